	.target	sm_80

	.elftype	@"ET_EXEC"


//--------------------- .note.nv.tkinfo           --------------------------
	.section	.note.nv.tkinfo,"",@"SHT_NOTE"
	.sectionflags	@"SHF_NOTE_NV_TKINFO"
	.tkinfo
        /*0018*/ 	.word	0x00000002
        /*0030*/ 	.string	""
        /*0030*/ 	.string	"ptxas"
        /*0030*/ 	.string	"Cuda compilation tools, release 13.0, V13.0.88"
        /*0030*/ 	.string	"Build cuda_13.0.r13.0/compiler.36424714_0"
        /*0030*/ 	.string	"-arch sm_80 -m 64 "



//--------------------- .note.nv.cuinfo           --------------------------
	.section	.note.nv.cuinfo,"",@"SHT_NOTE"
	.sectionflags	@"SHF_NOTE_NV_CUINFO"
        /*0018*/ 	.short	0x0002
        /*001a*/ 	.short	0x0050
        /*001c*/ 	.short	0x0082
	.zero		2


//--------------------- .nv.info                  --------------------------
	.section	.nv.info,"",@"SHT_CUDA_INFO"
	.align	4


	//----- nvinfo : EIATTR_REGCOUNT
	.align		4
        /*0000*/ 	.byte	0x04, 0x2f
        /*0002*/ 	.short	(.L_12 - .L_11)
	.align		4
.L_11:
        /*0004*/ 	.word	index@(_ZN7cutlass13device_kernelIN5flash19enable_sm80_to_sm89INS1_16FlashAttnFwdSm80INS1_25CollectiveMainloopFwdSm80ILi8ELi1ELb0EN4cute5tupleIJNS5_1CILi128EEENS7_ILi48EEENS7_ILi256EEEEEELi256ENS_6half_tEfNS_4arch4Sm80ELb1ELb0ELb1ELb1ELb0ELb1ELb1ELb1EEENS1_21CollectiveEpilogueFwdINS6_IJS8_SA_S9_EEENS6_IJNS7_ILi1EEESI_SI_EEESC_SE_Li256ELb1ELb1ELb1ELb0EEENS1_36VarlenDynamicPersistentTileSchedulerILi128ELi48ELi256ELi256ELb1ELb1ELb0ELb1ELb1ELb1EEEEEEEEEvNT_6ParamsE)
        /*0008*/ 	.word	0x000000ff


	//----- nvinfo : EIATTR_FRAME_SIZE
	.align		4
.L_12:
        /*000c*/ 	.byte	0x04, 0x11
        /*000e*/ 	.short	(.L_14 - .L_13)
	.align		4
.L_13:
        /*0010*/ 	.word	index@($__internal_51_$__cuda_sm70_votesync_ballot)
        /*0014*/ 	.word	0x00000000


	//----- nvinfo : EIATTR_FRAME_SIZE
	.align		4
.L_14:
        /*0018*/ 	.byte	0x04, 0x11
        /*001a*/ 	.short	(.L_16 - .L_15)
	.align		4
.L_15:
        /*001c*/ 	.word	index@($__internal_50_$__cuda_sm70_shflsync_up_p)
        /*0020*/ 	.word	0x00000000


	//----- nvinfo : EIATTR_FRAME_SIZE
	.align		4
.L_16:
        /*0024*/ 	.byte	0x04, 0x11
        /*0026*/ 	.short	(.L_18 - .L_17)
	.align		4
.L_17:
        /*0028*/ 	.word	index@($__internal_49_$__cuda_sm70_shflsync_idx_p)
        /*002c*/ 	.word	0x00000000


	//----- nvinfo : EIATTR_FRAME_SIZE
	.align		4
.L_18:
        /*0030*/ 	.byte	0x04, 0x11
        /*0032*/ 	.short	(.L_20 - .L_19)
	.align		4
.L_19:
        /*0034*/ 	.word	index@($__internal_48_$__cuda_sm70_shflsync_bfly_p)
        /*0038*/ 	.word	0x00000000


	//----- nvinfo : EIATTR_FRAME_SIZE
	.align		4
.L_20:
        /*003c*/ 	.byte	0x04, 0x11
        /*003e*/ 	.short	(.L_22 - .L_21)
	.align		4
.L_21:
        /*0040*/ 	.word	index@(_ZN7cutlass13device_kernelIN5flash19enable_sm80_to_sm89INS1_16FlashAttnFwdSm80INS1_25CollectiveMainloopFwdSm80ILi8ELi1ELb0EN4cute5tupleIJNS5_1CILi128EEENS7_ILi48EEENS7_ILi256EEEEEELi256ENS_6half_tEfNS_4arch4Sm80ELb1ELb0ELb1ELb1ELb0ELb1ELb1ELb1EEENS1_21CollectiveEpilogueFwdINS6_IJS8_SA_S9_EEENS6_IJNS7_ILi1EEESI_SI_EEESC_SE_Li256ELb1ELb1ELb1ELb0EEENS1_36VarlenDynamicPersistentTileSchedulerILi128ELi48ELi256ELi256ELb1ELb1ELb0ELb1ELb1ELb1EEEEEEEEEvNT_6ParamsE)
        /*0044*/ 	.word	0x00000058


	//----- nvinfo : EIATTR_REGCOUNT
	.align		4
.L_22:
        /*0048*/ 	.byte	0x04, 0x2f
        /*004a*/ 	.short	(.L_24 - .L_23)
	.align		4
.L_23:
        /*004c*/ 	.word	index@(_ZN7cutlass13device_kernelIN5flash19enable_sm80_to_sm89INS1_16FlashAttnFwdSm80INS1_25CollectiveMainloopFwdSm80ILi8ELi1ELb0EN4cute5tupleIJNS5_1CILi128EEENS7_ILi64EEENS7_ILi256EEEEEELi256ENS_6half_tEfNS_4arch4Sm80ELb1ELb0ELb1ELb1ELb0ELb0ELb1ELb1EEENS1_21CollectiveEpilogueFwdINS6_IJS8_SA_S9_EEENS6_IJNS7_ILi1EEESI_SI_EEESC_SE_Li256ELb1ELb1ELb1ELb0EEENS1_36VarlenDynamicPersistentTileSchedulerILi128ELi64ELi256ELi256ELb1ELb1ELb0ELb1ELb1ELb1EEEEEEEEEvNT_6ParamsE)
        /*0050*/ 	.word	0x000000ff


	//----- nvinfo : EIATTR_FRAME_SIZE
	.align		4
.L_24:
        /*0054*/ 	.byte	0x04, 0x11
        /*0056*/ 	.short	(.L_26 - .L_25)
	.align		4
.L_25:
        /*0058*/ 	.word	index@($__internal_47_$__cuda_sm70_votesync_ballot)
        /*005c*/ 	.word	0x00000000


	//----- nvinfo : EIATTR_FRAME_SIZE
	.align		4
.L_26:
        /*0060*/ 	.byte	0x04, 0x11
        /*0062*/ 	.short	(.L_28 - .L_27)
	.align		4
.L_27:
        /*0064*/ 	.word	index@($__internal_46_$__cuda_sm70_shflsync_up_p)
        /*0068*/ 	.word	0x00000000


	//----- nvinfo : EIATTR_FRAME_SIZE
	.align		4
.L_28:
        /*006c*/ 	.byte	0x04, 0x11
        /*006e*/ 	.short	(.L_30 - .L_29)
	.align		4
.L_29:
        /*0070*/ 	.word	index@($__internal_45_$__cuda_sm70_shflsync_idx_p)
        /*0074*/ 	.word	0x00000000


	//----- nvinfo : EIATTR_FRAME_SIZE
	.align		4
.L_30:
        /*0078*/ 	.byte	0x04, 0x11
        /*007a*/ 	.short	(.L_32 - .L_31)
	.align		4
.L_31:
        /*007c*/ 	.word	index@($__internal_44_$__cuda_sm70_shflsync_bfly_p)
        /*0080*/ 	.word	0x00000000


	//----- nvinfo : EIATTR_FRAME_SIZE
	.align		4
.L_32:
        /*0084*/ 	.byte	0x04, 0x11
        /*0086*/ 	.short	(.L_34 - .L_33)
	.align		4
.L_33:
        /*0088*/ 	.word	index@(_ZN7cutlass13device_kernelIN5flash19enable_sm80_to_sm89INS1_16FlashAttnFwdSm80INS1_25CollectiveMainloopFwdSm80ILi8ELi1ELb0EN4cute5tupleIJNS5_1CILi128EEENS7_ILi64EEENS7_ILi256EEEEEELi256ENS_6half_tEfNS_4arch4Sm80ELb1ELb0ELb1ELb1ELb0ELb0ELb1ELb1EEENS1_21CollectiveEpilogueFwdINS6_IJS8_SA_S9_EEENS6_IJNS7_ILi1EEESI_SI_EEESC_SE_Li256ELb1ELb1ELb1ELb0EEENS1_36VarlenDynamicPersistentTileSchedulerILi128ELi64ELi256ELi256ELb1ELb1ELb0ELb1ELb1ELb1EEEEEEEEEvNT_6ParamsE)
        /*008c*/ 	.word	0x000000e8


	//----- nvinfo : EIATTR_REGCOUNT
	.align		4
.L_34:
        /*0090*/ 	.byte	0x04, 0x2f
        /*0092*/ 	.short	(.L_36 - .L_35)
	.align		4
.L_35:
        /*0094*/ 	.word	index@(_ZN7cutlass13device_kernelIN5flash19enable_sm80_to_sm89INS1_16FlashAttnFwdSm80INS1_25CollectiveMainloopFwdSm80ILi8ELi1ELb0EN4cute5tupleIJNS5_1CILi128EEENS7_ILi96EEENS7_ILi256EEEEEELi256ENS_6half_tEfNS_4arch4Sm80ELb1ELb0ELb1ELb0ELb0ELb0ELb1ELb1EEENS1_21CollectiveEpilogueFwdINS6_IJS8_SA_S9_EEENS6_IJNS7_ILi1EEESI_SI_EEESC_SE_Li256ELb0ELb1ELb1ELb0EEENS1_30DynamicPersistentTileSchedulerILi256ELi256ELb1ELb1ELb0EEEEEEEEEvNT_6ParamsE)
        /*0098*/ 	.word	0x000000ff


	//----- nvinfo : EIATTR_FRAME_SIZE
	.align		4
.L_36:
        /*009c*/ 	.byte	0x04, 0x11
        /*009e*/ 	.short	(.L_38 - .L_37)
	.align		4
.L_37:
        /*00a0*/ 	.word	index@($__internal_43_$__cuda_sm70_shflsync_idx_p)
        /*00a4*/ 	.word	0x00000000


	//----- nvinfo : EIATTR_FRAME_SIZE
	.align		4
.L_38:
        /*00a8*/ 	.byte	0x04, 0x11
        /*00aa*/ 	.short	(.L_40 - .L_39)
	.align		4
.L_39:
        /*00ac*/ 	.word	index@($__internal_42_$__cuda_sm70_shflsync_bfly_p)
        /*00b0*/ 	.word	0x00000000


	//----- nvinfo : EIATTR_FRAME_SIZE
	.align		4
.L_40:
        /*00b4*/ 	.byte	0x04, 0x11
        /*00b6*/ 	.short	(.L_42 - .L_41)
	.align		4
.L_41:
        /*00b8*/ 	.word	index@(_ZN7cutlass13device_kernelIN5flash19enable_sm80_to_sm89INS1_16FlashAttnFwdSm80INS1_25CollectiveMainloopFwdSm80ILi8ELi1ELb0EN4cute5tupleIJNS5_1CILi128EEENS7_ILi96EEENS7_ILi256EEEEEELi256ENS_6half_tEfNS_4arch4Sm80ELb1ELb0ELb1ELb0ELb0ELb0ELb1ELb1EEENS1_21CollectiveEpilogueFwdINS6_IJS8_SA_S9_EEENS6_IJNS7_ILi1EEESI_SI_EEESC_SE_Li256ELb0ELb1ELb1ELb0EEENS1_30DynamicPersistentTileSchedulerILi256ELi256ELb1ELb1ELb0EEEEEEEEEvNT_6ParamsE)
        /*00bc*/ 	.word	0x000000b0


	//----- nvinfo : EIATTR_REGCOUNT
	.align		4
.L_42:
        /*00c0*/ 	.byte	0x04, 0x2f
        /*00c2*/ 	.short	(.L_44 - .L_43)
	.align		4
.L_43:
        /*00c4*/ 	.word	index@(_ZN7cutlass13device_kernelIN5flash19enable_sm80_to_sm89INS1_16FlashAttnFwdSm80INS1_25CollectiveMainloopFwdSm80ILi8ELi1ELb0EN4cute5tupleIJNS5_1CILi128EEENS7_ILi48EEENS7_ILi256EEEEEELi256ENS_6half_tEfNS_4arch4Sm80ELb0ELb1ELb1ELb1ELb0ELb1ELb1ELb1EEENS1_21CollectiveEpilogueFwdINS6_IJS8_SA_S9_EEENS6_IJNS7_ILi1EEESI_SI_EEESC_SE_Li256ELb1ELb1ELb1ELb0EEENS1_36VarlenDynamicPersistentTileSchedulerILi128ELi48ELi256ELi256ELb1ELb1ELb0ELb1ELb0ELb1EEEEEEEEEvNT_6ParamsE)
        /*00c8*/ 	.word	0x000000ff


	//----- nvinfo : EIATTR_FRAME_SIZE
	.align		4
.L_44:
        /*00cc*/ 	.byte	0x04, 0x11
        /*00ce*/ 	.short	(.L_46 - .L_45)
	.align		4
.L_45:
        /*00d0*/ 	.word	index@($__internal_41_$__cuda_sm70_votesync_ballot)
        /*00d4*/ 	.word	0x00000000


	//----- nvinfo : EIATTR_FRAME_SIZE
	.align		4
.L_46:
        /*00d8*/ 	.byte	0x04, 0x11
        /*00da*/ 	.short	(.L_48 - .L_47)
	.align		4
.L_47:
        /*00dc*/ 	.word	index@($__internal_40_$__cuda_sm70_shflsync_up_p)
        /*00e0*/ 	.word	0x00000000


	//----- nvinfo : EIATTR_FRAME_SIZE
	.align		4
.L_48:
        /*00e4*/ 	.byte	0x04, 0x11
        /*00e6*/ 	.short	(.L_50 - .L_49)
	.align		4
.L_49:
        /*00e8*/ 	.word	index@($__internal_39_$__cuda_sm70_shflsync_idx_p)
        /*00ec*/ 	.word	0x00000000


	//----- nvinfo : EIATTR_FRAME_SIZE
	.align		4
.L_50:
        /*00f0*/ 	.byte	0x04, 0x11
        /*00f2*/ 	.short	(.L_52 - .L_51)
	.align		4
.L_51:
        /*00f4*/ 	.word	index@($__internal_38_$__cuda_sm70_shflsync_bfly_p)
        /*00f8*/ 	.word	0x00000000


	//----- nvinfo : EIATTR_FRAME_SIZE
	.align		4
.L_52:
        /*00fc*/ 	.byte	0x04, 0x11
        /*00fe*/ 	.short	(.L_54 - .L_53)
	.align		4
.L_53:
        /*0100*/ 	.word	index@($_ZN7cutlass13device_kernelIN5flash19enable_sm80_to_sm89INS1_16FlashAttnFwdSm80INS1_25CollectiveMainloopFwdSm80ILi8ELi1ELb0EN4cute5tupleIJNS5_1CILi128EEENS7_ILi48EEENS7_ILi256EEEEEELi256ENS_6half_tEfNS_4arch4Sm80ELb0ELb1ELb1ELb1ELb0ELb1ELb1ELb1EEENS1_21CollectiveEpilogueFwdINS6_IJS8_SA_S9_EEENS6_IJNS7_ILi1EEESI_SI_EEESC_SE_Li256ELb1ELb1ELb1ELb0EEENS1_36VarlenDynamicPersistentTileSchedulerILi128ELi48ELi256ELi256ELb1ELb1ELb0ELb1ELb0ELb1EEEEEEEEEvNT_6ParamsE$_ZZN5flash25CollectiveMainloopFwdSm80ILi8ELi1ELb0EN4cute5tupleIJNS1_1CILi128EEENS3_ILi48EEENS3_ILi256EEEEEELi256EN7cutlass6half_tEfNS8_4arch4Sm80ELb0ELb1ELb1ELb1ELb0ELb1ELb1ELb1EE3mmaINS_16FlashAttnFwdSm80ISC_NS_21CollectiveEpilogueFwdINS2_IJS4_S6_S5_EEENS2_IJNS3_ILi1EEESH_SH_EEES9_SB_Li256ELb1ELb1ELb1ELb0EEENS_36VarlenDynamicPersistentTileSchedulerILi128ELi48ELi256ELi256ELb1ELb1ELb0ELb1ELb0ELb1EEEE13SharedStorageENS1_6TensorINS1_11ArrayEngineIfLm128EEENS1_6LayoutINS2_IJNS2_IJNS3_ILi2EEESS_EEESH_NS3_ILi32EEEEEENS2_IJNS2_IJSH_SS_EEENS3_ILi0EEENS3_ILi4EEEEEEEEEENS_7SoftmaxILi2ELi0EEEEEbRKNSC_6ParamsERT0_RT1_iRKNS_16SeqlenInfoQKNewKILb1ELb1EEENS2_IJiiiiEEERT_ENKUlvE_clEv)
        /*0104*/ 	.word	0x00000000


	//----- nvinfo : EIATTR_FRAME_SIZE
	.align		4
.L_54:
        /*0108*/ 	.byte	0x04, 0x11
        /*010a*/ 	.short	(.L_56 - .L_55)
	.align		4
.L_55:
        /*010c*/ 	.word	index@(_ZN7cutlass13device_kernelIN5flash19enable_sm80_to_sm89INS1_16FlashAttnFwdSm80INS1_25CollectiveMainloopFwdSm80ILi8ELi1ELb0EN4cute5tupleIJNS5_1CILi128EEENS7_ILi48EEENS7_ILi256EEEEEELi256ENS_6half_tEfNS_4arch4Sm80ELb0ELb1ELb1ELb1ELb0ELb1ELb1ELb1EEENS1_21CollectiveEpilogueFwdINS6_IJS8_SA_S9_EEENS6_IJNS7_ILi1EEESI_SI_EEESC_SE_Li256ELb1ELb1ELb1ELb0EEENS1_36VarlenDynamicPersistentTileSchedulerILi128ELi48ELi256ELi256ELb1ELb1ELb0ELb1ELb0ELb1EEEEEEEEEvNT_6ParamsE)
        /*0110*/ 	.word	0x000001c0


	//----- nvinfo : EIATTR_REGCOUNT
	.align		4
.L_56:
        /*0114*/ 	.byte	0x04, 0x2f
        /*0116*/ 	.short	(.L_58 - .L_57)
	.align		4
.L_57:
        /*0118*/ 	.word	index@(_ZN7cutlass13device_kernelIN5flash19enable_sm80_to_sm89INS1_16FlashAttnFwdSm80INS1_25CollectiveMainloopFwdSm80ILi8ELi1ELb0EN4cute5tupleIJNS5_1CILi128EEENS7_ILi64EEENS7_ILi256EEEEEELi256ENS_6half_tEfNS_4arch4Sm80ELb0ELb1ELb1ELb1ELb0ELb0ELb1ELb1EEENS1_21CollectiveEpilogueFwdINS6_IJS8_SA_S9_EEENS6_IJNS7_ILi1EEESI_SI_EEESC_SE_Li256ELb1ELb1ELb1ELb0EEENS1_36VarlenDynamicPersistentTileSchedulerILi128ELi64ELi256ELi256ELb1ELb1ELb0ELb1ELb0ELb1EEEEEEEEEvNT_6ParamsE)
        /*011c*/ 	.word	0x000000ff


	//----- nvinfo : EIATTR_FRAME_SIZE
	.align		4
.L_58:
        /*0120*/ 	.byte	0x04, 0x11
        /*0122*/ 	.short	(.L_60 - .L_59)
	.align		4
.L_59:
        /*0124*/ 	.word	index@($__internal_37_$__cuda_sm70_votesync_ballot)
        /*0128*/ 	.word	0x00000000


	//----- nvinfo : EIATTR_FRAME_SIZE
	.align		4
.L_60:
        /*012c*/ 	.byte	0x04, 0x11
        /*012e*/ 	.short	(.L_62 - .L_61)
	.align		4
.L_61:
        /*0130*/ 	.word	index@($__internal_36_$__cuda_sm70_shflsync_up_p)
        /*0134*/ 	.word	0x00000000


	//----- nvinfo : EIATTR_FRAME_SIZE
	.align		4
.L_62:
        /*0138*/ 	.byte	0x04, 0x11
        /*013a*/ 	.short	(.L_64 - .L_63)
	.align		4
.L_63:
        /*013c*/ 	.word	index@($__internal_35_$__cuda_sm70_shflsync_idx_p)
        /*0140*/ 	.word	0x00000000


	//----- nvinfo : EIATTR_FRAME_SIZE
	.align		4
.L_64:
        /*0144*/ 	.byte	0x04, 0x11
        /*0146*/ 	.short	(.L_66 - .L_65)
	.align		4
.L_65:
        /*0148*/ 	.word	index@($__internal_34_$__cuda_sm70_shflsync_bfly_p)
        /*014c*/ 	.word	0x00000000


	//----- nvinfo : EIATTR_FRAME_SIZE
	.align		4
.L_66:
        /*0150*/ 	.byte	0x04, 0x11
        /*0152*/ 	.short	(.L_68 - .L_67)
	.align		4
.L_67:
        /*0154*/ 	.word	index@(_ZN7cutlass13device_kernelIN5flash19enable_sm80_to_sm89INS1_16FlashAttnFwdSm80INS1_25CollectiveMainloopFwdSm80ILi8ELi1ELb0EN4cute5tupleIJNS5_1CILi128EEENS7_ILi64EEENS7_ILi256EEEEEELi256ENS_6half_tEfNS_4arch4Sm80ELb0ELb1ELb1ELb1ELb0ELb0ELb1ELb1EEENS1_21CollectiveEpilogueFwdINS6_IJS8_SA_S9_EEENS6_IJNS7_ILi1EEESI_SI_EEESC_SE_Li256ELb1ELb1ELb1ELb0EEENS1_36VarlenDynamicPersistentTileSchedulerILi128ELi64ELi256ELi256ELb1ELb1ELb0ELb1ELb0ELb1EEEEEEEEEvNT_6ParamsE)
        /*0158*/ 	.word	0x000000b0


	//----- nvinfo : EIATTR_REGCOUNT
	.align		4
.L_68:
        /*015c*/ 	.byte	0x04, 0x2f
        /*015e*/ 	.short	(.L_70 - .L_69)
	.align		4
.L_69:
        /*0160*/ 	.word	index@(_ZN7cutlass13device_kernelIN5flash19enable_sm80_to_sm89INS1_16FlashAttnFwdSm80INS1_25CollectiveMainloopFwdSm80ILi8ELi1ELb0EN4cute5tupleIJNS5_1CILi128EEENS7_ILi64EEENS7_ILi256EEEEEELi256ENS_6half_tEfNS_4arch4Sm80ELb0ELb1ELb1ELb0ELb0ELb0ELb1ELb1EEENS1_21CollectiveEpilogueFwdINS6_IJS8_SA_S9_EEENS6_IJNS7_ILi1EEESI_SI_EEESC_SE_Li256ELb0ELb1ELb1ELb0EEENS1_19SingleTileSchedulerILb0ELb1ELb1ELi128EEEEEEEEEvNT_6ParamsE)
        /*0164*/ 	.word	0x000000ff


	//----- nvinfo : EIATTR_FRAME_SIZE
	.align		4
.L_70:
        /*0168*/ 	.byte	0x04, 0x11
        /*016a*/ 	.short	(.L_72 - .L_71)
	.align		4
.L_71:
        /*016c*/ 	.word	index@(_ZN7cutlass13device_kernelIN5flash19enable_sm80_to_sm89INS1_16FlashAttnFwdSm80INS1_25CollectiveMainloopFwdSm80ILi8ELi1ELb0EN4cute5tupleIJNS5_1CILi128EEENS7_ILi64EEENS7_ILi256EEEEEELi256ENS_6half_tEfNS_4arch4Sm80ELb0ELb1ELb1ELb0ELb0ELb0ELb1ELb1EEENS1_21CollectiveEpilogueFwdINS6_IJS8_SA_S9_EEENS6_IJNS7_ILi1EEESI_SI_EEESC_SE_Li256ELb0ELb1ELb1ELb0EEENS1_19SingleTileSchedulerILb0ELb1ELb1ELi128EEEEEEEEEvNT_6ParamsE)
        /*0170*/ 	.word	0x00000058


	//----- nvinfo : EIATTR_REGCOUNT
	.align		4
.L_72:
        /*0174*/ 	.byte	0x04, 0x2f
        /*0176*/ 	.short	(.L_74 - .L_73)
	.align		4
.L_73:
        /*0178*/ 	.word	index@(_ZN7cutlass13device_kernelIN5flash19enable_sm80_to_sm89INS1_16FlashAttnFwdSm80INS1_25CollectiveMainloopFwdSm80ILi8ELi1ELb0EN4cute5tupleIJNS5_1CILi128EEENS7_ILi48EEENS7_ILi256EEEEEELi256ENS_6half_tEfNS_4arch4Sm80ELb0ELb0ELb1ELb1ELb0ELb1ELb1ELb1EEENS1_21CollectiveEpilogueFwdINS6_IJS8_SA_S9_EEENS6_IJNS7_ILi1EEESI_SI_EEESC_SE_Li256ELb1ELb1ELb1ELb0EEENS1_36VarlenDynamicPersistentTileSchedulerILi128ELi48ELi256ELi256ELb1ELb1ELb0ELb0ELb1ELb1EEEEEEEEEvNT_6ParamsE)
        /*017c*/ 	.word	0x000000ff


	//----- nvinfo : EIATTR_FRAME_SIZE
	.align		4
.L_74:
        /*0180*/ 	.byte	0x04, 0x11
        /*0182*/ 	.short	(.L_76 - .L_75)
	.align		4
.L_75:
        /*0184*/ 	.word	index@($__internal_33_$__cuda_sm70_votesync_ballot)
        /*0188*/ 	.word	0x00000000


	//----- nvinfo : EIATTR_FRAME_SIZE
	.align		4
.L_76:
        /*018c*/ 	.byte	0x04, 0x11
        /*018e*/ 	.short	(.L_78 - .L_77)
	.align		4
.L_77:
        /*0190*/ 	.word	index@($__internal_32_$__cuda_sm70_shflsync_up_p)
        /*0194*/ 	.word	0x00000000


	//----- nvinfo : EIATTR_FRAME_SIZE
	.align		4
.L_78:
        /*0198*/ 	.byte	0x04, 0x11
        /*019a*/ 	.short	(.L_80 - .L_79)
	.align		4
.L_79:
        /*019c*/ 	.word	index@($__internal_31_$__cuda_sm70_shflsync_idx_p)
        /*01a0*/ 	.word	0x00000000


	//----- nvinfo : EIATTR_FRAME_SIZE
	.align		4
.L_80:
        /*01a4*/ 	.byte	0x04, 0x11
        /*01a6*/ 	.short	(.L_82 - .L_81)
	.align		4
.L_81:
        /*01a8*/ 	.word	index@($__internal_30_$__cuda_sm70_shflsync_bfly_p)
        /*01ac*/ 	.word	0x00000000


	//----- nvinfo : EIATTR_FRAME_SIZE
	.align		4
.L_82:
        /*01b0*/ 	.byte	0x04, 0x11
        /*01b2*/ 	.short	(.L_84 - .L_83)
	.align		4
.L_83:
        /*01b4*/ 	.word	index@(_ZN7cutlass13device_kernelIN5flash19enable_sm80_to_sm89INS1_16FlashAttnFwdSm80INS1_25CollectiveMainloopFwdSm80ILi8ELi1ELb0EN4cute5tupleIJNS5_1CILi128EEENS7_ILi48EEENS7_ILi256EEEEEELi256ENS_6half_tEfNS_4arch4Sm80ELb0ELb0ELb1ELb1ELb0ELb1ELb1ELb1EEENS1_21CollectiveEpilogueFwdINS6_IJS8_SA_S9_EEENS6_IJNS7_ILi1EEESI_SI_EEESC_SE_Li256ELb1ELb1ELb1ELb0EEENS1_36VarlenDynamicPersistentTileSchedulerILi128ELi48ELi256ELi256ELb1ELb1ELb0ELb0ELb1ELb1EEEEEEEEEvNT_6ParamsE)
        /*01b8*/ 	.word	0x00000060


	//----- nvinfo : EIATTR_REGCOUNT
	.align		4
.L_84:
        /*01bc*/ 	.byte	0x04, 0x2f
        /*01be*/ 	.short	(.L_86 - .L_85)
	.align		4
.L_85:
        /*01c0*/ 	.word	index@(_ZN7cutlass13device_kernelIN5flash19enable_sm80_to_sm89INS1_16FlashAttnFwdSm80INS1_25CollectiveMainloopFwdSm80ILi8ELi1ELb0EN4cute5tupleIJNS5_1CILi128EEENS7_ILi64EEENS7_ILi256EEEEEELi256ENS_6half_tEfNS_4arch4Sm80ELb0ELb0ELb1ELb1ELb0ELb0ELb1ELb1EEENS1_21CollectiveEpilogueFwdINS6_IJS8_SA_S9_EEENS6_IJNS7_ILi1EEESI_SI_EEESC_SE_Li256ELb1ELb1ELb1ELb0EEENS1_36VarlenDynamicPersistentTileSchedulerILi128ELi64ELi256ELi256ELb1ELb1ELb0ELb0ELb1ELb1EEEEEEEEEvNT_6ParamsE)
        /*01c4*/ 	.word	0x000000ff


	//----- nvinfo : EIATTR_FRAME_SIZE
	.align		4
.L_86:
        /*01c8*/ 	.byte	0x04, 0x11
        /*01ca*/ 	.short	(.L_88 - .L_87)
	.align		4
.L_87:
        /*01cc*/ 	.word	index@($__internal_29_$__cuda_sm70_votesync_ballot)
        /*01d0*/ 	.word	0x00000000


	//----- nvinfo : EIATTR_FRAME_SIZE
	.align		4
.L_88:
        /*01d4*/ 	.byte	0x04, 0x11
        /*01d6*/ 	.short	(.L_90 - .L_89)
	.align		4
.L_89:
        /*01d8*/ 	.word	index@($__internal_28_$__cuda_sm70_shflsync_up_p)
        /*01dc*/ 	.word	0x00000000


	//----- nvinfo : EIATTR_FRAME_SIZE
	.align		4
.L_90:
        /*01e0*/ 	.byte	0x04, 0x11
        /*01e2*/ 	.short	(.L_92 - .L_91)
	.align		4
.L_91:
        /*01e4*/ 	.word	index@($__internal_27_$__cuda_sm70_shflsync_idx_p)
        /*01e8*/ 	.word	0x00000000


	//----- nvinfo : EIATTR_FRAME_SIZE
	.align		4
.L_92:
        /*01ec*/ 	.byte	0x04, 0x11
        /*01ee*/ 	.short	(.L_94 - .L_93)
	.align		4
.L_93:
        /*01f0*/ 	.word	index@($__internal_26_$__cuda_sm70_shflsync_bfly_p)
        /*01f4*/ 	.word	0x00000000


	//----- nvinfo : EIATTR_FRAME_SIZE
	.align		4
.L_94:
        /*01f8*/ 	.byte	0x04, 0x11
        /*01fa*/ 	.short	(.L_96 - .L_95)
	.align		4
.L_95:
        /*01fc*/ 	.word	index@(_ZN7cutlass13device_kernelIN5flash19enable_sm80_to_sm89INS1_16FlashAttnFwdSm80INS1_25CollectiveMainloopFwdSm80ILi8ELi1ELb0EN4cute5tupleIJNS5_1CILi128EEENS7_ILi64EEENS7_ILi256EEEEEELi256ENS_6half_tEfNS_4arch4Sm80ELb0ELb0ELb1ELb1ELb0ELb0ELb1ELb1EEENS1_21CollectiveEpilogueFwdINS6_IJS8_SA_S9_EEENS6_IJNS7_ILi1EEESI_SI_EEESC_SE_Li256ELb1ELb1ELb1ELb0EEENS1_36VarlenDynamicPersistentTileSchedulerILi128ELi64ELi256ELi256ELb1ELb1ELb0ELb0ELb1ELb1EEEEEEEEEvNT_6ParamsE)
        /*0200*/ 	.word	0x000000f0


	//----- nvinfo : EIATTR_REGCOUNT
	.align		4
.L_96:
        /*0204*/ 	.byte	0x04, 0x2f
        /*0206*/ 	.short	(.L_98 - .L_97)
	.align		4
.L_97:
        /*0208*/ 	.word	index@(_ZN7cutlass13device_kernelIN5flash19enable_sm80_to_sm89INS1_16FlashAttnFwdSm80INS1_25CollectiveMainloopFwdSm80ILi8ELi1ELb0EN4cute5tupleIJNS5_1CILi128EEENS7_ILi96EEENS7_ILi256EEEEEELi256ENS_6half_tEfNS_4arch4Sm80ELb0ELb0ELb1ELb0ELb0ELb0ELb1ELb1EEENS1_21CollectiveEpilogueFwdINS6_IJS8_SA_S9_EEENS6_IJNS7_ILi1EEESI_SI_EEESC_SE_Li256ELb0ELb1ELb1ELb0EEENS1_19SingleTileSchedulerILb0ELb1ELb1ELi128EEEEEEEEEvNT_6ParamsE)
        /*020c*/ 	.word	0x000000ff


	//----- nvinfo : EIATTR_FRAME_SIZE
	.align		4
.L_98:
        /*0210*/ 	.byte	0x04, 0x11
        /*0212*/ 	.short	(.L_100 - .L_99)
	.align		4
.L_99:
        /*0214*/ 	.word	index@(_ZN7cutlass13device_kernelIN5flash19enable_sm80_to_sm89INS1_16FlashAttnFwdSm80INS1_25CollectiveMainloopFwdSm80ILi8ELi1ELb0EN4cute5tupleIJNS5_1CILi128EEENS7_ILi96EEENS7_ILi256EEEEEELi256ENS_6half_tEfNS_4arch4Sm80ELb0ELb0ELb1ELb0ELb0ELb0ELb1ELb1EEENS1_21CollectiveEpilogueFwdINS6_IJS8_SA_S9_EEENS6_IJNS7_ILi1EEESI_SI_EEESC_SE_Li256ELb0ELb1ELb1ELb0EEENS1_19SingleTileSchedulerILb0ELb1ELb1ELi128EEEEEEEEEvNT_6ParamsE)
        /*0218*/ 	.word	0x00000040


	//----- nvinfo : EIATTR_REGCOUNT
	.align		4
.L_100:
        /*021c*/ 	.byte	0x04, 0x2f
        /*021e*/ 	.short	(.L_102 - .L_101)
	.align		4
.L_101:
        /*0220*/ 	.word	index@(_ZN7cutlass13device_kernelIN5flash19enable_sm80_to_sm89INS1_16FlashAttnFwdSm80INS1_25CollectiveMainloopFwdSm80ILi8ELi1ELb0EN4cute5tupleIJNS5_1CILi128EEENS7_ILi32EEENS7_ILi256EEEEEELi256ENS_6half_tEfNS_4arch4Sm80ELb1ELb0ELb1ELb1ELb0ELb1ELb1ELb1EEENS1_21CollectiveEpilogueFwdINS6_IJS8_SA_S9_EEENS6_IJNS7_ILi1EEESI_SI_EEESC_SE_Li256ELb1ELb1ELb1ELb0EEENS1_36VarlenDynamicPersistentTileSchedulerILi128ELi32ELi256ELi256ELb1ELb1ELb0ELb1ELb1ELb1EEEEEEEEEvNT_6ParamsE)
        /*0224*/ 	.word	0x000000ff


	//----- nvinfo : EIATTR_FRAME_SIZE
	.align		4
.L_102:
        /*0228*/ 	.byte	0x04, 0x11
        /*022a*/ 	.short	(.L_104 - .L_103)
	.align		4
.L_103:
        /*022c*/ 	.word	index@($__internal_25_$__cuda_sm70_votesync_ballot)
        /*0230*/ 	.word	0x00000000


	//----- nvinfo : EIATTR_FRAME_SIZE
	.align		4
.L_104:
        /*0234*/ 	.byte	0x04, 0x11
        /*0236*/ 	.short	(.L_106 - .L_105)
	.align		4
.L_105:
        /*0238*/ 	.word	index@($__internal_24_$__cuda_sm70_shflsync_up_p)
        /*023c*/ 	.word	0x00000000


	//----- nvinfo : EIATTR_FRAME_SIZE
	.align		4
.L_106:
        /*0240*/ 	.byte	0x04, 0x11
        /*0242*/ 	.short	(.L_108 - .L_107)
	.align		4
.L_107:
        /*0244*/ 	.word	index@($__internal_23_$__cuda_sm70_shflsync_idx_p)
        /*0248*/ 	.word	0x00000000


	//----- nvinfo : EIATTR_FRAME_SIZE
	.align		4
.L_108:
        /*024c*/ 	.byte	0x04, 0x11
        /*024e*/ 	.short	(.L_110 - .L_109)
	.align		4
.L_109:
        /*0250*/ 	.word	index@($__internal_22_$__cuda_sm70_shflsync_bfly_p)
        /*0254*/ 	.word	0x00000000


	//----- nvinfo : EIATTR_FRAME_SIZE
	.align		4
.L_110:
        /*0258*/ 	.byte	0x04, 0x11
        /*025a*/ 	.short	(.L_112 - .L_111)
	.align		4
.L_111:
        /*025c*/ 	.word	index@(_ZN7cutlass13device_kernelIN5flash19enable_sm80_to_sm89INS1_16FlashAttnFwdSm80INS1_25CollectiveMainloopFwdSm80ILi8ELi1ELb0EN4cute5tupleIJNS5_1CILi128EEENS7_ILi32EEENS7_ILi256EEEEEELi256ENS_6half_tEfNS_4arch4Sm80ELb1ELb0ELb1ELb1ELb0ELb1ELb1ELb1EEENS1_21CollectiveEpilogueFwdINS6_IJS8_SA_S9_EEENS6_IJNS7_ILi1EEESI_SI_EEESC_SE_Li256ELb1ELb1ELb1ELb0EEENS1_36VarlenDynamicPersistentTileSchedulerILi128ELi32ELi256ELi256ELb1ELb1ELb0ELb1ELb1ELb1EEEEEEEEEvNT_6ParamsE)
        /*0260*/ 	.word	0x00000008


	//----- nvinfo : EIATTR_REGCOUNT
	.align		4
.L_112:
        /*0264*/ 	.byte	0x04, 0x2f
        /*0266*/ 	.short	(.L_114 - .L_113)
	.align		4
.L_113:
        /*0268*/ 	.word	index@(_ZN7cutlass13device_kernelIN5flash19enable_sm80_to_sm89INS1_16FlashAttnFwdSm80INS1_25CollectiveMainloopFwdSm80ILi8ELi1ELb1EN4cute5tupleIJNS5_1CILi128EEENS7_ILi48EEENS7_ILi256EEEEEELi256ENS_6half_tEfNS_4arch4Sm80ELb1ELb0ELb1ELb1ELb0ELb0ELb1ELb1EEENS1_21CollectiveEpilogueFwdINS6_IJS8_SA_S9_EEENS6_IJNS7_ILi1EEESI_SI_EEESC_SE_Li256ELb1ELb1ELb1ELb0EEENS1_36VarlenDynamicPersistentTileSchedulerILi128ELi48ELi256ELi256ELb1ELb1ELb0ELb1ELb1ELb1EEEEEEEEEvNT_6ParamsE)
        /*026c*/ 	.word	0x000000ff


	//----- nvinfo : EIATTR_FRAME_SIZE
	.align		4
.L_114:
        /*0270*/ 	.byte	0x04, 0x11
        /*0272*/ 	.short	(.L_116 - .L_115)
	.align		4
.L_115:
        /*0274*/ 	.word	index@($__internal_21_$__cuda_sm70_votesync_ballot)
        /*0278*/ 	.word	0x00000000


	//----- nvinfo : EIATTR_FRAME_SIZE
	.align		4
.L_116:
        /*027c*/ 	.byte	0x04, 0x11
        /*027e*/ 	.short	(.L_118 - .L_117)
	.align		4
.L_117:
        /*0280*/ 	.word	index@($__internal_20_$__cuda_sm70_shflsync_up_p)
        /*0284*/ 	.word	0x00000000


	//----- nvinfo : EIATTR_FRAME_SIZE
	.align		4
.L_118:
        /*0288*/ 	.byte	0x04, 0x11
        /*028a*/ 	.short	(.L_120 - .L_119)
	.align		4
.L_119:
        /*028c*/ 	.word	index@($__internal_19_$__cuda_sm70_shflsync_idx_p)
        /*0290*/ 	.word	0x00000000


	//----- nvinfo : EIATTR_FRAME_SIZE
	.align		4
.L_120:
        /*0294*/ 	.byte	0x04, 0x11
        /*0296*/ 	.short	(.L_122 - .L_121)
	.align		4
.L_121:
        /*0298*/ 	.word	index@($__internal_18_$__cuda_sm70_shflsync_bfly_p)
        /*029c*/ 	.word	0x00000000


	//----- nvinfo : EIATTR_FRAME_SIZE
	.align		4
.L_122:
        /*02a0*/ 	.byte	0x04, 0x11
        /*02a2*/ 	.short	(.L_124 - .L_123)
	.align		4
.L_123:
        /*02a4*/ 	.word	index@(_ZN7cutlass13device_kernelIN5flash19enable_sm80_to_sm89INS1_16FlashAttnFwdSm80INS1_25CollectiveMainloopFwdSm80ILi8ELi1ELb1EN4cute5tupleIJNS5_1CILi128EEENS7_ILi48EEENS7_ILi256EEEEEELi256ENS_6half_tEfNS_4arch4Sm80ELb1ELb0ELb1ELb1ELb0ELb0ELb1ELb1EEENS1_21CollectiveEpilogueFwdINS6_IJS8_SA_S9_EEENS6_IJNS7_ILi1EEESI_SI_EEESC_SE_Li256ELb1ELb1ELb1ELb0EEENS1_36VarlenDynamicPersistentTileSchedulerILi128ELi48ELi256ELi256ELb1ELb1ELb0ELb1ELb1ELb1EEEEEEEEEvNT_6ParamsE)
        /*02a8*/ 	.word	0x000000e8


	//----- nvinfo : EIATTR_REGCOUNT
	.align		4
.L_124:
        /*02ac*/ 	.byte	0x04, 0x2f
        /*02ae*/ 	.short	(.L_126 - .L_125)
	.align		4
.L_125:
        /*02b0*/ 	.word	index@(_ZN7cutlass13device_kernelIN5flash19enable_sm80_to_sm89INS1_16FlashAttnFwdSm80INS1_25CollectiveMainloopFwdSm80ILi8ELi1ELb1EN4cute5tupleIJNS5_1CILi128EEENS7_ILi64EEENS7_ILi256EEEEEELi256ENS_6half_tEfNS_4arch4Sm80ELb1ELb0ELb1ELb0ELb0ELb0ELb1ELb1EEENS1_21CollectiveEpilogueFwdINS6_IJS8_SA_S9_EEENS6_IJNS7_ILi1EEESI_SI_EEESC_SE_Li256ELb0ELb1ELb1ELb0EEENS1_30DynamicPersistentTileSchedulerILi256ELi256ELb1ELb1ELb0EEEEEEEEEvNT_6ParamsE)
        /*02b4*/ 	.word	0x000000ff


	//----- nvinfo : EIATTR_FRAME_SIZE
	.align		4
.L_126:
        /*02b8*/ 	.byte	0x04, 0x11
        /*02ba*/ 	.short	(.L_128 - .L_127)
	.align		4
.L_127:
        /*02bc*/ 	.word	index@($__internal_17_$__cuda_sm70_shflsync_idx_p)
        /*02c0*/ 	.word	0x00000000


	//----- nvinfo : EIATTR_FRAME_SIZE
	.align		4
.L_128:
        /*02c4*/ 	.byte	0x04, 0x11
        /*02c6*/ 	.short	(.L_130 - .L_129)
	.align		4
.L_129:
        /*02c8*/ 	.word	index@($__internal_16_$__cuda_sm70_shflsync_bfly_p)
        /*02cc*/ 	.word	0x00000000


	//----- nvinfo : EIATTR_FRAME_SIZE
	.align		4
.L_130:
        /*02d0*/ 	.byte	0x04, 0x11
        /*02d2*/ 	.short	(.L_132 - .L_131)
	.align		4
.L_131:
        /*02d4*/ 	.word	index@(_ZN7cutlass13device_kernelIN5flash19enable_sm80_to_sm89INS1_16FlashAttnFwdSm80INS1_25CollectiveMainloopFwdSm80ILi8ELi1ELb1EN4cute5tupleIJNS5_1CILi128EEENS7_ILi64EEENS7_ILi256EEEEEELi256ENS_6half_tEfNS_4arch4Sm80ELb1ELb0ELb1ELb0ELb0ELb0ELb1ELb1EEENS1_21CollectiveEpilogueFwdINS6_IJS8_SA_S9_EEENS6_IJNS7_ILi1EEESI_SI_EEESC_SE_Li256ELb0ELb1ELb1ELb0EEENS1_30DynamicPersistentTileSchedulerILi256ELi256ELb1ELb1ELb0EEEEEEEEEvNT_6ParamsE)
        /*02d8*/ 	.word	0x00000150


	//----- nvinfo : EIATTR_REGCOUNT
	.align		4
.L_132:
        /*02dc*/ 	.byte	0x04, 0x2f
        /*02de*/ 	.short	(.L_134 - .L_133)
	.align		4
.L_133:
        /*02e0*/ 	.word	index@(_ZN7cutlass13device_kernelIN5flash19enable_sm80_to_sm89INS1_16FlashAttnFwdSm80INS1_25CollectiveMainloopFwdSm80ILi8ELi1ELb0EN4cute5tupleIJNS5_1CILi128EEENS7_ILi32EEENS7_ILi256EEEEEELi256ENS_6half_tEfNS_4arch4Sm80ELb0ELb1ELb1ELb1ELb0ELb1ELb1ELb1EEENS1_21CollectiveEpilogueFwdINS6_IJS8_SA_S9_EEENS6_IJNS7_ILi1EEESI_SI_EEESC_SE_Li256ELb1ELb1ELb1ELb0EEENS1_36VarlenDynamicPersistentTileSchedulerILi128ELi32ELi256ELi256ELb1ELb1ELb0ELb1ELb0ELb1EEEEEEEEEvNT_6ParamsE)
        /*02e4*/ 	.word	0x000000ff


	//----- nvinfo : EIATTR_FRAME_SIZE
	.align		4
.L_134:
        /*02e8*/ 	.byte	0x04, 0x11
        /*02ea*/ 	.short	(.L_136 - .L_135)
	.align		4
.L_135:
        /*02ec*/ 	.word	index@($__internal_15_$__cuda_sm70_votesync_ballot)
        /*02f0*/ 	.word	0x00000000


	//----- nvinfo : EIATTR_FRAME_SIZE
	.align		4
.L_136:
        /*02f4*/ 	.byte	0x04, 0x11
        /*02f6*/ 	.short	(.L_138 - .L_137)
	.align		4
.L_137:
        /*02f8*/ 	.word	index@($__internal_14_$__cuda_sm70_shflsync_up_p)
        /*02fc*/ 	.word	0x00000000


	//----- nvinfo : EIATTR_FRAME_SIZE
	.align		4
.L_138:
        /*0300*/ 	.byte	0x04, 0x11
        /*0302*/ 	.short	(.L_140 - .L_139)
	.align		4
.L_139:
        /*0304*/ 	.word	index@($__internal_13_$__cuda_sm70_shflsync_idx_p)
        /*0308*/ 	.word	0x00000000


	//----- nvinfo : EIATTR_FRAME_SIZE
	.align		4
.L_140:
        /*030c*/ 	.byte	0x04, 0x11
        /*030e*/ 	.short	(.L_142 - .L_141)
	.align		4
.L_141:
        /*0310*/ 	.word	index@($__internal_12_$__cuda_sm70_shflsync_bfly_p)
        /*0314*/ 	.word	0x00000000


	//----- nvinfo : EIATTR_FRAME_SIZE
	.align		4
.L_142:
        /*0318*/ 	.byte	0x04, 0x11
        /*031a*/ 	.short	(.L_144 - .L_143)
	.align		4
.L_143:
        /*031c*/ 	.word	index@(_ZN7cutlass13device_kernelIN5flash19enable_sm80_to_sm89INS1_16FlashAttnFwdSm80INS1_25CollectiveMainloopFwdSm80ILi8ELi1ELb0EN4cute5tupleIJNS5_1CILi128EEENS7_ILi32EEENS7_ILi256EEEEEELi256ENS_6half_tEfNS_4arch4Sm80ELb0ELb1ELb1ELb1ELb0ELb1ELb1ELb1EEENS1_21CollectiveEpilogueFwdINS6_IJS8_SA_S9_EEENS6_IJNS7_ILi1EEESI_SI_EEESC_SE_Li256ELb1ELb1ELb1ELb0EEENS1_36VarlenDynamicPersistentTileSchedulerILi128ELi32ELi256ELi256ELb1ELb1ELb0ELb1ELb0ELb1EEEEEEEEEvNT_6ParamsE)
        /*0320*/ 	.word	0x00000008


	//----- nvinfo : EIATTR_REGCOUNT
	.align		4
.L_144:
        /*0324*/ 	.byte	0x04, 0x2f
        /*0326*/ 	.short	(.L_146 - .L_145)
	.align		4
.L_145:
        /*0328*/ 	.word	index@(_ZN7cutlass13device_kernelIN5flash19enable_sm80_to_sm89INS1_16FlashAttnFwdSm80INS1_25CollectiveMainloopFwdSm80ILi8ELi1ELb1EN4cute5tupleIJNS5_1CILi128EEENS7_ILi48EEENS7_ILi256EEEEEELi256ENS_6half_tEfNS_4arch4Sm80ELb0ELb1ELb1ELb1ELb0ELb0ELb1ELb1EEENS1_21CollectiveEpilogueFwdINS6_IJS8_SA_S9_EEENS6_IJNS7_ILi1EEESI_SI_EEESC_SE_Li256ELb1ELb1ELb1ELb0EEENS1_36VarlenDynamicPersistentTileSchedulerILi128ELi48ELi256ELi256ELb1ELb1ELb0ELb1ELb0ELb1EEEEEEEEEvNT_6ParamsE)
        /*032c*/ 	.word	0x000000ff


	//----- nvinfo : EIATTR_FRAME_SIZE
	.align		4
.L_146:
        /*0330*/ 	.byte	0x04, 0x11
        /*0332*/ 	.short	(.L_148 - .L_147)
	.align		4
.L_147:
        /*0334*/ 	.word	index@($__internal_11_$__cuda_sm70_votesync_ballot)
        /*0338*/ 	.word	0x00000000


	//----- nvinfo : EIATTR_FRAME_SIZE
	.align		4
.L_148:
        /*033c*/ 	.byte	0x04, 0x11
        /*033e*/ 	.short	(.L_150 - .L_149)
	.align		4
.L_149:
        /*0340*/ 	.word	index@($__internal_10_$__cuda_sm70_shflsync_up_p)
        /*0344*/ 	.word	0x00000000


	//----- nvinfo : EIATTR_FRAME_SIZE
	.align		4
.L_150:
        /*0348*/ 	.byte	0x04, 0x11
        /*034a*/ 	.short	(.L_152 - .L_151)
	.align		4
.L_151:
        /*034c*/ 	.word	index@($__internal_9_$__cuda_sm70_shflsync_idx_p)
        /*0350*/ 	.word	0x00000000


	//----- nvinfo : EIATTR_FRAME_SIZE
	.align		4
.L_152:
        /*0354*/ 	.byte	0x04, 0x11
        /*0356*/ 	.short	(.L_154 - .L_153)
	.align		4
.L_153:
        /*0358*/ 	.word	index@($__internal_8_$__cuda_sm70_shflsync_bfly_p)
        /*035c*/ 	.word	0x00000000


	//----- nvinfo : EIATTR_FRAME_SIZE
	.align		4
.L_154:
        /*0360*/ 	.byte	0x04, 0x11
        /*0362*/ 	.short	(.L_156 - .L_155)
	.align		4
.L_155:
        /*0364*/ 	.word	index@(_ZN7cutlass13device_kernelIN5flash19enable_sm80_to_sm89INS1_16FlashAttnFwdSm80INS1_25CollectiveMainloopFwdSm80ILi8ELi1ELb1EN4cute5tupleIJNS5_1CILi128EEENS7_ILi48EEENS7_ILi256EEEEEELi256ENS_6half_tEfNS_4arch4Sm80ELb0ELb1ELb1ELb1ELb0ELb0ELb1ELb1EEENS1_21CollectiveEpilogueFwdINS6_IJS8_SA_S9_EEENS6_IJNS7_ILi1EEESI_SI_EEESC_SE_Li256ELb1ELb1ELb1ELb0EEENS1_36VarlenDynamicPersistentTileSchedulerILi128ELi48ELi256ELi256ELb1ELb1ELb0ELb1ELb0ELb1EEEEEEEEEvNT_6ParamsE)
        /*0368*/ 	.word	0x000000b0


	//----- nvinfo : EIATTR_REGCOUNT
	.align		4
.L_156:
        /*036c*/ 	.byte	0x04, 0x2f
        /*036e*/ 	.short	(.L_158 - .L_157)
	.align		4
.L_157:
        /*0370*/ 	.word	index@(_ZN7cutlass13device_kernelIN5flash19enable_sm80_to_sm89INS1_16FlashAttnFwdSm80INS1_25CollectiveMainloopFwdSm80ILi8ELi1ELb1EN4cute5tupleIJNS5_1CILi128EEENS7_ILi48EEENS7_ILi256EEEEEELi256ENS_6half_tEfNS_4arch4Sm80ELb0ELb1ELb1ELb0ELb0ELb0ELb1ELb1EEENS1_21CollectiveEpilogueFwdINS6_IJS8_SA_S9_EEENS6_IJNS7_ILi1EEESI_SI_EEESC_SE_Li256ELb0ELb1ELb1ELb0EEENS1_19SingleTileSchedulerILb0ELb1ELb1ELi128EEEEEEEEEvNT_6ParamsE)
        /*0374*/ 	.word	0x000000ff


	//----- nvinfo : EIATTR_FRAME_SIZE
	.align		4
.L_158:
        /*0378*/ 	.byte	0x04, 0x11
        /*037a*/ 	.short	(.L_160 - .L_159)
	.align		4
.L_159:
        /*037c*/ 	.word	index@(_ZN7cutlass13device_kernelIN5flash19enable_sm80_to_sm89INS1_16FlashAttnFwdSm80INS1_25CollectiveMainloopFwdSm80ILi8ELi1ELb1EN4cute5tupleIJNS5_1CILi128EEENS7_ILi48EEENS7_ILi256EEEEEELi256ENS_6half_tEfNS_4arch4Sm80ELb0ELb1ELb1ELb0ELb0ELb0ELb1ELb1EEENS1_21CollectiveEpilogueFwdINS6_IJS8_SA_S9_EEENS6_IJNS7_ILi1EEESI_SI_EEESC_SE_Li256ELb0ELb1ELb1ELb0EEENS1_19SingleTileSchedulerILb0ELb1ELb1ELi128EEEEEEEEEvNT_6ParamsE)
        /*0380*/ 	.word	0x000000a0


	//----- nvinfo : EIATTR_REGCOUNT
	.align		4
.L_160:
        /*0384*/ 	.byte	0x04, 0x2f
        /*0386*/ 	.short	(.L_162 - .L_161)
	.align		4
.L_161:
        /*0388*/ 	.word	index@(_ZN7cutlass13device_kernelIN5flash19enable_sm80_to_sm89INS1_16FlashAttnFwdSm80INS1_25CollectiveMainloopFwdSm80ILi8ELi1ELb0EN4cute5tupleIJNS5_1CILi128EEENS7_ILi32EEENS7_ILi256EEEEEELi256ENS_6half_tEfNS_4arch4Sm80ELb0ELb0ELb1ELb1ELb0ELb1ELb1ELb1EEENS1_21CollectiveEpilogueFwdINS6_IJS8_SA_S9_EEENS6_IJNS7_ILi1EEESI_SI_EEESC_SE_Li256ELb1ELb1ELb1ELb0EEENS1_36VarlenDynamicPersistentTileSchedulerILi128ELi32ELi256ELi256ELb1ELb1ELb0ELb0ELb1ELb1EEEEEEEEEvNT_6ParamsE)
        /*038c*/ 	.word	0x000000ff


	//----- nvinfo : EIATTR_FRAME_SIZE
	.align		4
.L_162:
        /*0390*/ 	.byte	0x04, 0x11
        /*0392*/ 	.short	(.L_164 - .L_163)
	.align		4
.L_163:
        /*0394*/ 	.word	index@($__internal_7_$__cuda_sm70_votesync_ballot)
        /*0398*/ 	.word	0x00000000


	//----- nvinfo : EIATTR_FRAME_SIZE
	.align		4
.L_164:
        /*039c*/ 	.byte	0x04, 0x11
        /*039e*/ 	.short	(.L_166 - .L_165)
	.align		4
.L_165:
        /*03a0*/ 	.word	index@($__internal_6_$__cuda_sm70_shflsync_up_p)
        /*03a4*/ 	.word	0x00000000


	//----- nvinfo : EIATTR_FRAME_SIZE
	.align		4
.L_166:
        /*03a8*/ 	.byte	0x04, 0x11
        /*03aa*/ 	.short	(.L_168 - .L_167)
	.align		4
.L_167:
        /*03ac*/ 	.word	index@($__internal_5_$__cuda_sm70_shflsync_idx_p)
        /*03b0*/ 	.word	0x00000000


	//----- nvinfo : EIATTR_FRAME_SIZE
	.align		4
.L_168:
        /*03b4*/ 	.byte	0x04, 0x11
        /*03b6*/ 	.short	(.L_170 - .L_169)
	.align		4
.L_169:
        /*03b8*/ 	.word	index@($__internal_4_$__cuda_sm70_shflsync_bfly_p)
        /*03bc*/ 	.word	0x00000000


	//----- nvinfo : EIATTR_FRAME_SIZE
	.align		4
.L_170:
        /*03c0*/ 	.byte	0x04, 0x11
        /*03c2*/ 	.short	(.L_172 - .L_171)
	.align		4
.L_171:
        /*03c4*/ 	.word	index@(_ZN7cutlass13device_kernelIN5flash19enable_sm80_to_sm89INS1_16FlashAttnFwdSm80INS1_25CollectiveMainloopFwdSm80ILi8ELi1ELb0EN4cute5tupleIJNS5_1CILi128EEENS7_ILi32EEENS7_ILi256EEEEEELi256ENS_6half_tEfNS_4arch4Sm80ELb0ELb0ELb1ELb1ELb0ELb1ELb1ELb1EEENS1_21CollectiveEpilogueFwdINS6_IJS8_SA_S9_EEENS6_IJNS7_ILi1EEESI_SI_EEESC_SE_Li256ELb1ELb1ELb1ELb0EEENS1_36VarlenDynamicPersistentTileSchedulerILi128ELi32ELi256ELi256ELb1ELb1ELb0ELb0ELb1ELb1EEEEEEEEEvNT_6ParamsE)
        /*03c8*/ 	.word	0x00000010


	//----- nvinfo : EIATTR_REGCOUNT
	.align		4
.L_172:
        /*03cc*/ 	.byte	0x04, 0x2f
        /*03ce*/ 	.short	(.L_174 - .L_173)
	.align		4
.L_173:
        /*03d0*/ 	.word	index@(_ZN7cutlass13device_kernelIN5flash19enable_sm80_to_sm89INS1_16FlashAttnFwdSm80INS1_25CollectiveMainloopFwdSm80ILi8ELi1ELb1EN4cute5tupleIJNS5_1CILi128EEENS7_ILi48EEENS7_ILi256EEEEEELi256ENS_6half_tEfNS_4arch4Sm80ELb0ELb0ELb1ELb1ELb0ELb0ELb1ELb1EEENS1_21CollectiveEpilogueFwdINS6_IJS8_SA_S9_EEENS6_IJNS7_ILi1EEESI_SI_EEESC_SE_Li256ELb1ELb1ELb1ELb0EEENS1_36VarlenDynamicPersistentTileSchedulerILi128ELi48ELi256ELi256ELb1ELb1ELb0ELb0ELb1ELb1EEEEEEEEEvNT_6ParamsE)
        /*03d4*/ 	.word	0x000000ff


	//----- nvinfo : EIATTR_FRAME_SIZE
	.align		4
.L_174:
        /*03d8*/ 	.byte	0x04, 0x11
        /*03da*/ 	.short	(.L_176 - .L_175)
	.align		4
.L_175:
        /*03dc*/ 	.word	index@($__internal_3_$__cuda_sm70_votesync_ballot)
        /*03e0*/ 	.word	0x00000000


	//----- nvinfo : EIATTR_FRAME_SIZE
	.align		4
.L_176:
        /*03e4*/ 	.byte	0x04, 0x11
        /*03e6*/ 	.short	(.L_178 - .L_177)
	.align		4
.L_177:
        /*03e8*/ 	.word	index@($__internal_2_$__cuda_sm70_shflsync_up_p)
        /*03ec*/ 	.word	0x00000000


	//----- nvinfo : EIATTR_FRAME_SIZE
	.align		4
.L_178:
        /*03f0*/ 	.byte	0x04, 0x11
        /*03f2*/ 	.short	(.L_180 - .L_179)
	.align		4
.L_179:
        /*03f4*/ 	.word	index@($__internal_1_$__cuda_sm70_shflsync_idx_p)
        /*03f8*/ 	.word	0x00000000


	//----- nvinfo : EIATTR_FRAME_SIZE
	.align		4
.L_180:
        /*03fc*/ 	.byte	0x04, 0x11
        /*03fe*/ 	.short	(.L_182 - .L_181)
	.align		4
.L_181:
        /*0400*/ 	.word	index@($__internal_0_$__cuda_sm70_shflsync_bfly_p)
        /*0404*/ 	.word	0x00000000


	//----- nvinfo : EIATTR_FRAME_SIZE
	.align		4
.L_182:
        /*0408*/ 	.byte	0x04, 0x11
        /*040a*/ 	.short	(.L_184 - .L_183)
	.align		4
.L_183:
        /*040c*/ 	.word	index@(_ZN7cutlass13device_kernelIN5flash19enable_sm80_to_sm89INS1_16FlashAttnFwdSm80INS1_25CollectiveMainloopFwdSm80ILi8ELi1ELb1EN4cute5tupleIJNS5_1CILi128EEENS7_ILi48EEENS7_ILi256EEEEEELi256ENS_6half_tEfNS_4arch4Sm80ELb0ELb0ELb1ELb1ELb0ELb0ELb1ELb1EEENS1_21CollectiveEpilogueFwdINS6_IJS8_SA_S9_EEENS6_IJNS7_ILi1EEESI_SI_EEESC_SE_Li256ELb1ELb1ELb1ELb0EEENS1_36VarlenDynamicPersistentTileSchedulerILi128ELi48ELi256ELi256ELb1ELb1ELb0ELb0ELb1ELb1EEEEEEEEEvNT_6ParamsE)
        /*0410*/ 	.word	0x000000c0


	//----- nvinfo : EIATTR_REGCOUNT
	.align		4
.L_184:
        /*0414*/ 	.byte	0x04, 0x2f
        /*0416*/ 	.short	(.L_186 - .L_185)
	.align		4
.L_185:
        /*0418*/ 	.word	index@(_ZN7cutlass13device_kernelIN5flash19enable_sm80_to_sm89INS1_16FlashAttnFwdSm80INS1_25CollectiveMainloopFwdSm80ILi8ELi1ELb1EN4cute5tupleIJNS5_1CILi128EEENS7_ILi64EEENS7_ILi256EEEEEELi256ENS_6half_tEfNS_4arch4Sm80ELb0ELb0ELb1ELb0ELb0ELb0ELb1ELb1EEENS1_21CollectiveEpilogueFwdINS6_IJS8_SA_S9_EEENS6_IJNS7_ILi1EEESI_SI_EEESC_SE_Li256ELb0ELb1ELb1ELb0EEENS1_19SingleTileSchedulerILb0ELb1ELb1ELi128EEEEEEEEEvNT_6ParamsE)
        /*041c*/ 	.word	0x000000ff


	//----- nvinfo : EIATTR_FRAME_SIZE
	.align		4
.L_186:
        /*0420*/ 	.byte	0x04, 0x11
        /*0422*/ 	.short	(.L_188 - .L_187)
	.align		4
.L_187:
        /*0424*/ 	.word	index@(_ZN7cutlass13device_kernelIN5flash19enable_sm80_to_sm89INS1_16FlashAttnFwdSm80INS1_25CollectiveMainloopFwdSm80ILi8ELi1ELb1EN4cute5tupleIJNS5_1CILi128EEENS7_ILi64EEENS7_ILi256EEEEEELi256ENS_6half_tEfNS_4arch4Sm80ELb0ELb0ELb1ELb0ELb0ELb0ELb1ELb1EEENS1_21CollectiveEpilogueFwdINS6_IJS8_SA_S9_EEENS6_IJNS7_ILi1EEESI_SI_EEESC_SE_Li256ELb0ELb1ELb1ELb0EEENS1_19SingleTileSchedulerILb0ELb1ELb1ELi128EEEEEEEEEvNT_6ParamsE)
        /*0428*/ 	.word	0x000000d0


	//----- nvinfo : EIATTR_MIN_STACK_SIZE
	.align		4
.L_188:
        /*042c*/ 	.byte	0x04, 0x12
        /*042e*/ 	.short	(.L_190 - .L_189)
	.align		4
.L_189:
        /*0430*/ 	.word	index@(_ZN7cutlass13device_kernelIN5flash19enable_sm80_to_sm89INS1_16FlashAttnFwdSm80INS1_25CollectiveMainloopFwdSm80ILi8ELi1ELb1EN4cute5tupleIJNS5_1CILi128EEENS7_ILi64EEENS7_ILi256EEEEEELi256ENS_6half_tEfNS_4arch4Sm80ELb0ELb0ELb1ELb0ELb0ELb0ELb1ELb1EEENS1_21CollectiveEpilogueFwdINS6_IJS8_SA_S9_EEENS6_IJNS7_ILi1EEESI_SI_EEESC_SE_Li256ELb0ELb1ELb1ELb0EEENS1_19SingleTileSchedulerILb0ELb1ELb1ELi128EEEEEEEEEvNT_6ParamsE)
        /*0434*/ 	.word	0x000000d0


	//----- nvinfo : EIATTR_MIN_STACK_SIZE
	.align		4
.L_190:
        /*0438*/ 	.byte	0x04, 0x12
        /*043a*/ 	.short	(.L_192 - .L_191)
	.align		4
.L_191:
        /*043c*/ 	.word	index@(_ZN7cutlass13device_kernelIN5flash19enable_sm80_to_sm89INS1_16FlashAttnFwdSm80INS1_25CollectiveMainloopFwdSm80ILi8ELi1ELb1EN4cute5tupleIJNS5_1CILi128EEENS7_ILi48EEENS7_ILi256EEEEEELi256ENS_6half_tEfNS_4arch4Sm80ELb0ELb0ELb1ELb1ELb0ELb0ELb1ELb1EEENS1_21CollectiveEpilogueFwdINS6_IJS8_SA_S9_EEENS6_IJNS7_ILi1EEESI_SI_EEESC_SE_Li256ELb1ELb1ELb1ELb0EEENS1_36VarlenDynamicPersistentTileSchedulerILi128ELi48ELi256ELi256ELb1ELb1ELb0ELb0ELb1ELb1EEEEEEEEEvNT_6ParamsE)
        /*0440*/ 	.word	0x000000c0


	//----- nvinfo : EIATTR_MIN_STACK_SIZE
	.align		4
.L_192:
        /*0444*/ 	.byte	0x04, 0x12
        /*0446*/ 	.short	(.L_194 - .L_193)
	.align		4
.L_193:
        /*0448*/ 	.word	index@(_ZN7cutlass13device_kernelIN5flash19enable_sm80_to_sm89INS1_16FlashAttnFwdSm80INS1_25CollectiveMainloopFwdSm80ILi8ELi1ELb0EN4cute5tupleIJNS5_1CILi128EEENS7_ILi32EEENS7_ILi256EEEEEELi256ENS_6half_tEfNS_4arch4Sm80ELb0ELb0ELb1ELb1ELb0ELb1ELb1ELb1EEENS1_21CollectiveEpilogueFwdINS6_IJS8_SA_S9_EEENS6_IJNS7_ILi1EEESI_SI_EEESC_SE_Li256ELb1ELb1ELb1ELb0EEENS1_36VarlenDynamicPersistentTileSchedulerILi128ELi32ELi256ELi256ELb1ELb1ELb0ELb0ELb1ELb1EEEEEEEEEvNT_6ParamsE)
        /*044c*/ 	.word	0x00000010


	//----- nvinfo : EIATTR_MIN_STACK_SIZE
	.align		4
.L_194:
        /*0450*/ 	.byte	0x04, 0x12
        /*0452*/ 	.short	(.L_196 - .L_195)
	.align		4
.L_195:
        /*0454*/ 	.word	index@(_ZN7cutlass13device_kernelIN5flash19enable_sm80_to_sm89INS1_16FlashAttnFwdSm80INS1_25CollectiveMainloopFwdSm80ILi8ELi1ELb1EN4cute5tupleIJNS5_1CILi128EEENS7_ILi48EEENS7_ILi256EEEEEELi256ENS_6half_tEfNS_4arch4Sm80ELb0ELb1ELb1ELb0ELb0ELb0ELb1ELb1EEENS1_21CollectiveEpilogueFwdINS6_IJS8_SA_S9_EEENS6_IJNS7_ILi1EEESI_SI_EEESC_SE_Li256ELb0ELb1ELb1ELb0EEENS1_19SingleTileSchedulerILb0ELb1ELb1ELi128EEEEEEEEEvNT_6ParamsE)
        /*0458*/ 	.word	0x000000a0


	//----- nvinfo : EIATTR_MIN_STACK_SIZE
	.align		4
.L_196:
        /*045c*/ 	.byte	0x04, 0x12
        /*045e*/ 	.short	(.L_198 - .L_197)
	.align		4
.L_197:
        /*0460*/ 	.word	index@(_ZN7cutlass13device_kernelIN5flash19enable_sm80_to_sm89INS1_16FlashAttnFwdSm80INS1_25CollectiveMainloopFwdSm80ILi8ELi1ELb1EN4cute5tupleIJNS5_1CILi128EEENS7_ILi48EEENS7_ILi256EEEEEELi256ENS_6half_tEfNS_4arch4Sm80ELb0ELb1ELb1ELb1ELb0ELb0ELb1ELb1EEENS1_21CollectiveEpilogueFwdINS6_IJS8_SA_S9_EEENS6_IJNS7_ILi1EEESI_SI_EEESC_SE_Li256ELb1ELb1ELb1ELb0EEENS1_36VarlenDynamicPersistentTileSchedulerILi128ELi48ELi256ELi256ELb1ELb1ELb0ELb1ELb0ELb1EEEEEEEEEvNT_6ParamsE)
        /*0464*/ 	.word	0x000000b0


	//----- nvinfo : EIATTR_MIN_STACK_SIZE
	.align		4
.L_198:
        /*0468*/ 	.byte	0x04, 0x12
        /*046a*/ 	.short	(.L_200 - .L_199)
	.align		4
.L_199:
        /*046c*/ 	.word	index@(_ZN7cutlass13device_kernelIN5flash19enable_sm80_to_sm89INS1_16FlashAttnFwdSm80INS1_25CollectiveMainloopFwdSm80ILi8ELi1ELb0EN4cute5tupleIJNS5_1CILi128EEENS7_ILi32EEENS7_ILi256EEEEEELi256ENS_6half_tEfNS_4arch4Sm80ELb0ELb1ELb1ELb1ELb0ELb1ELb1ELb1EEENS1_21CollectiveEpilogueFwdINS6_IJS8_SA_S9_EEENS6_IJNS7_ILi1EEESI_SI_EEESC_SE_Li256ELb1ELb1ELb1ELb0EEENS1_36VarlenDynamicPersistentTileSchedulerILi128ELi32ELi256ELi256ELb1ELb1ELb0ELb1ELb0ELb1EEEEEEEEEvNT_6ParamsE)
        /*0470*/ 	.word	0x00000008


	//----- nvinfo : EIATTR_MIN_STACK_SIZE
	.align		4
.L_200:
        /*0474*/ 	.byte	0x04, 0x12
        /*0476*/ 	.short	(.L_202 - .L_201)
	.align		4
.L_201:
        /*0478*/ 	.word	index@(_ZN7cutlass13device_kernelIN5flash19enable_sm80_to_sm89INS1_16FlashAttnFwdSm80INS1_25CollectiveMainloopFwdSm80ILi8ELi1ELb1EN4cute5tupleIJNS5_1CILi128EEENS7_ILi64EEENS7_ILi256EEEEEELi256ENS_6half_tEfNS_4arch4Sm80ELb1ELb0ELb1ELb0ELb0ELb0ELb1ELb1EEENS1_21CollectiveEpilogueFwdINS6_IJS8_SA_S9_EEENS6_IJNS7_ILi1EEESI_SI_EEESC_SE_Li256ELb0ELb1ELb1ELb0EEENS1_30DynamicPersistentTileSchedulerILi256ELi256ELb1ELb1ELb0EEEEEEEEEvNT_6ParamsE)
        /*047c*/ 	.word	0x00000150


	//----- nvinfo : EIATTR_MIN_STACK_SIZE
	.align		4
.L_202:
        /*0480*/ 	.byte	0x04, 0x12
        /*0482*/ 	.short	(.L_204 - .L_203)
	.align		4
.L_203:
        /*0484*/ 	.word	index@(_ZN7cutlass13device_kernelIN5flash19enable_sm80_to_sm89INS1_16FlashAttnFwdSm80INS1_25CollectiveMainloopFwdSm80ILi8ELi1ELb1EN4cute5tupleIJNS5_1CILi128EEENS7_ILi48EEENS7_ILi256EEEEEELi256ENS_6half_tEfNS_4arch4Sm80ELb1ELb0ELb1ELb1ELb0ELb0ELb1ELb1EEENS1_21CollectiveEpilogueFwdINS6_IJS8_SA_S9_EEENS6_IJNS7_ILi1EEESI_SI_EEESC_SE_Li256ELb1ELb1ELb1ELb0EEENS1_36VarlenDynamicPersistentTileSchedulerILi128ELi48ELi256ELi256ELb1ELb1ELb0ELb1ELb1ELb1EEEEEEEEEvNT_6ParamsE)
        /*0488*/ 	.word	0x000000e8


	//----- nvinfo : EIATTR_MIN_STACK_SIZE
	.align		4
.L_204:
        /*048c*/ 	.byte	0x04, 0x12
        /*048e*/ 	.short	(.L_206 - .L_205)
	.align		4
.L_205:
        /*0490*/ 	.word	index@(_ZN7cutlass13device_kernelIN5flash19enable_sm80_to_sm89INS1_16FlashAttnFwdSm80INS1_25CollectiveMainloopFwdSm80ILi8ELi1ELb0EN4cute5tupleIJNS5_1CILi128EEENS7_ILi32EEENS7_ILi256EEEEEELi256ENS_6half_tEfNS_4arch4Sm80ELb1ELb0ELb1ELb1ELb0ELb1ELb1ELb1EEENS1_21CollectiveEpilogueFwdINS6_IJS8_SA_S9_EEENS6_IJNS7_ILi1EEESI_SI_EEESC_SE_Li256ELb1ELb1ELb1ELb0EEENS1_36VarlenDynamicPersistentTileSchedulerILi128ELi32ELi256ELi256ELb1ELb1ELb0ELb1ELb1ELb1EEEEEEEEEvNT_6ParamsE)
        /*0494*/ 	.word	0x00000008


	//----- nvinfo : EIATTR_MIN_STACK_SIZE
	.align		4
.L_206:
        /*0498*/ 	.byte	0x04, 0x12
        /*049a*/ 	.short	(.L_208 - .L_207)
	.align		4
.L_207:
        /*049c*/ 	.word	index@(_ZN7cutlass13device_kernelIN5flash19enable_sm80_to_sm89INS1_16FlashAttnFwdSm80INS1_25CollectiveMainloopFwdSm80ILi8ELi1ELb0EN4cute5tupleIJNS5_1CILi128EEENS7_ILi96EEENS7_ILi256EEEEEELi256ENS_6half_tEfNS_4arch4Sm80ELb0ELb0ELb1ELb0ELb0ELb0ELb1ELb1EEENS1_21CollectiveEpilogueFwdINS6_IJS8_SA_S9_EEENS6_IJNS7_ILi1EEESI_SI_EEESC_SE_Li256ELb0ELb1ELb1ELb0EEENS1_19SingleTileSchedulerILb0ELb1ELb1ELi128EEEEEEEEEvNT_6ParamsE)
        /*04a0*/ 	.word	0x00000040


	//----- nvinfo : EIATTR_MIN_STACK_SIZE
	.align		4
.L_208:
        /*04a4*/ 	.byte	0x04, 0x12
        /*04a6*/ 	.short	(.L_210 - .L_209)
	.align		4
.L_209:
        /*04a8*/ 	.word	index@(_ZN7cutlass13device_kernelIN5flash19enable_sm80_to_sm89INS1_16FlashAttnFwdSm80INS1_25CollectiveMainloopFwdSm80ILi8ELi1ELb0EN4cute5tupleIJNS5_1CILi128EEENS7_ILi64EEENS7_ILi256EEEEEELi256ENS_6half_tEfNS_4arch4Sm80ELb0ELb0ELb1ELb1ELb0ELb0ELb1ELb1EEENS1_21CollectiveEpilogueFwdINS6_IJS8_SA_S9_EEENS6_IJNS7_ILi1EEESI_SI_EEESC_SE_Li256ELb1ELb1ELb1ELb0EEENS1_36VarlenDynamicPersistentTileSchedulerILi128ELi64ELi256ELi256ELb1ELb1ELb0ELb0ELb1ELb1EEEEEEEEEvNT_6ParamsE)
        /*04ac*/ 	.word	0x000000f0


	//----- nvinfo : EIATTR_MIN_STACK_SIZE
	.align		4
.L_210:
        /*04b0*/ 	.byte	0x04, 0x12
        /*04b2*/ 	.short	(.L_212 - .L_211)
	.align		4
.L_211:
        /*04b4*/ 	.word	index@(_ZN7cutlass13device_kernelIN5flash19enable_sm80_to_sm89INS1_16FlashAttnFwdSm80INS1_25CollectiveMainloopFwdSm80ILi8ELi1ELb0EN4cute5tupleIJNS5_1CILi128EEENS7_ILi48EEENS7_ILi256EEEEEELi256ENS_6half_tEfNS_4arch4Sm80ELb0ELb0ELb1ELb1ELb0ELb1ELb1ELb1EEENS1_21CollectiveEpilogueFwdINS6_IJS8_SA_S9_EEENS6_IJNS7_ILi1EEESI_SI_EEESC_SE_Li256ELb1ELb1ELb1ELb0EEENS1_36VarlenDynamicPersistentTileSchedulerILi128ELi48ELi256ELi256ELb1ELb1ELb0ELb0ELb1ELb1EEEEEEEEEvNT_6ParamsE)
        /*04b8*/ 	.word	0x00000060


	//----- nvinfo : EIATTR_MIN_STACK_SIZE
	.align		4
.L_212:
        /*04bc*/ 	.byte	0x04, 0x12
        /*04be*/ 	.short	(.L_214 - .L_213)
	.align		4
.L_213:
        /*04c0*/ 	.word	index@(_ZN7cutlass13device_kernelIN5flash19enable_sm80_to_sm89INS1_16FlashAttnFwdSm80INS1_25CollectiveMainloopFwdSm80ILi8ELi1ELb0EN4cute5tupleIJNS5_1CILi128EEENS7_ILi64EEENS7_ILi256EEEEEELi256ENS_6half_tEfNS_4arch4Sm80ELb0ELb1ELb1ELb0ELb0ELb0ELb1ELb1EEENS1_21CollectiveEpilogueFwdINS6_IJS8_SA_S9_EEENS6_IJNS7_ILi1EEESI_SI_EEESC_SE_Li256ELb0ELb1ELb1ELb0EEENS1_19SingleTileSchedulerILb0ELb1ELb1ELi128EEEEEEEEEvNT_6ParamsE)
        /*04c4*/ 	.word	0x00000058


	//----- nvinfo : EIATTR_MIN_STACK_SIZE
	.align		4
.L_214:
        /*04c8*/ 	.byte	0x04, 0x12
        /*04ca*/ 	.short	(.L_216 - .L_215)
	.align		4
.L_215:
        /*04cc*/ 	.word	index@(_ZN7cutlass13device_kernelIN5flash19enable_sm80_to_sm89INS1_16FlashAttnFwdSm80INS1_25CollectiveMainloopFwdSm80ILi8ELi1ELb0EN4cute5tupleIJNS5_1CILi128EEENS7_ILi64EEENS7_ILi256EEEEEELi256ENS_6half_tEfNS_4arch4Sm80ELb0ELb1ELb1ELb1ELb0ELb0ELb1ELb1EEENS1_21CollectiveEpilogueFwdINS6_IJS8_SA_S9_EEENS6_IJNS7_ILi1EEESI_SI_EEESC_SE_Li256ELb1ELb1ELb1ELb0EEENS1_36VarlenDynamicPersistentTileSchedulerILi128ELi64ELi256ELi256ELb1ELb1ELb0ELb1ELb0ELb1EEEEEEEEEvNT_6ParamsE)
        /*04d0*/ 	.word	0x000000b0


	//----- nvinfo : EIATTR_MIN_STACK_SIZE
	.align		4
.L_216:
        /*04d4*/ 	.byte	0x04, 0x12
        /*04d6*/ 	.short	(.L_218 - .L_217)
	.align		4
.L_217:
        /*04d8*/ 	.word	index@(_ZN7cutlass13device_kernelIN5flash19enable_sm80_to_sm89INS1_16FlashAttnFwdSm80INS1_25CollectiveMainloopFwdSm80ILi8ELi1ELb0EN4cute5tupleIJNS5_1CILi128EEENS7_ILi48EEENS7_ILi256EEEEEELi256ENS_6half_tEfNS_4arch4Sm80ELb0ELb1ELb1ELb1ELb0ELb1ELb1ELb1EEENS1_21CollectiveEpilogueFwdINS6_IJS8_SA_S9_EEENS6_IJNS7_ILi1EEESI_SI_EEESC_SE_Li256ELb1ELb1ELb1ELb0EEENS1_36VarlenDynamicPersistentTileSchedulerILi128ELi48ELi256ELi256ELb1ELb1ELb0ELb1ELb0ELb1EEEEEEEEEvNT_6ParamsE)
        /*04dc*/ 	.word	0x000001c0


	//----- nvinfo : EIATTR_MIN_STACK_SIZE
	.align		4
.L_218:
        /*04e0*/ 	.byte	0x04, 0x12
        /*04e2*/ 	.short	(.L_220 - .L_219)
	.align		4
.L_219:
        /*04e4*/ 	.word	index@(_ZN7cutlass13device_kernelIN5flash19enable_sm80_to_sm89INS1_16FlashAttnFwdSm80INS1_25CollectiveMainloopFwdSm80ILi8ELi1ELb0EN4cute5tupleIJNS5_1CILi128EEENS7_ILi96EEENS7_ILi256EEEEEELi256ENS_6half_tEfNS_4arch4Sm80ELb1ELb0ELb1ELb0ELb0ELb0ELb1ELb1EEENS1_21CollectiveEpilogueFwdINS6_IJS8_SA_S9_EEENS6_IJNS7_ILi1EEESI_SI_EEESC_SE_Li256ELb0ELb1ELb1ELb0EEENS1_30DynamicPersistentTileSchedulerILi256ELi256ELb1ELb1ELb0EEEEEEEEEvNT_6ParamsE)
        /*04e8*/ 	.word	0x000000b0


	//----- nvinfo : EIATTR_MIN_STACK_SIZE
	.align		4
.L_220:
        /*04ec*/ 	.byte	0x04, 0x12
        /*04ee*/ 	.short	(.L_222 - .L_221)
	.align		4
.L_221:
        /*04f0*/ 	.word	index@(_ZN7cutlass13device_kernelIN5flash19enable_sm80_to_sm89INS1_16FlashAttnFwdSm80INS1_25CollectiveMainloopFwdSm80ILi8ELi1ELb0EN4cute5tupleIJNS5_1CILi128EEENS7_ILi64EEENS7_ILi256EEEEEELi256ENS_6half_tEfNS_4arch4Sm80ELb1ELb0ELb1ELb1ELb0ELb0ELb1ELb1EEENS1_21CollectiveEpilogueFwdINS6_IJS8_SA_S9_EEENS6_IJNS7_ILi1EEESI_SI_EEESC_SE_Li256ELb1ELb1ELb1ELb0EEENS1_36VarlenDynamicPersistentTileSchedulerILi128ELi64ELi256ELi256ELb1ELb1ELb0ELb1ELb1ELb1EEEEEEEEEvNT_6ParamsE)
        /*04f4*/ 	.word	0x000000e8


	//----- nvinfo : EIATTR_MIN_STACK_SIZE
	.align		4
.L_222:
        /*04f8*/ 	.byte	0x04, 0x12
        /*04fa*/ 	.short	(.L_224 - .L_223)
	.align		4
.L_223:
        /*04fc*/ 	.word	index@(_ZN7cutlass13device_kernelIN5flash19enable_sm80_to_sm89INS1_16FlashAttnFwdSm80INS1_25CollectiveMainloopFwdSm80ILi8ELi1ELb0EN4cute5tupleIJNS5_1CILi128EEENS7_ILi48EEENS7_ILi256EEEEEELi256ENS_6half_tEfNS_4arch4Sm80ELb1ELb0ELb1ELb1ELb0ELb1ELb1ELb1EEENS1_21CollectiveEpilogueFwdINS6_IJS8_SA_S9_EEENS6_IJNS7_ILi1EEESI_SI_EEESC_SE_Li256ELb1ELb1ELb1ELb0EEENS1_36VarlenDynamicPersistentTileSchedulerILi128ELi48ELi256ELi256ELb1ELb1ELb0ELb1ELb1ELb1EEEEEEEEEvNT_6ParamsE)
        /*0500*/ 	.word	0x00000058
.L_224:


//--------------------- .nv.info._ZN7cutlass13device_kernelIN5flash19enable_sm80_to_sm89INS1_16FlashAttnFwdSm80INS1_25CollectiveMainloopFwdSm80ILi8ELi1ELb1EN4cute5tupleIJNS5_1CILi128EEENS7_ILi64EEENS7_ILi256EEEEEELi256ENS_6half_tEfNS_4arch4Sm80ELb0ELb0ELb1ELb0ELb0ELb0ELb1ELb1EEENS1_21CollectiveEpilogueFwdINS6_IJS8_SA_S9_EEENS6_IJNS7_ILi1EEESI_SI_EEESC_SE_Li256ELb0ELb1ELb1ELb0EEENS1_19SingleTileSchedulerILb0ELb1ELb1ELi128EEEEEEEEEvNT_6ParamsE --------------------------
	.section	.nv.info._ZN7cutlass13device_kernelIN5flash19enable_sm80_to_sm89INS1_16FlashAttnFwdSm80INS1_25CollectiveMainloopFwdSm80ILi8ELi1ELb1EN4cute5tupleIJNS5_1CILi128EEENS7_ILi64EEENS7_ILi256EEEEEELi256ENS_6half_tEfNS_4arch4Sm80ELb0ELb0ELb1ELb0ELb0ELb0ELb1ELb1EEENS1_21CollectiveEpilogueFwdINS6_IJS8_SA_S9_EEENS6_IJNS7_ILi1EEESI_SI_EEESC_SE_Li256ELb0ELb1ELb1ELb0EEENS1_19SingleTileSchedulerILb0ELb1ELb1ELi128EEEEEEEEEvNT_6ParamsE,"",@"SHT_CUDA_INFO"
	.sectionflags	@""
	.align	4


	//----- nvinfo : EIATTR_CUDA_API_VERSION
	.align		4
        /*0000*/ 	.byte	0x04, 0x37
        /*0002*/ 	.short	(.L_226 - .L_225)
.L_225:
        /*0004*/ 	.word	0x00000082


	//----- nvinfo : EIATTR_SW2861232_WAR
	.align		4
.L_226:
        /*0008*/ 	.byte	0x01, 0x35
	.zero		2


	//----- nvinfo : EIATTR_PARAM_CBANK
	.align		4
        /*000c*/ 	.byte	0x04, 0x0a
        /*000e*/ 	.short	(.L_228 - .L_227)
	.align		4
.L_227:
        /*0010*/ 	.word	index@(.nv.constant0._ZN7cutlass13device_kernelIN5flash19enable_sm80_to_sm89INS1_16FlashAttnFwdSm80INS1_25CollectiveMainloopFwdSm80ILi8ELi1ELb1EN4cute5tupleIJNS5_1CILi128EEENS7_ILi64EEENS7_ILi256EEEEEELi256ENS_6half_tEfNS_4arch4Sm80ELb0ELb0ELb1ELb0ELb0ELb0ELb1ELb1EEENS1_21CollectiveEpilogueFwdINS6_IJS8_SA_S9_EEENS6_IJNS7_ILi1EEESI_SI_EEESC_SE_Li256ELb0ELb1ELb1ELb0EEENS1_19SingleTileSchedulerILb0ELb1ELb1ELi128EEEEEEEEEvNT_6ParamsE)
        /*0014*/ 	.short	0x0160
        /*0016*/ 	.short	0x0418


	//----- nvinfo : EIATTR_CBANK_PARAM_SIZE
	.align		4
.L_228:
        /*0018*/ 	.byte	0x03, 0x19
        /*001a*/ 	.short	0x0418


	//----- nvinfo : EIATTR_KPARAM_INFO
	.align		4
        /*001c*/ 	.byte	0x04, 0x17
        /*001e*/ 	.short	(.L_230 - .L_229)
.L_229:
        /*0020*/ 	.word	0x00000000
        /*0024*/ 	.short	0x0000
        /*0026*/ 	.short	0x0000
        /*0028*/ 	.byte	0x00, 0xf0, 0x61, 0x10


	//----- nvinfo : EIATTR_MAXREG_COUNT
	.align		4
.L_230:
        /*002c*/ 	.byte	0x03, 0x1b
        /*002e*/ 	.short	0x00ff


	//----- nvinfo : EIATTR_NUM_BARRIERS
	.align		4
        /*0030*/ 	.byte	0x02, 0x4c
        /*0032*/ 	.byte	0x02
	.zero		1


	//----- nvinfo : EIATTR_ANNOTATIONS
	.align		4
        /*0034*/ 	.byte	0x04, 0x55
        /*0036*/ 	.short	(.L_232 - .L_231)


	//   ....[0]....
.L_231:
        /*0038*/ 	.word	0x00000001
        /*003c*/ 	.byte	0x70, 0x0e, 0x00, 0x00, 0x01, 0x00, 0x00, 0x00, 0x00, 0x15, 0x00, 0x00, 0x01, 0x00, 0x00, 0x00
        /* <DEDUP_REMOVED lines=50> */
        /*036c*/ 	.byte	0xa0, 0x95, 0x00, 0x00, 0x01, 0x00, 0x00, 0x00, 0xb0, 0x95, 0x00, 0x00


	//----- nvinfo : EIATTR_MERCURY_ISA_VERSION
	.align		4
.L_232:
        /*0378*/ 	.byte	0x03, 0x5f
        /*037a*/ 	.short	0x0000


	//----- nvinfo : EIATTR_COOP_GROUP_MASK_REGIDS
	.align		4
        /*037c*/ 	.byte	0x04, 0x29
        /*037e*/ 	.short	(.L_234 - .L_233)


	//   ....[0]....
.L_233:
        /*0380*/ 	.word	0xffffffff


	//   ....[1]....
        /*0384*/ 	.word	0xffffffff


	//   ....[2]....
        /*0388*/ 	.word	0xffffffff


	//   ....[3]....
        /*038c*/ 	.word	0xffffffff


	//   ....[4]....
        /*0390*/ 	.word	0xffffffff


	//   ....[5]....
        /*0394*/ 	.word	0xffffffff


	//   ....[6]....
        /*0398*/ 	.word	0xffffffff


	//   ....[7]....
        /*039c*/ 	.word	0xffffffff


	//   ....[8]....
        /*03a0*/ 	.word	0xffffffff


	//   ....[9]....
        /*03a4*/ 	.word	0xffffffff


	//   ....[10]....
        /*03a8*/ 	.word	0xffffffff


	//   ....[11]....
        /*03ac*/ 	.word	0xffffffff


	//   ....[12]....
        /*03b0*/ 	.word	0xffffffff


	//   ....[13]....
        /*03b4*/ 	.word	0xffffffff


	//   ....[14]....
        /*03b8*/ 	.word	0xffffffff


	//   ....[15]....
        /*03bc*/ 	.word	0xffffffff


	//   ....[16]....
        /*03c0*/ 	.word	0xffffffff


	//   ....[17]....
        /*03c4*/ 	.word	0xffffffff


	//   ....[18]....
        /*03c8*/ 	.word	0xffffffff


	//   ....[19]....
        /*03cc*/ 	.word	0xffffffff


	//   ....[20]....
        /*03d0*/ 	.word	0xffffffff


	//   ....[21]....
        /*03d4*/ 	.word	0xffffffff


	//   ....[22]....
        /*03d8*/ 	.word	0xffffffff


	//   ....[23]....
        /*03dc*/ 	.word	0xffffffff


	//   ....[24]....
        /*03e0*/ 	.word	0xffffffff


	//   ....[25]....
        /*03e4*/ 	.word	0xffffffff


	//   ....[26]....
        /*03e8*/ 	.word	0xffffffff


	//   ....[27]....
        /*03ec*/ 	.word	0xffffffff


	//   ....[28]....
        /*03f0*/ 	.word	0xffffffff


	//----- nvinfo : EIATTR_COOP_GROUP_INSTR_OFFSETS
	.align		4
.L_234:
        /*03f4*/ 	.byte	0x04, 0x28
        /*03f6*/ 	.short	(.L_236 - .L_235)


	//   ....[0]....
.L_235:
        /*03f8*/ 	.word	0x00000060


	//   ....[1]....
        /*03fc*/ 	.word	0x00000da0


	//   ....[2]....
        /*0400*/ 	.word	0x00000dd0


	//   ....[3]....
        /*0404*/ 	.word	0x00000e00


	//   ....[4]....
        /*0408*/ 	.word	0x00000ea0


	//   ....[5]....
        /*040c*/ 	.word	0x00001130


	//   ....[6]....
        /*0410*/ 	.word	0x00001160


	//   ....[7]....
        /*0414*/ 	.word	0x000011d0


	//   ....[8]....
        /*0418*/ 	.word	0x000011e0


	//   ....[9]....
        /*041c*/ 	.word	0x000034f0


	//   ....[10]....
        /*0420*/ 	.word	0x000035c0


	//   ....[11]....
        /*0424*/ 	.word	0x000035d0


	//   ....[12]....
        /*0428*/ 	.word	0x00003630


	//   ....[13]....
        /*042c*/ 	.word	0x00007170


	//   ....[14]....
        /*0430*/ 	.word	0x000071c0


	//   ....[15]....
        /*0434*/ 	.word	0x00007940


	//   ....[16]....
        /*0438*/ 	.word	0x00007960


	//   ....[17]....
        /*043c*/ 	.word	0x000095f0


	//   ....[18]....
        /*0440*/ 	.word	0x00009600


	//   ....[19]....
        /*0444*/ 	.word	0x00009630


	//   ....[20]....
        /*0448*/ 	.word	0x00009640


	//   ....[21]....
        /*044c*/ 	.word	0x0000a530


	//   ....[22]....
        /*0450*/ 	.word	0x0000a570


	//   ....[23]....
        /*0454*/ 	.word	0x0000a5a0


	//   ....[24]....
        /*0458*/ 	.word	0x0000a5d0


	//   ....[25]....
        /*045c*/ 	.word	0x0000a6c0


	//   ....[26]....
        /*0460*/ 	.word	0x0000a6d0


	//   ....[27]....
        /*0464*/ 	.word	0x0000b2e0


	//   ....[28]....
        /*0468*/ 	.word	0x0000b2f0


	//----- nvinfo : EIATTR_EXIT_INSTR_OFFSETS
	.align		4
.L_236:
        /*046c*/ 	.byte	0x04, 0x1c
        /*046e*/ 	.short	(.L_238 - .L_237)


	//   ....[0]....
.L_237:
        /*0470*/ 	.word	0x000001c0


	//   ....[1]....
        /*0474*/ 	.word	0x0000b300


	//   ....[2]....
        /*0478*/ 	.word	0x0000bea0


	//   ....[3]....
        /*047c*/ 	.word	0x0000bef0


	//   ....[4]....
        /*0480*/ 	.word	0x0000bf20


	//   ....[5]....
        /*0484*/ 	.word	0x0000bf80


	//   ....[6]....
        /*0488*/ 	.word	0x0000c210


	//----- nvinfo : EIATTR_CTAIDZ_USED
	.align		4
.L_238:
        /*048c*/ 	.byte	0x01, 0x04
	.zero		2


	//----- nvinfo : EIATTR_MAX_THREADS
	.align		4
        /*0490*/ 	.byte	0x04, 0x05
        /*0492*/ 	.short	(.L_240 - .L_239)
.L_239:
        /*0494*/ 	.word	0x00000100
        /*0498*/ 	.word	0x00000001
        /*049c*/ 	.word	0x00000001


	//----- nvinfo : EIATTR_CRS_STACK_SIZE
	.align		4
.L_240:
        /*04a0*/ 	.byte	0x04, 0x1e
        /*04a2*/ 	.short	(.L_242 - .L_241)
.L_241:
        /*04a4*/ 	.word	0x00000000
.L_242:


//--------------------- .nv.info._ZN7cutlass13device_kernelIN5flash19enable_sm80_to_sm89INS1_16FlashAttnFwdSm80INS1_25CollectiveMainloopFwdSm80ILi8ELi1ELb1EN4cute5tupleIJNS5_1CILi128EEENS7_ILi48EEENS7_ILi256EEEEEELi256ENS_6half_tEfNS_4arch4Sm80ELb0ELb0ELb1ELb1ELb0ELb0ELb1ELb1EEENS1_21CollectiveEpilogueFwdINS6_IJS8_SA_S9_EEENS6_IJNS7_ILi1EEESI_SI_EEESC_SE_Li256ELb1ELb1ELb1ELb0EEENS1_36VarlenDynamicPersistentTileSchedulerILi128ELi48ELi256ELi256ELb1ELb1ELb0ELb0ELb1ELb1EEEEEEEEEvNT_6ParamsE --------------------------
	.section	.nv.info._ZN7cutlass13device_kernelIN5flash19enable_sm80_to_sm89INS1_16FlashAttnFwdSm80INS1_25CollectiveMainloopFwdSm80ILi8ELi1ELb1EN4cute5tupleIJNS5_1CILi128EEENS7_ILi48EEENS7_ILi256EEEEEELi256ENS_6half_tEfNS_4arch4Sm80ELb0ELb0ELb1ELb1ELb0ELb0ELb1ELb1EEENS1_21CollectiveEpilogueFwdINS6_IJS8_SA_S9_EEENS6_IJNS7_ILi1EEESI_SI_EEESC_SE_Li256ELb1ELb1ELb1ELb0EEENS1_36VarlenDynamicPersistentTileSchedulerILi128ELi48ELi256ELi256ELb1ELb1ELb0ELb0ELb1ELb1EEEEEEEEEvNT_6ParamsE,"",@"SHT_CUDA_INFO"
	.sectionflags	@""
	.align	4


	//----- nvinfo : EIATTR_CUDA_API_VERSION
	.align		4
        /*0000*/ 	.byte	0x04, 0x37
        /*0002*/ 	.short	(.L_244 - .L_243)
.L_243:
        /*0004*/ 	.word	0x00000082


	//----- nvinfo : EIATTR_SW2861232_WAR
	.align		4
.L_244:
        /*0008*/ 	.byte	0x01, 0x35
	.zero		2


	//----- nvinfo : EIATTR_PARAM_CBANK
	.align		4
        /*000c*/ 	.byte	0x04, 0x0a
        /*000e*/ 	.short	(.L_246 - .L_245)
	.align		4
.L_245:
        /*0010*/ 	.word	index@(.nv.constant0._ZN7cutlass13device_kernelIN5flash19enable_sm80_to_sm89INS1_16FlashAttnFwdSm80INS1_25CollectiveMainloopFwdSm80ILi8ELi1ELb1EN4cute5tupleIJNS5_1CILi128EEENS7_ILi48EEENS7_ILi256EEEEEELi256ENS_6half_tEfNS_4arch4Sm80ELb0ELb0ELb1ELb1ELb0ELb0ELb1ELb1EEENS1_21CollectiveEpilogueFwdINS6_IJS8_SA_S9_EEENS6_IJNS7_ILi1EEESI_SI_EEESC_SE_Li256ELb1ELb1ELb1ELb0EEENS1_36VarlenDynamicPersistentTileSchedulerILi128ELi48ELi256ELi256ELb1ELb1ELb0ELb0ELb1ELb1EEEEEEEEEvNT_6ParamsE)
        /*0014*/ 	.short	0x0160
        /*0016*/ 	.short	0x0438


	//----- nvinfo : EIATTR_CBANK_PARAM_SIZE
	.align		4
.L_246:
        /*0018*/ 	.byte	0x03, 0x19
        /*001a*/ 	.short	0x0438


	//----- nvinfo : EIATTR_KPARAM_INFO
	.align		4
        /*001c*/ 	.byte	0x04, 0x17
        /*001e*/ 	.short	(.L_248 - .L_247)
.L_247:
        /*0020*/ 	.word	0x00000000
        /*0024*/ 	.short	0x0000
        /*0026*/ 	.short	0x0000
        /*0028*/ 	.byte	0x00, 0xf0, 0xe1, 0x10


	//----- nvinfo : EIATTR_MAXREG_COUNT
	.align		4
.L_248:
        /*002c*/ 	.byte	0x03, 0x1b
        /*002e*/ 	.short	0x00ff


	//----- nvinfo : EIATTR_NUM_BARRIERS
	.align		4
        /*0030*/ 	.byte	0x02, 0x4c
        /*0032*/ 	.byte	0x06
	.zero		1


	//----- nvinfo : EIATTR_ANNOTATIONS
	.align		4
        /*0034*/ 	.byte	0x04, 0x55
        /*0036*/ 	.short	(.L_250 - .L_249)


	//   ....[0]....
.L_249:
        /* <DEDUP_REMOVED lines=97> */
        /*063c*/ 	.byte	0x20, 0xe5, 0x00, 0x00


	//----- nvinfo : EIATTR_MERCURY_ISA_VERSION
	.align		4
.L_250:
        /*0640*/ 	.byte	0x03, 0x5f
        /*0642*/ 	.short	0x0000


	//----- nvinfo : EIATTR_INT_WARP_WIDE_INSTR_OFFSETS
	.align		4
        /*0644*/ 	.byte	0x04, 0x31
        /*0646*/ 	.short	(.L_252 - .L_251)


	//   ....[0]....
.L_251:
        /*0648*/ 	.word	0x00009230


	//   ....[1]....
        /*064c*/ 	.word	0x000092b0


	//----- nvinfo : EIATTR_COOP_GROUP_MASK_REGIDS
	.align		4
.L_252:
        /*0650*/ 	.byte	0x04, 0x29
        /*0652*/ 	.short	(.L_254 - .L_253)


	//   ....[0]....
.L_253:
        /*0654*/ 	.word	0xffffffff


	//   ....[1]....
        /*0658*/ 	.word	0xffffffff


	//   ....[2]....
        /*065c*/ 	.word	0xffffffff


	//   ....[3]....
        /*0660*/ 	.word	0xffffffff


	//   ....[4]....
        /*0664*/ 	.word	0xffffffff


	//   ....[5]....
        /*0668*/ 	.word	0xffffffff


	//   ....[6]....
        /*066c*/ 	.word	0xffffffff


	//   ....[7]....
        /*0670*/ 	.word	0xffffffff


	//   ....[8]....
        /*0674*/ 	.word	0xffffffff


	//   ....[9]....
        /*0678*/ 	.word	0xffffffff


	//   ....[10]....
        /*067c*/ 	.word	0xffffffff


	//   ....[11]....
        /*0680*/ 	.word	0xffffffff


	//   ....[12]....
        /*0684*/ 	.word	0xffffffff


	//   ....[13]....
        /*0688*/ 	.word	0xffffffff


	//   ....[14]....
        /*068c*/ 	.word	0xffffffff


	//   ....[15]....
        /*0690*/ 	.word	0xffffffff


	//   ....[16]....
        /*0694*/ 	.word	0xffffffff


	//   ....[17]....
        /*0698*/ 	.word	0xffffffff


	//   ....[18]....
        /*069c*/ 	.word	0xffffffff


	//   ....[19]....
        /*06a0*/ 	.word	0xffffffff


	//   ....[20]....
        /*06a4*/ 	.word	0xffffffff


	//   ....[21]....
        /*06a8*/ 	.word	0xffffffff


	//   ....[22]....
        /*06ac*/ 	.word	0xffffffff


	//   ....[23]....
        /*06b0*/ 	.word	0xffffffff


	//   ....[24]....
        /*06b4*/ 	.word	0xffffffff


	//   ....[25]....
        /*06b8*/ 	.word	0xffffffff


	//   ....[26]....
        /*06bc*/ 	.word	0xffffffff


	//   ....[27]....
        /*06c0*/ 	.word	0xffffffff


	//   ....[28]....
        /*06c4*/ 	.word	0xffffffff


	//   ....[29]....
        /*06c8*/ 	.word	0xffffffff


	//   ....[30]....
        /*06cc*/ 	.word	0xffffffff


	//   ....[31]....
        /*06d0*/ 	.word	0xffffffff


	//   ....[32]....
        /*06d4*/ 	.word	0xffffffff


	//   ....[33]....
        /*06d8*/ 	.word	0xffffffff


	//   ....[34]....
        /*06dc*/ 	.word	0xffffffff


	//   ....[35]....
        /*06e0*/ 	.word	0xffffffff


	//   ....[36]....
        /*06e4*/ 	.word	0xffffffff


	//   ....[37]....
        /*06e8*/ 	.word	0xffffffff


	//   ....[38]....
        /*06ec*/ 	.word	0xffffffff


	//   ....[39]....
        /*06f0*/ 	.word	0xffffffff


	//   ....[40]....
        /*06f4*/ 	.word	0xffffffff


	//   ....[41]....
        /*06f8*/ 	.word	0xffffffff


	//   ....[42]....
        /*06fc*/ 	.word	0xffffffff


	//   ....[43]....
        /*0700*/ 	.word	0xffffffff


	//   ....[44]....
        /*0704*/ 	.word	0xffffffff


	//   ....[45]....
        /*0708*/ 	.word	0xffffffff


	//   ....[46]....
        /*070c*/ 	.word	0xffffffff


	//   ....[47]....
        /*0710*/ 	.word	0xffffffff


	//   ....[48]....
        /*0714*/ 	.word	0xffffffff


	//   ....[49]....
        /*0718*/ 	.word	0xffffffff


	//   ....[50]....
        /*071c*/ 	.word	0xffffffff


	//   ....[51]....
        /*0720*/ 	.word	0xffffffff


	//   ....[52]....
        /*0724*/ 	.word	0xffffffff


	//   ....[53]....
        /*0728*/ 	.word	0xffffffff


	//   ....[54]....
        /*072c*/ 	.word	0xffffffff


	//   ....[55]....
        /*0730*/ 	.word	0xffffffff


	//   ....[56]....
        /*0734*/ 	.word	0xffffffff


	//   ....[57]....
        /*0738*/ 	.word	0xffffffff


	//   ....[58]....
        /*073c*/ 	.word	0xffffffff


	//   ....[59]....
        /*0740*/ 	.word	0xffffffff


	//   ....[60]....
        /*0744*/ 	.word	0xffffffff


	//   ....[61]....
        /*0748*/ 	.word	0xffffffff


	//   ....[62]....
        /*074c*/ 	.word	0xffffffff


	//   ....[63]....
        /*0750*/ 	.word	0xffffffff


	//   ....[64]....
        /*0754*/ 	.word	0xffffffff


	//   ....[65]....
        /*0758*/ 	.word	0xffffffff


	//   ....[66]....
        /*075c*/ 	.word	0xffffffff


	//   ....[67]....
        /*0760*/ 	.word	0xffffffff


	//   ....[68]....
        /*0764*/ 	.word	0xffffffff


	//   ....[69]....
        /*0768*/ 	.word	0xffffffff


	//   ....[70]....
        /*076c*/ 	.word	0xffffffff


	//   ....[71]....
        /*0770*/ 	.word	0xffffffff


	//   ....[72]....
        /*0774*/ 	.word	0xffffffff


	//   ....[73]....
        /*0778*/ 	.word	0xffffffff


	//   ....[74]....
        /*077c*/ 	.word	0xffffffff


	//   ....[75]....
        /*0780*/ 	.word	0xffffffff


	//   ....[76]....
        /*0784*/ 	.word	0xffffffff


	//   ....[77]....
        /*0788*/ 	.word	0xffffffff


	//   ....[78]....
        /*078c*/ 	.word	0xffffffff


	//   ....[79]....
        /*0790*/ 	.word	0xffffffff


	//   ....[80]....
        /*0794*/ 	.word	0xffffffff


	//   ....[81]....
        /*0798*/ 	.word	0xffffffff


	//   ....[82]....
        /*079c*/ 	.word	0xffffffff


	//   ....[83]....
        /*07a0*/ 	.word	0xffffffff


	//   ....[84]....
        /*07a4*/ 	.word	0xffffffff


	//   ....[85]....
        /*07a8*/ 	.word	0xffffffff


	//   ....[86]....
        /*07ac*/ 	.word	0xffffffff


	//   ....[87]....
        /*07b0*/ 	.word	0xffffffff


	//   ....[88]....
        /*07b4*/ 	.word	0xffffffff


	//   ....[89]....
        /*07b8*/ 	.word	0xffffffff


	//   ....[90]....
        /*07bc*/ 	.word	0xffffffff


	//   ....[91]....
        /*07c0*/ 	.word	0xffffffff


	//   ....[92]....
        /*07c4*/ 	.word	0xffffffff


	//   ....[93]....
        /*07c8*/ 	.word	0xffffffff


	//   ....[94]....
        /*07cc*/ 	.word	0xffffffff


	//   ....[95]....
        /*07d0*/ 	.word	0xffffffff


	//   ....[96]....
        /*07d4*/ 	.word	0xffffffff


	//   ....[97]....
        /*07d8*/ 	.word	0xffffffff


	//   ....[98]....
        /*07dc*/ 	.word	0xffffffff


	//   ....[99]....
        /*07e0*/ 	.word	0xffffffff


	//   ....[100]....
        /*07e4*/ 	.word	0xffffffff


	//   ....[101]....
        /*07e8*/ 	.word	0xffffffff


	//   ....[102]....
        /*07ec*/ 	.word	0xffffffff


	//   ....[103]....
        /*07f0*/ 	.word	0xffffffff


	//   ....[104]....
        /*07f4*/ 	.word	0xffffffff


	//   ....[105]....
        /*07f8*/ 	.word	0xffffffff


	//   ....[106]....
        /*07fc*/ 	.word	0xffffffff


	//   ....[107]....
        /*0800*/ 	.word	0xffffffff


	//   ....[108]....
        /*0804*/ 	.word	0xffffffff


	//   ....[109]....
        /*0808*/ 	.word	0xffffffff


	//   ....[110]....
        /*080c*/ 	.word	0xffffffff


	//   ....[111]....
        /*0810*/ 	.word	0xffffffff


	//   ....[112]....
        /*0814*/ 	.word	0xffffffff


	//   ....[113]....
        /*0818*/ 	.word	0xffffffff


	//   ....[114]....
        /*081c*/ 	.word	0xffffffff


	//   ....[115]....
        /*0820*/ 	.word	0xffffffff


	//   ....[116]....
        /*0824*/ 	.word	0xffffffff


	//   ....[117]....
        /*0828*/ 	.word	0xffffffff


	//   ....[118]....
        /*082c*/ 	.word	0xffffffff


	//   ....[119]....
        /*0830*/ 	.word	0xffffffff


	//   ....[120]....
        /*0834*/ 	.word	0xffffffff


	//   ....[121]....
        /*0838*/ 	.word	0xffffffff


	//   ....[122]....
        /*083c*/ 	.word	0xffffffff


	//   ....[123]....
        /*0840*/ 	.word	0xffffffff


	//   ....[124]....
        /*0844*/ 	.word	0xffffffff


	//   ....[125]....
        /*0848*/ 	.word	0xffffffff


	//   ....[126]....
        /*084c*/ 	.word	0xffffffff


	//   ....[127]....
        /*0850*/ 	.word	0xffffffff


	//   ....[128]....
        /*0854*/ 	.word	0xffffffff


	//   ....[129]....
        /*0858*/ 	.word	0xffffffff


	//   ....[130]....
        /*085c*/ 	.word	0xffffffff


	//----- nvinfo : EIATTR_COOP_GROUP_INSTR_OFFSETS
	.align		4
.L_254:
        /*0860*/ 	.byte	0x04, 0x28
        /*0862*/ 	.short	(.L_256 - .L_255)


	//   ....[0]....
.L_255:
        /*0864*/ 	.word	0x00000050


	//   ....[1]....
        /*0868*/ 	.word	0x00000200


	//   ....[2]....
        /*086c*/ 	.word	0x00000230


	//   ....[3]....
        /*0870*/ 	.word	0x00000260


	//   ....[4]....
        /*0874*/ 	.word	0x00000290


	//   ....[5]....
        /*0878*/ 	.word	0x000002c0


	//   ....[6]....
        /*087c*/ 	.word	0x000002f0


	//   ....[7]....
        /*0880*/ 	.word	0x00000460


	//   ....[8]....
        /*0884*/ 	.word	0x000004a0


	//   ....[9]....
        /*0888*/ 	.word	0x000004d0


	//   ....[10]....
        /*088c*/ 	.word	0x00000500


	//   ....[11]....
        /*0890*/ 	.word	0x00000530


	//   ....[12]....
        /*0894*/ 	.word	0x00000560


	//   ....[13]....
        /*0898*/ 	.word	0x000005f0


	//   ....[14]....
        /*089c*/ 	.word	0x00000620


	//   ....[15]....
        /*08a0*/ 	.word	0x00000630


	//   ....[16]....
        /*08a4*/ 	.word	0x000006a0


	//   ....[17]....
        /*08a8*/ 	.word	0x000022d0


	//   ....[18]....
        /*08ac*/ 	.word	0x00002300


	//   ....[19]....
        /*08b0*/ 	.word	0x00002330


	//   ....[20]....
        /*08b4*/ 	.word	0x000023a0


	//   ....[21]....
        /*08b8*/ 	.word	0x00002550


	//   ....[22]....
        /*08bc*/ 	.word	0x00002570


	//   ....[23]....
        /*08c0*/ 	.word	0x000025b0


	//   ....[24]....
        /*08c4*/ 	.word	0x000025e0


	//   ....[25]....
        /*08c8*/ 	.word	0x000043a0


	//   ....[26]....
        /*08cc*/ 	.word	0x000044f0


	//   ....[27]....
        /*08d0*/ 	.word	0x00004530


	//   ....[28]....
        /*08d4*/ 	.word	0x000045b0


	//   ....[29]....
        /*08d8*/ 	.word	0x00006f30


	//   ....[30]....
        /*08dc*/ 	.word	0x00006f50


	//   ....[31]....
        /*08e0*/ 	.word	0x00007590


	//   ....[32]....
        /*08e4*/ 	.word	0x000075b0


	//   ....[33]....
        /*08e8*/ 	.word	0x00008810


	//   ....[34]....
        /*08ec*/ 	.word	0x00008820


	//   ....[35]....
        /*08f0*/ 	.word	0x00008850


	//   ....[36]....
        /*08f4*/ 	.word	0x00008860


	//   ....[37]....
        /*08f8*/ 	.word	0x0000a0f0


	//   ....[38]....
        /*08fc*/ 	.word	0x0000a100


	//   ....[39]....
        /*0900*/ 	.word	0x0000a120


	//   ....[40]....
        /*0904*/ 	.word	0x0000a140


	//   ....[41]....
        /*0908*/ 	.word	0x0000a580


	//   ....[42]....
        /*090c*/ 	.word	0x0000a5a0


	//   ....[43]....
        /*0910*/ 	.word	0x0000a770


	//   ....[44]....
        /*0914*/ 	.word	0x0000a780


	//   ....[45]....
        /*0918*/ 	.word	0x0000a960


	//   ....[46]....
        /*091c*/ 	.word	0x0000a980


	//   ....[47]....
        /*0920*/ 	.word	0x0000ab60


	//   ....[48]....
        /*0924*/ 	.word	0x0000ab70


	//   ....[49]....
        /*0928*/ 	.word	0x0000af50


	//   ....[50]....
        /*092c*/ 	.word	0x0000af70


	//   ....[51]....
        /*0930*/ 	.word	0x0000bbc0


	//   ....[52]....
        /*0934*/ 	.word	0x0000bbd0


	//   ....[53]....
        /*0938*/ 	.word	0x0000cc40


	//   ....[54]....
        /*093c*/ 	.word	0x0000cc60


	//   ....[55]....
        /*0940*/ 	.word	0x0000ce40


	//   ....[56]....
        /*0944*/ 	.word	0x0000ce50


	//   ....[57]....
        /*0948*/ 	.word	0x0000d030


	//   ....[58]....
        /*094c*/ 	.word	0x0000d050


	//   ....[59]....
        /*0950*/ 	.word	0x0000d230


	//   ....[60]....
        /*0954*/ 	.word	0x0000d240


	//   ....[61]....
        /*0958*/ 	.word	0x0000d4e0


	//   ....[62]....
        /*095c*/ 	.word	0x0000d500


	//   ....[63]....
        /*0960*/ 	.word	0x0000d630


	//   ....[64]....
        /*0964*/ 	.word	0x0000d670


	//   ....[65]....
        /*0968*/ 	.word	0x0000d6a0


	//   ....[66]....
        /*096c*/ 	.word	0x0000d6d0


	//   ....[67]....
        /*0970*/ 	.word	0x0000d700


	//   ....[68]....
        /*0974*/ 	.word	0x0000d730


	//   ....[69]....
        /*0978*/ 	.word	0x0000d890


	//   ....[70]....
        /*097c*/ 	.word	0x0000d8d0


	//   ....[71]....
        /*0980*/ 	.word	0x0000d900


	//   ....[72]....
        /*0984*/ 	.word	0x0000d930


	//   ....[73]....
        /*0988*/ 	.word	0x0000d960


	//   ....[74]....
        /*098c*/ 	.word	0x0000d990


	//   ....[75]....
        /*0990*/ 	.word	0x0000da20


	//   ....[76]....
        /*0994*/ 	.word	0x0000da50


	//   ....[77]....
        /*0998*/ 	.word	0x0000da60


	//   ....[78]....
        /*099c*/ 	.word	0x0000dac0


	//   ....[79]....
        /*09a0*/ 	.word	0x0000e0a0


	//   ....[80]....
        /*09a4*/ 	.word	0x0000e100


	//   ....[81]....
        /*09a8*/ 	.word	0x0000e150


	//   ....[82]....
        /*09ac*/ 	.word	0x0000e1a0


	//   ....[83]....
        /*09b0*/ 	.word	0x0000e1f0


	//   ....[84]....
        /*09b4*/ 	.word	0x0000e260


	//   ....[85]....
        /*09b8*/ 	.word	0x0000e2a0


	//   ....[86]....
        /*09bc*/ 	.word	0x0000e310


	//   ....[87]....
        /*09c0*/ 	.word	0x0000e380


	//   ....[88]....
        /*09c4*/ 	.word	0x0000e3e0


	//   ....[89]....
        /*09c8*/ 	.word	0x0000e460


	//   ....[90]....
        /*09cc*/ 	.word	0x0000e4c0


	//   ....[91]....
        /*09d0*/ 	.word	0x0000e510


	//   ....[92]....
        /*09d4*/ 	.word	0x0000e570


	//   ....[93]....
        /*09d8*/ 	.word	0x0000e5e0


	//   ....[94]....
        /*09dc*/ 	.word	0x0000e650


	//   ....[95]....
        /*09e0*/ 	.word	0x0000e6b0


	//   ....[96]....
        /*09e4*/ 	.word	0x0000e710


	//   ....[97]....
        /*09e8*/ 	.word	0x0000e770


	//   ....[98]....
        /*09ec*/ 	.word	0x0000e7e0


	//   ....[99]....
        /*09f0*/ 	.word	0x0000e840


	//   ....[100]....
        /*09f4*/ 	.word	0x0000e8a0


	//   ....[101]....
        /*09f8*/ 	.word	0x0000e900


	//   ....[102]....
        /*09fc*/ 	.word	0x0000e970


	//   ....[103]....
        /*0a00*/ 	.word	0x0000e9d0


	//   ....[104]....
        /*0a04*/ 	.word	0x0000ea30


	//   ....[105]....
        /*0a08*/ 	.word	0x0000ea90


	//   ....[106]....
        /*0a0c*/ 	.word	0x0000eb00


	//   ....[107]....
        /*0a10*/ 	.word	0x0000eb60


	//   ....[108]....
        /*0a14*/ 	.word	0x0000ebc0


	//   ....[109]....
        /*0a18*/ 	.word	0x0000ec20


	//   ....[110]....
        /*0a1c*/ 	.word	0x0000ec90


	//   ....[111]....
        /*0a20*/ 	.word	0x0000ecf0


	//   ....[112]....
        /*0a24*/ 	.word	0x0000ed50


	//   ....[113]....
        /*0a28*/ 	.word	0x0000edb0


	//   ....[114]....
        /*0a2c*/ 	.word	0x0000ee20


	//   ....[115]....
        /*0a30*/ 	.word	0x0000ee70


	//   ....[116]....
        /*0a34*/ 	.word	0x0000eeb0


	//   ....[117]....
        /*0a38*/ 	.word	0x0000ef00


	//   ....[118]....
        /*0a3c*/ 	.word	0x0000ef50


	//   ....[119]....
        /*0a40*/ 	.word	0x0000efa0


	//   ....[120]....
        /*0a44*/ 	.word	0x0000f010


	//   ....[121]....
        /*0a48*/ 	.word	0x0000f050


	//   ....[122]....
        /*0a4c*/ 	.word	0x0000f0a0


	//   ....[123]....
        /*0a50*/ 	.word	0x0000f0f0


	//   ....[124]....
        /*0a54*/ 	.word	0x0000f140


	//   ....[125]....
        /*0a58*/ 	.word	0x0000f190


	//   ....[126]....
        /*0a5c*/ 	.word	0x0000f200


	//   ....[127]....
        /*0a60*/ 	.word	0x0000f240


	//   ....[128]....
        /*0a64*/ 	.word	0x0000f2b0


	//   ....[129]....
        /*0a68*/ 	.word	0x0000f310


	//   ....[130]....
        /*0a6c*/ 	.word	0x0000f370


	//----- nvinfo : EIATTR_EXIT_INSTR_OFFSETS
	.align		4
.L_256:
        /*0a70*/ 	.byte	0x04, 0x1c
        /*0a72*/ 	.short	(.L_258 - .L_257)


	//   ....[0]....
.L_257:
        /*0a74*/ 	.word	0x00000c10


	//   ....[1]....
        /*0a78*/ 	.word	0x0000e060


	//----- nvinfo : EIATTR_MAX_THREADS
	.align		4
.L_258:
        /*0a7c*/ 	.byte	0x04, 0x05
        /*0a7e*/ 	.short	(.L_260 - .L_259)
.L_259:
        /*0a80*/ 	.word	0x00000100
        /*0a84*/ 	.word	0x00000001
        /*0a88*/ 	.word	0x00000001


	//----- nvinfo : EIATTR_CRS_STACK_SIZE
	.align		4
.L_260:
        /*0a8c*/ 	.byte	0x04, 0x1e
        /*0a8e*/ 	.short	(.L_262 - .L_261)
.L_261:
        /*0a90*/ 	.word	0x00000000
.L_262:


//--------------------- .nv.info._ZN7cutlass13device_kernelIN5flash19enable_sm80_to_sm89INS1_16FlashAttnFwdSm80INS1_25CollectiveMainloopFwdSm80ILi8ELi1ELb0EN4cute5tupleIJNS5_1CILi128EEENS7_ILi32EEENS7_ILi256EEEEEELi256ENS_6half_tEfNS_4arch4Sm80ELb0ELb0ELb1ELb1ELb0ELb1ELb1ELb1EEENS1_21CollectiveEpilogueFwdINS6_IJS8_SA_S9_EEENS6_IJNS7_ILi1EEESI_SI_EEESC_SE_Li256ELb1ELb1ELb1ELb0EEENS1_36VarlenDynamicPersistentTileSchedulerILi128ELi32ELi256ELi256ELb1ELb1ELb0ELb0ELb1ELb1EEEEEEEEEvNT_6ParamsE --------------------------
	.section	.nv.info._ZN7cutlass13device_kernelIN5flash19enable_sm80_to_sm89INS1_16FlashAttnFwdSm80INS1_25CollectiveMainloopFwdSm80ILi8ELi1ELb0EN4cute5tupleIJNS5_1CILi128EEENS7_ILi32EEENS7_ILi256EEEEEELi256ENS_6half_tEfNS_4arch4Sm80ELb0ELb0ELb1ELb1ELb0ELb1ELb1ELb1EEENS1_21CollectiveEpilogueFwdINS6_IJS8_SA_S9_EEENS6_IJNS7_ILi1EEESI_SI_EEESC_SE_Li256ELb1ELb1ELb1ELb0EEENS1_36VarlenDynamicPersistentTileSchedulerILi128ELi32ELi256ELi256ELb1ELb1ELb0ELb0ELb1ELb1EEEEEEEEEvNT_6ParamsE,"",@"SHT_CUDA_INFO"
	.sectionflags	@""
	.align	4


	//----- nvinfo : EIATTR_CUDA_API_VERSION
	.align		4
        /*0000*/ 	.byte	0x04, 0x37
        /*0002*/ 	.short	(.L_264 - .L_263)
.L_263:
        /*0004*/ 	.word	0x00000082


	//----- nvinfo : EIATTR_SW2861232_WAR
	.align		4
.L_264:
        /*0008*/ 	.byte	0x01, 0x35
	.zero		2


	//----- nvinfo : EIATTR_PARAM_CBANK
	.align		4
        /*000c*/ 	.byte	0x04, 0x0a
        /*000e*/ 	.short	(.L_266 - .L_265)
	.align		4
.L_265:
        /*0010*/ 	.word	index@(.nv.constant0._ZN7cutlass13device_kernelIN5flash19enable_sm80_to_sm89INS1_16FlashAttnFwdSm80INS1_25CollectiveMainloopFwdSm80ILi8ELi1ELb0EN4cute5tupleIJNS5_1CILi128EEENS7_ILi32EEENS7_ILi256EEEEEELi256ENS_6half_tEfNS_4arch4Sm80ELb0ELb0ELb1ELb1ELb0ELb1ELb1ELb1EEENS1_21CollectiveEpilogueFwdINS6_IJS8_SA_S9_EEENS6_IJNS7_ILi1EEESI_SI_EEESC_SE_Li256ELb1ELb1ELb1ELb0EEENS1_36VarlenDynamicPersistentTileSchedulerILi128ELi32ELi256ELi256ELb1ELb1ELb0ELb0ELb1ELb1EEEEEEEEEvNT_6ParamsE)
        /*0014*/ 	.short	0x0160
        /*0016*/ 	.short	0x0438


	//----- nvinfo : EIATTR_CBANK_PARAM_SIZE
	.align		4
.L_266:
        /*0018*/ 	.byte	0x03, 0x19
        /*001a*/ 	.short	0x0438


	//----- nvinfo : EIATTR_KPARAM_INFO
	.align		4
        /*001c*/ 	.byte	0x04, 0x17
        /*001e*/ 	.short	(.L_268 - .L_267)
.L_267:
        /*0020*/ 	.word	0x00000000
        /*0024*/ 	.short	0x0000
        /*0026*/ 	.short	0x0000
        /*0028*/ 	.byte	0x00, 0xf0, 0xe1, 0x10


	//----- nvinfo : EIATTR_MAXREG_COUNT
	.align		4
.L_268:
        /*002c*/ 	.byte	0x03, 0x1b
        /*002e*/ 	.short	0x00ff


	//----- nvinfo : EIATTR_NUM_BARRIERS
	.align		4
        /*0030*/ 	.byte	0x02, 0x4c
        /*0032*/ 	.byte	0x06
	.zero		1


	//----- nvinfo : EIATTR_ANNOTATIONS
	.align		4
        /*0034*/ 	.byte	0x04, 0x55
        /*0036*/ 	.short	(.L_270 - .L_269)


	//   ....[0]....
.L_269:
        /*0038*/ 	.word	0x00000001
        /*003c*/ 	.byte	0x70, 0x00, 0x00, 0x00, 0x01, 0x00, 0x00, 0x00, 0xb0, 0x0e, 0x00, 0x00, 0x01, 0x00, 0x00, 0x00
        /*004c*/ 	.byte	0x70, 0x0f, 0x00, 0x00, 0x01, 0x00, 0x00, 0x00, 0x00, 0x22, 0x01, 0x00, 0x01, 0x00, 0x00, 0x00
        /*005c*/ 	.byte	0x40, 0x22, 0x01, 0x00, 0x01, 0x00, 0x00, 0x00, 0x60, 0x56, 0x01, 0x00


	//----- nvinfo : EIATTR_MERCURY_ISA_VERSION
	.align		4
.L_270:
        /*0068*/ 	.byte	0x03, 0x5f
        /*006a*/ 	.short	0x0000


	//----- nvinfo : EIATTR_INT_WARP_WIDE_INSTR_OFFSETS
	.align		4
        /*006c*/ 	.byte	0x04, 0x31
        /*006e*/ 	.short	(.L_272 - .L_271)


	//   ....[0]....
.L_271:
        /*0070*/ 	.word	0x00011780


	//   ....[1]....
        /*0074*/ 	.word	0x00011800


	//----- nvinfo : EIATTR_COOP_GROUP_MASK_REGIDS
	.align		4
.L_272:
        /*0078*/ 	.byte	0x04, 0x29
        /*007a*/ 	.short	(.L_274 - .L_273)


	//   ....[0]....
.L_273:
        /*007c*/ 	.word	0xffffffff


	//   ....[1]....
        /*0080*/ 	.word	0xffffffff


	//   ....[2]....
        /*0084*/ 	.word	0xffffffff


	//   ....[3]....
        /*0088*/ 	.word	0xffffffff


	//   ....[4]....
        /*008c*/ 	.word	0xffffffff


	//   ....[5]....
        /*0090*/ 	.word	0xffffffff


	//   ....[6]....
        /*0094*/ 	.word	0xffffffff


	//   ....[7]....
        /*0098*/ 	.word	0xffffffff


	//   ....[8]....
        /*009c*/ 	.word	0xffffffff


	//   ....[9]....
        /*00a0*/ 	.word	0xffffffff


	//   ....[10]....
        /*00a4*/ 	.word	0xffffffff


	//   ....[11]....
        /*00a8*/ 	.word	0xffffffff


	//   ....[12]....
        /*00ac*/ 	.word	0xffffffff


	//   ....[13]....
        /*00b0*/ 	.word	0xffffffff


	//   ....[14]....
        /*00b4*/ 	.word	0xffffffff


	//   ....[15]....
        /*00b8*/ 	.word	0xffffffff


	//   ....[16]....
        /*00bc*/ 	.word	0xffffffff


	//   ....[17]....
        /*00c0*/ 	.word	0xffffffff


	//   ....[18]....
        /*00c4*/ 	.word	0xffffffff


	//   ....[19]....
        /*00c8*/ 	.word	0xffffffff


	//   ....[20]....
        /*00cc*/ 	.word	0xffffffff


	//   ....[21]....
        /*00d0*/ 	.word	0xffffffff


	//   ....[22]....
        /*00d4*/ 	.word	0xffffffff


	//   ....[23]....
        /*00d8*/ 	.word	0xffffffff


	//   ....[24]....
        /*00dc*/ 	.word	0xffffffff


	//   ....[25]....
        /*00e0*/ 	.word	0xffffffff


	//   ....[26]....
        /*00e4*/ 	.word	0xffffffff


	//   ....[27]....
        /*00e8*/ 	.word	0xffffffff


	//   ....[28]....
        /*00ec*/ 	.word	0xffffffff


	//   ....[29]....
        /*00f0*/ 	.word	0xffffffff


	//   ....[30]....
        /*00f4*/ 	.word	0xffffffff


	//   ....[31]....
        /*00f8*/ 	.word	0xffffffff


	//   ....[32]....
        /*00fc*/ 	.word	0xffffffff


	//   ....[33]....
        /*0100*/ 	.word	0xffffffff


	//   ....[34]....
        /*0104*/ 	.word	0xffffffff


	//   ....[35]....
        /*0108*/ 	.word	0xffffffff


	//   ....[36]....
        /*010c*/ 	.word	0xffffffff


	//   ....[37]....
        /*0110*/ 	.word	0xffffffff


	//   ....[38]....
        /*0114*/ 	.word	0xffffffff


	//   ....[39]....
        /*0118*/ 	.word	0xffffffff


	//   ....[40]....
        /*011c*/ 	.word	0xffffffff


	//   ....[41]....
        /*0120*/ 	.word	0xffffffff


	//   ....[42]....
        /*0124*/ 	.word	0xffffffff


	//   ....[43]....
        /*0128*/ 	.word	0xffffffff


	//   ....[44]....
        /*012c*/ 	.word	0xffffffff


	//   ....[45]....
        /*0130*/ 	.word	0xffffffff


	//   ....[46]....
        /*0134*/ 	.word	0xffffffff


	//   ....[47]....
        /*0138*/ 	.word	0xffffffff


	//   ....[48]....
        /*013c*/ 	.word	0xffffffff


	//   ....[49]....
        /*0140*/ 	.word	0xffffffff


	//   ....[50]....
        /*0144*/ 	.word	0xffffffff


	//   ....[51]....
        /*0148*/ 	.word	0xffffffff


	//   ....[52]....
        /*014c*/ 	.word	0xffffffff


	//   ....[53]....
        /*0150*/ 	.word	0xffffffff


	//   ....[54]....
        /*0154*/ 	.word	0xffffffff


	//   ....[55]....
        /*0158*/ 	.word	0xffffffff


	//   ....[56]....
        /*015c*/ 	.word	0xffffffff


	//   ....[57]....
        /*0160*/ 	.word	0xffffffff


	//   ....[58]....
        /*0164*/ 	.word	0xffffffff


	//   ....[59]....
        /*0168*/ 	.word	0xffffffff


	//   ....[60]....
        /*016c*/ 	.word	0xffffffff


	//   ....[61]....
        /*0170*/ 	.word	0xffffffff


	//   ....[62]....
        /*0174*/ 	.word	0xffffffff


	//   ....[63]....
        /*0178*/ 	.word	0xffffffff


	//   ....[64]....
        /*017c*/ 	.word	0xffffffff


	//   ....[65]....
        /*0180*/ 	.word	0xffffffff


	//   ....[66]....
        /*0184*/ 	.word	0xffffffff


	//   ....[67]....
        /*0188*/ 	.word	0xffffffff


	//   ....[68]....
        /*018c*/ 	.word	0xffffffff


	//   ....[69]....
        /*0190*/ 	.word	0xffffffff


	//   ....[70]....
        /*0194*/ 	.word	0xffffffff


	//   ....[71]....
        /*0198*/ 	.word	0xffffffff


	//   ....[72]....
        /*019c*/ 	.word	0xffffffff


	//   ....[73]....
        /*01a0*/ 	.word	0xffffffff


	//   ....[74]....
        /*01a4*/ 	.word	0xffffffff


	//   ....[75]....
        /*01a8*/ 	.word	0xffffffff


	//   ....[76]....
        /*01ac*/ 	.word	0xffffffff


	//   ....[77]....
        /*01b0*/ 	.word	0xffffffff


	//   ....[78]....
        /*01b4*/ 	.word	0xffffffff


	//   ....[79]....
        /*01b8*/ 	.word	0xffffffff


	//   ....[80]....
        /*01bc*/ 	.word	0xffffffff


	//   ....[81]....
        /*01c0*/ 	.word	0xffffffff


	//   ....[82]....
        /*01c4*/ 	.word	0xffffffff


	//   ....[83]....
        /*01c8*/ 	.word	0xffffffff


	//   ....[84]....
        /*01cc*/ 	.word	0xffffffff


	//   ....[85]....
        /*01d0*/ 	.word	0xffffffff


	//   ....[86]....
        /*01d4*/ 	.word	0xffffffff


	//   ....[87]....
        /*01d8*/ 	.word	0xffffffff


	//   ....[88]....
        /*01dc*/ 	.word	0xffffffff


	//   ....[89]....
        /*01e0*/ 	.word	0xffffffff


	//   ....[90]....
        /*01e4*/ 	.word	0xffffffff


	//   ....[91]....
        /*01e8*/ 	.word	0xffffffff


	//   ....[92]....
        /*01ec*/ 	.word	0xffffffff


	//   ....[93]....
        /*01f0*/ 	.word	0xffffffff


	//   ....[94]....
        /*01f4*/ 	.word	0xffffffff


	//   ....[95]....
        /*01f8*/ 	.word	0xffffffff


	//   ....[96]....
        /*01fc*/ 	.word	0xffffffff


	//   ....[97]....
        /*0200*/ 	.word	0xffffffff


	//   ....[98]....
        /*0204*/ 	.word	0xffffffff


	//   ....[99]....
        /*0208*/ 	.word	0xffffffff


	//   ....[100]....
        /*020c*/ 	.word	0xffffffff


	//   ....[101]....
        /*0210*/ 	.word	0xffffffff


	//   ....[102]....
        /*0214*/ 	.word	0xffffffff


	//   ....[103]....
        /*0218*/ 	.word	0xffffffff


	//   ....[104]....
        /*021c*/ 	.word	0xffffffff


	//   ....[105]....
        /*0220*/ 	.word	0xffffffff


	//   ....[106]....
        /*0224*/ 	.word	0xffffffff


	//   ....[107]....
        /*0228*/ 	.word	0xffffffff


	//   ....[108]....
        /*022c*/ 	.word	0xffffffff


	//   ....[109]....
        /*0230*/ 	.word	0xffffffff


	//   ....[110]....
        /*0234*/ 	.word	0xffffffff


	//   ....[111]....
        /*0238*/ 	.word	0xffffffff


	//   ....[112]....
        /*023c*/ 	.word	0xffffffff


	//   ....[113]....
        /*0240*/ 	.word	0xffffffff


	//   ....[114]....
        /*0244*/ 	.word	0xffffffff


	//   ....[115]....
        /*0248*/ 	.word	0xffffffff


	//   ....[116]....
        /*024c*/ 	.word	0xffffffff


	//   ....[117]....
        /*0250*/ 	.word	0xffffffff


	//   ....[118]....
        /*0254*/ 	.word	0xffffffff


	//   ....[119]....
        /*0258*/ 	.word	0xffffffff


	//   ....[120]....
        /*025c*/ 	.word	0xffffffff


	//   ....[121]....
        /*0260*/ 	.word	0xffffffff


	//   ....[122]....
        /*0264*/ 	.word	0xffffffff


	//   ....[123]....
        /*0268*/ 	.word	0xffffffff


	//   ....[124]....
        /*026c*/ 	.word	0xffffffff


	//   ....[125]....
        /*0270*/ 	.word	0xffffffff


	//   ....[126]....
        /*0274*/ 	.word	0xffffffff


	//   ....[127]....
        /*0278*/ 	.word	0xffffffff


	//   ....[128]....
        /*027c*/ 	.word	0xffffffff


	//   ....[129]....
        /*0280*/ 	.word	0xffffffff


	//   ....[130]....
        /*0284*/ 	.word	0xffffffff


	//   ....[131]....
        /*0288*/ 	.word	0xffffffff


	//   ....[132]....
        /*028c*/ 	.word	0xffffffff


	//   ....[133]....
        /*0290*/ 	.word	0xffffffff


	//   ....[134]....
        /*0294*/ 	.word	0xffffffff


	//   ....[135]....
        /*0298*/ 	.word	0xffffffff


	//   ....[136]....
        /*029c*/ 	.word	0xffffffff


	//   ....[137]....
        /*02a0*/ 	.word	0xffffffff


	//   ....[138]....
        /*02a4*/ 	.word	0xffffffff


	//   ....[139]....
        /*02a8*/ 	.word	0xffffffff


	//   ....[140]....
        /*02ac*/ 	.word	0xffffffff


	//   ....[141]....
        /*02b0*/ 	.word	0xffffffff


	//   ....[142]....
        /*02b4*/ 	.word	0xffffffff


	//   ....[143]....
        /*02b8*/ 	.word	0xffffffff


	//   ....[144]....
        /*02bc*/ 	.word	0xffffffff


	//   ....[145]....
        /*02c0*/ 	.word	0xffffffff


	//   ....[146]....
        /*02c4*/ 	.word	0xffffffff


	//----- nvinfo : EIATTR_COOP_GROUP_INSTR_OFFSETS
	.align		4
.L_274:
        /*02c8*/ 	.byte	0x04, 0x28
        /*02ca*/ 	.short	(.L_276 - .L_275)


	//   ....[0]....
.L_275:
        /*02cc*/ 	.word	0x00000050


	//   ....[1]....
        /*02d0*/ 	.word	0x000001e0


	//   ....[2]....
        /*02d4*/ 	.word	0x00000210


	//   ....[3]....
        /*02d8*/ 	.word	0x00000240


	//   ....[4]....
        /*02dc*/ 	.word	0x00000270


	//   ....[5]....
        /*02e0*/ 	.word	0x000002a0


	//   ....[6]....
        /*02e4*/ 	.word	0x000002d0


	//   ....[7]....
        /*02e8*/ 	.word	0x00000440


	//   ....[8]....
        /*02ec*/ 	.word	0x00000480


	//   ....[9]....
        /*02f0*/ 	.word	0x000004b0


	//   ....[10]....
        /*02f4*/ 	.word	0x000004e0


	//   ....[11]....
        /*02f8*/ 	.word	0x00000510


	//   ....[12]....
        /*02fc*/ 	.word	0x00000540


	//   ....[13]....
        /*0300*/ 	.word	0x000005d0


	//   ....[14]....
        /*0304*/ 	.word	0x00000600


	//   ....[15]....
        /*0308*/ 	.word	0x00000610


	//   ....[16]....
        /*030c*/ 	.word	0x00000680


	//   ....[17]....
        /*0310*/ 	.word	0x000062f0


	//   ....[18]....
        /*0314*/ 	.word	0x00006310


	//   ....[19]....
        /*0318*/ 	.word	0x000064d0


	//   ....[20]....
        /*031c*/ 	.word	0x000064e0


	//   ....[21]....
        /*0320*/ 	.word	0x00006660


	//   ....[22]....
        /*0324*/ 	.word	0x00006680


	//   ....[23]....
        /*0328*/ 	.word	0x000067e0


	//   ....[24]....
        /*032c*/ 	.word	0x000067f0


	//   ....[25]....
        /*0330*/ 	.word	0x00006c40


	//   ....[26]....
        /*0334*/ 	.word	0x00006c80


	//   ....[27]....
        /*0338*/ 	.word	0x00006cc0


	//   ....[28]....
        /*033c*/ 	.word	0x00006cf0


	//   ....[29]....
        /*0340*/ 	.word	0x00009e30


	//   ....[30]....
        /*0344*/ 	.word	0x00009e70


	//   ....[31]....
        /*0348*/ 	.word	0x00009eb0


	//   ....[32]....
        /*034c*/ 	.word	0x00009ee0


	//   ....[33]....
        /*0350*/ 	.word	0x0000e130


	//   ....[34]....
        /*0354*/ 	.word	0x0000e1a0


	//   ....[35]....
        /*0358*/ 	.word	0x0000e270


	//   ....[36]....
        /*035c*/ 	.word	0x0000e2e0


	//   ....[37]....
        /*0360*/ 	.word	0x0000f9a0


	//   ....[38]....
        /*0364*/ 	.word	0x0000f9c0


	//   ....[39]....
        /*0368*/ 	.word	0x0000f9e0


	//   ....[40]....
        /*036c*/ 	.word	0x0000fa00


	//   ....[41]....
        /*0370*/ 	.word	0x00010d70


	//   ....[42]....
        /*0374*/ 	.word	0x00010d80


	//   ....[43]....
        /*0378*/ 	.word	0x00010db0


	//   ....[44]....
        /*037c*/ 	.word	0x00010dc0


	//   ....[45]....
        /*0380*/ 	.word	0x00012580


	//   ....[46]....
        /*0384*/ 	.word	0x00012590


	//   ....[47]....
        /*0388*/ 	.word	0x000125b0


	//   ....[48]....
        /*038c*/ 	.word	0x000125c0


	//   ....[49]....
        /*0390*/ 	.word	0x00012980


	//   ....[50]....
        /*0394*/ 	.word	0x000129a0


	//   ....[51]....
        /*0398*/ 	.word	0x00012b70


	//   ....[52]....
        /*039c*/ 	.word	0x00012b80


	//   ....[53]....
        /*03a0*/ 	.word	0x00012cf0


	//   ....[54]....
        /*03a4*/ 	.word	0x00012d10


	//   ....[55]....
        /*03a8*/ 	.word	0x00012e80


	//   ....[56]....
        /*03ac*/ 	.word	0x00012e90


	//   ....[57]....
        /*03b0*/ 	.word	0x000131f0


	//   ....[58]....
        /*03b4*/ 	.word	0x00013210


	//   ....[59]....
        /*03b8*/ 	.word	0x00013d70


	//   ....[60]....
        /*03bc*/ 	.word	0x00013d80


	//   ....[61]....
        /*03c0*/ 	.word	0x00014ff0


	//   ....[62]....
        /*03c4*/ 	.word	0x00015010


	//   ....[63]....
        /*03c8*/ 	.word	0x000151f0


	//   ....[64]....
        /*03cc*/ 	.word	0x00015200


	//   ....[65]....
        /*03d0*/ 	.word	0x00015370


	//   ....[66]....
        /*03d4*/ 	.word	0x00015390


	//   ....[67]....
        /*03d8*/ 	.word	0x00015500


	//   ....[68]....
        /*03dc*/ 	.word	0x00015510


	//   ....[69]....
        /*03e0*/ 	.word	0x00015720


	//   ....[70]....
        /*03e4*/ 	.word	0x00015740


	//   ....[71]....
        /*03e8*/ 	.word	0x00015860


	//   ....[72]....
        /*03ec*/ 	.word	0x000158a0


	//   ....[73]....
        /*03f0*/ 	.word	0x000158d0


	//   ....[74]....
        /*03f4*/ 	.word	0x00015900


	//   ....[75]....
        /*03f8*/ 	.word	0x00015930


	//   ....[76]....
        /*03fc*/ 	.word	0x00015960


	//   ....[77]....
        /*0400*/ 	.word	0x00015ab0


	//   ....[78]....
        /*0404*/ 	.word	0x00015af0


	//   ....[79]....
        /*0408*/ 	.word	0x00015b20


	//   ....[80]....
        /*040c*/ 	.word	0x00015b50


	//   ....[81]....
        /*0410*/ 	.word	0x00015b80


	//   ....[82]....
        /*0414*/ 	.word	0x00015bb0


	//   ....[83]....
        /*0418*/ 	.word	0x00015c40


	//   ....[84]....
        /*041c*/ 	.word	0x00015c70


	//   ....[85]....
        /*0420*/ 	.word	0x00015c80


	//   ....[86]....
        /*0424*/ 	.word	0x00015ce0


	//   ....[87]....
        /*0428*/ 	.word	0x00016220


	//   ....[88]....
        /*042c*/ 	.word	0x00016280


	//   ....[89]....
        /*0430*/ 	.word	0x000162d0


	//   ....[90]....
        /*0434*/ 	.word	0x00016320


	//   ....[91]....
        /*0438*/ 	.word	0x00016370


	//   ....[92]....
        /*043c*/ 	.word	0x000163e0


	//   ....[93]....
        /*0440*/ 	.word	0x00016420


	//   ....[94]....
        /*0444*/ 	.word	0x00016490


	//   ....[95]....
        /*0448*/ 	.word	0x00016500


	//   ....[96]....
        /*044c*/ 	.word	0x00016560


	//   ....[97]....
        /*0450*/ 	.word	0x000165d0


	//   ....[98]....
        /*0454*/ 	.word	0x00016640


	//   ....[99]....
        /*0458*/ 	.word	0x000166a0


	//   ....[100]....
        /*045c*/ 	.word	0x00016700


	//   ....[101]....
        /*0460*/ 	.word	0x00016760


	//   ....[102]....
        /*0464*/ 	.word	0x000167d0


	//   ....[103]....
        /*0468*/ 	.word	0x00016830


	//   ....[104]....
        /*046c*/ 	.word	0x00016890


	//   ....[105]....
        /*0470*/ 	.word	0x00016900


	//   ....[106]....
        /*0474*/ 	.word	0x00016950


	//   ....[107]....
        /*0478*/ 	.word	0x000169a0


	//   ....[108]....
        /*047c*/ 	.word	0x000169f0


	//   ....[109]....
        /*0480*/ 	.word	0x00016a60


	//   ....[110]....
        /*0484*/ 	.word	0x00016ad0


	//   ....[111]....
        /*0488*/ 	.word	0x00016b30


	//   ....[112]....
        /*048c*/ 	.word	0x00016b90


	//   ....[113]....
        /*0490*/ 	.word	0x00016bf0


	//   ....[114]....
        /*0494*/ 	.word	0x00016c60


	//   ....[115]....
        /*0498*/ 	.word	0x00016cc0


	//   ....[116]....
        /*049c*/ 	.word	0x00016d20


	//   ....[117]....
        /*04a0*/ 	.word	0x00016d80


	//   ....[118]....
        /*04a4*/ 	.word	0x00016df0


	//   ....[119]....
        /*04a8*/ 	.word	0x00016e50


	//   ....[120]....
        /*04ac*/ 	.word	0x00016eb0


	//   ....[121]....
        /*04b0*/ 	.word	0x00016f10


	//   ....[122]....
        /*04b4*/ 	.word	0x00016f80


	//   ....[123]....
        /*04b8*/ 	.word	0x00016fe0


	//   ....[124]....
        /*04bc*/ 	.word	0x00017040


	//   ....[125]....
        /*04c0*/ 	.word	0x000170a0


	//   ....[126]....
        /*04c4*/ 	.word	0x00017110


	//   ....[127]....
        /*04c8*/ 	.word	0x00017170


	//   ....[128]....
        /*04cc*/ 	.word	0x000171d0


	//   ....[129]....
        /*04d0*/ 	.word	0x00017230


	//   ....[130]....
        /*04d4*/ 	.word	0x000172a0


	//   ....[131]....
        /*04d8*/ 	.word	0x000172f0


	//   ....[132]....
        /*04dc*/ 	.word	0x00017330


	//   ....[133]....
        /*04e0*/ 	.word	0x00017380


	//   ....[134]....
        /*04e4*/ 	.word	0x000173d0


	//   ....[135]....
        /*04e8*/ 	.word	0x00017420


	//   ....[136]....
        /*04ec*/ 	.word	0x00017490


	//   ....[137]....
        /*04f0*/ 	.word	0x000174d0


	//   ....[138]....
        /*04f4*/ 	.word	0x00017520


	//   ....[139]....
        /*04f8*/ 	.word	0x00017570


	//   ....[140]....
        /*04fc*/ 	.word	0x000175c0


	//   ....[141]....
        /*0500*/ 	.word	0x00017610


	//   ....[142]....
        /*0504*/ 	.word	0x00017680


	//   ....[143]....
        /*0508*/ 	.word	0x000176c0


	//   ....[144]....
        /*050c*/ 	.word	0x00017730


	//   ....[145]....
        /*0510*/ 	.word	0x00017790


	//   ....[146]....
        /*0514*/ 	.word	0x000177f0


	//----- nvinfo : EIATTR_EXIT_INSTR_OFFSETS
	.align		4
.L_276:
        /*0518*/ 	.byte	0x04, 0x1c
        /*051a*/ 	.short	(.L_278 - .L_277)


	//   ....[0]....
.L_277:
        /*051c*/ 	.word	0x00000b40


	//   ....[1]....
        /*0520*/ 	.word	0x000161e0


	//----- nvinfo : EIATTR_MAX_THREADS
	.align		4
.L_278:
        /*0524*/ 	.byte	0x04, 0x05
        /*0526*/ 	.short	(.L_280 - .L_279)
.L_279:
        /*0528*/ 	.word	0x00000100
        /*052c*/ 	.word	0x00000001
        /*0530*/ 	.word	0x00000001


	//----- nvinfo : EIATTR_CRS_STACK_SIZE
	.align		4
.L_280:
        /*0534*/ 	.byte	0x04, 0x1e
        /*0536*/ 	.short	(.L_282 - .L_281)
.L_281:
        /*0538*/ 	.word	0x00000000
.L_282:


//--------------------- .nv.info._ZN7cutlass13device_kernelIN5flash19enable_sm80_to_sm89INS1_16FlashAttnFwdSm80INS1_25CollectiveMainloopFwdSm80ILi8ELi1ELb1EN4cute5tupleIJNS5_1CILi128EEENS7_ILi48EEENS7_ILi256EEEEEELi256ENS_6half_tEfNS_4arch4Sm80ELb0ELb1ELb1ELb0ELb0ELb0ELb1ELb1EEENS1_21CollectiveEpilogueFwdINS6_IJS8_SA_S9_EEENS6_IJNS7_ILi1EEESI_SI_EEESC_SE_Li256ELb0ELb1ELb1ELb0EEENS1_19SingleTileSchedulerILb0ELb1ELb1ELi128EEEEEEEEEvNT_6ParamsE --------------------------
	.section	.nv.info._ZN7cutlass13device_kernelIN5flash19enable_sm80_to_sm89INS1_16FlashAttnFwdSm80INS1_25CollectiveMainloopFwdSm80ILi8ELi1ELb1EN4cute5tupleIJNS5_1CILi128EEENS7_ILi48EEENS7_ILi256EEEEEELi256ENS_6half_tEfNS_4arch4Sm80ELb0ELb1ELb1ELb0ELb0ELb0ELb1ELb1EEENS1_21CollectiveEpilogueFwdINS6_IJS8_SA_S9_EEENS6_IJNS7_ILi1EEESI_SI_EEESC_SE_Li256ELb0ELb1ELb1ELb0EEENS1_19SingleTileSchedulerILb0ELb1ELb1ELi128EEEEEEEEEvNT_6ParamsE,"",@"SHT_CUDA_INFO"
	.sectionflags	@""
	.align	4


	//----- nvinfo : EIATTR_CUDA_API_VERSION
	.align		4
        /*0000*/ 	.byte	0x04, 0x37
        /*0002*/ 	.short	(.L_284 - .L_283)
.L_283:
        /*0004*/ 	.word	0x00000082


	//----- nvinfo : EIATTR_SW2861232_WAR
	.align		4
.L_284:
        /*0008*/ 	.byte	0x01, 0x35
	.zero		2


	//----- nvinfo : EIATTR_PARAM_CBANK
	.align		4
        /*000c*/ 	.byte	0x04, 0x0a
        /*000e*/ 	.short	(.L_286 - .L_285)
	.align		4
.L_285:
        /*0010*/ 	.word	index@(.nv.constant0._ZN7cutlass13device_kernelIN5flash19enable_sm80_to_sm89INS1_16FlashAttnFwdSm80INS1_25CollectiveMainloopFwdSm80ILi8ELi1ELb1EN4cute5tupleIJNS5_1CILi128EEENS7_ILi48EEENS7_ILi256EEEEEELi256ENS_6half_tEfNS_4arch4Sm80ELb0ELb1ELb1ELb0ELb0ELb0ELb1ELb1EEENS1_21CollectiveEpilogueFwdINS6_IJS8_SA_S9_EEENS6_IJNS7_ILi1EEESI_SI_EEESC_SE_Li256ELb0ELb1ELb1ELb0EEENS1_19SingleTileSchedulerILb0ELb1ELb1ELi128EEEEEEEEEvNT_6ParamsE)
        /*0014*/ 	.short	0x0160
        /*0016*/ 	.short	0x0418


	//----- nvinfo : EIATTR_CBANK_PARAM_SIZE
	.align		4
.L_286:
        /*0018*/ 	.byte	0x03, 0x19
        /*001a*/ 	.short	0x0418


	//----- nvinfo : EIATTR_KPARAM_INFO
	.align		4
        /*001c*/ 	.byte	0x04, 0x17
        /*001e*/ 	.short	(.L_288 - .L_287)
.L_287:
        /*0020*/ 	.word	0x00000000
        /*0024*/ 	.short	0x0000
        /*0026*/ 	.short	0x0000
        /*0028*/ 	.byte	0x00, 0xf0, 0x61, 0x10


	//----- nvinfo : EIATTR_MAXREG_COUNT
	.align		4
.L_288:
        /*002c*/ 	.byte	0x03, 0x1b
        /*002e*/ 	.short	0x00ff


	//----- nvinfo : EIATTR_NUM_BARRIERS
	.align		4
        /*0030*/ 	.byte	0x02, 0x4c
        /*0032*/ 	.byte	0x02
	.zero		1


	//----- nvinfo : EIATTR_ANNOTATIONS
	.align		4
        /*0034*/ 	.byte	0x04, 0x55
        /*0036*/ 	.short	(.L_290 - .L_289)


	//   ....[0]....
.L_289:
        /* <DEDUP_REMOVED lines=82> */


	//----- nvinfo : EIATTR_MERCURY_ISA_VERSION
	.align		4
.L_290:
        /*0548*/ 	.byte	0x03, 0x5f
        /*054a*/ 	.short	0x0000


	//----- nvinfo : EIATTR_INT_WARP_WIDE_INSTR_OFFSETS
	.align		4
        /*054c*/ 	.byte	0x04, 0x31
        /*054e*/ 	.short	(.L_292 - .L_291)


	//   ....[0]....
.L_291:
        /*0550*/ 	.word	0x00007300


	//   ....[1]....
        /*0554*/ 	.word	0x0000b510


	//   ....[2]....
        /*0558*/ 	.word	0x0000e8e0


	//----- nvinfo : EIATTR_COOP_GROUP_MASK_REGIDS
	.align		4
.L_292:
        /*055c*/ 	.byte	0x04, 0x29
        /*055e*/ 	.short	(.L_294 - .L_293)


	//   ....[0]....
.L_293:
        /*0560*/ 	.word	0xffffffff


	//   ....[1]....
        /*0564*/ 	.word	0xffffffff


	//   ....[2]....
        /*0568*/ 	.word	0xffffffff


	//   ....[3]....
        /*056c*/ 	.word	0xffffffff


	//   ....[4]....
        /*0570*/ 	.word	0xffffffff


	//   ....[5]....
        /*0574*/ 	.word	0xffffffff


	//   ....[6]....
        /*0578*/ 	.word	0xffffffff


	//   ....[7]....
        /*057c*/ 	.word	0xffffffff


	//   ....[8]....
        /*0580*/ 	.word	0xffffffff


	//   ....[9]....
        /*0584*/ 	.word	0xffffffff


	//   ....[10]....
        /*0588*/ 	.word	0xffffffff


	//   ....[11]....
        /*058c*/ 	.word	0xffffffff


	//   ....[12]....
        /*0590*/ 	.word	0xffffffff


	//   ....[13]....
        /*0594*/ 	.word	0xffffffff


	//   ....[14]....
        /*0598*/ 	.word	0xffffffff


	//   ....[15]....
        /*059c*/ 	.word	0xffffffff


	//   ....[16]....
        /*05a0*/ 	.word	0xffffffff


	//   ....[17]....
        /*05a4*/ 	.word	0xffffffff


	//   ....[18]....
        /*05a8*/ 	.word	0xffffffff


	//   ....[19]....
        /*05ac*/ 	.word	0xffffffff


	//   ....[20]....
        /*05b0*/ 	.word	0xffffffff


	//   ....[21]....
        /*05b4*/ 	.word	0xffffffff


	//   ....[22]....
        /*05b8*/ 	.word	0xffffffff


	//   ....[23]....
        /*05bc*/ 	.word	0xffffffff


	//   ....[24]....
        /*05c0*/ 	.word	0xffffffff


	//   ....[25]....
        /*05c4*/ 	.word	0xffffffff


	//   ....[26]....
        /*05c8*/ 	.word	0xffffffff


	//   ....[27]....
        /*05cc*/ 	.word	0xffffffff


	//   ....[28]....
        /*05d0*/ 	.word	0xffffffff


	//   ....[29]....
        /*05d4*/ 	.word	0xffffffff


	//   ....[30]....
        /*05d8*/ 	.word	0xffffffff


	//   ....[31]....
        /*05dc*/ 	.word	0xffffffff


	//   ....[32]....
        /*05e0*/ 	.word	0xffffffff


	//   ....[33]....
        /*05e4*/ 	.word	0xffffffff


	//   ....[34]....
        /*05e8*/ 	.word	0xffffffff


	//   ....[35]....
        /*05ec*/ 	.word	0xffffffff


	//   ....[36]....
        /*05f0*/ 	.word	0xffffffff


	//   ....[37]....
        /*05f4*/ 	.word	0xffffffff


	//   ....[38]....
        /*05f8*/ 	.word	0xffffffff


	//   ....[39]....
        /*05fc*/ 	.word	0xffffffff


	//   ....[40]....
        /*0600*/ 	.word	0xffffffff


	//   ....[41]....
        /*0604*/ 	.word	0xffffffff


	//   ....[42]....
        /*0608*/ 	.word	0xffffffff


	//----- nvinfo : EIATTR_COOP_GROUP_INSTR_OFFSETS
	.align		4
.L_294:
        /*060c*/ 	.byte	0x04, 0x28
        /*060e*/ 	.short	(.L_296 - .L_295)


	//   ....[0]....
.L_295:
        /*0610*/ 	.word	0x00000060


	//   ....[1]....
        /*0614*/ 	.word	0x00001310


	//   ....[2]....
        /*0618*/ 	.word	0x00001360


	//   ....[3]....
        /*061c*/ 	.word	0x000014b0


	//   ....[4]....
        /*0620*/ 	.word	0x00001510


	//   ....[5]....
        /*0624*/ 	.word	0x000016a0


	//   ....[6]....
        /*0628*/ 	.word	0x000016d0


	//   ....[7]....
        /*062c*/ 	.word	0x00001840


	//   ....[8]....
        /*0630*/ 	.word	0x00001860


	//   ....[9]....
        /*0634*/ 	.word	0x00003570


	//   ....[10]....
        /*0638*/ 	.word	0x00003d80


	//   ....[11]....
        /*063c*/ 	.word	0x00004560


	//   ....[12]....
        /*0640*/ 	.word	0x000045e0


	//   ....[13]....
        /*0644*/ 	.word	0x00004620


	//   ....[14]....
        /*0648*/ 	.word	0x00004650


	//   ....[15]....
        /*064c*/ 	.word	0x000076e0


	//   ....[16]....
        /*0650*/ 	.word	0x00007910


	//   ....[17]....
        /*0654*/ 	.word	0x000080d0


	//   ....[18]....
        /*0658*/ 	.word	0x000080f0


	//   ....[19]....
        /*065c*/ 	.word	0x00008b10


	//   ....[20]....
        /*0660*/ 	.word	0x00008b30


	//   ....[21]....
        /*0664*/ 	.word	0x0000b920


	//   ....[22]....
        /*0668*/ 	.word	0x0000b940


	//   ....[23]....
        /*066c*/ 	.word	0x0000bf90


	//   ....[24]....
        /*0670*/ 	.word	0x0000bfb0


	//   ....[25]....
        /*0674*/ 	.word	0x0000eb30


	//   ....[26]....
        /*0678*/ 	.word	0x0000ed50


	//   ....[27]....
        /*067c*/ 	.word	0x0000f500


	//   ....[28]....
        /*0680*/ 	.word	0x0000f520


	//   ....[29]....
        /*0684*/ 	.word	0x0000ff80


	//   ....[30]....
        /*0688*/ 	.word	0x0000ffa0


	//   ....[31]....
        /*068c*/ 	.word	0x00011250


	//   ....[32]....
        /*0690*/ 	.word	0x00011260


	//   ....[33]....
        /*0694*/ 	.word	0x00011290


	//   ....[34]....
        /*0698*/ 	.word	0x000112a0


	//   ....[35]....
        /*069c*/ 	.word	0x00012180


	//   ....[36]....
        /*06a0*/ 	.word	0x000121c0


	//   ....[37]....
        /*06a4*/ 	.word	0x00012200


	//   ....[38]....
        /*06a8*/ 	.word	0x00012230


	//   ....[39]....
        /*06ac*/ 	.word	0x00012320


	//   ....[40]....
        /*06b0*/ 	.word	0x00012340


	//   ....[41]....
        /*06b4*/ 	.word	0x00012f60


	//   ....[42]....
        /*06b8*/ 	.word	0x00012f70


	//----- nvinfo : EIATTR_EXIT_INSTR_OFFSETS
	.align		4
.L_296:
        /*06bc*/ 	.byte	0x04, 0x1c
        /*06be*/ 	.short	(.L_298 - .L_297)


	//   ....[0]....
.L_297:
        /*06c0*/ 	.word	0x000001c0


	//   ....[1]....
        /*06c4*/ 	.word	0x00012f80


	//   ....[2]....
        /*06c8*/ 	.word	0x00013b20


	//   ....[3]....
        /*06cc*/ 	.word	0x00013b70


	//   ....[4]....
        /*06d0*/ 	.word	0x00013ba0


	//   ....[5]....
        /*06d4*/ 	.word	0x00013c00


	//   ....[6]....
        /*06d8*/ 	.word	0x00013e90


	//----- nvinfo : EIATTR_CTAIDZ_USED
	.align		4
.L_298:
        /*06dc*/ 	.byte	0x01, 0x04
	.zero		2


	//----- nvinfo : EIATTR_MAX_THREADS
	.align		4
        /*06e0*/ 	.byte	0x04, 0x05
        /*06e2*/ 	.short	(.L_300 - .L_299)
.L_299:
        /*06e4*/ 	.word	0x00000100
        /*06e8*/ 	.word	0x00000001
        /*06ec*/ 	.word	0x00000001


	//----- nvinfo : EIATTR_CRS_STACK_SIZE
	.align		4
.L_300:
        /*06f0*/ 	.byte	0x04, 0x1e
        /*06f2*/ 	.short	(.L_302 - .L_301)
.L_301:
        /*06f4*/ 	.word	0x00000000
.L_302:


//--------------------- .nv.info._ZN7cutlass13device_kernelIN5flash19enable_sm80_to_sm89INS1_16FlashAttnFwdSm80INS1_25CollectiveMainloopFwdSm80ILi8ELi1ELb1EN4cute5tupleIJNS5_1CILi128EEENS7_ILi48EEENS7_ILi256EEEEEELi256ENS_6half_tEfNS_4arch4Sm80ELb0ELb1ELb1ELb1ELb0ELb0ELb1ELb1EEENS1_21CollectiveEpilogueFwdINS6_IJS8_SA_S9_EEENS6_IJNS7_ILi1EEESI_SI_EEESC_SE_Li256ELb1ELb1ELb1ELb0EEENS1_36VarlenDynamicPersistentTileSchedulerILi128ELi48ELi256ELi256ELb1ELb1ELb0ELb1ELb0ELb1EEEEEEEEEvNT_6ParamsE --------------------------
	.section	.nv.info._ZN7cutlass13device_kernelIN5flash19enable_sm80_to_sm89INS1_16FlashAttnFwdSm80INS1_25CollectiveMainloopFwdSm80ILi8ELi1ELb1EN4cute5tupleIJNS5_1CILi128EEENS7_ILi48EEENS7_ILi256EEEEEELi256ENS_6half_tEfNS_4arch4Sm80ELb0ELb1ELb1ELb1ELb0ELb0ELb1ELb1EEENS1_21CollectiveEpilogueFwdINS6_IJS8_SA_S9_EEENS6_IJNS7_ILi1EEESI_SI_EEESC_SE_Li256ELb1ELb1ELb1ELb0EEENS1_36VarlenDynamicPersistentTileSchedulerILi128ELi48ELi256ELi256ELb1ELb1ELb0ELb1ELb0ELb1EEEEEEEEEvNT_6ParamsE,"",@"SHT_CUDA_INFO"
	.sectionflags	@""
	.align	4


	//----- nvinfo : EIATTR_CUDA_API_VERSION
	.align		4
        /*0000*/ 	.byte	0x04, 0x37
        /*0002*/ 	.short	(.L_304 - .L_303)
.L_303:
        /*0004*/ 	.word	0x00000082


	//----- nvinfo : EIATTR_SW2861232_WAR
	.align		4
.L_304:
        /*0008*/ 	.byte	0x01, 0x35
	.zero		2


	//----- nvinfo : EIATTR_PARAM_CBANK
	.align		4
        /*000c*/ 	.byte	0x04, 0x0a
        /*000e*/ 	.short	(.L_306 - .L_305)
	.align		4
.L_305:
        /*0010*/ 	.word	index@(.nv.constant0._ZN7cutlass13device_kernelIN5flash19enable_sm80_to_sm89INS1_16FlashAttnFwdSm80INS1_25CollectiveMainloopFwdSm80ILi8ELi1ELb1EN4cute5tupleIJNS5_1CILi128EEENS7_ILi48EEENS7_ILi256EEEEEELi256ENS_6half_tEfNS_4arch4Sm80ELb0ELb1ELb1ELb1ELb0ELb0ELb1ELb1EEENS1_21CollectiveEpilogueFwdINS6_IJS8_SA_S9_EEENS6_IJNS7_ILi1EEESI_SI_EEESC_SE_Li256ELb1ELb1ELb1ELb0EEENS1_36VarlenDynamicPersistentTileSchedulerILi128ELi48ELi256ELi256ELb1ELb1ELb0ELb1ELb0ELb1EEEEEEEEEvNT_6ParamsE)
        /*0014*/ 	.short	0x0160
        /*0016*/ 	.short	0x0438


	//----- nvinfo : EIATTR_CBANK_PARAM_SIZE
	.align		4
.L_306:
        /*0018*/ 	.byte	0x03, 0x19
        /*001a*/ 	.short	0x0438


	//----- nvinfo : EIATTR_KPARAM_INFO
	.align		4
        /*001c*/ 	.byte	0x04, 0x17
        /*001e*/ 	.short	(.L_308 - .L_307)
.L_307:
        /*0020*/ 	.word	0x00000000
        /*0024*/ 	.short	0x0000
        /*0026*/ 	.short	0x0000
        /*0028*/ 	.byte	0x00, 0xf0, 0xe1, 0x10


	//----- nvinfo : EIATTR_MAXREG_COUNT
	.align		4
.L_308:
        /*002c*/ 	.byte	0x03, 0x1b
        /*002e*/ 	.short	0x00ff


	//----- nvinfo : EIATTR_NUM_BARRIERS
	.align		4
        /*0030*/ 	.byte	0x02, 0x4c
        /*0032*/ 	.byte	0x06
	.zero		1


	//----- nvinfo : EIATTR_ANNOTATIONS
	.align		4
        /*0034*/ 	.byte	0x04, 0x55
        /*0036*/ 	.short	(.L_310 - .L_309)


	//   ....[0]....
.L_309:
        /* <DEDUP_REMOVED lines=105> */


	//----- nvinfo : EIATTR_MERCURY_ISA_VERSION
	.align		4
.L_310:
        /*06b8*/ 	.byte	0x03, 0x5f
        /*06ba*/ 	.short	0x0000


	//----- nvinfo : EIATTR_INT_WARP_WIDE_INSTR_OFFSETS
	.align		4
        /*06bc*/ 	.byte	0x04, 0x31
        /*06be*/ 	.short	(.L_312 - .L_311)


	//   ....[0]....
.L_311:
        /*06c0*/ 	.word	0x00011ab0


	//   ....[1]....
        /*06c4*/ 	.word	0x00011b30


	//----- nvinfo : EIATTR_COOP_GROUP_MASK_REGIDS
	.align		4
.L_312:
        /*06c8*/ 	.byte	0x04, 0x29
        /*06ca*/ 	.short	(.L_314 - .L_313)


	//   ....[0]....
.L_313:
        /*06cc*/ 	.word	0xffffffff


	//   ....[1]....
        /*06d0*/ 	.word	0xffffffff


	//   ....[2]....
        /*06d4*/ 	.word	0xffffffff


	//   ....[3]....
        /*06d8*/ 	.word	0xffffffff


	//   ....[4]....
        /*06dc*/ 	.word	0xffffffff


	//   ....[5]....
        /*06e0*/ 	.word	0xffffffff


	//   ....[6]....
        /*06e4*/ 	.word	0xffffffff


	//   ....[7]....
        /*06e8*/ 	.word	0xffffffff


	//   ....[8]....
        /*06ec*/ 	.word	0xffffffff


	//   ....[9]....
        /*06f0*/ 	.word	0xffffffff


	//   ....[10]....
        /*06f4*/ 	.word	0xffffffff


	//   ....[11]....
        /*06f8*/ 	.word	0xffffffff


	//   ....[12]....
        /*06fc*/ 	.word	0xffffffff


	//   ....[13]....
        /*0700*/ 	.word	0xffffffff


	//   ....[14]....
        /*0704*/ 	.word	0xffffffff


	//   ....[15]....
        /*0708*/ 	.word	0xffffffff


	//   ....[16]....
        /*070c*/ 	.word	0xffffffff


	//   ....[17]....
        /*0710*/ 	.word	0xffffffff


	//   ....[18]....
        /*0714*/ 	.word	0xffffffff


	//   ....[19]....
        /*0718*/ 	.word	0xffffffff


	//   ....[20]....
        /*071c*/ 	.word	0xffffffff


	//   ....[21]....
        /*0720*/ 	.word	0xffffffff


	//   ....[22]....
        /*0724*/ 	.word	0xffffffff


	//   ....[23]....
        /*0728*/ 	.word	0xffffffff


	//   ....[24]....
        /*072c*/ 	.word	0xffffffff


	//   ....[25]....
        /*0730*/ 	.word	0xffffffff


	//   ....[26]....
        /*0734*/ 	.word	0xffffffff


	//   ....[27]....
        /*0738*/ 	.word	0xffffffff


	//   ....[28]....
        /*073c*/ 	.word	0xffffffff


	//   ....[29]....
        /*0740*/ 	.word	0xffffffff


	//   ....[30]....
        /*0744*/ 	.word	0xffffffff


	//   ....[31]....
        /*0748*/ 	.word	0xffffffff


	//   ....[32]....
        /*074c*/ 	.word	0xffffffff


	//   ....[33]....
        /*0750*/ 	.word	0xffffffff


	//   ....[34]....
        /*0754*/ 	.word	0xffffffff


	//   ....[35]....
        /*0758*/ 	.word	0xffffffff


	//   ....[36]....
        /*075c*/ 	.word	0xffffffff


	//   ....[37]....
        /*0760*/ 	.word	0xffffffff


	//   ....[38]....
        /*0764*/ 	.word	0xffffffff


	//   ....[39]....
        /*0768*/ 	.word	0xffffffff


	//   ....[40]....
        /*076c*/ 	.word	0xffffffff


	//   ....[41]....
        /*0770*/ 	.word	0xffffffff


	//   ....[42]....
        /*0774*/ 	.word	0xffffffff


	//   ....[43]....
        /*0778*/ 	.word	0xffffffff


	//   ....[44]....
        /*077c*/ 	.word	0xffffffff


	//   ....[45]....
        /*0780*/ 	.word	0xffffffff


	//   ....[46]....
        /*0784*/ 	.word	0xffffffff


	//   ....[47]....
        /*0788*/ 	.word	0xffffffff


	//   ....[48]....
        /*078c*/ 	.word	0xffffffff


	//   ....[49]....
        /*0790*/ 	.word	0xffffffff


	//   ....[50]....
        /*0794*/ 	.word	0xffffffff


	//   ....[51]....
        /*0798*/ 	.word	0xffffffff


	//   ....[52]....
        /*079c*/ 	.word	0xffffffff


	//   ....[53]....
        /*07a0*/ 	.word	0xffffffff


	//   ....[54]....
        /*07a4*/ 	.word	0xffffffff


	//   ....[55]....
        /*07a8*/ 	.word	0xffffffff


	//   ....[56]....
        /*07ac*/ 	.word	0xffffffff


	//   ....[57]....
        /*07b0*/ 	.word	0xffffffff


	//   ....[58]....
        /*07b4*/ 	.word	0xffffffff


	//   ....[59]....
        /*07b8*/ 	.word	0xffffffff


	//   ....[60]....
        /*07bc*/ 	.word	0xffffffff


	//   ....[61]....
        /*07c0*/ 	.word	0xffffffff


	//   ....[62]....
        /*07c4*/ 	.word	0xffffffff


	//   ....[63]....
        /*07c8*/ 	.word	0xffffffff


	//   ....[64]....
        /*07cc*/ 	.word	0xffffffff


	//   ....[65]....
        /*07d0*/ 	.word	0xffffffff


	//   ....[66]....
        /*07d4*/ 	.word	0xffffffff


	//   ....[67]....
        /*07d8*/ 	.word	0xffffffff


	//   ....[68]....
        /*07dc*/ 	.word	0xffffffff


	//   ....[69]....
        /*07e0*/ 	.word	0xffffffff


	//   ....[70]....
        /*07e4*/ 	.word	0xffffffff


	//   ....[71]....
        /*07e8*/ 	.word	0xffffffff


	//   ....[72]....
        /*07ec*/ 	.word	0xffffffff


	//   ....[73]....
        /*07f0*/ 	.word	0xffffffff


	//   ....[74]....
        /*07f4*/ 	.word	0xffffffff


	//   ....[75]....
        /*07f8*/ 	.word	0xffffffff


	//   ....[76]....
        /*07fc*/ 	.word	0xffffffff


	//   ....[77]....
        /*0800*/ 	.word	0xffffffff


	//   ....[78]....
        /*0804*/ 	.word	0xffffffff


	//   ....[79]....
        /*0808*/ 	.word	0xffffffff


	//   ....[80]....
        /*080c*/ 	.word	0xffffffff


	//   ....[81]....
        /*0810*/ 	.word	0xffffffff


	//   ....[82]....
        /*0814*/ 	.word	0xffffffff


	//   ....[83]....
        /*0818*/ 	.word	0xffffffff


	//   ....[84]....
        /*081c*/ 	.word	0xffffffff


	//   ....[85]....
        /*0820*/ 	.word	0xffffffff


	//   ....[86]....
        /*0824*/ 	.word	0xffffffff


	//   ....[87]....
        /*0828*/ 	.word	0xffffffff


	//   ....[88]....
        /*082c*/ 	.word	0xffffffff


	//   ....[89]....
        /*0830*/ 	.word	0xffffffff


	//   ....[90]....
        /*0834*/ 	.word	0xffffffff


	//   ....[91]....
        /*0838*/ 	.word	0xffffffff


	//   ....[92]....
        /*083c*/ 	.word	0xffffffff


	//   ....[93]....
        /*0840*/ 	.word	0xffffffff


	//   ....[94]....
        /*0844*/ 	.word	0xffffffff


	//   ....[95]....
        /*0848*/ 	.word	0xffffffff


	//   ....[96]....
        /*084c*/ 	.word	0xffffffff


	//   ....[97]....
        /*0850*/ 	.word	0xffffffff


	//   ....[98]....
        /*0854*/ 	.word	0xffffffff


	//   ....[99]....
        /*0858*/ 	.word	0xffffffff


	//   ....[100]....
        /*085c*/ 	.word	0xffffffff


	//   ....[101]....
        /*0860*/ 	.word	0xffffffff


	//   ....[102]....
        /*0864*/ 	.word	0xffffffff


	//   ....[103]....
        /*0868*/ 	.word	0xffffffff


	//   ....[104]....
        /*086c*/ 	.word	0xffffffff


	//   ....[105]....
        /*0870*/ 	.word	0xffffffff


	//   ....[106]....
        /*0874*/ 	.word	0xffffffff


	//   ....[107]....
        /*0878*/ 	.word	0xffffffff


	//   ....[108]....
        /*087c*/ 	.word	0xffffffff


	//   ....[109]....
        /*0880*/ 	.word	0xffffffff


	//   ....[110]....
        /*0884*/ 	.word	0xffffffff


	//   ....[111]....
        /*0888*/ 	.word	0xffffffff


	//   ....[112]....
        /*088c*/ 	.word	0xffffffff


	//   ....[113]....
        /*0890*/ 	.word	0xffffffff


	//   ....[114]....
        /*0894*/ 	.word	0xffffffff


	//   ....[115]....
        /*0898*/ 	.word	0xffffffff


	//   ....[116]....
        /*089c*/ 	.word	0xffffffff


	//   ....[117]....
        /*08a0*/ 	.word	0xffffffff


	//   ....[118]....
        /*08a4*/ 	.word	0xffffffff


	//   ....[119]....
        /*08a8*/ 	.word	0xffffffff


	//   ....[120]....
        /*08ac*/ 	.word	0xffffffff


	//   ....[121]....
        /*08b0*/ 	.word	0xffffffff


	//   ....[122]....
        /*08b4*/ 	.word	0xffffffff


	//   ....[123]....
        /*08b8*/ 	.word	0xffffffff


	//   ....[124]....
        /*08bc*/ 	.word	0xffffffff


	//   ....[125]....
        /*08c0*/ 	.word	0xffffffff


	//   ....[126]....
        /*08c4*/ 	.word	0xffffffff


	//   ....[127]....
        /*08c8*/ 	.word	0xffffffff


	//   ....[128]....
        /*08cc*/ 	.word	0xffffffff


	//   ....[129]....
        /*08d0*/ 	.word	0xffffffff


	//   ....[130]....
        /*08d4*/ 	.word	0xffffffff


	//   ....[131]....
        /*08d8*/ 	.word	0xffffffff


	//   ....[132]....
        /*08dc*/ 	.word	0xffffffff


	//   ....[133]....
        /*08e0*/ 	.word	0xffffffff


	//   ....[134]....
        /*08e4*/ 	.word	0xffffffff


	//   ....[135]....
        /*08e8*/ 	.word	0xffffffff


	//   ....[136]....
        /*08ec*/ 	.word	0xffffffff


	//   ....[137]....
        /*08f0*/ 	.word	0xffffffff


	//   ....[138]....
        /*08f4*/ 	.word	0xffffffff


	//   ....[139]....
        /*08f8*/ 	.word	0xffffffff


	//   ....[140]....
        /*08fc*/ 	.word	0xffffffff


	//   ....[141]....
        /*0900*/ 	.word	0xffffffff


	//   ....[142]....
        /*0904*/ 	.word	0xffffffff


	//   ....[143]....
        /*0908*/ 	.word	0xffffffff


	//   ....[144]....
        /*090c*/ 	.word	0xffffffff


	//----- nvinfo : EIATTR_COOP_GROUP_INSTR_OFFSETS
	.align		4
.L_314:
        /*0910*/ 	.byte	0x04, 0x28
        /*0912*/ 	.short	(.L_316 - .L_315)


	//   ....[0]....
.L_315:
        /*0914*/ 	.word	0x00000050


	//   ....[1]....
        /*0918*/ 	.word	0x00000200


	//   ....[2]....
        /*091c*/ 	.word	0x00000230


	//   ....[3]....
        /*0920*/ 	.word	0x00000260


	//   ....[4]....
        /*0924*/ 	.word	0x00000290


	//   ....[5]....
        /*0928*/ 	.word	0x000002c0


	//   ....[6]....
        /*092c*/ 	.word	0x000002f0


	//   ....[7]....
        /*0930*/ 	.word	0x00000450


	//   ....[8]....
        /*0934*/ 	.word	0x00000490


	//   ....[9]....
        /*0938*/ 	.word	0x000004c0


	//   ....[10]....
        /*093c*/ 	.word	0x000004f0


	//   ....[11]....
        /*0940*/ 	.word	0x00000520


	//   ....[12]....
        /*0944*/ 	.word	0x00000550


	//   ....[13]....
        /*0948*/ 	.word	0x000005e0


	//   ....[14]....
        /*094c*/ 	.word	0x00000630


	//   ....[15]....
        /*0950*/ 	.word	0x00000650


	//   ....[16]....
        /*0954*/ 	.word	0x000006b0


	//   ....[17]....
        /*0958*/ 	.word	0x00002aa0


	//   ....[18]....
        /*095c*/ 	.word	0x00002ae0


	//   ....[19]....
        /*0960*/ 	.word	0x00002c20


	//   ....[20]....
        /*0964*/ 	.word	0x00002c50


	//   ....[21]....
        /*0968*/ 	.word	0x00002c80


	//   ....[22]....
        /*096c*/ 	.word	0x00002da0


	//   ....[23]....
        /*0970*/ 	.word	0x00002dc0


	//   ....[24]....
        /*0974*/ 	.word	0x00002e00


	//   ....[25]....
        /*0978*/ 	.word	0x00004a70


	//   ....[26]....
        /*097c*/ 	.word	0x00004c20


	//   ....[27]....
        /*0980*/ 	.word	0x00005510


	//   ....[28]....
        /*0984*/ 	.word	0x00005530


	//   ....[29]....
        /*0988*/ 	.word	0x00005690


	//   ....[30]....
        /*098c*/ 	.word	0x000056e0


	//   ....[31]....
        /*0990*/ 	.word	0x00007f90


	//   ....[32]....
        /*0994*/ 	.word	0x000085b0


	//   ....[33]....
        /*0998*/ 	.word	0x00008850


	//   ....[34]....
        /*099c*/ 	.word	0x00008870


	//   ....[35]....
        /*09a0*/ 	.word	0x00009280


	//   ....[36]....
        /*09a4*/ 	.word	0x000092a0


	//   ....[37]....
        /*09a8*/ 	.word	0x0000bc10


	//   ....[38]....
        /*09ac*/ 	.word	0x0000bc30


	//   ....[39]....
        /*09b0*/ 	.word	0x0000c260


	//   ....[40]....
        /*09b4*/ 	.word	0x0000c280


	//   ....[41]....
        /*09b8*/ 	.word	0x0000e9e0


	//   ....[42]....
        /*09bc*/ 	.word	0x0000f000


	//   ....[43]....
        /*09c0*/ 	.word	0x0000f2c0


	//   ....[44]....
        /*09c4*/ 	.word	0x0000f2e0


	//   ....[45]....
        /*09c8*/ 	.word	0x0000fd10


	//   ....[46]....
        /*09cc*/ 	.word	0x0000fd30


	//   ....[47]....
        /*09d0*/ 	.word	0x00011060


	//   ....[48]....
        /*09d4*/ 	.word	0x000110b0


	//   ....[49]....
        /*09d8*/ 	.word	0x000110d0


	//   ....[50]....
        /*09dc*/ 	.word	0x000110f0


	//   ....[51]....
        /*09e0*/ 	.word	0x000129d0


	//   ....[52]....
        /*09e4*/ 	.word	0x000129e0


	//   ....[53]....
        /*09e8*/ 	.word	0x00012a00


	//   ....[54]....
        /*09ec*/ 	.word	0x00012a20


	//   ....[55]....
        /*09f0*/ 	.word	0x00012e30


	//   ....[56]....
        /*09f4*/ 	.word	0x00012e50


	//   ....[57]....
        /*09f8*/ 	.word	0x00012ff0


	//   ....[58]....
        /*09fc*/ 	.word	0x00013000


	//   ....[59]....
        /*0a00*/ 	.word	0x00013170


	//   ....[60]....
        /*0a04*/ 	.word	0x00013190


	//   ....[61]....
        /*0a08*/ 	.word	0x00013300


	//   ....[62]....
        /*0a0c*/ 	.word	0x00013310


	//   ....[63]....
        /*0a10*/ 	.word	0x00013690


	//   ....[64]....
        /*0a14*/ 	.word	0x000136b0


	//   ....[65]....
        /*0a18*/ 	.word	0x00014300


	//   ....[66]....
        /*0a1c*/ 	.word	0x00014310


	//   ....[67]....
        /*0a20*/ 	.word	0x00015370


	//   ....[68]....
        /*0a24*/ 	.word	0x00015390


	//   ....[69]....
        /*0a28*/ 	.word	0x00015540


	//   ....[70]....
        /*0a2c*/ 	.word	0x00015550


	//   ....[71]....
        /*0a30*/ 	.word	0x000156c0


	//   ....[72]....
        /*0a34*/ 	.word	0x000156e0


	//   ....[73]....
        /*0a38*/ 	.word	0x00015850


	//   ....[74]....
        /*0a3c*/ 	.word	0x00015860


	//   ....[75]....
        /*0a40*/ 	.word	0x00015a90


	//   ....[76]....
        /*0a44*/ 	.word	0x00015ab0


	//   ....[77]....
        /*0a48*/ 	.word	0x00015be0


	//   ....[78]....
        /*0a4c*/ 	.word	0x00015c20


	//   ....[79]....
        /*0a50*/ 	.word	0x00015c50


	//   ....[80]....
        /*0a54*/ 	.word	0x00015c80


	//   ....[81]....
        /*0a58*/ 	.word	0x00015cb0


	//   ....[82]....
        /*0a5c*/ 	.word	0x00015ce0


	//   ....[83]....
        /*0a60*/ 	.word	0x00015e40


	//   ....[84]....
        /*0a64*/ 	.word	0x00015e80


	//   ....[85]....
        /*0a68*/ 	.word	0x00015eb0


	//   ....[86]....
        /*0a6c*/ 	.word	0x00015ee0


	//   ....[87]....
        /*0a70*/ 	.word	0x00015f10


	//   ....[88]....
        /*0a74*/ 	.word	0x00015f40


	//   ....[89]....
        /*0a78*/ 	.word	0x00015fd0


	//   ....[90]....
        /*0a7c*/ 	.word	0x00016030


	//   ....[91]....
        /*0a80*/ 	.word	0x00016040


	//   ....[92]....
        /*0a84*/ 	.word	0x000160a0


	//   ....[93]....
        /*0a88*/ 	.word	0x00016b10


	//   ....[94]....
        /*0a8c*/ 	.word	0x00016b70


	//   ....[95]....
        /*0a90*/ 	.word	0x00016bc0


	//   ....[96]....
        /*0a94*/ 	.word	0x00016c10


	//   ....[97]....
        /*0a98*/ 	.word	0x00016c60


	//   ....[98]....
        /*0a9c*/ 	.word	0x00016cd0


	//   ....[99]....
        /*0aa0*/ 	.word	0x00016d10


	//   ....[100]....
        /*0aa4*/ 	.word	0x00016d80


	//   ....[101]....
        /*0aa8*/ 	.word	0x00016df0


	//   ....[102]....
        /*0aac*/ 	.word	0x00016e50


	//   ....[103]....
        /*0ab0*/ 	.word	0x00016eb0


	//   ....[104]....
        /*0ab4*/ 	.word	0x00016f10


	//   ....[105]....
        /*0ab8*/ 	.word	0x00016f60


	//   ....[106]....
        /*0abc*/ 	.word	0x00016fc0


	//   ....[107]....
        /*0ac0*/ 	.word	0x00017030


	//   ....[108]....
        /*0ac4*/ 	.word	0x000170a0


	//   ....[109]....
        /*0ac8*/ 	.word	0x00017100


	//   ....[110]....
        /*0acc*/ 	.word	0x00017160


	//   ....[111]....
        /*0ad0*/ 	.word	0x000171c0


	//   ....[112]....
        /*0ad4*/ 	.word	0x00017230


	//   ....[113]....
        /*0ad8*/ 	.word	0x00017290


	//   ....[114]....
        /*0adc*/ 	.word	0x000172f0


	//   ....[115]....
        /*0ae0*/ 	.word	0x00017350


	//   ....[116]....
        /*0ae4*/ 	.word	0x000173c0


	//   ....[117]....
        /*0ae8*/ 	.word	0x00017420


	//   ....[118]....
        /*0aec*/ 	.word	0x00017480


	//   ....[119]....
        /*0af0*/ 	.word	0x000174e0


	//   ....[120]....
        /*0af4*/ 	.word	0x00017550


	//   ....[121]....
        /*0af8*/ 	.word	0x000175b0


	//   ....[122]....
        /*0afc*/ 	.word	0x00017610


	//   ....[123]....
        /*0b00*/ 	.word	0x00017670


	//   ....[124]....
        /*0b04*/ 	.word	0x000176e0


	//   ....[125]....
        /*0b08*/ 	.word	0x00017740


	//   ....[126]....
        /*0b0c*/ 	.word	0x000177a0


	//   ....[127]....
        /*0b10*/ 	.word	0x00017800


	//   ....[128]....
        /*0b14*/ 	.word	0x00017870


	//   ....[129]....
        /*0b18*/ 	.word	0x000178c0


	//   ....[130]....
        /*0b1c*/ 	.word	0x00017900


	//   ....[131]....
        /*0b20*/ 	.word	0x00017950


	//   ....[132]....
        /*0b24*/ 	.word	0x000179a0


	//   ....[133]....
        /*0b28*/ 	.word	0x000179f0


	//   ....[134]....
        /*0b2c*/ 	.word	0x00017a60


	//   ....[135]....
        /*0b30*/ 	.word	0x00017aa0


	//   ....[136]....
        /*0b34*/ 	.word	0x00017af0


	//   ....[137]....
        /*0b38*/ 	.word	0x00017b40


	//   ....[138]....
        /*0b3c*/ 	.word	0x00017b90


	//   ....[139]....
        /*0b40*/ 	.word	0x00017be0


	//   ....[140]....
        /*0b44*/ 	.word	0x00017c50


	//   ....[141]....
        /*0b48*/ 	.word	0x00017c90


	//   ....[142]....
        /*0b4c*/ 	.word	0x00017d00


	//   ....[143]....
        /*0b50*/ 	.word	0x00017d60


	//   ....[144]....
        /*0b54*/ 	.word	0x00017dc0


	//----- nvinfo : EIATTR_EXIT_INSTR_OFFSETS
	.align		4
.L_316:
        /*0b58*/ 	.byte	0x04, 0x1c
        /*0b5a*/ 	.short	(.L_318 - .L_317)


	//   ....[0]....
.L_317:
        /*0b5c*/ 	.word	0x000010d0


	//   ....[1]....
        /*0b60*/ 	.word	0x00016ad0


	//----- nvinfo : EIATTR_MAX_THREADS
	.align		4
.L_318:
        /*0b64*/ 	.byte	0x04, 0x05
        /*0b66*/ 	.short	(.L_320 - .L_319)
.L_319:
        /*0b68*/ 	.word	0x00000100
        /*0b6c*/ 	.word	0x00000001
        /*0b70*/ 	.word	0x00000001


	//----- nvinfo : EIATTR_CRS_STACK_SIZE
	.align		4
.L_320:
        /*0b74*/ 	.byte	0x04, 0x1e
        /*0b76*/ 	.short	(.L_322 - .L_321)
.L_321:
        /*0b78*/ 	.word	0x00000000
.L_322:


//--------------------- .nv.info._ZN7cutlass13device_kernelIN5flash19enable_sm80_to_sm89INS1_16FlashAttnFwdSm80INS1_25CollectiveMainloopFwdSm80ILi8ELi1ELb0EN4cute5tupleIJNS5_1CILi128EEENS7_ILi32EEENS7_ILi256EEEEEELi256ENS_6half_tEfNS_4arch4Sm80ELb0ELb1ELb1ELb1ELb0ELb1ELb1ELb1EEENS1_21CollectiveEpilogueFwdINS6_IJS8_SA_S9_EEENS6_IJNS7_ILi1EEESI_SI_EEESC_SE_Li256ELb1ELb1ELb1ELb0EEENS1_36VarlenDynamicPersistentTileSchedulerILi128ELi32ELi256ELi256ELb1ELb1ELb0ELb1ELb0ELb1EEEEEEEEEvNT_6ParamsE --------------------------
	.section	.nv.info._ZN7cutlass13device_kernelIN5flash19enable_sm80_to_sm89INS1_16FlashAttnFwdSm80INS1_25CollectiveMainloopFwdSm80ILi8ELi1ELb0EN4cute5tupleIJNS5_1CILi128EEENS7_ILi32EEENS7_ILi256EEEEEELi256ENS_6half_tEfNS_4arch4Sm80ELb0ELb1ELb1ELb1ELb0ELb1ELb1ELb1EEENS1_21CollectiveEpilogueFwdINS6_IJS8_SA_S9_EEENS6_IJNS7_ILi1EEESI_SI_EEESC_SE_Li256ELb1ELb1ELb1ELb0EEENS1_36VarlenDynamicPersistentTileSchedulerILi128ELi32ELi256ELi256ELb1ELb1ELb0ELb1ELb0ELb1EEEEEEEEEvNT_6ParamsE,"",@"SHT_CUDA_INFO"
	.sectionflags	@""
	.align	4


	//----- nvinfo : EIATTR_CUDA_API_VERSION
	.align		4
        /*0000*/ 	.byte	0x04, 0x37
        /*0002*/ 	.short	(.L_324 - .L_323)
.L_323:
        /*0004*/ 	.word	0x00000082


	//----- nvinfo : EIATTR_SW2861232_WAR
	.align		4
.L_324:
        /*0008*/ 	.byte	0x01, 0x35
	.zero		2


	//----- nvinfo : EIATTR_PARAM_CBANK
	.align		4
        /*000c*/ 	.byte	0x04, 0x0a
        /*000e*/ 	.short	(.L_326 - .L_325)
	.align		4
.L_325:
        /*0010*/ 	.word	index@(.nv.constant0._ZN7cutlass13device_kernelIN5flash19enable_sm80_to_sm89INS1_16FlashAttnFwdSm80INS1_25CollectiveMainloopFwdSm80ILi8ELi1ELb0EN4cute5tupleIJNS5_1CILi128EEENS7_ILi32EEENS7_ILi256EEEEEELi256ENS_6half_tEfNS_4arch4Sm80ELb0ELb1ELb1ELb1ELb0ELb1ELb1ELb1EEENS1_21CollectiveEpilogueFwdINS6_IJS8_SA_S9_EEENS6_IJNS7_ILi1EEESI_SI_EEESC_SE_Li256ELb1ELb1ELb1ELb0EEENS1_36VarlenDynamicPersistentTileSchedulerILi128ELi32ELi256ELi256ELb1ELb1ELb0ELb1ELb0ELb1EEEEEEEEEvNT_6ParamsE)
        /*0014*/ 	.short	0x0160
        /*0016*/ 	.short	0x0438


	//----- nvinfo : EIATTR_CBANK_PARAM_SIZE
	.align		4
.L_326:
        /*0018*/ 	.byte	0x03, 0x19
        /*001a*/ 	.short	0x0438


	//----- nvinfo : EIATTR_KPARAM_INFO
	.align		4
        /*001c*/ 	.byte	0x04, 0x17
        /*001e*/ 	.short	(.L_328 - .L_327)
.L_327:
        /*0020*/ 	.word	0x00000000
        /*0024*/ 	.short	0x0000
        /*0026*/ 	.short	0x0000
        /*0028*/ 	.byte	0x00, 0xf0, 0xe1, 0x10


	//----- nvinfo : EIATTR_MAXREG_COUNT
	.align		4
.L_328:
        /*002c*/ 	.byte	0x03, 0x1b
        /*002e*/ 	.short	0x00ff


	//----- nvinfo : EIATTR_NUM_BARRIERS
	.align		4
        /*0030*/ 	.byte	0x02, 0x4c
        /*0032*/ 	.byte	0x06
	.zero		1


	//----- nvinfo : EIATTR_ANNOTATIONS
	.align		4
        /*0034*/ 	.byte	0x04, 0x55
        /*0036*/ 	.short	(.L_330 - .L_329)


	//   ....[0]....
.L_329:
        /*0038*/ 	.word	0x00000001
        /*003c*/ 	.byte	0x70, 0x00, 0x00, 0x00, 0x01, 0x00, 0x00, 0x00, 0xc0, 0x14, 0x00, 0x00, 0x01, 0x00, 0x00, 0x00
        /*004c*/ 	.byte	0x60, 0xad, 0x01, 0x00, 0x01, 0x00, 0x00, 0x00, 0x60, 0xe3, 0x01, 0x00


	//----- nvinfo : EIATTR_MERCURY_ISA_VERSION
	.align		4
.L_330:
        /*0058*/ 	.byte	0x03, 0x5f
        /*005a*/ 	.short	0x0000


	//----- nvinfo : EIATTR_INT_WARP_WIDE_INSTR_OFFSETS
	.align		4
        /*005c*/ 	.byte	0x04, 0x31
        /*005e*/ 	.short	(.L_332 - .L_331)


	//   ....[0]....
.L_331:
        /*0060*/ 	.word	0x0001a2f0


	//   ....[1]....
        /*0064*/ 	.word	0x0001a370


	//----- nvinfo : EIATTR_COOP_GROUP_MASK_REGIDS
	.align		4
.L_332:
        /*0068*/ 	.byte	0x04, 0x29
        /*006a*/ 	.short	(.L_334 - .L_333)


	//   ....[0]....
.L_333:
        /*006c*/ 	.word	0xffffffff


	//   ....[1]....
        /*0070*/ 	.word	0xffffffff


	//   ....[2]....
        /*0074*/ 	.word	0xffffffff


	//   ....[3]....
        /*0078*/ 	.word	0xffffffff


	//   ....[4]....
        /*007c*/ 	.word	0xffffffff


	//   ....[5]....
        /*0080*/ 	.word	0xffffffff


	//   ....[6]....
        /*0084*/ 	.word	0xffffffff


	//   ....[7]....
        /*0088*/ 	.word	0xffffffff


	//   ....[8]....
        /*008c*/ 	.word	0xffffffff


	//   ....[9]....
        /*0090*/ 	.word	0xffffffff


	//   ....[10]....
        /*0094*/ 	.word	0xffffffff


	//   ....[11]....
        /*0098*/ 	.word	0xffffffff


	//   ....[12]....
        /*009c*/ 	.word	0xffffffff


	//   ....[13]....
        /*00a0*/ 	.word	0xffffffff


	//   ....[14]....
        /*00a4*/ 	.word	0xffffffff


	//   ....[15]....
        /*00a8*/ 	.word	0xffffffff


	//   ....[16]....
        /*00ac*/ 	.word	0xffffffff


	//   ....[17]....
        /*00b0*/ 	.word	0xffffffff


	//   ....[18]....
        /*00b4*/ 	.word	0xffffffff


	//   ....[19]....
        /*00b8*/ 	.word	0xffffffff


	//   ....[20]....
        /*00bc*/ 	.word	0xffffffff


	//   ....[21]....
        /*00c0*/ 	.word	0xffffffff


	//   ....[22]....
        /*00c4*/ 	.word	0xffffffff


	//   ....[23]....
        /*00c8*/ 	.word	0xffffffff


	//   ....[24]....
        /*00cc*/ 	.word	0xffffffff


	//   ....[25]....
        /*00d0*/ 	.word	0xffffffff


	//   ....[26]....
        /*00d4*/ 	.word	0xffffffff


	//   ....[27]....
        /*00d8*/ 	.word	0xffffffff


	//   ....[28]....
        /*00dc*/ 	.word	0xffffffff


	//   ....[29]....
        /*00e0*/ 	.word	0xffffffff


	//   ....[30]....
        /*00e4*/ 	.word	0xffffffff


	//   ....[31]....
        /*00e8*/ 	.word	0xffffffff


	//   ....[32]....
        /*00ec*/ 	.word	0xffffffff


	//   ....[33]....
        /*00f0*/ 	.word	0xffffffff


	//   ....[34]....
        /*00f4*/ 	.word	0xffffffff


	//   ....[35]....
        /*00f8*/ 	.word	0xffffffff


	//   ....[36]....
        /*00fc*/ 	.word	0xffffffff


	//   ....[37]....
        /*0100*/ 	.word	0xffffffff


	//   ....[38]....
        /*0104*/ 	.word	0xffffffff


	//   ....[39]....
        /*0108*/ 	.word	0xffffffff


	//   ....[40]....
        /*010c*/ 	.word	0xffffffff


	//   ....[41]....
        /*0110*/ 	.word	0xffffffff


	//   ....[42]....
        /*0114*/ 	.word	0xffffffff


	//   ....[43]....
        /*0118*/ 	.word	0xffffffff


	//   ....[44]....
        /*011c*/ 	.word	0xffffffff


	//   ....[45]....
        /*0120*/ 	.word	0xffffffff


	//   ....[46]....
        /*0124*/ 	.word	0xffffffff


	//   ....[47]....
        /*0128*/ 	.word	0xffffffff


	//   ....[48]....
        /*012c*/ 	.word	0xffffffff


	//   ....[49]....
        /*0130*/ 	.word	0xffffffff


	//   ....[50]....
        /*0134*/ 	.word	0xffffffff


	//   ....[51]....
        /*0138*/ 	.word	0xffffffff


	//   ....[52]....
        /*013c*/ 	.word	0xffffffff


	//   ....[53]....
        /*0140*/ 	.word	0xffffffff


	//   ....[54]....
        /*0144*/ 	.word	0xffffffff


	//   ....[55]....
        /*0148*/ 	.word	0xffffffff


	//   ....[56]....
        /*014c*/ 	.word	0xffffffff


	//   ....[57]....
        /*0150*/ 	.word	0xffffffff


	//   ....[58]....
        /*0154*/ 	.word	0xffffffff


	//   ....[59]....
        /*0158*/ 	.word	0xffffffff


	//   ....[60]....
        /*015c*/ 	.word	0xffffffff


	//   ....[61]....
        /*0160*/ 	.word	0xffffffff


	//   ....[62]....
        /*0164*/ 	.word	0xffffffff


	//   ....[63]....
        /*0168*/ 	.word	0xffffffff


	//   ....[64]....
        /*016c*/ 	.word	0xffffffff


	//   ....[65]....
        /*0170*/ 	.word	0xffffffff


	//   ....[66]....
        /*0174*/ 	.word	0xffffffff


	//   ....[67]....
        /*0178*/ 	.word	0xffffffff


	//   ....[68]....
        /*017c*/ 	.word	0xffffffff


	//   ....[69]....
        /*0180*/ 	.word	0xffffffff


	//   ....[70]....
        /*0184*/ 	.word	0xffffffff


	//   ....[71]....
        /*0188*/ 	.word	0xffffffff


	//   ....[72]....
        /*018c*/ 	.word	0xffffffff


	//   ....[73]....
        /*0190*/ 	.word	0xffffffff


	//   ....[74]....
        /*0194*/ 	.word	0xffffffff


	//   ....[75]....
        /*0198*/ 	.word	0xffffffff


	//   ....[76]....
        /*019c*/ 	.word	0xffffffff


	//   ....[77]....
        /*01a0*/ 	.word	0xffffffff


	//   ....[78]....
        /*01a4*/ 	.word	0xffffffff


	//   ....[79]....
        /*01a8*/ 	.word	0xffffffff


	//   ....[80]....
        /*01ac*/ 	.word	0xffffffff


	//   ....[81]....
        /*01b0*/ 	.word	0xffffffff


	//   ....[82]....
        /*01b4*/ 	.word	0xffffffff


	//   ....[83]....
        /*01b8*/ 	.word	0xffffffff


	//   ....[84]....
        /*01bc*/ 	.word	0xffffffff


	//   ....[85]....
        /*01c0*/ 	.word	0xffffffff


	//   ....[86]....
        /*01c4*/ 	.word	0xffffffff


	//   ....[87]....
        /*01c8*/ 	.word	0xffffffff


	//   ....[88]....
        /*01cc*/ 	.word	0xffffffff


	//   ....[89]....
        /*01d0*/ 	.word	0xffffffff


	//   ....[90]....
        /*01d4*/ 	.word	0xffffffff


	//   ....[91]....
        /*01d8*/ 	.word	0xffffffff


	//   ....[92]....
        /*01dc*/ 	.word	0xffffffff


	//   ....[93]....
        /*01e0*/ 	.word	0xffffffff


	//   ....[94]....
        /*01e4*/ 	.word	0xffffffff


	//   ....[95]....
        /*01e8*/ 	.word	0xffffffff


	//   ....[96]....
        /*01ec*/ 	.word	0xffffffff


	//   ....[97]....
        /*01f0*/ 	.word	0xffffffff


	//   ....[98]....
        /*01f4*/ 	.word	0xffffffff


	//   ....[99]....
        /*01f8*/ 	.word	0xffffffff


	//   ....[100]....
        /*01fc*/ 	.word	0xffffffff


	//   ....[101]....
        /*0200*/ 	.word	0xffffffff


	//   ....[102]....
        /*0204*/ 	.word	0xffffffff


	//   ....[103]....
        /*0208*/ 	.word	0xffffffff


	//   ....[104]....
        /*020c*/ 	.word	0xffffffff


	//   ....[105]....
        /*0210*/ 	.word	0xffffffff


	//   ....[106]....
        /*0214*/ 	.word	0xffffffff


	//   ....[107]....
        /*0218*/ 	.word	0xffffffff


	//   ....[108]....
        /*021c*/ 	.word	0xffffffff


	//   ....[109]....
        /*0220*/ 	.word	0xffffffff


	//   ....[110]....
        /*0224*/ 	.word	0xffffffff


	//   ....[111]....
        /*0228*/ 	.word	0xffffffff


	//   ....[112]....
        /*022c*/ 	.word	0xffffffff


	//   ....[113]....
        /*0230*/ 	.word	0xffffffff


	//   ....[114]....
        /*0234*/ 	.word	0xffffffff


	//   ....[115]....
        /*0238*/ 	.word	0xffffffff


	//   ....[116]....
        /*023c*/ 	.word	0xffffffff


	//   ....[117]....
        /*0240*/ 	.word	0xffffffff


	//   ....[118]....
        /*0244*/ 	.word	0xffffffff


	//   ....[119]....
        /*0248*/ 	.word	0xffffffff


	//   ....[120]....
        /*024c*/ 	.word	0xffffffff


	//   ....[121]....
        /*0250*/ 	.word	0xffffffff


	//   ....[122]....
        /*0254*/ 	.word	0xffffffff


	//   ....[123]....
        /*0258*/ 	.word	0xffffffff


	//   ....[124]....
        /*025c*/ 	.word	0xffffffff


	//   ....[125]....
        /*0260*/ 	.word	0xffffffff


	//   ....[126]....
        /*0264*/ 	.word	0xffffffff


	//   ....[127]....
        /*0268*/ 	.word	0xffffffff


	//   ....[128]....
        /*026c*/ 	.word	0xffffffff


	//   ....[129]....
        /*0270*/ 	.word	0xffffffff


	//   ....[130]....
        /*0274*/ 	.word	0xffffffff


	//   ....[131]....
        /*0278*/ 	.word	0xffffffff


	//   ....[132]....
        /*027c*/ 	.word	0xffffffff


	//   ....[133]....
        /*0280*/ 	.word	0xffffffff


	//   ....[134]....
        /*0284*/ 	.word	0xffffffff


	//   ....[135]....
        /*0288*/ 	.word	0xffffffff


	//   ....[136]....
        /*028c*/ 	.word	0xffffffff


	//   ....[137]....
        /*0290*/ 	.word	0xffffffff


	//   ....[138]....
        /*0294*/ 	.word	0xffffffff


	//   ....[139]....
        /*0298*/ 	.word	0xffffffff


	//   ....[140]....
        /*029c*/ 	.word	0xffffffff


	//   ....[141]....
        /*02a0*/ 	.word	0xffffffff


	//   ....[142]....
        /*02a4*/ 	.word	0xffffffff


	//   ....[143]....
        /*02a8*/ 	.word	0xffffffff


	//   ....[144]....
        /*02ac*/ 	.word	0xffffffff


	//   ....[145]....
        /*02b0*/ 	.word	0xffffffff


	//   ....[146]....
        /*02b4*/ 	.word	0xffffffff


	//   ....[147]....
        /*02b8*/ 	.word	0xffffffff


	//   ....[148]....
        /*02bc*/ 	.word	0xffffffff


	//   ....[149]....
        /*02c0*/ 	.word	0xffffffff


	//   ....[150]....
        /*02c4*/ 	.word	0xffffffff


	//   ....[151]....
        /*02c8*/ 	.word	0xffffffff


	//   ....[152]....
        /*02cc*/ 	.word	0xffffffff


	//   ....[153]....
        /*02d0*/ 	.word	0xffffffff


	//   ....[154]....
        /*02d4*/ 	.word	0xffffffff


	//   ....[155]....
        /*02d8*/ 	.word	0xffffffff


	//   ....[156]....
        /*02dc*/ 	.word	0xffffffff


	//   ....[157]....
        /*02e0*/ 	.word	0xffffffff


	//   ....[158]....
        /*02e4*/ 	.word	0xffffffff


	//   ....[159]....
        /*02e8*/ 	.word	0xffffffff


	//   ....[160]....
        /*02ec*/ 	.word	0xffffffff


	//   ....[161]....
        /*02f0*/ 	.word	0xffffffff


	//   ....[162]....
        /*02f4*/ 	.word	0xffffffff


	//   ....[163]....
        /*02f8*/ 	.word	0xffffffff


	//   ....[164]....
        /*02fc*/ 	.word	0xffffffff


	//   ....[165]....
        /*0300*/ 	.word	0xffffffff


	//   ....[166]....
        /*0304*/ 	.word	0xffffffff


	//   ....[167]....
        /*0308*/ 	.word	0xffffffff


	//   ....[168]....
        /*030c*/ 	.word	0xffffffff


	//   ....[169]....
        /*0310*/ 	.word	0xffffffff


	//   ....[170]....
        /*0314*/ 	.word	0xffffffff


	//   ....[171]....
        /*0318*/ 	.word	0xffffffff


	//   ....[172]....
        /*031c*/ 	.word	0xffffffff


	//   ....[173]....
        /*0320*/ 	.word	0xffffffff


	//   ....[174]....
        /*0324*/ 	.word	0xffffffff


	//   ....[175]....
        /*0328*/ 	.word	0xffffffff


	//   ....[176]....
        /*032c*/ 	.word	0xffffffff


	//   ....[177]....
        /*0330*/ 	.word	0xffffffff


	//   ....[178]....
        /*0334*/ 	.word	0xffffffff


	//   ....[179]....
        /*0338*/ 	.word	0xffffffff


	//   ....[180]....
        /*033c*/ 	.word	0xffffffff


	//   ....[181]....
        /*0340*/ 	.word	0xffffffff


	//   ....[182]....
        /*0344*/ 	.word	0xffffffff


	//   ....[183]....
        /*0348*/ 	.word	0xffffffff


	//   ....[184]....
        /*034c*/ 	.word	0xffffffff


	//----- nvinfo : EIATTR_COOP_GROUP_INSTR_OFFSETS
	.align		4
.L_334:
        /*0350*/ 	.byte	0x04, 0x28
        /*0352*/ 	.short	(.L_336 - .L_335)


	//   ....[0]....
.L_335:
        /*0354*/ 	.word	0x00000050


	//   ....[1]....
        /*0358*/ 	.word	0x000001f0


	//   ....[2]....
        /*035c*/ 	.word	0x00000220


	//   ....[3]....
        /*0360*/ 	.word	0x00000250


	//   ....[4]....
        /*0364*/ 	.word	0x00000280


	//   ....[5]....
        /*0368*/ 	.word	0x000002b0


	//   ....[6]....
        /*036c*/ 	.word	0x000002e0


	//   ....[7]....
        /*0370*/ 	.word	0x00000450


	//   ....[8]....
        /*0374*/ 	.word	0x00000490


	//   ....[9]....
        /*0378*/ 	.word	0x000004c0


	//   ....[10]....
        /*037c*/ 	.word	0x000004f0


	//   ....[11]....
        /*0380*/ 	.word	0x00000520


	//   ....[12]....
        /*0384*/ 	.word	0x00000550


	//   ....[13]....
        /*0388*/ 	.word	0x000005e0


	//   ....[14]....
        /*038c*/ 	.word	0x00000620


	//   ....[15]....
        /*0390*/ 	.word	0x00000640


	//   ....[16]....
        /*0394*/ 	.word	0x000006a0


	//   ....[17]....
        /*0398*/ 	.word	0x00006d40


	//   ....[18]....
        /*039c*/ 	.word	0x00006d60


	//   ....[19]....
        /*03a0*/ 	.word	0x00006f50


	//   ....[20]....
        /*03a4*/ 	.word	0x00006f60


	//   ....[21]....
        /*03a8*/ 	.word	0x000070f0


	//   ....[22]....
        /*03ac*/ 	.word	0x00007110


	//   ....[23]....
        /*03b0*/ 	.word	0x000072a0


	//   ....[24]....
        /*03b4*/ 	.word	0x000072b0


	//   ....[25]....
        /*03b8*/ 	.word	0x00007910


	//   ....[26]....
        /*03bc*/ 	.word	0x00007930


	//   ....[27]....
        /*03c0*/ 	.word	0x00007950


	//   ....[28]....
        /*03c4*/ 	.word	0x00007960


	//   ....[29]....
        /*03c8*/ 	.word	0x00007df0


	//   ....[30]....
        /*03cc*/ 	.word	0x00007e30


	//   ....[31]....
        /*03d0*/ 	.word	0x00007e70


	//   ....[32]....
        /*03d4*/ 	.word	0x00007eb0


	//   ....[33]....
        /*03d8*/ 	.word	0x00008380


	//   ....[34]....
        /*03dc*/ 	.word	0x000083c0


	//   ....[35]....
        /*03e0*/ 	.word	0x00008400


	//   ....[36]....
        /*03e4*/ 	.word	0x00008440


	//   ....[37]....
        /*03e8*/ 	.word	0x000088c0


	//   ....[38]....
        /*03ec*/ 	.word	0x00008910


	//   ....[39]....
        /*03f0*/ 	.word	0x00008950


	//   ....[40]....
        /*03f4*/ 	.word	0x00008990


	//   ....[41]....
        /*03f8*/ 	.word	0x0000bf00


	//   ....[42]....
        /*03fc*/ 	.word	0x0000bf20


	//   ....[43]....
        /*0400*/ 	.word	0x0000bf40


	//   ....[44]....
        /*0404*/ 	.word	0x0000bf50


	//   ....[45]....
        /*0408*/ 	.word	0x0000c150


	//   ....[46]....
        /*040c*/ 	.word	0x0000c190


	//   ....[47]....
        /*0410*/ 	.word	0x0000c2a0


	//   ....[48]....
        /*0414*/ 	.word	0x0000c320


	//   ....[49]....
        /*0418*/ 	.word	0x0000c5e0


	//   ....[50]....
        /*041c*/ 	.word	0x0000c6f0


	//   ....[51]....
        /*0420*/ 	.word	0x0000c750


	//   ....[52]....
        /*0424*/ 	.word	0x0000c790


	//   ....[53]....
        /*0428*/ 	.word	0x0000ca30


	//   ....[54]....
        /*042c*/ 	.word	0x0000cad0


	//   ....[55]....
        /*0430*/ 	.word	0x0000cb40


	//   ....[56]....
        /*0434*/ 	.word	0x0000cc00


	//   ....[57]....
        /*0438*/ 	.word	0x00011370


	//   ....[58]....
        /*043c*/ 	.word	0x000115c0


	//   ....[59]....
        /*0440*/ 	.word	0x00011aa0


	//   ....[60]....
        /*0444*/ 	.word	0x00011c50


	//   ....[61]....
        /*0448*/ 	.word	0x00011cb0


	//   ....[62]....
        /*044c*/ 	.word	0x00011d50


	//   ....[63]....
        /*0450*/ 	.word	0x000133f0


	//   ....[64]....
        /*0454*/ 	.word	0x00013600


	//   ....[65]....
        /*0458*/ 	.word	0x00013a70


	//   ....[66]....
        /*045c*/ 	.word	0x00013bf0


	//   ....[67]....
        /*0460*/ 	.word	0x00013c00


	//   ....[68]....
        /*0464*/ 	.word	0x00013c70


	//   ....[69]....
        /*0468*/ 	.word	0x00015e50


	//   ....[70]....
        /*046c*/ 	.word	0x00015e70


	//   ....[71]....
        /*0470*/ 	.word	0x00015e90


	//   ....[72]....
        /*0474*/ 	.word	0x00015eb0


	//   ....[73]....
        /*0478*/ 	.word	0x00017d80


	//   ....[74]....
        /*047c*/ 	.word	0x00017f90


	//   ....[75]....
        /*0480*/ 	.word	0x00018410


	//   ....[76]....
        /*0484*/ 	.word	0x00018530


	//   ....[77]....
        /*0488*/ 	.word	0x00018590


	//   ....[78]....
        /*048c*/ 	.word	0x00018630


	//   ....[79]....
        /*0490*/ 	.word	0x000198d0


	//   ....[80]....
        /*0494*/ 	.word	0x00019900


	//   ....[81]....
        /*0498*/ 	.word	0x00019910


	//   ....[82]....
        /*049c*/ 	.word	0x00019940


	//   ....[83]....
        /*04a0*/ 	.word	0x0001b0c0


	//   ....[84]....
        /*04a4*/ 	.word	0x0001b0f0


	//   ....[85]....
        /*04a8*/ 	.word	0x0001b100


	//   ....[86]....
        /*04ac*/ 	.word	0x0001b110


	//   ....[87]....
        /*04b0*/ 	.word	0x0001b4d0


	//   ....[88]....
        /*04b4*/ 	.word	0x0001b4f0


	//   ....[89]....
        /*04b8*/ 	.word	0x0001b6c0


	//   ....[90]....
        /*04bc*/ 	.word	0x0001b6d0


	//   ....[91]....
        /*04c0*/ 	.word	0x0001b840


	//   ....[92]....
        /*04c4*/ 	.word	0x0001b860


	//   ....[93]....
        /*04c8*/ 	.word	0x0001b9d0


	//   ....[94]....
        /*04cc*/ 	.word	0x0001b9e0


	//   ....[95]....
        /*04d0*/ 	.word	0x0001bd40


	//   ....[96]....
        /*04d4*/ 	.word	0x0001bd60


	//   ....[97]....
        /*04d8*/ 	.word	0x0001c990


	//   ....[98]....
        /*04dc*/ 	.word	0x0001c9a0


	//   ....[99]....
        /*04e0*/ 	.word	0x0001dcf0


	//   ....[100]....
        /*04e4*/ 	.word	0x0001dd10


	//   ....[101]....
        /*04e8*/ 	.word	0x0001def0


	//   ....[102]....
        /*04ec*/ 	.word	0x0001df00


	//   ....[103]....
        /*04f0*/ 	.word	0x0001e070


	//   ....[104]....
        /*04f4*/ 	.word	0x0001e090


	//   ....[105]....
        /*04f8*/ 	.word	0x0001e200


	//   ....[106]....
        /*04fc*/ 	.word	0x0001e210


	//   ....[107]....
        /*0500*/ 	.word	0x0001e420


	//   ....[108]....
        /*0504*/ 	.word	0x0001e440


	//   ....[109]....
        /*0508*/ 	.word	0x0001e560


	//   ....[110]....
        /*050c*/ 	.word	0x0001e5a0


	//   ....[111]....
        /*0510*/ 	.word	0x0001e5d0


	//   ....[112]....
        /*0514*/ 	.word	0x0001e600


	//   ....[113]....
        /*0518*/ 	.word	0x0001e630


	//   ....[114]....
        /*051c*/ 	.word	0x0001e660


	//   ....[115]....
        /*0520*/ 	.word	0x0001e7b0


	//   ....[116]....
        /*0524*/ 	.word	0x0001e7f0


	//   ....[117]....
        /*0528*/ 	.word	0x0001e820


	//   ....[118]....
        /*052c*/ 	.word	0x0001e850


	//   ....[119]....
        /*0530*/ 	.word	0x0001e880


	//   ....[120]....
        /*0534*/ 	.word	0x0001e8b0


	//   ....[121]....
        /*0538*/ 	.word	0x0001e940


	//   ....[122]....
        /*053c*/ 	.word	0x0001e980


	//   ....[123]....
        /*0540*/ 	.word	0x0001e990


	//   ....[124]....
        /*0544*/ 	.word	0x0001e9f0


	//   ....[125]....
        /*0548*/ 	.word	0x0001f3c0


	//   ....[126]....
        /*054c*/ 	.word	0x0001f420


	//   ....[127]....
        /*0550*/ 	.word	0x0001f470


	//   ....[128]....
        /*0554*/ 	.word	0x0001f4c0


	//   ....[129]....
        /*0558*/ 	.word	0x0001f510


	//   ....[130]....
        /*055c*/ 	.word	0x0001f580


	//   ....[131]....
        /*0560*/ 	.word	0x0001f5d0


	//   ....[132]....
        /*0564*/ 	.word	0x0001f640


	//   ....[133]....
        /*0568*/ 	.word	0x0001f6b0


	//   ....[134]....
        /*056c*/ 	.word	0x0001f710


	//   ....[135]....
        /*0570*/ 	.word	0x0001f780


	//   ....[136]....
        /*0574*/ 	.word	0x0001f7f0


	//   ....[137]....
        /*0578*/ 	.word	0x0001f860


	//   ....[138]....
        /*057c*/ 	.word	0x0001f8c0


	//   ....[139]....
        /*0580*/ 	.word	0x0001f930


	//   ....[140]....
        /*0584*/ 	.word	0x0001f9a0


	//   ....[141]....
        /*0588*/ 	.word	0x0001fa10


	//   ....[142]....
        /*058c*/ 	.word	0x0001fa70


	//   ....[143]....
        /*0590*/ 	.word	0x0001fad0


	//   ....[144]....
        /*0594*/ 	.word	0x0001fb30


	//   ....[145]....
        /*0598*/ 	.word	0x0001fb80


	//   ....[146]....
        /*059c*/ 	.word	0x0001fbd0


	//   ....[147]....
        /*05a0*/ 	.word	0x0001fc40


	//   ....[148]....
        /*05a4*/ 	.word	0x0001fcb0


	//   ....[149]....
        /*05a8*/ 	.word	0x0001fd20


	//   ....[150]....
        /*05ac*/ 	.word	0x0001fd80


	//   ....[151]....
        /*05b0*/ 	.word	0x0001fdf0


	//   ....[152]....
        /*05b4*/ 	.word	0x0001fe60


	//   ....[153]....
        /*05b8*/ 	.word	0x0001fed0


	//   ....[154]....
        /*05bc*/ 	.word	0x0001ff30


	//   ....[155]....
        /*05c0*/ 	.word	0x0001ffa0


	//   ....[156]....
        /*05c4*/ 	.word	0x00020010


	//   ....[157]....
        /*05c8*/ 	.word	0x00020080


	//   ....[158]....
        /*05cc*/ 	.word	0x000200e0


	//   ....[159]....
        /*05d0*/ 	.word	0x00020150


	//   ....[160]....
        /*05d4*/ 	.word	0x000201c0


	//   ....[161]....
        /*05d8*/ 	.word	0x00020230


	//   ....[162]....
        /*05dc*/ 	.word	0x00020290


	//   ....[163]....
        /*05e0*/ 	.word	0x00020300


	//   ....[164]....
        /*05e4*/ 	.word	0x00020370


	//   ....[165]....
        /*05e8*/ 	.word	0x000203e0


	//   ....[166]....
        /*05ec*/ 	.word	0x00020440


	//   ....[167]....
        /*05f0*/ 	.word	0x000204b0


	//   ....[168]....
        /*05f4*/ 	.word	0x00020520


	//   ....[169]....
        /*05f8*/ 	.word	0x00020570


	//   ....[170]....
        /*05fc*/ 	.word	0x000205b0


	//   ....[171]....
        /*0600*/ 	.word	0x00020600


	//   ....[172]....
        /*0604*/ 	.word	0x00020650


	//   ....[173]....
        /*0608*/ 	.word	0x000206a0


	//   ....[174]....
        /*060c*/ 	.word	0x00020710


	//   ....[175]....
        /*0610*/ 	.word	0x00020760


	//   ....[176]....
        /*0614*/ 	.word	0x000207b0


	//   ....[177]....
        /*0618*/ 	.word	0x00020800


	//   ....[178]....
        /*061c*/ 	.word	0x00020850


	//   ....[179]....
        /*0620*/ 	.word	0x000208a0


	//   ....[180]....
        /*0624*/ 	.word	0x00020910


	//   ....[181]....
        /*0628*/ 	.word	0x00020960


	//   ....[182]....
        /*062c*/ 	.word	0x000209d0


	//   ....[183]....
        /*0630*/ 	.word	0x00020a30


	//   ....[184]....
        /*0634*/ 	.word	0x00020aa0


	//----- nvinfo : EIATTR_EXIT_INSTR_OFFSETS
	.align		4
.L_336:
        /*0638*/ 	.byte	0x04, 0x1c
        /*063a*/ 	.short	(.L_338 - .L_337)


	//   ....[0]....
.L_337:
        /*063c*/ 	.word	0x00001000


	//   ....[1]....
        /*0640*/ 	.word	0x0001f380


	//----- nvinfo : EIATTR_MAX_THREADS
	.align		4
.L_338:
        /*0644*/ 	.byte	0x04, 0x05
        /*0646*/ 	.short	(.L_340 - .L_339)
.L_339:
        /*0648*/ 	.word	0x00000100
        /*064c*/ 	.word	0x00000001
        /*0650*/ 	.word	0x00000001


	//----- nvinfo : EIATTR_CRS_STACK_SIZE
	.align		4
.L_340:
        /*0654*/ 	.byte	0x04, 0x1e
        /*0656*/ 	.short	(.L_342 - .L_341)
.L_341:
        /*0658*/ 	.word	0x00000000
.L_342:


//--------------------- .nv.info._ZN7cutlass13device_kernelIN5flash19enable_sm80_to_sm89INS1_16FlashAttnFwdSm80INS1_25CollectiveMainloopFwdSm80ILi8ELi1ELb1EN4cute5tupleIJNS5_1CILi128EEENS7_ILi64EEENS7_ILi256EEEEEELi256ENS_6half_tEfNS_4arch4Sm80ELb1ELb0ELb1ELb0ELb0ELb0ELb1ELb1EEENS1_21CollectiveEpilogueFwdINS6_IJS8_SA_S9_EEENS6_IJNS7_ILi1EEESI_SI_EEESC_SE_Li256ELb0ELb1ELb1ELb0EEENS1_30DynamicPersistentTileSchedulerILi256ELi256ELb1ELb1ELb0EEEEEEEEEvNT_6ParamsE --------------------------
	.section	.nv.info._ZN7cutlass13device_kernelIN5flash19enable_sm80_to_sm89INS1_16FlashAttnFwdSm80INS1_25CollectiveMainloopFwdSm80ILi8ELi1ELb1EN4cute5tupleIJNS5_1CILi128EEENS7_ILi64EEENS7_ILi256EEEEEELi256ENS_6half_tEfNS_4arch4Sm80ELb1ELb0ELb1ELb0ELb0ELb0ELb1ELb1EEENS1_21CollectiveEpilogueFwdINS6_IJS8_SA_S9_EEENS6_IJNS7_ILi1EEESI_SI_EEESC_SE_Li256ELb0ELb1ELb1ELb0EEENS1_30DynamicPersistentTileSchedulerILi256ELi256ELb1ELb1ELb0EEEEEEEEEvNT_6ParamsE,"",@"SHT_CUDA_INFO"
	.sectionflags	@""
	.align	4


	//----- nvinfo : EIATTR_CUDA_API_VERSION
	.align		4
        /*0000*/ 	.byte	0x04, 0x37
        /*0002*/ 	.short	(.L_344 - .L_343)
.L_343:
        /*0004*/ 	.word	0x00000082


	//----- nvinfo : EIATTR_SW2861232_WAR
	.align		4
.L_344:
        /*0008*/ 	.byte	0x01, 0x35
	.zero		2


	//----- nvinfo : EIATTR_PARAM_CBANK
	.align		4
        /*000c*/ 	.byte	0x04, 0x0a
        /*000e*/ 	.short	(.L_346 - .L_345)
	.align		4
.L_345:
        /*0010*/ 	.word	index@(.nv.constant0._ZN7cutlass13device_kernelIN5flash19enable_sm80_to_sm89INS1_16FlashAttnFwdSm80INS1_25CollectiveMainloopFwdSm80ILi8ELi1ELb1EN4cute5tupleIJNS5_1CILi128EEENS7_ILi64EEENS7_ILi256EEEEEELi256ENS_6half_tEfNS_4arch4Sm80ELb1ELb0ELb1ELb0ELb0ELb0ELb1ELb1EEENS1_21CollectiveEpilogueFwdINS6_IJS8_SA_S9_EEENS6_IJNS7_ILi1EEESI_SI_EEESC_SE_Li256ELb0ELb1ELb1ELb0EEENS1_30DynamicPersistentTileSchedulerILi256ELi256ELb1ELb1ELb0EEEEEEEEEvNT_6ParamsE)
        /*0014*/ 	.short	0x0160
        /*0016*/ 	.short	0x0428


	//----- nvinfo : EIATTR_CBANK_PARAM_SIZE
	.align		4
.L_346:
        /*0018*/ 	.byte	0x03, 0x19
        /*001a*/ 	.short	0x0428


	//----- nvinfo : EIATTR_KPARAM_INFO
	.align		4
        /*001c*/ 	.byte	0x04, 0x17
        /*001e*/ 	.short	(.L_348 - .L_347)
.L_347:
        /*0020*/ 	.word	0x00000000
        /*0024*/ 	.short	0x0000
        /*0026*/ 	.short	0x0000
        /*0028*/ 	.byte	0x00, 0xf0, 0xa1, 0x10


	//----- nvinfo : EIATTR_MAXREG_COUNT
	.align		4
.L_348:
        /*002c*/ 	.byte	0x03, 0x1b
        /*002e*/ 	.short	0x00ff


	//----- nvinfo : EIATTR_NUM_BARRIERS
	.align		4
        /*0030*/ 	.byte	0x02, 0x4c
        /*0032*/ 	.byte	0x06
	.zero		1


	//----- nvinfo : EIATTR_ANNOTATIONS
	.align		4
        /*0034*/ 	.byte	0x04, 0x55
        /*0036*/ 	.short	(.L_350 - .L_349)


	//   ....[0]....
.L_349:
        /* <DEDUP_REMOVED lines=129> */


	//----- nvinfo : EIATTR_MERCURY_ISA_VERSION
	.align		4
.L_350:
        /*0830*/ 	.byte	0x03, 0x5f
        /*0832*/ 	.short	0x0000


	//----- nvinfo : EIATTR_INT_WARP_WIDE_INSTR_OFFSETS
	.align		4
        /*0834*/ 	.byte	0x04, 0x31
        /*0836*/ 	.short	(.L_352 - .L_351)


	//   ....[0]....
.L_351:
        /*0838*/ 	.word	0x0000e840


	//   ....[1]....
        /*083c*/ 	.word	0x0000e8c0


	//----- nvinfo : EIATTR_COOP_GROUP_MASK_REGIDS
	.align		4
.L_352:
        /*0840*/ 	.byte	0x04, 0x29
        /*0842*/ 	.short	(.L_354 - .L_353)


	//   ....[0]....
.L_353:
        /*0844*/ 	.word	0xffffffff


	//   ....[1]....
        /*0848*/ 	.word	0xffffffff


	//   ....[2]....
        /*084c*/ 	.word	0xffffffff


	//   ....[3]....
        /*0850*/ 	.word	0xffffffff


	//   ....[4]....
        /*0854*/ 	.word	0xffffffff


	//   ....[5]....
        /*0858*/ 	.word	0xffffffff


	//   ....[6]....
        /*085c*/ 	.word	0xffffffff


	//   ....[7]....
        /*0860*/ 	.word	0xffffffff


	//   ....[8]....
        /*0864*/ 	.word	0xffffffff


	//   ....[9]....
        /*0868*/ 	.word	0xffffffff


	//   ....[10]....
        /*086c*/ 	.word	0xffffffff


	//   ....[11]....
        /*0870*/ 	.word	0xffffffff


	//   ....[12]....
        /*0874*/ 	.word	0xffffffff


	//   ....[13]....
        /*0878*/ 	.word	0xffffffff


	//   ....[14]....
        /*087c*/ 	.word	0xffffffff


	//   ....[15]....
        /*0880*/ 	.word	0xffffffff


	//   ....[16]....
        /*0884*/ 	.word	0xffffffff


	//   ....[17]....
        /*0888*/ 	.word	0xffffffff


	//   ....[18]....
        /*088c*/ 	.word	0xffffffff


	//   ....[19]....
        /*0890*/ 	.word	0xffffffff


	//   ....[20]....
        /*0894*/ 	.word	0xffffffff


	//   ....[21]....
        /*0898*/ 	.word	0xffffffff


	//   ....[22]....
        /*089c*/ 	.word	0xffffffff


	//   ....[23]....
        /*08a0*/ 	.word	0xffffffff


	//   ....[24]....
        /*08a4*/ 	.word	0xffffffff


	//   ....[25]....
        /*08a8*/ 	.word	0xffffffff


	//   ....[26]....
        /*08ac*/ 	.word	0xffffffff


	//   ....[27]....
        /*08b0*/ 	.word	0xffffffff


	//   ....[28]....
        /*08b4*/ 	.word	0xffffffff


	//   ....[29]....
        /*08b8*/ 	.word	0xffffffff


	//   ....[30]....
        /*08bc*/ 	.word	0xffffffff


	//   ....[31]....
        /*08c0*/ 	.word	0xffffffff


	//   ....[32]....
        /*08c4*/ 	.word	0xffffffff


	//   ....[33]....
        /*08c8*/ 	.word	0xffffffff


	//   ....[34]....
        /*08cc*/ 	.word	0xffffffff


	//   ....[35]....
        /*08d0*/ 	.word	0xffffffff


	//   ....[36]....
        /*08d4*/ 	.word	0xffffffff


	//   ....[37]....
        /*08d8*/ 	.word	0xffffffff


	//   ....[38]....
        /*08dc*/ 	.word	0xffffffff


	//   ....[39]....
        /*08e0*/ 	.word	0xffffffff


	//   ....[40]....
        /*08e4*/ 	.word	0xffffffff


	//   ....[41]....
        /*08e8*/ 	.word	0xffffffff


	//   ....[42]....
        /*08ec*/ 	.word	0xffffffff


	//   ....[43]....
        /*08f0*/ 	.word	0xffffffff


	//----- nvinfo : EIATTR_COOP_GROUP_INSTR_OFFSETS
	.align		4
.L_354:
        /*08f4*/ 	.byte	0x04, 0x28
        /*08f6*/ 	.short	(.L_356 - .L_355)


	//   ....[0]....
.L_355:
        /*08f8*/ 	.word	0x00000050


	//   ....[1]....
        /*08fc*/ 	.word	0x00001d80


	//   ....[2]....
        /*0900*/ 	.word	0x00001d90


	//   ....[3]....
        /*0904*/ 	.word	0x00001dc0


	//   ....[4]....
        /*0908*/ 	.word	0x00001de0


	//   ....[5]....
        /*090c*/ 	.word	0x00001df0


	//   ....[6]....
        /*0910*/ 	.word	0x00001e10


	//   ....[7]....
        /*0914*/ 	.word	0x00001f40


	//   ....[8]....
        /*0918*/ 	.word	0x00001f50


	//   ....[9]....
        /*091c*/ 	.word	0x00003c30


	//   ....[10]....
        /*0920*/ 	.word	0x00003c40


	//   ....[11]....
        /*0924*/ 	.word	0x00004200


	//   ....[12]....
        /*0928*/ 	.word	0x00004330


	//   ....[13]....
        /*092c*/ 	.word	0x00004340


	//   ....[14]....
        /*0930*/ 	.word	0x00004370


	//   ....[15]....
        /*0934*/ 	.word	0x00007420


	//   ....[16]....
        /*0938*/ 	.word	0x00007440


	//   ....[17]....
        /*093c*/ 	.word	0x00007b80


	//   ....[18]....
        /*0940*/ 	.word	0x00007c80


	//   ....[19]....
        /*0944*/ 	.word	0x00007d40


	//   ....[20]....
        /*0948*/ 	.word	0x00007e40


	//   ....[21]....
        /*094c*/ 	.word	0x0000b890


	//   ....[22]....
        /*0950*/ 	.word	0x0000b8b0


	//   ....[23]....
        /*0954*/ 	.word	0x0000b8d0


	//   ....[24]....
        /*0958*/ 	.word	0x0000b8f0


	//   ....[25]....
        /*095c*/ 	.word	0x0000ddf0


	//   ....[26]....
        /*0960*/ 	.word	0x0000de40


	//   ....[27]....
        /*0964*/ 	.word	0x0000de60


	//   ....[28]....
        /*0968*/ 	.word	0x0000de80


	//   ....[29]....
        /*096c*/ 	.word	0x0000ea10


	//   ....[30]....
        /*0970*/ 	.word	0x0000ef40


	//   ....[31]....
        /*0974*/ 	.word	0x0000ef50


	//   ....[32]....
        /*0978*/ 	.word	0x0000ef80


	//   ....[33]....
        /*097c*/ 	.word	0x0000efa0


	//   ....[34]....
        /*0980*/ 	.word	0x0000f090


	//   ....[35]....
        /*0984*/ 	.word	0x0000f0f0


	//   ....[36]....
        /*0988*/ 	.word	0x0000fbd0


	//   ....[37]....
        /*098c*/ 	.word	0x0000fbe0


	//   ....[38]....
        /*0990*/ 	.word	0x00010770


	//   ....[39]....
        /*0994*/ 	.word	0x00010850


	//   ....[40]....
        /*0998*/ 	.word	0x000108b0


	//   ....[41]....
        /*099c*/ 	.word	0x00010900


	//   ....[42]....
        /*09a0*/ 	.word	0x00010960


	//   ....[43]....
        /*09a4*/ 	.word	0x000109b0


	//----- nvinfo : EIATTR_EXIT_INSTR_OFFSETS
	.align		4
.L_356:
        /*09a8*/ 	.byte	0x04, 0x1c
        /*09aa*/ 	.short	(.L_358 - .L_357)


	//   ....[0]....
.L_357:
        /*09ac*/ 	.word	0x000000a0


	//   ....[1]....
        /*09b0*/ 	.word	0x00010810


	//----- nvinfo : EIATTR_MAX_THREADS
	.align		4
.L_358:
        /*09b4*/ 	.byte	0x04, 0x05
        /*09b6*/ 	.short	(.L_360 - .L_359)
.L_359:
        /*09b8*/ 	.word	0x00000100
        /*09bc*/ 	.word	0x00000001
        /*09c0*/ 	.word	0x00000001


	//----- nvinfo : EIATTR_CRS_STACK_SIZE
	.align		4
.L_360:
        /*09c4*/ 	.byte	0x04, 0x1e
        /*09c6*/ 	.short	(.L_362 - .L_361)
.L_361:
        /*09c8*/ 	.word	0x00000000
.L_362:


//--------------------- .nv.info._ZN7cutlass13device_kernelIN5flash19enable_sm80_to_sm89INS1_16FlashAttnFwdSm80INS1_25CollectiveMainloopFwdSm80ILi8ELi1ELb1EN4cute5tupleIJNS5_1CILi128EEENS7_ILi48EEENS7_ILi256EEEEEELi256ENS_6half_tEfNS_4arch4Sm80ELb1ELb0ELb1ELb1ELb0ELb0ELb1ELb1EEENS1_21CollectiveEpilogueFwdINS6_IJS8_SA_S9_EEENS6_IJNS7_ILi1EEESI_SI_EEESC_SE_Li256ELb1ELb1ELb1ELb0EEENS1_36VarlenDynamicPersistentTileSchedulerILi128ELi48ELi256ELi256ELb1ELb1ELb0ELb1ELb1ELb1EEEEEEEEEvNT_6ParamsE --------------------------
	.section	.nv.info._ZN7cutlass13device_kernelIN5flash19enable_sm80_to_sm89INS1_16FlashAttnFwdSm80INS1_25CollectiveMainloopFwdSm80ILi8ELi1ELb1EN4cute5tupleIJNS5_1CILi128EEENS7_ILi48EEENS7_ILi256EEEEEELi256ENS_6half_tEfNS_4arch4Sm80ELb1ELb0ELb1ELb1ELb0ELb0ELb1ELb1EEENS1_21CollectiveEpilogueFwdINS6_IJS8_SA_S9_EEENS6_IJNS7_ILi1EEESI_SI_EEESC_SE_Li256ELb1ELb1ELb1ELb0EEENS1_36VarlenDynamicPersistentTileSchedulerILi128ELi48ELi256ELi256ELb1ELb1ELb0ELb1ELb1ELb1EEEEEEEEEvNT_6ParamsE,"",@"SHT_CUDA_INFO"
	.sectionflags	@""
	.align	4


	//----- nvinfo : EIATTR_CUDA_API_VERSION
	.align		4
        /*0000*/ 	.byte	0x04, 0x37
        /*0002*/ 	.short	(.L_364 - .L_363)
.L_363:
        /*0004*/ 	.word	0x00000082


	//----- nvinfo : EIATTR_SW2861232_WAR
	.align		4
.L_364:
        /*0008*/ 	.byte	0x01, 0x35
	.zero		2


	//----- nvinfo : EIATTR_PARAM_CBANK
	.align		4
        /*000c*/ 	.byte	0x04, 0x0a
        /*000e*/ 	.short	(.L_366 - .L_365)
	.align		4
.L_365:
        /*0010*/ 	.word	index@(.nv.constant0._ZN7cutlass13device_kernelIN5flash19enable_sm80_to_sm89INS1_16FlashAttnFwdSm80INS1_25CollectiveMainloopFwdSm80ILi8ELi1ELb1EN4cute5tupleIJNS5_1CILi128EEENS7_ILi48EEENS7_ILi256EEEEEELi256ENS_6half_tEfNS_4arch4Sm80ELb1ELb0ELb1ELb1ELb0ELb0ELb1ELb1EEENS1_21CollectiveEpilogueFwdINS6_IJS8_SA_S9_EEENS6_IJNS7_ILi1EEESI_SI_EEESC_SE_Li256ELb1ELb1ELb1ELb0EEENS1_36VarlenDynamicPersistentTileSchedulerILi128ELi48ELi256ELi256ELb1ELb1ELb0ELb1ELb1ELb1EEEEEEEEEvNT_6ParamsE)
        /*0014*/ 	.short	0x0160
        /*0016*/ 	.short	0x0438


	//----- nvinfo : EIATTR_CBANK_PARAM_SIZE
	.align		4
.L_366:
        /*0018*/ 	.byte	0x03, 0x19
        /*001a*/ 	.short	0x0438


	//----- nvinfo : EIATTR_KPARAM_INFO
	.align		4
        /*001c*/ 	.byte	0x04, 0x17
        /*001e*/ 	.short	(.L_368 - .L_367)
.L_367:
        /*0020*/ 	.word	0x00000000
        /*0024*/ 	.short	0x0000
        /*0026*/ 	.short	0x0000
        /*0028*/ 	.byte	0x00, 0xf0, 0xe1, 0x10


	//----- nvinfo : EIATTR_MAXREG_COUNT
	.align		4
.L_368:
        /*002c*/ 	.byte	0x03, 0x1b
        /*002e*/ 	.short	0x00ff


	//----- nvinfo : EIATTR_NUM_BARRIERS
	.align		4
        /*0030*/ 	.byte	0x02, 0x4c
        /*0032*/ 	.byte	0x06
	.zero		1


	//----- nvinfo : EIATTR_ANNOTATIONS
	.align		4
        /*0034*/ 	.byte	0x04, 0x55
        /*0036*/ 	.short	(.L_370 - .L_369)


	//   ....[0]....
.L_369:
        /* <DEDUP_REMOVED lines=122> */


	//----- nvinfo : EIATTR_MERCURY_ISA_VERSION
	.align		4
.L_370:
        /*07c0*/ 	.byte	0x03, 0x5f
        /*07c2*/ 	.short	0x0000


	//----- nvinfo : EIATTR_INT_WARP_WIDE_INSTR_OFFSETS
	.align		4
        /*07c4*/ 	.byte	0x04, 0x31
        /*07c6*/ 	.short	(.L_372 - .L_371)


	//   ....[0]....
.L_371:
        /*07c8*/ 	.word	0x0000cf00


	//   ....[1]....
        /*07cc*/ 	.word	0x0000cf80


	//----- nvinfo : EIATTR_COOP_GROUP_MASK_REGIDS
	.align		4
.L_372:
        /*07d0*/ 	.byte	0x04, 0x29
        /*07d2*/ 	.short	(.L_374 - .L_373)


	//   ....[0]....
.L_373:
        /*07d4*/ 	.word	0xffffffff


	//   ....[1]....
        /*07d8*/ 	.word	0xffffffff


	//   ....[2]....
        /*07dc*/ 	.word	0xffffffff


	//   ....[3]....
        /*07e0*/ 	.word	0xffffffff


	//   ....[4]....
        /*07e4*/ 	.word	0xffffffff


	//   ....[5]....
        /*07e8*/ 	.word	0xffffffff


	//   ....[6]....
        /*07ec*/ 	.word	0xffffffff


	//   ....[7]....
        /*07f0*/ 	.word	0xffffffff


	//   ....[8]....
        /*07f4*/ 	.word	0xffffffff


	//   ....[9]....
        /*07f8*/ 	.word	0xffffffff


	//   ....[10]....
        /*07fc*/ 	.word	0xffffffff


	//   ....[11]....
        /*0800*/ 	.word	0xffffffff


	//   ....[12]....
        /*0804*/ 	.word	0xffffffff


	//   ....[13]....
        /*0808*/ 	.word	0xffffffff


	//   ....[14]....
        /*080c*/ 	.word	0xffffffff


	//   ....[15]....
        /*0810*/ 	.word	0xffffffff


	//   ....[16]....
        /*0814*/ 	.word	0xffffffff


	//   ....[17]....
        /*0818*/ 	.word	0xffffffff


	//   ....[18]....
        /*081c*/ 	.word	0xffffffff


	//   ....[19]....
        /*0820*/ 	.word	0xffffffff


	//   ....[20]....
        /*0824*/ 	.word	0xffffffff


	//   ....[21]....
        /*0828*/ 	.word	0xffffffff


	//   ....[22]....
        /*082c*/ 	.word	0xffffffff


	//   ....[23]....
        /*0830*/ 	.word	0xffffffff


	//   ....[24]....
        /*0834*/ 	.word	0xffffffff


	//   ....[25]....
        /*0838*/ 	.word	0xffffffff


	//   ....[26]....
        /*083c*/ 	.word	0xffffffff


	//   ....[27]....
        /*0840*/ 	.word	0xffffffff


	//   ....[28]....
        /*0844*/ 	.word	0xffffffff


	//   ....[29]....
        /*0848*/ 	.word	0xffffffff


	//   ....[30]....
        /*084c*/ 	.word	0xffffffff


	//   ....[31]....
        /*0850*/ 	.word	0xffffffff


	//   ....[32]....
        /*0854*/ 	.word	0xffffffff


	//   ....[33]....
        /*0858*/ 	.word	0xffffffff


	//   ....[34]....
        /*085c*/ 	.word	0xffffffff


	//   ....[35]....
        /*0860*/ 	.word	0xffffffff


	//   ....[36]....
        /*0864*/ 	.word	0xffffffff


	//   ....[37]....
        /*0868*/ 	.word	0xffffffff


	//   ....[38]....
        /*086c*/ 	.word	0xffffffff


	//   ....[39]....
        /*0870*/ 	.word	0xffffffff


	//   ....[40]....
        /*0874*/ 	.word	0xffffffff


	//   ....[41]....
        /*0878*/ 	.word	0xffffffff


	//   ....[42]....
        /*087c*/ 	.word	0xffffffff


	//   ....[43]....
        /*0880*/ 	.word	0xffffffff


	//   ....[44]....
        /*0884*/ 	.word	0xffffffff


	//   ....[45]....
        /*0888*/ 	.word	0xffffffff


	//   ....[46]....
        /*088c*/ 	.word	0xffffffff


	//   ....[47]....
        /*0890*/ 	.word	0xffffffff


	//   ....[48]....
        /*0894*/ 	.word	0xffffffff


	//   ....[49]....
        /*0898*/ 	.word	0xffffffff


	//   ....[50]....
        /*089c*/ 	.word	0xffffffff


	//   ....[51]....
        /*08a0*/ 	.word	0xffffffff


	//   ....[52]....
        /*08a4*/ 	.word	0xffffffff


	//   ....[53]....
        /*08a8*/ 	.word	0xffffffff


	//   ....[54]....
        /*08ac*/ 	.word	0xffffffff


	//   ....[55]....
        /*08b0*/ 	.word	0xffffffff


	//   ....[56]....
        /*08b4*/ 	.word	0xffffffff


	//   ....[57]....
        /*08b8*/ 	.word	0xffffffff


	//   ....[58]....
        /*08bc*/ 	.word	0xffffffff


	//   ....[59]....
        /*08c0*/ 	.word	0xffffffff


	//   ....[60]....
        /*08c4*/ 	.word	0xffffffff


	//   ....[61]....
        /*08c8*/ 	.word	0xffffffff


	//   ....[62]....
        /*08cc*/ 	.word	0xffffffff


	//   ....[63]....
        /*08d0*/ 	.word	0xffffffff


	//   ....[64]....
        /*08d4*/ 	.word	0xffffffff


	//   ....[65]....
        /*08d8*/ 	.word	0xffffffff


	//   ....[66]....
        /*08dc*/ 	.word	0xffffffff


	//   ....[67]....
        /*08e0*/ 	.word	0xffffffff


	//   ....[68]....
        /*08e4*/ 	.word	0xffffffff


	//   ....[69]....
        /*08e8*/ 	.word	0xffffffff


	//   ....[70]....
        /*08ec*/ 	.word	0xffffffff


	//   ....[71]....
        /*08f0*/ 	.word	0xffffffff


	//   ....[72]....
        /*08f4*/ 	.word	0xffffffff


	//   ....[73]....
        /*08f8*/ 	.word	0xffffffff


	//   ....[74]....
        /*08fc*/ 	.word	0xffffffff


	//   ....[75]....
        /*0900*/ 	.word	0xffffffff


	//   ....[76]....
        /*0904*/ 	.word	0xffffffff


	//   ....[77]....
        /*0908*/ 	.word	0xffffffff


	//   ....[78]....
        /*090c*/ 	.word	0xffffffff


	//   ....[79]....
        /*0910*/ 	.word	0xffffffff


	//   ....[80]....
        /*0914*/ 	.word	0xffffffff


	//   ....[81]....
        /*0918*/ 	.word	0xffffffff


	//   ....[82]....
        /*091c*/ 	.word	0xffffffff


	//   ....[83]....
        /*0920*/ 	.word	0xffffffff


	//   ....[84]....
        /*0924*/ 	.word	0xffffffff


	//   ....[85]....
        /*0928*/ 	.word	0xffffffff


	//   ....[86]....
        /*092c*/ 	.word	0xffffffff


	//   ....[87]....
        /*0930*/ 	.word	0xffffffff


	//   ....[88]....
        /*0934*/ 	.word	0xffffffff


	//   ....[89]....
        /*0938*/ 	.word	0xffffffff


	//   ....[90]....
        /*093c*/ 	.word	0xffffffff


	//   ....[91]....
        /*0940*/ 	.word	0xffffffff


	//   ....[92]....
        /*0944*/ 	.word	0xffffffff


	//   ....[93]....
        /*0948*/ 	.word	0xffffffff


	//   ....[94]....
        /*094c*/ 	.word	0xffffffff


	//   ....[95]....
        /*0950*/ 	.word	0xffffffff


	//   ....[96]....
        /*0954*/ 	.word	0xffffffff


	//   ....[97]....
        /*0958*/ 	.word	0xffffffff


	//   ....[98]....
        /*095c*/ 	.word	0xffffffff


	//   ....[99]....
        /*0960*/ 	.word	0xffffffff


	//   ....[100]....
        /*0964*/ 	.word	0xffffffff


	//   ....[101]....
        /*0968*/ 	.word	0xffffffff


	//   ....[102]....
        /*096c*/ 	.word	0xffffffff


	//   ....[103]....
        /*0970*/ 	.word	0xffffffff


	//   ....[104]....
        /*0974*/ 	.word	0xffffffff


	//   ....[105]....
        /*0978*/ 	.word	0xffffffff


	//   ....[106]....
        /*097c*/ 	.word	0xffffffff


	//   ....[107]....
        /*0980*/ 	.word	0xffffffff


	//   ....[108]....
        /*0984*/ 	.word	0xffffffff


	//   ....[109]....
        /*0988*/ 	.word	0xffffffff


	//   ....[110]....
        /*098c*/ 	.word	0xffffffff


	//   ....[111]....
        /*0990*/ 	.word	0xffffffff


	//   ....[112]....
        /*0994*/ 	.word	0xffffffff


	//   ....[113]....
        /*0998*/ 	.word	0xffffffff


	//   ....[114]....
        /*099c*/ 	.word	0xffffffff


	//   ....[115]....
        /*09a0*/ 	.word	0xffffffff


	//   ....[116]....
        /*09a4*/ 	.word	0xffffffff


	//   ....[117]....
        /*09a8*/ 	.word	0xffffffff


	//   ....[118]....
        /*09ac*/ 	.word	0xffffffff


	//   ....[119]....
        /*09b0*/ 	.word	0xffffffff


	//   ....[120]....
        /*09b4*/ 	.word	0xffffffff


	//   ....[121]....
        /*09b8*/ 	.word	0xffffffff


	//   ....[122]....
        /*09bc*/ 	.word	0xffffffff


	//   ....[123]....
        /*09c0*/ 	.word	0xffffffff


	//   ....[124]....
        /*09c4*/ 	.word	0xffffffff


	//   ....[125]....
        /*09c8*/ 	.word	0xffffffff


	//   ....[126]....
        /*09cc*/ 	.word	0xffffffff


	//   ....[127]....
        /*09d0*/ 	.word	0xffffffff


	//   ....[128]....
        /*09d4*/ 	.word	0xffffffff


	//   ....[129]....
        /*09d8*/ 	.word	0xffffffff


	//   ....[130]....
        /*09dc*/ 	.word	0xffffffff


	//   ....[131]....
        /*09e0*/ 	.word	0xffffffff


	//   ....[132]....
        /*09e4*/ 	.word	0xffffffff


	//   ....[133]....
        /*09e8*/ 	.word	0xffffffff


	//   ....[134]....
        /*09ec*/ 	.word	0xffffffff


	//   ....[135]....
        /*09f0*/ 	.word	0xffffffff


	//   ....[136]....
        /*09f4*/ 	.word	0xffffffff


	//   ....[137]....
        /*09f8*/ 	.word	0xffffffff


	//   ....[138]....
        /*09fc*/ 	.word	0xffffffff


	//----- nvinfo : EIATTR_COOP_GROUP_INSTR_OFFSETS
	.align		4
.L_374:
        /*0a00*/ 	.byte	0x04, 0x28
        /*0a02*/ 	.short	(.L_376 - .L_375)


	//   ....[0]....
.L_375:
        /*0a04*/ 	.word	0x00000050


	//   ....[1]....
        /*0a08*/ 	.word	0x00000200


	//   ....[2]....
        /*0a0c*/ 	.word	0x00000230


	//   ....[3]....
        /*0a10*/ 	.word	0x00000260


	//   ....[4]....
        /*0a14*/ 	.word	0x00000290


	//   ....[5]....
        /*0a18*/ 	.word	0x000002c0


	//   ....[6]....
        /*0a1c*/ 	.word	0x000002f0


	//   ....[7]....
        /*0a20*/ 	.word	0x00000450


	//   ....[8]....
        /*0a24*/ 	.word	0x00000490


	//   ....[9]....
        /*0a28*/ 	.word	0x000004c0


	//   ....[10]....
        /*0a2c*/ 	.word	0x000004f0


	//   ....[11]....
        /*0a30*/ 	.word	0x00000520


	//   ....[12]....
        /*0a34*/ 	.word	0x00000550


	//   ....[13]....
        /*0a38*/ 	.word	0x000005e0


	//   ....[14]....
        /*0a3c*/ 	.word	0x00000630


	//   ....[15]....
        /*0a40*/ 	.word	0x00000650


	//   ....[16]....
        /*0a44*/ 	.word	0x000006b0


	//   ....[17]....
        /*0a48*/ 	.word	0x00002900


	//   ....[18]....
        /*0a4c*/ 	.word	0x00002920


	//   ....[19]....
        /*0a50*/ 	.word	0x00002aa0


	//   ....[20]....
        /*0a54*/ 	.word	0x00002ae0


	//   ....[21]....
        /*0a58*/ 	.word	0x00002bc0


	//   ....[22]....
        /*0a5c*/ 	.word	0x00002be0


	//   ....[23]....
        /*0a60*/ 	.word	0x00002c60


	//   ....[24]....
        /*0a64*/ 	.word	0x00002cd0


	//   ....[25]....
        /*0a68*/ 	.word	0x000048d0


	//   ....[26]....
        /*0a6c*/ 	.word	0x00004910


	//   ....[27]....
        /*0a70*/ 	.word	0x00004d10


	//   ....[28]....
        /*0a74*/ 	.word	0x00004e40


	//   ....[29]....
        /*0a78*/ 	.word	0x00004e50


	//   ....[30]....
        /*0a7c*/ 	.word	0x00004e80


	//   ....[31]....
        /*0a80*/ 	.word	0x00007860


	//   ....[32]....
        /*0a84*/ 	.word	0x00007870


	//   ....[33]....
        /*0a88*/ 	.word	0x00007cc0


	//   ....[34]....
        /*0a8c*/ 	.word	0x00007ce0


	//   ....[35]....
        /*0a90*/ 	.word	0x00008310


	//   ....[36]....
        /*0a94*/ 	.word	0x00008330


	//   ....[37]....
        /*0a98*/ 	.word	0x0000aac0


	//   ....[38]....
        /*0a9c*/ 	.word	0x0000aae0


	//   ....[39]....
        /*0aa0*/ 	.word	0x0000b100


	//   ....[40]....
        /*0aa4*/ 	.word	0x0000b120


	//   ....[41]....
        /*0aa8*/ 	.word	0x0000c4b0


	//   ....[42]....
        /*0aac*/ 	.word	0x0000c500


	//   ....[43]....
        /*0ab0*/ 	.word	0x0000c520


	//   ....[44]....
        /*0ab4*/ 	.word	0x0000c540


	//   ....[45]....
        /*0ab8*/ 	.word	0x0000dde0


	//   ....[46]....
        /*0abc*/ 	.word	0x0000ddf0


	//   ....[47]....
        /*0ac0*/ 	.word	0x0000de10


	//   ....[48]....
        /*0ac4*/ 	.word	0x0000de30


	//   ....[49]....
        /*0ac8*/ 	.word	0x0000e280


	//   ....[50]....
        /*0acc*/ 	.word	0x0000e2a0


	//   ....[51]....
        /*0ad0*/ 	.word	0x0000e470


	//   ....[52]....
        /*0ad4*/ 	.word	0x0000e480


	//   ....[53]....
        /*0ad8*/ 	.word	0x0000e640


	//   ....[54]....
        /*0adc*/ 	.word	0x0000e660


	//   ....[55]....
        /*0ae0*/ 	.word	0x0000e820


	//   ....[56]....
        /*0ae4*/ 	.word	0x0000e830


	//   ....[57]....
        /*0ae8*/ 	.word	0x0000ebf0


	//   ....[58]....
        /*0aec*/ 	.word	0x0000ec10


	//   ....[59]....
        /*0af0*/ 	.word	0x0000f860


	//   ....[60]....
        /*0af4*/ 	.word	0x0000f870


	//   ....[61]....
        /*0af8*/ 	.word	0x000108e0


	//   ....[62]....
        /*0afc*/ 	.word	0x00010900


	//   ....[63]....
        /*0b00*/ 	.word	0x00010ae0


	//   ....[64]....
        /*0b04*/ 	.word	0x00010af0


	//   ....[65]....
        /*0b08*/ 	.word	0x00010cb0


	//   ....[66]....
        /*0b0c*/ 	.word	0x00010cd0


	//   ....[67]....
        /*0b10*/ 	.word	0x00010e90


	//   ....[68]....
        /*0b14*/ 	.word	0x00010ea0


	//   ....[69]....
        /*0b18*/ 	.word	0x00011120


	//   ....[70]....
        /*0b1c*/ 	.word	0x00011140


	//   ....[71]....
        /*0b20*/ 	.word	0x00011270


	//   ....[72]....
        /*0b24*/ 	.word	0x000112b0


	//   ....[73]....
        /*0b28*/ 	.word	0x000112e0


	//   ....[74]....
        /*0b2c*/ 	.word	0x00011310


	//   ....[75]....
        /*0b30*/ 	.word	0x00011340


	//   ....[76]....
        /*0b34*/ 	.word	0x00011370


	//   ....[77]....
        /*0b38*/ 	.word	0x000114d0


	//   ....[78]....
        /*0b3c*/ 	.word	0x00011510


	//   ....[79]....
        /*0b40*/ 	.word	0x00011540


	//   ....[80]....
        /*0b44*/ 	.word	0x00011570


	//   ....[81]....
        /*0b48*/ 	.word	0x000115a0


	//   ....[82]....
        /*0b4c*/ 	.word	0x000115d0


	//   ....[83]....
        /*0b50*/ 	.word	0x00011660


	//   ....[84]....
        /*0b54*/ 	.word	0x000116c0


	//   ....[85]....
        /*0b58*/ 	.word	0x000116d0


	//   ....[86]....
        /*0b5c*/ 	.word	0x00011730


	//   ....[87]....
        /*0b60*/ 	.word	0x000121a0


	//   ....[88]....
        /*0b64*/ 	.word	0x00012200


	//   ....[89]....
        /*0b68*/ 	.word	0x00012250


	//   ....[90]....
        /*0b6c*/ 	.word	0x000122a0


	//   ....[91]....
        /*0b70*/ 	.word	0x000122f0


	//   ....[92]....
        /*0b74*/ 	.word	0x00012360


	//   ....[93]....
        /*0b78*/ 	.word	0x000123a0


	//   ....[94]....
        /*0b7c*/ 	.word	0x00012410


	//   ....[95]....
        /*0b80*/ 	.word	0x00012480


	//   ....[96]....
        /*0b84*/ 	.word	0x000124e0


	//   ....[97]....
        /*0b88*/ 	.word	0x00012540


	//   ....[98]....
        /*0b8c*/ 	.word	0x000125a0


	//   ....[99]....
        /*0b90*/ 	.word	0x000125f0


	//   ....[100]....
        /*0b94*/ 	.word	0x00012650


	//   ....[101]....
        /*0b98*/ 	.word	0x000126c0


	//   ....[102]....
        /*0b9c*/ 	.word	0x00012730


	//   ....[103]....
        /*0ba0*/ 	.word	0x00012790


	//   ....[104]....
        /*0ba4*/ 	.word	0x000127f0


	//   ....[105]....
        /*0ba8*/ 	.word	0x00012850


	//   ....[106]....
        /*0bac*/ 	.word	0x000128c0


	//   ....[107]....
        /*0bb0*/ 	.word	0x00012920


	//   ....[108]....
        /*0bb4*/ 	.word	0x00012980


	//   ....[109]....
        /*0bb8*/ 	.word	0x000129e0


	//   ....[110]....
        /*0bbc*/ 	.word	0x00012a50


	//   ....[111]....
        /*0bc0*/ 	.word	0x00012ab0


	//   ....[112]....
        /*0bc4*/ 	.word	0x00012b10


	//   ....[113]....
        /*0bc8*/ 	.word	0x00012b70


	//   ....[114]....
        /*0bcc*/ 	.word	0x00012be0


	//   ....[115]....
        /*0bd0*/ 	.word	0x00012c40


	//   ....[116]....
        /*0bd4*/ 	.word	0x00012ca0


	//   ....[117]....
        /*0bd8*/ 	.word	0x00012d00


	//   ....[118]....
        /*0bdc*/ 	.word	0x00012d70


	//   ....[119]....
        /*0be0*/ 	.word	0x00012dd0


	//   ....[120]....
        /*0be4*/ 	.word	0x00012e30


	//   ....[121]....
        /*0be8*/ 	.word	0x00012e90


	//   ....[122]....
        /*0bec*/ 	.word	0x00012f00


	//   ....[123]....
        /*0bf0*/ 	.word	0x00012f50


	//   ....[124]....
        /*0bf4*/ 	.word	0x00012f90


	//   ....[125]....
        /*0bf8*/ 	.word	0x00012fe0


	//   ....[126]....
        /*0bfc*/ 	.word	0x00013030


	//   ....[127]....
        /*0c00*/ 	.word	0x00013080


	//   ....[128]....
        /*0c04*/ 	.word	0x000130f0


	//   ....[129]....
        /*0c08*/ 	.word	0x00013130


	//   ....[130]....
        /*0c0c*/ 	.word	0x00013180


	//   ....[131]....
        /*0c10*/ 	.word	0x000131d0


	//   ....[132]....
        /*0c14*/ 	.word	0x00013220


	//   ....[133]....
        /*0c18*/ 	.word	0x00013270


	//   ....[134]....
        /*0c1c*/ 	.word	0x000132e0


	//   ....[135]....
        /*0c20*/ 	.word	0x00013320


	//   ....[136]....
        /*0c24*/ 	.word	0x00013390


	//   ....[137]....
        /*0c28*/ 	.word	0x000133f0


	//   ....[138]....
        /*0c2c*/ 	.word	0x00013450


	//----- nvinfo : EIATTR_EXIT_INSTR_OFFSETS
	.align		4
.L_376:
        /*0c30*/ 	.byte	0x04, 0x1c
        /*0c32*/ 	.short	(.L_378 - .L_377)


	//   ....[0]....
.L_377:
        /*0c34*/ 	.word	0x000010d0


	//   ....[1]....
        /*0c38*/ 	.word	0x00012160


	//----- nvinfo : EIATTR_MAX_THREADS
	.align		4
.L_378:
        /*0c3c*/ 	.byte	0x04, 0x05
        /*0c3e*/ 	.short	(.L_380 - .L_379)
.L_379:
        /*0c40*/ 	.word	0x00000100
        /*0c44*/ 	.word	0x00000001
        /*0c48*/ 	.word	0x00000001


	//----- nvinfo : EIATTR_CRS_STACK_SIZE
	.align		4
.L_380:
        /*0c4c*/ 	.byte	0x04, 0x1e
        /*0c4e*/ 	.short	(.L_382 - .L_381)
.L_381:
        /*0c50*/ 	.word	0x00000000
.L_382:


//--------------------- .nv.info._ZN7cutlass13device_kernelIN5flash19enable_sm80_to_sm89INS1_16FlashAttnFwdSm80INS1_25CollectiveMainloopFwdSm80ILi8ELi1ELb0EN4cute5tupleIJNS5_1CILi128EEENS7_ILi32EEENS7_ILi256EEEEEELi256ENS_6half_tEfNS_4arch4Sm80ELb1ELb0ELb1ELb1ELb0ELb1ELb1ELb1EEENS1_21CollectiveEpilogueFwdINS6_IJS8_SA_S9_EEENS6_IJNS7_ILi1EEESI_SI_EEESC_SE_Li256ELb1ELb1ELb1ELb0EEENS1_36VarlenDynamicPersistentTileSchedulerILi128ELi32ELi256ELi256ELb1ELb1ELb0ELb1ELb1ELb1EEEEEEEEEvNT_6ParamsE --------------------------
	.section	.nv.info._ZN7cutlass13device_kernelIN5flash19enable_sm80_to_sm89INS1_16FlashAttnFwdSm80INS1_25CollectiveMainloopFwdSm80ILi8ELi1ELb0EN4cute5tupleIJNS5_1CILi128EEENS7_ILi32EEENS7_ILi256EEEEEELi256ENS_6half_tEfNS_4arch4Sm80ELb1ELb0ELb1ELb1ELb0ELb1ELb1ELb1EEENS1_21CollectiveEpilogueFwdINS6_IJS8_SA_S9_EEENS6_IJNS7_ILi1EEESI_SI_EEESC_SE_Li256ELb1ELb1ELb1ELb0EEENS1_36VarlenDynamicPersistentTileSchedulerILi128ELi32ELi256ELi256ELb1ELb1ELb0ELb1ELb1ELb1EEEEEEEEEvNT_6ParamsE,"",@"SHT_CUDA_INFO"
	.sectionflags	@""
	.align	4


	//----- nvinfo : EIATTR_CUDA_API_VERSION
	.align		4
        /*0000*/ 	.byte	0x04, 0x37
        /*0002*/ 	.short	(.L_384 - .L_383)
.L_383:
        /*0004*/ 	.word	0x00000082


	//----- nvinfo : EIATTR_SW2861232_WAR
	.align		4
.L_384:
        /*0008*/ 	.byte	0x01, 0x35
	.zero		2


	//----- nvinfo : EIATTR_PARAM_CBANK
	.align		4
        /*000c*/ 	.byte	0x04, 0x0a
        /*000e*/ 	.short	(.L_386 - .L_385)
	.align		4
.L_385:
        /*0010*/ 	.word	index@(.nv.constant0._ZN7cutlass13device_kernelIN5flash19enable_sm80_to_sm89INS1_16FlashAttnFwdSm80INS1_25CollectiveMainloopFwdSm80ILi8ELi1ELb0EN4cute5tupleIJNS5_1CILi128EEENS7_ILi32EEENS7_ILi256EEEEEELi256ENS_6half_tEfNS_4arch4Sm80ELb1ELb0ELb1ELb1ELb0ELb1ELb1ELb1EEENS1_21CollectiveEpilogueFwdINS6_IJS8_SA_S9_EEENS6_IJNS7_ILi1EEESI_SI_EEESC_SE_Li256ELb1ELb1ELb1ELb0EEENS1_36VarlenDynamicPersistentTileSchedulerILi128ELi32ELi256ELi256ELb1ELb1ELb0ELb1ELb1ELb1EEEEEEEEEvNT_6ParamsE)
        /*0014*/ 	.short	0x0160
        /*0016*/ 	.short	0x0438


	//----- nvinfo : EIATTR_CBANK_PARAM_SIZE
	.align		4
.L_386:
        /*0018*/ 	.byte	0x03, 0x19
        /*001a*/ 	.short	0x0438


	//----- nvinfo : EIATTR_KPARAM_INFO
	.align		4
        /*001c*/ 	.byte	0x04, 0x17
        /*001e*/ 	.short	(.L_388 - .L_387)
.L_387:
        /*0020*/ 	.word	0x00000000
        /*0024*/ 	.short	0x0000
        /*0026*/ 	.short	0x0000
        /*0028*/ 	.byte	0x00, 0xf0, 0xe1, 0x10


	//----- nvinfo : EIATTR_MAXREG_COUNT
	.align		4
.L_388:
        /*002c*/ 	.byte	0x03, 0x1b
        /*002e*/ 	.short	0x00ff


	//----- nvinfo : EIATTR_NUM_BARRIERS
	.align		4
        /*0030*/ 	.byte	0x02, 0x4c
        /*0032*/ 	.byte	0x06
	.zero		1


	//----- nvinfo : EIATTR_ANNOTATIONS
	.align		4
        /*0034*/ 	.byte	0x04, 0x55
        /*0036*/ 	.short	(.L_390 - .L_389)


	//   ....[0]....
.L_389:
        /*0038*/ 	.word	0x00000001
        /*003c*/ 	.byte	0x70, 0x00, 0x00, 0x00, 0x01, 0x00, 0x00, 0x00, 0x10, 0x15, 0x00, 0x00, 0x01, 0x00, 0x00, 0x00
        /*004c*/ 	.byte	0xf0, 0x72, 0x01, 0x00, 0x01, 0x00, 0x00, 0x00, 0x30, 0xaa, 0x01, 0x00


	//----- nvinfo : EIATTR_MERCURY_ISA_VERSION
	.align		4
.L_390:
        /*0058*/ 	.byte	0x03, 0x5f
        /*005a*/ 	.short	0x0000


	//----- nvinfo : EIATTR_INT_WARP_WIDE_INSTR_OFFSETS
	.align		4
        /*005c*/ 	.byte	0x04, 0x31
        /*005e*/ 	.short	(.L_392 - .L_391)


	//   ....[0]....
.L_391:
        /*0060*/ 	.word	0x00016870


	//   ....[1]....
        /*0064*/ 	.word	0x000168f0


	//----- nvinfo : EIATTR_COOP_GROUP_MASK_REGIDS
	.align		4
.L_392:
        /*0068*/ 	.byte	0x04, 0x29
        /*006a*/ 	.short	(.L_394 - .L_393)


	//   ....[0]....
.L_393:
        /*006c*/ 	.word	0xffffffff


	//   ....[1]....
        /*0070*/ 	.word	0xffffffff


	//   ....[2]....
        /*0074*/ 	.word	0xffffffff


	//   ....[3]....
        /*0078*/ 	.word	0xffffffff


	//   ....[4]....
        /*007c*/ 	.word	0xffffffff


	//   ....[5]....
        /*0080*/ 	.word	0xffffffff


	//   ....[6]....
        /*0084*/ 	.word	0xffffffff


	//   ....[7]....
        /*0088*/ 	.word	0xffffffff


	//   ....[8]....
        /*008c*/ 	.word	0xffffffff


	//   ....[9]....
        /*0090*/ 	.word	0xffffffff


	//   ....[10]....
        /*0094*/ 	.word	0xffffffff


	//   ....[11]....
        /*0098*/ 	.word	0xffffffff


	//   ....[12]....
        /*009c*/ 	.word	0xffffffff


	//   ....[13]....
        /*00a0*/ 	.word	0xffffffff


	//   ....[14]....
        /*00a4*/ 	.word	0xffffffff


	//   ....[15]....
        /*00a8*/ 	.word	0xffffffff


	//   ....[16]....
        /*00ac*/ 	.word	0xffffffff


	//   ....[17]....
        /*00b0*/ 	.word	0xffffffff


	//   ....[18]....
        /*00b4*/ 	.word	0xffffffff


	//   ....[19]....
        /*00b8*/ 	.word	0xffffffff


	//   ....[20]....
        /*00bc*/ 	.word	0xffffffff


	//   ....[21]....
        /*00c0*/ 	.word	0xffffffff


	//   ....[22]....
        /*00c4*/ 	.word	0xffffffff


	//   ....[23]....
        /*00c8*/ 	.word	0xffffffff


	//   ....[24]....
        /*00cc*/ 	.word	0xffffffff


	//   ....[25]....
        /*00d0*/ 	.word	0xffffffff


	//   ....[26]....
        /*00d4*/ 	.word	0xffffffff


	//   ....[27]....
        /*00d8*/ 	.word	0xffffffff


	//   ....[28]....
        /*00dc*/ 	.word	0xffffffff


	//   ....[29]....
        /*00e0*/ 	.word	0xffffffff


	//   ....[30]....
        /*00e4*/ 	.word	0xffffffff


	//   ....[31]....
        /*00e8*/ 	.word	0xffffffff


	//   ....[32]....
        /*00ec*/ 	.word	0xffffffff


	//   ....[33]....
        /*00f0*/ 	.word	0xffffffff


	//   ....[34]....
        /*00f4*/ 	.word	0xffffffff


	//   ....[35]....
        /*00f8*/ 	.word	0xffffffff


	//   ....[36]....
        /*00fc*/ 	.word	0xffffffff


	//   ....[37]....
        /*0100*/ 	.word	0xffffffff


	//   ....[38]....
        /*0104*/ 	.word	0xffffffff


	//   ....[39]....
        /*0108*/ 	.word	0xffffffff


	//   ....[40]....
        /*010c*/ 	.word	0xffffffff


	//   ....[41]....
        /*0110*/ 	.word	0xffffffff


	//   ....[42]....
        /*0114*/ 	.word	0xffffffff


	//   ....[43]....
        /*0118*/ 	.word	0xffffffff


	//   ....[44]....
        /*011c*/ 	.word	0xffffffff


	//   ....[45]....
        /*0120*/ 	.word	0xffffffff


	//   ....[46]....
        /*0124*/ 	.word	0xffffffff


	//   ....[47]....
        /*0128*/ 	.word	0xffffffff


	//   ....[48]....
        /*012c*/ 	.word	0xffffffff


	//   ....[49]....
        /*0130*/ 	.word	0xffffffff


	//   ....[50]....
        /*0134*/ 	.word	0xffffffff


	//   ....[51]....
        /*0138*/ 	.word	0xffffffff


	//   ....[52]....
        /*013c*/ 	.word	0xffffffff


	//   ....[53]....
        /*0140*/ 	.word	0xffffffff


	//   ....[54]....
        /*0144*/ 	.word	0xffffffff


	//   ....[55]....
        /*0148*/ 	.word	0xffffffff


	//   ....[56]....
        /*014c*/ 	.word	0xffffffff


	//   ....[57]....
        /*0150*/ 	.word	0xffffffff


	//   ....[58]....
        /*0154*/ 	.word	0xffffffff


	//   ....[59]....
        /*0158*/ 	.word	0xffffffff


	//   ....[60]....
        /*015c*/ 	.word	0xffffffff


	//   ....[61]....
        /*0160*/ 	.word	0xffffffff


	//   ....[62]....
        /*0164*/ 	.word	0xffffffff


	//   ....[63]....
        /*0168*/ 	.word	0xffffffff


	//   ....[64]....
        /*016c*/ 	.word	0xffffffff


	//   ....[65]....
        /*0170*/ 	.word	0xffffffff


	//   ....[66]....
        /*0174*/ 	.word	0xffffffff


	//   ....[67]....
        /*0178*/ 	.word	0xffffffff


	//   ....[68]....
        /*017c*/ 	.word	0xffffffff


	//   ....[69]....
        /*0180*/ 	.word	0xffffffff


	//   ....[70]....
        /*0184*/ 	.word	0xffffffff


	//   ....[71]....
        /*0188*/ 	.word	0xffffffff


	//   ....[72]....
        /*018c*/ 	.word	0xffffffff


	//   ....[73]....
        /*0190*/ 	.word	0xffffffff


	//   ....[74]....
        /*0194*/ 	.word	0xffffffff


	//   ....[75]....
        /*0198*/ 	.word	0xffffffff


	//   ....[76]....
        /*019c*/ 	.word	0xffffffff


	//   ....[77]....
        /*01a0*/ 	.word	0xffffffff


	//   ....[78]....
        /*01a4*/ 	.word	0xffffffff


	//   ....[79]....
        /*01a8*/ 	.word	0xffffffff


	//   ....[80]....
        /*01ac*/ 	.word	0xffffffff


	//   ....[81]....
        /*01b0*/ 	.word	0xffffffff


	//   ....[82]....
        /*01b4*/ 	.word	0xffffffff


	//   ....[83]....
        /*01b8*/ 	.word	0xffffffff


	//   ....[84]....
        /*01bc*/ 	.word	0xffffffff


	//   ....[85]....
        /*01c0*/ 	.word	0xffffffff


	//   ....[86]....
        /*01c4*/ 	.word	0xffffffff


	//   ....[87]....
        /*01c8*/ 	.word	0xffffffff


	//   ....[88]....
        /*01cc*/ 	.word	0xffffffff


	//   ....[89]....
        /*01d0*/ 	.word	0xffffffff


	//   ....[90]....
        /*01d4*/ 	.word	0xffffffff


	//   ....[91]....
        /*01d8*/ 	.word	0xffffffff


	//   ....[92]....
        /*01dc*/ 	.word	0xffffffff


	//   ....[93]....
        /*01e0*/ 	.word	0xffffffff


	//   ....[94]....
        /*01e4*/ 	.word	0xffffffff


	//   ....[95]....
        /*01e8*/ 	.word	0xffffffff


	//   ....[96]....
        /*01ec*/ 	.word	0xffffffff


	//   ....[97]....
        /*01f0*/ 	.word	0xffffffff


	//   ....[98]....
        /*01f4*/ 	.word	0xffffffff


	//   ....[99]....
        /*01f8*/ 	.word	0xffffffff


	//   ....[100]....
        /*01fc*/ 	.word	0xffffffff


	//   ....[101]....
        /*0200*/ 	.word	0xffffffff


	//   ....[102]....
        /*0204*/ 	.word	0xffffffff


	//   ....[103]....
        /*0208*/ 	.word	0xffffffff


	//   ....[104]....
        /*020c*/ 	.word	0xffffffff


	//   ....[105]....
        /*0210*/ 	.word	0xffffffff


	//   ....[106]....
        /*0214*/ 	.word	0xffffffff


	//   ....[107]....
        /*0218*/ 	.word	0xffffffff


	//   ....[108]....
        /*021c*/ 	.word	0xffffffff


	//   ....[109]....
        /*0220*/ 	.word	0xffffffff


	//   ....[110]....
        /*0224*/ 	.word	0xffffffff


	//   ....[111]....
        /*0228*/ 	.word	0xffffffff


	//   ....[112]....
        /*022c*/ 	.word	0xffffffff


	//   ....[113]....
        /*0230*/ 	.word	0xffffffff


	//   ....[114]....
        /*0234*/ 	.word	0xffffffff


	//   ....[115]....
        /*0238*/ 	.word	0xffffffff


	//   ....[116]....
        /*023c*/ 	.word	0xffffffff


	//   ....[117]....
        /*0240*/ 	.word	0xffffffff


	//   ....[118]....
        /*0244*/ 	.word	0xffffffff


	//   ....[119]....
        /*0248*/ 	.word	0xffffffff


	//   ....[120]....
        /*024c*/ 	.word	0xffffffff


	//   ....[121]....
        /*0250*/ 	.word	0xffffffff


	//   ....[122]....
        /*0254*/ 	.word	0xffffffff


	//   ....[123]....
        /*0258*/ 	.word	0xffffffff


	//   ....[124]....
        /*025c*/ 	.word	0xffffffff


	//   ....[125]....
        /*0260*/ 	.word	0xffffffff


	//   ....[126]....
        /*0264*/ 	.word	0xffffffff


	//   ....[127]....
        /*0268*/ 	.word	0xffffffff


	//   ....[128]....
        /*026c*/ 	.word	0xffffffff


	//   ....[129]....
        /*0270*/ 	.word	0xffffffff


	//   ....[130]....
        /*0274*/ 	.word	0xffffffff


	//   ....[131]....
        /*0278*/ 	.word	0xffffffff


	//   ....[132]....
        /*027c*/ 	.word	0xffffffff


	//   ....[133]....
        /*0280*/ 	.word	0xffffffff


	//   ....[134]....
        /*0284*/ 	.word	0xffffffff


	//   ....[135]....
        /*0288*/ 	.word	0xffffffff


	//   ....[136]....
        /*028c*/ 	.word	0xffffffff


	//   ....[137]....
        /*0290*/ 	.word	0xffffffff


	//   ....[138]....
        /*0294*/ 	.word	0xffffffff


	//   ....[139]....
        /*0298*/ 	.word	0xffffffff


	//   ....[140]....
        /*029c*/ 	.word	0xffffffff


	//   ....[141]....
        /*02a0*/ 	.word	0xffffffff


	//   ....[142]....
        /*02a4*/ 	.word	0xffffffff


	//   ....[143]....
        /*02a8*/ 	.word	0xffffffff


	//   ....[144]....
        /*02ac*/ 	.word	0xffffffff


	//   ....[145]....
        /*02b0*/ 	.word	0xffffffff


	//   ....[146]....
        /*02b4*/ 	.word	0xffffffff


	//   ....[147]....
        /*02b8*/ 	.word	0xffffffff


	//   ....[148]....
        /*02bc*/ 	.word	0xffffffff


	//   ....[149]....
        /*02c0*/ 	.word	0xffffffff


	//   ....[150]....
        /*02c4*/ 	.word	0xffffffff


	//   ....[151]....
        /*02c8*/ 	.word	0xffffffff


	//   ....[152]....
        /*02cc*/ 	.word	0xffffffff


	//   ....[153]....
        /*02d0*/ 	.word	0xffffffff


	//   ....[154]....
        /*02d4*/ 	.word	0xffffffff


	//   ....[155]....
        /*02d8*/ 	.word	0xffffffff


	//   ....[156]....
        /*02dc*/ 	.word	0xffffffff


	//   ....[157]....
        /*02e0*/ 	.word	0xffffffff


	//   ....[158]....
        /*02e4*/ 	.word	0xffffffff


	//   ....[159]....
        /*02e8*/ 	.word	0xffffffff


	//   ....[160]....
        /*02ec*/ 	.word	0xffffffff


	//   ....[161]....
        /*02f0*/ 	.word	0xffffffff


	//   ....[162]....
        /*02f4*/ 	.word	0xffffffff


	//   ....[163]....
        /*02f8*/ 	.word	0xffffffff


	//   ....[164]....
        /*02fc*/ 	.word	0xffffffff


	//   ....[165]....
        /*0300*/ 	.word	0xffffffff


	//   ....[166]....
        /*0304*/ 	.word	0xffffffff


	//   ....[167]....
        /*0308*/ 	.word	0xffffffff


	//   ....[168]....
        /*030c*/ 	.word	0xffffffff


	//   ....[169]....
        /*0310*/ 	.word	0xffffffff


	//   ....[170]....
        /*0314*/ 	.word	0xffffffff


	//   ....[171]....
        /*0318*/ 	.word	0xffffffff


	//   ....[172]....
        /*031c*/ 	.word	0xffffffff


	//   ....[173]....
        /*0320*/ 	.word	0xffffffff


	//   ....[174]....
        /*0324*/ 	.word	0xffffffff


	//   ....[175]....
        /*0328*/ 	.word	0xffffffff


	//   ....[176]....
        /*032c*/ 	.word	0xffffffff


	//   ....[177]....
        /*0330*/ 	.word	0xffffffff


	//   ....[178]....
        /*0334*/ 	.word	0xffffffff


	//----- nvinfo : EIATTR_COOP_GROUP_INSTR_OFFSETS
	.align		4
.L_394:
        /*0338*/ 	.byte	0x04, 0x28
        /*033a*/ 	.short	(.L_396 - .L_395)


	//   ....[0]....
.L_395:
        /*033c*/ 	.word	0x00000050


	//   ....[1]....
        /*0340*/ 	.word	0x000001e0


	//   ....[2]....
        /*0344*/ 	.word	0x00000210


	//   ....[3]....
        /*0348*/ 	.word	0x00000240


	//   ....[4]....
        /*034c*/ 	.word	0x00000270


	//   ....[5]....
        /*0350*/ 	.word	0x000002a0


	//   ....[6]....
        /*0354*/ 	.word	0x000002d0


	//   ....[7]....
        /*0358*/ 	.word	0x00000430


	//   ....[8]....
        /*035c*/ 	.word	0x00000470


	//   ....[9]....
        /*0360*/ 	.word	0x000004a0


	//   ....[10]....
        /*0364*/ 	.word	0x000004d0


	//   ....[11]....
        /*0368*/ 	.word	0x00000500


	//   ....[12]....
        /*036c*/ 	.word	0x00000530


	//   ....[13]....
        /*0370*/ 	.word	0x000005c0


	//   ....[14]....
        /*0374*/ 	.word	0x00000600


	//   ....[15]....
        /*0378*/ 	.word	0x00000620


	//   ....[16]....
        /*037c*/ 	.word	0x00000680


	//   ....[17]....
        /*0380*/ 	.word	0x00006790


	//   ....[18]....
        /*0384*/ 	.word	0x000067b0


	//   ....[19]....
        /*0388*/ 	.word	0x000069a0


	//   ....[20]....
        /*038c*/ 	.word	0x000069b0


	//   ....[21]....
        /*0390*/ 	.word	0x00006b40


	//   ....[22]....
        /*0394*/ 	.word	0x00006b60


	//   ....[23]....
        /*0398*/ 	.word	0x00006cf0


	//   ....[24]....
        /*039c*/ 	.word	0x00006d00


	//   ....[25]....
        /*03a0*/ 	.word	0x00007380


	//   ....[26]....
        /*03a4*/ 	.word	0x000073a0


	//   ....[27]....
        /*03a8*/ 	.word	0x000073c0


	//   ....[28]....
        /*03ac*/ 	.word	0x000073d0


	//   ....[29]....
        /*03b0*/ 	.word	0x00007860


	//   ....[30]....
        /*03b4*/ 	.word	0x000078a0


	//   ....[31]....
        /*03b8*/ 	.word	0x000078e0


	//   ....[32]....
        /*03bc*/ 	.word	0x00007920


	//   ....[33]....
        /*03c0*/ 	.word	0x00007df0


	//   ....[34]....
        /*03c4*/ 	.word	0x00007e30


	//   ....[35]....
        /*03c8*/ 	.word	0x00007e70


	//   ....[36]....
        /*03cc*/ 	.word	0x00007eb0


	//   ....[37]....
        /*03d0*/ 	.word	0x00008230


	//   ....[38]....
        /*03d4*/ 	.word	0x00008340


	//   ....[39]....
        /*03d8*/ 	.word	0x00008390


	//   ....[40]....
        /*03dc*/ 	.word	0x000083d0


	//   ....[41]....
        /*03e0*/ 	.word	0x0000b910


	//   ....[42]....
        /*03e4*/ 	.word	0x0000b960


	//   ....[43]....
        /*03e8*/ 	.word	0x0000b980


	//   ....[44]....
        /*03ec*/ 	.word	0x0000b990


	//   ....[45]....
        /*03f0*/ 	.word	0x0000bb90


	//   ....[46]....
        /*03f4*/ 	.word	0x0000bc30


	//   ....[47]....
        /*03f8*/ 	.word	0x0000bca0


	//   ....[48]....
        /*03fc*/ 	.word	0x0000bd60


	//   ....[49]....
        /*0400*/ 	.word	0x0000c010


	//   ....[50]....
        /*0404*/ 	.word	0x0000c120


	//   ....[51]....
        /*0408*/ 	.word	0x0000c180


	//   ....[52]....
        /*040c*/ 	.word	0x0000c1c0


	//   ....[53]....
        /*0410*/ 	.word	0x0000c460


	//   ....[54]....
        /*0414*/ 	.word	0x0000c500


	//   ....[55]....
        /*0418*/ 	.word	0x0000c570


	//   ....[56]....
        /*041c*/ 	.word	0x0000c630


	//   ....[57]....
        /*0420*/ 	.word	0x00010ae0


	//   ....[58]....
        /*0424*/ 	.word	0x00010b20


	//   ....[59]....
        /*0428*/ 	.word	0x00010f10


	//   ....[60]....
        /*042c*/ 	.word	0x00010fc0


	//   ....[61]....
        /*0430*/ 	.word	0x00010fd0


	//   ....[62]....
        /*0434*/ 	.word	0x00011020


	//   ....[63]....
        /*0438*/ 	.word	0x00012630


	//   ....[64]....
        /*043c*/ 	.word	0x00012640


	//   ....[65]....
        /*0440*/ 	.word	0x000129e0


	//   ....[66]....
        /*0444*/ 	.word	0x00012aa0


	//   ....[67]....
        /*0448*/ 	.word	0x00012ad0


	//   ....[68]....
        /*044c*/ 	.word	0x00012b40


	//   ....[69]....
        /*0450*/ 	.word	0x00014a70


	//   ....[70]....
        /*0454*/ 	.word	0x00014a90


	//   ....[71]....
        /*0458*/ 	.word	0x00014ab0


	//   ....[72]....
        /*045c*/ 	.word	0x00014ad0


	//   ....[73]....
        /*0460*/ 	.word	0x00015e50


	//   ....[74]....
        /*0464*/ 	.word	0x00015e80


	//   ....[75]....
        /*0468*/ 	.word	0x00015e90


	//   ....[76]....
        /*046c*/ 	.word	0x00015ec0


	//   ....[77]....
        /*0470*/ 	.word	0x00017650


	//   ....[78]....
        /*0474*/ 	.word	0x00017680


	//   ....[79]....
        /*0478*/ 	.word	0x00017690


	//   ....[80]....
        /*047c*/ 	.word	0x000176a0


	//   ....[81]....
        /*0480*/ 	.word	0x00017ab0


	//   ....[82]....
        /*0484*/ 	.word	0x00017ad0


	//   ....[83]....
        /*0488*/ 	.word	0x00017ca0


	//   ....[84]....
        /*048c*/ 	.word	0x00017cb0


	//   ....[85]....
        /*0490*/ 	.word	0x00017e20


	//   ....[86]....
        /*0494*/ 	.word	0x00017e40


	//   ....[87]....
        /*0498*/ 	.word	0x00017fb0


	//   ....[88]....
        /*049c*/ 	.word	0x00017fc0


	//   ....[89]....
        /*04a0*/ 	.word	0x00018320


	//   ....[90]....
        /*04a4*/ 	.word	0x00018340


	//   ....[91]....
        /*04a8*/ 	.word	0x00018fd0


	//   ....[92]....
        /*04ac*/ 	.word	0x00018fe0


	//   ....[93]....
        /*04b0*/ 	.word	0x0001a3c0


	//   ....[94]....
        /*04b4*/ 	.word	0x0001a3e0


	//   ....[95]....
        /*04b8*/ 	.word	0x0001a5c0


	//   ....[96]....
        /*04bc*/ 	.word	0x0001a5d0


	//   ....[97]....
        /*04c0*/ 	.word	0x0001a740


	//   ....[98]....
        /*04c4*/ 	.word	0x0001a760


	//   ....[99]....
        /*04c8*/ 	.word	0x0001a8d0


	//   ....[100]....
        /*04cc*/ 	.word	0x0001a8e0


	//   ....[101]....
        /*04d0*/ 	.word	0x0001aaf0


	//   ....[102]....
        /*04d4*/ 	.word	0x0001ab10


	//   ....[103]....
        /*04d8*/ 	.word	0x0001ac30


	//   ....[104]....
        /*04dc*/ 	.word	0x0001ac70


	//   ....[105]....
        /*04e0*/ 	.word	0x0001aca0


	//   ....[106]....
        /*04e4*/ 	.word	0x0001acd0


	//   ....[107]....
        /*04e8*/ 	.word	0x0001ad00


	//   ....[108]....
        /*04ec*/ 	.word	0x0001ad30


	//   ....[109]....
        /*04f0*/ 	.word	0x0001ae80


	//   ....[110]....
        /*04f4*/ 	.word	0x0001aec0


	//   ....[111]....
        /*04f8*/ 	.word	0x0001aef0


	//   ....[112]....
        /*04fc*/ 	.word	0x0001af20


	//   ....[113]....
        /*0500*/ 	.word	0x0001af50


	//   ....[114]....
        /*0504*/ 	.word	0x0001af80


	//   ....[115]....
        /*0508*/ 	.word	0x0001b010


	//   ....[116]....
        /*050c*/ 	.word	0x0001b050


	//   ....[117]....
        /*0510*/ 	.word	0x0001b060


	//   ....[118]....
        /*0514*/ 	.word	0x0001b0c0


	//   ....[119]....
        /*0518*/ 	.word	0x0001ba90


	//   ....[120]....
        /*051c*/ 	.word	0x0001baf0


	//   ....[121]....
        /*0520*/ 	.word	0x0001bb40


	//   ....[122]....
        /*0524*/ 	.word	0x0001bb90


	//   ....[123]....
        /*0528*/ 	.word	0x0001bbe0


	//   ....[124]....
        /*052c*/ 	.word	0x0001bc50


	//   ....[125]....
        /*0530*/ 	.word	0x0001bc90


	//   ....[126]....
        /*0534*/ 	.word	0x0001bd00


	//   ....[127]....
        /*0538*/ 	.word	0x0001bd70


	//   ....[128]....
        /*053c*/ 	.word	0x0001bdd0


	//   ....[129]....
        /*0540*/ 	.word	0x0001be40


	//   ....[130]....
        /*0544*/ 	.word	0x0001beb0


	//   ....[131]....
        /*0548*/ 	.word	0x0001bf10


	//   ....[132]....
        /*054c*/ 	.word	0x0001bf70


	//   ....[133]....
        /*0550*/ 	.word	0x0001bfd0


	//   ....[134]....
        /*0554*/ 	.word	0x0001c040


	//   ....[135]....
        /*0558*/ 	.word	0x0001c0a0


	//   ....[136]....
        /*055c*/ 	.word	0x0001c100


	//   ....[137]....
        /*0560*/ 	.word	0x0001c150


	//   ....[138]....
        /*0564*/ 	.word	0x0001c1b0


	//   ....[139]....
        /*0568*/ 	.word	0x0001c200


	//   ....[140]....
        /*056c*/ 	.word	0x0001c250


	//   ....[141]....
        /*0570*/ 	.word	0x0001c2c0


	//   ....[142]....
        /*0574*/ 	.word	0x0001c330


	//   ....[143]....
        /*0578*/ 	.word	0x0001c390


	//   ....[144]....
        /*057c*/ 	.word	0x0001c3f0


	//   ....[145]....
        /*0580*/ 	.word	0x0001c450


	//   ....[146]....
        /*0584*/ 	.word	0x0001c4c0


	//   ....[147]....
        /*0588*/ 	.word	0x0001c520


	//   ....[148]....
        /*058c*/ 	.word	0x0001c580


	//   ....[149]....
        /*0590*/ 	.word	0x0001c5e0


	//   ....[150]....
        /*0594*/ 	.word	0x0001c650


	//   ....[151]....
        /*0598*/ 	.word	0x0001c6b0


	//   ....[152]....
        /*059c*/ 	.word	0x0001c710


	//   ....[153]....
        /*05a0*/ 	.word	0x0001c770


	//   ....[154]....
        /*05a4*/ 	.word	0x0001c7e0


	//   ....[155]....
        /*05a8*/ 	.word	0x0001c840


	//   ....[156]....
        /*05ac*/ 	.word	0x0001c8a0


	//   ....[157]....
        /*05b0*/ 	.word	0x0001c900


	//   ....[158]....
        /*05b4*/ 	.word	0x0001c970


	//   ....[159]....
        /*05b8*/ 	.word	0x0001c9d0


	//   ....[160]....
        /*05bc*/ 	.word	0x0001ca30


	//   ....[161]....
        /*05c0*/ 	.word	0x0001ca90


	//   ....[162]....
        /*05c4*/ 	.word	0x0001cb00


	//   ....[163]....
        /*05c8*/ 	.word	0x0001cb50


	//   ....[164]....
        /*05cc*/ 	.word	0x0001cb90


	//   ....[165]....
        /*05d0*/ 	.word	0x0001cbe0


	//   ....[166]....
        /*05d4*/ 	.word	0x0001cc30


	//   ....[167]....
        /*05d8*/ 	.word	0x0001cc80


	//   ....[168]....
        /*05dc*/ 	.word	0x0001ccf0


	//   ....[169]....
        /*05e0*/ 	.word	0x0001cd30


	//   ....[170]....
        /*05e4*/ 	.word	0x0001cd80


	//   ....[171]....
        /*05e8*/ 	.word	0x0001cdd0


	//   ....[172]....
        /*05ec*/ 	.word	0x0001ce20


	//   ....[173]....
        /*05f0*/ 	.word	0x0001ce70


	//   ....[174]....
        /*05f4*/ 	.word	0x0001cee0


	//   ....[175]....
        /*05f8*/ 	.word	0x0001cf20


	//   ....[176]....
        /*05fc*/ 	.word	0x0001cf90


	//   ....[177]....
        /*0600*/ 	.word	0x0001cff0


	//   ....[178]....
        /*0604*/ 	.word	0x0001d050


	//----- nvinfo : EIATTR_EXIT_INSTR_OFFSETS
	.align		4
.L_396:
        /*0608*/ 	.byte	0x04, 0x1c
        /*060a*/ 	.short	(.L_398 - .L_397)


	//   ....[0]....
.L_397:
        /*060c*/ 	.word	0x00000fe0


	//   ....[1]....
        /*0610*/ 	.word	0x0001ba50


	//----- nvinfo : EIATTR_MAX_THREADS
	.align		4
.L_398:
        /*0614*/ 	.byte	0x04, 0x05
        /*0616*/ 	.short	(.L_400 - .L_399)
.L_399:
        /*0618*/ 	.word	0x00000100
        /*061c*/ 	.word	0x00000001
        /*0620*/ 	.word	0x00000001


	//----- nvinfo : EIATTR_CRS_STACK_SIZE
	.align		4
.L_400:
        /*0624*/ 	.byte	0x04, 0x1e
        /*0626*/ 	.short	(.L_402 - .L_401)
.L_401:
        /*0628*/ 	.word	0x00000000
.L_402:


//--------------------- .nv.info._ZN7cutlass13device_kernelIN5flash19enable_sm80_to_sm89INS1_16FlashAttnFwdSm80INS1_25CollectiveMainloopFwdSm80ILi8ELi1ELb0EN4cute5tupleIJNS5_1CILi128EEENS7_ILi96EEENS7_ILi256EEEEEELi256ENS_6half_tEfNS_4arch4Sm80ELb0ELb0ELb1ELb0ELb0ELb0ELb1ELb1EEENS1_21CollectiveEpilogueFwdINS6_IJS8_SA_S9_EEENS6_IJNS7_ILi1EEESI_SI_EEESC_SE_Li256ELb0ELb1ELb1ELb0EEENS1_19SingleTileSchedulerILb0ELb1ELb1ELi128EEEEEEEEEvNT_6ParamsE --------------------------
	.section	.nv.info._ZN7cutlass13device_kernelIN5flash19enable_sm80_to_sm89INS1_16FlashAttnFwdSm80INS1_25CollectiveMainloopFwdSm80ILi8ELi1ELb0EN4cute5tupleIJNS5_1CILi128EEENS7_ILi96EEENS7_ILi256EEEEEELi256ENS_6half_tEfNS_4arch4Sm80ELb0ELb0ELb1ELb0ELb0ELb0ELb1ELb1EEENS1_21CollectiveEpilogueFwdINS6_IJS8_SA_S9_EEENS6_IJNS7_ILi1EEESI_SI_EEESC_SE_Li256ELb0ELb1ELb1ELb0EEENS1_19SingleTileSchedulerILb0ELb1ELb1ELi128EEEEEEEEEvNT_6ParamsE,"",@"SHT_CUDA_INFO"
	.sectionflags	@""
	.align	4


	//----- nvinfo : EIATTR_CUDA_API_VERSION
	.align		4
        /*0000*/ 	.byte	0x04, 0x37
        /*0002*/ 	.short	(.L_404 - .L_403)
.L_403:
        /*0004*/ 	.word	0x00000082


	//----- nvinfo : EIATTR_SW2861232_WAR
	.align		4
.L_404:
        /*0008*/ 	.byte	0x01, 0x35
	.zero		2


	//----- nvinfo : EIATTR_PARAM_CBANK
	.align		4
        /*000c*/ 	.byte	0x04, 0x0a
        /*000e*/ 	.short	(.L_406 - .L_405)
	.align		4
.L_405:
        /*0010*/ 	.word	index@(.nv.constant0._ZN7cutlass13device_kernelIN5flash19enable_sm80_to_sm89INS1_16FlashAttnFwdSm80INS1_25CollectiveMainloopFwdSm80ILi8ELi1ELb0EN4cute5tupleIJNS5_1CILi128EEENS7_ILi96EEENS7_ILi256EEEEEELi256ENS_6half_tEfNS_4arch4Sm80ELb0ELb0ELb1ELb0ELb0ELb0ELb1ELb1EEENS1_21CollectiveEpilogueFwdINS6_IJS8_SA_S9_EEENS6_IJNS7_ILi1EEESI_SI_EEESC_SE_Li256ELb0ELb1ELb1ELb0EEENS1_19SingleTileSchedulerILb0ELb1ELb1ELi128EEEEEEEEEvNT_6ParamsE)
        /*0014*/ 	.short	0x0160
        /*0016*/ 	.short	0x0418


	//----- nvinfo : EIATTR_CBANK_PARAM_SIZE
	.align		4
.L_406:
        /*0018*/ 	.byte	0x03, 0x19
        /*001a*/ 	.short	0x0418


	//----- nvinfo : EIATTR_KPARAM_INFO
	.align		4
        /*001c*/ 	.byte	0x04, 0x17
        /*001e*/ 	.short	(.L_408 - .L_407)
.L_407:
        /*0020*/ 	.word	0x00000000
        /*0024*/ 	.short	0x0000
        /*0026*/ 	.short	0x0000
        /*0028*/ 	.byte	0x00, 0xf0, 0x61, 0x10


	//----- nvinfo : EIATTR_MAXREG_COUNT
	.align		4
.L_408:
        /*002c*/ 	.byte	0x03, 0x1b
        /*002e*/ 	.short	0x00ff


	//----- nvinfo : EIATTR_NUM_BARRIERS
	.align		4
        /*0030*/ 	.byte	0x02, 0x4c
        /*0032*/ 	.byte	0x02
	.zero		1


	//----- nvinfo : EIATTR_ANNOTATIONS
	.align		4
        /*0034*/ 	.byte	0x04, 0x55
        /*0036*/ 	.short	(.L_410 - .L_409)


	//   ....[0]....
.L_409:
        /* <DEDUP_REMOVED lines=17> */


	//----- nvinfo : EIATTR_MERCURY_ISA_VERSION
	.align		4
.L_410:
        /*0130*/ 	.byte	0x03, 0x5f
        /*0132*/ 	.short	0x0000


	//----- nvinfo : EIATTR_COOP_GROUP_MASK_REGIDS
	.align		4
        /*0134*/ 	.byte	0x04, 0x29
        /*0136*/ 	.short	(.L_412 - .L_411)


	//   ....[0]....
.L_411:
        /*0138*/ 	.word	0xffffffff


	//   ....[1]....
        /*013c*/ 	.word	0xffffffff


	//   ....[2]....
        /*0140*/ 	.word	0xffffffff


	//   ....[3]....
        /*0144*/ 	.word	0xffffffff


	//   ....[4]....
        /*0148*/ 	.word	0xffffffff


	//   ....[5]....
        /*014c*/ 	.word	0xffffffff


	//   ....[6]....
        /*0150*/ 	.word	0xffffffff


	//   ....[7]....
        /*0154*/ 	.word	0xffffffff


	//   ....[8]....
        /*0158*/ 	.word	0xffffffff


	//   ....[9]....
        /*015c*/ 	.word	0xffffffff


	//   ....[10]....
        /*0160*/ 	.word	0xffffffff


	//   ....[11]....
        /*0164*/ 	.word	0xffffffff


	//   ....[12]....
        /*0168*/ 	.word	0xffffffff


	//   ....[13]....
        /*016c*/ 	.word	0xffffffff


	//   ....[14]....
        /*0170*/ 	.word	0xffffffff


	//   ....[15]....
        /*0174*/ 	.word	0xffffffff


	//   ....[16]....
        /*0178*/ 	.word	0xffffffff


	//   ....[17]....
        /*017c*/ 	.word	0xffffffff


	//   ....[18]....
        /*0180*/ 	.word	0xffffffff


	//   ....[19]....
        /*0184*/ 	.word	0xffffffff


	//   ....[20]....
        /*0188*/ 	.word	0xffffffff


	//   ....[21]....
        /*018c*/ 	.word	0xffffffff


	//   ....[22]....
        /*0190*/ 	.word	0xffffffff


	//   ....[23]....
        /*0194*/ 	.word	0xffffffff


	//   ....[24]....
        /*0198*/ 	.word	0xffffffff


	//   ....[25]....
        /*019c*/ 	.word	0xffffffff


	//   ....[26]....
        /*01a0*/ 	.word	0xffffffff


	//   ....[27]....
        /*01a4*/ 	.word	0xffffffff


	//   ....[28]....
        /*01a8*/ 	.word	0xffffffff


	//----- nvinfo : EIATTR_COOP_GROUP_INSTR_OFFSETS
	.align		4
.L_412:
        /*01ac*/ 	.byte	0x04, 0x28
        /*01ae*/ 	.short	(.L_414 - .L_413)


	//   ....[0]....
.L_413:
        /*01b0*/ 	.word	0x00000060


	//   ....[1]....
        /*01b4*/ 	.word	0x00000fd0


	//   ....[2]....
        /*01b8*/ 	.word	0x00000ff0


	//   ....[3]....
        /*01bc*/ 	.word	0x00001300


	//   ....[4]....
        /*01c0*/ 	.word	0x000013b0


	//   ....[5]....
        /*01c4*/ 	.word	0x000015a0


	//   ....[6]....
        /*01c8*/ 	.word	0x000015d0


	//   ....[7]....
        /*01cc*/ 	.word	0x00001790


	//   ....[8]....
        /*01d0*/ 	.word	0x000017d0


	//   ....[9]....
        /*01d4*/ 	.word	0x00004900


	//   ....[10]....
        /*01d8*/ 	.word	0x000049e0


	//   ....[11]....
        /*01dc*/ 	.word	0x00004a10


	//   ....[12]....
        /*01e0*/ 	.word	0x00004a80


	//   ....[13]....
        /*01e4*/ 	.word	0x000099b0


	//   ....[14]....
        /*01e8*/ 	.word	0x00009a10


	//   ....[15]....
        /*01ec*/ 	.word	0x00009a40


	//   ....[16]....
        /*01f0*/ 	.word	0x00009b00


	//   ....[17]....
        /*01f4*/ 	.word	0x0000c7b0


	//   ....[18]....
        /*01f8*/ 	.word	0x0000c7c0


	//   ....[19]....
        /*01fc*/ 	.word	0x0000c7f0


	//   ....[20]....
        /*0200*/ 	.word	0x0000c810


	//   ....[21]....
        /*0204*/ 	.word	0x0000d6e0


	//   ....[22]....
        /*0208*/ 	.word	0x0000d720


	//   ....[23]....
        /*020c*/ 	.word	0x0000d760


	//   ....[24]....
        /*0210*/ 	.word	0x0000d790


	//   ....[25]....
        /*0214*/ 	.word	0x0000d880


	//   ....[26]....
        /*0218*/ 	.word	0x0000d8a0


	//   ....[27]....
        /*021c*/ 	.word	0x0000e4c0


	//   ....[28]....
        /*0220*/ 	.word	0x0000e4d0


	//----- nvinfo : EIATTR_EXIT_INSTR_OFFSETS
	.align		4
.L_414:
        /*0224*/ 	.byte	0x04, 0x1c
        /*0226*/ 	.short	(.L_416 - .L_415)


	//   ....[0]....
.L_415:
        /*0228*/ 	.word	0x000001c0


	//   ....[1]....
        /*022c*/ 	.word	0x0000e4e0


	//   ....[2]....
        /*0230*/ 	.word	0x0000f080


	//   ....[3]....
        /*0234*/ 	.word	0x0000f0d0


	//   ....[4]....
        /*0238*/ 	.word	0x0000f100


	//   ....[5]....
        /*023c*/ 	.word	0x0000f160


	//   ....[6]....
        /*0240*/ 	.word	0x0000f3f0


	//----- nvinfo : EIATTR_CTAIDZ_USED
	.align		4
.L_416:
        /*0244*/ 	.byte	0x01, 0x04
	.zero		2


	//----- nvinfo : EIATTR_MAX_THREADS
	.align		4
        /*0248*/ 	.byte	0x04, 0x05
        /*024a*/ 	.short	(.L_418 - .L_417)
.L_417:
        /*024c*/ 	.word	0x00000100
        /*0250*/ 	.word	0x00000001
        /*0254*/ 	.word	0x00000001


	//----- nvinfo : EIATTR_CRS_STACK_SIZE
	.align		4
.L_418:
        /*0258*/ 	.byte	0x04, 0x1e
        /*025a*/ 	.short	(.L_420 - .L_419)
.L_419:
        /*025c*/ 	.word	0x00000000
.L_420:


//--------------------- .nv.info._ZN7cutlass13device_kernelIN5flash19enable_sm80_to_sm89INS1_16FlashAttnFwdSm80INS1_25CollectiveMainloopFwdSm80ILi8ELi1ELb0EN4cute5tupleIJNS5_1CILi128EEENS7_ILi64EEENS7_ILi256EEEEEELi256ENS_6half_tEfNS_4arch4Sm80ELb0ELb0ELb1ELb1ELb0ELb0ELb1ELb1EEENS1_21CollectiveEpilogueFwdINS6_IJS8_SA_S9_EEENS6_IJNS7_ILi1EEESI_SI_EEESC_SE_Li256ELb1ELb1ELb1ELb0EEENS1_36VarlenDynamicPersistentTileSchedulerILi128ELi64ELi256ELi256ELb1ELb1ELb0ELb0ELb1ELb1EEEEEEEEEvNT_6ParamsE --------------------------
	.section	.nv.info._ZN7cutlass13device_kernelIN5flash19enable_sm80_to_sm89INS1_16FlashAttnFwdSm80INS1_25CollectiveMainloopFwdSm80ILi8ELi1ELb0EN4cute5tupleIJNS5_1CILi128EEENS7_ILi64EEENS7_ILi256EEEEEELi256ENS_6half_tEfNS_4arch4Sm80ELb0ELb0ELb1ELb1ELb0ELb0ELb1ELb1EEENS1_21CollectiveEpilogueFwdINS6_IJS8_SA_S9_EEENS6_IJNS7_ILi1EEESI_SI_EEESC_SE_Li256ELb1ELb1ELb1ELb0EEENS1_36VarlenDynamicPersistentTileSchedulerILi128ELi64ELi256ELi256ELb1ELb1ELb0ELb0ELb1ELb1EEEEEEEEEvNT_6ParamsE,"",@"SHT_CUDA_INFO"
	.sectionflags	@""
	.align	4


	//----- nvinfo : EIATTR_CUDA_API_VERSION
	.align		4
        /*0000*/ 	.byte	0x04, 0x37
        /*0002*/ 	.short	(.L_422 - .L_421)
.L_421:
        /*0004*/ 	.word	0x00000082


	//----- nvinfo : EIATTR_SW2861232_WAR
	.align		4
.L_422:
        /*0008*/ 	.byte	0x01, 0x35
	.zero		2


	//----- nvinfo : EIATTR_PARAM_CBANK
	.align		4
        /*000c*/ 	.byte	0x04, 0x0a
        /*000e*/ 	.short	(.L_424 - .L_423)
	.align		4
.L_423:
        /*0010*/ 	.word	index@(.nv.constant0._ZN7cutlass13device_kernelIN5flash19enable_sm80_to_sm89INS1_16FlashAttnFwdSm80INS1_25CollectiveMainloopFwdSm80ILi8ELi1ELb0EN4cute5tupleIJNS5_1CILi128EEENS7_ILi64EEENS7_ILi256EEEEEELi256ENS_6half_tEfNS_4arch4Sm80ELb0ELb0ELb1ELb1ELb0ELb0ELb1ELb1EEENS1_21CollectiveEpilogueFwdINS6_IJS8_SA_S9_EEENS6_IJNS7_ILi1EEESI_SI_EEESC_SE_Li256ELb1ELb1ELb1ELb0EEENS1_36VarlenDynamicPersistentTileSchedulerILi128ELi64ELi256ELi256ELb1ELb1ELb0ELb0ELb1ELb1EEEEEEEEEvNT_6ParamsE)
        /*0014*/ 	.short	0x0160
        /*0016*/ 	.short	0x0438


	//----- nvinfo : EIATTR_CBANK_PARAM_SIZE
	.align		4
.L_424:
        /*0018*/ 	.byte	0x03, 0x19
        /*001a*/ 	.short	0x0438


	//----- nvinfo : EIATTR_KPARAM_INFO
	.align		4
        /*001c*/ 	.byte	0x04, 0x17
        /*001e*/ 	.short	(.L_426 - .L_425)
.L_425:
        /*0020*/ 	.word	0x00000000
        /*0024*/ 	.short	0x0000
        /*0026*/ 	.short	0x0000
        /*0028*/ 	.byte	0x00, 0xf0, 0xe1, 0x10


	//----- nvinfo : EIATTR_MAXREG_COUNT
	.align		4
.L_426:
        /*002c*/ 	.byte	0x03, 0x1b
        /*002e*/ 	.short	0x00ff


	//----- nvinfo : EIATTR_NUM_BARRIERS
	.align		4
        /*0030*/ 	.byte	0x02, 0x4c
        /*0032*/ 	.byte	0x06
	.zero		1


	//----- nvinfo : EIATTR_ANNOTATIONS
	.align		4
        /*0034*/ 	.byte	0x04, 0x55
        /*0036*/ 	.short	(.L_428 - .L_427)


	//   ....[0]....
.L_427:
        /* <DEDUP_REMOVED lines=135> */


	//----- nvinfo : EIATTR_MERCURY_ISA_VERSION
	.align		4
.L_428:
        /*0890*/ 	.byte	0x03, 0x5f
        /*0892*/ 	.short	0x0000


	//----- nvinfo : EIATTR_INT_WARP_WIDE_INSTR_OFFSETS
	.align		4
        /*0894*/ 	.byte	0x04, 0x31
        /*0896*/ 	.short	(.L_430 - .L_429)


	//   ....[0]....
.L_429:
        /*0898*/ 	.word	0x0000a850


	//   ....[1]....
        /*089c*/ 	.word	0x0000a8d0


	//----- nvinfo : EIATTR_COOP_GROUP_MASK_REGIDS
	.align		4
.L_430:
        /*08a0*/ 	.byte	0x04, 0x29
        /*08a2*/ 	.short	(.L_432 - .L_431)


	//   ....[0]....
.L_431:
        /*08a4*/ 	.word	0xffffffff


	//   ....[1]....
        /*08a8*/ 	.word	0xffffffff


	//   ....[2]....
        /*08ac*/ 	.word	0xffffffff


	//   ....[3]....
        /*08b0*/ 	.word	0xffffffff


	//   ....[4]....
        /*08b4*/ 	.word	0xffffffff


	//   ....[5]....
        /*08b8*/ 	.word	0xffffffff


	//   ....[6]....
        /*08bc*/ 	.word	0xffffffff


	//   ....[7]....
        /*08c0*/ 	.word	0xffffffff


	//   ....[8]....
        /*08c4*/ 	.word	0xffffffff


	//   ....[9]....
        /*08c8*/ 	.word	0xffffffff


	//   ....[10]....
        /*08cc*/ 	.word	0xffffffff


	//   ....[11]....
        /*08d0*/ 	.word	0xffffffff


	//   ....[12]....
        /*08d4*/ 	.word	0xffffffff


	//   ....[13]....
        /*08d8*/ 	.word	0xffffffff


	//   ....[14]....
        /*08dc*/ 	.word	0xffffffff


	//   ....[15]....
        /*08e0*/ 	.word	0xffffffff


	//   ....[16]....
        /*08e4*/ 	.word	0xffffffff


	//   ....[17]....
        /*08e8*/ 	.word	0xffffffff


	//   ....[18]....
        /*08ec*/ 	.word	0xffffffff


	//   ....[19]....
        /*08f0*/ 	.word	0xffffffff


	//   ....[20]....
        /*08f4*/ 	.word	0xffffffff


	//   ....[21]....
        /*08f8*/ 	.word	0xffffffff


	//   ....[22]....
        /*08fc*/ 	.word	0xffffffff


	//   ....[23]....
        /*0900*/ 	.word	0xffffffff


	//   ....[24]....
        /*0904*/ 	.word	0xffffffff


	//   ....[25]....
        /*0908*/ 	.word	0xffffffff


	//   ....[26]....
        /*090c*/ 	.word	0xffffffff


	//   ....[27]....
        /*0910*/ 	.word	0xffffffff


	//   ....[28]....
        /*0914*/ 	.word	0xffffffff


	//   ....[29]....
        /*0918*/ 	.word	0xffffffff


	//   ....[30]....
        /*091c*/ 	.word	0xffffffff


	//   ....[31]....
        /*0920*/ 	.word	0xffffffff


	//   ....[32]....
        /*0924*/ 	.word	0xffffffff


	//   ....[33]....
        /*0928*/ 	.word	0xffffffff


	//   ....[34]....
        /*092c*/ 	.word	0xffffffff


	//   ....[35]....
        /*0930*/ 	.word	0xffffffff


	//   ....[36]....
        /*0934*/ 	.word	0xffffffff


	//   ....[37]....
        /*0938*/ 	.word	0xffffffff


	//   ....[38]....
        /*093c*/ 	.word	0xffffffff


	//   ....[39]....
        /*0940*/ 	.word	0xffffffff


	//   ....[40]....
        /*0944*/ 	.word	0xffffffff


	//   ....[41]....
        /*0948*/ 	.word	0xffffffff


	//   ....[42]....
        /*094c*/ 	.word	0xffffffff


	//   ....[43]....
        /*0950*/ 	.word	0xffffffff


	//   ....[44]....
        /*0954*/ 	.word	0xffffffff


	//   ....[45]....
        /*0958*/ 	.word	0xffffffff


	//   ....[46]....
        /*095c*/ 	.word	0xffffffff


	//   ....[47]....
        /*0960*/ 	.word	0xffffffff


	//   ....[48]....
        /*0964*/ 	.word	0xffffffff


	//   ....[49]....
        /*0968*/ 	.word	0xffffffff


	//   ....[50]....
        /*096c*/ 	.word	0xffffffff


	//   ....[51]....
        /*0970*/ 	.word	0xffffffff


	//   ....[52]....
        /*0974*/ 	.word	0xffffffff


	//   ....[53]....
        /*0978*/ 	.word	0xffffffff


	//   ....[54]....
        /*097c*/ 	.word	0xffffffff


	//   ....[55]....
        /*0980*/ 	.word	0xffffffff


	//   ....[56]....
        /*0984*/ 	.word	0xffffffff


	//   ....[57]....
        /*0988*/ 	.word	0xffffffff


	//   ....[58]....
        /*098c*/ 	.word	0xffffffff


	//   ....[59]....
        /*0990*/ 	.word	0xffffffff


	//   ....[60]....
        /*0994*/ 	.word	0xffffffff


	//   ....[61]....
        /*0998*/ 	.word	0xffffffff


	//   ....[62]....
        /*099c*/ 	.word	0xffffffff


	//   ....[63]....
        /*09a0*/ 	.word	0xffffffff


	//   ....[64]....
        /*09a4*/ 	.word	0xffffffff


	//   ....[65]....
        /*09a8*/ 	.word	0xffffffff


	//   ....[66]....
        /*09ac*/ 	.word	0xffffffff


	//   ....[67]....
        /*09b0*/ 	.word	0xffffffff


	//   ....[68]....
        /*09b4*/ 	.word	0xffffffff


	//   ....[69]....
        /*09b8*/ 	.word	0xffffffff


	//   ....[70]....
        /*09bc*/ 	.word	0xffffffff


	//   ....[71]....
        /*09c0*/ 	.word	0xffffffff


	//   ....[72]....
        /*09c4*/ 	.word	0xffffffff


	//   ....[73]....
        /*09c8*/ 	.word	0xffffffff


	//   ....[74]....
        /*09cc*/ 	.word	0xffffffff


	//   ....[75]....
        /*09d0*/ 	.word	0xffffffff


	//   ....[76]....
        /*09d4*/ 	.word	0xffffffff


	//   ....[77]....
        /*09d8*/ 	.word	0xffffffff


	//   ....[78]....
        /*09dc*/ 	.word	0xffffffff


	//   ....[79]....
        /*09e0*/ 	.word	0xffffffff


	//   ....[80]....
        /*09e4*/ 	.word	0xffffffff


	//   ....[81]....
        /*09e8*/ 	.word	0xffffffff


	//   ....[82]....
        /*09ec*/ 	.word	0xffffffff


	//   ....[83]....
        /*09f0*/ 	.word	0xffffffff


	//   ....[84]....
        /*09f4*/ 	.word	0xffffffff


	//   ....[85]....
        /*09f8*/ 	.word	0xffffffff


	//   ....[86]....
        /*09fc*/ 	.word	0xffffffff


	//   ....[87]....
        /*0a00*/ 	.word	0xffffffff


	//   ....[88]....
        /*0a04*/ 	.word	0xffffffff


	//   ....[89]....
        /*0a08*/ 	.word	0xffffffff


	//   ....[90]....
        /*0a0c*/ 	.word	0xffffffff


	//   ....[91]....
        /*0a10*/ 	.word	0xffffffff


	//   ....[92]....
        /*0a14*/ 	.word	0xffffffff


	//   ....[93]....
        /*0a18*/ 	.word	0xffffffff


	//   ....[94]....
        /*0a1c*/ 	.word	0xffffffff


	//   ....[95]....
        /*0a20*/ 	.word	0xffffffff


	//   ....[96]....
        /*0a24*/ 	.word	0xffffffff


	//   ....[97]....
        /*0a28*/ 	.word	0xffffffff


	//   ....[98]....
        /*0a2c*/ 	.word	0xffffffff


	//   ....[99]....
        /*0a30*/ 	.word	0xffffffff


	//   ....[100]....
        /*0a34*/ 	.word	0xffffffff


	//   ....[101]....
        /*0a38*/ 	.word	0xffffffff


	//   ....[102]....
        /*0a3c*/ 	.word	0xffffffff


	//   ....[103]....
        /*0a40*/ 	.word	0xffffffff


	//   ....[104]....
        /*0a44*/ 	.word	0xffffffff


	//   ....[105]....
        /*0a48*/ 	.word	0xffffffff


	//   ....[106]....
        /*0a4c*/ 	.word	0xffffffff


	//   ....[107]....
        /*0a50*/ 	.word	0xffffffff


	//   ....[108]....
        /*0a54*/ 	.word	0xffffffff


	//   ....[109]....
        /*0a58*/ 	.word	0xffffffff


	//   ....[110]....
        /*0a5c*/ 	.word	0xffffffff


	//   ....[111]....
        /*0a60*/ 	.word	0xffffffff


	//   ....[112]....
        /*0a64*/ 	.word	0xffffffff


	//   ....[113]....
        /*0a68*/ 	.word	0xffffffff


	//   ....[114]....
        /*0a6c*/ 	.word	0xffffffff


	//   ....[115]....
        /*0a70*/ 	.word	0xffffffff


	//   ....[116]....
        /*0a74*/ 	.word	0xffffffff


	//   ....[117]....
        /*0a78*/ 	.word	0xffffffff


	//   ....[118]....
        /*0a7c*/ 	.word	0xffffffff


	//   ....[119]....
        /*0a80*/ 	.word	0xffffffff


	//   ....[120]....
        /*0a84*/ 	.word	0xffffffff


	//   ....[121]....
        /*0a88*/ 	.word	0xffffffff


	//   ....[122]....
        /*0a8c*/ 	.word	0xffffffff


	//   ....[123]....
        /*0a90*/ 	.word	0xffffffff


	//   ....[124]....
        /*0a94*/ 	.word	0xffffffff


	//   ....[125]....
        /*0a98*/ 	.word	0xffffffff


	//   ....[126]....
        /*0a9c*/ 	.word	0xffffffff


	//   ....[127]....
        /*0aa0*/ 	.word	0xffffffff


	//   ....[128]....
        /*0aa4*/ 	.word	0xffffffff


	//   ....[129]....
        /*0aa8*/ 	.word	0xffffffff


	//   ....[130]....
        /*0aac*/ 	.word	0xffffffff


	//   ....[131]....
        /*0ab0*/ 	.word	0xffffffff


	//   ....[132]....
        /*0ab4*/ 	.word	0xffffffff


	//   ....[133]....
        /*0ab8*/ 	.word	0xffffffff


	//   ....[134]....
        /*0abc*/ 	.word	0xffffffff


	//   ....[135]....
        /*0ac0*/ 	.word	0xffffffff


	//   ....[136]....
        /*0ac4*/ 	.word	0xffffffff


	//   ....[137]....
        /*0ac8*/ 	.word	0xffffffff


	//   ....[138]....
        /*0acc*/ 	.word	0xffffffff


	//----- nvinfo : EIATTR_COOP_GROUP_INSTR_OFFSETS
	.align		4
.L_432:
        /*0ad0*/ 	.byte	0x04, 0x28
        /*0ad2*/ 	.short	(.L_434 - .L_433)


	//   ....[0]....
.L_433:
        /*0ad4*/ 	.word	0x00000050


	//   ....[1]....
        /*0ad8*/ 	.word	0x00000200


	//   ....[2]....
        /*0adc*/ 	.word	0x00000230


	//   ....[3]....
        /*0ae0*/ 	.word	0x00000260


	//   ....[4]....
        /*0ae4*/ 	.word	0x00000290


	//   ....[5]....
        /*0ae8*/ 	.word	0x000002c0


	//   ....[6]....
        /*0aec*/ 	.word	0x000002f0


	//   ....[7]....
        /*0af0*/ 	.word	0x00000460


	//   ....[8]....
        /*0af4*/ 	.word	0x000004a0


	//   ....[9]....
        /*0af8*/ 	.word	0x000004d0


	//   ....[10]....
        /*0afc*/ 	.word	0x00000500


	//   ....[11]....
        /*0b00*/ 	.word	0x00000530


	//   ....[12]....
        /*0b04*/ 	.word	0x00000560


	//   ....[13]....
        /*0b08*/ 	.word	0x000005f0


	//   ....[14]....
        /*0b0c*/ 	.word	0x00000620


	//   ....[15]....
        /*0b10*/ 	.word	0x00000630


	//   ....[16]....
        /*0b14*/ 	.word	0x000006a0


	//   ....[17]....
        /*0b18*/ 	.word	0x00002a60


	//   ....[18]....
        /*0b1c*/ 	.word	0x00002a80


	//   ....[19]....
        /*0b20*/ 	.word	0x00002c40


	//   ....[20]....
        /*0b24*/ 	.word	0x00002c50


	//   ....[21]....
        /*0b28*/ 	.word	0x00002e10


	//   ....[22]....
        /*0b2c*/ 	.word	0x00002e30


	//   ....[23]....
        /*0b30*/ 	.word	0x00002ff0


	//   ....[24]....
        /*0b34*/ 	.word	0x00003000


	//   ....[25]....
        /*0b38*/ 	.word	0x00004ea0


	//   ....[26]....
        /*0b3c*/ 	.word	0x00004fa0


	//   ....[27]....
        /*0b40*/ 	.word	0x00004fb0


	//   ....[28]....
        /*0b44*/ 	.word	0x00005000


	//   ....[29]....
        /*0b48*/ 	.word	0x00008010


	//   ....[30]....
        /*0b4c*/ 	.word	0x000080c0


	//   ....[31]....
        /*0b50*/ 	.word	0x000080d0


	//   ....[32]....
        /*0b54*/ 	.word	0x000081d0


	//   ....[33]....
        /*0b58*/ 	.word	0x00009e30


	//   ....[34]....
        /*0b5c*/ 	.word	0x00009e40


	//   ....[35]....
        /*0b60*/ 	.word	0x00009e70


	//   ....[36]....
        /*0b64*/ 	.word	0x00009e80


	//   ....[37]....
        /*0b68*/ 	.word	0x0000b710


	//   ....[38]....
        /*0b6c*/ 	.word	0x0000b720


	//   ....[39]....
        /*0b70*/ 	.word	0x0000b740


	//   ....[40]....
        /*0b74*/ 	.word	0x0000b750


	//   ....[41]....
        /*0b78*/ 	.word	0x0000bb60


	//   ....[42]....
        /*0b7c*/ 	.word	0x0000bb80


	//   ....[43]....
        /*0b80*/ 	.word	0x0000bd40


	//   ....[44]....
        /*0b84*/ 	.word	0x0000bd50


	//   ....[45]....
        /*0b88*/ 	.word	0x0000bf20


	//   ....[46]....
        /*0b8c*/ 	.word	0x0000bf40


	//   ....[47]....
        /*0b90*/ 	.word	0x0000c110


	//   ....[48]....
        /*0b94*/ 	.word	0x0000c120


	//   ....[49]....
        /*0b98*/ 	.word	0x0000c4f0


	//   ....[50]....
        /*0b9c*/ 	.word	0x0000c510


	//   ....[51]....
        /*0ba0*/ 	.word	0x0000d160


	//   ....[52]....
        /*0ba4*/ 	.word	0x0000d170


	//   ....[53]....
        /*0ba8*/ 	.word	0x0000e570


	//   ....[54]....
        /*0bac*/ 	.word	0x0000e590


	//   ....[55]....
        /*0bb0*/ 	.word	0x0000e760


	//   ....[56]....
        /*0bb4*/ 	.word	0x0000e770


	//   ....[57]....
        /*0bb8*/ 	.word	0x0000e940


	//   ....[58]....
        /*0bbc*/ 	.word	0x0000e960


	//   ....[59]....
        /*0bc0*/ 	.word	0x0000eb30


	//   ....[60]....
        /*0bc4*/ 	.word	0x0000eb40


	//   ....[61]....
        /*0bc8*/ 	.word	0x0000edd0


	//   ....[62]....
        /*0bcc*/ 	.word	0x0000edf0


	//   ....[63]....
        /*0bd0*/ 	.word	0x0000ef20


	//   ....[64]....
        /*0bd4*/ 	.word	0x0000ef60


	//   ....[65]....
        /*0bd8*/ 	.word	0x0000ef90


	//   ....[66]....
        /*0bdc*/ 	.word	0x0000efc0


	//   ....[67]....
        /*0be0*/ 	.word	0x0000eff0


	//   ....[68]....
        /*0be4*/ 	.word	0x0000f020


	//   ....[69]....
        /*0be8*/ 	.word	0x0000f180


	//   ....[70]....
        /*0bec*/ 	.word	0x0000f1c0


	//   ....[71]....
        /*0bf0*/ 	.word	0x0000f1f0


	//   ....[72]....
        /*0bf4*/ 	.word	0x0000f220


	//   ....[73]....
        /*0bf8*/ 	.word	0x0000f250


	//   ....[74]....
        /*0bfc*/ 	.word	0x0000f280


	//   ....[75]....
        /*0c00*/ 	.word	0x0000f310


	//   ....[76]....
        /*0c04*/ 	.word	0x0000f340


	//   ....[77]....
        /*0c08*/ 	.word	0x0000f350


	//   ....[78]....
        /*0c0c*/ 	.word	0x0000f3b0


	//   ....[79]....
        /*0c10*/ 	.word	0x0000f9a0


	//   ....[80]....
        /*0c14*/ 	.word	0x0000fa00


	//   ....[81]....
        /*0c18*/ 	.word	0x0000fa50


	//   ....[82]....
        /*0c1c*/ 	.word	0x0000faa0


	//   ....[83]....
        /*0c20*/ 	.word	0x0000faf0


	//   ....[84]....
        /*0c24*/ 	.word	0x0000fb60


	//   ....[85]....
        /*0c28*/ 	.word	0x0000fba0


	//   ....[86]....
        /*0c2c*/ 	.word	0x0000fc10


	//   ....[87]....
        /*0c30*/ 	.word	0x0000fc80


	//   ....[88]....
        /*0c34*/ 	.word	0x0000fce0


	//   ....[89]....
        /*0c38*/ 	.word	0x0000fd50


	//   ....[90]....
        /*0c3c*/ 	.word	0x0000fdc0


	//   ....[91]....
        /*0c40*/ 	.word	0x0000fe20


	//   ....[92]....
        /*0c44*/ 	.word	0x0000fe80


	//   ....[93]....
        /*0c48*/ 	.word	0x0000fee0


	//   ....[94]....
        /*0c4c*/ 	.word	0x0000ff50


	//   ....[95]....
        /*0c50*/ 	.word	0x0000ffb0


	//   ....[96]....
        /*0c54*/ 	.word	0x00010010


	//   ....[97]....
        /*0c58*/ 	.word	0x00010080


	//   ....[98]....
        /*0c5c*/ 	.word	0x000100d0


	//   ....[99]....
        /*0c60*/ 	.word	0x00010120


	//   ....[100]....
        /*0c64*/ 	.word	0x00010170


	//   ....[101]....
        /*0c68*/ 	.word	0x000101e0


	//   ....[102]....
        /*0c6c*/ 	.word	0x00010250


	//   ....[103]....
        /*0c70*/ 	.word	0x000102b0


	//   ....[104]....
        /*0c74*/ 	.word	0x00010310


	//   ....[105]....
        /*0c78*/ 	.word	0x00010370


	//   ....[106]....
        /*0c7c*/ 	.word	0x000103e0


	//   ....[107]....
        /*0c80*/ 	.word	0x00010440


	//   ....[108]....
        /*0c84*/ 	.word	0x000104a0


	//   ....[109]....
        /*0c88*/ 	.word	0x00010500


	//   ....[110]....
        /*0c8c*/ 	.word	0x00010570


	//   ....[111]....
        /*0c90*/ 	.word	0x000105d0


	//   ....[112]....
        /*0c94*/ 	.word	0x00010630


	//   ....[113]....
        /*0c98*/ 	.word	0x00010690


	//   ....[114]....
        /*0c9c*/ 	.word	0x00010700


	//   ....[115]....
        /*0ca0*/ 	.word	0x00010760


	//   ....[116]....
        /*0ca4*/ 	.word	0x000107c0


	//   ....[117]....
        /*0ca8*/ 	.word	0x00010820


	//   ....[118]....
        /*0cac*/ 	.word	0x00010890


	//   ....[119]....
        /*0cb0*/ 	.word	0x000108f0


	//   ....[120]....
        /*0cb4*/ 	.word	0x00010950


	//   ....[121]....
        /*0cb8*/ 	.word	0x000109b0


	//   ....[122]....
        /*0cbc*/ 	.word	0x00010a20


	//   ....[123]....
        /*0cc0*/ 	.word	0x00010a70


	//   ....[124]....
        /*0cc4*/ 	.word	0x00010ab0


	//   ....[125]....
        /*0cc8*/ 	.word	0x00010b00


	//   ....[126]....
        /*0ccc*/ 	.word	0x00010b50


	//   ....[127]....
        /*0cd0*/ 	.word	0x00010ba0


	//   ....[128]....
        /*0cd4*/ 	.word	0x00010c10


	//   ....[129]....
        /*0cd8*/ 	.word	0x00010c50


	//   ....[130]....
        /*0cdc*/ 	.word	0x00010ca0


	//   ....[131]....
        /*0ce0*/ 	.word	0x00010cf0


	//   ....[132]....
        /*0ce4*/ 	.word	0x00010d40


	//   ....[133]....
        /*0ce8*/ 	.word	0x00010d90


	//   ....[134]....
        /*0cec*/ 	.word	0x00010e00


	//   ....[135]....
        /*0cf0*/ 	.word	0x00010e40


	//   ....[136]....
        /*0cf4*/ 	.word	0x00010eb0


	//   ....[137]....
        /*0cf8*/ 	.word	0x00010f10


	//   ....[138]....
        /*0cfc*/ 	.word	0x00010f70


	//----- nvinfo : EIATTR_EXIT_INSTR_OFFSETS
	.align		4
.L_434:
        /*0d00*/ 	.byte	0x04, 0x1c
        /*0d02*/ 	.short	(.L_436 - .L_435)


	//   ....[0]....
.L_435:
        /*0d04*/ 	.word	0x00000c10


	//   ....[1]....
        /*0d08*/ 	.word	0x0000f960


	//----- nvinfo : EIATTR_MAX_THREADS
	.align		4
.L_436:
        /*0d0c*/ 	.byte	0x04, 0x05
        /*0d0e*/ 	.short	(.L_438 - .L_437)
.L_437:
        /*0d10*/ 	.word	0x00000100
        /*0d14*/ 	.word	0x00000001
        /*0d18*/ 	.word	0x00000001


	//----- nvinfo : EIATTR_CRS_STACK_SIZE
	.align		4
.L_438:
        /*0d1c*/ 	.byte	0x04, 0x1e
        /*0d1e*/ 	.short	(.L_440 - .L_439)
.L_439:
        /*0d20*/ 	.word	0x00000000
.L_440:


//--------------------- .nv.info._ZN7cutlass13device_kernelIN5flash19enable_sm80_to_sm89INS1_16FlashAttnFwdSm80INS1_25CollectiveMainloopFwdSm80ILi8ELi1ELb0EN4cute5tupleIJNS5_1CILi128EEENS7_ILi48EEENS7_ILi256EEEEEELi256ENS_6half_tEfNS_4arch4Sm80ELb0ELb0ELb1ELb1ELb0ELb1ELb1ELb1EEENS1_21CollectiveEpilogueFwdINS6_IJS8_SA_S9_EEENS6_IJNS7_ILi1EEESI_SI_EEESC_SE_Li256ELb1ELb1ELb1ELb0EEENS1_36VarlenDynamicPersistentTileSchedulerILi128ELi48ELi256ELi256ELb1ELb1ELb0ELb0ELb1ELb1EEEEEEEEEvNT_6ParamsE --------------------------
	.section	.nv.info._ZN7cutlass13device_kernelIN5flash19enable_sm80_to_sm89INS1_16FlashAttnFwdSm80INS1_25CollectiveMainloopFwdSm80ILi8ELi1ELb0EN4cute5tupleIJNS5_1CILi128EEENS7_ILi48EEENS7_ILi256EEEEEELi256ENS_6half_tEfNS_4arch4Sm80ELb0ELb0ELb1ELb1ELb0ELb1ELb1ELb1EEENS1_21CollectiveEpilogueFwdINS6_IJS8_SA_S9_EEENS6_IJNS7_ILi1EEESI_SI_EEESC_SE_Li256ELb1ELb1ELb1ELb0EEENS1_36VarlenDynamicPersistentTileSchedulerILi128ELi48ELi256ELi256ELb1ELb1ELb0ELb0ELb1ELb1EEEEEEEEEvNT_6ParamsE,"",@"SHT_CUDA_INFO"
	.sectionflags	@""
	.align	4


	//----- nvinfo : EIATTR_CUDA_API_VERSION
	.align		4
        /*0000*/ 	.byte	0x04, 0x37
        /*0002*/ 	.short	(.L_442 - .L_441)
.L_441:
        /*0004*/ 	.word	0x00000082


	//----- nvinfo : EIATTR_SW2861232_WAR
	.align		4
.L_442:
        /*0008*/ 	.byte	0x01, 0x35
	.zero		2


	//----- nvinfo : EIATTR_PARAM_CBANK
	.align		4
        /*000c*/ 	.byte	0x04, 0x0a
        /*000e*/ 	.short	(.L_444 - .L_443)
	.align		4
.L_443:
        /*0010*/ 	.word	index@(.nv.constant0._ZN7cutlass13device_kernelIN5flash19enable_sm80_to_sm89INS1_16FlashAttnFwdSm80INS1_25CollectiveMainloopFwdSm80ILi8ELi1ELb0EN4cute5tupleIJNS5_1CILi128EEENS7_ILi48EEENS7_ILi256EEEEEELi256ENS_6half_tEfNS_4arch4Sm80ELb0ELb0ELb1ELb1ELb0ELb1ELb1ELb1EEENS1_21CollectiveEpilogueFwdINS6_IJS8_SA_S9_EEENS6_IJNS7_ILi1EEESI_SI_EEESC_SE_Li256ELb1ELb1ELb1ELb0EEENS1_36VarlenDynamicPersistentTileSchedulerILi128ELi48ELi256ELi256ELb1ELb1ELb0ELb0ELb1ELb1EEEEEEEEEvNT_6ParamsE)
        /*0014*/ 	.short	0x0160
        /*0016*/ 	.short	0x0438


	//----- nvinfo : EIATTR_CBANK_PARAM_SIZE
	.align		4
.L_444:
        /*0018*/ 	.byte	0x03, 0x19
        /*001a*/ 	.short	0x0438


	//----- nvinfo : EIATTR_KPARAM_INFO
	.align		4
        /*001c*/ 	.byte	0x04, 0x17
        /*001e*/ 	.short	(.L_446 - .L_445)
.L_445:
        /*0020*/ 	.word	0x00000000
        /*0024*/ 	.short	0x0000
        /*0026*/ 	.short	0x0000
        /*0028*/ 	.byte	0x00, 0xf0, 0xe1, 0x10


	//----- nvinfo : EIATTR_MAXREG_COUNT
	.align		4
.L_446:
        /*002c*/ 	.byte	0x03, 0x1b
        /*002e*/ 	.short	0x00ff


	//----- nvinfo : EIATTR_NUM_BARRIERS
	.align		4
        /*0030*/ 	.byte	0x02, 0x4c
        /*0032*/ 	.byte	0x06
	.zero		1


	//----- nvinfo : EIATTR_ANNOTATIONS
	.align		4
        /*0034*/ 	.byte	0x04, 0x55
        /*0036*/ 	.short	(.L_448 - .L_447)


	//   ....[0]....
.L_447:
        /* <DEDUP_REMOVED lines=48> */


	//----- nvinfo : EIATTR_MERCURY_ISA_VERSION
	.align		4
.L_448:
        /*0328*/ 	.byte	0x03, 0x5f
        /*032a*/ 	.short	0x0000


	//----- nvinfo : EIATTR_INT_WARP_WIDE_INSTR_OFFSETS
	.align		4
        /*032c*/ 	.byte	0x04, 0x31
        /*032e*/ 	.short	(.L_450 - .L_449)


	//   ....[0]....
.L_449:
        /*0330*/ 	.word	0x00016740


	//   ....[1]....
        /*0334*/ 	.word	0x000167c0


	//----- nvinfo : EIATTR_COOP_GROUP_MASK_REGIDS
	.align		4
.L_450:
        /*0338*/ 	.byte	0x04, 0x29
        /*033a*/ 	.short	(.L_452 - .L_451)


	//   ....[0]....
.L_451:
        /*033c*/ 	.word	0xffffffff


	//   ....[1]....
        /*0340*/ 	.word	0xffffffff


	//   ....[2]....
        /*0344*/ 	.word	0xffffffff


	//   ....[3]....
        /*0348*/ 	.word	0xffffffff


	//   ....[4]....
        /*034c*/ 	.word	0xffffffff


	//   ....[5]....
        /*0350*/ 	.word	0xffffffff


	//   ....[6]....
        /*0354*/ 	.word	0xffffffff


	//   ....[7]....
        /*0358*/ 	.word	0xffffffff


	//   ....[8]....
        /*035c*/ 	.word	0xffffffff


	//   ....[9]....
        /*0360*/ 	.word	0xffffffff


	//   ....[10]....
        /*0364*/ 	.word	0xffffffff


	//   ....[11]....
        /*0368*/ 	.word	0xffffffff


	//   ....[12]....
        /*036c*/ 	.word	0xffffffff


	//   ....[13]....
        /*0370*/ 	.word	0xffffffff


	//   ....[14]....
        /*0374*/ 	.word	0xffffffff


	//   ....[15]....
        /*0378*/ 	.word	0xffffffff


	//   ....[16]....
        /*037c*/ 	.word	0xffffffff


	//   ....[17]....
        /*0380*/ 	.word	0xffffffff


	//   ....[18]....
        /*0384*/ 	.word	0xffffffff


	//   ....[19]....
        /*0388*/ 	.word	0xffffffff


	//   ....[20]....
        /*038c*/ 	.word	0xffffffff


	//   ....[21]....
        /*0390*/ 	.word	0xffffffff


	//   ....[22]....
        /*0394*/ 	.word	0xffffffff


	//   ....[23]....
        /*0398*/ 	.word	0xffffffff


	//   ....[24]....
        /*039c*/ 	.word	0xffffffff


	//   ....[25]....
        /*03a0*/ 	.word	0xffffffff


	//   ....[26]....
        /*03a4*/ 	.word	0xffffffff


	//   ....[27]....
        /*03a8*/ 	.word	0xffffffff


	//   ....[28]....
        /*03ac*/ 	.word	0xffffffff


	//   ....[29]....
        /*03b0*/ 	.word	0xffffffff


	//   ....[30]....
        /*03b4*/ 	.word	0xffffffff


	//   ....[31]....
        /*03b8*/ 	.word	0xffffffff


	//   ....[32]....
        /*03bc*/ 	.word	0xffffffff


	//   ....[33]....
        /*03c0*/ 	.word	0xffffffff


	//   ....[34]....
        /*03c4*/ 	.word	0xffffffff


	//   ....[35]....
        /*03c8*/ 	.word	0xffffffff


	//   ....[36]....
        /*03cc*/ 	.word	0xffffffff


	//   ....[37]....
        /*03d0*/ 	.word	0xffffffff


	//   ....[38]....
        /*03d4*/ 	.word	0xffffffff


	//   ....[39]....
        /*03d8*/ 	.word	0xffffffff


	//   ....[40]....
        /*03dc*/ 	.word	0xffffffff


	//   ....[41]....
        /*03e0*/ 	.word	0xffffffff


	//   ....[42]....
        /*03e4*/ 	.word	0xffffffff


	//   ....[43]....
        /*03e8*/ 	.word	0xffffffff


	//   ....[44]....
        /*03ec*/ 	.word	0xffffffff


	//   ....[45]....
        /*03f0*/ 	.word	0xffffffff


	//   ....[46]....
        /*03f4*/ 	.word	0xffffffff


	//   ....[47]....
        /*03f8*/ 	.word	0xffffffff


	//   ....[48]....
        /*03fc*/ 	.word	0xffffffff


	//   ....[49]....
        /*0400*/ 	.word	0xffffffff


	//   ....[50]....
        /*0404*/ 	.word	0xffffffff


	//   ....[51]....
        /*0408*/ 	.word	0xffffffff


	//   ....[52]....
        /*040c*/ 	.word	0xffffffff


	//   ....[53]....
        /*0410*/ 	.word	0xffffffff


	//   ....[54]....
        /*0414*/ 	.word	0xffffffff


	//   ....[55]....
        /*0418*/ 	.word	0xffffffff


	//   ....[56]....
        /*041c*/ 	.word	0xffffffff


	//   ....[57]....
        /*0420*/ 	.word	0xffffffff


	//   ....[58]....
        /*0424*/ 	.word	0xffffffff


	//   ....[59]....
        /*0428*/ 	.word	0xffffffff


	//   ....[60]....
        /*042c*/ 	.word	0xffffffff


	//   ....[61]....
        /*0430*/ 	.word	0xffffffff


	//   ....[62]....
        /*0434*/ 	.word	0xffffffff


	//   ....[63]....
        /*0438*/ 	.word	0xffffffff


	//   ....[64]....
        /*043c*/ 	.word	0xffffffff


	//   ....[65]....
        /*0440*/ 	.word	0xffffffff


	//   ....[66]....
        /*0444*/ 	.word	0xffffffff


	//   ....[67]....
        /*0448*/ 	.word	0xffffffff


	//   ....[68]....
        /*044c*/ 	.word	0xffffffff


	//   ....[69]....
        /*0450*/ 	.word	0xffffffff


	//   ....[70]....
        /*0454*/ 	.word	0xffffffff


	//   ....[71]....
        /*0458*/ 	.word	0xffffffff


	//   ....[72]....
        /*045c*/ 	.word	0xffffffff


	//   ....[73]....
        /*0460*/ 	.word	0xffffffff


	//   ....[74]....
        /*0464*/ 	.word	0xffffffff


	//   ....[75]....
        /*0468*/ 	.word	0xffffffff


	//   ....[76]....
        /*046c*/ 	.word	0xffffffff


	//   ....[77]....
        /*0470*/ 	.word	0xffffffff


	//   ....[78]....
        /*0474*/ 	.word	0xffffffff


	//   ....[79]....
        /*0478*/ 	.word	0xffffffff


	//   ....[80]....
        /*047c*/ 	.word	0xffffffff


	//   ....[81]....
        /*0480*/ 	.word	0xffffffff


	//   ....[82]....
        /*0484*/ 	.word	0xffffffff


	//   ....[83]....
        /*0488*/ 	.word	0xffffffff


	//   ....[84]....
        /*048c*/ 	.word	0xffffffff


	//   ....[85]....
        /*0490*/ 	.word	0xffffffff


	//   ....[86]....
        /*0494*/ 	.word	0xffffffff


	//   ....[87]....
        /*0498*/ 	.word	0xffffffff


	//   ....[88]....
        /*049c*/ 	.word	0xffffffff


	//   ....[89]....
        /*04a0*/ 	.word	0xffffffff


	//   ....[90]....
        /*04a4*/ 	.word	0xffffffff


	//   ....[91]....
        /*04a8*/ 	.word	0xffffffff


	//   ....[92]....
        /*04ac*/ 	.word	0xffffffff


	//   ....[93]....
        /*04b0*/ 	.word	0xffffffff


	//   ....[94]....
        /*04b4*/ 	.word	0xffffffff


	//   ....[95]....
        /*04b8*/ 	.word	0xffffffff


	//   ....[96]....
        /*04bc*/ 	.word	0xffffffff


	//   ....[97]....
        /*04c0*/ 	.word	0xffffffff


	//   ....[98]....
        /*04c4*/ 	.word	0xffffffff


	//   ....[99]....
        /*04c8*/ 	.word	0xffffffff


	//   ....[100]....
        /*04cc*/ 	.word	0xffffffff


	//   ....[101]....
        /*04d0*/ 	.word	0xffffffff


	//   ....[102]....
        /*04d4*/ 	.word	0xffffffff


	//   ....[103]....
        /*04d8*/ 	.word	0xffffffff


	//   ....[104]....
        /*04dc*/ 	.word	0xffffffff


	//   ....[105]....
        /*04e0*/ 	.word	0xffffffff


	//   ....[106]....
        /*04e4*/ 	.word	0xffffffff


	//   ....[107]....
        /*04e8*/ 	.word	0xffffffff


	//   ....[108]....
        /*04ec*/ 	.word	0xffffffff


	//   ....[109]....
        /*04f0*/ 	.word	0xffffffff


	//   ....[110]....
        /*04f4*/ 	.word	0xffffffff


	//   ....[111]....
        /*04f8*/ 	.word	0xffffffff


	//   ....[112]....
        /*04fc*/ 	.word	0xffffffff


	//   ....[113]....
        /*0500*/ 	.word	0xffffffff


	//   ....[114]....
        /*0504*/ 	.word	0xffffffff


	//   ....[115]....
        /*0508*/ 	.word	0xffffffff


	//   ....[116]....
        /*050c*/ 	.word	0xffffffff


	//   ....[117]....
        /*0510*/ 	.word	0xffffffff


	//   ....[118]....
        /*0514*/ 	.word	0xffffffff


	//   ....[119]....
        /*0518*/ 	.word	0xffffffff


	//   ....[120]....
        /*051c*/ 	.word	0xffffffff


	//   ....[121]....
        /*0520*/ 	.word	0xffffffff


	//   ....[122]....
        /*0524*/ 	.word	0xffffffff


	//   ....[123]....
        /*0528*/ 	.word	0xffffffff


	//   ....[124]....
        /*052c*/ 	.word	0xffffffff


	//   ....[125]....
        /*0530*/ 	.word	0xffffffff


	//   ....[126]....
        /*0534*/ 	.word	0xffffffff


	//   ....[127]....
        /*0538*/ 	.word	0xffffffff


	//   ....[128]....
        /*053c*/ 	.word	0xffffffff


	//   ....[129]....
        /*0540*/ 	.word	0xffffffff


	//   ....[130]....
        /*0544*/ 	.word	0xffffffff


	//   ....[131]....
        /*0548*/ 	.word	0xffffffff


	//   ....[132]....
        /*054c*/ 	.word	0xffffffff


	//   ....[133]....
        /*0550*/ 	.word	0xffffffff


	//   ....[134]....
        /*0554*/ 	.word	0xffffffff


	//   ....[135]....
        /*0558*/ 	.word	0xffffffff


	//   ....[136]....
        /*055c*/ 	.word	0xffffffff


	//   ....[137]....
        /*0560*/ 	.word	0xffffffff


	//   ....[138]....
        /*0564*/ 	.word	0xffffffff


	//   ....[139]....
        /*0568*/ 	.word	0xffffffff


	//   ....[140]....
        /*056c*/ 	.word	0xffffffff


	//   ....[141]....
        /*0570*/ 	.word	0xffffffff


	//   ....[142]....
        /*0574*/ 	.word	0xffffffff


	//   ....[143]....
        /*0578*/ 	.word	0xffffffff


	//   ....[144]....
        /*057c*/ 	.word	0xffffffff


	//   ....[145]....
        /*0580*/ 	.word	0xffffffff


	//   ....[146]....
        /*0584*/ 	.word	0xffffffff


	//----- nvinfo : EIATTR_COOP_GROUP_INSTR_OFFSETS
	.align		4
.L_452:
        /*0588*/ 	.byte	0x04, 0x28
        /*058a*/ 	.short	(.L_454 - .L_453)


	//   ....[0]....
.L_453:
        /*058c*/ 	.word	0x00000050


	//   ....[1]....
        /*0590*/ 	.word	0x00000200


	//   ....[2]....
        /*0594*/ 	.word	0x00000230


	//   ....[3]....
        /*0598*/ 	.word	0x00000260


	//   ....[4]....
        /*059c*/ 	.word	0x00000290


	//   ....[5]....
        /*05a0*/ 	.word	0x000002c0


	//   ....[6]....
        /*05a4*/ 	.word	0x000002f0


	//   ....[7]....
        /*05a8*/ 	.word	0x00000460


	//   ....[8]....
        /*05ac*/ 	.word	0x000004a0


	//   ....[9]....
        /*05b0*/ 	.word	0x000004d0


	//   ....[10]....
        /*05b4*/ 	.word	0x00000500


	//   ....[11]....
        /*05b8*/ 	.word	0x00000530


	//   ....[12]....
        /*05bc*/ 	.word	0x00000560


	//   ....[13]....
        /*05c0*/ 	.word	0x000005f0


	//   ....[14]....
        /*05c4*/ 	.word	0x00000620


	//   ....[15]....
        /*05c8*/ 	.word	0x00000630


	//   ....[16]....
        /*05cc*/ 	.word	0x000006a0


	//   ....[17]....
        /*05d0*/ 	.word	0x000095d0


	//   ....[18]....
        /*05d4*/ 	.word	0x000095f0


	//   ....[19]....
        /*05d8*/ 	.word	0x000097b0


	//   ....[20]....
        /*05dc*/ 	.word	0x000097c0


	//   ....[21]....
        /*05e0*/ 	.word	0x00009920


	//   ....[22]....
        /*05e4*/ 	.word	0x00009940


	//   ....[23]....
        /*05e8*/ 	.word	0x00009aa0


	//   ....[24]....
        /*05ec*/ 	.word	0x00009ab0


	//   ....[25]....
        /*05f0*/ 	.word	0x0000a000


	//   ....[26]....
        /*05f4*/ 	.word	0x0000a040


	//   ....[27]....
        /*05f8*/ 	.word	0x0000a080


	//   ....[28]....
        /*05fc*/ 	.word	0x0000a0b0


	//   ....[29]....
        /*0600*/ 	.word	0x0000d200


	//   ....[30]....
        /*0604*/ 	.word	0x0000d240


	//   ....[31]....
        /*0608*/ 	.word	0x0000d280


	//   ....[32]....
        /*060c*/ 	.word	0x0000d2b0


	//   ....[33]....
        /*0610*/ 	.word	0x00011f80


	//   ....[34]....
        /*0614*/ 	.word	0x000120b0


	//   ....[35]....
        /*0618*/ 	.word	0x000120d0


	//   ....[36]....
        /*061c*/ 	.word	0x00012130


	//   ....[37]....
        /*0620*/ 	.word	0x000145b0


	//   ....[38]....
        /*0624*/ 	.word	0x000145d0


	//   ....[39]....
        /*0628*/ 	.word	0x000145e0


	//   ....[40]....
        /*062c*/ 	.word	0x00014610


	//   ....[41]....
        /*0630*/ 	.word	0x00015d20


	//   ....[42]....
        /*0634*/ 	.word	0x00015d30


	//   ....[43]....
        /*0638*/ 	.word	0x00015d60


	//   ....[44]....
        /*063c*/ 	.word	0x00015d70


	//   ....[45]....
        /*0640*/ 	.word	0x00017610


	//   ....[46]....
        /*0644*/ 	.word	0x00017620


	//   ....[47]....
        /*0648*/ 	.word	0x00017640


	//   ....[48]....
        /*064c*/ 	.word	0x00017660


	//   ....[49]....
        /*0650*/ 	.word	0x00017a20


	//   ....[50]....
        /*0654*/ 	.word	0x00017a40


	//   ....[51]....
        /*0658*/ 	.word	0x00017c00


	//   ....[52]....
        /*065c*/ 	.word	0x00017c10


	//   ....[53]....
        /*0660*/ 	.word	0x00017d80


	//   ....[54]....
        /*0664*/ 	.word	0x00017da0


	//   ....[55]....
        /*0668*/ 	.word	0x00017f10


	//   ....[56]....
        /*066c*/ 	.word	0x00017f20


	//   ....[57]....
        /*0670*/ 	.word	0x000182a0


	//   ....[58]....
        /*0674*/ 	.word	0x000182c0


	//   ....[59]....
        /*0678*/ 	.word	0x00018fa0


	//   ....[60]....
        /*067c*/ 	.word	0x00018fb0


	//   ....[61]....
        /*0680*/ 	.word	0x0001a410


	//   ....[62]....
        /*0684*/ 	.word	0x0001a430


	//   ....[63]....
        /*0688*/ 	.word	0x0001a600


	//   ....[64]....
        /*068c*/ 	.word	0x0001a610


	//   ....[65]....
        /*0690*/ 	.word	0x0001a780


	//   ....[66]....
        /*0694*/ 	.word	0x0001a7a0


	//   ....[67]....
        /*0698*/ 	.word	0x0001a910


	//   ....[68]....
        /*069c*/ 	.word	0x0001a920


	//   ....[69]....
        /*06a0*/ 	.word	0x0001ab50


	//   ....[70]....
        /*06a4*/ 	.word	0x0001ab70


	//   ....[71]....
        /*06a8*/ 	.word	0x0001aca0


	//   ....[72]....
        /*06ac*/ 	.word	0x0001ace0


	//   ....[73]....
        /*06b0*/ 	.word	0x0001ad10


	//   ....[74]....
        /*06b4*/ 	.word	0x0001ad40


	//   ....[75]....
        /*06b8*/ 	.word	0x0001ad70


	//   ....[76]....
        /*06bc*/ 	.word	0x0001ada0


	//   ....[77]....
        /*06c0*/ 	.word	0x0001af00


	//   ....[78]....
        /*06c4*/ 	.word	0x0001af40


	//   ....[79]....
        /*06c8*/ 	.word	0x0001af70


	//   ....[80]....
        /*06cc*/ 	.word	0x0001afa0


	//   ....[81]....
        /*06d0*/ 	.word	0x0001afd0


	//   ....[82]....
        /*06d4*/ 	.word	0x0001b000


	//   ....[83]....
        /*06d8*/ 	.word	0x0001b090


	//   ....[84]....
        /*06dc*/ 	.word	0x0001b0c0


	//   ....[85]....
        /*06e0*/ 	.word	0x0001b0d0


	//   ....[86]....
        /*06e4*/ 	.word	0x0001b130


	//   ....[87]....
        /*06e8*/ 	.word	0x0001b720


	//   ....[88]....
        /*06ec*/ 	.word	0x0001b780


	//   ....[89]....
        /*06f0*/ 	.word	0x0001b7d0


	//   ....[90]....
        /*06f4*/ 	.word	0x0001b820


	//   ....[91]....
        /*06f8*/ 	.word	0x0001b870


	//   ....[92]....
        /*06fc*/ 	.word	0x0001b8e0


	//   ....[93]....
        /*0700*/ 	.word	0x0001b920


	//   ....[94]....
        /*0704*/ 	.word	0x0001b990


	//   ....[95]....
        /*0708*/ 	.word	0x0001ba00


	//   ....[96]....
        /*070c*/ 	.word	0x0001ba60


	//   ....[97]....
        /*0710*/ 	.word	0x0001bad0


	//   ....[98]....
        /*0714*/ 	.word	0x0001bb40


	//   ....[99]....
        /*0718*/ 	.word	0x0001bba0


	//   ....[100]....
        /*071c*/ 	.word	0x0001bc00


	//   ....[101]....
        /*0720*/ 	.word	0x0001bc60


	//   ....[102]....
        /*0724*/ 	.word	0x0001bcd0


	//   ....[103]....
        /*0728*/ 	.word	0x0001bd30


	//   ....[104]....
        /*072c*/ 	.word	0x0001bd90


	//   ....[105]....
        /*0730*/ 	.word	0x0001be00


	//   ....[106]....
        /*0734*/ 	.word	0x0001be50


	//   ....[107]....
        /*0738*/ 	.word	0x0001bea0


	//   ....[108]....
        /*073c*/ 	.word	0x0001bef0


	//   ....[109]....
        /*0740*/ 	.word	0x0001bf60


	//   ....[110]....
        /*0744*/ 	.word	0x0001bfd0


	//   ....[111]....
        /*0748*/ 	.word	0x0001c030


	//   ....[112]....
        /*074c*/ 	.word	0x0001c090


	//   ....[113]....
        /*0750*/ 	.word	0x0001c0f0


	//   ....[114]....
        /*0754*/ 	.word	0x0001c160


	//   ....[115]....
        /*0758*/ 	.word	0x0001c1c0


	//   ....[116]....
        /*075c*/ 	.word	0x0001c220


	//   ....[117]....
        /*0760*/ 	.word	0x0001c280


	//   ....[118]....
        /*0764*/ 	.word	0x0001c2f0


	//   ....[119]....
        /*0768*/ 	.word	0x0001c350


	//   ....[120]....
        /*076c*/ 	.word	0x0001c3b0


	//   ....[121]....
        /*0770*/ 	.word	0x0001c410


	//   ....[122]....
        /*0774*/ 	.word	0x0001c480


	//   ....[123]....
        /*0778*/ 	.word	0x0001c4e0


	//   ....[124]....
        /*077c*/ 	.word	0x0001c540


	//   ....[125]....
        /*0780*/ 	.word	0x0001c5a0


	//   ....[126]....
        /*0784*/ 	.word	0x0001c610


	//   ....[127]....
        /*0788*/ 	.word	0x0001c670


	//   ....[128]....
        /*078c*/ 	.word	0x0001c6d0


	//   ....[129]....
        /*0790*/ 	.word	0x0001c730


	//   ....[130]....
        /*0794*/ 	.word	0x0001c7a0


	//   ....[131]....
        /*0798*/ 	.word	0x0001c7f0


	//   ....[132]....
        /*079c*/ 	.word	0x0001c830


	//   ....[133]....
        /*07a0*/ 	.word	0x0001c880


	//   ....[134]....
        /*07a4*/ 	.word	0x0001c8d0


	//   ....[135]....
        /*07a8*/ 	.word	0x0001c920


	//   ....[136]....
        /*07ac*/ 	.word	0x0001c990


	//   ....[137]....
        /*07b0*/ 	.word	0x0001c9d0


	//   ....[138]....
        /*07b4*/ 	.word	0x0001ca20


	//   ....[139]....
        /*07b8*/ 	.word	0x0001ca70


	//   ....[140]....
        /*07bc*/ 	.word	0x0001cac0


	//   ....[141]....
        /*07c0*/ 	.word	0x0001cb10


	//   ....[142]....
        /*07c4*/ 	.word	0x0001cb80


	//   ....[143]....
        /*07c8*/ 	.word	0x0001cbc0


	//   ....[144]....
        /*07cc*/ 	.word	0x0001cc30


	//   ....[145]....
        /*07d0*/ 	.word	0x0001cc90


	//   ....[146]....
        /*07d4*/ 	.word	0x0001ccf0


	//----- nvinfo : EIATTR_EXIT_INSTR_OFFSETS
	.align		4
.L_454:
        /*07d8*/ 	.byte	0x04, 0x1c
        /*07da*/ 	.short	(.L_456 - .L_455)


	//   ....[0]....
.L_455:
        /*07dc*/ 	.word	0x00000c10


	//   ....[1]....
        /*07e0*/ 	.word	0x0001b6e0


	//----- nvinfo : EIATTR_MAX_THREADS
	.align		4
.L_456:
        /*07e4*/ 	.byte	0x04, 0x05
        /*07e6*/ 	.short	(.L_458 - .L_457)
.L_457:
        /*07e8*/ 	.word	0x00000100
        /*07ec*/ 	.word	0x00000001
        /*07f0*/ 	.word	0x00000001


	//----- nvinfo : EIATTR_CRS_STACK_SIZE
	.align		4
.L_458:
        /*07f4*/ 	.byte	0x04, 0x1e
        /*07f6*/ 	.short	(.L_460 - .L_459)
.L_459:
        /*07f8*/ 	.word	0x00000000
.L_460:


//--------------------- .nv.info._ZN7cutlass13device_kernelIN5flash19enable_sm80_to_sm89INS1_16FlashAttnFwdSm80INS1_25CollectiveMainloopFwdSm80ILi8ELi1ELb0EN4cute5tupleIJNS5_1CILi128EEENS7_ILi64EEENS7_ILi256EEEEEELi256ENS_6half_tEfNS_4arch4Sm80ELb0ELb1ELb1ELb0ELb0ELb0ELb1ELb1EEENS1_21CollectiveEpilogueFwdINS6_IJS8_SA_S9_EEENS6_IJNS7_ILi1EEESI_SI_EEESC_SE_Li256ELb0ELb1ELb1ELb0EEENS1_19SingleTileSchedulerILb0ELb1ELb1ELi128EEEEEEEEEvNT_6ParamsE --------------------------
	.section	.nv.info._ZN7cutlass13device_kernelIN5flash19enable_sm80_to_sm89INS1_16FlashAttnFwdSm80INS1_25CollectiveMainloopFwdSm80ILi8ELi1ELb0EN4cute5tupleIJNS5_1CILi128EEENS7_ILi64EEENS7_ILi256EEEEEELi256ENS_6half_tEfNS_4arch4Sm80ELb0ELb1ELb1ELb0ELb0ELb0ELb1ELb1EEENS1_21CollectiveEpilogueFwdINS6_IJS8_SA_S9_EEENS6_IJNS7_ILi1EEESI_SI_EEESC_SE_Li256ELb0ELb1ELb1ELb0EEENS1_19SingleTileSchedulerILb0ELb1ELb1ELi128EEEEEEEEEvNT_6ParamsE,"",@"SHT_CUDA_INFO"
	.sectionflags	@""
	.align	4


	//----- nvinfo : EIATTR_CUDA_API_VERSION
	.align		4
        /*0000*/ 	.byte	0x04, 0x37
        /*0002*/ 	.short	(.L_462 - .L_461)
.L_461:
        /*0004*/ 	.word	0x00000082


	//----- nvinfo : EIATTR_SW2861232_WAR
	.align		4
.L_462:
        /*0008*/ 	.byte	0x01, 0x35
	.zero		2


	//----- nvinfo : EIATTR_PARAM_CBANK
	.align		4
        /*000c*/ 	.byte	0x04, 0x0a
        /*000e*/ 	.short	(.L_464 - .L_463)
	.align		4
.L_463:
        /*0010*/ 	.word	index@(.nv.constant0._ZN7cutlass13device_kernelIN5flash19enable_sm80_to_sm89INS1_16FlashAttnFwdSm80INS1_25CollectiveMainloopFwdSm80ILi8ELi1ELb0EN4cute5tupleIJNS5_1CILi128EEENS7_ILi64EEENS7_ILi256EEEEEELi256ENS_6half_tEfNS_4arch4Sm80ELb0ELb1ELb1ELb0ELb0ELb0ELb1ELb1EEENS1_21CollectiveEpilogueFwdINS6_IJS8_SA_S9_EEENS6_IJNS7_ILi1EEESI_SI_EEESC_SE_Li256ELb0ELb1ELb1ELb0EEENS1_19SingleTileSchedulerILb0ELb1ELb1ELi128EEEEEEEEEvNT_6ParamsE)
        /*0014*/ 	.short	0x0160
        /*0016*/ 	.short	0x0418


	//----- nvinfo : EIATTR_CBANK_PARAM_SIZE
	.align		4
.L_464:
        /*0018*/ 	.byte	0x03, 0x19
        /*001a*/ 	.short	0x0418


	//----- nvinfo : EIATTR_KPARAM_INFO
	.align		4
        /*001c*/ 	.byte	0x04, 0x17
        /*001e*/ 	.short	(.L_466 - .L_465)
.L_465:
        /*0020*/ 	.word	0x00000000
        /*0024*/ 	.short	0x0000
        /*0026*/ 	.short	0x0000
        /*0028*/ 	.byte	0x00, 0xf0, 0x61, 0x10


	//----- nvinfo : EIATTR_MAXREG_COUNT
	.align		4
.L_466:
        /*002c*/ 	.byte	0x03, 0x1b
        /*002e*/ 	.short	0x00ff


	//----- nvinfo : EIATTR_NUM_BARRIERS
	.align		4
        /*0030*/ 	.byte	0x02, 0x4c
        /*0032*/ 	.byte	0x02
	.zero		1


	//----- nvinfo : EIATTR_ANNOTATIONS
	.align		4
        /*0034*/ 	.byte	0x04, 0x55
        /*0036*/ 	.short	(.L_468 - .L_467)


	//   ....[0]....
.L_467:
        /* <DEDUP_REMOVED lines=36> */


	//----- nvinfo : EIATTR_MERCURY_ISA_VERSION
	.align		4
.L_468:
        /*0260*/ 	.byte	0x03, 0x5f
        /*0262*/ 	.short	0x0000


	//----- nvinfo : EIATTR_COOP_GROUP_MASK_REGIDS
	.align		4
        /*0264*/ 	.byte	0x04, 0x29
        /*0266*/ 	.short	(.L_470 - .L_469)


	//   ....[0]....
.L_469:
        /*0268*/ 	.word	0xffffffff


	//   ....[1]....
        /*026c*/ 	.word	0xffffffff


	//   ....[2]....
        /*0270*/ 	.word	0xffffffff


	//   ....[3]....
        /*0274*/ 	.word	0xffffffff


	//   ....[4]....
        /*0278*/ 	.word	0xffffffff


	//   ....[5]....
        /*027c*/ 	.word	0xffffffff


	//   ....[6]....
        /*0280*/ 	.word	0xffffffff


	//   ....[7]....
        /*0284*/ 	.word	0xffffffff


	//   ....[8]....
        /*0288*/ 	.word	0xffffffff


	//   ....[9]....
        /*028c*/ 	.word	0xffffffff


	//   ....[10]....
        /*0290*/ 	.word	0xffffffff


	//   ....[11]....
        /*0294*/ 	.word	0xffffffff


	//   ....[12]....
        /*0298*/ 	.word	0xffffffff


	//   ....[13]....
        /*029c*/ 	.word	0xffffffff


	//   ....[14]....
        /*02a0*/ 	.word	0xffffffff


	//   ....[15]....
        /*02a4*/ 	.word	0xffffffff


	//   ....[16]....
        /*02a8*/ 	.word	0xffffffff


	//   ....[17]....
        /*02ac*/ 	.word	0xffffffff


	//   ....[18]....
        /*02b0*/ 	.word	0xffffffff


	//   ....[19]....
        /*02b4*/ 	.word	0xffffffff


	//   ....[20]....
        /*02b8*/ 	.word	0xffffffff


	//   ....[21]....
        /*02bc*/ 	.word	0xffffffff


	//   ....[22]....
        /*02c0*/ 	.word	0xffffffff


	//   ....[23]....
        /*02c4*/ 	.word	0xffffffff


	//   ....[24]....
        /*02c8*/ 	.word	0xffffffff


	//   ....[25]....
        /*02cc*/ 	.word	0xffffffff


	//   ....[26]....
        /*02d0*/ 	.word	0xffffffff


	//   ....[27]....
        /*02d4*/ 	.word	0xffffffff


	//   ....[28]....
        /*02d8*/ 	.word	0xffffffff


	//   ....[29]....
        /*02dc*/ 	.word	0xffffffff


	//   ....[30]....
        /*02e0*/ 	.word	0xffffffff


	//   ....[31]....
        /*02e4*/ 	.word	0xffffffff


	//   ....[32]....
        /*02e8*/ 	.word	0xffffffff


	//   ....[33]....
        /*02ec*/ 	.word	0xffffffff


	//   ....[34]....
        /*02f0*/ 	.word	0xffffffff


	//   ....[35]....
        /*02f4*/ 	.word	0xffffffff


	//   ....[36]....
        /*02f8*/ 	.word	0xffffffff


	//   ....[37]....
        /*02fc*/ 	.word	0xffffffff


	//   ....[38]....
        /*0300*/ 	.word	0xffffffff


	//   ....[39]....
        /*0304*/ 	.word	0xffffffff


	//   ....[40]....
        /*0308*/ 	.word	0xffffffff


	//   ....[41]....
        /*030c*/ 	.word	0xffffffff


	//   ....[42]....
        /*0310*/ 	.word	0xffffffff


	//----- nvinfo : EIATTR_COOP_GROUP_INSTR_OFFSETS
	.align		4
.L_470:
        /*0314*/ 	.byte	0x04, 0x28
        /*0316*/ 	.short	(.L_472 - .L_471)


	//   ....[0]....
.L_471:
        /*0318*/ 	.word	0x00000060


	//   ....[1]....
        /*031c*/ 	.word	0x000013a0


	//   ....[2]....
        /*0320*/ 	.word	0x00001410


	//   ....[3]....
        /*0324*/ 	.word	0x00001760


	//   ....[4]....
        /*0328*/ 	.word	0x00001810


	//   ....[5]....
        /*032c*/ 	.word	0x00001a40


	//   ....[6]....
        /*0330*/ 	.word	0x00001a70


	//   ....[7]....
        /*0334*/ 	.word	0x00001c60


	//   ....[8]....
        /*0338*/ 	.word	0x00001ca0


	//   ....[9]....
        /*033c*/ 	.word	0x00003800


	//   ....[10]....
        /*0340*/ 	.word	0x00003fe0


	//   ....[11]....
        /*0344*/ 	.word	0x00004620


	//   ....[12]....
        /*0348*/ 	.word	0x00004770


	//   ....[13]....
        /*034c*/ 	.word	0x00004790


	//   ....[14]....
        /*0350*/ 	.word	0x00004820


	//   ....[15]....
        /*0354*/ 	.word	0x00008380


	//   ....[16]....
        /*0358*/ 	.word	0x00008560


	//   ....[17]....
        /*035c*/ 	.word	0x00008e20


	//   ....[18]....
        /*0360*/ 	.word	0x00008f90


	//   ....[19]....
        /*0364*/ 	.word	0x00008fa0


	//   ....[20]....
        /*0368*/ 	.word	0x00008fd0


	//   ....[21]....
        /*036c*/ 	.word	0x0000c7f0


	//   ....[22]....
        /*0370*/ 	.word	0x0000c860


	//   ....[23]....
        /*0374*/ 	.word	0x0000c890


	//   ....[24]....
        /*0378*/ 	.word	0x0000c910


	//   ....[25]....
        /*037c*/ 	.word	0x000101b0


	//   ....[26]....
        /*0380*/ 	.word	0x000104d0


	//   ....[27]....
        /*0384*/ 	.word	0x00010d90


	//   ....[28]....
        /*0388*/ 	.word	0x00010f00


	//   ....[29]....
        /*038c*/ 	.word	0x00010f10


	//   ....[30]....
        /*0390*/ 	.word	0x00010f40


	//   ....[31]....
        /*0394*/ 	.word	0x00012b70


	//   ....[32]....
        /*0398*/ 	.word	0x00012ba0


	//   ....[33]....
        /*039c*/ 	.word	0x00012be0


	//   ....[34]....
        /*03a0*/ 	.word	0x00012bf0


	//   ....[35]....
        /*03a4*/ 	.word	0x00013ae0


	//   ....[36]....
        /*03a8*/ 	.word	0x00013b20


	//   ....[37]....
        /*03ac*/ 	.word	0x00013b50


	//   ....[38]....
        /*03b0*/ 	.word	0x00013b80


	//   ....[39]....
        /*03b4*/ 	.word	0x00013c70


	//   ....[40]....
        /*03b8*/ 	.word	0x00013c80


	//   ....[41]....
        /*03bc*/ 	.word	0x00014890


	//   ....[42]....
        /*03c0*/ 	.word	0x000148a0


	//----- nvinfo : EIATTR_EXIT_INSTR_OFFSETS
	.align		4
.L_472:
        /*03c4*/ 	.byte	0x04, 0x1c
        /*03c6*/ 	.short	(.L_474 - .L_473)


	//   ....[0]....
.L_473:
        /*03c8*/ 	.word	0x000001c0


	//   ....[1]....
        /*03cc*/ 	.word	0x000148b0


	//   ....[2]....
        /*03d0*/ 	.word	0x00015450


	//   ....[3]....
        /*03d4*/ 	.word	0x000154a0


	//   ....[4]....
        /*03d8*/ 	.word	0x000154d0


	//   ....[5]....
        /*03dc*/ 	.word	0x00015530


	//   ....[6]....
        /*03e0*/ 	.word	0x000157c0


	//----- nvinfo : EIATTR_CTAIDZ_USED
	.align		4
.L_474:
        /*03e4*/ 	.byte	0x01, 0x04
	.zero		2


	//----- nvinfo : EIATTR_MAX_THREADS
	.align		4
        /*03e8*/ 	.byte	0x04, 0x05
        /*03ea*/ 	.short	(.L_476 - .L_475)
.L_475:
        /*03ec*/ 	.word	0x00000100
        /*03f0*/ 	.word	0x00000001
        /*03f4*/ 	.word	0x00000001


	//----- nvinfo : EIATTR_CRS_STACK_SIZE
	.align		4
.L_476:
        /*03f8*/ 	.byte	0x04, 0x1e
        /*03fa*/ 	.short	(.L_478 - .L_477)
.L_477:
        /*03fc*/ 	.word	0x00000000
.L_478:


//--------------------- .nv.info._ZN7cutlass13device_kernelIN5flash19enable_sm80_to_sm89INS1_16FlashAttnFwdSm80INS1_25CollectiveMainloopFwdSm80ILi8ELi1ELb0EN4cute5tupleIJNS5_1CILi128EEENS7_ILi64EEENS7_ILi256EEEEEELi256ENS_6half_tEfNS_4arch4Sm80ELb0ELb1ELb1ELb1ELb0ELb0ELb1ELb1EEENS1_21CollectiveEpilogueFwdINS6_IJS8_SA_S9_EEENS6_IJNS7_ILi1EEESI_SI_EEESC_SE_Li256ELb1ELb1ELb1ELb0EEENS1_36VarlenDynamicPersistentTileSchedulerILi128ELi64ELi256ELi256ELb1ELb1ELb0ELb1ELb0ELb1EEEEEEEEEvNT_6ParamsE --------------------------
	.section	.nv.info._ZN7cutlass13device_kernelIN5flash19enable_sm80_to_sm89INS1_16FlashAttnFwdSm80INS1_25CollectiveMainloopFwdSm80ILi8ELi1ELb0EN4cute5tupleIJNS5_1CILi128EEENS7_ILi64EEENS7_ILi256EEEEEELi256ENS_6half_tEfNS_4arch4Sm80ELb0ELb1ELb1ELb1ELb0ELb0ELb1ELb1EEENS1_21CollectiveEpilogueFwdINS6_IJS8_SA_S9_EEENS6_IJNS7_ILi1EEESI_SI_EEESC_SE_Li256ELb1ELb1ELb1ELb0EEENS1_36VarlenDynamicPersistentTileSchedulerILi128ELi64ELi256ELi256ELb1ELb1ELb0ELb1ELb0ELb1EEEEEEEEEvNT_6ParamsE,"",@"SHT_CUDA_INFO"
	.sectionflags	@""
	.align	4


	//----- nvinfo : EIATTR_CUDA_API_VERSION
	.align		4
        /*0000*/ 	.byte	0x04, 0x37
        /*0002*/ 	.short	(.L_480 - .L_479)
.L_479:
        /*0004*/ 	.word	0x00000082


	//----- nvinfo : EIATTR_SW2861232_WAR
	.align		4
.L_480:
        /*0008*/ 	.byte	0x01, 0x35
	.zero		2


	//----- nvinfo : EIATTR_PARAM_CBANK
	.align		4
        /*000c*/ 	.byte	0x04, 0x0a
        /*000e*/ 	.short	(.L_482 - .L_481)
	.align		4
.L_481:
        /*0010*/ 	.word	index@(.nv.constant0._ZN7cutlass13device_kernelIN5flash19enable_sm80_to_sm89INS1_16FlashAttnFwdSm80INS1_25CollectiveMainloopFwdSm80ILi8ELi1ELb0EN4cute5tupleIJNS5_1CILi128EEENS7_ILi64EEENS7_ILi256EEEEEELi256ENS_6half_tEfNS_4arch4Sm80ELb0ELb1ELb1ELb1ELb0ELb0ELb1ELb1EEENS1_21CollectiveEpilogueFwdINS6_IJS8_SA_S9_EEENS6_IJNS7_ILi1EEESI_SI_EEESC_SE_Li256ELb1ELb1ELb1ELb0EEENS1_36VarlenDynamicPersistentTileSchedulerILi128ELi64ELi256ELi256ELb1ELb1ELb0ELb1ELb0ELb1EEEEEEEEEvNT_6ParamsE)
        /*0014*/ 	.short	0x0160
        /*0016*/ 	.short	0x0438


	//----- nvinfo : EIATTR_CBANK_PARAM_SIZE
	.align		4
.L_482:
        /*0018*/ 	.byte	0x03, 0x19
        /*001a*/ 	.short	0x0438


	//----- nvinfo : EIATTR_KPARAM_INFO
	.align		4
        /*001c*/ 	.byte	0x04, 0x17
        /*001e*/ 	.short	(.L_484 - .L_483)
.L_483:
        /*0020*/ 	.word	0x00000000
        /*0024*/ 	.short	0x0000
        /*0026*/ 	.short	0x0000
        /*0028*/ 	.byte	0x00, 0xf0, 0xe1, 0x10


	//----- nvinfo : EIATTR_MAXREG_COUNT
	.align		4
.L_484:
        /*002c*/ 	.byte	0x03, 0x1b
        /*002e*/ 	.short	0x00ff


	//----- nvinfo : EIATTR_NUM_BARRIERS
	.align		4
        /*0030*/ 	.byte	0x02, 0x4c
        /*0032*/ 	.byte	0x06
	.zero		1


	//----- nvinfo : EIATTR_ANNOTATIONS
	.align		4
        /*0034*/ 	.byte	0x04, 0x55
        /*0036*/ 	.short	(.L_486 - .L_485)


	//   ....[0]....
.L_485:
        /* <DEDUP_REMOVED lines=139> */


	//----- nvinfo : EIATTR_MERCURY_ISA_VERSION
	.align		4
.L_486:
        /*08d0*/ 	.byte	0x03, 0x5f
        /*08d2*/ 	.short	0x0000


	//----- nvinfo : EIATTR_INT_WARP_WIDE_INSTR_OFFSETS
	.align		4
        /*08d4*/ 	.byte	0x04, 0x31
        /*08d6*/ 	.short	(.L_488 - .L_487)


	//   ....[0]....
.L_487:
        /*08d8*/ 	.word	0x00014180


	//   ....[1]....
        /*08dc*/ 	.word	0x00014200


	//----- nvinfo : EIATTR_COOP_GROUP_MASK_REGIDS
	.align		4
.L_488:
        /*08e0*/ 	.byte	0x04, 0x29
        /*08e2*/ 	.short	(.L_490 - .L_489)


	//   ....[0]....
.L_489:
        /*08e4*/ 	.word	0xffffffff


	//   ....[1]....
        /*08e8*/ 	.word	0xffffffff


	//   ....[2]....
        /*08ec*/ 	.word	0xffffffff


	//   ....[3]....
        /*08f0*/ 	.word	0xffffffff


	//   ....[4]....
        /*08f4*/ 	.word	0xffffffff


	//   ....[5]....
        /*08f8*/ 	.word	0xffffffff


	//   ....[6]....
        /*08fc*/ 	.word	0xffffffff


	//   ....[7]....
        /*0900*/ 	.word	0xffffffff


	//   ....[8]....
        /*0904*/ 	.word	0xffffffff


	//   ....[9]....
        /*0908*/ 	.word	0xffffffff


	//   ....[10]....
        /*090c*/ 	.word	0xffffffff


	//   ....[11]....
        /*0910*/ 	.word	0xffffffff


	//   ....[12]....
        /*0914*/ 	.word	0xffffffff


	//   ....[13]....
        /*0918*/ 	.word	0xffffffff


	//   ....[14]....
        /*091c*/ 	.word	0xffffffff


	//   ....[15]....
        /*0920*/ 	.word	0xffffffff


	//   ....[16]....
        /*0924*/ 	.word	0xffffffff


	//   ....[17]....
        /*0928*/ 	.word	0xffffffff


	//   ....[18]....
        /*092c*/ 	.word	0xffffffff


	//   ....[19]....
        /*0930*/ 	.word	0xffffffff


	//   ....[20]....
        /*0934*/ 	.word	0xffffffff


	//   ....[21]....
        /*0938*/ 	.word	0xffffffff


	//   ....[22]....
        /*093c*/ 	.word	0xffffffff


	//   ....[23]....
        /*0940*/ 	.word	0xffffffff


	//   ....[24]....
        /*0944*/ 	.word	0xffffffff


	//   ....[25]....
        /*0948*/ 	.word	0xffffffff


	//   ....[26]....
        /*094c*/ 	.word	0xffffffff


	//   ....[27]....
        /*0950*/ 	.word	0xffffffff


	//   ....[28]....
        /*0954*/ 	.word	0xffffffff


	//   ....[29]....
        /*0958*/ 	.word	0xffffffff


	//   ....[30]....
        /*095c*/ 	.word	0xffffffff


	//   ....[31]....
        /*0960*/ 	.word	0xffffffff


	//   ....[32]....
        /*0964*/ 	.word	0xffffffff


	//   ....[33]....
        /*0968*/ 	.word	0xffffffff


	//   ....[34]....
        /*096c*/ 	.word	0xffffffff


	//   ....[35]....
        /*0970*/ 	.word	0xffffffff


	//   ....[36]....
        /*0974*/ 	.word	0xffffffff


	//   ....[37]....
        /*0978*/ 	.word	0xffffffff


	//   ....[38]....
        /*097c*/ 	.word	0xffffffff


	//   ....[39]....
        /*0980*/ 	.word	0xffffffff


	//   ....[40]....
        /*0984*/ 	.word	0xffffffff


	//   ....[41]....
        /*0988*/ 	.word	0xffffffff


	//   ....[42]....
        /*098c*/ 	.word	0xffffffff


	//   ....[43]....
        /*0990*/ 	.word	0xffffffff


	//   ....[44]....
        /*0994*/ 	.word	0xffffffff


	//   ....[45]....
        /*0998*/ 	.word	0xffffffff


	//   ....[46]....
        /*099c*/ 	.word	0xffffffff


	//   ....[47]....
        /*09a0*/ 	.word	0xffffffff


	//   ....[48]....
        /*09a4*/ 	.word	0xffffffff


	//   ....[49]....
        /*09a8*/ 	.word	0xffffffff


	//   ....[50]....
        /*09ac*/ 	.word	0xffffffff


	//   ....[51]....
        /*09b0*/ 	.word	0xffffffff


	//   ....[52]....
        /*09b4*/ 	.word	0xffffffff


	//   ....[53]....
        /*09b8*/ 	.word	0xffffffff


	//   ....[54]....
        /*09bc*/ 	.word	0xffffffff


	//   ....[55]....
        /*09c0*/ 	.word	0xffffffff


	//   ....[56]....
        /*09c4*/ 	.word	0xffffffff


	//   ....[57]....
        /*09c8*/ 	.word	0xffffffff


	//   ....[58]....
        /*09cc*/ 	.word	0xffffffff


	//   ....[59]....
        /*09d0*/ 	.word	0xffffffff


	//   ....[60]....
        /*09d4*/ 	.word	0xffffffff


	//   ....[61]....
        /*09d8*/ 	.word	0xffffffff


	//   ....[62]....
        /*09dc*/ 	.word	0xffffffff


	//   ....[63]....
        /*09e0*/ 	.word	0xffffffff


	//   ....[64]....
        /*09e4*/ 	.word	0xffffffff


	//   ....[65]....
        /*09e8*/ 	.word	0xffffffff


	//   ....[66]....
        /*09ec*/ 	.word	0xffffffff


	//   ....[67]....
        /*09f0*/ 	.word	0xffffffff


	//   ....[68]....
        /*09f4*/ 	.word	0xffffffff


	//   ....[69]....
        /*09f8*/ 	.word	0xffffffff


	//   ....[70]....
        /*09fc*/ 	.word	0xffffffff


	//   ....[71]....
        /*0a00*/ 	.word	0xffffffff


	//   ....[72]....
        /*0a04*/ 	.word	0xffffffff


	//   ....[73]....
        /*0a08*/ 	.word	0xffffffff


	//   ....[74]....
        /*0a0c*/ 	.word	0xffffffff


	//   ....[75]....
        /*0a10*/ 	.word	0xffffffff


	//   ....[76]....
        /*0a14*/ 	.word	0xffffffff


	//   ....[77]....
        /*0a18*/ 	.word	0xffffffff


	//   ....[78]....
        /*0a1c*/ 	.word	0xffffffff


	//   ....[79]....
        /*0a20*/ 	.word	0xffffffff


	//   ....[80]....
        /*0a24*/ 	.word	0xffffffff


	//   ....[81]....
        /*0a28*/ 	.word	0xffffffff


	//   ....[82]....
        /*0a2c*/ 	.word	0xffffffff


	//   ....[83]....
        /*0a30*/ 	.word	0xffffffff


	//   ....[84]....
        /*0a34*/ 	.word	0xffffffff


	//   ....[85]....
        /*0a38*/ 	.word	0xffffffff


	//   ....[86]....
        /*0a3c*/ 	.word	0xffffffff


	//   ....[87]....
        /*0a40*/ 	.word	0xffffffff


	//   ....[88]....
        /*0a44*/ 	.word	0xffffffff


	//   ....[89]....
        /*0a48*/ 	.word	0xffffffff


	//   ....[90]....
        /*0a4c*/ 	.word	0xffffffff


	//   ....[91]....
        /*0a50*/ 	.word	0xffffffff


	//   ....[92]....
        /*0a54*/ 	.word	0xffffffff


	//   ....[93]....
        /*0a58*/ 	.word	0xffffffff


	//   ....[94]....
        /*0a5c*/ 	.word	0xffffffff


	//   ....[95]....
        /*0a60*/ 	.word	0xffffffff


	//   ....[96]....
        /*0a64*/ 	.word	0xffffffff


	//   ....[97]....
        /*0a68*/ 	.word	0xffffffff


	//   ....[98]....
        /*0a6c*/ 	.word	0xffffffff


	//   ....[99]....
        /*0a70*/ 	.word	0xffffffff


	//   ....[100]....
        /*0a74*/ 	.word	0xffffffff


	//   ....[101]....
        /*0a78*/ 	.word	0xffffffff


	//   ....[102]....
        /*0a7c*/ 	.word	0xffffffff


	//   ....[103]....
        /*0a80*/ 	.word	0xffffffff


	//   ....[104]....
        /*0a84*/ 	.word	0xffffffff


	//   ....[105]....
        /*0a88*/ 	.word	0xffffffff


	//   ....[106]....
        /*0a8c*/ 	.word	0xffffffff


	//   ....[107]....
        /*0a90*/ 	.word	0xffffffff


	//   ....[108]....
        /*0a94*/ 	.word	0xffffffff


	//   ....[109]....
        /*0a98*/ 	.word	0xffffffff


	//   ....[110]....
        /*0a9c*/ 	.word	0xffffffff


	//   ....[111]....
        /*0aa0*/ 	.word	0xffffffff


	//   ....[112]....
        /*0aa4*/ 	.word	0xffffffff


	//   ....[113]....
        /*0aa8*/ 	.word	0xffffffff


	//   ....[114]....
        /*0aac*/ 	.word	0xffffffff


	//   ....[115]....
        /*0ab0*/ 	.word	0xffffffff


	//   ....[116]....
        /*0ab4*/ 	.word	0xffffffff


	//   ....[117]....
        /*0ab8*/ 	.word	0xffffffff


	//   ....[118]....
        /*0abc*/ 	.word	0xffffffff


	//   ....[119]....
        /*0ac0*/ 	.word	0xffffffff


	//   ....[120]....
        /*0ac4*/ 	.word	0xffffffff


	//   ....[121]....
        /*0ac8*/ 	.word	0xffffffff


	//   ....[122]....
        /*0acc*/ 	.word	0xffffffff


	//   ....[123]....
        /*0ad0*/ 	.word	0xffffffff


	//   ....[124]....
        /*0ad4*/ 	.word	0xffffffff


	//   ....[125]....
        /*0ad8*/ 	.word	0xffffffff


	//   ....[126]....
        /*0adc*/ 	.word	0xffffffff


	//   ....[127]....
        /*0ae0*/ 	.word	0xffffffff


	//   ....[128]....
        /*0ae4*/ 	.word	0xffffffff


	//   ....[129]....
        /*0ae8*/ 	.word	0xffffffff


	//   ....[130]....
        /*0aec*/ 	.word	0xffffffff


	//   ....[131]....
        /*0af0*/ 	.word	0xffffffff


	//   ....[132]....
        /*0af4*/ 	.word	0xffffffff


	//   ....[133]....
        /*0af8*/ 	.word	0xffffffff


	//   ....[134]....
        /*0afc*/ 	.word	0xffffffff


	//   ....[135]....
        /*0b00*/ 	.word	0xffffffff


	//   ....[136]....
        /*0b04*/ 	.word	0xffffffff


	//   ....[137]....
        /*0b08*/ 	.word	0xffffffff


	//   ....[138]....
        /*0b0c*/ 	.word	0xffffffff


	//   ....[139]....
        /*0b10*/ 	.word	0xffffffff


	//   ....[140]....
        /*0b14*/ 	.word	0xffffffff


	//   ....[141]....
        /*0b18*/ 	.word	0xffffffff


	//   ....[142]....
        /*0b1c*/ 	.word	0xffffffff


	//   ....[143]....
        /*0b20*/ 	.word	0xffffffff


	//   ....[144]....
        /*0b24*/ 	.word	0xffffffff


	//   ....[145]....
        /*0b28*/ 	.word	0xffffffff


	//   ....[146]....
        /*0b2c*/ 	.word	0xffffffff


	//   ....[147]....
        /*0b30*/ 	.word	0xffffffff


	//   ....[148]....
        /*0b34*/ 	.word	0xffffffff


	//   ....[149]....
        /*0b38*/ 	.word	0xffffffff


	//   ....[150]....
        /*0b3c*/ 	.word	0xffffffff


	//   ....[151]....
        /*0b40*/ 	.word	0xffffffff


	//   ....[152]....
        /*0b44*/ 	.word	0xffffffff


	//----- nvinfo : EIATTR_COOP_GROUP_INSTR_OFFSETS
	.align		4
.L_490:
        /*0b48*/ 	.byte	0x04, 0x28
        /*0b4a*/ 	.short	(.L_492 - .L_491)


	//   ....[0]....
.L_491:
        /*0b4c*/ 	.word	0x00000050


	//   ....[1]....
        /*0b50*/ 	.word	0x00000200


	//   ....[2]....
        /*0b54*/ 	.word	0x00000230


	//   ....[3]....
        /*0b58*/ 	.word	0x00000260


	//   ....[4]....
        /*0b5c*/ 	.word	0x00000290


	//   ....[5]....
        /*0b60*/ 	.word	0x000002c0


	//   ....[6]....
        /*0b64*/ 	.word	0x000002f0


	//   ....[7]....
        /*0b68*/ 	.word	0x00000450


	//   ....[8]....
        /*0b6c*/ 	.word	0x00000490


	//   ....[9]....
        /*0b70*/ 	.word	0x000004c0


	//   ....[10]....
        /*0b74*/ 	.word	0x000004f0


	//   ....[11]....
        /*0b78*/ 	.word	0x00000520


	//   ....[12]....
        /*0b7c*/ 	.word	0x00000550


	//   ....[13]....
        /*0b80*/ 	.word	0x000005e0


	//   ....[14]....
        /*0b84*/ 	.word	0x00000630


	//   ....[15]....
        /*0b88*/ 	.word	0x00000650


	//   ....[16]....
        /*0b8c*/ 	.word	0x000006b0


	//   ....[17]....
        /*0b90*/ 	.word	0x00003140


	//   ....[18]....
        /*0b94*/ 	.word	0x00003160


	//   ....[19]....
        /*0b98*/ 	.word	0x000033a0


	//   ....[20]....
        /*0b9c*/ 	.word	0x000033b0


	//   ....[21]....
        /*0ba0*/ 	.word	0x000035e0


	//   ....[22]....
        /*0ba4*/ 	.word	0x00003600


	//   ....[23]....
        /*0ba8*/ 	.word	0x00003830


	//   ....[24]....
        /*0bac*/ 	.word	0x00003840


	//   ....[25]....
        /*0bb0*/ 	.word	0x00005370


	//   ....[26]....
        /*0bb4*/ 	.word	0x00005570


	//   ....[27]....
        /*0bb8*/ 	.word	0x00005e10


	//   ....[28]....
        /*0bbc*/ 	.word	0x00005fb0


	//   ....[29]....
        /*0bc0*/ 	.word	0x00005fc0


	//   ....[30]....
        /*0bc4*/ 	.word	0x00006010


	//   ....[31]....
        /*0bc8*/ 	.word	0x00008fe0


	//   ....[32]....
        /*0bcc*/ 	.word	0x00009510


	//   ....[33]....
        /*0bd0*/ 	.word	0x00009810


	//   ....[34]....
        /*0bd4*/ 	.word	0x00009830


	//   ....[35]....
        /*0bd8*/ 	.word	0x0000a270


	//   ....[36]....
        /*0bdc*/ 	.word	0x0000a290


	//   ....[37]....
        /*0be0*/ 	.word	0x0000d720


	//   ....[38]....
        /*0be4*/ 	.word	0x0000d740


	//   ....[39]....
        /*0be8*/ 	.word	0x0000d760


	//   ....[40]....
        /*0bec*/ 	.word	0x0000d780


	//   ....[41]....
        /*0bf0*/ 	.word	0x00010dc0


	//   ....[42]....
        /*0bf4*/ 	.word	0x000112f0


	//   ....[43]....
        /*0bf8*/ 	.word	0x00011700


	//   ....[44]....
        /*0bfc*/ 	.word	0x000118f0


	//   ....[45]....
        /*0c00*/ 	.word	0x00011c00


	//   ....[46]....
        /*0c04*/ 	.word	0x00011c30


	//   ....[47]....
        /*0c08*/ 	.word	0x00013730


	//   ....[48]....
        /*0c0c*/ 	.word	0x00013780


	//   ....[49]....
        /*0c10*/ 	.word	0x000137a0


	//   ....[50]....
        /*0c14*/ 	.word	0x000137c0


	//   ....[51]....
        /*0c18*/ 	.word	0x00015040


	//   ....[52]....
        /*0c1c*/ 	.word	0x00015050


	//   ....[53]....
        /*0c20*/ 	.word	0x00015080


	//   ....[54]....
        /*0c24*/ 	.word	0x000150f0


	//   ....[55]....
        /*0c28*/ 	.word	0x000154c0


	//   ....[56]....
        /*0c2c*/ 	.word	0x000154e0


	//   ....[57]....
        /*0c30*/ 	.word	0x000156b0


	//   ....[58]....
        /*0c34*/ 	.word	0x000156c0


	//   ....[59]....
        /*0c38*/ 	.word	0x000158a0


	//   ....[60]....
        /*0c3c*/ 	.word	0x000158c0


	//   ....[61]....
        /*0c40*/ 	.word	0x00015aa0


	//   ....[62]....
        /*0c44*/ 	.word	0x00015ab0


	//   ....[63]....
        /*0c48*/ 	.word	0x00015e90


	//   ....[64]....
        /*0c4c*/ 	.word	0x00015eb0


	//   ....[65]....
        /*0c50*/ 	.word	0x00016b10


	//   ....[66]....
        /*0c54*/ 	.word	0x00016b20


	//   ....[67]....
        /*0c58*/ 	.word	0x00017fa0


	//   ....[68]....
        /*0c5c*/ 	.word	0x00017fc0


	//   ....[69]....
        /*0c60*/ 	.word	0x000181a0


	//   ....[70]....
        /*0c64*/ 	.word	0x000181b0


	//   ....[71]....
        /*0c68*/ 	.word	0x00018390


	//   ....[72]....
        /*0c6c*/ 	.word	0x000183b0


	//   ....[73]....
        /*0c70*/ 	.word	0x00018590


	//   ....[74]....
        /*0c74*/ 	.word	0x000185a0


	//   ....[75]....
        /*0c78*/ 	.word	0x00018830


	//   ....[76]....
        /*0c7c*/ 	.word	0x00018850


	//   ....[77]....
        /*0c80*/ 	.word	0x00018980


	//   ....[78]....
        /*0c84*/ 	.word	0x000189c0


	//   ....[79]....
        /*0c88*/ 	.word	0x000189f0


	//   ....[80]....
        /*0c8c*/ 	.word	0x00018a20


	//   ....[81]....
        /*0c90*/ 	.word	0x00018a50


	//   ....[82]....
        /*0c94*/ 	.word	0x00018a80


	//   ....[83]....
        /*0c98*/ 	.word	0x00018be0


	//   ....[84]....
        /*0c9c*/ 	.word	0x00018c20


	//   ....[85]....
        /*0ca0*/ 	.word	0x00018c50


	//   ....[86]....
        /*0ca4*/ 	.word	0x00018c80


	//   ....[87]....
        /*0ca8*/ 	.word	0x00018cb0


	//   ....[88]....
        /*0cac*/ 	.word	0x00018ce0


	//   ....[89]....
        /*0cb0*/ 	.word	0x00018d70


	//   ....[90]....
        /*0cb4*/ 	.word	0x00018dd0


	//   ....[91]....
        /*0cb8*/ 	.word	0x00018de0


	//   ....[92]....
        /*0cbc*/ 	.word	0x00018e40


	//   ....[93]....
        /*0cc0*/ 	.word	0x000198a0


	//   ....[94]....
        /*0cc4*/ 	.word	0x00019900


	//   ....[95]....
        /*0cc8*/ 	.word	0x00019950


	//   ....[96]....
        /*0ccc*/ 	.word	0x000199a0


	//   ....[97]....
        /*0cd0*/ 	.word	0x000199f0


	//   ....[98]....
        /*0cd4*/ 	.word	0x00019a60


	//   ....[99]....
        /*0cd8*/ 	.word	0x00019aa0


	//   ....[100]....
        /*0cdc*/ 	.word	0x00019b10


	//   ....[101]....
        /*0ce0*/ 	.word	0x00019b80


	//   ....[102]....
        /*0ce4*/ 	.word	0x00019be0


	//   ....[103]....
        /*0ce8*/ 	.word	0x00019c50


	//   ....[104]....
        /*0cec*/ 	.word	0x00019cc0


	//   ....[105]....
        /*0cf0*/ 	.word	0x00019d20


	//   ....[106]....
        /*0cf4*/ 	.word	0x00019d80


	//   ....[107]....
        /*0cf8*/ 	.word	0x00019de0


	//   ....[108]....
        /*0cfc*/ 	.word	0x00019e50


	//   ....[109]....
        /*0d00*/ 	.word	0x00019eb0


	//   ....[110]....
        /*0d04*/ 	.word	0x00019f10


	//   ....[111]....
        /*0d08*/ 	.word	0x00019f60


	//   ....[112]....
        /*0d0c*/ 	.word	0x00019fc0


	//   ....[113]....
        /*0d10*/ 	.word	0x0001a010


	//   ....[114]....
        /*0d14*/ 	.word	0x0001a070


	//   ....[115]....
        /*0d18*/ 	.word	0x0001a0e0


	//   ....[116]....
        /*0d1c*/ 	.word	0x0001a150


	//   ....[117]....
        /*0d20*/ 	.word	0x0001a1b0


	//   ....[118]....
        /*0d24*/ 	.word	0x0001a210


	//   ....[119]....
        /*0d28*/ 	.word	0x0001a270


	//   ....[120]....
        /*0d2c*/ 	.word	0x0001a2e0


	//   ....[121]....
        /*0d30*/ 	.word	0x0001a340


	//   ....[122]....
        /*0d34*/ 	.word	0x0001a3a0


	//   ....[123]....
        /*0d38*/ 	.word	0x0001a400


	//   ....[124]....
        /*0d3c*/ 	.word	0x0001a470


	//   ....[125]....
        /*0d40*/ 	.word	0x0001a4d0


	//   ....[126]....
        /*0d44*/ 	.word	0x0001a530


	//   ....[127]....
        /*0d48*/ 	.word	0x0001a590


	//   ....[128]....
        /*0d4c*/ 	.word	0x0001a600


	//   ....[129]....
        /*0d50*/ 	.word	0x0001a660


	//   ....[130]....
        /*0d54*/ 	.word	0x0001a6c0


	//   ....[131]....
        /*0d58*/ 	.word	0x0001a720


	//   ....[132]....
        /*0d5c*/ 	.word	0x0001a790


	//   ....[133]....
        /*0d60*/ 	.word	0x0001a7f0


	//   ....[134]....
        /*0d64*/ 	.word	0x0001a850


	//   ....[135]....
        /*0d68*/ 	.word	0x0001a8b0


	//   ....[136]....
        /*0d6c*/ 	.word	0x0001a920


	//   ....[137]....
        /*0d70*/ 	.word	0x0001a970


	//   ....[138]....
        /*0d74*/ 	.word	0x0001a9b0


	//   ....[139]....
        /*0d78*/ 	.word	0x0001aa00


	//   ....[140]....
        /*0d7c*/ 	.word	0x0001aa50


	//   ....[141]....
        /*0d80*/ 	.word	0x0001aaa0


	//   ....[142]....
        /*0d84*/ 	.word	0x0001ab10


	//   ....[143]....
        /*0d88*/ 	.word	0x0001ab50


	//   ....[144]....
        /*0d8c*/ 	.word	0x0001aba0


	//   ....[145]....
        /*0d90*/ 	.word	0x0001abf0


	//   ....[146]....
        /*0d94*/ 	.word	0x0001ac40


	//   ....[147]....
        /*0d98*/ 	.word	0x0001ac90


	//   ....[148]....
        /*0d9c*/ 	.word	0x0001ad00


	//   ....[149]....
        /*0da0*/ 	.word	0x0001ad40


	//   ....[150]....
        /*0da4*/ 	.word	0x0001adb0


	//   ....[151]....
        /*0da8*/ 	.word	0x0001ae10


	//   ....[152]....
        /*0dac*/ 	.word	0x0001ae70


	//----- nvinfo : EIATTR_EXIT_INSTR_OFFSETS
	.align		4
.L_492:
        /*0db0*/ 	.byte	0x04, 0x1c
        /*0db2*/ 	.short	(.L_494 - .L_493)


	//   ....[0]....
.L_493:
        /*0db4*/ 	.word	0x000010d0


	//   ....[1]....
        /*0db8*/ 	.word	0x00019860


	//----- nvinfo : EIATTR_MAX_THREADS
	.align		4
.L_494:
        /*0dbc*/ 	.byte	0x04, 0x05
        /*0dbe*/ 	.short	(.L_496 - .L_495)
.L_495:
        /*0dc0*/ 	.word	0x00000100
        /*0dc4*/ 	.word	0x00000001
        /*0dc8*/ 	.word	0x00000001


	//----- nvinfo : EIATTR_CRS_STACK_SIZE
	.align		4
.L_496:
        /*0dcc*/ 	.byte	0x04, 0x1e
        /*0dce*/ 	.short	(.L_498 - .L_497)
.L_497:
        /*0dd0*/ 	.word	0x00000000
.L_498:


//--------------------- .nv.info._ZN7cutlass13device_kernelIN5flash19enable_sm80_to_sm89INS1_16FlashAttnFwdSm80INS1_25CollectiveMainloopFwdSm80ILi8ELi1ELb0EN4cute5tupleIJNS5_1CILi128EEENS7_ILi48EEENS7_ILi256EEEEEELi256ENS_6half_tEfNS_4arch4Sm80ELb0ELb1ELb1ELb1ELb0ELb1ELb1ELb1EEENS1_21CollectiveEpilogueFwdINS6_IJS8_SA_S9_EEENS6_IJNS7_ILi1EEESI_SI_EEESC_SE_Li256ELb1ELb1ELb1ELb0EEENS1_36VarlenDynamicPersistentTileSchedulerILi128ELi48ELi256ELi256ELb1ELb1ELb0ELb1ELb0ELb1EEEEEEEEEvNT_6ParamsE --------------------------
	.section	.nv.info._ZN7cutlass13device_kernelIN5flash19enable_sm80_to_sm89INS1_16FlashAttnFwdSm80INS1_25CollectiveMainloopFwdSm80ILi8ELi1ELb0EN4cute5tupleIJNS5_1CILi128EEENS7_ILi48EEENS7_ILi256EEEEEELi256ENS_6half_tEfNS_4arch4Sm80ELb0ELb1ELb1ELb1ELb0ELb1ELb1ELb1EEENS1_21CollectiveEpilogueFwdINS6_IJS8_SA_S9_EEENS6_IJNS7_ILi1EEESI_SI_EEESC_SE_Li256ELb1ELb1ELb1ELb0EEENS1_36VarlenDynamicPersistentTileSchedulerILi128ELi48ELi256ELi256ELb1ELb1ELb0ELb1ELb0ELb1EEEEEEEEEvNT_6ParamsE,"",@"SHT_CUDA_INFO"
	.sectionflags	@""
	.align	4


	//----- nvinfo : EIATTR_CUDA_API_VERSION
	.align		4
        /*0000*/ 	.byte	0x04, 0x37
        /*0002*/ 	.short	(.L_500 - .L_499)
.L_499:
        /*0004*/ 	.word	0x00000082


	//----- nvinfo : EIATTR_SW2861232_WAR
	.align		4
.L_500:
        /*0008*/ 	.byte	0x01, 0x35
	.zero		2


	//----- nvinfo : EIATTR_PARAM_CBANK
	.align		4
        /*000c*/ 	.byte	0x04, 0x0a
        /*000e*/ 	.short	(.L_502 - .L_501)
	.align		4
.L_501:
        /*0010*/ 	.word	index@(.nv.constant0._ZN7cutlass13device_kernelIN5flash19enable_sm80_to_sm89INS1_16FlashAttnFwdSm80INS1_25CollectiveMainloopFwdSm80ILi8ELi1ELb0EN4cute5tupleIJNS5_1CILi128EEENS7_ILi48EEENS7_ILi256EEEEEELi256ENS_6half_tEfNS_4arch4Sm80ELb0ELb1ELb1ELb1ELb0ELb1ELb1ELb1EEENS1_21CollectiveEpilogueFwdINS6_IJS8_SA_S9_EEENS6_IJNS7_ILi1EEESI_SI_EEESC_SE_Li256ELb1ELb1ELb1ELb0EEENS1_36VarlenDynamicPersistentTileSchedulerILi128ELi48ELi256ELi256ELb1ELb1ELb0ELb1ELb0ELb1EEEEEEEEEvNT_6ParamsE)
        /*0014*/ 	.short	0x0160
        /*0016*/ 	.short	0x0438


	//----- nvinfo : EIATTR_CBANK_PARAM_SIZE
	.align		4
.L_502:
        /*0018*/ 	.byte	0x03, 0x19
        /*001a*/ 	.short	0x0438


	//----- nvinfo : EIATTR_KPARAM_INFO
	.align		4
        /*001c*/ 	.byte	0x04, 0x17
        /*001e*/ 	.short	(.L_504 - .L_503)
.L_503:
        /*0020*/ 	.word	0x00000000
        /*0024*/ 	.short	0x0000
        /*0026*/ 	.short	0x0000
        /*0028*/ 	.byte	0x00, 0xf0, 0xe1, 0x10


	//----- nvinfo : EIATTR_MAXREG_COUNT
	.align		4
.L_504:
        /*002c*/ 	.byte	0x03, 0x1b
        /*002e*/ 	.short	0x00ff


	//----- nvinfo : EIATTR_NUM_BARRIERS
	.align		4
        /*0030*/ 	.byte	0x02, 0x4c
        /*0032*/ 	.byte	0x06
	.zero		1


	//----- nvinfo : EIATTR_ANNOTATIONS
	.align		4
        /*0034*/ 	.byte	0x04, 0x55
        /*0036*/ 	.short	(.L_506 - .L_505)


	//   ....[0]....
.L_505:
        /* <DEDUP_REMOVED lines=145> */


	//----- nvinfo : EIATTR_MERCURY_ISA_VERSION
	.align		4
.L_506:
        /*0930*/ 	.byte	0x03, 0x5f
        /*0932*/ 	.short	0x0000


	//----- nvinfo : EIATTR_INT_WARP_WIDE_INSTR_OFFSETS
	.align		4
        /*0934*/ 	.byte	0x04, 0x31
        /*0936*/ 	.short	(.L_508 - .L_507)


	//   ....[0]....
.L_507:
        /*0938*/ 	.word	0x00019bf0


	//   ....[1]....
        /*093c*/ 	.word	0x00019c70


	//----- nvinfo : EIATTR_COOP_GROUP_MASK_REGIDS
	.align		4
.L_508:
        /*0940*/ 	.byte	0x04, 0x29
        /*0942*/ 	.short	(.L_510 - .L_509)


	//   ....[0]....
.L_509:
        /*0944*/ 	.word	0xffffffff


	//   ....[1]....
        /*0948*/ 	.word	0xffffffff


	//   ....[2]....
        /*094c*/ 	.word	0xffffffff


	//   ....[3]....
        /*0950*/ 	.word	0xffffffff


	//   ....[4]....
        /*0954*/ 	.word	0xffffffff


	//   ....[5]....
        /*0958*/ 	.word	0xffffffff


	//   ....[6]....
        /*095c*/ 	.word	0xffffffff


	//   ....[7]....
        /*0960*/ 	.word	0xffffffff


	//   ....[8]....
        /*0964*/ 	.word	0xffffffff


	//   ....[9]....
        /*0968*/ 	.word	0xffffffff


	//   ....[10]....
        /*096c*/ 	.word	0xffffffff


	//   ....[11]....
        /*0970*/ 	.word	0xffffffff


	//   ....[12]....
        /*0974*/ 	.word	0xffffffff


	//   ....[13]....
        /*0978*/ 	.word	0xffffffff


	//   ....[14]....
        /*097c*/ 	.word	0xffffffff


	//   ....[15]....
        /*0980*/ 	.word	0xffffffff


	//   ....[16]....
        /*0984*/ 	.word	0xffffffff


	//   ....[17]....
        /*0988*/ 	.word	0xffffffff


	//   ....[18]....
        /*098c*/ 	.word	0xffffffff


	//   ....[19]....
        /*0990*/ 	.word	0xffffffff


	//   ....[20]....
        /*0994*/ 	.word	0xffffffff


	//   ....[21]....
        /*0998*/ 	.word	0xffffffff


	//   ....[22]....
        /*099c*/ 	.word	0xffffffff


	//   ....[23]....
        /*09a0*/ 	.word	0xffffffff


	//   ....[24]....
        /*09a4*/ 	.word	0xffffffff


	//   ....[25]....
        /*09a8*/ 	.word	0xffffffff


	//   ....[26]....
        /*09ac*/ 	.word	0xffffffff


	//   ....[27]....
        /*09b0*/ 	.word	0xffffffff


	//   ....[28]....
        /*09b4*/ 	.word	0xffffffff


	//   ....[29]....
        /*09b8*/ 	.word	0xffffffff


	//   ....[30]....
        /*09bc*/ 	.word	0xffffffff


	//   ....[31]....
        /*09c0*/ 	.word	0xffffffff


	//   ....[32]....
        /*09c4*/ 	.word	0xffffffff


	//   ....[33]....
        /*09c8*/ 	.word	0xffffffff


	//   ....[34]....
        /*09cc*/ 	.word	0xffffffff


	//   ....[35]....
        /*09d0*/ 	.word	0xffffffff


	//   ....[36]....
        /*09d4*/ 	.word	0xffffffff


	//   ....[37]....
        /*09d8*/ 	.word	0xffffffff


	//   ....[38]....
        /*09dc*/ 	.word	0xffffffff


	//   ....[39]....
        /*09e0*/ 	.word	0xffffffff


	//   ....[40]....
        /*09e4*/ 	.word	0xffffffff


	//   ....[41]....
        /*09e8*/ 	.word	0xffffffff


	//   ....[42]....
        /*09ec*/ 	.word	0xffffffff


	//   ....[43]....
        /*09f0*/ 	.word	0xffffffff


	//   ....[44]....
        /*09f4*/ 	.word	0xffffffff


	//   ....[45]....
        /*09f8*/ 	.word	0xffffffff


	//   ....[46]....
        /*09fc*/ 	.word	0xffffffff


	//   ....[47]....
        /*0a00*/ 	.word	0xffffffff


	//   ....[48]....
        /*0a04*/ 	.word	0xffffffff


	//   ....[49]....
        /*0a08*/ 	.word	0xffffffff


	//   ....[50]....
        /*0a0c*/ 	.word	0xffffffff


	//   ....[51]....
        /*0a10*/ 	.word	0xffffffff


	//   ....[52]....
        /*0a14*/ 	.word	0xffffffff


	//   ....[53]....
        /*0a18*/ 	.word	0xffffffff


	//   ....[54]....
        /*0a1c*/ 	.word	0xffffffff


	//   ....[55]....
        /*0a20*/ 	.word	0xffffffff


	//   ....[56]....
        /*0a24*/ 	.word	0xffffffff


	//   ....[57]....
        /*0a28*/ 	.word	0xffffffff


	//   ....[58]....
        /*0a2c*/ 	.word	0xffffffff


	//   ....[59]....
        /*0a30*/ 	.word	0xffffffff


	//   ....[60]....
        /*0a34*/ 	.word	0xffffffff


	//   ....[61]....
        /*0a38*/ 	.word	0xffffffff


	//   ....[62]....
        /*0a3c*/ 	.word	0xffffffff


	//   ....[63]....
        /*0a40*/ 	.word	0xffffffff


	//   ....[64]....
        /*0a44*/ 	.word	0xffffffff


	//   ....[65]....
        /*0a48*/ 	.word	0xffffffff


	//   ....[66]....
        /*0a4c*/ 	.word	0xffffffff


	//   ....[67]....
        /*0a50*/ 	.word	0xffffffff


	//   ....[68]....
        /*0a54*/ 	.word	0xffffffff


	//   ....[69]....
        /*0a58*/ 	.word	0xffffffff


	//   ....[70]....
        /*0a5c*/ 	.word	0xffffffff


	//   ....[71]....
        /*0a60*/ 	.word	0xffffffff


	//   ....[72]....
        /*0a64*/ 	.word	0xffffffff


	//   ....[73]....
        /*0a68*/ 	.word	0xffffffff


	//   ....[74]....
        /*0a6c*/ 	.word	0xffffffff


	//   ....[75]....
        /*0a70*/ 	.word	0xffffffff


	//   ....[76]....
        /*0a74*/ 	.word	0xffffffff


	//   ....[77]....
        /*0a78*/ 	.word	0xffffffff


	//   ....[78]....
        /*0a7c*/ 	.word	0xffffffff


	//   ....[79]....
        /*0a80*/ 	.word	0xffffffff


	//   ....[80]....
        /*0a84*/ 	.word	0xffffffff


	//   ....[81]....
        /*0a88*/ 	.word	0xffffffff


	//   ....[82]....
        /*0a8c*/ 	.word	0xffffffff


	//   ....[83]....
        /*0a90*/ 	.word	0xffffffff


	//   ....[84]....
        /*0a94*/ 	.word	0xffffffff


	//   ....[85]....
        /*0a98*/ 	.word	0xffffffff


	//   ....[86]....
        /*0a9c*/ 	.word	0xffffffff


	//   ....[87]....
        /*0aa0*/ 	.word	0xffffffff


	//   ....[88]....
        /*0aa4*/ 	.word	0xffffffff


	//   ....[89]....
        /*0aa8*/ 	.word	0xffffffff


	//   ....[90]....
        /*0aac*/ 	.word	0xffffffff


	//   ....[91]....
        /*0ab0*/ 	.word	0xffffffff


	//   ....[92]....
        /*0ab4*/ 	.word	0xffffffff


	//   ....[93]....
        /*0ab8*/ 	.word	0xffffffff


	//   ....[94]....
        /*0abc*/ 	.word	0xffffffff


	//   ....[95]....
        /*0ac0*/ 	.word	0xffffffff


	//   ....[96]....
        /*0ac4*/ 	.word	0xffffffff


	//   ....[97]....
        /*0ac8*/ 	.word	0xffffffff


	//   ....[98]....
        /*0acc*/ 	.word	0xffffffff


	//   ....[99]....
        /*0ad0*/ 	.word	0xffffffff


	//   ....[100]....
        /*0ad4*/ 	.word	0xffffffff


	//   ....[101]....
        /*0ad8*/ 	.word	0xffffffff


	//   ....[102]....
        /*0adc*/ 	.word	0xffffffff


	//   ....[103]....
        /*0ae0*/ 	.word	0xffffffff


	//   ....[104]....
        /*0ae4*/ 	.word	0xffffffff


	//   ....[105]....
        /*0ae8*/ 	.word	0xffffffff


	//   ....[106]....
        /*0aec*/ 	.word	0xffffffff


	//   ....[107]....
        /*0af0*/ 	.word	0xffffffff


	//   ....[108]....
        /*0af4*/ 	.word	0xffffffff


	//   ....[109]....
        /*0af8*/ 	.word	0xffffffff


	//   ....[110]....
        /*0afc*/ 	.word	0xffffffff


	//   ....[111]....
        /*0b00*/ 	.word	0xffffffff


	//   ....[112]....
        /*0b04*/ 	.word	0xffffffff


	//   ....[113]....
        /*0b08*/ 	.word	0xffffffff


	//   ....[114]....
        /*0b0c*/ 	.word	0xffffffff


	//   ....[115]....
        /*0b10*/ 	.word	0xffffffff


	//   ....[116]....
        /*0b14*/ 	.word	0xffffffff


	//   ....[117]....
        /*0b18*/ 	.word	0xffffffff


	//   ....[118]....
        /*0b1c*/ 	.word	0xffffffff


	//   ....[119]....
        /*0b20*/ 	.word	0xffffffff


	//   ....[120]....
        /*0b24*/ 	.word	0xffffffff


	//   ....[121]....
        /*0b28*/ 	.word	0xffffffff


	//   ....[122]....
        /*0b2c*/ 	.word	0xffffffff


	//   ....[123]....
        /*0b30*/ 	.word	0xffffffff


	//   ....[124]....
        /*0b34*/ 	.word	0xffffffff


	//   ....[125]....
        /*0b38*/ 	.word	0xffffffff


	//   ....[126]....
        /*0b3c*/ 	.word	0xffffffff


	//   ....[127]....
        /*0b40*/ 	.word	0xffffffff


	//   ....[128]....
        /*0b44*/ 	.word	0xffffffff


	//   ....[129]....
        /*0b48*/ 	.word	0xffffffff


	//   ....[130]....
        /*0b4c*/ 	.word	0xffffffff


	//   ....[131]....
        /*0b50*/ 	.word	0xffffffff


	//   ....[132]....
        /*0b54*/ 	.word	0xffffffff


	//   ....[133]....
        /*0b58*/ 	.word	0xffffffff


	//   ....[134]....
        /*0b5c*/ 	.word	0xffffffff


	//   ....[135]....
        /*0b60*/ 	.word	0xffffffff


	//   ....[136]....
        /*0b64*/ 	.word	0xffffffff


	//   ....[137]....
        /*0b68*/ 	.word	0xffffffff


	//   ....[138]....
        /*0b6c*/ 	.word	0xffffffff


	//   ....[139]....
        /*0b70*/ 	.word	0xffffffff


	//   ....[140]....
        /*0b74*/ 	.word	0xffffffff


	//   ....[141]....
        /*0b78*/ 	.word	0xffffffff


	//   ....[142]....
        /*0b7c*/ 	.word	0xffffffff


	//   ....[143]....
        /*0b80*/ 	.word	0xffffffff


	//   ....[144]....
        /*0b84*/ 	.word	0xffffffff


	//   ....[145]....
        /*0b88*/ 	.word	0xffffffff


	//   ....[146]....
        /*0b8c*/ 	.word	0xffffffff


	//   ....[147]....
        /*0b90*/ 	.word	0xffffffff


	//   ....[148]....
        /*0b94*/ 	.word	0xffffffff


	//   ....[149]....
        /*0b98*/ 	.word	0xffffffff


	//   ....[150]....
        /*0b9c*/ 	.word	0xffffffff


	//   ....[151]....
        /*0ba0*/ 	.word	0xffffffff


	//   ....[152]....
        /*0ba4*/ 	.word	0xffffffff


	//   ....[153]....
        /*0ba8*/ 	.word	0xffffffff


	//   ....[154]....
        /*0bac*/ 	.word	0xffffffff


	//   ....[155]....
        /*0bb0*/ 	.word	0xffffffff


	//   ....[156]....
        /*0bb4*/ 	.word	0xffffffff


	//   ....[157]....
        /*0bb8*/ 	.word	0xffffffff


	//   ....[158]....
        /*0bbc*/ 	.word	0xffffffff


	//   ....[159]....
        /*0bc0*/ 	.word	0xffffffff


	//   ....[160]....
        /*0bc4*/ 	.word	0xffffffff


	//   ....[161]....
        /*0bc8*/ 	.word	0xffffffff


	//   ....[162]....
        /*0bcc*/ 	.word	0xffffffff


	//   ....[163]....
        /*0bd0*/ 	.word	0xffffffff


	//   ....[164]....
        /*0bd4*/ 	.word	0xffffffff


	//   ....[165]....
        /*0bd8*/ 	.word	0xffffffff


	//   ....[166]....
        /*0bdc*/ 	.word	0xffffffff


	//   ....[167]....
        /*0be0*/ 	.word	0xffffffff


	//   ....[168]....
        /*0be4*/ 	.word	0xffffffff


	//   ....[169]....
        /*0be8*/ 	.word	0xffffffff


	//   ....[170]....
        /*0bec*/ 	.word	0xffffffff


	//   ....[171]....
        /*0bf0*/ 	.word	0xffffffff


	//   ....[172]....
        /*0bf4*/ 	.word	0xffffffff


	//   ....[173]....
        /*0bf8*/ 	.word	0xffffffff


	//   ....[174]....
        /*0bfc*/ 	.word	0xffffffff


	//   ....[175]....
        /*0c00*/ 	.word	0xffffffff


	//   ....[176]....
        /*0c04*/ 	.word	0xffffffff


	//   ....[177]....
        /*0c08*/ 	.word	0xffffffff


	//   ....[178]....
        /*0c0c*/ 	.word	0xffffffff


	//   ....[179]....
        /*0c10*/ 	.word	0xffffffff


	//   ....[180]....
        /*0c14*/ 	.word	0xffffffff


	//   ....[181]....
        /*0c18*/ 	.word	0xffffffff


	//   ....[182]....
        /*0c1c*/ 	.word	0xffffffff


	//   ....[183]....
        /*0c20*/ 	.word	0xffffffff


	//   ....[184]....
        /*0c24*/ 	.word	0xffffffff


	//   ....[185]....
        /*0c28*/ 	.word	0xffffffff


	//   ....[186]....
        /*0c2c*/ 	.word	0xffffffff


	//   ....[187]....
        /*0c30*/ 	.word	0xffffffff


	//   ....[188]....
        /*0c34*/ 	.word	0xffffffff


	//   ....[189]....
        /*0c38*/ 	.word	0xffffffff


	//   ....[190]....
        /*0c3c*/ 	.word	0xffffffff


	//   ....[191]....
        /*0c40*/ 	.word	0xffffffff


	//   ....[192]....
        /*0c44*/ 	.word	0xffffffff


	//   ....[193]....
        /*0c48*/ 	.word	0xffffffff


	//   ....[194]....
        /*0c4c*/ 	.word	0xffffffff


	//   ....[195]....
        /*0c50*/ 	.word	0xffffffff


	//   ....[196]....
        /*0c54*/ 	.word	0xffffffff


	//   ....[197]....
        /*0c58*/ 	.word	0xffffffff


	//   ....[198]....
        /*0c5c*/ 	.word	0xffffffff


	//   ....[199]....
        /*0c60*/ 	.word	0xffffffff


	//   ....[200]....
        /*0c64*/ 	.word	0xffffffff


	//   ....[201]....
        /*0c68*/ 	.word	0xffffffff


	//   ....[202]....
        /*0c6c*/ 	.word	0xffffffff


	//   ....[203]....
        /*0c70*/ 	.word	0xffffffff


	//   ....[204]....
        /*0c74*/ 	.word	0xffffffff


	//   ....[205]....
        /*0c78*/ 	.word	0xffffffff


	//   ....[206]....
        /*0c7c*/ 	.word	0xffffffff


	//   ....[207]....
        /*0c80*/ 	.word	0xffffffff


	//   ....[208]....
        /*0c84*/ 	.word	0xffffffff


	//   ....[209]....
        /*0c88*/ 	.word	0xffffffff


	//   ....[210]....
        /*0c8c*/ 	.word	0xffffffff


	//   ....[211]....
        /*0c90*/ 	.word	0xffffffff


	//   ....[212]....
        /*0c94*/ 	.word	0xffffffff


	//   ....[213]....
        /*0c98*/ 	.word	0xffffffff


	//   ....[214]....
        /*0c9c*/ 	.word	0xffffffff


	//   ....[215]....
        /*0ca0*/ 	.word	0xffffffff


	//   ....[216]....
        /*0ca4*/ 	.word	0xffffffff


	//----- nvinfo : EIATTR_COOP_GROUP_INSTR_OFFSETS
	.align		4
.L_510:
        /*0ca8*/ 	.byte	0x04, 0x28
        /*0caa*/ 	.short	(.L_512 - .L_511)


	//   ....[0]....
.L_511:
        /*0cac*/ 	.word	0x00000060


	//   ....[1]....
        /*0cb0*/ 	.word	0x00000260


	//   ....[2]....
        /*0cb4*/ 	.word	0x00000290


	//   ....[3]....
        /*0cb8*/ 	.word	0x000002c0


	//   ....[4]....
        /*0cbc*/ 	.word	0x000002f0


	//   ....[5]....
        /*0cc0*/ 	.word	0x00000320


	//   ....[6]....
        /*0cc4*/ 	.word	0x00000350


	//   ....[7]....
        /*0cc8*/ 	.word	0x000004c0


	//   ....[8]....
        /*0ccc*/ 	.word	0x00000500


	//   ....[9]....
        /*0cd0*/ 	.word	0x00000530


	//   ....[10]....
        /*0cd4*/ 	.word	0x00000560


	//   ....[11]....
        /*0cd8*/ 	.word	0x00000590


	//   ....[12]....
        /*0cdc*/ 	.word	0x000005c0


	//   ....[13]....
        /*0ce0*/ 	.word	0x00000650


	//   ....[14]....
        /*0ce4*/ 	.word	0x00000690


	//   ....[15]....
        /*0ce8*/ 	.word	0x000006b0


	//   ....[16]....
        /*0cec*/ 	.word	0x00000710


	//   ....[17]....
        /*0cf0*/ 	.word	0x0000ab30


	//   ....[18]....
        /*0cf4*/ 	.word	0x0000ab50


	//   ....[19]....
        /*0cf8*/ 	.word	0x0000ace0


	//   ....[20]....
        /*0cfc*/ 	.word	0x0000acf0


	//   ....[21]....
        /*0d00*/ 	.word	0x0000ae80


	//   ....[22]....
        /*0d04*/ 	.word	0x0000aea0


	//   ....[23]....
        /*0d08*/ 	.word	0x0000b030


	//   ....[24]....
        /*0d0c*/ 	.word	0x0000b040


	//   ....[25]....
        /*0d10*/ 	.word	0x0000cd30


	//   ....[26]....
        /*0d14*/ 	.word	0x0000cf50


	//   ....[27]....
        /*0d18*/ 	.word	0x0000d810


	//   ....[28]....
        /*0d1c*/ 	.word	0x0000d840


	//   ....[29]....
        /*0d20*/ 	.word	0x0000d980


	//   ....[30]....
        /*0d24*/ 	.word	0x0000d9d0


	//   ....[31]....
        /*0d28*/ 	.word	0x000102e0


	//   ....[32]....
        /*0d2c*/ 	.word	0x00010870


	//   ....[33]....
        /*0d30*/ 	.word	0x00010b10


	//   ....[34]....
        /*0d34*/ 	.word	0x00010b30


	//   ....[35]....
        /*0d38*/ 	.word	0x000114b0


	//   ....[36]....
        /*0d3c*/ 	.word	0x000114d0


	//   ....[37]....
        /*0d40*/ 	.word	0x00013f90


	//   ....[38]....
        /*0d44*/ 	.word	0x00013fb0


	//   ....[39]....
        /*0d48*/ 	.word	0x000144d0


	//   ....[40]....
        /*0d4c*/ 	.word	0x000145d0


	//   ....[41]....
        /*0d50*/ 	.word	0x00016df0


	//   ....[42]....
        /*0d54*/ 	.word	0x00017380


	//   ....[43]....
        /*0d58*/ 	.word	0x00017620


	//   ....[44]....
        /*0d5c*/ 	.word	0x00017640


	//   ....[45]....
        /*0d60*/ 	.word	0x00017ee0


	//   ....[46]....
        /*0d64*/ 	.word	0x00017f80


	//   ....[47]....
        /*0d68*/ 	.word	0x000191d0


	//   ....[48]....
        /*0d6c*/ 	.word	0x00019200


	//   ....[49]....
        /*0d70*/ 	.word	0x00019220


	//   ....[50]....
        /*0d74*/ 	.word	0x00019230


	//   ....[51]....
        /*0d78*/ 	.word	0x0001aa80


	//   ....[52]....
        /*0d7c*/ 	.word	0x0001aaa0


	//   ....[53]....
        /*0d80*/ 	.word	0x0001aac0


	//   ....[54]....
        /*0d84*/ 	.word	0x0001aad0


	//   ....[55]....
        /*0d88*/ 	.word	0x0001aec0


	//   ....[56]....
        /*0d8c*/ 	.word	0x0001aee0


	//   ....[57]....
        /*0d90*/ 	.word	0x0001b080


	//   ....[58]....
        /*0d94*/ 	.word	0x0001b090


	//   ....[59]....
        /*0d98*/ 	.word	0x0001b230


	//   ....[60]....
        /*0d9c*/ 	.word	0x0001b250


	//   ....[61]....
        /*0da0*/ 	.word	0x0001b3f0


	//   ....[62]....
        /*0da4*/ 	.word	0x0001b400


	//   ....[63]....
        /*0da8*/ 	.word	0x0001b790


	//   ....[64]....
        /*0dac*/ 	.word	0x0001b7b0


	//   ....[65]....
        /*0db0*/ 	.word	0x0001c4a0


	//   ....[66]....
        /*0db4*/ 	.word	0x0001c4b0


	//   ....[67]....
        /*0db8*/ 	.word	0x0001d970


	//   ....[68]....
        /*0dbc*/ 	.word	0x0001d990


	//   ....[69]....
        /*0dc0*/ 	.word	0x0001db30


	//   ....[70]....
        /*0dc4*/ 	.word	0x0001db40


	//   ....[71]....
        /*0dc8*/ 	.word	0x0001dce0


	//   ....[72]....
        /*0dcc*/ 	.word	0x0001dd00


	//   ....[73]....
        /*0dd0*/ 	.word	0x0001dea0


	//   ....[74]....
        /*0dd4*/ 	.word	0x0001deb0


	//   ....[75]....
        /*0dd8*/ 	.word	0x0001e120


	//   ....[76]....
        /*0ddc*/ 	.word	0x0001e140


	//   ....[77]....
        /*0de0*/ 	.word	0x0001e260


	//   ....[78]....
        /*0de4*/ 	.word	0x0001e2a0


	//   ....[79]....
        /*0de8*/ 	.word	0x0001e2d0


	//   ....[80]....
        /*0dec*/ 	.word	0x0001e300


	//   ....[81]....
        /*0df0*/ 	.word	0x0001e330


	//   ....[82]....
        /*0df4*/ 	.word	0x0001e360


	//   ....[83]....
        /*0df8*/ 	.word	0x0001e4c0


	//   ....[84]....
        /*0dfc*/ 	.word	0x0001e500


	//   ....[85]....
        /*0e00*/ 	.word	0x0001e530


	//   ....[86]....
        /*0e04*/ 	.word	0x0001e560


	//   ....[87]....
        /*0e08*/ 	.word	0x0001e590


	//   ....[88]....
        /*0e0c*/ 	.word	0x0001e5c0


	//   ....[89]....
        /*0e10*/ 	.word	0x0001e650


	//   ....[90]....
        /*0e14*/ 	.word	0x0001e690


	//   ....[91]....
        /*0e18*/ 	.word	0x0001e6a0


	//   ....[92]....
        /*0e1c*/ 	.word	0x0001e700


	//   ....[93]....
        /*0e20*/ 	.word	0x0001f110


	//   ....[94]....
        /*0e24*/ 	.word	0x0001f170


	//   ....[95]....
        /*0e28*/ 	.word	0x0001f1c0


	//   ....[96]....
        /*0e2c*/ 	.word	0x0001f210


	//   ....[97]....
        /*0e30*/ 	.word	0x0001f260


	//   ....[98]....
        /*0e34*/ 	.word	0x0001f2e0


	//   ....[99]....
        /*0e38*/ 	.word	0x0001f330


	//   ....[100]....
        /*0e3c*/ 	.word	0x0001f3a0


	//   ....[101]....
        /*0e40*/ 	.word	0x0001f410


	//   ....[102]....
        /*0e44*/ 	.word	0x0001f480


	//   ....[103]....
        /*0e48*/ 	.word	0x0001f500


	//   ....[104]....
        /*0e4c*/ 	.word	0x0001f580


	//   ....[105]....
        /*0e50*/ 	.word	0x0001f600


	//   ....[106]....
        /*0e54*/ 	.word	0x0001f670


	//   ....[107]....
        /*0e58*/ 	.word	0x0001f6f0


	//   ....[108]....
        /*0e5c*/ 	.word	0x0001f770


	//   ....[109]....
        /*0e60*/ 	.word	0x0001f7f0


	//   ....[110]....
        /*0e64*/ 	.word	0x0001f860


	//   ....[111]....
        /*0e68*/ 	.word	0x0001f8c0


	//   ....[112]....
        /*0e6c*/ 	.word	0x0001f920


	//   ....[113]....
        /*0e70*/ 	.word	0x0001f970


	//   ....[114]....
        /*0e74*/ 	.word	0x0001f9c0


	//   ....[115]....
        /*0e78*/ 	.word	0x0001fa40


	//   ....[116]....
        /*0e7c*/ 	.word	0x0001fac0


	//   ....[117]....
        /*0e80*/ 	.word	0x0001fb40


	//   ....[118]....
        /*0e84*/ 	.word	0x0001fbb0


	//   ....[119]....
        /*0e88*/ 	.word	0x0001fc30


	//   ....[120]....
        /*0e8c*/ 	.word	0x0001fcb0


	//   ....[121]....
        /*0e90*/ 	.word	0x0001fd30


	//   ....[122]....
        /*0e94*/ 	.word	0x0001fda0


	//   ....[123]....
        /*0e98*/ 	.word	0x0001fe20


	//   ....[124]....
        /*0e9c*/ 	.word	0x0001fea0


	//   ....[125]....
        /*0ea0*/ 	.word	0x0001ff20


	//   ....[126]....
        /*0ea4*/ 	.word	0x0001ff90


	//   ....[127]....
        /*0ea8*/ 	.word	0x00020010


	//   ....[128]....
        /*0eac*/ 	.word	0x00020090


	//   ....[129]....
        /*0eb0*/ 	.word	0x00020110


	//   ....[130]....
        /*0eb4*/ 	.word	0x00020180


	//   ....[131]....
        /*0eb8*/ 	.word	0x00020200


	//   ....[132]....
        /*0ebc*/ 	.word	0x00020280


	//   ....[133]....
        /*0ec0*/ 	.word	0x00020300


	//   ....[134]....
        /*0ec4*/ 	.word	0x00020370


	//   ....[135]....
        /*0ec8*/ 	.word	0x000203f0


	//   ....[136]....
        /*0ecc*/ 	.word	0x00020470


	//   ....[137]....
        /*0ed0*/ 	.word	0x000204c0


	//   ....[138]....
        /*0ed4*/ 	.word	0x00020500


	//   ....[139]....
        /*0ed8*/ 	.word	0x00020550


	//   ....[140]....
        /*0edc*/ 	.word	0x000205a0


	//   ....[141]....
        /*0ee0*/ 	.word	0x000205f0


	//   ....[142]....
        /*0ee4*/ 	.word	0x00020670


	//   ....[143]....
        /*0ee8*/ 	.word	0x000206c0


	//   ....[144]....
        /*0eec*/ 	.word	0x00020710


	//   ....[145]....
        /*0ef0*/ 	.word	0x00020760


	//   ....[146]....
        /*0ef4*/ 	.word	0x000207b0


	//   ....[147]....
        /*0ef8*/ 	.word	0x00020800


	//   ....[148]....
        /*0efc*/ 	.word	0x00020880


	//   ....[149]....
        /*0f00*/ 	.word	0x000208d0


	//   ....[150]....
        /*0f04*/ 	.word	0x00020950


	//   ....[151]....
        /*0f08*/ 	.word	0x000209c0


	//   ....[152]....
        /*0f0c*/ 	.word	0x00020a40


	//   ....[153]....
        /*0f10*/ 	.word	0x00020e70


	//   ....[154]....
        /*0f14*/ 	.word	0x00020e90


	//   ....[155]....
        /*0f18*/ 	.word	0x00020eb0


	//   ....[156]....
        /*0f1c*/ 	.word	0x00020ec0


	//   ....[157]....
        /*0f20*/ 	.word	0x00021430


	//   ....[158]....
        /*0f24*/ 	.word	0x00021440


	//   ....[159]....
        /*0f28*/ 	.word	0x00021450


	//   ....[160]....
        /*0f2c*/ 	.word	0x00021460


	//   ....[161]....
        /*0f30*/ 	.word	0x000219d0


	//   ....[162]....
        /*0f34*/ 	.word	0x000219f0


	//   ....[163]....
        /*0f38*/ 	.word	0x00021a10


	//   ....[164]....
        /*0f3c*/ 	.word	0x00021a20


	//   ....[165]....
        /*0f40*/ 	.word	0x00021ff0


	//   ....[166]....
        /*0f44*/ 	.word	0x00022010


	//   ....[167]....
        /*0f48*/ 	.word	0x00022020


	//   ....[168]....
        /*0f4c*/ 	.word	0x00022030


	//   ....[169]....
        /*0f50*/ 	.word	0x00025830


	//   ....[170]....
        /*0f54*/ 	.word	0x00025850


	//   ....[171]....
        /*0f58*/ 	.word	0x00025870


	//   ....[172]....
        /*0f5c*/ 	.word	0x00025880


	//   ....[173]....
        /*0f60*/ 	.word	0x00025cf0


	//   ....[174]....
        /*0f64*/ 	.word	0x00025d00


	//   ....[175]....
        /*0f68*/ 	.word	0x00025d10


	//   ....[176]....
        /*0f6c*/ 	.word	0x00025d20


	//   ....[177]....
        /*0f70*/ 	.word	0x00026130


	//   ....[178]....
        /*0f74*/ 	.word	0x00026150


	//   ....[179]....
        /*0f78*/ 	.word	0x00026170


	//   ....[180]....
        /*0f7c*/ 	.word	0x00026180


	//   ....[181]....
        /*0f80*/ 	.word	0x00026620


	//   ....[182]....
        /*0f84*/ 	.word	0x00026640


	//   ....[183]....
        /*0f88*/ 	.word	0x00026660


	//   ....[184]....
        /*0f8c*/ 	.word	0x00026670


	//   ....[185]....
        /*0f90*/ 	.word	0x0002a310


	//   ....[186]....
        /*0f94*/ 	.word	0x0002a390


	//   ....[187]....
        /*0f98*/ 	.word	0x0002a410


	//   ....[188]....
        /*0f9c*/ 	.word	0x0002a480


	//   ....[189]....
        /*0fa0*/ 	.word	0x0002a500


	//   ....[190]....
        /*0fa4*/ 	.word	0x0002a570


	//   ....[191]....
        /*0fa8*/ 	.word	0x0002a5f0


	//   ....[192]....
        /*0fac*/ 	.word	0x0002a660


	//   ....[193]....
        /*0fb0*/ 	.word	0x0002a6e0


	//   ....[194]....
        /*0fb4*/ 	.word	0x0002a760


	//   ....[195]....
        /*0fb8*/ 	.word	0x0002a7e0


	//   ....[196]....
        /*0fbc*/ 	.word	0x0002a850


	//   ....[197]....
        /*0fc0*/ 	.word	0x0002a8d0


	//   ....[198]....
        /*0fc4*/ 	.word	0x0002a950


	//   ....[199]....
        /*0fc8*/ 	.word	0x0002a9c0


	//   ....[200]....
        /*0fcc*/ 	.word	0x0002aa30


	//   ....[201]....
        /*0fd0*/ 	.word	0x0002aab0


	//   ....[202]....
        /*0fd4*/ 	.word	0x0002ab30


	//   ....[203]....
        /*0fd8*/ 	.word	0x0002abb0


	//   ....[204]....
        /*0fdc*/ 	.word	0x0002ac20


	//   ....[205]....
        /*0fe0*/ 	.word	0x0002aca0


	//   ....[206]....
        /*0fe4*/ 	.word	0x0002ad10


	//   ....[207]....
        /*0fe8*/ 	.word	0x0002ad80


	//   ....[208]....
        /*0fec*/ 	.word	0x0002adf0


	//   ....[209]....
        /*0ff0*/ 	.word	0x0002ae70


	//   ....[210]....
        /*0ff4*/ 	.word	0x0002aef0


	//   ....[211]....
        /*0ff8*/ 	.word	0x0002af70


	//   ....[212]....
        /*0ffc*/ 	.word	0x0002afe0


	//   ....[213]....
        /*1000*/ 	.word	0x0002b060


	//   ....[214]....
        /*1004*/ 	.word	0x0002b0e0


	//   ....[215]....
        /*1008*/ 	.word	0x0002b160


	//   ....[216]....
        /*100c*/ 	.word	0x0002b1d0


	//----- nvinfo : EIATTR_EXIT_INSTR_OFFSETS
	.align		4
.L_512:
        /*1010*/ 	.byte	0x04, 0x1c
        /*1012*/ 	.short	(.L_514 - .L_513)


	//   ....[0]....
.L_513:
        /*1014*/ 	.word	0x00001100


	//   ....[1]....
        /*1018*/ 	.word	0x0001f0d0


	//----- nvinfo : EIATTR_MAX_THREADS
	.align		4
.L_514:
        /*101c*/ 	.byte	0x04, 0x05
        /*101e*/ 	.short	(.L_516 - .L_515)
.L_515:
        /*1020*/ 	.word	0x00000100
        /*1024*/ 	.word	0x00000001
        /*1028*/ 	.word	0x00000001


	//----- nvinfo : EIATTR_CRS_STACK_SIZE
	.align		4
.L_516:
        /*102c*/ 	.byte	0x04, 0x1e
        /*102e*/ 	.short	(.L_518 - .L_517)
.L_517:
        /*1030*/ 	.word	0x00000000
.L_518:


//--------------------- .nv.info._ZN7cutlass13device_kernelIN5flash19enable_sm80_to_sm89INS1_16FlashAttnFwdSm80INS1_25CollectiveMainloopFwdSm80ILi8ELi1ELb0EN4cute5tupleIJNS5_1CILi128EEENS7_ILi96EEENS7_ILi256EEEEEELi256ENS_6half_tEfNS_4arch4Sm80ELb1ELb0ELb1ELb0ELb0ELb0ELb1ELb1EEENS1_21CollectiveEpilogueFwdINS6_IJS8_SA_S9_EEENS6_IJNS7_ILi1EEESI_SI_EEESC_SE_Li256ELb0ELb1ELb1ELb0EEENS1_30DynamicPersistentTileSchedulerILi256ELi256ELb1ELb1ELb0EEEEEEEEEvNT_6ParamsE --------------------------
	.section	.nv.info._ZN7cutlass13device_kernelIN5flash19enable_sm80_to_sm89INS1_16FlashAttnFwdSm80INS1_25CollectiveMainloopFwdSm80ILi8ELi1ELb0EN4cute5tupleIJNS5_1CILi128EEENS7_ILi96EEENS7_ILi256EEEEEELi256ENS_6half_tEfNS_4arch4Sm80ELb1ELb0ELb1ELb0ELb0ELb0ELb1ELb1EEENS1_21CollectiveEpilogueFwdINS6_IJS8_SA_S9_EEENS6_IJNS7_ILi1EEESI_SI_EEESC_SE_Li256ELb0ELb1ELb1ELb0EEENS1_30DynamicPersistentTileSchedulerILi256ELi256ELb1ELb1ELb0EEEEEEEEEvNT_6ParamsE,"",@"SHT_CUDA_INFO"
	.sectionflags	@""
	.align	4


	//----- nvinfo : EIATTR_CUDA_API_VERSION
	.align		4
        /*0000*/ 	.byte	0x04, 0x37
        /*0002*/ 	.short	(.L_520 - .L_519)
.L_519:
        /*0004*/ 	.word	0x00000082


	//----- nvinfo : EIATTR_SW2861232_WAR
	.align		4
.L_520:
        /*0008*/ 	.byte	0x01, 0x35
	.zero		2


	//----- nvinfo : EIATTR_PARAM_CBANK
	.align		4
        /*000c*/ 	.byte	0x04, 0x0a
        /*000e*/ 	.short	(.L_522 - .L_521)
	.align		4
.L_521:
        /*0010*/ 	.word	index@(.nv.constant0._ZN7cutlass13device_kernelIN5flash19enable_sm80_to_sm89INS1_16FlashAttnFwdSm80INS1_25CollectiveMainloopFwdSm80ILi8ELi1ELb0EN4cute5tupleIJNS5_1CILi128EEENS7_ILi96EEENS7_ILi256EEEEEELi256ENS_6half_tEfNS_4arch4Sm80ELb1ELb0ELb1ELb0ELb0ELb0ELb1ELb1EEENS1_21CollectiveEpilogueFwdINS6_IJS8_SA_S9_EEENS6_IJNS7_ILi1EEESI_SI_EEESC_SE_Li256ELb0ELb1ELb1ELb0EEENS1_30DynamicPersistentTileSchedulerILi256ELi256ELb1ELb1ELb0EEEEEEEEEvNT_6ParamsE)
        /*0014*/ 	.short	0x0160
        /*0016*/ 	.short	0x0428


	//----- nvinfo : EIATTR_CBANK_PARAM_SIZE
	.align		4
.L_522:
        /*0018*/ 	.byte	0x03, 0x19
        /*001a*/ 	.short	0x0428


	//----- nvinfo : EIATTR_KPARAM_INFO
	.align		4
        /*001c*/ 	.byte	0x04, 0x17
        /*001e*/ 	.short	(.L_524 - .L_523)
.L_523:
        /*0020*/ 	.word	0x00000000
        /*0024*/ 	.short	0x0000
        /*0026*/ 	.short	0x0000
        /*0028*/ 	.byte	0x00, 0xf0, 0xa1, 0x10


	//----- nvinfo : EIATTR_MAXREG_COUNT
	.align		4
.L_524:
        /*002c*/ 	.byte	0x03, 0x1b
        /*002e*/ 	.short	0x00ff


	//----- nvinfo : EIATTR_NUM_BARRIERS
	.align		4
        /*0030*/ 	.byte	0x02, 0x4c
        /*0032*/ 	.byte	0x06
	.zero		1


	//----- nvinfo : EIATTR_ANNOTATIONS
	.align		4
        /*0034*/ 	.byte	0x04, 0x55
        /*0036*/ 	.short	(.L_526 - .L_525)


	//   ....[0]....
.L_525:
        /* <DEDUP_REMOVED lines=72> */


	//----- nvinfo : EIATTR_MERCURY_ISA_VERSION
	.align		4
.L_526:
        /*04a0*/ 	.byte	0x03, 0x5f
        /*04a2*/ 	.short	0x0000


	//----- nvinfo : EIATTR_INT_WARP_WIDE_INSTR_OFFSETS
	.align		4
        /*04a4*/ 	.byte	0x04, 0x31
        /*04a6*/ 	.short	(.L_528 - .L_527)


	//   ....[0]....
.L_527:
        /*04a8*/ 	.word	0x000134a0


	//   ....[1]....
        /*04ac*/ 	.word	0x00013520


	//----- nvinfo : EIATTR_COOP_GROUP_MASK_REGIDS
	.align		4
.L_528:
        /*04b0*/ 	.byte	0x04, 0x29
        /*04b2*/ 	.short	(.L_530 - .L_529)


	//   ....[0]....
.L_529:
        /*04b4*/ 	.word	0xffffffff


	//   ....[1]....
        /*04b8*/ 	.word	0xffffffff


	//   ....[2]....
        /*04bc*/ 	.word	0xffffffff


	//   ....[3]....
        /*04c0*/ 	.word	0xffffffff


	//   ....[4]....
        /*04c4*/ 	.word	0xffffffff


	//   ....[5]....
        /*04c8*/ 	.word	0xffffffff


	//   ....[6]....
        /*04cc*/ 	.word	0xffffffff


	//   ....[7]....
        /*04d0*/ 	.word	0xffffffff


	//   ....[8]....
        /*04d4*/ 	.word	0xffffffff


	//   ....[9]....
        /*04d8*/ 	.word	0xffffffff


	//   ....[10]....
        /*04dc*/ 	.word	0xffffffff


	//   ....[11]....
        /*04e0*/ 	.word	0xffffffff


	//   ....[12]....
        /*04e4*/ 	.word	0xffffffff


	//   ....[13]....
        /*04e8*/ 	.word	0xffffffff


	//   ....[14]....
        /*04ec*/ 	.word	0xffffffff


	//   ....[15]....
        /*04f0*/ 	.word	0xffffffff


	//   ....[16]....
        /*04f4*/ 	.word	0xffffffff


	//   ....[17]....
        /*04f8*/ 	.word	0xffffffff


	//   ....[18]....
        /*04fc*/ 	.word	0xffffffff


	//   ....[19]....
        /*0500*/ 	.word	0xffffffff


	//   ....[20]....
        /*0504*/ 	.word	0xffffffff


	//   ....[21]....
        /*0508*/ 	.word	0xffffffff


	//   ....[22]....
        /*050c*/ 	.word	0xffffffff


	//   ....[23]....
        /*0510*/ 	.word	0xffffffff


	//   ....[24]....
        /*0514*/ 	.word	0xffffffff


	//   ....[25]....
        /*0518*/ 	.word	0xffffffff


	//   ....[26]....
        /*051c*/ 	.word	0xffffffff


	//   ....[27]....
        /*0520*/ 	.word	0xffffffff


	//   ....[28]....
        /*0524*/ 	.word	0xffffffff


	//   ....[29]....
        /*0528*/ 	.word	0xffffffff


	//   ....[30]....
        /*052c*/ 	.word	0xffffffff


	//   ....[31]....
        /*0530*/ 	.word	0xffffffff


	//   ....[32]....
        /*0534*/ 	.word	0xffffffff


	//   ....[33]....
        /*0538*/ 	.word	0xffffffff


	//   ....[34]....
        /*053c*/ 	.word	0xffffffff


	//   ....[35]....
        /*0540*/ 	.word	0xffffffff


	//   ....[36]....
        /*0544*/ 	.word	0xffffffff


	//   ....[37]....
        /*0548*/ 	.word	0xffffffff


	//   ....[38]....
        /*054c*/ 	.word	0xffffffff


	//   ....[39]....
        /*0550*/ 	.word	0xffffffff


	//   ....[40]....
        /*0554*/ 	.word	0xffffffff


	//   ....[41]....
        /*0558*/ 	.word	0xffffffff


	//   ....[42]....
        /*055c*/ 	.word	0xffffffff


	//   ....[43]....
        /*0560*/ 	.word	0xffffffff


	//   ....[44]....
        /*0564*/ 	.word	0xffffffff


	//   ....[45]....
        /*0568*/ 	.word	0xffffffff


	//   ....[46]....
        /*056c*/ 	.word	0xffffffff


	//   ....[47]....
        /*0570*/ 	.word	0xffffffff


	//   ....[48]....
        /*0574*/ 	.word	0xffffffff


	//   ....[49]....
        /*0578*/ 	.word	0xffffffff


	//   ....[50]....
        /*057c*/ 	.word	0xffffffff


	//   ....[51]....
        /*0580*/ 	.word	0xffffffff


	//----- nvinfo : EIATTR_COOP_GROUP_INSTR_OFFSETS
	.align		4
.L_530:
        /*0584*/ 	.byte	0x04, 0x28
        /*0586*/ 	.short	(.L_532 - .L_531)


	//   ....[0]....
.L_531:
        /*0588*/ 	.word	0x00000050


	//   ....[1]....
        /*058c*/ 	.word	0x00001ad0


	//   ....[2]....
        /*0590*/ 	.word	0x00001af0


	//   ....[3]....
        /*0594*/ 	.word	0x00001cb0


	//   ....[4]....
        /*0598*/ 	.word	0x00001cc0


	//   ....[5]....
        /*059c*/ 	.word	0x00001e70


	//   ....[6]....
        /*05a0*/ 	.word	0x00001e90


	//   ....[7]....
        /*05a4*/ 	.word	0x00002040


	//   ....[8]....
        /*05a8*/ 	.word	0x00002050


	//   ....[9]....
        /*05ac*/ 	.word	0x000046f0


	//   ....[10]....
        /*05b0*/ 	.word	0x000048b0


	//   ....[11]....
        /*05b4*/ 	.word	0x00005050


	//   ....[12]....
        /*05b8*/ 	.word	0x00005100


	//   ....[13]....
        /*05bc*/ 	.word	0x00005120


	//   ....[14]....
        /*05c0*/ 	.word	0x00005140


	//   ....[15]....
        /*05c4*/ 	.word	0x00008ff0


	//   ....[16]....
        /*05c8*/ 	.word	0x00009f70


	//   ....[17]....
        /*05cc*/ 	.word	0x0000af10


	//   ....[18]....
        /*05d0*/ 	.word	0x0000af30


	//   ....[19]....
        /*05d4*/ 	.word	0x0000af90


	//   ....[20]....
        /*05d8*/ 	.word	0x0000afa0


	//   ....[21]....
        /*05dc*/ 	.word	0x0000fb30


	//   ....[22]....
        /*05e0*/ 	.word	0x0000fb80


	//   ....[23]....
        /*05e4*/ 	.word	0x0000fba0


	//   ....[24]....
        /*05e8*/ 	.word	0x0000fbc0


	//   ....[25]....
        /*05ec*/ 	.word	0x00012a10


	//   ....[26]....
        /*05f0*/ 	.word	0x00012a60


	//   ....[27]....
        /*05f4*/ 	.word	0x00012a80


	//   ....[28]....
        /*05f8*/ 	.word	0x00012aa0


	//   ....[29]....
        /*05fc*/ 	.word	0x00013660


	//   ....[30]....
        /*0600*/ 	.word	0x00013af0


	//   ....[31]....
        /*0604*/ 	.word	0x00013b00


	//   ....[32]....
        /*0608*/ 	.word	0x00013b30


	//   ....[33]....
        /*060c*/ 	.word	0x00013b50


	//   ....[34]....
        /*0610*/ 	.word	0x00013c50


	//   ....[35]....
        /*0614*/ 	.word	0x00013cb0


	//   ....[36]....
        /*0618*/ 	.word	0x00014820


	//   ....[37]....
        /*061c*/ 	.word	0x00014830


	//   ....[38]....
        /*0620*/ 	.word	0x000153e0


	//   ....[39]....
        /*0624*/ 	.word	0x000154f0


	//   ....[40]....
        /*0628*/ 	.word	0x00015560


	//   ....[41]....
        /*062c*/ 	.word	0x000155d0


	//   ....[42]....
        /*0630*/ 	.word	0x00015630


	//   ....[43]....
        /*0634*/ 	.word	0x000156a0


	//   ....[44]....
        /*0638*/ 	.word	0x00015710


	//   ....[45]....
        /*063c*/ 	.word	0x00015780


	//   ....[46]....
        /*0640*/ 	.word	0x000157e0


	//   ....[47]....
        /*0644*/ 	.word	0x00015840


	//   ....[48]....
        /*0648*/ 	.word	0x000158a0


	//   ....[49]....
        /*064c*/ 	.word	0x000158f0


	//   ....[50]....
        /*0650*/ 	.word	0x00015950


	//   ....[51]....
        /*0654*/ 	.word	0x000159c0


	//----- nvinfo : EIATTR_EXIT_INSTR_OFFSETS
	.align		4
.L_532:
        /*0658*/ 	.byte	0x04, 0x1c
        /*065a*/ 	.short	(.L_534 - .L_533)


	//   ....[0]....
.L_533:
        /*065c*/ 	.word	0x000000a0


	//   ....[1]....
        /*0660*/ 	.word	0x000154a0


	//----- nvinfo : EIATTR_MAX_THREADS
	.align		4
.L_534:
        /*0664*/ 	.byte	0x04, 0x05
        /*0666*/ 	.short	(.L_536 - .L_535)
.L_535:
        /*0668*/ 	.word	0x00000100
        /*066c*/ 	.word	0x00000001
        /*0670*/ 	.word	0x00000001


	//----- nvinfo : EIATTR_CRS_STACK_SIZE
	.align		4
.L_536:
        /*0674*/ 	.byte	0x04, 0x1e
        /*0676*/ 	.short	(.L_538 - .L_537)
.L_537:
        /*0678*/ 	.word	0x00000000
.L_538:


//--------------------- .nv.info._ZN7cutlass13device_kernelIN5flash19enable_sm80_to_sm89INS1_16FlashAttnFwdSm80INS1_25CollectiveMainloopFwdSm80ILi8ELi1ELb0EN4cute5tupleIJNS5_1CILi128EEENS7_ILi64EEENS7_ILi256EEEEEELi256ENS_6half_tEfNS_4arch4Sm80ELb1ELb0ELb1ELb1ELb0ELb0ELb1ELb1EEENS1_21CollectiveEpilogueFwdINS6_IJS8_SA_S9_EEENS6_IJNS7_ILi1EEESI_SI_EEESC_SE_Li256ELb1ELb1ELb1ELb0EEENS1_36VarlenDynamicPersistentTileSchedulerILi128ELi64ELi256ELi256ELb1ELb1ELb0ELb1ELb1ELb1EEEEEEEEEvNT_6ParamsE --------------------------
	.section	.nv.info._ZN7cutlass13device_kernelIN5flash19enable_sm80_to_sm89INS1_16FlashAttnFwdSm80INS1_25CollectiveMainloopFwdSm80ILi8ELi1ELb0EN4cute5tupleIJNS5_1CILi128EEENS7_ILi64EEENS7_ILi256EEEEEELi256ENS_6half_tEfNS_4arch4Sm80ELb1ELb0ELb1ELb1ELb0ELb0ELb1ELb1EEENS1_21CollectiveEpilogueFwdINS6_IJS8_SA_S9_EEENS6_IJNS7_ILi1EEESI_SI_EEESC_SE_Li256ELb1ELb1ELb1ELb0EEENS1_36VarlenDynamicPersistentTileSchedulerILi128ELi64ELi256ELi256ELb1ELb1ELb0ELb1ELb1ELb1EEEEEEEEEvNT_6ParamsE,"",@"SHT_CUDA_INFO"
	.sectionflags	@""
	.align	4


	//----- nvinfo : EIATTR_CUDA_API_VERSION
	.align		4
        /*0000*/ 	.byte	0x04, 0x37
        /*0002*/ 	.short	(.L_540 - .L_539)
.L_539:
        /*0004*/ 	.word	0x00000082


	//----- nvinfo : EIATTR_SW2861232_WAR
	.align		4
.L_540:
        /*0008*/ 	.byte	0x01, 0x35
	.zero		2


	//----- nvinfo : EIATTR_PARAM_CBANK
	.align		4
        /*000c*/ 	.byte	0x04, 0x0a
        /*000e*/ 	.short	(.L_542 - .L_541)
	.align		4
.L_541:
        /*0010*/ 	.word	index@(.nv.constant0._ZN7cutlass13device_kernelIN5flash19enable_sm80_to_sm89INS1_16FlashAttnFwdSm80INS1_25CollectiveMainloopFwdSm80ILi8ELi1ELb0EN4cute5tupleIJNS5_1CILi128EEENS7_ILi64EEENS7_ILi256EEEEEELi256ENS_6half_tEfNS_4arch4Sm80ELb1ELb0ELb1ELb1ELb0ELb0ELb1ELb1EEENS1_21CollectiveEpilogueFwdINS6_IJS8_SA_S9_EEENS6_IJNS7_ILi1EEESI_SI_EEESC_SE_Li256ELb1ELb1ELb1ELb0EEENS1_36VarlenDynamicPersistentTileSchedulerILi128ELi64ELi256ELi256ELb1ELb1ELb0ELb1ELb1ELb1EEEEEEEEEvNT_6ParamsE)
        /*0014*/ 	.short	0x0160
        /*0016*/ 	.short	0x0438


	//----- nvinfo : EIATTR_CBANK_PARAM_SIZE
	.align		4
.L_542:
        /*0018*/ 	.byte	0x03, 0x19
        /*001a*/ 	.short	0x0438


	//----- nvinfo : EIATTR_KPARAM_INFO
	.align		4
        /*001c*/ 	.byte	0x04, 0x17
        /*001e*/ 	.short	(.L_544 - .L_543)
.L_543:
        /*0020*/ 	.word	0x00000000
        /*0024*/ 	.short	0x0000
        /*0026*/ 	.short	0x0000
        /*0028*/ 	.byte	0x00, 0xf0, 0xe1, 0x10


	//----- nvinfo : EIATTR_MAXREG_COUNT
	.align		4
.L_544:
        /*002c*/ 	.byte	0x03, 0x1b
        /*002e*/ 	.short	0x00ff


	//----- nvinfo : EIATTR_NUM_BARRIERS
	.align		4
        /*0030*/ 	.byte	0x02, 0x4c
        /*0032*/ 	.byte	0x06
	.zero		1


	//----- nvinfo : EIATTR_ANNOTATIONS
	.align		4
        /*0034*/ 	.byte	0x04, 0x55
        /*0036*/ 	.short	(.L_546 - .L_545)


	//   ....[0]....
.L_545:
        /* <DEDUP_REMOVED lines=152> */


	//----- nvinfo : EIATTR_MERCURY_ISA_VERSION
	.align		4
.L_546:
        /*09a0*/ 	.byte	0x03, 0x5f
        /*09a2*/ 	.short	0x0000


	//----- nvinfo : EIATTR_INT_WARP_WIDE_INSTR_OFFSETS
	.align		4
        /*09a4*/ 	.byte	0x04, 0x31
        /*09a6*/ 	.short	(.L_548 - .L_547)


	//   ....[0]....
.L_547:
        /*09a8*/ 	.word	0x0000ee20


	//   ....[1]....
        /*09ac*/ 	.word	0x0000eea0


	//----- nvinfo : EIATTR_COOP_GROUP_MASK_REGIDS
	.align		4
.L_548:
        /*09b0*/ 	.byte	0x04, 0x29
        /*09b2*/ 	.short	(.L_550 - .L_549)


	//   ....[0]....
.L_549:
        /*09b4*/ 	.word	0xffffffff


	//   ....[1]....
        /*09b8*/ 	.word	0xffffffff


	//   ....[2]....
        /*09bc*/ 	.word	0xffffffff


	//   ....[3]....
        /*09c0*/ 	.word	0xffffffff


	//   ....[4]....
        /*09c4*/ 	.word	0xffffffff


	//   ....[5]....
        /*09c8*/ 	.word	0xffffffff


	//   ....[6]....
        /*09cc*/ 	.word	0xffffffff


	//   ....[7]....
        /*09d0*/ 	.word	0xffffffff


	//   ....[8]....
        /*09d4*/ 	.word	0xffffffff


	//   ....[9]....
        /*09d8*/ 	.word	0xffffffff


	//   ....[10]....
        /*09dc*/ 	.word	0xffffffff


	//   ....[11]....
        /*09e0*/ 	.word	0xffffffff


	//   ....[12]....
        /*09e4*/ 	.word	0xffffffff


	//   ....[13]....
        /*09e8*/ 	.word	0xffffffff


	//   ....[14]....
        /*09ec*/ 	.word	0xffffffff


	//   ....[15]....
        /*09f0*/ 	.word	0xffffffff


	//   ....[16]....
        /*09f4*/ 	.word	0xffffffff


	//   ....[17]....
        /*09f8*/ 	.word	0xffffffff


	//   ....[18]....
        /*09fc*/ 	.word	0xffffffff


	//   ....[19]....
        /*0a00*/ 	.word	0xffffffff


	//   ....[20]....
        /*0a04*/ 	.word	0xffffffff


	//   ....[21]....
        /*0a08*/ 	.word	0xffffffff


	//   ....[22]....
        /*0a0c*/ 	.word	0xffffffff


	//   ....[23]....
        /*0a10*/ 	.word	0xffffffff


	//   ....[24]....
        /*0a14*/ 	.word	0xffffffff


	//   ....[25]....
        /*0a18*/ 	.word	0xffffffff


	//   ....[26]....
        /*0a1c*/ 	.word	0xffffffff


	//   ....[27]....
        /*0a20*/ 	.word	0xffffffff


	//   ....[28]....
        /*0a24*/ 	.word	0xffffffff


	//   ....[29]....
        /*0a28*/ 	.word	0xffffffff


	//   ....[30]....
        /*0a2c*/ 	.word	0xffffffff


	//   ....[31]....
        /*0a30*/ 	.word	0xffffffff


	//   ....[32]....
        /*0a34*/ 	.word	0xffffffff


	//   ....[33]....
        /*0a38*/ 	.word	0xffffffff


	//   ....[34]....
        /*0a3c*/ 	.word	0xffffffff


	//   ....[35]....
        /*0a40*/ 	.word	0xffffffff


	//   ....[36]....
        /*0a44*/ 	.word	0xffffffff


	//   ....[37]....
        /*0a48*/ 	.word	0xffffffff


	//   ....[38]....
        /*0a4c*/ 	.word	0xffffffff


	//   ....[39]....
        /*0a50*/ 	.word	0xffffffff


	//   ....[40]....
        /*0a54*/ 	.word	0xffffffff


	//   ....[41]....
        /*0a58*/ 	.word	0xffffffff


	//   ....[42]....
        /*0a5c*/ 	.word	0xffffffff


	//   ....[43]....
        /*0a60*/ 	.word	0xffffffff


	//   ....[44]....
        /*0a64*/ 	.word	0xffffffff


	//   ....[45]....
        /*0a68*/ 	.word	0xffffffff


	//   ....[46]....
        /*0a6c*/ 	.word	0xffffffff


	//   ....[47]....
        /*0a70*/ 	.word	0xffffffff


	//   ....[48]....
        /*0a74*/ 	.word	0xffffffff


	//   ....[49]....
        /*0a78*/ 	.word	0xffffffff


	//   ....[50]....
        /*0a7c*/ 	.word	0xffffffff


	//   ....[51]....
        /*0a80*/ 	.word	0xffffffff


	//   ....[52]....
        /*0a84*/ 	.word	0xffffffff


	//   ....[53]....
        /*0a88*/ 	.word	0xffffffff


	//   ....[54]....
        /*0a8c*/ 	.word	0xffffffff


	//   ....[55]....
        /*0a90*/ 	.word	0xffffffff


	//   ....[56]....
        /*0a94*/ 	.word	0xffffffff


	//   ....[57]....
        /*0a98*/ 	.word	0xffffffff


	//   ....[58]....
        /*0a9c*/ 	.word	0xffffffff


	//   ....[59]....
        /*0aa0*/ 	.word	0xffffffff


	//   ....[60]....
        /*0aa4*/ 	.word	0xffffffff


	//   ....[61]....
        /*0aa8*/ 	.word	0xffffffff


	//   ....[62]....
        /*0aac*/ 	.word	0xffffffff


	//   ....[63]....
        /*0ab0*/ 	.word	0xffffffff


	//   ....[64]....
        /*0ab4*/ 	.word	0xffffffff


	//   ....[65]....
        /*0ab8*/ 	.word	0xffffffff


	//   ....[66]....
        /*0abc*/ 	.word	0xffffffff


	//   ....[67]....
        /*0ac0*/ 	.word	0xffffffff


	//   ....[68]....
        /*0ac4*/ 	.word	0xffffffff


	//   ....[69]....
        /*0ac8*/ 	.word	0xffffffff


	//   ....[70]....
        /*0acc*/ 	.word	0xffffffff


	//   ....[71]....
        /*0ad0*/ 	.word	0xffffffff


	//   ....[72]....
        /*0ad4*/ 	.word	0xffffffff


	//   ....[73]....
        /*0ad8*/ 	.word	0xffffffff


	//   ....[74]....
        /*0adc*/ 	.word	0xffffffff


	//   ....[75]....
        /*0ae0*/ 	.word	0xffffffff


	//   ....[76]....
        /*0ae4*/ 	.word	0xffffffff


	//   ....[77]....
        /*0ae8*/ 	.word	0xffffffff


	//   ....[78]....
        /*0aec*/ 	.word	0xffffffff


	//   ....[79]....
        /*0af0*/ 	.word	0xffffffff


	//   ....[80]....
        /*0af4*/ 	.word	0xffffffff


	//   ....[81]....
        /*0af8*/ 	.word	0xffffffff


	//   ....[82]....
        /*0afc*/ 	.word	0xffffffff


	//   ....[83]....
        /*0b00*/ 	.word	0xffffffff


	//   ....[84]....
        /*0b04*/ 	.word	0xffffffff


	//   ....[85]....
        /*0b08*/ 	.word	0xffffffff


	//   ....[86]....
        /*0b0c*/ 	.word	0xffffffff


	//   ....[87]....
        /*0b10*/ 	.word	0xffffffff


	//   ....[88]....
        /*0b14*/ 	.word	0xffffffff


	//   ....[89]....
        /*0b18*/ 	.word	0xffffffff


	//   ....[90]....
        /*0b1c*/ 	.word	0xffffffff


	//   ....[91]....
        /*0b20*/ 	.word	0xffffffff


	//   ....[92]....
        /*0b24*/ 	.word	0xffffffff


	//   ....[93]....
        /*0b28*/ 	.word	0xffffffff


	//   ....[94]....
        /*0b2c*/ 	.word	0xffffffff


	//   ....[95]....
        /*0b30*/ 	.word	0xffffffff


	//   ....[96]....
        /*0b34*/ 	.word	0xffffffff


	//   ....[97]....
        /*0b38*/ 	.word	0xffffffff


	//   ....[98]....
        /*0b3c*/ 	.word	0xffffffff


	//   ....[99]....
        /*0b40*/ 	.word	0xffffffff


	//   ....[100]....
        /*0b44*/ 	.word	0xffffffff


	//   ....[101]....
        /*0b48*/ 	.word	0xffffffff


	//   ....[102]....
        /*0b4c*/ 	.word	0xffffffff


	//   ....[103]....
        /*0b50*/ 	.word	0xffffffff


	//   ....[104]....
        /*0b54*/ 	.word	0xffffffff


	//   ....[105]....
        /*0b58*/ 	.word	0xffffffff


	//   ....[106]....
        /*0b5c*/ 	.word	0xffffffff


	//   ....[107]....
        /*0b60*/ 	.word	0xffffffff


	//   ....[108]....
        /*0b64*/ 	.word	0xffffffff


	//   ....[109]....
        /*0b68*/ 	.word	0xffffffff


	//   ....[110]....
        /*0b6c*/ 	.word	0xffffffff


	//   ....[111]....
        /*0b70*/ 	.word	0xffffffff


	//   ....[112]....
        /*0b74*/ 	.word	0xffffffff


	//   ....[113]....
        /*0b78*/ 	.word	0xffffffff


	//   ....[114]....
        /*0b7c*/ 	.word	0xffffffff


	//   ....[115]....
        /*0b80*/ 	.word	0xffffffff


	//   ....[116]....
        /*0b84*/ 	.word	0xffffffff


	//   ....[117]....
        /*0b88*/ 	.word	0xffffffff


	//   ....[118]....
        /*0b8c*/ 	.word	0xffffffff


	//   ....[119]....
        /*0b90*/ 	.word	0xffffffff


	//   ....[120]....
        /*0b94*/ 	.word	0xffffffff


	//   ....[121]....
        /*0b98*/ 	.word	0xffffffff


	//   ....[122]....
        /*0b9c*/ 	.word	0xffffffff


	//   ....[123]....
        /*0ba0*/ 	.word	0xffffffff


	//   ....[124]....
        /*0ba4*/ 	.word	0xffffffff


	//   ....[125]....
        /*0ba8*/ 	.word	0xffffffff


	//   ....[126]....
        /*0bac*/ 	.word	0xffffffff


	//   ....[127]....
        /*0bb0*/ 	.word	0xffffffff


	//   ....[128]....
        /*0bb4*/ 	.word	0xffffffff


	//   ....[129]....
        /*0bb8*/ 	.word	0xffffffff


	//   ....[130]....
        /*0bbc*/ 	.word	0xffffffff


	//   ....[131]....
        /*0bc0*/ 	.word	0xffffffff


	//   ....[132]....
        /*0bc4*/ 	.word	0xffffffff


	//   ....[133]....
        /*0bc8*/ 	.word	0xffffffff


	//   ....[134]....
        /*0bcc*/ 	.word	0xffffffff


	//   ....[135]....
        /*0bd0*/ 	.word	0xffffffff


	//   ....[136]....
        /*0bd4*/ 	.word	0xffffffff


	//   ....[137]....
        /*0bd8*/ 	.word	0xffffffff


	//   ....[138]....
        /*0bdc*/ 	.word	0xffffffff


	//   ....[139]....
        /*0be0*/ 	.word	0xffffffff


	//   ....[140]....
        /*0be4*/ 	.word	0xffffffff


	//   ....[141]....
        /*0be8*/ 	.word	0xffffffff


	//   ....[142]....
        /*0bec*/ 	.word	0xffffffff


	//   ....[143]....
        /*0bf0*/ 	.word	0xffffffff


	//   ....[144]....
        /*0bf4*/ 	.word	0xffffffff


	//   ....[145]....
        /*0bf8*/ 	.word	0xffffffff


	//   ....[146]....
        /*0bfc*/ 	.word	0xffffffff


	//----- nvinfo : EIATTR_COOP_GROUP_INSTR_OFFSETS
	.align		4
.L_550:
        /*0c00*/ 	.byte	0x04, 0x28
        /*0c02*/ 	.short	(.L_552 - .L_551)


	//   ....[0]....
.L_551:
        /*0c04*/ 	.word	0x00000050


	//   ....[1]....
        /*0c08*/ 	.word	0x00000200


	//   ....[2]....
        /*0c0c*/ 	.word	0x00000230


	//   ....[3]....
        /*0c10*/ 	.word	0x00000260


	//   ....[4]....
        /*0c14*/ 	.word	0x00000290


	//   ....[5]....
        /*0c18*/ 	.word	0x000002c0


	//   ....[6]....
        /*0c1c*/ 	.word	0x000002f0


	//   ....[7]....
        /*0c20*/ 	.word	0x00000450


	//   ....[8]....
        /*0c24*/ 	.word	0x00000490


	//   ....[9]....
        /*0c28*/ 	.word	0x000004c0


	//   ....[10]....
        /*0c2c*/ 	.word	0x000004f0


	//   ....[11]....
        /*0c30*/ 	.word	0x00000520


	//   ....[12]....
        /*0c34*/ 	.word	0x00000550


	//   ....[13]....
        /*0c38*/ 	.word	0x000005e0


	//   ....[14]....
        /*0c3c*/ 	.word	0x00000630


	//   ....[15]....
        /*0c40*/ 	.word	0x00000650


	//   ....[16]....
        /*0c44*/ 	.word	0x000006b0


	//   ....[17]....
        /*0c48*/ 	.word	0x00002fb0


	//   ....[18]....
        /*0c4c*/ 	.word	0x00002fd0


	//   ....[19]....
        /*0c50*/ 	.word	0x00003240


	//   ....[20]....
        /*0c54*/ 	.word	0x00003250


	//   ....[21]....
        /*0c58*/ 	.word	0x000034b0


	//   ....[22]....
        /*0c5c*/ 	.word	0x000034d0


	//   ....[23]....
        /*0c60*/ 	.word	0x00003730


	//   ....[24]....
        /*0c64*/ 	.word	0x00003740


	//   ....[25]....
        /*0c68*/ 	.word	0x000052b0


	//   ....[26]....
        /*0c6c*/ 	.word	0x000052e0


	//   ....[27]....
        /*0c70*/ 	.word	0x00005820


	//   ....[28]....
        /*0c74*/ 	.word	0x000059a0


	//   ....[29]....
        /*0c78*/ 	.word	0x000059c0


	//   ....[30]....
        /*0c7c*/ 	.word	0x00005a20


	//   ....[31]....
        /*0c80*/ 	.word	0x000083d0


	//   ....[32]....
        /*0c84*/ 	.word	0x00008420


	//   ....[33]....
        /*0c88*/ 	.word	0x00008d10


	//   ....[34]....
        /*0c8c*/ 	.word	0x00008db0


	//   ....[35]....
        /*0c90*/ 	.word	0x00008de0


	//   ....[36]....
        /*0c94*/ 	.word	0x00008ee0


	//   ....[37]....
        /*0c98*/ 	.word	0x0000c3b0


	//   ....[38]....
        /*0c9c*/ 	.word	0x0000c3d0


	//   ....[39]....
        /*0ca0*/ 	.word	0x0000c410


	//   ....[40]....
        /*0ca4*/ 	.word	0x0000c450


	//   ....[41]....
        /*0ca8*/ 	.word	0x0000e3d0


	//   ....[42]....
        /*0cac*/ 	.word	0x0000e420


	//   ....[43]....
        /*0cb0*/ 	.word	0x0000e440


	//   ....[44]....
        /*0cb4*/ 	.word	0x0000e460


	//   ....[45]....
        /*0cb8*/ 	.word	0x0000fce0


	//   ....[46]....
        /*0cbc*/ 	.word	0x0000fd00


	//   ....[47]....
        /*0cc0*/ 	.word	0x0000fd20


	//   ....[48]....
        /*0cc4*/ 	.word	0x0000fd30


	//   ....[49]....
        /*0cc8*/ 	.word	0x00010130


	//   ....[50]....
        /*0ccc*/ 	.word	0x00010150


	//   ....[51]....
        /*0cd0*/ 	.word	0x00010320


	//   ....[52]....
        /*0cd4*/ 	.word	0x00010330


	//   ....[53]....
        /*0cd8*/ 	.word	0x00010510


	//   ....[54]....
        /*0cdc*/ 	.word	0x00010530


	//   ....[55]....
        /*0ce0*/ 	.word	0x00010710


	//   ....[56]....
        /*0ce4*/ 	.word	0x00010720


	//   ....[57]....
        /*0ce8*/ 	.word	0x00010b00


	//   ....[58]....
        /*0cec*/ 	.word	0x00010b20


	//   ....[59]....
        /*0cf0*/ 	.word	0x00011770


	//   ....[60]....
        /*0cf4*/ 	.word	0x00011780


	//   ....[61]....
        /*0cf8*/ 	.word	0x00012b80


	//   ....[62]....
        /*0cfc*/ 	.word	0x00012ba0


	//   ....[63]....
        /*0d00*/ 	.word	0x00012d80


	//   ....[64]....
        /*0d04*/ 	.word	0x00012d90


	//   ....[65]....
        /*0d08*/ 	.word	0x00012f70


	//   ....[66]....
        /*0d0c*/ 	.word	0x00012f90


	//   ....[67]....
        /*0d10*/ 	.word	0x00013170


	//   ....[68]....
        /*0d14*/ 	.word	0x00013180


	//   ....[69]....
        /*0d18*/ 	.word	0x00013420


	//   ....[70]....
        /*0d1c*/ 	.word	0x00013440


	//   ....[71]....
        /*0d20*/ 	.word	0x00013570


	//   ....[72]....
        /*0d24*/ 	.word	0x000135b0


	//   ....[73]....
        /*0d28*/ 	.word	0x000135e0


	//   ....[74]....
        /*0d2c*/ 	.word	0x00013610


	//   ....[75]....
        /*0d30*/ 	.word	0x00013640


	//   ....[76]....
        /*0d34*/ 	.word	0x00013670


	//   ....[77]....
        /*0d38*/ 	.word	0x000137d0


	//   ....[78]....
        /*0d3c*/ 	.word	0x00013810


	//   ....[79]....
        /*0d40*/ 	.word	0x00013840


	//   ....[80]....
        /*0d44*/ 	.word	0x00013870


	//   ....[81]....
        /*0d48*/ 	.word	0x000138a0


	//   ....[82]....
        /*0d4c*/ 	.word	0x000138d0


	//   ....[83]....
        /*0d50*/ 	.word	0x00013960


	//   ....[84]....
        /*0d54*/ 	.word	0x000139c0


	//   ....[85]....
        /*0d58*/ 	.word	0x000139d0


	//   ....[86]....
        /*0d5c*/ 	.word	0x00013a30


	//   ....[87]....
        /*0d60*/ 	.word	0x00014490


	//   ....[88]....
        /*0d64*/ 	.word	0x000144f0


	//   ....[89]....
        /*0d68*/ 	.word	0x00014540


	//   ....[90]....
        /*0d6c*/ 	.word	0x00014590


	//   ....[91]....
        /*0d70*/ 	.word	0x000145e0


	//   ....[92]....
        /*0d74*/ 	.word	0x00014650


	//   ....[93]....
        /*0d78*/ 	.word	0x00014690


	//   ....[94]....
        /*0d7c*/ 	.word	0x00014700


	//   ....[95]....
        /*0d80*/ 	.word	0x00014770


	//   ....[96]....
        /*0d84*/ 	.word	0x000147d0


	//   ....[97]....
        /*0d88*/ 	.word	0x00014840


	//   ....[98]....
        /*0d8c*/ 	.word	0x000148b0


	//   ....[99]....
        /*0d90*/ 	.word	0x00014910


	//   ....[100]....
        /*0d94*/ 	.word	0x00014970


	//   ....[101]....
        /*0d98*/ 	.word	0x000149d0


	//   ....[102]....
        /*0d9c*/ 	.word	0x00014a40


	//   ....[103]....
        /*0da0*/ 	.word	0x00014aa0


	//   ....[104]....
        /*0da4*/ 	.word	0x00014b00


	//   ....[105]....
        /*0da8*/ 	.word	0x00014b50


	//   ....[106]....
        /*0dac*/ 	.word	0x00014bb0


	//   ....[107]....
        /*0db0*/ 	.word	0x00014c00


	//   ....[108]....
        /*0db4*/ 	.word	0x00014c60


	//   ....[109]....
        /*0db8*/ 	.word	0x00014cd0


	//   ....[110]....
        /*0dbc*/ 	.word	0x00014d40


	//   ....[111]....
        /*0dc0*/ 	.word	0x00014da0


	//   ....[112]....
        /*0dc4*/ 	.word	0x00014e00


	//   ....[113]....
        /*0dc8*/ 	.word	0x00014e60


	//   ....[114]....
        /*0dcc*/ 	.word	0x00014ed0


	//   ....[115]....
        /*0dd0*/ 	.word	0x00014f30


	//   ....[116]....
        /*0dd4*/ 	.word	0x00014f90


	//   ....[117]....
        /*0dd8*/ 	.word	0x00014ff0


	//   ....[118]....
        /*0ddc*/ 	.word	0x00015060


	//   ....[119]....
        /*0de0*/ 	.word	0x000150c0


	//   ....[120]....
        /*0de4*/ 	.word	0x00015120


	//   ....[121]....
        /*0de8*/ 	.word	0x00015180


	//   ....[122]....
        /*0dec*/ 	.word	0x000151f0


	//   ....[123]....
        /*0df0*/ 	.word	0x00015250


	//   ....[124]....
        /*0df4*/ 	.word	0x000152b0


	//   ....[125]....
        /*0df8*/ 	.word	0x00015310


	//   ....[126]....
        /*0dfc*/ 	.word	0x00015380


	//   ....[127]....
        /*0e00*/ 	.word	0x000153e0


	//   ....[128]....
        /*0e04*/ 	.word	0x00015440


	//   ....[129]....
        /*0e08*/ 	.word	0x000154a0


	//   ....[130]....
        /*0e0c*/ 	.word	0x00015510


	//   ....[131]....
        /*0e10*/ 	.word	0x00015560


	//   ....[132]....
        /*0e14*/ 	.word	0x000155a0


	//   ....[133]....
        /*0e18*/ 	.word	0x000155f0


	//   ....[134]....
        /*0e1c*/ 	.word	0x00015640


	//   ....[135]....
        /*0e20*/ 	.word	0x00015690


	//   ....[136]....
        /*0e24*/ 	.word	0x00015700


	//   ....[137]....
        /*0e28*/ 	.word	0x00015740


	//   ....[138]....
        /*0e2c*/ 	.word	0x00015790


	//   ....[139]....
        /*0e30*/ 	.word	0x000157e0


	//   ....[140]....
        /*0e34*/ 	.word	0x00015830


	//   ....[141]....
        /*0e38*/ 	.word	0x00015880


	//   ....[142]....
        /*0e3c*/ 	.word	0x000158f0


	//   ....[143]....
        /*0e40*/ 	.word	0x00015930


	//   ....[144]....
        /*0e44*/ 	.word	0x000159a0


	//   ....[145]....
        /*0e48*/ 	.word	0x00015a00


	//   ....[146]....
        /*0e4c*/ 	.word	0x00015a60


	//----- nvinfo : EIATTR_EXIT_INSTR_OFFSETS
	.align		4
.L_552:
        /*0e50*/ 	.byte	0x04, 0x1c
        /*0e52*/ 	.short	(.L_554 - .L_553)


	//   ....[0]....
.L_553:
        /*0e54*/ 	.word	0x000010d0


	//   ....[1]....
        /*0e58*/ 	.word	0x00014450


	//----- nvinfo : EIATTR_MAX_THREADS
	.align		4
.L_554:
        /*0e5c*/ 	.byte	0x04, 0x05
        /*0e5e*/ 	.short	(.L_556 - .L_555)
.L_555:
        /*0e60*/ 	.word	0x00000100
        /*0e64*/ 	.word	0x00000001
        /*0e68*/ 	.word	0x00000001


	//----- nvinfo : EIATTR_CRS_STACK_SIZE
	.align		4
.L_556:
        /*0e6c*/ 	.byte	0x04, 0x1e
        /*0e6e*/ 	.short	(.L_558 - .L_557)
.L_557:
        /*0e70*/ 	.word	0x00000000
.L_558:


//--------------------- .nv.info._ZN7cutlass13device_kernelIN5flash19enable_sm80_to_sm89INS1_16FlashAttnFwdSm80INS1_25CollectiveMainloopFwdSm80ILi8ELi1ELb0EN4cute5tupleIJNS5_1CILi128EEENS7_ILi48EEENS7_ILi256EEEEEELi256ENS_6half_tEfNS_4arch4Sm80ELb1ELb0ELb1ELb1ELb0ELb1ELb1ELb1EEENS1_21CollectiveEpilogueFwdINS6_IJS8_SA_S9_EEENS6_IJNS7_ILi1EEESI_SI_EEESC_SE_Li256ELb1ELb1ELb1ELb0EEENS1_36VarlenDynamicPersistentTileSchedulerILi128ELi48ELi256ELi256ELb1ELb1ELb0ELb1ELb1ELb1EEEEEEEEEvNT_6ParamsE --------------------------
	.section	.nv.info._ZN7cutlass13device_kernelIN5flash19enable_sm80_to_sm89INS1_16FlashAttnFwdSm80INS1_25CollectiveMainloopFwdSm80ILi8ELi1ELb0EN4cute5tupleIJNS5_1CILi128EEENS7_ILi48EEENS7_ILi256EEEEEELi256ENS_6half_tEfNS_4arch4Sm80ELb1ELb0ELb1ELb1ELb0ELb1ELb1ELb1EEENS1_21CollectiveEpilogueFwdINS6_IJS8_SA_S9_EEENS6_IJNS7_ILi1EEESI_SI_EEESC_SE_Li256ELb1ELb1ELb1ELb0EEENS1_36VarlenDynamicPersistentTileSchedulerILi128ELi48ELi256ELi256ELb1ELb1ELb0ELb1ELb1ELb1EEEEEEEEEvNT_6ParamsE,"",@"SHT_CUDA_INFO"
	.sectionflags	@""
	.align	4


	//----- nvinfo : EIATTR_CUDA_API_VERSION
	.align		4
        /*0000*/ 	.byte	0x04, 0x37
        /*0002*/ 	.short	(.L_560 - .L_559)
.L_559:
        /*0004*/ 	.word	0x00000082


	//----- nvinfo : EIATTR_SW2861232_WAR
	.align		4
.L_560:
        /*0008*/ 	.byte	0x01, 0x35
	.zero		2


	//----- nvinfo : EIATTR_PARAM_CBANK
	.align		4
        /*000c*/ 	.byte	0x04, 0x0a
        /*000e*/ 	.short	(.L_562 - .L_561)
	.align		4
.L_561:
        /*0010*/ 	.word	index@(.nv.constant0._ZN7cutlass13device_kernelIN5flash19enable_sm80_to_sm89INS1_16FlashAttnFwdSm80INS1_25CollectiveMainloopFwdSm80ILi8ELi1ELb0EN4cute5tupleIJNS5_1CILi128EEENS7_ILi48EEENS7_ILi256EEEEEELi256ENS_6half_tEfNS_4arch4Sm80ELb1ELb0ELb1ELb1ELb0ELb1ELb1ELb1EEENS1_21CollectiveEpilogueFwdINS6_IJS8_SA_S9_EEENS6_IJNS7_ILi1EEESI_SI_EEESC_SE_Li256ELb1ELb1ELb1ELb0EEENS1_36VarlenDynamicPersistentTileSchedulerILi128ELi48ELi256ELi256ELb1ELb1ELb0ELb1ELb1ELb1EEEEEEEEEvNT_6ParamsE)
        /*0014*/ 	.short	0x0160
        /*0016*/ 	.short	0x0438


	//----- nvinfo : EIATTR_CBANK_PARAM_SIZE
	.align		4
.L_562:
        /*0018*/ 	.byte	0x03, 0x19
        /*001a*/ 	.short	0x0438


	//----- nvinfo : EIATTR_KPARAM_INFO
	.align		4
        /*001c*/ 	.byte	0x04, 0x17
        /*001e*/ 	.short	(.L_564 - .L_563)
.L_563:
        /*0020*/ 	.word	0x00000000
        /*0024*/ 	.short	0x0000
        /*0026*/ 	.short	0x0000
        /*0028*/ 	.byte	0x00, 0xf0, 0xe1, 0x10


	//----- nvinfo : EIATTR_MAXREG_COUNT
	.align		4
.L_564:
        /*002c*/ 	.byte	0x03, 0x1b
        /*002e*/ 	.short	0x00ff


	//----- nvinfo : EIATTR_NUM_BARRIERS
	.align		4
        /*0030*/ 	.byte	0x02, 0x4c
        /*0032*/ 	.byte	0x06
	.zero		1


	//----- nvinfo : EIATTR_ANNOTATIONS
	.align		4
        /*0034*/ 	.byte	0x04, 0x55
        /*0036*/ 	.short	(.L_566 - .L_565)


	//   ....[0]....
.L_565:
        /* <DEDUP_REMOVED lines=53> */


	//----- nvinfo : EIATTR_MERCURY_ISA_VERSION
	.align		4
.L_566:
        /*0378*/ 	.byte	0x03, 0x5f
        /*037a*/ 	.short	0x0000


	//----- nvinfo : EIATTR_INT_WARP_WIDE_INSTR_OFFSETS
	.align		4
        /*037c*/ 	.byte	0x04, 0x31
        /*037e*/ 	.short	(.L_568 - .L_567)


	//   ....[0]....
.L_567:
        /*0380*/ 	.word	0x0001c530


	//   ....[1]....
        /*0384*/ 	.word	0x0001c5b0


	//----- nvinfo : EIATTR_COOP_GROUP_MASK_REGIDS
	.align		4
.L_568:
        /*0388*/ 	.byte	0x04, 0x29
        /*038a*/ 	.short	(.L_570 - .L_569)


	//   ....[0]....
.L_569:
        /*038c*/ 	.word	0xffffffff


	//   ....[1]....
        /*0390*/ 	.word	0xffffffff


	//   ....[2]....
        /*0394*/ 	.word	0xffffffff


	//   ....[3]....
        /*0398*/ 	.word	0xffffffff


	//   ....[4]....
        /*039c*/ 	.word	0xffffffff


	//   ....[5]....
        /*03a0*/ 	.word	0xffffffff


	//   ....[6]....
        /*03a4*/ 	.word	0xffffffff


	//   ....[7]....
        /*03a8*/ 	.word	0xffffffff


	//   ....[8]....
        /*03ac*/ 	.word	0xffffffff


	//   ....[9]....
        /*03b0*/ 	.word	0xffffffff


	//   ....[10]....
        /*03b4*/ 	.word	0xffffffff


	//   ....[11]....
        /*03b8*/ 	.word	0xffffffff


	//   ....[12]....
        /*03bc*/ 	.word	0xffffffff


	//   ....[13]....
        /*03c0*/ 	.word	0xffffffff


	//   ....[14]....
        /*03c4*/ 	.word	0xffffffff


	//   ....[15]....
        /*03c8*/ 	.word	0xffffffff


	//   ....[16]....
        /*03cc*/ 	.word	0xffffffff


	//   ....[17]....
        /*03d0*/ 	.word	0xffffffff


	//   ....[18]....
        /*03d4*/ 	.word	0xffffffff


	//   ....[19]....
        /*03d8*/ 	.word	0xffffffff


	//   ....[20]....
        /*03dc*/ 	.word	0xffffffff


	//   ....[21]....
        /*03e0*/ 	.word	0xffffffff


	//   ....[22]....
        /*03e4*/ 	.word	0xffffffff


	//   ....[23]....
        /*03e8*/ 	.word	0xffffffff


	//   ....[24]....
        /*03ec*/ 	.word	0xffffffff


	//   ....[25]....
        /*03f0*/ 	.word	0xffffffff


	//   ....[26]....
        /*03f4*/ 	.word	0xffffffff


	//   ....[27]....
        /*03f8*/ 	.word	0xffffffff


	//   ....[28]....
        /*03fc*/ 	.word	0xffffffff


	//   ....[29]....
        /*0400*/ 	.word	0xffffffff


	//   ....[30]....
        /*0404*/ 	.word	0xffffffff


	//   ....[31]....
        /*0408*/ 	.word	0xffffffff


	//   ....[32]....
        /*040c*/ 	.word	0xffffffff


	//   ....[33]....
        /*0410*/ 	.word	0xffffffff


	//   ....[34]....
        /*0414*/ 	.word	0xffffffff


	//   ....[35]....
        /*0418*/ 	.word	0xffffffff


	//   ....[36]....
        /*041c*/ 	.word	0xffffffff


	//   ....[37]....
        /*0420*/ 	.word	0xffffffff


	//   ....[38]....
        /*0424*/ 	.word	0xffffffff


	//   ....[39]....
        /*0428*/ 	.word	0xffffffff


	//   ....[40]....
        /*042c*/ 	.word	0xffffffff


	//   ....[41]....
        /*0430*/ 	.word	0xffffffff


	//   ....[42]....
        /*0434*/ 	.word	0xffffffff


	//   ....[43]....
        /*0438*/ 	.word	0xffffffff


	//   ....[44]....
        /*043c*/ 	.word	0xffffffff


	//   ....[45]....
        /*0440*/ 	.word	0xffffffff


	//   ....[46]....
        /*0444*/ 	.word	0xffffffff


	//   ....[47]....
        /*0448*/ 	.word	0xffffffff


	//   ....[48]....
        /*044c*/ 	.word	0xffffffff


	//   ....[49]....
        /*0450*/ 	.word	0xffffffff


	//   ....[50]....
        /*0454*/ 	.word	0xffffffff


	//   ....[51]....
        /*0458*/ 	.word	0xffffffff


	//   ....[52]....
        /*045c*/ 	.word	0xffffffff


	//   ....[53]....
        /*0460*/ 	.word	0xffffffff


	//   ....[54]....
        /*0464*/ 	.word	0xffffffff


	//   ....[55]....
        /*0468*/ 	.word	0xffffffff


	//   ....[56]....
        /*046c*/ 	.word	0xffffffff


	//   ....[57]....
        /*0470*/ 	.word	0xffffffff


	//   ....[58]....
        /*0474*/ 	.word	0xffffffff


	//   ....[59]....
        /*0478*/ 	.word	0xffffffff


	//   ....[60]....
        /*047c*/ 	.word	0xffffffff


	//   ....[61]....
        /*0480*/ 	.word	0xffffffff


	//   ....[62]....
        /*0484*/ 	.word	0xffffffff


	//   ....[63]....
        /*0488*/ 	.word	0xffffffff


	//   ....[64]....
        /*048c*/ 	.word	0xffffffff


	//   ....[65]....
        /*0490*/ 	.word	0xffffffff


	//   ....[66]....
        /*0494*/ 	.word	0xffffffff


	//   ....[67]....
        /*0498*/ 	.word	0xffffffff


	//   ....[68]....
        /*049c*/ 	.word	0xffffffff


	//   ....[69]....
        /*04a0*/ 	.word	0xffffffff


	//   ....[70]....
        /*04a4*/ 	.word	0xffffffff


	//   ....[71]....
        /*04a8*/ 	.word	0xffffffff


	//   ....[72]....
        /*04ac*/ 	.word	0xffffffff


	//   ....[73]....
        /*04b0*/ 	.word	0xffffffff


	//   ....[74]....
        /*04b4*/ 	.word	0xffffffff


	//   ....[75]....
        /*04b8*/ 	.word	0xffffffff


	//   ....[76]....
        /*04bc*/ 	.word	0xffffffff


	//   ....[77]....
        /*04c0*/ 	.word	0xffffffff


	//   ....[78]....
        /*04c4*/ 	.word	0xffffffff


	//   ....[79]....
        /*04c8*/ 	.word	0xffffffff


	//   ....[80]....
        /*04cc*/ 	.word	0xffffffff


	//   ....[81]....
        /*04d0*/ 	.word	0xffffffff


	//   ....[82]....
        /*04d4*/ 	.word	0xffffffff


	//   ....[83]....
        /*04d8*/ 	.word	0xffffffff


	//   ....[84]....
        /*04dc*/ 	.word	0xffffffff


	//   ....[85]....
        /*04e0*/ 	.word	0xffffffff


	//   ....[86]....
        /*04e4*/ 	.word	0xffffffff


	//   ....[87]....
        /*04e8*/ 	.word	0xffffffff


	//   ....[88]....
        /*04ec*/ 	.word	0xffffffff


	//   ....[89]....
        /*04f0*/ 	.word	0xffffffff


	//   ....[90]....
        /*04f4*/ 	.word	0xffffffff


	//   ....[91]....
        /*04f8*/ 	.word	0xffffffff


	//   ....[92]....
        /*04fc*/ 	.word	0xffffffff


	//   ....[93]....
        /*0500*/ 	.word	0xffffffff


	//   ....[94]....
        /*0504*/ 	.word	0xffffffff


	//   ....[95]....
        /*0508*/ 	.word	0xffffffff


	//   ....[96]....
        /*050c*/ 	.word	0xffffffff


	//   ....[97]....
        /*0510*/ 	.word	0xffffffff


	//   ....[98]....
        /*0514*/ 	.word	0xffffffff


	//   ....[99]....
        /*0518*/ 	.word	0xffffffff


	//   ....[100]....
        /*051c*/ 	.word	0xffffffff


	//   ....[101]....
        /*0520*/ 	.word	0xffffffff


	//   ....[102]....
        /*0524*/ 	.word	0xffffffff


	//   ....[103]....
        /*0528*/ 	.word	0xffffffff


	//   ....[104]....
        /*052c*/ 	.word	0xffffffff


	//   ....[105]....
        /*0530*/ 	.word	0xffffffff


	//   ....[106]....
        /*0534*/ 	.word	0xffffffff


	//   ....[107]....
        /*0538*/ 	.word	0xffffffff


	//   ....[108]....
        /*053c*/ 	.word	0xffffffff


	//   ....[109]....
        /*0540*/ 	.word	0xffffffff


	//   ....[110]....
        /*0544*/ 	.word	0xffffffff


	//   ....[111]....
        /*0548*/ 	.word	0xffffffff


	//   ....[112]....
        /*054c*/ 	.word	0xffffffff


	//   ....[113]....
        /*0550*/ 	.word	0xffffffff


	//   ....[114]....
        /*0554*/ 	.word	0xffffffff


	//   ....[115]....
        /*0558*/ 	.word	0xffffffff


	//   ....[116]....
        /*055c*/ 	.word	0xffffffff


	//   ....[117]....
        /*0560*/ 	.word	0xffffffff


	//   ....[118]....
        /*0564*/ 	.word	0xffffffff


	//   ....[119]....
        /*0568*/ 	.word	0xffffffff


	//   ....[120]....
        /*056c*/ 	.word	0xffffffff


	//   ....[121]....
        /*0570*/ 	.word	0xffffffff


	//   ....[122]....
        /*0574*/ 	.word	0xffffffff


	//   ....[123]....
        /*0578*/ 	.word	0xffffffff


	//   ....[124]....
        /*057c*/ 	.word	0xffffffff


	//   ....[125]....
        /*0580*/ 	.word	0xffffffff


	//   ....[126]....
        /*0584*/ 	.word	0xffffffff


	//   ....[127]....
        /*0588*/ 	.word	0xffffffff


	//   ....[128]....
        /*058c*/ 	.word	0xffffffff


	//   ....[129]....
        /*0590*/ 	.word	0xffffffff


	//   ....[130]....
        /*0594*/ 	.word	0xffffffff


	//   ....[131]....
        /*0598*/ 	.word	0xffffffff


	//   ....[132]....
        /*059c*/ 	.word	0xffffffff


	//   ....[133]....
        /*05a0*/ 	.word	0xffffffff


	//   ....[134]....
        /*05a4*/ 	.word	0xffffffff


	//   ....[135]....
        /*05a8*/ 	.word	0xffffffff


	//   ....[136]....
        /*05ac*/ 	.word	0xffffffff


	//   ....[137]....
        /*05b0*/ 	.word	0xffffffff


	//   ....[138]....
        /*05b4*/ 	.word	0xffffffff


	//   ....[139]....
        /*05b8*/ 	.word	0xffffffff


	//   ....[140]....
        /*05bc*/ 	.word	0xffffffff


	//   ....[141]....
        /*05c0*/ 	.word	0xffffffff


	//   ....[142]....
        /*05c4*/ 	.word	0xffffffff


	//   ....[143]....
        /*05c8*/ 	.word	0xffffffff


	//   ....[144]....
        /*05cc*/ 	.word	0xffffffff


	//   ....[145]....
        /*05d0*/ 	.word	0xffffffff


	//   ....[146]....
        /*05d4*/ 	.word	0xffffffff


	//   ....[147]....
        /*05d8*/ 	.word	0xffffffff


	//   ....[148]....
        /*05dc*/ 	.word	0xffffffff


	//   ....[149]....
        /*05e0*/ 	.word	0xffffffff


	//   ....[150]....
        /*05e4*/ 	.word	0xffffffff


	//   ....[151]....
        /*05e8*/ 	.word	0xffffffff


	//   ....[152]....
        /*05ec*/ 	.word	0xffffffff


	//   ....[153]....
        /*05f0*/ 	.word	0xffffffff


	//   ....[154]....
        /*05f4*/ 	.word	0xffffffff


	//   ....[155]....
        /*05f8*/ 	.word	0xffffffff


	//   ....[156]....
        /*05fc*/ 	.word	0xffffffff


	//   ....[157]....
        /*0600*/ 	.word	0xffffffff


	//   ....[158]....
        /*0604*/ 	.word	0xffffffff


	//   ....[159]....
        /*0608*/ 	.word	0xffffffff


	//   ....[160]....
        /*060c*/ 	.word	0xffffffff


	//   ....[161]....
        /*0610*/ 	.word	0xffffffff


	//   ....[162]....
        /*0614*/ 	.word	0xffffffff


	//   ....[163]....
        /*0618*/ 	.word	0xffffffff


	//   ....[164]....
        /*061c*/ 	.word	0xffffffff


	//   ....[165]....
        /*0620*/ 	.word	0xffffffff


	//   ....[166]....
        /*0624*/ 	.word	0xffffffff


	//   ....[167]....
        /*0628*/ 	.word	0xffffffff


	//   ....[168]....
        /*062c*/ 	.word	0xffffffff


	//   ....[169]....
        /*0630*/ 	.word	0xffffffff


	//   ....[170]....
        /*0634*/ 	.word	0xffffffff


	//   ....[171]....
        /*0638*/ 	.word	0xffffffff


	//   ....[172]....
        /*063c*/ 	.word	0xffffffff


	//   ....[173]....
        /*0640*/ 	.word	0xffffffff


	//   ....[174]....
        /*0644*/ 	.word	0xffffffff


	//   ....[175]....
        /*0648*/ 	.word	0xffffffff


	//   ....[176]....
        /*064c*/ 	.word	0xffffffff


	//   ....[177]....
        /*0650*/ 	.word	0xffffffff


	//   ....[178]....
        /*0654*/ 	.word	0xffffffff


	//----- nvinfo : EIATTR_COOP_GROUP_INSTR_OFFSETS
	.align		4
.L_570:
        /*0658*/ 	.byte	0x04, 0x28
        /*065a*/ 	.short	(.L_572 - .L_571)


	//   ....[0]....
.L_571:
        /*065c*/ 	.word	0x00000050


	//   ....[1]....
        /*0660*/ 	.word	0x00000210


	//   ....[2]....
        /*0664*/ 	.word	0x00000240


	//   ....[3]....
        /*0668*/ 	.word	0x00000270


	//   ....[4]....
        /*066c*/ 	.word	0x000002a0


	//   ....[5]....
        /*0670*/ 	.word	0x000002d0


	//   ....[6]....
        /*0674*/ 	.word	0x00000300


	//   ....[7]....
        /*0678*/ 	.word	0x00000470


	//   ....[8]....
        /*067c*/ 	.word	0x000004b0


	//   ....[9]....
        /*0680*/ 	.word	0x000004e0


	//   ....[10]....
        /*0684*/ 	.word	0x00000510


	//   ....[11]....
        /*0688*/ 	.word	0x00000540


	//   ....[12]....
        /*068c*/ 	.word	0x00000570


	//   ....[13]....
        /*0690*/ 	.word	0x00000600


	//   ....[14]....
        /*0694*/ 	.word	0x00000650


	//   ....[15]....
        /*0698*/ 	.word	0x00000670


	//   ....[16]....
        /*069c*/ 	.word	0x000006d0


	//   ....[17]....
        /*06a0*/ 	.word	0x00009a50


	//   ....[18]....
        /*06a4*/ 	.word	0x00009a70


	//   ....[19]....
        /*06a8*/ 	.word	0x00009c40


	//   ....[20]....
        /*06ac*/ 	.word	0x00009c50


	//   ....[21]....
        /*06b0*/ 	.word	0x00009dd0


	//   ....[22]....
        /*06b4*/ 	.word	0x00009df0


	//   ....[23]....
        /*06b8*/ 	.word	0x00009f70


	//   ....[24]....
        /*06bc*/ 	.word	0x00009f80


	//   ....[25]....
        /*06c0*/ 	.word	0x0000a700


	//   ....[26]....
        /*06c4*/ 	.word	0x0000a720


	//   ....[27]....
        /*06c8*/ 	.word	0x0000a740


	//   ....[28]....
        /*06cc*/ 	.word	0x0000a750


	//   ....[29]....
        /*06d0*/ 	.word	0x0000abc0


	//   ....[30]....
        /*06d4*/ 	.word	0x0000ac00


	//   ....[31]....
        /*06d8*/ 	.word	0x0000ac40


	//   ....[32]....
        /*06dc*/ 	.word	0x0000ac80


	//   ....[33]....
        /*06e0*/ 	.word	0x0000b130


	//   ....[34]....
        /*06e4*/ 	.word	0x0000b170


	//   ....[35]....
        /*06e8*/ 	.word	0x0000b1b0


	//   ....[36]....
        /*06ec*/ 	.word	0x0000b1f0


	//   ....[37]....
        /*06f0*/ 	.word	0x0000b610


	//   ....[38]....
        /*06f4*/ 	.word	0x0000b660


	//   ....[39]....
        /*06f8*/ 	.word	0x0000b6c0


	//   ....[40]....
        /*06fc*/ 	.word	0x0000b700


	//   ....[41]....
        /*0700*/ 	.word	0x0000ec50


	//   ....[42]....
        /*0704*/ 	.word	0x0000ec70


	//   ....[43]....
        /*0708*/ 	.word	0x0000ec90


	//   ....[44]....
        /*070c*/ 	.word	0x0000eca0


	//   ....[45]....
        /*0710*/ 	.word	0x0000eea0


	//   ....[46]....
        /*0714*/ 	.word	0x0000f040


	//   ....[47]....
        /*0718*/ 	.word	0x0000f080


	//   ....[48]....
        /*071c*/ 	.word	0x0000f0c0


	//   ....[49]....
        /*0720*/ 	.word	0x0000f340


	//   ....[50]....
        /*0724*/ 	.word	0x0000f450


	//   ....[51]....
        /*0728*/ 	.word	0x0000f4b0


	//   ....[52]....
        /*072c*/ 	.word	0x0000f4f0


	//   ....[53]....
        /*0730*/ 	.word	0x0000f790


	//   ....[54]....
        /*0734*/ 	.word	0x0000f880


	//   ....[55]....
        /*0738*/ 	.word	0x0000f900


	//   ....[56]....
        /*073c*/ 	.word	0x0000f950


	//   ....[57]....
        /*0740*/ 	.word	0x000147f0


	//   ....[58]....
        /*0744*/ 	.word	0x00014800


	//   ....[59]....
        /*0748*/ 	.word	0x00014b90


	//   ....[60]....
        /*074c*/ 	.word	0x00014d20


	//   ....[61]....
        /*0750*/ 	.word	0x00014d40


	//   ....[62]....
        /*0754*/ 	.word	0x00014da0


	//   ....[63]....
        /*0758*/ 	.word	0x00017250


	//   ....[64]....
        /*075c*/ 	.word	0x00017260


	//   ....[65]....
        /*0760*/ 	.word	0x000175b0


	//   ....[66]....
        /*0764*/ 	.word	0x00017690


	//   ....[67]....
        /*0768*/ 	.word	0x00017a70


	//   ....[68]....
        /*076c*/ 	.word	0x00017b70


	//   ....[69]....
        /*0770*/ 	.word	0x0001a380


	//   ....[70]....
        /*0774*/ 	.word	0x0001a390


	//   ....[71]....
        /*0778*/ 	.word	0x0001a3c0


	//   ....[72]....
        /*077c*/ 	.word	0x0001a3d0


	//   ....[73]....
        /*0780*/ 	.word	0x0001bb00


	//   ....[74]....
        /*0784*/ 	.word	0x0001bb30


	//   ....[75]....
        /*0788*/ 	.word	0x0001bb40


	//   ....[76]....
        /*078c*/ 	.word	0x0001bb70


	//   ....[77]....
        /*0790*/ 	.word	0x0001d3f0


	//   ....[78]....
        /*0794*/ 	.word	0x0001d400


	//   ....[79]....
        /*0798*/ 	.word	0x0001d430


	//   ....[80]....
        /*079c*/ 	.word	0x0001d450


	//   ....[81]....
        /*07a0*/ 	.word	0x0001d860


	//   ....[82]....
        /*07a4*/ 	.word	0x0001d880


	//   ....[83]....
        /*07a8*/ 	.word	0x0001da50


	//   ....[84]....
        /*07ac*/ 	.word	0x0001da60


	//   ....[85]....
        /*07b0*/ 	.word	0x0001dbd0


	//   ....[86]....
        /*07b4*/ 	.word	0x0001dbf0


	//   ....[87]....
        /*07b8*/ 	.word	0x0001dd60


	//   ....[88]....
        /*07bc*/ 	.word	0x0001dd70


	//   ....[89]....
        /*07c0*/ 	.word	0x0001e0f0


	//   ....[90]....
        /*07c4*/ 	.word	0x0001e110


	//   ....[91]....
        /*07c8*/ 	.word	0x0001edd0


	//   ....[92]....
        /*07cc*/ 	.word	0x0001ede0


	//   ....[93]....
        /*07d0*/ 	.word	0x00020260


	//   ....[94]....
        /*07d4*/ 	.word	0x00020280


	//   ....[95]....
        /*07d8*/ 	.word	0x00020460


	//   ....[96]....
        /*07dc*/ 	.word	0x00020470


	//   ....[97]....
        /*07e0*/ 	.word	0x000205e0


	//   ....[98]....
        /*07e4*/ 	.word	0x00020600


	//   ....[99]....
        /*07e8*/ 	.word	0x00020770


	//   ....[100]....
        /*07ec*/ 	.word	0x00020780


	//   ....[101]....
        /*07f0*/ 	.word	0x000209b0


	//   ....[102]....
        /*07f4*/ 	.word	0x000209d0


	//   ....[103]....
        /*07f8*/ 	.word	0x00020b00


	//   ....[104]....
        /*07fc*/ 	.word	0x00020b40


	//   ....[105]....
        /*0800*/ 	.word	0x00020b70


	//   ....[106]....
        /*0804*/ 	.word	0x00020ba0


	//   ....[107]....
        /*0808*/ 	.word	0x00020bd0


	//   ....[108]....
        /*080c*/ 	.word	0x00020c00


	//   ....[109]....
        /*0810*/ 	.word	0x00020d60


	//   ....[110]....
        /*0814*/ 	.word	0x00020da0


	//   ....[111]....
        /*0818*/ 	.word	0x00020dd0


	//   ....[112]....
        /*081c*/ 	.word	0x00020e00


	//   ....[113]....
        /*0820*/ 	.word	0x00020e30


	//   ....[114]....
        /*0824*/ 	.word	0x00020e60


	//   ....[115]....
        /*0828*/ 	.word	0x00020ef0


	//   ....[116]....
        /*082c*/ 	.word	0x00020f50


	//   ....[117]....
        /*0830*/ 	.word	0x00020f60


	//   ....[118]....
        /*0834*/ 	.word	0x00020fc0


	//   ....[119]....
        /*0838*/ 	.word	0x00021a40


	//   ....[120]....
        /*083c*/ 	.word	0x00021aa0


	//   ....[121]....
        /*0840*/ 	.word	0x00021af0


	//   ....[122]....
        /*0844*/ 	.word	0x00021b40


	//   ....[123]....
        /*0848*/ 	.word	0x00021b90


	//   ....[124]....
        /*084c*/ 	.word	0x00021c00


	//   ....[125]....
        /*0850*/ 	.word	0x00021c50


	//   ....[126]....
        /*0854*/ 	.word	0x00021cc0


	//   ....[127]....
        /*0858*/ 	.word	0x00021d30


	//   ....[128]....
        /*085c*/ 	.word	0x00021d90


	//   ....[129]....
        /*0860*/ 	.word	0x00021e00


	//   ....[130]....
        /*0864*/ 	.word	0x00021e70


	//   ....[131]....
        /*0868*/ 	.word	0x00021ee0


	//   ....[132]....
        /*086c*/ 	.word	0x00021f40


	//   ....[133]....
        /*0870*/ 	.word	0x00021fb0


	//   ....[134]....
        /*0874*/ 	.word	0x00022020


	//   ....[135]....
        /*0878*/ 	.word	0x00022090


	//   ....[136]....
        /*087c*/ 	.word	0x000220f0


	//   ....[137]....
        /*0880*/ 	.word	0x00022150


	//   ....[138]....
        /*0884*/ 	.word	0x000221b0


	//   ....[139]....
        /*0888*/ 	.word	0x00022200


	//   ....[140]....
        /*088c*/ 	.word	0x00022250


	//   ....[141]....
        /*0890*/ 	.word	0x000222c0


	//   ....[142]....
        /*0894*/ 	.word	0x00022330


	//   ....[143]....
        /*0898*/ 	.word	0x000223a0


	//   ....[144]....
        /*089c*/ 	.word	0x00022400


	//   ....[145]....
        /*08a0*/ 	.word	0x00022470


	//   ....[146]....
        /*08a4*/ 	.word	0x000224e0


	//   ....[147]....
        /*08a8*/ 	.word	0x00022550


	//   ....[148]....
        /*08ac*/ 	.word	0x000225b0


	//   ....[149]....
        /*08b0*/ 	.word	0x00022620


	//   ....[150]....
        /*08b4*/ 	.word	0x00022690


	//   ....[151]....
        /*08b8*/ 	.word	0x00022700


	//   ....[152]....
        /*08bc*/ 	.word	0x00022760


	//   ....[153]....
        /*08c0*/ 	.word	0x000227d0


	//   ....[154]....
        /*08c4*/ 	.word	0x00022840


	//   ....[155]....
        /*08c8*/ 	.word	0x000228b0


	//   ....[156]....
        /*08cc*/ 	.word	0x00022910


	//   ....[157]....
        /*08d0*/ 	.word	0x00022980


	//   ....[158]....
        /*08d4*/ 	.word	0x000229f0


	//   ....[159]....
        /*08d8*/ 	.word	0x00022a60


	//   ....[160]....
        /*08dc*/ 	.word	0x00022ac0


	//   ....[161]....
        /*08e0*/ 	.word	0x00022b30


	//   ....[162]....
        /*08e4*/ 	.word	0x00022ba0


	//   ....[163]....
        /*08e8*/ 	.word	0x00022bf0


	//   ....[164]....
        /*08ec*/ 	.word	0x00022c30


	//   ....[165]....
        /*08f0*/ 	.word	0x00022c80


	//   ....[166]....
        /*08f4*/ 	.word	0x00022cd0


	//   ....[167]....
        /*08f8*/ 	.word	0x00022d20


	//   ....[168]....
        /*08fc*/ 	.word	0x00022d90


	//   ....[169]....
        /*0900*/ 	.word	0x00022de0


	//   ....[170]....
        /*0904*/ 	.word	0x00022e30


	//   ....[171]....
        /*0908*/ 	.word	0x00022e80


	//   ....[172]....
        /*090c*/ 	.word	0x00022ed0


	//   ....[173]....
        /*0910*/ 	.word	0x00022f20


	//   ....[174]....
        /*0914*/ 	.word	0x00022f90


	//   ....[175]....
        /*0918*/ 	.word	0x00022fe0


	//   ....[176]....
        /*091c*/ 	.word	0x00023050


	//   ....[177]....
        /*0920*/ 	.word	0x000230b0


	//   ....[178]....
        /*0924*/ 	.word	0x00023120


	//----- nvinfo : EIATTR_EXIT_INSTR_OFFSETS
	.align		4
.L_572:
        /*0928*/ 	.byte	0x04, 0x1c
        /*092a*/ 	.short	(.L_574 - .L_573)


	//   ....[0]....
.L_573:
        /*092c*/ 	.word	0x000010f0


	//   ....[1]....
        /*0930*/ 	.word	0x00021a00


	//----- nvinfo : EIATTR_MAX_THREADS
	.align		4
.L_574:
        /*0934*/ 	.byte	0x04, 0x05
        /*0936*/ 	.short	(.L_576 - .L_575)
.L_575:
        /*0938*/ 	.word	0x00000100
        /*093c*/ 	.word	0x00000001
        /*0940*/ 	.word	0x00000001


	//----- nvinfo : EIATTR_CRS_STACK_SIZE
	.align		4
.L_576:
        /*0944*/ 	.byte	0x04, 0x1e
        /*0946*/ 	.short	(.L_578 - .L_577)
.L_577:
        /*0948*/ 	.word	0x00000000
.L_578:


//--------------------- .nv.callgraph             --------------------------
	.section	.nv.callgraph,"",@"SHT_CUDA_CALLGRAPH"
	.align	4
	.sectionentsize	8
	.align		4
        /*0000*/ 	.word	0x00000000
	.align		4
        /*0004*/ 	.word	0xffffffff
	.align		4
        /*0008*/ 	.word	0x00000000
	.align		4
        /*000c*/ 	.word	0xfffffffe
	.align		4
        /*0010*/ 	.word	0x00000000
	.align		4
        /*0014*/ 	.word	0xfffffffd
	.align		4
        /*0018*/ 	.word	0x00000000
	.align		4
        /*001c*/ 	.word	0xfffffffc


//--------------------- .nv.rel.action            --------------------------
	.section	.nv.rel.action,"",@"SHT_CUDA_RELOCINFO"
	.align	8
	.sectionentsize	8
        /*0000*/ 	.byte	0x73, 0x00, 0x00, 0x00, 0x00, 0x00, 0x00, 0x00, 0x00, 0x00, 0x00, 0x11, 0x25, 0x00, 0x05, 0x36


//--------------------- .nv.constant4             --------------------------
	.section	.nv.constant4,"a",@progbits
	.align	8
	.align		8
.nv.constant4:
        /*0000*/ 	.dword	_ZN80_INTERNAL_96de87e3_44_flash_fwd_hdim256_fp16_split_softcap_sm80_cu_8e232a79_36154cuda3std3__45__cpo5beginE
	.align		8
        /*0008*/ 	.dword	_ZN80_INTERNAL_96de87e3_44_flash_fwd_hdim256_fp16_split_softcap_sm80_cu_8e232a79_36154cuda3std3__45__cpo3endE
	.align		8
        /*0010*/ 	.dword	_ZN80_INTERNAL_96de87e3_44_flash_fwd_hdim256_fp16_split_softcap_sm80_cu_8e232a79_36154cuda3std3__45__cpo6cbeginE
	.align		8
        /*0018*/ 	.dword	_ZN80_INTERNAL_96de87e3_44_flash_fwd_hdim256_fp16_split_softcap_sm80_cu_8e232a79_36154cuda3std3__45__cpo4cendE
	.align		8
        /*0020*/ 	.dword	_ZN80_INTERNAL_96de87e3_44_flash_fwd_hdim256_fp16_split_softcap_sm80_cu_8e232a79_36154cuda3std3__482_GLOBAL__N__96de87e3_44_flash_fwd_hdim256_fp16_split_softcap_sm80_cu_8e232a79_36156ignoreE
	.align		8
        /*0028*/ 	.dword	_ZN80_INTERNAL_96de87e3_44_flash_fwd_hdim256_fp16_split_softcap_sm80_cu_8e232a79_36154cuda3std3__419piecewise_constructE
	.align		8
        /*0030*/ 	.dword	_ZN80_INTERNAL_96de87e3_44_flash_fwd_hdim256_fp16_split_softcap_sm80_cu_8e232a79_36154cuda3std3__48in_placeE
	.align		8
        /*0038*/ 	.dword	_ZN80_INTERNAL_96de87e3_44_flash_fwd_hdim256_fp16_split_softcap_sm80_cu_8e232a79_36154cuda3std6ranges3__45__cpo4swapE
	.align		8
        /*0040*/ 	.dword	_ZN80_INTERNAL_96de87e3_44_flash_fwd_hdim256_fp16_split_softcap_sm80_cu_8e232a79_36154cuda3std6ranges3__45__cpo9iter_moveE
	.align		8
        /*0048*/ 	.dword	_ZN80_INTERNAL_96de87e3_44_flash_fwd_hdim256_fp16_split_softcap_sm80_cu_8e232a79_36154cute7productE
	.align		8
        /*0050*/ 	.dword	_ZN80_INTERNAL_96de87e3_44_flash_fwd_hdim256_fp16_split_softcap_sm80_cu_8e232a79_36154cute1_E


//--------------------- .nv.constant0._ZN7cutlass13device_kernelIN5flash19enable_sm80_to_sm89INS1_16FlashAttnFwdSm80INS1_25CollectiveMainloopFwdSm80ILi8ELi1ELb1EN4cute5tupleIJNS5_1CILi128EEENS7_ILi64EEENS7_ILi256EEEEEELi256ENS_6half_tEfNS_4arch4Sm80ELb0ELb0ELb1ELb0ELb0ELb0ELb1ELb1EEENS1_21CollectiveEpilogueFwdINS6_IJS8_SA_S9_EEENS6_IJNS7_ILi1EEESI_SI_EEESC_SE_Li256ELb0ELb1ELb1ELb0EEENS1_19SingleTileSchedulerILb0ELb1ELb1ELi128EEEEEEEEEvNT_6ParamsE --------------------------
	.section	.nv.constant0._ZN7cutlass13device_kernelIN5flash19enable_sm80_to_sm89INS1_16FlashAttnFwdSm80INS1_25CollectiveMainloopFwdSm80ILi8ELi1ELb1EN4cute5tupleIJNS5_1CILi128EEENS7_ILi64EEENS7_ILi256EEEEEELi256ENS_6half_tEfNS_4arch4Sm80ELb0ELb0ELb1ELb0ELb0ELb0ELb1ELb1EEENS1_21CollectiveEpilogueFwdINS6_IJS8_SA_S9_EEENS6_IJNS7_ILi1EEESI_SI_EEESC_SE_Li256ELb0ELb1ELb1ELb0EEENS1_19SingleTileSchedulerILb0ELb1ELb1ELi128EEEEEEEEEvNT_6ParamsE,"a",@progbits
	.sectionflags	@""
	.align	4
.nv.constant0._ZN7cutlass13device_kernelIN5flash19enable_sm80_to_sm89INS1_16FlashAttnFwdSm80INS1_25CollectiveMainloopFwdSm80ILi8ELi1ELb1EN4cute5tupleIJNS5_1CILi128EEENS7_ILi64EEENS7_ILi256EEEEEELi256ENS_6half_tEfNS_4arch4Sm80ELb0ELb0ELb1ELb0ELb0ELb0ELb1ELb1EEENS1_21CollectiveEpilogueFwdINS6_IJS8_SA_S9_EEENS6_IJNS7_ILi1EEESI_SI_EEESC_SE_Li256ELb0ELb1ELb1ELb0EEENS1_19SingleTileSchedulerILb0ELb1ELb1ELi128EEEEEEEEEvNT_6ParamsE:
	.zero		1400


//--------------------- .nv.constant0._ZN7cutlass13device_kernelIN5flash19enable_sm80_to_sm89INS1_16FlashAttnFwdSm80INS1_25CollectiveMainloopFwdSm80ILi8ELi1ELb1EN4cute5tupleIJNS5_1CILi128EEENS7_ILi48EEENS7_ILi256EEEEEELi256ENS_6half_tEfNS_4arch4Sm80ELb0ELb0ELb1ELb1ELb0ELb0ELb1ELb1EEENS1_21CollectiveEpilogueFwdINS6_IJS8_SA_S9_EEENS6_IJNS7_ILi1EEESI_SI_EEESC_SE_Li256ELb1ELb1ELb1ELb0EEENS1_36VarlenDynamicPersistentTileSchedulerILi128ELi48ELi256ELi256ELb1ELb1ELb0ELb0ELb1ELb1EEEEEEEEEvNT_6ParamsE --------------------------
	.section	.nv.constant0._ZN7cutlass13device_kernelIN5flash19enable_sm80_to_sm89INS1_16FlashAttnFwdSm80INS1_25CollectiveMainloopFwdSm80ILi8ELi1ELb1EN4cute5tupleIJNS5_1CILi128EEENS7_ILi48EEENS7_ILi256EEEEEELi256ENS_6half_tEfNS_4arch4Sm80ELb0ELb0ELb1ELb1ELb0ELb0ELb1ELb1EEENS1_21CollectiveEpilogueFwdINS6_IJS8_SA_S9_EEENS6_IJNS7_ILi1EEESI_SI_EEESC_SE_Li256ELb1ELb1ELb1ELb0EEENS1_36VarlenDynamicPersistentTileSchedulerILi128ELi48ELi256ELi256ELb1ELb1ELb0ELb0ELb1ELb1EEEEEEEEEvNT_6ParamsE,"a",@progbits
	.sectionflags	@""
	.align	4
.nv.constant0._ZN7cutlass13device_kernelIN5flash19enable_sm80_to_sm89INS1_16FlashAttnFwdSm80INS1_25CollectiveMainloopFwdSm80ILi8ELi1ELb1EN4cute5tupleIJNS5_1CILi128EEENS7_ILi48EEENS7_ILi256EEEEEELi256ENS_6half_tEfNS_4arch4Sm80ELb0ELb0ELb1ELb1ELb0ELb0ELb1ELb1EEENS1_21CollectiveEpilogueFwdINS6_IJS8_SA_S9_EEENS6_IJNS7_ILi1EEESI_SI_EEESC_SE_Li256ELb1ELb1ELb1ELb0EEENS1_36VarlenDynamicPersistentTileSchedulerILi128ELi48ELi256ELi256ELb1ELb1ELb0ELb0ELb1ELb1EEEEEEEEEvNT_6ParamsE:
	.zero		1432


//--------------------- .nv.constant0._ZN7cutlass13device_kernelIN5flash19enable_sm80_to_sm89INS1_16FlashAttnFwdSm80INS1_25CollectiveMainloopFwdSm80ILi8ELi1ELb0EN4cute5tupleIJNS5_1CILi128EEENS7_ILi32EEENS7_ILi256EEEEEELi256ENS_6half_tEfNS_4arch4Sm80ELb0ELb0ELb1ELb1ELb0ELb1ELb1ELb1EEENS1_21CollectiveEpilogueFwdINS6_IJS8_SA_S9_EEENS6_IJNS7_ILi1EEESI_SI_EEESC_SE_Li256ELb1ELb1ELb1ELb0EEENS1_36VarlenDynamicPersistentTileSchedulerILi128ELi32ELi256ELi256ELb1ELb1ELb0ELb0ELb1ELb1EEEEEEEEEvNT_6ParamsE --------------------------
	.section	.nv.constant0._ZN7cutlass13device_kernelIN5flash19enable_sm80_to_sm89INS1_16FlashAttnFwdSm80INS1_25CollectiveMainloopFwdSm80ILi8ELi1ELb0EN4cute5tupleIJNS5_1CILi128EEENS7_ILi32EEENS7_ILi256EEEEEELi256ENS_6half_tEfNS_4arch4Sm80ELb0ELb0ELb1ELb1ELb0ELb1ELb1ELb1EEENS1_21CollectiveEpilogueFwdINS6_IJS8_SA_S9_EEENS6_IJNS7_ILi1EEESI_SI_EEESC_SE_Li256ELb1ELb1ELb1ELb0EEENS1_36VarlenDynamicPersistentTileSchedulerILi128ELi32ELi256ELi256ELb1ELb1ELb0ELb0ELb1ELb1EEEEEEEEEvNT_6ParamsE,"a",@progbits
	.sectionflags	@""
	.align	4
.nv.constant0._ZN7cutlass13device_kernelIN5flash19enable_sm80_to_sm89INS1_16FlashAttnFwdSm80INS1_25CollectiveMainloopFwdSm80ILi8ELi1ELb0EN4cute5tupleIJNS5_1CILi128EEENS7_ILi32EEENS7_ILi256EEEEEELi256ENS_6half_tEfNS_4arch4Sm80ELb0ELb0ELb1ELb1ELb0ELb1ELb1ELb1EEENS1_21CollectiveEpilogueFwdINS6_IJS8_SA_S9_EEENS6_IJNS7_ILi1EEESI_SI_EEESC_SE_Li256ELb1ELb1ELb1ELb0EEENS1_36VarlenDynamicPersistentTileSchedulerILi128ELi32ELi256ELi256ELb1ELb1ELb0ELb0ELb1ELb1EEEEEEEEEvNT_6ParamsE:
	.zero		1432


//--------------------- .nv.constant0._ZN7cutlass13device_kernelIN5flash19enable_sm80_to_sm89INS1_16FlashAttnFwdSm80INS1_25CollectiveMainloopFwdSm80ILi8ELi1ELb1EN4cute5tupleIJNS5_1CILi128EEENS7_ILi48EEENS7_ILi256EEEEEELi256ENS_6half_tEfNS_4arch4Sm80ELb0ELb1ELb1ELb0ELb0ELb0ELb1ELb1EEENS1_21CollectiveEpilogueFwdINS6_IJS8_SA_S9_EEENS6_IJNS7_ILi1EEESI_SI_EEESC_SE_Li256ELb0ELb1ELb1ELb0EEENS1_19SingleTileSchedulerILb0ELb1ELb1ELi128EEEEEEEEEvNT_6ParamsE --------------------------
	.section	.nv.constant0._ZN7cutlass13device_kernelIN5flash19enable_sm80_to_sm89INS1_16FlashAttnFwdSm80INS1_25CollectiveMainloopFwdSm80ILi8ELi1ELb1EN4cute5tupleIJNS5_1CILi128EEENS7_ILi48EEENS7_ILi256EEEEEELi256ENS_6half_tEfNS_4arch4Sm80ELb0ELb1ELb1ELb0ELb0ELb0ELb1ELb1EEENS1_21CollectiveEpilogueFwdINS6_IJS8_SA_S9_EEENS6_IJNS7_ILi1EEESI_SI_EEESC_SE_Li256ELb0ELb1ELb1ELb0EEENS1_19SingleTileSchedulerILb0ELb1ELb1ELi128EEEEEEEEEvNT_6ParamsE,"a",@progbits
	.sectionflags	@""
	.align	4
.nv.constant0._ZN7cutlass13device_kernelIN5flash19enable_sm80_to_sm89INS1_16FlashAttnFwdSm80INS1_25CollectiveMainloopFwdSm80ILi8ELi1ELb1EN4cute5tupleIJNS5_1CILi128EEENS7_ILi48EEENS7_ILi256EEEEEELi256ENS_6half_tEfNS_4arch4Sm80ELb0ELb1ELb1ELb0ELb0ELb0ELb1ELb1EEENS1_21CollectiveEpilogueFwdINS6_IJS8_SA_S9_EEENS6_IJNS7_ILi1EEESI_SI_EEESC_SE_Li256ELb0ELb1ELb1ELb0EEENS1_19SingleTileSchedulerILb0ELb1ELb1ELi128EEEEEEEEEvNT_6ParamsE:
	.zero		1400


//--------------------- .nv.constant0._ZN7cutlass13device_kernelIN5flash19enable_sm80_to_sm89INS1_16FlashAttnFwdSm80INS1_25CollectiveMainloopFwdSm80ILi8ELi1ELb1EN4cute5tupleIJNS5_1CILi128EEENS7_ILi48EEENS7_ILi256EEEEEELi256ENS_6half_tEfNS_4arch4Sm80ELb0ELb1ELb1ELb1ELb0ELb0ELb1ELb1EEENS1_21CollectiveEpilogueFwdINS6_IJS8_SA_S9_EEENS6_IJNS7_ILi1EEESI_SI_EEESC_SE_Li256ELb1ELb1ELb1ELb0EEENS1_36VarlenDynamicPersistentTileSchedulerILi128ELi48ELi256ELi256ELb1ELb1ELb0ELb1ELb0ELb1EEEEEEEEEvNT_6ParamsE --------------------------
	.section	.nv.constant0._ZN7cutlass13device_kernelIN5flash19enable_sm80_to_sm89INS1_16FlashAttnFwdSm80INS1_25CollectiveMainloopFwdSm80ILi8ELi1ELb1EN4cute5tupleIJNS5_1CILi128EEENS7_ILi48EEENS7_ILi256EEEEEELi256ENS_6half_tEfNS_4arch4Sm80ELb0ELb1ELb1ELb1ELb0ELb0ELb1ELb1EEENS1_21CollectiveEpilogueFwdINS6_IJS8_SA_S9_EEENS6_IJNS7_ILi1EEESI_SI_EEESC_SE_Li256ELb1ELb1ELb1ELb0EEENS1_36VarlenDynamicPersistentTileSchedulerILi128ELi48ELi256ELi256ELb1ELb1ELb0ELb1ELb0ELb1EEEEEEEEEvNT_6ParamsE,"a",@progbits
	.sectionflags	@""
	.align	4
.nv.constant0._ZN7cutlass13device_kernelIN5flash19enable_sm80_to_sm89INS1_16FlashAttnFwdSm80INS1_25CollectiveMainloopFwdSm80ILi8ELi1ELb1EN4cute5tupleIJNS5_1CILi128EEENS7_ILi48EEENS7_ILi256EEEEEELi256ENS_6half_tEfNS_4arch4Sm80ELb0ELb1ELb1ELb1ELb0ELb0ELb1ELb1EEENS1_21CollectiveEpilogueFwdINS6_IJS8_SA_S9_EEENS6_IJNS7_ILi1EEESI_SI_EEESC_SE_Li256ELb1ELb1ELb1ELb0EEENS1_36VarlenDynamicPersistentTileSchedulerILi128ELi48ELi256ELi256ELb1ELb1ELb0ELb1ELb0ELb1EEEEEEEEEvNT_6ParamsE:
	.zero		1432


//--------------------- .nv.constant0._ZN7cutlass13device_kernelIN5flash19enable_sm80_to_sm89INS1_16FlashAttnFwdSm80INS1_25CollectiveMainloopFwdSm80ILi8ELi1ELb0EN4cute5tupleIJNS5_1CILi128EEENS7_ILi32EEENS7_ILi256EEEEEELi256ENS_6half_tEfNS_4arch4Sm80ELb0ELb1ELb1ELb1ELb0ELb1ELb1ELb1EEENS1_21CollectiveEpilogueFwdINS6_IJS8_SA_S9_EEENS6_IJNS7_ILi1EEESI_SI_EEESC_SE_Li256ELb1ELb1ELb1ELb0EEENS1_36VarlenDynamicPersistentTileSchedulerILi128ELi32ELi256ELi256ELb1ELb1ELb0ELb1ELb0ELb1EEEEEEEEEvNT_6ParamsE --------------------------
	.section	.nv.constant0._ZN7cutlass13device_kernelIN5flash19enable_sm80_to_sm89INS1_16FlashAttnFwdSm80INS1_25CollectiveMainloopFwdSm80ILi8ELi1ELb0EN4cute5tupleIJNS5_1CILi128EEENS7_ILi32EEENS7_ILi256EEEEEELi256ENS_6half_tEfNS_4arch4Sm80ELb0ELb1ELb1ELb1ELb0ELb1ELb1ELb1EEENS1_21CollectiveEpilogueFwdINS6_IJS8_SA_S9_EEENS6_IJNS7_ILi1EEESI_SI_EEESC_SE_Li256ELb1ELb1ELb1ELb0EEENS1_36VarlenDynamicPersistentTileSchedulerILi128ELi32ELi256ELi256ELb1ELb1ELb0ELb1ELb0ELb1EEEEEEEEEvNT_6ParamsE,"a",@progbits
	.sectionflags	@""
	.align	4
.nv.constant0._ZN7cutlass13device_kernelIN5flash19enable_sm80_to_sm89INS1_16FlashAttnFwdSm80INS1_25CollectiveMainloopFwdSm80ILi8ELi1ELb0EN4cute5tupleIJNS5_1CILi128EEENS7_ILi32EEENS7_ILi256EEEEEELi256ENS_6half_tEfNS_4arch4Sm80ELb0ELb1ELb1ELb1ELb0ELb1ELb1ELb1EEENS1_21CollectiveEpilogueFwdINS6_IJS8_SA_S9_EEENS6_IJNS7_ILi1EEESI_SI_EEESC_SE_Li256ELb1ELb1ELb1ELb0EEENS1_36VarlenDynamicPersistentTileSchedulerILi128ELi32ELi256ELi256ELb1ELb1ELb0ELb1ELb0ELb1EEEEEEEEEvNT_6ParamsE:
	.zero		1432


//--------------------- .nv.constant0._ZN7cutlass13device_kernelIN5flash19enable_sm80_to_sm89INS1_16FlashAttnFwdSm80INS1_25CollectiveMainloopFwdSm80ILi8ELi1ELb1EN4cute5tupleIJNS5_1CILi128EEENS7_ILi64EEENS7_ILi256EEEEEELi256ENS_6half_tEfNS_4arch4Sm80ELb1ELb0ELb1ELb0ELb0ELb0ELb1ELb1EEENS1_21CollectiveEpilogueFwdINS6_IJS8_SA_S9_EEENS6_IJNS7_ILi1EEESI_SI_EEESC_SE_Li256ELb0ELb1ELb1ELb0EEENS1_30DynamicPersistentTileSchedulerILi256ELi256ELb1ELb1ELb0EEEEEEEEEvNT_6ParamsE --------------------------
	.section	.nv.constant0._ZN7cutlass13device_kernelIN5flash19enable_sm80_to_sm89INS1_16FlashAttnFwdSm80INS1_25CollectiveMainloopFwdSm80ILi8ELi1ELb1EN4cute5tupleIJNS5_1CILi128EEENS7_ILi64EEENS7_ILi256EEEEEELi256ENS_6half_tEfNS_4arch4Sm80ELb1ELb0ELb1ELb0ELb0ELb0ELb1ELb1EEENS1_21CollectiveEpilogueFwdINS6_IJS8_SA_S9_EEENS6_IJNS7_ILi1EEESI_SI_EEESC_SE_Li256ELb0ELb1ELb1ELb0EEENS1_30DynamicPersistentTileSchedulerILi256ELi256ELb1ELb1ELb0EEEEEEEEEvNT_6ParamsE,"a",@progbits
	.sectionflags	@""
	.align	4
.nv.constant0._ZN7cutlass13device_kernelIN5flash19enable_sm80_to_sm89INS1_16FlashAttnFwdSm80INS1_25CollectiveMainloopFwdSm80ILi8ELi1ELb1EN4cute5tupleIJNS5_1CILi128EEENS7_ILi64EEENS7_ILi256EEEEEELi256ENS_6half_tEfNS_4arch4Sm80ELb1ELb0ELb1ELb0ELb0ELb0ELb1ELb1EEENS1_21CollectiveEpilogueFwdINS6_IJS8_SA_S9_EEENS6_IJNS7_ILi1EEESI_SI_EEESC_SE_Li256ELb0ELb1ELb1ELb0EEENS1_30DynamicPersistentTileSchedulerILi256ELi256ELb1ELb1ELb0EEEEEEEEEvNT_6ParamsE:
	.zero		1416


//--------------------- .nv.constant0._ZN7cutlass13device_kernelIN5flash19enable_sm80_to_sm89INS1_16FlashAttnFwdSm80INS1_25CollectiveMainloopFwdSm80ILi8ELi1ELb1EN4cute5tupleIJNS5_1CILi128EEENS7_ILi48EEENS7_ILi256EEEEEELi256ENS_6half_tEfNS_4arch4Sm80ELb1ELb0ELb1ELb1ELb0ELb0ELb1ELb1EEENS1_21CollectiveEpilogueFwdINS6_IJS8_SA_S9_EEENS6_IJNS7_ILi1EEESI_SI_EEESC_SE_Li256ELb1ELb1ELb1ELb0EEENS1_36VarlenDynamicPersistentTileSchedulerILi128ELi48ELi256ELi256ELb1ELb1ELb0ELb1ELb1ELb1EEEEEEEEEvNT_6ParamsE --------------------------
	.section	.nv.constant0._ZN7cutlass13device_kernelIN5flash19enable_sm80_to_sm89INS1_16FlashAttnFwdSm80INS1_25CollectiveMainloopFwdSm80ILi8ELi1ELb1EN4cute5tupleIJNS5_1CILi128EEENS7_ILi48EEENS7_ILi256EEEEEELi256ENS_6half_tEfNS_4arch4Sm80ELb1ELb0ELb1ELb1ELb0ELb0ELb1ELb1EEENS1_21CollectiveEpilogueFwdINS6_IJS8_SA_S9_EEENS6_IJNS7_ILi1EEESI_SI_EEESC_SE_Li256ELb1ELb1ELb1ELb0EEENS1_36VarlenDynamicPersistentTileSchedulerILi128ELi48ELi256ELi256ELb1ELb1ELb0ELb1ELb1ELb1EEEEEEEEEvNT_6ParamsE,"a",@progbits
	.sectionflags	@""
	.align	4
.nv.constant0._ZN7cutlass13device_kernelIN5flash19enable_sm80_to_sm89INS1_16FlashAttnFwdSm80INS1_25CollectiveMainloopFwdSm80ILi8ELi1ELb1EN4cute5tupleIJNS5_1CILi128EEENS7_ILi48EEENS7_ILi256EEEEEELi256ENS_6half_tEfNS_4arch4Sm80ELb1ELb0ELb1ELb1ELb0ELb0ELb1ELb1EEENS1_21CollectiveEpilogueFwdINS6_IJS8_SA_S9_EEENS6_IJNS7_ILi1EEESI_SI_EEESC_SE_Li256ELb1ELb1ELb1ELb0EEENS1_36VarlenDynamicPersistentTileSchedulerILi128ELi48ELi256ELi256ELb1ELb1ELb0ELb1ELb1ELb1EEEEEEEEEvNT_6ParamsE:
	.zero		1432


//--------------------- .nv.constant0._ZN7cutlass13device_kernelIN5flash19enable_sm80_to_sm89INS1_16FlashAttnFwdSm80INS1_25CollectiveMainloopFwdSm80ILi8ELi1ELb0EN4cute5tupleIJNS5_1CILi128EEENS7_ILi32EEENS7_ILi256EEEEEELi256ENS_6half_tEfNS_4arch4Sm80ELb1ELb0ELb1ELb1ELb0ELb1ELb1ELb1EEENS1_21CollectiveEpilogueFwdINS6_IJS8_SA_S9_EEENS6_IJNS7_ILi1EEESI_SI_EEESC_SE_Li256ELb1ELb1ELb1ELb0EEENS1_36VarlenDynamicPersistentTileSchedulerILi128ELi32ELi256ELi256ELb1ELb1ELb0ELb1ELb1ELb1EEEEEEEEEvNT_6ParamsE --------------------------
	.section	.nv.constant0._ZN7cutlass13device_kernelIN5flash19enable_sm80_to_sm89INS1_16FlashAttnFwdSm80INS1_25CollectiveMainloopFwdSm80ILi8ELi1ELb0EN4cute5tupleIJNS5_1CILi128EEENS7_ILi32EEENS7_ILi256EEEEEELi256ENS_6half_tEfNS_4arch4Sm80ELb1ELb0ELb1ELb1ELb0ELb1ELb1ELb1EEENS1_21CollectiveEpilogueFwdINS6_IJS8_SA_S9_EEENS6_IJNS7_ILi1EEESI_SI_EEESC_SE_Li256ELb1ELb1ELb1ELb0EEENS1_36VarlenDynamicPersistentTileSchedulerILi128ELi32ELi256ELi256ELb1ELb1ELb0ELb1ELb1ELb1EEEEEEEEEvNT_6ParamsE,"a",@progbits
	.sectionflags	@""
	.align	4
.nv.constant0._ZN7cutlass13device_kernelIN5flash19enable_sm80_to_sm89INS1_16FlashAttnFwdSm80INS1_25CollectiveMainloopFwdSm80ILi8ELi1ELb0EN4cute5tupleIJNS5_1CILi128EEENS7_ILi32EEENS7_ILi256EEEEEELi256ENS_6half_tEfNS_4arch4Sm80ELb1ELb0ELb1ELb1ELb0ELb1ELb1ELb1EEENS1_21CollectiveEpilogueFwdINS6_IJS8_SA_S9_EEENS6_IJNS7_ILi1EEESI_SI_EEESC_SE_Li256ELb1ELb1ELb1ELb0EEENS1_36VarlenDynamicPersistentTileSchedulerILi128ELi32ELi256ELi256ELb1ELb1ELb0ELb1ELb1ELb1EEEEEEEEEvNT_6ParamsE:
	.zero		1432


//--------------------- .nv.constant0._ZN7cutlass13device_kernelIN5flash19enable_sm80_to_sm89INS1_16FlashAttnFwdSm80INS1_25CollectiveMainloopFwdSm80ILi8ELi1ELb0EN4cute5tupleIJNS5_1CILi128EEENS7_ILi96EEENS7_ILi256EEEEEELi256ENS_6half_tEfNS_4arch4Sm80ELb0ELb0ELb1ELb0ELb0ELb0ELb1ELb1EEENS1_21CollectiveEpilogueFwdINS6_IJS8_SA_S9_EEENS6_IJNS7_ILi1EEESI_SI_EEESC_SE_Li256ELb0ELb1ELb1ELb0EEENS1_19SingleTileSchedulerILb0ELb1ELb1ELi128EEEEEEEEEvNT_6ParamsE --------------------------
	.section	.nv.constant0._ZN7cutlass13device_kernelIN5flash19enable_sm80_to_sm89INS1_16FlashAttnFwdSm80INS1_25CollectiveMainloopFwdSm80ILi8ELi1ELb0EN4cute5tupleIJNS5_1CILi128EEENS7_ILi96EEENS7_ILi256EEEEEELi256ENS_6half_tEfNS_4arch4Sm80ELb0ELb0ELb1ELb0ELb0ELb0ELb1ELb1EEENS1_21CollectiveEpilogueFwdINS6_IJS8_SA_S9_EEENS6_IJNS7_ILi1EEESI_SI_EEESC_SE_Li256ELb0ELb1ELb1ELb0EEENS1_19SingleTileSchedulerILb0ELb1ELb1ELi128EEEEEEEEEvNT_6ParamsE,"a",@progbits
	.sectionflags	@""
	.align	4
.nv.constant0._ZN7cutlass13device_kernelIN5flash19enable_sm80_to_sm89INS1_16FlashAttnFwdSm80INS1_25CollectiveMainloopFwdSm80ILi8ELi1ELb0EN4cute5tupleIJNS5_1CILi128EEENS7_ILi96EEENS7_ILi256EEEEEELi256ENS_6half_tEfNS_4arch4Sm80ELb0ELb0ELb1ELb0ELb0ELb0ELb1ELb1EEENS1_21CollectiveEpilogueFwdINS6_IJS8_SA_S9_EEENS6_IJNS7_ILi1EEESI_SI_EEESC_SE_Li256ELb0ELb1ELb1ELb0EEENS1_19SingleTileSchedulerILb0ELb1ELb1ELi128EEEEEEEEEvNT_6ParamsE:
	.zero		1400


//--------------------- .nv.constant0._ZN7cutlass13device_kernelIN5flash19enable_sm80_to_sm89INS1_16FlashAttnFwdSm80INS1_25CollectiveMainloopFwdSm80ILi8ELi1ELb0EN4cute5tupleIJNS5_1CILi128EEENS7_ILi64EEENS7_ILi256EEEEEELi256ENS_6half_tEfNS_4arch4Sm80ELb0ELb0ELb1ELb1ELb0ELb0ELb1ELb1EEENS1_21CollectiveEpilogueFwdINS6_IJS8_SA_S9_EEENS6_IJNS7_ILi1EEESI_SI_EEESC_SE_Li256ELb1ELb1ELb1ELb0EEENS1_36VarlenDynamicPersistentTileSchedulerILi128ELi64ELi256ELi256ELb1ELb1ELb0ELb0ELb1ELb1EEEEEEEEEvNT_6ParamsE --------------------------
	.section	.nv.constant0._ZN7cutlass13device_kernelIN5flash19enable_sm80_to_sm89INS1_16FlashAttnFwdSm80INS1_25CollectiveMainloopFwdSm80ILi8ELi1ELb0EN4cute5tupleIJNS5_1CILi128EEENS7_ILi64EEENS7_ILi256EEEEEELi256ENS_6half_tEfNS_4arch4Sm80ELb0ELb0ELb1ELb1ELb0ELb0ELb1ELb1EEENS1_21CollectiveEpilogueFwdINS6_IJS8_SA_S9_EEENS6_IJNS7_ILi1EEESI_SI_EEESC_SE_Li256ELb1ELb1ELb1ELb0EEENS1_36VarlenDynamicPersistentTileSchedulerILi128ELi64ELi256ELi256ELb1ELb1ELb0ELb0ELb1ELb1EEEEEEEEEvNT_6ParamsE,"a",@progbits
	.sectionflags	@""
	.align	4
.nv.constant0._ZN7cutlass13device_kernelIN5flash19enable_sm80_to_sm89INS1_16FlashAttnFwdSm80INS1_25CollectiveMainloopFwdSm80ILi8ELi1ELb0EN4cute5tupleIJNS5_1CILi128EEENS7_ILi64EEENS7_ILi256EEEEEELi256ENS_6half_tEfNS_4arch4Sm80ELb0ELb0ELb1ELb1ELb0ELb0ELb1ELb1EEENS1_21CollectiveEpilogueFwdINS6_IJS8_SA_S9_EEENS6_IJNS7_ILi1EEESI_SI_EEESC_SE_Li256ELb1ELb1ELb1ELb0EEENS1_36VarlenDynamicPersistentTileSchedulerILi128ELi64ELi256ELi256ELb1ELb1ELb0ELb0ELb1ELb1EEEEEEEEEvNT_6ParamsE:
	.zero		1432


//--------------------- .nv.constant0._ZN7cutlass13device_kernelIN5flash19enable_sm80_to_sm89INS1_16FlashAttnFwdSm80INS1_25CollectiveMainloopFwdSm80ILi8ELi1ELb0EN4cute5tupleIJNS5_1CILi128EEENS7_ILi48EEENS7_ILi256EEEEEELi256ENS_6half_tEfNS_4arch4Sm80ELb0ELb0ELb1ELb1ELb0ELb1ELb1ELb1EEENS1_21CollectiveEpilogueFwdINS6_IJS8_SA_S9_EEENS6_IJNS7_ILi1EEESI_SI_EEESC_SE_Li256ELb1ELb1ELb1ELb0EEENS1_36VarlenDynamicPersistentTileSchedulerILi128ELi48ELi256ELi256ELb1ELb1ELb0ELb0ELb1ELb1EEEEEEEEEvNT_6ParamsE --------------------------
	.section	.nv.constant0._ZN7cutlass13device_kernelIN5flash19enable_sm80_to_sm89INS1_16FlashAttnFwdSm80INS1_25CollectiveMainloopFwdSm80ILi8ELi1ELb0EN4cute5tupleIJNS5_1CILi128EEENS7_ILi48EEENS7_ILi256EEEEEELi256ENS_6half_tEfNS_4arch4Sm80ELb0ELb0ELb1ELb1ELb0ELb1ELb1ELb1EEENS1_21CollectiveEpilogueFwdINS6_IJS8_SA_S9_EEENS6_IJNS7_ILi1EEESI_SI_EEESC_SE_Li256ELb1ELb1ELb1ELb0EEENS1_36VarlenDynamicPersistentTileSchedulerILi128ELi48ELi256ELi256ELb1ELb1ELb0ELb0ELb1ELb1EEEEEEEEEvNT_6ParamsE,"a",@progbits
	.sectionflags	@""
	.align	4
.nv.constant0._ZN7cutlass13device_kernelIN5flash19enable_sm80_to_sm89INS1_16FlashAttnFwdSm80INS1_25CollectiveMainloopFwdSm80ILi8ELi1ELb0EN4cute5tupleIJNS5_1CILi128EEENS7_ILi48EEENS7_ILi256EEEEEELi256ENS_6half_tEfNS_4arch4Sm80ELb0ELb0ELb1ELb1ELb0ELb1ELb1ELb1EEENS1_21CollectiveEpilogueFwdINS6_IJS8_SA_S9_EEENS6_IJNS7_ILi1EEESI_SI_EEESC_SE_Li256ELb1ELb1ELb1ELb0EEENS1_36VarlenDynamicPersistentTileSchedulerILi128ELi48ELi256ELi256ELb1ELb1ELb0ELb0ELb1ELb1EEEEEEEEEvNT_6ParamsE:
	.zero		1432


//--------------------- .nv.constant0._ZN7cutlass13device_kernelIN5flash19enable_sm80_to_sm89INS1_16FlashAttnFwdSm80INS1_25CollectiveMainloopFwdSm80ILi8ELi1ELb0EN4cute5tupleIJNS5_1CILi128EEENS7_ILi64EEENS7_ILi256EEEEEELi256ENS_6half_tEfNS_4arch4Sm80ELb0ELb1ELb1ELb0ELb0ELb0ELb1ELb1EEENS1_21CollectiveEpilogueFwdINS6_IJS8_SA_S9_EEENS6_IJNS7_ILi1EEESI_SI_EEESC_SE_Li256ELb0ELb1ELb1ELb0EEENS1_19SingleTileSchedulerILb0ELb1ELb1ELi128EEEEEEEEEvNT_6ParamsE --------------------------
	.section	.nv.constant0._ZN7cutlass13device_kernelIN5flash19enable_sm80_to_sm89INS1_16FlashAttnFwdSm80INS1_25CollectiveMainloopFwdSm80ILi8ELi1ELb0EN4cute5tupleIJNS5_1CILi128EEENS7_ILi64EEENS7_ILi256EEEEEELi256ENS_6half_tEfNS_4arch4Sm80ELb0ELb1ELb1ELb0ELb0ELb0ELb1ELb1EEENS1_21CollectiveEpilogueFwdINS6_IJS8_SA_S9_EEENS6_IJNS7_ILi1EEESI_SI_EEESC_SE_Li256ELb0ELb1ELb1ELb0EEENS1_19SingleTileSchedulerILb0ELb1ELb1ELi128EEEEEEEEEvNT_6ParamsE,"a",@progbits
	.sectionflags	@""
	.align	4
.nv.constant0._ZN7cutlass13device_kernelIN5flash19enable_sm80_to_sm89INS1_16FlashAttnFwdSm80INS1_25CollectiveMainloopFwdSm80ILi8ELi1ELb0EN4cute5tupleIJNS5_1CILi128EEENS7_ILi64EEENS7_ILi256EEEEEELi256ENS_6half_tEfNS_4arch4Sm80ELb0ELb1ELb1ELb0ELb0ELb0ELb1ELb1EEENS1_21CollectiveEpilogueFwdINS6_IJS8_SA_S9_EEENS6_IJNS7_ILi1EEESI_SI_EEESC_SE_Li256ELb0ELb1ELb1ELb0EEENS1_19SingleTileSchedulerILb0ELb1ELb1ELi128EEEEEEEEEvNT_6ParamsE:
	.zero		1400


//--------------------- .nv.constant0._ZN7cutlass13device_kernelIN5flash19enable_sm80_to_sm89INS1_16FlashAttnFwdSm80INS1_25CollectiveMainloopFwdSm80ILi8ELi1ELb0EN4cute5tupleIJNS5_1CILi128EEENS7_ILi64EEENS7_ILi256EEEEEELi256ENS_6half_tEfNS_4arch4Sm80ELb0ELb1ELb1ELb1ELb0ELb0ELb1ELb1EEENS1_21CollectiveEpilogueFwdINS6_IJS8_SA_S9_EEENS6_IJNS7_ILi1EEESI_SI_EEESC_SE_Li256ELb1ELb1ELb1ELb0EEENS1_36VarlenDynamicPersistentTileSchedulerILi128ELi64ELi256ELi256ELb1ELb1ELb0ELb1ELb0ELb1EEEEEEEEEvNT_6ParamsE --------------------------
	.section	.nv.constant0._ZN7cutlass13device_kernelIN5flash19enable_sm80_to_sm89INS1_16FlashAttnFwdSm80INS1_25CollectiveMainloopFwdSm80ILi8ELi1ELb0EN4cute5tupleIJNS5_1CILi128EEENS7_ILi64EEENS7_ILi256EEEEEELi256ENS_6half_tEfNS_4arch4Sm80ELb0ELb1ELb1ELb1ELb0ELb0ELb1ELb1EEENS1_21CollectiveEpilogueFwdINS6_IJS8_SA_S9_EEENS6_IJNS7_ILi1EEESI_SI_EEESC_SE_Li256ELb1ELb1ELb1ELb0EEENS1_36VarlenDynamicPersistentTileSchedulerILi128ELi64ELi256ELi256ELb1ELb1ELb0ELb1ELb0ELb1EEEEEEEEEvNT_6ParamsE,"a",@progbits
	.sectionflags	@""
	.align	4
.nv.constant0._ZN7cutlass13device_kernelIN5flash19enable_sm80_to_sm89INS1_16FlashAttnFwdSm80INS1_25CollectiveMainloopFwdSm80ILi8ELi1ELb0EN4cute5tupleIJNS5_1CILi128EEENS7_ILi64EEENS7_ILi256EEEEEELi256ENS_6half_tEfNS_4arch4Sm80ELb0ELb1ELb1ELb1ELb0ELb0ELb1ELb1EEENS1_21CollectiveEpilogueFwdINS6_IJS8_SA_S9_EEENS6_IJNS7_ILi1EEESI_SI_EEESC_SE_Li256ELb1ELb1ELb1ELb0EEENS1_36VarlenDynamicPersistentTileSchedulerILi128ELi64ELi256ELi256ELb1ELb1ELb0ELb1ELb0ELb1EEEEEEEEEvNT_6ParamsE:
	.zero		1432


//--------------------- .nv.constant0._ZN7cutlass13device_kernelIN5flash19enable_sm80_to_sm89INS1_16FlashAttnFwdSm80INS1_25CollectiveMainloopFwdSm80ILi8ELi1ELb0EN4cute5tupleIJNS5_1CILi128EEENS7_ILi48EEENS7_ILi256EEEEEELi256ENS_6half_tEfNS_4arch4Sm80ELb0ELb1ELb1ELb1ELb0ELb1ELb1ELb1EEENS1_21CollectiveEpilogueFwdINS6_IJS8_SA_S9_EEENS6_IJNS7_ILi1EEESI_SI_EEESC_SE_Li256ELb1ELb1ELb1ELb0EEENS1_36VarlenDynamicPersistentTileSchedulerILi128ELi48ELi256ELi256ELb1ELb1ELb0ELb1ELb0ELb1EEEEEEEEEvNT_6ParamsE --------------------------
	.section	.nv.constant0._ZN7cutlass13device_kernelIN5flash19enable_sm80_to_sm89INS1_16FlashAttnFwdSm80INS1_25CollectiveMainloopFwdSm80ILi8ELi1ELb0EN4cute5tupleIJNS5_1CILi128EEENS7_ILi48EEENS7_ILi256EEEEEELi256ENS_6half_tEfNS_4arch4Sm80ELb0ELb1ELb1ELb1ELb0ELb1ELb1ELb1EEENS1_21CollectiveEpilogueFwdINS6_IJS8_SA_S9_EEENS6_IJNS7_ILi1EEESI_SI_EEESC_SE_Li256ELb1ELb1ELb1ELb0EEENS1_36VarlenDynamicPersistentTileSchedulerILi128ELi48ELi256ELi256ELb1ELb1ELb0ELb1ELb0ELb1EEEEEEEEEvNT_6ParamsE,"a",@progbits
	.sectionflags	@""
	.align	4
.nv.constant0._ZN7cutlass13device_kernelIN5flash19enable_sm80_to_sm89INS1_16FlashAttnFwdSm80INS1_25CollectiveMainloopFwdSm80ILi8ELi1ELb0EN4cute5tupleIJNS5_1CILi128EEENS7_ILi48EEENS7_ILi256EEEEEELi256ENS_6half_tEfNS_4arch4Sm80ELb0ELb1ELb1ELb1ELb0ELb1ELb1ELb1EEENS1_21CollectiveEpilogueFwdINS6_IJS8_SA_S9_EEENS6_IJNS7_ILi1EEESI_SI_EEESC_SE_Li256ELb1ELb1ELb1ELb0EEENS1_36VarlenDynamicPersistentTileSchedulerILi128ELi48ELi256ELi256ELb1ELb1ELb0ELb1ELb0ELb1EEEEEEEEEvNT_6ParamsE:
	.zero		1432


//--------------------- .nv.constant0._ZN7cutlass13device_kernelIN5flash19enable_sm80_to_sm89INS1_16FlashAttnFwdSm80INS1_25CollectiveMainloopFwdSm80ILi8ELi1ELb0EN4cute5tupleIJNS5_1CILi128EEENS7_ILi96EEENS7_ILi256EEEEEELi256ENS_6half_tEfNS_4arch4Sm80ELb1ELb0ELb1ELb0ELb0ELb0ELb1ELb1EEENS1_21CollectiveEpilogueFwdINS6_IJS8_SA_S9_EEENS6_IJNS7_ILi1EEESI_SI_EEESC_SE_Li256ELb0ELb1ELb1ELb0EEENS1_30DynamicPersistentTileSchedulerILi256ELi256ELb1ELb1ELb0EEEEEEEEEvNT_6ParamsE --------------------------
	.section	.nv.constant0._ZN7cutlass13device_kernelIN5flash19enable_sm80_to_sm89INS1_16FlashAttnFwdSm80INS1_25CollectiveMainloopFwdSm80ILi8ELi1ELb0EN4cute5tupleIJNS5_1CILi128EEENS7_ILi96EEENS7_ILi256EEEEEELi256ENS_6half_tEfNS_4arch4Sm80ELb1ELb0ELb1ELb0ELb0ELb0ELb1ELb1EEENS1_21CollectiveEpilogueFwdINS6_IJS8_SA_S9_EEENS6_IJNS7_ILi1EEESI_SI_EEESC_SE_Li256ELb0ELb1ELb1ELb0EEENS1_30DynamicPersistentTileSchedulerILi256ELi256ELb1ELb1ELb0EEEEEEEEEvNT_6ParamsE,"a",@progbits
	.sectionflags	@""
	.align	4
.nv.constant0._ZN7cutlass13device_kernelIN5flash19enable_sm80_to_sm89INS1_16FlashAttnFwdSm80INS1_25CollectiveMainloopFwdSm80ILi8ELi1ELb0EN4cute5tupleIJNS5_1CILi128EEENS7_ILi96EEENS7_ILi256EEEEEELi256ENS_6half_tEfNS_4arch4Sm80ELb1ELb0ELb1ELb0ELb0ELb0ELb1ELb1EEENS1_21CollectiveEpilogueFwdINS6_IJS8_SA_S9_EEENS6_IJNS7_ILi1EEESI_SI_EEESC_SE_Li256ELb0ELb1ELb1ELb0EEENS1_30DynamicPersistentTileSchedulerILi256ELi256ELb1ELb1ELb0EEEEEEEEEvNT_6ParamsE:
	.zero		1416


//--------------------- .nv.constant0._ZN7cutlass13device_kernelIN5flash19enable_sm80_to_sm89INS1_16FlashAttnFwdSm80INS1_25CollectiveMainloopFwdSm80ILi8ELi1ELb0EN4cute5tupleIJNS5_1CILi128EEENS7_ILi64EEENS7_ILi256EEEEEELi256ENS_6half_tEfNS_4arch4Sm80ELb1ELb0ELb1ELb1ELb0ELb0ELb1ELb1EEENS1_21CollectiveEpilogueFwdINS6_IJS8_SA_S9_EEENS6_IJNS7_ILi1EEESI_SI_EEESC_SE_Li256ELb1ELb1ELb1ELb0EEENS1_36VarlenDynamicPersistentTileSchedulerILi128ELi64ELi256ELi256ELb1ELb1ELb0ELb1ELb1ELb1EEEEEEEEEvNT_6ParamsE --------------------------
	.section	.nv.constant0._ZN7cutlass13device_kernelIN5flash19enable_sm80_to_sm89INS1_16FlashAttnFwdSm80INS1_25CollectiveMainloopFwdSm80ILi8ELi1ELb0EN4cute5tupleIJNS5_1CILi128EEENS7_ILi64EEENS7_ILi256EEEEEELi256ENS_6half_tEfNS_4arch4Sm80ELb1ELb0ELb1ELb1ELb0ELb0ELb1ELb1EEENS1_21CollectiveEpilogueFwdINS6_IJS8_SA_S9_EEENS6_IJNS7_ILi1EEESI_SI_EEESC_SE_Li256ELb1ELb1ELb1ELb0EEENS1_36VarlenDynamicPersistentTileSchedulerILi128ELi64ELi256ELi256ELb1ELb1ELb0ELb1ELb1ELb1EEEEEEEEEvNT_6ParamsE,"a",@progbits
	.sectionflags	@""
	.align	4
.nv.constant0._ZN7cutlass13device_kernelIN5flash19enable_sm80_to_sm89INS1_16FlashAttnFwdSm80INS1_25CollectiveMainloopFwdSm80ILi8ELi1ELb0EN4cute5tupleIJNS5_1CILi128EEENS7_ILi64EEENS7_ILi256EEEEEELi256ENS_6half_tEfNS_4arch4Sm80ELb1ELb0ELb1ELb1ELb0ELb0ELb1ELb1EEENS1_21CollectiveEpilogueFwdINS6_IJS8_SA_S9_EEENS6_IJNS7_ILi1EEESI_SI_EEESC_SE_Li256ELb1ELb1ELb1ELb0EEENS1_36VarlenDynamicPersistentTileSchedulerILi128ELi64ELi256ELi256ELb1ELb1ELb0ELb1ELb1ELb1EEEEEEEEEvNT_6ParamsE:
	.zero		1432


//--------------------- .nv.constant0._ZN7cutlass13device_kernelIN5flash19enable_sm80_to_sm89INS1_16FlashAttnFwdSm80INS1_25CollectiveMainloopFwdSm80ILi8ELi1ELb0EN4cute5tupleIJNS5_1CILi128EEENS7_ILi48EEENS7_ILi256EEEEEELi256ENS_6half_tEfNS_4arch4Sm80ELb1ELb0ELb1ELb1ELb0ELb1ELb1ELb1EEENS1_21CollectiveEpilogueFwdINS6_IJS8_SA_S9_EEENS6_IJNS7_ILi1EEESI_SI_EEESC_SE_Li256ELb1ELb1ELb1ELb0EEENS1_36VarlenDynamicPersistentTileSchedulerILi128ELi48ELi256ELi256ELb1ELb1ELb0ELb1ELb1ELb1EEEEEEEEEvNT_6ParamsE --------------------------
	.section	.nv.constant0._ZN7cutlass13device_kernelIN5flash19enable_sm80_to_sm89INS1_16FlashAttnFwdSm80INS1_25CollectiveMainloopFwdSm80ILi8ELi1ELb0EN4cute5tupleIJNS5_1CILi128EEENS7_ILi48EEENS7_ILi256EEEEEELi256ENS_6half_tEfNS_4arch4Sm80ELb1ELb0ELb1ELb1ELb0ELb1ELb1ELb1EEENS1_21CollectiveEpilogueFwdINS6_IJS8_SA_S9_EEENS6_IJNS7_ILi1EEESI_SI_EEESC_SE_Li256ELb1ELb1ELb1ELb0EEENS1_36VarlenDynamicPersistentTileSchedulerILi128ELi48ELi256ELi256ELb1ELb1ELb0ELb1ELb1ELb1EEEEEEEEEvNT_6ParamsE,"a",@progbits
	.sectionflags	@""
	.align	4
.nv.constant0._ZN7cutlass13device_kernelIN5flash19enable_sm80_to_sm89INS1_16FlashAttnFwdSm80INS1_25CollectiveMainloopFwdSm80ILi8ELi1ELb0EN4cute5tupleIJNS5_1CILi128EEENS7_ILi48EEENS7_ILi256EEEEEELi256ENS_6half_tEfNS_4arch4Sm80ELb1ELb0ELb1ELb1ELb0ELb1ELb1ELb1EEENS1_21CollectiveEpilogueFwdINS6_IJS8_SA_S9_EEENS6_IJNS7_ILi1EEESI_SI_EEESC_SE_Li256ELb1ELb1ELb1ELb0EEENS1_36VarlenDynamicPersistentTileSchedulerILi128ELi48ELi256ELi256ELb1ELb1ELb0ELb1ELb1ELb1EEEEEEEEEvNT_6ParamsE:
	.zero		1432


//--------------------- .text._ZN7cutlass13device_kernelIN5flash19enable_sm80_to_sm89INS1_16FlashAttnFwdSm80INS1_25CollectiveMainloopFwdSm80ILi8ELi1ELb1EN4cute5tupleIJNS5_1CILi128EEENS7_ILi64EEENS7_ILi256EEEEEELi256ENS_6half_tEfNS_4arch4Sm80ELb0ELb0ELb1ELb0ELb0ELb0ELb1ELb1EEENS1_21CollectiveEpilogueFwdINS6_IJS8_SA_S9_EEENS6_IJNS7_ILi1EEESI_SI_EEESC_SE_Li256ELb0ELb1ELb1ELb0EEENS1_19SingleTileSchedulerILb0ELb1ELb1ELi128EEEEEEEEEvNT_6ParamsE --------------------------
	.section	.text._ZN7cutlass13device_kernelIN5flash19enable_sm80_to_sm89INS1_16FlashAttnFwdSm80INS1_25CollectiveMainloopFwdSm80ILi8ELi1ELb1EN4cute5tupleIJNS5_1CILi128EEENS7_ILi64EEENS7_ILi256EEEEEELi256ENS_6half_tEfNS_4arch4Sm80ELb0ELb0ELb1ELb0ELb0ELb0ELb1ELb1EEENS1_21CollectiveEpilogueFwdINS6_IJS8_SA_S9_EEENS6_IJNS7_ILi1EEESI_SI_EEESC_SE_Li256ELb0ELb1ELb1ELb0EEENS1_19SingleTileSchedulerILb0ELb1ELb1ELi128EEEEEEEEEvNT_6ParamsE,"ax",@progbits
	.sectioninfo	@"SHI_REGISTERS=255"
	.align	128
.text._ZN7cutlass13device_kernelIN5flash19enable_sm80_to_sm89INS1_16FlashAttnFwdSm80INS1_25CollectiveMainloopFwdSm80ILi8ELi1ELb1EN4cute5tupleIJNS5_1CILi128EEENS7_ILi64EEENS7_ILi256EEEEEELi256ENS_6half_tEfNS_4arch4Sm80ELb0ELb0ELb1ELb0ELb0ELb0ELb1ELb1EEENS1_21CollectiveEpilogueFwdINS6_IJS8_SA_S9_EEENS6_IJNS7_ILi1EEESI_SI_EEESC_SE_Li256ELb0ELb1ELb1ELb0EEENS1_19SingleTileSchedulerILb0ELb1ELb1ELi128EEEEEEEEEvNT_6ParamsE:
        .type           _ZN7cutlass13device_kernelIN5flash19enable_sm80_to_sm89INS1_16FlashAttnFwdSm80INS1_25CollectiveMainloopFwdSm80ILi8ELi1ELb1EN4cute5tupleIJNS5_1CILi128EEENS7_ILi64EEENS7_ILi256EEEEEELi256ENS_6half_tEfNS_4arch4Sm80ELb0ELb0ELb1ELb0ELb0ELb0ELb1ELb1EEENS1_21CollectiveEpilogueFwdINS6_IJS8_SA_S9_EEENS6_IJNS7_ILi1EEESI_SI_EEESC_SE_Li256ELb0ELb1ELb1ELb0EEENS1_19SingleTileSchedulerILb0ELb1ELb1ELi128EEEEEEEEEvNT_6ParamsE,@function
        .size           _ZN7cutlass13device_kernelIN5flash19enable_sm80_to_sm89INS1_16FlashAttnFwdSm80INS1_25CollectiveMainloopFwdSm80ILi8ELi1ELb1EN4cute5tupleIJNS5_1CILi128EEENS7_ILi64EEENS7_ILi256EEEEEELi256ENS_6half_tEfNS_4arch4Sm80ELb0ELb0ELb1ELb0ELb0ELb0ELb1ELb1EEENS1_21CollectiveEpilogueFwdINS6_IJS8_SA_S9_EEENS6_IJNS7_ILi1EEESI_SI_EEESC_SE_Li256ELb0ELb1ELb1ELb0EEENS1_19SingleTileSchedulerILb0ELb1ELb1ELi128EEEEEEEEEvNT_6ParamsE,(.L_x_2584 - _ZN7cutlass13device_kernelIN5flash19enable_sm80_to_sm89INS1_16FlashAttnFwdSm80INS1_25CollectiveMainloopFwdSm80ILi8ELi1ELb1EN4cute5tupleIJNS5_1CILi128EEENS7_ILi64EEENS7_ILi256EEEEEELi256ENS_6half_tEfNS_4arch4Sm80ELb0ELb0ELb1ELb0ELb0ELb0ELb1ELb1EEENS1_21CollectiveEpilogueFwdINS6_IJS8_SA_S9_EEENS6_IJNS7_ILi1EEESI_SI_EEESC_SE_Li256ELb0ELb1ELb1ELb0EEENS1_19SingleTileSchedulerILb0ELb1ELb1ELi128EEEEEEEEEvNT_6ParamsE)
        .other          _ZN7cutlass13device_kernelIN5flash19enable_sm80_to_sm89INS1_16FlashAttnFwdSm80INS1_25CollectiveMainloopFwdSm80ILi8ELi1ELb1EN4cute5tupleIJNS5_1CILi128EEENS7_ILi64EEENS7_ILi256EEEEEELi256ENS_6half_tEfNS_4arch4Sm80ELb0ELb0ELb1ELb0ELb0ELb0ELb1ELb1EEENS1_21CollectiveEpilogueFwdINS6_IJS8_SA_S9_EEENS6_IJNS7_ILi1EEESI_SI_EEESC_SE_Li256ELb0ELb1ELb1ELb0EEENS1_19SingleTileSchedulerILb0ELb1ELb1ELi128EEEEEEEEEvNT_6ParamsE,@"STO_CUDA_ENTRY STV_DEFAULT"
_ZN7cutlass13device_kernelIN5flash19enable_sm80_to_sm89INS1_16FlashAttnFwdSm80INS1_25CollectiveMainloopFwdSm80ILi8ELi1ELb1EN4cute5tupleIJNS5_1CILi128EEENS7_ILi64EEENS7_ILi256EEEEEELi256ENS_6half_tEfNS_4arch4Sm80ELb0ELb0ELb1ELb0ELb0ELb0ELb1ELb1EEENS1_21CollectiveEpilogueFwdINS6_IJS8_SA_S9_EEENS6_IJNS7_ILi1EEESI_SI_EEESC_SE_Li256ELb0ELb1ELb1ELb0EEENS1_19SingleTileSchedulerILb0ELb1ELb1ELi128EEEEEEEEEvNT_6ParamsE:
[----:B------:R-:W-:Y:S02]  /*0000*/  MOV R1, c[0x0][0x28] ;  /* 0x00000a0000017a02 */ /* 0x000fe40000000f00 */
[----:B------:R-:W1:Y:S01]  /*0010*/  S2R R132, SR_TID.X ;  /* 0x0000000000847919 */ /* 0x000e620000002100 */
[----:B------:R-:W2:Y:S01]  /*0020*/  S2UR UR6, SR_CTAID.Y ;  /* 0x00000000000679c3 */ /* 0x000ea20000002600 */
[----:B------:R-:W-:Y:S02]  /*0030*/  IADD3 R1, R1, -0xd0, RZ ;  /* 0xffffff3001017810 */ /* 0x000fe40007ffe0ff */
[----:B------:R-:W3:Y:S01]  /*0040*/  S2R R12, SR_CTAID.Z ;  /* 0x00000000000c7919 */ /* 0x000ee20000002700 */
[----:B-1----:R-:W-:-:S06]  /*0050*/  SHF.R.U32.HI R0, RZ, 0x5, R132 ;  /* 0x00000005ff007819 */ /* 0x002fcc0000011684 */
[----:B------:R-:W1:Y:S02]  /*0060*/  SHFL.IDX PT, R0, R0, RZ, 0x1f ;  /* 0x00001fff00007589 */ /* 0x000e6400000e0000 */
[----:B-1----:R-:W-:-:S13]  /*0070*/  ISETP.NE.AND P0, PT, R0, RZ, PT ;  /* 0x000000ff0000720c */ /* 0x002fda0003f05270 */
[----:B--2---:R-:W-:Y:S05]  /*0080*/  @!P0 BRA `(.L_x_0) ;  /* 0x0000009000008947 */ /* 0x004fea0003800000 */
[----:B---3--:R-:W-:Y:S01]  /*0090*/  MOV R0, c[0x0][0x550] ;  /* 0x0001540000007a02 */ /* 0x008fe20000000f00 */
[----:B------:R-:W-:-:S03]  /*00a0*/  UMOV UR11, UR6 ;  /* 0x00000006000b7c82 */ /* 0x000fc60008000000 */
[----:B------:R-:W-:-:S13]  /*00b0*/  ISETP.NE.AND P0, PT, R0, 0x1, PT ;  /* 0x000000010000780c */ /* 0x000fda0003f05270 */
[----:B------:R-:W-:Y:S05]  /*00c0*/  @!P0 BRA `(.L_x_1) ;  /* 0x000000b000008947 */ /* 0x000fea0003800000 */
[----:B------:R-:W-:Y:S02]  /*00d0*/  ULDC UR4, c[0x0][0x554] ;  /* 0x0001550000047ab9 */ /* 0x000fe40000000800 */
[----:B------:R-:W-:Y:S02]  /*00e0*/  UIMAD.WIDE.U32 UR4, UR6, UR4, URZ ;  /* 0x00000004060472a5 */ /* 0x000fe4000f8e003f */
[----:B------:R-:W-:Y:S02]  /*00f0*/  ULDC UR11, c[0x0][0x558] ;  /* 0x00015600000b7ab9 */ /* 0x000fe40000000800 */
[----:B------:R-:W-:Y:S01]  /*0100*/  USHF.R.U32.HI UR11, URZ, UR11, UR5 ;  /* 0x0000000b3f0b7299 */ /* 0x000fe20008011605 */
[----:B------:R-:W-:Y:S05]  /*0110*/  BRA `(.L_x_1) ;  /* 0x0000006000007947 */ /* 0x000fea0003800000 */
.L_x_0:
[----:B---3--:R-:W-:Y:S02]  /*0120*/  ULDC.64 UR4, c[0x0][0x550] ;  /* 0x0001540000047ab9 */ /* 0x008fe40000000a00 */
[----:B------:R-:W-:Y:S02]  /*0130*/  UISETP.NE.AND UP0, UPT, UR4, 0x1, UPT ;  /* 0x000000010400788c */ /* 0x000fe4000bf05270 */
[----:B------:R-:W-:-:S02]  /*0140*/  UIMAD.WIDE.U32 UR8, UR6, UR5, URZ ;  /* 0x00000005060872a5 */ /* 0x000fc4000f8e003f */
[----:B------:R-:W-:Y:S02]  /*0150*/  ULDC UR4, c[0x0][0x558] ;  /* 0x0001560000047ab9 */ /* 0x000fe40000000800 */
[----:B------:R-:W-:-:S05]  /*0160*/  UMOV UR11, UR6 ;  /* 0x00000006000b7c82 */ /* 0x000fca0008000000 */
[----:B------:R-:W-:-:S03]  /*0170*/  @UP0 USHF.R.U32.HI UR11, URZ, UR4, UR9 ;  /* 0x000000043f0b0299 */ /* 0x000fc60008011609 */
.L_x_1:
[----:B------:R-:W-:Y:S01]  /*0180*/  ISETP.GE.AND P0, PT, R12, RZ, PT ;  /* 0x000000ff0c00720c */ /* 0x000fe20003f06270 */
[----:B------:R-:W-:Y:S02]  /*0190*/  UIADD3 UR5, -UR11, URZ, URZ ;  /* 0x0000003f0b057290 */ /* 0x000fe4000fffe13f */
[----:B------:R-:W-:Y:S02]  /*01a0*/  ULDC UR4, c[0x0][0x550] ;  /* 0x0001540000047ab9 */ /* 0x000fe40000000800 */
[----:B------:R-:W-:-:S08]  /*01b0*/  UIMAD UR6, UR5, UR4, UR6 ;  /* 0x00000004050672a4 */ /* 0x000fd0000f8e0206 */
[----:B------:R-:W-:Y:S05]  /*01c0*/  @!P0 EXIT ;  /* 0x000000000000894d */ /* 0x000fea0003800000 */
[----:B------:R-:W-:Y:S02]  /*01d0*/  ULDC UR4, c[0x0][0x1d0] ;  /* 0x0000740000047ab9 */ /* 0x000fe40000000800 */
[----:B------:R-:W-:Y:S02]  /*01e0*/  UISETP.GE.AND UP0, UPT, UR4, 0x1, UPT ;  /* 0x000000010400788c */ /* 0x000fe4000bf06270 */
[----:B------:R-:W-:Y:S02]  /*01f0*/  UIADD3 UR7, UR4, 0x3f, URZ ;  /* 0x0000003f04077890 */ /* 0x000fe4000fffe03f */
[----:B------:R-:W-:Y:S02]  /*0200*/  UMOV UR13, URZ ;  /* 0x0000003f000d7c82 */ /* 0x000fe40008000000 */
[----:B------:R-:W-:Y:S01]  /*0210*/  PLOP3.LUT P0, PT, PT, PT, UP0, 0x80, 0x0 ;  /* 0x000000000000781c */ /* 0x000fe20003f0f008 */
[----:B------:R-:W-:-:S04]  /*0220*/  USHF.R.S32.HI UR5, URZ, 0x1f, UR7 ;  /* 0x0000001f3f057899 */ /* 0x000fc80008011407 */
[----:B------:R-:W-:-:S04]  /*0230*/  ULEA.HI UR5, UR5, UR7, URZ, 0x6 ;  /* 0x0000000705057291 */ /* 0x000fc8000f8f303f */
[----:B------:R-:W-:-:S04]  /*0240*/  USHF.R.S32.HI UR14, URZ, 0x6, UR5 ;  /* 0x000000063f0e7899 */ /* 0x000fc80008011405 */
[----:B------:R-:W-:Y:S05]  /*0250*/  @!P0 BRA `(.L_x_2) ;  /* 0x0000023000008947 */ /* 0x000fea0003800000 */
[----:B------:R-:W-:Y:S02]  /*0260*/  USHF.R.U32.HI UR4, URZ, 0x10, UR6 ;  /* 0x000000103f047899 */ /* 0x000fe40008011606 */
[----:B------:R-:W-:Y:S02]  /*0270*/  ULDC UR5, c[0x0][0x338] ;  /* 0x0000ce0000057ab9 */ /* 0x000fe40000000800 */
[----:B------:R-:W-:Y:S02]  /*0280*/  UISETP.NE.AND UP0, UPT, UR4, URZ, UPT ;  /* 0x0000003f0400728c */ /* 0x000fe4000bf05270 */
[----:B------:R-:W-:Y:S02]  /*0290*/  UMOV UR12, URZ ;  /* 0x0000003f000c7c82 */ /* 0x000fe40008000000 */
[----:B------:R-:W-:-:S04]  /*02a0*/  USEL UR5, UR4, UR5, UP0 ;  /* 0x0000000504057287 */ /* 0x000fc80008000000 */
[----:B------:R-:W-:Y:S02]  /*02b0*/  UIADD3 UR10, UR14, -0x1, UR5 ;  /* 0xffffffff0e0a7890 */ /* 0x000fe4000fffe005 */
[----:B------:R-:W-:-:S05]  /*02c0*/  IMAD.U32 R3, RZ, RZ, UR5 ;  /* 0x00000005ff037e24 */ /* 0x000fca000f8e00ff */
[----:B------:R-:W-:-:S04]  /*02d0*/  IABS R0, R3 ;  /* 0x0000000300007213 */ /* 0x000fc80000000000 */
[----:B------:R-:W1:Y:S02]  /*02e0*/  R2UR UR9, R0 ;  /* 0x00000000000973c2 */ /* 0x000e6400000e0000 */
[----:B-1----:R-:W1:Y:S08]  /*02f0*/  I2F.RP R0, UR9 ;  /* 0x0000000900007d06 */ /* 0x002e700008209400 */
[----:B-1----:R-:W1:Y:S02]  /*0300*/  MUFU.RCP R0, R0 ;  /* 0x0000000000007308 */ /* 0x002e640000001000 */
[----:B-1----:R-:W-:-:S06]  /*0310*/  IADD3 R0, R0, 0xffffffe, RZ ;  /* 0x0ffffffe00007810 */ /* 0x002fcc0007ffe0ff */
[----:B------:R-:W1:Y:S02]  /*0320*/  F2I.FTZ.U32.TRUNC.NTZ R0, R0 ;  /* 0x0000000000007305 */ /* 0x000e64000021f000 */
[----:B-1----:R1:W2:Y:S02]  /*0330*/  R2UR UR13, R0 ;  /* 0x00000000000d73c2 */ /* 0x0022a400000e0000 */
[----:B-1----:R-:W-:Y:S01]  /*0340*/  IMAD.U32 R0, RZ, RZ, UR10 ;  /* 0x0000000aff007e24 */ /* 0x002fe2000f8e00ff */
[----:B--2---:R-:W-:Y:S02]  /*0350*/  UIADD3 UR4, URZ, -UR13, URZ ;  /* 0x8000000d3f047290 */ /* 0x004fe4000fffe03f */
[----:B------:R-:W-:Y:S02]  /*0360*/  ULOP3.LUT UR10, UR10, UR5, URZ, 0x3c, !UPT ;  /* 0x000000050a0a7292 */ /* 0x000fe4000f8e3c3f */
[----:B------:R-:W-:Y:S01]  /*0370*/  IABS R2, R0 ;  /* 0x0000000000027213 */ /* 0x000fe20000000000 */
[----:B------:R-:W-:Y:S01]  /*0380*/  UIMAD UR4, UR4, UR9, URZ ;  /* 0x00000009040472a4 */ /* 0x000fe2000f8e023f */
[----:B------:R-:W-:-:S02]  /*0390*/  IABS R0, R3 ;  /* 0x0000000300007213 */ /* 0x000fc40000000000 */
[----:B------:R-:W1:Y:S01]  /*03a0*/  R2UR UR8, R2 ;  /* 0x00000000020873c2 */ /* 0x000e6200000e0000 */
[----:B------:R-:W-:Y:S02]  /*03b0*/  UIMAD.WIDE.U32 UR12, UR13, UR4, UR12 ;  /* 0x000000040d0c72a5 */ /* 0x000fe4000f8e000c */
[----:B------:R-:W-:-:S05]  /*03c0*/  IMAD.MOV R0, RZ, RZ, -R0 ;  /* 0x000000ffff007224 */ /* 0x000fca00078e0a00 */
[----:B------:R-:W2:Y:S01]  /*03d0*/  R2UR UR7, R0 ;  /* 0x00000000000773c2 */ /* 0x000ea200000e0000 */
[----:B-1----:R-:W-:-:S04]  /*03e0*/  UIMAD.WIDE.U32 UR12, UR13, UR8, URZ ;  /* 0x000000080d0c72a5 */ /* 0x002fc8000f8e003f */
[----:B--2---:R-:W-:-:S04]  /*03f0*/  UIMAD UR7, UR13, UR7, UR8 ;  /* 0x000000070d0772a4 */ /* 0x004fc8000f8e0208 */
[----:B------:R-:W-:-:S11]  /*0400*/  UISETP.GT.U32.AND UP0, UPT, UR9, UR7, UPT ;  /* 0x000000070900728c */ /* 0x000fd6000bf04070 */
[----:B------:R-:W-:Y:S02]  /*0410*/  @!UP0 UIADD3 UR7, UR7, -UR9, URZ ;  /* 0x8000000907078290 */ /* 0x000fe4000fffe03f */
[----:B------:R-:W-:Y:S02]  /*0420*/  @!UP0 UIADD3 UR13, UR13, 0x1, URZ ;  /* 0x000000010d0d8890 */ /* 0x000fe4000fffe03f */
[----:B------:R-:W-:Y:S02]  /*0430*/  UISETP.GE.U32.AND UP1, UPT, UR7, UR9, UPT ;  /* 0x000000090700728c */ /* 0x000fe4000bf26070 */
[----:B------:R-:W-:-:S09]  /*0440*/  UISETP.GE.AND UP0, UPT, UR10, URZ, UPT ;  /* 0x0000003f0a00728c */ /* 0x000fd2000bf06270 */
[----:B------:R-:W-:Y:S02]  /*0450*/  @UP1 UIADD3 UR13, UR13, 0x1, URZ ;  /* 0x000000010d0d1890 */ /* 0x000fe4000fffe03f */
[----:B------:R-:W-:Y:S02]  /*0460*/  UISETP.NE.AND UP1, UPT, UR5, URZ, UPT ;  /* 0x0000003f0500728c */ /* 0x000fe4000bf25270 */
[----:B------:R-:W-:-:S09]  /*0470*/  @!UP0 UIADD3 UR13, -UR13, URZ, URZ ;  /* 0x0000003f0d0d8290 */ /* 0x000fd2000fffe13f */
[----:B------:R-:W-:Y:S02]  /*0480*/  @!UP1 ULOP3.LUT UR13, URZ, UR5, URZ, 0x33, !UPT ;  /* 0x000000053f0d9292 */ /* 0x000fe4000f8e333f */
.L_x_2:
[----:B------:R-:W-:Y:S01]  /*0490*/  ULOP3.LUT UR8, UR6, 0xffff, URZ, 0xc0, !UPT ;  /* 0x0000ffff06087892 */ /* 0x000fe2000f8ec03f */
[----:B------:R-:W-:Y:S01]  /*04a0*/  PLOP3.LUT P2, PT, PT, PT, PT, 0x80, 0x0 ;  /* 0x000000000000781c */ /* 0x000fe20003f4f070 */
[----:B------:R-:W-:Y:S01]  /*04b0*/  CS2R R16, SRZ ;  /* 0x0000000000107805 */ /* 0x000fe2000001ff00 */
[----:B------:R-:W-:Y:S01]  /*04c0*/  CS2R R130, SRZ ;  /* 0x0000000000827805 */ /* 0x000fe2000001ff00 */
[----:B------:R-:W-:Y:S01]  /*04d0*/  UIMAD UR8, UR8, UR13, URZ ;  /* 0x0000000d080872a4 */ /* 0x000fe2000f8e023f */
[----:B------:R-:W-:Y:S01]  /*04e0*/  CS2R R128, SRZ ;  /* 0x0000000000807805 */ /* 0x000fe2000001ff00 */
[----:B------:R-:W-:Y:S01]  /*04f0*/  CS2R R126, SRZ ;  /* 0x00000000007e7805 */ /* 0x000fe2000001ff00 */
[----:B------:R-:W-:Y:S01]  /*0500*/  CS2R R124, SRZ ;  /* 0x00000000007c7805 */ /* 0x000fe2000001ff00 */
[----:B------:R-:W-:Y:S01]  /*0510*/  UIADD3 UR13, UR8, UR13, URZ ;  /* 0x0000000d080d7290 */ /* 0x000fe2000fffe03f */
[----:B------:R-:W-:Y:S01]  /*0520*/  CS2R R122, SRZ ;  /* 0x00000000007a7805 */ /* 0x000fe2000001ff00 */
[----:B------:R-:W-:Y:S01]  /*0530*/  CS2R R120, SRZ ;  /* 0x0000000000787805 */ /* 0x000fe2000001ff00 */
[----:B------:R-:W-:Y:S01]  /*0540*/  CS2R R118, SRZ ;  /* 0x0000000000767805 */ /* 0x000fe2000001ff00 */
[----:B------:R-:W-:Y:S01]  /*0550*/  UISETP.LT.AND UP0, UPT, UR14, UR13, UPT ;  /* 0x0000000d0e00728c */ /* 0x000fe2000bf01270 */
[----:B------:R-:W-:Y:S01]  /*0560*/  CS2R R116, SRZ ;  /* 0x0000000000747805 */ /* 0x000fe2000001ff00 */
[----:B------:R-:W-:Y:S01]  /*0570*/  CS2R R114, SRZ ;  /* 0x0000000000727805 */ /* 0x000fe2000001ff00 */
[----:B------:R-:W-:Y:S01]  /*0580*/  CS2R R112, SRZ ;  /* 0x0000000000707805 */ /* 0x000fe2000001ff00 */
[----:B------:R-:W-:Y:S01]  /*0590*/  USEL UR14, UR14, UR13, UP0 ;  /* 0x0000000d0e0e7287 */ /* 0x000fe20008000000 */
[----:B------:R-:W-:Y:S01]  /*05a0*/  CS2R R110, SRZ ;  /* 0x00000000006e7805 */ /* 0x000fe2000001ff00 */
[----:B------:R-:W-:Y:S01]  /*05b0*/  CS2R R108, SRZ ;  /* 0x00000000006c7805 */ /* 0x000fe2000001ff00 */
[----:B------:R-:W-:Y:S01]  /*05c0*/  ULDC.64 UR12, c[0x0][0x118] ;  /* 0x00004600000c7ab9 */ /* 0x000fe20000000a00 */
[----:B------:R-:W-:Y:S01]  /*05d0*/  CS2R R106, SRZ ;  /* 0x00000000006a7805 */ /* 0x000fe2000001ff00 */
[----:B------:R-:W-:Y:S01]  /*05e0*/  UISETP.GT.AND UP0, UPT, UR14, UR8, UPT ;  /* 0x000000080e00728c */ /* 0x000fe2000bf04270 */
[----:B------:R-:W-:Y:S01]  /*05f0*/  CS2R R104, SRZ ;  /* 0x0000000000687805 */ /* 0x000fe2000001ff00 */
[----:B------:R-:W-:Y:S01]  /*0600*/  CS2R R102, SRZ ;  /* 0x0000000000667805 */ /* 0x000fe2000001ff00 */
[----:B------:R-:W-:Y:S01]  /*0610*/  CS2R R100, SRZ ;  /* 0x0000000000647805 */ /* 0x000fe2000001ff00 */
[----:B------:R-:W-:Y:S01]  /*0620*/  CS2R R98, SRZ ;  /* 0x0000000000627805 */ /* 0x000fe2000001ff00 */
[----:B------:R-:W-:Y:S01]  /*0630*/  CS2R R96, SRZ ;  /* 0x0000000000607805 */ /* 0x000fe2000001ff00 */
[----:B------:R-:W-:Y:S01]  /*0640*/  PLOP3.LUT P0, PT, PT, PT, UP0, 0x80, 0x0 ;  /* 0x000000000000781c */ /* 0x000fe20003f0f008 */
[----:B------:R-:W-:Y:S01]  /*0650*/  CS2R R94, SRZ ;  /* 0x00000000005e7805 */ /* 0x000fe2000001ff00 */
        /* <DEDUP_REMOVED lines=45> */
[----:B------:R-:W-:Y:S05]  /*0930*/  @!P0 BRA `(.L_x_3) ;  /* 0x0000963000008947 */ /* 0x000fea0003800000 */
[----:B------:R-:W-:Y:S01]  /*0940*/  ISETP.NE.U32.AND P0, PT, RZ, c[0x0][0x340], PT ;  /* 0x0000d000ff007a0c */ /* 0x000fe20003f05070 */
[----:B------:R-:W1:Y:S01]  /*0950*/  S2R R8, SR_CTAID.X ;  /* 0x0000000000087919 */ /* 0x000e620000002500 */
[----:B------:R-:W-:Y:S01]  /*0960*/  SHF.R.S32.HI R27, RZ, 0x1f, R132 ;  /* 0x0000001fff1b7819 */ /* 0x000fe20000011484 */
[----:B------:R-:W-:Y:S01]  /*0970*/  USHF.R.S32.HI UR17, URZ, 0x1f, UR11 ;  /* 0x0000001f3f117899 */ /* 0x000fe2000801140b */
[----:B------:R-:W-:Y:S01]  /*0980*/  ISETP.NE.AND.EX P0, PT, RZ, c[0x0][0x344], PT, P0 ;  /* 0x0000d100ff007a0c */ /* 0x000fe20003f05300 */
[----:B------:R-:W-:-:S12]  /*0990*/  ULDC.64 UR4, c[0x0][0x1b8] ;  /* 0x00006e0000047ab9 */ /* 0x000fd80000000a00 */
[----:B------:R-:W-:-:S04]  /*09a0*/  @P0 IMAD.MOV.U32 R0, RZ, RZ, 0x4 ;  /* 0x00000004ff000424 */ /* 0x000fc800078e00ff */
[----:B------:R-:W-:-:S05]  /*09b0*/  @P0 IMAD.WIDE R2, R12, R0, c[0x0][0x340] ;  /* 0x0000d0000c020625 */ /* 0x000fca00078e0200 */
[----:B------:R2:W3:Y:S01]  /*09c0*/  @P0 LDG.E R14, [R2.64] ;  /* 0x0000000c020e0981 */ /* 0x0004e2000c1e1900 */
[----:B------:R-:W-:Y:S01]  /*09d0*/  IMAD.MOV.U32 R10, RZ, RZ, c[0x0][0x2c4] ;  /* 0x0000b100ff0a7624 */ /* 0x000fe200078e00ff */
[----:B------:R-:W-:Y:S01]  /*09e0*/  UIMAD.WIDE.U32 UR6, UR11, UR4, URZ ;  /* 0x000000040b0672a5 */ /* 0x000fe2000f8e003f */
[----:B------:R-:W-:Y:S01]  /*09f0*/  SHF.R.S32.HI R11, RZ, 0x1f, R12 ;  /* 0x0000001fff0b7819 */ /* 0x000fe2000001140c */
[----:B------:R-:W-:Y:S01]  /*0a00*/  UIMAD UR4, UR17, UR4, URZ ;  /* 0x00000004110472a4 */ /* 0x000fe2000f8e023f */
[----:B------:R-:W-:Y:S01]  /*0a10*/  LEA.HI R92, R27, R132, RZ, 0x5 ;  /* 0x000000841b5c7211 */ /* 0x000fe200078f28ff */
[----:B------:R-:W-:Y:S01]  /*0a20*/  UMOV UR15, 0x6 ;  /* 0x00000006000f7882 */ /* 0x000fe20000000000 */
[----:B------:R-:W-:Y:S01]  /*0a30*/  BAR.SYNC.DEFER_BLOCKING 0x0 ;  /* 0x0000000000007b1d */ /* 0x000fe20000010000 */
[----:B------:R-:W-:Y:S01]  /*0a40*/  ISETP.NE.AND P1, PT, R10, 0x1, PT ;  /* 0x000000010a00780c */ /* 0x000fe20003f25270 */
[----:B------:R-:W-:Y:S01]  /*0a50*/  UIMAD UR4, UR11, UR5, UR4 ;  /* 0x000000050b0472a4 */ /* 0x000fe2000f8e0204 */
[----:B------:R-:W-:-:S03]  /*0a60*/  IMAD R6, R11, c[0x0][0x1c0], RZ ;  /* 0x000070000b067a24 */ /* 0x000fc600078e02ff */
[----:B------:R-:W-:Y:S02]  /*0a70*/  UIADD3 UR4, UR7, UR4, URZ ;  /* 0x0000000407047290 */ /* 0x000fe4000fffe03f */
[----:B------:R-:W-:Y:S01]  /*0a80*/  UMOV UR9, 0x5 ;  /* 0x0000000500097882 */ /* 0x000fe20000000000 */
[----:B--2---:R-:W-:Y:S01]  /*0a90*/  LEA.HI R2, R27, R132, RZ, 0x3 ;  /* 0x000000841b027211 */ /* 0x004fe200078f18ff */
[----:B------:R-:W-:Y:S02]  /*0aa0*/  IMAD.U32 R3, RZ, RZ, UR7 ;  /* 0x00000007ff037e24 */ /* 0x000fe4000f8e00ff */
[----:B------:R-:W-:Y:S01]  /*0ab0*/  MOV R3, UR4 ;  /* 0x0000000400037c02 */ /* 0x000fe20008000f00 */
[----:B------:R-:W-:Y:S01]  /*0ac0*/  UIADD3 UR7, UR14, -0x1, URZ ;  /* 0xffffffff0e077890 */ /* 0x000fe2000fffe03f */
[----:B------:R-:W-:Y:S01]  /*0ad0*/  LOP3.LUT R0, R2, 0xfffffff8, RZ, 0xc0, !PT ;  /* 0xfffffff802007812 */ /* 0x000fe200078ec0ff */
[----:B------:R-:W-:Y:S01]  /*0ae0*/  ULDC.64 UR4, c[0x0][0x1e8] ;  /* 0x00007a0000047ab9 */ /* 0x000fe20000000a00 */
[----:B------:R-:W-:Y:S01]  /*0af0*/  SHF.R.S32.HI R23, RZ, 0x3, R2 ;  /* 0x00000003ff177819 */ /* 0x000fe20000011402 */
[----:B------:R-:W-:Y:S01]  /*0b00*/  IMAD.U32 R2, RZ, RZ, UR6 ;  /* 0x00000006ff027e24 */ /* 0x000fe2000f8e00ff */
[----:B------:R-:W-:Y:S01]  /*0b10*/  UIMAD UR4, UR17, UR4, URZ ;  /* 0x00000004110472a4 */ /* 0x000fe2000f8e023f */
[----:B------:R-:W-:Y:S01]  /*0b20*/  IMAD.IADD R25, R132, 0x1, -R0 ;  /* 0x0000000184197824 */ /* 0x000fe200078e0a00 */
[----:B------:R-:W-:Y:S01]  /*0b30*/  IADD3 R7, -R23, c[0x0][0x1d0], RZ ;  /* 0x0000740017077a10 */ /* 0x000fe20007ffe1ff */
[----:B------:R-:W-:Y:S01]  /*0b40*/  IMAD.WIDE.U32 R2, R12, c[0x0][0x1c0], R2 ;  /* 0x000070000c027a25 */ /* 0x000fe200078e0002 */
[----:B------:R-:W-:Y:S01]  /*0b50*/  SHF.R.S32.HI R26, RZ, 0x1f, R23 ;  /* 0x0000001fff1a7819 */ /* 0x000fe20000011417 */
[----:B------:R-:W-:Y:S01]  /*0b60*/  UIMAD UR4, UR11, UR5, UR4 ;  /* 0x000000050b0472a4 */ /* 0x000fe2000f8e0204 */
[----:B------:R-:W-:Y:S01]  /*0b70*/  LEA R0, R25, R23, 0x5 ;  /* 0x0000001719007211 */ /* 0x000fe200078e28ff */
[----:B------:R-:W-:-:S02]  /*0b80*/  USHF.R.S32.HI UR6, URZ, 0x1f, UR7 ;  /* 0x0000001f3f067899 */ /* 0x000fc40008011407 */
[----:B------:R-:W-:Y:S02]  /*0b90*/  UISETP.GT.AND UP0, UPT, UR7, UR8, UPT ;  /* 0x000000080700728c */ /* 0x000fe4000bf04270 */
[----:B-1----:R-:W-:Y:S01]  /*0ba0*/  IMAD R4, R8, 0x80, R0 ;  /* 0x0000008008047824 */ /* 0x002fe200078e0200 */
[----:B------:R-:W-:-:S03]  /*0bb0*/  UIADD3 UR14, UR14, -0x2, URZ ;  /* 0xfffffffe0e0e7890 */ /* 0x000fc6000fffe03f */
[----:B------:R-:W-:-:S04]  /*0bc0*/  @P1 IMAD.HI.U32 R5, R4, c[0x0][0x2c8], RZ ;  /* 0x0000b20004051a27 */ /* 0x000fc800078e00ff */
[----:B------:R-:W-:Y:S01]  /*0bd0*/  IMAD.MOV.U32 R0, RZ, RZ, R4 ;  /* 0x000000ffff007224 */ /* 0x000fe200078e0004 */
[----:B------:R-:W-:Y:S01]  /*0be0*/  @P1 SHF.R.U32.HI R0, RZ, c[0x0][0x2cc], R5 ;  /* 0x0000b300ff001a19 */ /* 0x000fe20000011605 */
[----:B------:R-:W-:-:S03]  /*0bf0*/  IMAD R5, R12, c[0x0][0x1c4], R6 ;  /* 0x000071000c057a24 */ /* 0x000fc600078e0206 */
[--C-:B------:R-:W-:Y:S01]  /*0c00*/  SHF.R.S32.HI R6, RZ, 0x1f, R0.reuse ;  /* 0x0000001fff067819 */ /* 0x100fe20000011400 */
[----:B------:R-:W-:Y:S02]  /*0c10*/  IMAD.IADD R3, R3, 0x1, R5 ;  /* 0x0000000103037824 */ /* 0x000fe400078e0205 */
[----:B------:R-:W-:Y:S02]  /*0c20*/  IMAD.MOV R5, RZ, RZ, -R0 ;  /* 0x000000ffff057224 */ /* 0x000fe400078e0a00 */
[----:B------:R-:W-:Y:S02]  /*0c30*/  IMAD R6, R6, c[0x0][0x1b0], RZ ;  /* 0x00006c0006067a24 */ /* 0x000fe400078e02ff */
[----:B------:R-:W-:Y:S02]  /*0c40*/  IMAD R4, R5, c[0x0][0x2c4], R4 ;  /* 0x0000b10005047a24 */ /* 0x000fe400078e0204 */
[----:B------:R-:W-:-:S03]  /*0c50*/  IMAD.WIDE.U32 R2, R0, c[0x0][0x1b0], R2 ;  /* 0x00006c0000027a25 */ /* 0x000fc600078e0002 */
[----:B------:R-:W-:Y:S01]  /*0c60*/  SHF.R.S32.HI R5, RZ, 0x1f, R4 ;  /* 0x0000001fff057819 */ /* 0x000fe20000011404 */
[----:B------:R-:W-:Y:S01]  /*0c70*/  IMAD R0, R0, c[0x0][0x1b4], R6 ;  /* 0x00006d0000007a24 */ /* 0x000fe200078e0206 */
[----:B------:R-:W-:-:S03]  /*0c80*/  MOV R6, UR7 ;  /* 0x0000000700067c02 */ /* 0x000fc60008000f00 */
[----:B------:R-:W-:Y:S02]  /*0c90*/  IMAD.IADD R3, R3, 0x1, R0 ;  /* 0x0000000103037824 */ /* 0x000fe400078e0200 */
[----:B------:R-:W-:Y:S02]  /*0ca0*/  IMAD R0, R5, c[0x0][0x1a8], RZ ;  /* 0x00006a0005007a24 */ /* 0x000fe400078e02ff */
[----:B------:R-:W-:Y:S02]  /*0cb0*/  IMAD R24, R6, -0x40, R7 ;  /* 0xffffffc006187824 */ /* 0x000fe400078e0207 */
[----:B------:R-:W-:Y:S02]  /*0cc0*/  IMAD.SHL.U32 R7, R23, 0x40, RZ ;  /* 0x0000004017077824 */ /* 0x000fe400078e00ff */
[C---:B------:R-:W-:Y:S02]  /*0cd0*/  IMAD R9, R4.reuse, c[0x0][0x1ac], R0 ;  /* 0x00006b0004097a24 */ /* 0x040fe400078e0200 */
[----:B------:R-:W-:Y:S01]  /*0ce0*/  IMAD.WIDE.U32 R4, R4, c[0x0][0x1a8], R2 ;  /* 0x00006a0004047a25 */ /* 0x000fe200078e0002 */
[----:B------:R-:W-:-:S02]  /*0cf0*/  LOP3.LUT R0, R7, 0x1c0, RZ, 0xc0, !PT ;  /* 0x000001c007007812 */ /* 0x000fc400078ec0ff */
[----:B------:R-:W-:Y:S01]  /*0d00*/  SHF.L.U32 R2, R25, 0x3, RZ ;  /* 0x0000000319027819 */ /* 0x000fe200000006ff */
[----:B------:R-:W-:Y:S01]  /*0d10*/  IMAD R6, R8, 0x80, R23 ;  /* 0x0000008008067824 */ /* 0x000fe200078e0217 */
[----:B------:R-:W-:Y:S01]  /*0d20*/  SHF.R.U32.HI R8, RZ, 0x3, R0 ;  /* 0x00000003ff087819 */ /* 0x000fe20000011600 */
[----:B------:R-:W-:Y:S01]  /*0d30*/  IMAD R7, R10, c[0x0][0x168], RZ ;  /* 0x00005a000a077a24 */ /* 0x000fe200078e02ff */
[----:B------:R-:W-:Y:S01]  /*0d40*/  LOP3.LUT R3, R0, 0x38, R2, 0xf8, !PT ;  /* 0x0000003800037812 */ /* 0x000fe200078ef802 */
[----:B------:R-:W-:Y:S01]  /*0d50*/  IMAD.IADD R0, R5, 0x1, R9 ;  /* 0x0000000105007824 */ /* 0x000fe200078e0209 */
[C---:B------:R-:W-:Y:S02]  /*0d60*/  LEA R22, P2, R4.reuse, c[0x0][0x160], 0x1 ;  /* 0x0000580004167a11 */ /* 0x040fe400078408ff */
[----:B------:R-:W-:Y:S02]  /*0d70*/  LEA.HI R5, R27, R132, RZ, 0x6 ;  /* 0x000000841b057211 */ /* 0x000fe400078f30ff */
[----:B------:R-:W-:-:S02]  /*0d80*/  LEA.HI.X R21, R4, c[0x0][0x164], R0, 0x1, P2 ;  /* 0x0000590004157a11 */ /* 0x000fc400010f0c00 */
[C---:B------:R-:W-:Y:S01]  /*0d90*/  ISETP.GE.AND P6, PT, R6.reuse, R7, PT ;  /* 0x000000070600720c */ /* 0x040fe20003fc6270 */
[----:B------:R-:W-:Y:S01]  /*0da0*/  SHFL.IDX PT, R4, R22, RZ, 0x181f ;  /* 0x00181fff16047589 */ /* 0x000fe200000e0000 */
[----:B------:R-:W-:Y:S01]  /*0db0*/  IMAD.SHL.U32 R0, R5, 0x8, RZ ;  /* 0x0000000805007824 */ /* 0x000fe200078e00ff */
[----:B------:R-:W-:Y:S02]  /*0dc0*/  LOP3.LUT R3, R3, R8, RZ, 0x3c, !PT ;  /* 0x0000000803037212 */ /* 0x000fe400078e3cff */
[----:B------:R-:W1:Y:S01]  /*0dd0*/  SHFL.IDX PT, R5, R21, RZ, 0x181f ;  /* 0x00181fff15057589 */ /* 0x000e6200000e0000 */
[----:B------:R-:W-:Y:S02]  /*0de0*/  IADD3 R10, R6, 0x20, RZ ;  /* 0x00000020060a7810 */ /* 0x000fe40007ffe0ff */
[----:B------:R-:W-:Y:S01]  /*0df0*/  LOP3.LUT R16, R3, 0xfffffe00, R0, 0xf8, !PT ;  /* 0xfffffe0003107812 */ /* 0x000fe200078ef800 */
[----:B------:R-:W2:Y:S01]  /*0e00*/  SHFL.IDX PT, R8, R22, 0x1, 0x181f ;  /* 0x00381f0016087f89 */ /* 0x000ea200000e0000 */
[----:B------:R-:W-:-:S02]  /*0e10*/  IADD3 R0, R2, 0x80, RZ ;  /* 0x0000008002007810 */ /* 0x000fc40007ffe0ff */
[----:B------:R-:W-:Y:S01]  /*0e20*/  ISETP.GE.AND P1, PT, R10, R7, PT ;  /* 0x000000070a00720c */ /* 0x000fe20003f26270 */
[----:B------:R-:W-:Y:S01]  /*0e30*/  IMAD.SHL.U32 R100, R16, 0x2, RZ ;  /* 0x0000000210647824 */ /* 0x000fe200078e00ff */
[C---:B------:R-:W-:Y:S02]  /*0e40*/  IADD3 R10, R2.reuse, 0x40, RZ ;  /* 0x00000040020a7810 */ /* 0x040fe40007ffe0ff */
[----:B------:R-:W-:Y:S02]  /*0e50*/  @!P6 SHF.R.S32.HI R9, RZ, 0x1f, R0 ;  /* 0x0000001fff09e819 */ /* 0x000fe40000011400 */
[----:B------:R-:W-:Y:S01]  /*0e60*/  @!P6 SHF.R.S32.HI R13, RZ, 0x1f, R10 ;  /* 0x0000001fff0de819 */ /* 0x000fe2000001140a */
[----:B------:R-:W-:Y:S01]  /*0e70*/  STL [R1+0x18], R100 ;  /* 0x0000186401007387 */ /* 0x000fe20000100800 */
[----:B------:R-:W-:Y:S02]  /*0e80*/  @!P6 LEA.HI R19, R9, R0, RZ, 0x3 ;  /* 0x000000000913e211 */ /* 0x000fe400078f18ff */
[----:B------:R-:W-:Y:S01]  /*0e90*/  ISETP.GE.AND P2, PT, R2, c[0x0][0x198], PT ;  /* 0x0000660002007a0c */ /* 0x000fe20003f46270 */
[----:B------:R-:W4:Y:S01]  /*0ea0*/  SHFL.IDX PT, R9, R21, 0x1, 0x181f ;  /* 0x00381f0015097f89 */ /* 0x000f2200000e0000 */
[----:B------:R-:W-:-:S02]  /*0eb0*/  @!P6 LEA.HI R13, R13, R10, RZ, 0x3 ;  /* 0x0000000a0d0de211 */ /* 0x000fc400078f18ff */
[----:B------:R-:W-:Y:S02]  /*0ec0*/  ISETP.GE.AND P5, PT, R10, c[0x0][0x198], PT ;  /* 0x000066000a007a0c */ /* 0x000fe40003fa6270 */
[----:B------:R-:W-:Y:S02]  /*0ed0*/  ISETP.GE.AND P4, PT, R0, c[0x0][0x198], PT ;  /* 0x0000660000007a0c */ /* 0x000fe40003f86270 */
[----:B------:R-:W-:Y:S02]  /*0ee0*/  SHF.R.S32.HI R3, RZ, 0x1f, R2 ;  /* 0x0000001fff037819 */ /* 0x000fe40000011402 */
[----:B------:R-:W-:Y:S02]  /*0ef0*/  @!P6 LOP3.LUT R18, R13, 0xfffffff8, RZ, 0xc0, !PT ;  /* 0xfffffff80d12e812 */ /* 0x000fe400078ec0ff */
[----:B------:R-:W-:-:S03]  /*0f00*/  @!P6 LOP3.LUT R16, R19, 0xfffffff8, RZ, 0xc0, !PT ;  /* 0xfffffff81310e812 */ /* 0x000fc600078ec0ff */
[----:B-1----:R-:W-:Y:S01]  /*0f10*/  @!P6 IMAD.WIDE R18, R18, 0x2, R4 ;  /* 0x000000021212e825 */ /* 0x002fe200078e0204 */
[----:B---3--:R-:W-:-:S03]  /*0f20*/  @P0 SHF.R.S32.HI R15, RZ, 0x1f, R14 ;  /* 0x0000001fff0f0819 */ /* 0x008fc6000001140e */
[----:B------:R-:W-:Y:S01]  /*0f30*/  @!P0 IMAD.MOV.U32 R14, RZ, RZ, R12 ;  /* 0x000000ffff0e8224 */ /* 0x000fe200078e000c */
[----:B------:R-:W-:Y:S02]  /*0f40*/  @!P0 MOV R15, R11 ;  /* 0x0000000b000f8202 */ /* 0x000fe40000000f00 */
[----:B------:R-:W-:-:S04]  /*0f50*/  IADD3 R11, R2, 0xc0, RZ ;  /* 0x000000c0020b7810 */ /* 0x000fc80007ffe0ff */
[----:B------:R-:W-:Y:S02]  /*0f60*/  @!P6 SHF.R.S32.HI R12, RZ, 0x1f, R11 ;  /* 0x0000001fff0ce819 */ /* 0x000fe4000001140b */
[----:B------:R-:W-:Y:S02]  /*0f70*/  ISETP.GE.AND P3, PT, R11, c[0x0][0x198], PT ;  /* 0x000066000b007a0c */ /* 0x000fe40003f66270 */
[----:B------:R-:W-:Y:S02]  /*0f80*/  @!P6 LEA.HI R17, R12, R11, RZ, 0x3 ;  /* 0x0000000b0c11e211 */ /* 0x000fe400078f18ff */
[----:B------:R-:W-:Y:S02]  /*0f90*/  @!P6 LEA R12, P0, R2, R4, 0x1 ;  /* 0x00000004020ce211 */ /* 0x000fe400078008ff */
[----:B------:R-:W-:Y:S01]  /*0fa0*/  @!P6 LOP3.LUT R20, R17, 0xfffffff8, RZ, 0xc0, !PT ;  /* 0xfffffff81114e812 */ /* 0x000fe200078ec0ff */
[----:B------:R-:W-:Y:S01]  /*0fb0*/  @!P6 IMAD.WIDE R16, R16, 0x2, R4 ;  /* 0x000000021010e825 */ /* 0x000fe200078e0204 */
[----:B------:R-:W-:-:S03]  /*0fc0*/  @!P6 LEA.HI.X R13, R2, R5, R3, 0x1, P0 ;  /* 0x00000005020de211 */ /* 0x000fc600000f0c03 */
[----:B------:R-:W-:Y:S02]  /*0fd0*/  @!P6 IMAD.WIDE R4, R20, 0x2, R4 ;  /* 0x000000021404e825 */ /* 0x000fe400078e0204 */
[----:B------:R1:W-:Y:S04]  /*0fe0*/  @!P6 LDGSTS.E.BYPASS.LTC128B.128 [R100+0x100], [R12.64], !P2 ;  /* 0x001000000c64efae */ /* 0x0003e8000d101d4c */
[----:B------:R3:W-:Y:S04]  /*0ff0*/  @!P6 LDGSTS.E.BYPASS.LTC128B.128 [R100+0x4100], [R18.64], !P5 ;  /* 0x041000001264efae */ /* 0x0007e8000e901d4c */
[----:B------:R5:W-:Y:S04]  /*1000*/  @!P6 LDGSTS.E.BYPASS.LTC128B.128 [R100+0x8100], [R16.64], !P4 ;  /* 0x081000001064efae */ /* 0x000be8000e101d4c */
[----:B------:R2:W-:Y:S01]  /*1010*/  @!P6 LDGSTS.E.BYPASS.LTC128B.128 [R100+0xc100], [R4.64], !P3 ;  /* 0x0c1000000464efae */ /* 0x0005e2000d901d4c */
[----:B-1----:R-:W-:-:S04]  /*1020*/  IMAD.WIDE.U32 R12, R23, c[0x0][0x1e0], R2 ;  /* 0x00007800170c7a25 */ /* 0x002fc800078e0002 */
[----:B-----5:R-:W-:Y:S01]  /*1030*/  IMAD R17, R26, c[0x0][0x1e0], RZ ;  /* 0x000078001a117a24 */ /* 0x020fe200078e02ff */
[----:B------:R-:W-:Y:S02]  /*1040*/  @!P1 SHF.R.S32.HI R16, RZ, 0x1f, R10 ;  /* 0x0000001fff109819 */ /* 0x000fe4000001140a */
[----:B--2---:R-:W-:Y:S01]  /*1050*/  IADD3 R5, R6, 0x40, RZ ;  /* 0x0000004006057810 */ /* 0x004fe20007ffe0ff */
[----:B------:R-:W-:Y:S01]  /*1060*/  IMAD R17, R23, c[0x0][0x1e4], R17 ;  /* 0x0000790017117a24 */ /* 0x000fe200078e0211 */
[----:B------:R-:W-:Y:S02]  /*1070*/  @!P1 LEA R4, P0, R2, R8, 0x1 ;  /* 0x0000000802049211 */ /* 0x000fe400078008ff */
[----:B------:R-:W-:Y:S01]  /*1080*/  IADD3 R6, R6, 0x60, RZ ;  /* 0x0000006006067810 */ /* 0x000fe20007ffe0ff */
[----:B------:R-:W-:Y:S01]  /*1090*/  IMAD.IADD R13, R13, 0x1, R17 ;  /* 0x000000010d0d7824 */ /* 0x000fe200078e0211 */
[----:B------:R-:W-:Y:S02]  /*10a0*/  ISETP.GE.AND P6, PT, R5, R7, PT ;  /* 0x000000070500720c */ /* 0x000fe40003fc6270 */
[----:B----4-:R-:W-:-:S02]  /*10b0*/  @!P1 LEA.HI.X R5, R2, R9, R3, 0x1, P0 ;  /* 0x0000000902059211 */ /* 0x010fc400000f0c03 */
[----:B------:R-:W-:Y:S02]  /*10c0*/  ISETP.GE.AND P0, PT, R6, R7, PT ;  /* 0x000000070600720c */ /* 0x000fe40003f06270 */
[----:B------:R-:W-:Y:S01]  /*10d0*/  @!P1 SHF.R.S32.HI R7, RZ, 0x1f, R0 ;  /* 0x0000001fff079819 */ /* 0x000fe20000011400 */
[----:B------:R1:W-:Y:S01]  /*10e0*/  @!P1 LDGSTS.E.BYPASS.LTC128B.128 [R100+0x1100], [R4.64], !P2 ;  /* 0x0110000004649fae */ /* 0x0003e2000d101d4c */
[----:B------:R-:W-:Y:S02]  /*10f0*/  @!P1 SHF.R.S32.HI R6, RZ, 0x1f, R11 ;  /* 0x0000001fff069819 */ /* 0x000fe4000001140b */
[----:B---3--:R-:W-:Y:S02]  /*1100*/  @!P1 LEA.HI R18, R16, R10, RZ, 0x3 ;  /* 0x0000000a10129211 */ /* 0x008fe400078f18ff */
[----:B------:R-:W-:Y:S02]  /*1110*/  @!P1 LEA.HI R7, R7, R0, RZ, 0x3 ;  /* 0x0000000007079211 */ /* 0x000fe400078f18ff */
[----:B------:R-:W-:-:S02]  /*1120*/  @!P1 LEA.HI R16, R6, R11, RZ, 0x3 ;  /* 0x0000000b06109211 */ /* 0x000fc400078f18ff */
[----:B------:R-:W-:Y:S01]  /*1130*/  SHFL.IDX PT, R6, R22, 0x2, 0x181f ;  /* 0x00581f0016067f89 */ /* 0x000fe200000e0000 */
[----:B------:R-:W-:Y:S02]  /*1140*/  @!P1 LOP3.LUT R17, R7, 0xfffffff8, RZ, 0xc0, !PT ;  /* 0xfffffff807119812 */ /* 0x000fe400078ec0ff */
[----:B------:R-:W-:Y:S01]  /*1150*/  @!P1 LOP3.LUT R18, R18, 0xfffffff8, RZ, 0xc0, !PT ;  /* 0xfffffff812129812 */ /* 0x000fe200078ec0ff */
[----:B------:R-:W2:Y:S01]  /*1160*/  SHFL.IDX PT, R7, R21, 0x2, 0x181f ;  /* 0x00581f0015077f89 */ /* 0x000ea200000e0000 */
[----:B------:R-:W-:Y:S01]  /*1170*/  @!P1 LOP3.LUT R20, R16, 0xfffffff8, RZ, 0xc0, !PT ;  /* 0xfffffff810149812 */ /* 0x000fe200078ec0ff */
[----:B------:R-:W-:-:S04]  /*1180*/  @!P1 IMAD.WIDE R16, R17, 0x2, R8 ;  /* 0x0000000211109825 */ /* 0x000fc800078e0208 */
[----:B------:R-:W-:-:S04]  /*1190*/  @!P1 IMAD.WIDE R18, R18, 0x2, R8 ;  /* 0x0000000212129825 */ /* 0x000fc800078e0208 */
[----:B------:R-:W-:Y:S01]  /*11a0*/  @!P1 IMAD.WIDE R8, R20, 0x2, R8 ;  /* 0x0000000214089825 */ /* 0x000fe200078e0208 */
[----:B------:R3:W-:Y:S04]  /*11b0*/  @!P1 LDGSTS.E.BYPASS.LTC128B.128 [R100+0x5100], [R18.64], !P5 ;  /* 0x0510000012649fae */ /* 0x0007e8000e901d4c */
[----:B------:R4:W-:Y:S04]  /*11c0*/  @!P1 LDGSTS.E.BYPASS.LTC128B.128 [R100+0x9100], [R16.64], !P4 ;  /* 0x0910000010649fae */ /* 0x0009e8000e101d4c */
[----:B-1----:R-:W1:Y:S04]  /*11d0*/  SHFL.IDX PT, R4, R22, 0x3, 0x181f ;  /* 0x00781f0016047f89 */ /* 0x002e6800000e0000 */
[----:B------:R-:W5:Y:S04]  /*11e0*/  SHFL.IDX PT, R5, R21, 0x3, 0x181f ;  /* 0x00781f0015057f89 */ /* 0x000f6800000e0000 */
[----:B------:R1:W-:Y:S01]  /*11f0*/  @!P1 LDGSTS.E.BYPASS.LTC128B.128 [R100+0xd100], [R8.64], !P3 ;  /* 0x0d10000008649fae */ /* 0x0003e2000d901d4c */
[----:B---3--:R-:W-:-:S02]  /*1200*/  @!P6 SHF.R.S32.HI R18, RZ, 0x1f, R10 ;  /* 0x0000001fff12e819 */ /* 0x008fc4000001140a */
[----:B----4-:R-:W-:Y:S02]  /*1210*/  @!P6 SHF.R.S32.HI R17, RZ, 0x1f, R0 ;  /* 0x0000001fff11e819 */ /* 0x010fe40000011400 */
[----:B------:R-:W-:Y:S02]  /*1220*/  @!P6 SHF.R.S32.HI R16, RZ, 0x1f, R11 ;  /* 0x0000001fff10e819 */ /* 0x000fe4000001140b */
[----:B------:R-:W-:Y:S02]  /*1230*/  @!P6 LEA.HI R18, R18, R10, RZ, 0x3 ;  /* 0x0000000a1212e211 */ /* 0x000fe400078f18ff */
[----:B------:R-:W-:Y:S02]  /*1240*/  @!P6 LEA.HI R17, R17, R0, RZ, 0x3 ;  /* 0x000000001111e211 */ /* 0x000fe400078f18ff */
[----:B------:R-:W-:Y:S02]  /*1250*/  @!P6 LOP3.LUT R18, R18, 0xfffffff8, RZ, 0xc0, !PT ;  /* 0xfffffff81212e812 */ /* 0x000fe400078ec0ff */
[----:B------:R-:W-:-:S02]  /*1260*/  @!P6 LOP3.LUT R17, R17, 0xfffffff8, RZ, 0xc0, !PT ;  /* 0xfffffff81111e812 */ /* 0x000fc400078ec0ff */
[----:B-1----:R-:W-:Y:S01]  /*1270*/  @!P6 LEA.HI R9, R16, R11, RZ, 0x3 ;  /* 0x0000000b1009e211 */ /* 0x002fe200078f18ff */
[--C-:B--2---:R-:W-:Y:S01]  /*1280*/  @!P6 IMAD.WIDE R18, R18, 0x2, R6.reuse ;  /* 0x000000021212e825 */ /* 0x104fe200078e0206 */
[C---:B------:R-:W-:Y:S02]  /*1290*/  @!P6 LEA R8, P1, R2.reuse, R6, 0x1 ;  /* 0x000000060208e211 */ /* 0x040fe400078208ff */
        /* <DEDUP_REMOVED lines=8> */
[----:B------:R-:W-:-:S02]  /*1320*/  ISETP.GE.AND P6, PT, R2, c[0x0][0x1d4], PT ;  /* 0x0000750002007a0c */ /* 0x000fc40003fc6270 */
[----:B-1----:R-:W-:-:S04]  /*1330*/  @!P0 LEA R8, P1, R2, R4, 0x1 ;  /* 0x0000000402088211 */ /* 0x002fc800078208ff */
[--C-:B-----5:R-:W-:Y:S01]  /*1340*/  @!P0 LEA.HI.X R9, R2, R5, R3.reuse, 0x1, P1 ;  /* 0x0000000502098211 */ /* 0x120fe200008f0c03 */
[----:B------:R-:W-:Y:S01]  /*1350*/  IMAD.WIDE.U32 R2, R23, c[0x0][0x208], R2 ;  /* 0x0000820017027a25 */ /* 0x000fe200078e0002 */
[C---:B------:R-:W-:Y:S02]  /*1360*/  ISETP.GE.AND P1, PT, R24.reuse, 0x21, PT ;  /* 0x000000211800780c */ /* 0x040fe40003f26270 */
[----:B--2---:R-:W-:Y:S01]  /*1370*/  LEA.HI R18, R27, R132, RZ, 0x4 ;  /* 0x000000841b127211 */ /* 0x004fe200078f20ff */
[----:B------:R1:W-:Y:S01]  /*1380*/  @!P0 LDGSTS.E.BYPASS.LTC128B.128 [R100+0x3100], [R8.64], !P2 ;  /* 0x0310000008648fae */ /* 0x0003e2000d101d4c */
[----:B------:R-:W-:Y:S02]  /*1390*/  ISETP.GE.AND P2, PT, R24, 0x1, PT ;  /* 0x000000011800780c */ /* 0x000fe40003f46270 */
[----:B----4-:R-:W-:Y:S01]  /*13a0*/  @!P0 SHF.R.S32.HI R7, RZ, 0x1f, R10 ;  /* 0x0000001fff078819 */ /* 0x010fe2000001140a */
[----:B------:R-:W-:Y:S01]  /*13b0*/  IMAD.U32 R6, RZ, RZ, UR11 ;  /* 0x0000000bff067e24 */ /* 0x000fe2000f8e00ff */
[----:B---3--:R-:W-:-:S02]  /*13c0*/  SHF.R.S32.HI R17, RZ, 0x4, R18 ;  /* 0x00000004ff117819 */ /* 0x008fc40000011412 */
[----:B------:R-:W-:Y:S01]  /*13d0*/  @!P0 LEA.HI R16, R7, R10, RZ, 0x3 ;  /* 0x0000000a07108211 */ /* 0x000fe200078f18ff */
[----:B------:R-:W-:Y:S01]  /*13e0*/  IMAD.WIDE.U32 R6, R6, c[0x0][0x1e8], R12 ;  /* 0x00007a0006067a25 */ /* 0x000fe200078e000c */
[----:B------:R-:W-:Y:S02]  /*13f0*/  LEA.HI R13, R18, R17, RZ, 0x1 ;  /* 0x00000011120d7211 */ /* 0x000fe400078f08ff */
[----:B------:R-:W-:Y:S02]  /*1400*/  @!P0 LOP3.LUT R12, R16, 0xfffffff8, RZ, 0xc0, !PT ;  /* 0xfffffff8100c8812 */ /* 0x000fe400078ec0ff */
[----:B------:R-:W-:Y:S01]  /*1410*/  IADD3 R7, R7, UR4, RZ ;  /* 0x0000000407077c10 */ /* 0x000fe2000fffe0ff */
[----:B------:R-:W-:Y:S01]  /*1420*/  ULDC.64 UR4, c[0x0][0x1e0] ;  /* 0x0000780000047ab9 */ /* 0x000fe20000000a00 */
[----:B------:R-:W-:Y:S01]  /*1430*/  LOP3.LUT R13, R13, 0xfffffffe, RZ, 0xc0, !PT ;  /* 0xfffffffe0d0d7812 */ /* 0x000fe200078ec0ff */
[----:B------:R-:W-:Y:S02]  /*1440*/  USHF.L.U32 UR16, UR4, 0x6, URZ ;  /* 0x0000000604107899 */ /* 0x000fe4000800063f */
[----:B------:R-:W-:Y:S01]  /*1450*/  USHF.L.U64.HI UR15, UR4, UR15, UR5 ;  /* 0x0000000f040f7299 */ /* 0x000fe20008010205 */
[----:B------:R-:W-:Y:S01]  /*1460*/  IMAD.WIDE.U32 R28, R14, c[0x0][0x1f0], R6 ;  /* 0x00007c000e1c7a25 */ /* 0x000fe200078e0006 */
[----:B------:R-:W-:Y:S01]  /*1470*/  USHF.L.U32 UR10, UR4, 0x5, URZ ;  /* 0x00000005040a7899 */ /* 0x000fe2000800063f */
[----:B------:R-:W-:Y:S01]  /*1480*/  IADD3 R17, R17, -R13, RZ ;  /* 0x8000000d11117210 */ /* 0x000fe20007ffe0ff */
[----:B------:R-:W-:Y:S01]  /*1490*/  UIMAD UR18, UR15, UR7, URZ ;  /* 0x000000070f1272a4 */ /* 0x000fe2000f8e023f */
[----:B------:R-:W-:Y:S01]  /*14a0*/  IMAD.U32 R96, RZ, RZ, UR16 ;  /* 0x00000010ff607e24 */ /* 0x000fe2000f8e00ff */
[----:B------:R-:W-:Y:S01]  /*14b0*/  USHF.L.U64.HI UR9, UR4, UR9, UR5 ;  /* 0x0000000904097299 */ /* 0x000fe20008010205 */
[----:B------:R-:W-:Y:S01]  /*14c0*/  IMAD.MOV.U32 R98, RZ, RZ, R28 ;  /* 0x000000ffff627224 */ /* 0x000fe200078e001c */
[----:B------:R-:W-:Y:S01]  /*14d0*/  UIMAD UR18, UR6, UR16, UR18 ;  /* 0x00000010061272a4 */ /* 0x000fe2000f8e0212 */
[----:B-1----:R-:W-:Y:S01]  /*14e0*/  @!P0 IMAD.WIDE R8, R12, 0x2, R4 ;  /* 0x000000020c088825 */ /* 0x002fe200078e0204 */
[----:B------:R-:W-:Y:S01]  /*14f0*/  ULDC.64 UR4, c[0x0][0x210] ;  /* 0x0000840000047ab9 */ /* 0x000fe20000000a00 */
[----:B------:R-:W-:Y:S01]  /*1500*/  STL.64 [R1+0x68], R28 ;  /* 0x0000681c01007387 */ /* 0x000fe20000100a00 */
[----:B------:R-:W-:Y:S01]  /*1510*/  UIMAD UR17, UR17, UR4, URZ ;  /* 0x00000004111172a4 */ /* 0x000fe2000f8e023f */
[----:B------:R-:W-:Y:S01]  /*1520*/  IMAD R12, R15, c[0x0][0x1f0], RZ ;  /* 0x00007c000f0c7a24 */ /* 0x000fe200078e02ff */
[----:B------:R-:W-:Y:S01]  /*1530*/  @UP0 UIMAD UR15, UR15, UR14, URZ ;  /* 0x0000000e0f0f02a4 */ /* 0x000fe2000f8e023f */
[----:B------:R1:W-:Y:S01]  /*1540*/  @!P0 LDGSTS.E.BYPASS.LTC128B.128 [R100+0x7100], [R8.64], !P5 ;  /* 0x0710000008648fae */ /* 0x0003e2000e901d4c */
[----:B------:R-:W-:Y:S01]  /*1550*/  ISETP.GE.AND P5, PT, R10, c[0x0][0x1d4], PT ;  /* 0x000075000a007a0c */ /* 0x000fe20003fa6270 */
[----:B------:R-:W-:Y:S01]  /*1560*/  IMAD R12, R14, c[0x0][0x1f4], R12 ;  /* 0x00007d000e0c7a24 */ /* 0x000fe200078e020c */
[----:B------:R-:W-:-:S03]  /*1570*/  UIMAD UR17, UR11, UR5, UR17 ;  /* 0x000000050b1172a4 */ /* 0x000fc6000f8e0211 */
[----:B------:R-:W-:Y:S01]  /*1580*/  IMAD.IADD R99, R29, 0x1, R12 ;  /* 0x000000011d637824 */ /* 0x000fe200078e020c */
[----:B------:R-:W-:Y:S01]  /*1590*/  ULDC.64 UR4, c[0x0][0x208] ;  /* 0x0000820000047ab9 */ /* 0x000fe20000000a00 */
[----:B------:R-:W-:-:S03]  /*15a0*/  SEL R12, RZ, 0x1, P6 ;  /* 0x00000001ff0c7807 */ /* 0x000fc60003000000 */
[----:B------:R-:W-:Y:S01]  /*15b0*/  STL.64 [R1+0x58], R98 ;  /* 0x0000586201007387 */ /* 0x000fe20000100a00 */
[----:B-1----:R-:W-:Y:S02]  /*15c0*/  @!P0 SHF.R.S32.HI R9, RZ, 0x1f, R0 ;  /* 0x0000001fff098819 */ /* 0x002fe40000011400 */
[----:B------:R-:W-:Y:S02]  /*15d0*/  @!P0 SHF.R.S32.HI R8, RZ, 0x1f, R11 ;  /* 0x0000001fff088819 */ /* 0x000fe4000001140b */
[----:B------:R-:W-:Y:S02]  /*15e0*/  @!P0 LEA.HI R9, R9, R0, RZ, 0x3 ;  /* 0x0000000009098211 */ /* 0x000fe400078f18ff */
[----:B------:R-:W-:Y:S02]  /*15f0*/  @!P0 LEA.HI R8, R8, R11, RZ, 0x3 ;  /* 0x0000000b08088211 */ /* 0x000fe400078f18ff */
[----:B------:R-:W-:Y:S02]  /*1600*/  @!P0 LOP3.LUT R9, R9, 0xfffffff8, RZ, 0xc0, !PT ;  /* 0xfffffff809098812 */ /* 0x000fe400078ec0ff */
[----:B------:R-:W-:-:S03]  /*1610*/  @!P0 LOP3.LUT R10, R8, 0xfffffff8, RZ, 0xc0, !PT ;  /* 0xfffffff8080a8812 */ /* 0x000fc600078ec0ff */
[----:B------:R-:W-:-:S04]  /*1620*/  @!P0 IMAD.WIDE R8, R9, 0x2, R4 ;  /* 0x0000000209088825 */ /* 0x000fc800078e0204 */
[----:B------:R-:W-:Y:S01]  /*1630*/  @!P0 IMAD.WIDE R6, R10, 0x2, R4 ;  /* 0x000000020a068825 */ /* 0x000fe200078e0204 */
[----:B------:R1:W-:Y:S01]  /*1640*/  @!P0 LDGSTS.E.BYPASS.LTC128B.128 [R100+0xb100], [R8.64], !P4 ;  /* 0x0b10000008648fae */ /* 0x0003e2000e101d4c */
[----:B------:R-:W-:Y:S02]  /*1650*/  ISETP.GE.AND P4, PT, R0, c[0x0][0x1d4], PT ;  /* 0x0000750000007a0c */ /* 0x000fe40003f86270 */
[----:B------:R-:W-:Y:S01]  /*1660*/  IMAD.WIDE.U32 R4, R96, UR7, R98 ;  /* 0x0000000760047c25 */ /* 0x000fe2000f8e0062 */
[----:B------:R2:W-:Y:S03]  /*1670*/  @!P0 LDGSTS.E.BYPASS.LTC128B.128 [R100+0xf100], [R6.64], !P3 ;  /* 0x0f10000006648fae */ /* 0x0005e6000d901d4c */
[----:B------:R-:W-:Y:S01]  /*1680*/  IMAD.SHL.U32 R10, R23, 0x8, RZ ;  /* 0x00000008170a7824 */ /* 0x000fe200078e00ff */
[----:B------:R-:W-:Y:S01]  /*1690*/  IADD3 R0, R5, UR18, RZ ;  /* 0x0000001205007c10 */ /* 0x000fe2000fffe0ff */
[----:B------:R-:W0:Y:S01]  /*16a0*/  LDGDEPBAR ;  /* 0x00000000000079af */ /* 0x000e220000000000 */
[----:B------:R-:W-:-:S02]  /*16b0*/  UIMAD.WIDE.U32 UR18, UR7, UR4, URZ ;  /* 0x00000004071272a5 */ /* 0x000fc4000f8e003f */
[----:B------:R-:W-:-:S04]  /*16c0*/  UIMAD UR4, UR6, UR4, URZ ;  /* 0x00000004060472a4 */ /* 0x000fc8000f8e023f */
[----:B------:R-:W-:-:S03]  /*16d0*/  UIMAD UR4, UR7, UR5, UR4 ;  /* 0x00000005070472a4 */ /* 0x000fc6000f8e0204 */
[----:B------:R-:W-:Y:S02]  /*16e0*/  UMOV UR5, 0xffffffc0 ;  /* 0xffffffc000057882 */ /* 0x000fe40000000000 */
[----:B------:R-:W-:Y:S01]  /*16f0*/  UIADD3 UR4, UR19, UR4, URZ ;  /* 0x0000000413047290 */ /* 0x000fe2000fffe03f */
[----:B-1----:R-:W-:-:S05]  /*1700*/  @P1 IADD3 R8, P0, R4, UR10, RZ ;  /* 0x0000000a04081c10 */ /* 0x002fca000ff1e0ff */
[----:B------:R-:W-:Y:S01]  /*1710*/  IMAD.U32 R13, RZ, RZ, UR4 ;  /* 0x00000004ff0d7e24 */ /* 0x000fe2000f8e00ff */
[----:B------:R-:W-:Y:S01]  /*1720*/  ULDC UR4, c[0x0][0x1d0] ;  /* 0x0000740000047ab9 */ /* 0x000fe20000000800 */
[----:B--2---:R-:W-:Y:S01]  /*1730*/  SHF.L.U32 R7, R25, 0x6, RZ ;  /* 0x0000000619077819 */ /* 0x004fe200000006ff */
[----:B------:R-:W-:Y:S01]  /*1740*/  UIMAD UR4, UR7, UR5, UR4 ;  /* 0x00000005070472a4 */ /* 0x000fe2000f8e0204 */
[C---:B------:R-:W-:Y:S02]  /*1750*/  @P2 LEA R6, P3, R4.reuse, c[0x0][0x1c8], 0x1 ;  /* 0x0000720004062a11 */ /* 0x040fe400078608ff */
[----:B------:R-:W-:Y:S02]  /*1760*/  LOP3.LUT R5, R7, 0x1c0, RZ, 0xc0, !PT ;  /* 0x000001c007057812 */ /* 0x000fe400078ec0ff */
[----:B------:R-:W-:Y:S02]  /*1770*/  @P2 LEA.HI.X R7, R4, c[0x0][0x1cc], R0, 0x1, P3 ;  /* 0x0000730004072a11 */ /* 0x000fe400018f0c00 */
[----:B------:R-:W-:-:S02]  /*1780*/  LOP3.LUT R10, R5, 0x8, R10, 0xf8, !PT ;  /* 0x00000008050a7812 */ /* 0x000fc400078ef80a */
[----:B------:R-:W-:Y:S01]  /*1790*/  SHF.R.U32.HI R9, RZ, 0x3, R5 ;  /* 0x00000003ff097819 */ /* 0x000fe20000011605 */
[----:B------:R1:W-:Y:S01]  /*17a0*/  @P2 LDGSTS.E.BYPASS.LTC128B.128 [R100+0x10100], [R6.64], !P6 ;  /* 0x1010000006642fae */ /* 0x0003e2000f101d4c */
[----:B------:R-:W-:Y:S01]  /*17b0*/  @P1 IADD3.X R5, R0, UR9, RZ, P0, !PT ;  /* 0x0000000900051c10 */ /* 0x000fe200087fe4ff */
[----:B------:R-:W-:Y:S01]  /*17c0*/  IMAD R0, R26, c[0x0][0x208], RZ ;  /* 0x000082001a007a24 */ /* 0x000fe200078e02ff */
[----:B------:R-:W-:Y:S01]  /*17d0*/  @P1 LEA R4, P0, R8, c[0x0][0x1c8], 0x1 ;  /* 0x0000720008041a11 */ /* 0x000fe200078008ff */
[----:B------:R1:W-:Y:S01]  /*17e0*/  @P2 LDGSTS.E.BYPASS.LTC128B.128 [R100+0x12100], [R6.64+0x80], !P5 ;  /* 0x1210008006642fae */ /* 0x0003e2000e901d4c */
[----:B------:R-:W-:Y:S01]  /*17f0*/  LOP3.LUT R10, R10, R9, RZ, 0x3c, !PT ;  /* 0x000000090a0a7212 */ /* 0x000fe200078e3cff */
[----:B------:R-:W-:Y:S01]  /*1800*/  IMAD R0, R23, c[0x0][0x20c], R0 ;  /* 0x0000830017007a24 */ /* 0x000fe200078e0200 */
[----:B------:R-:W-:Y:S01]  /*1810*/  @P1 LEA.HI.X R5, R8, c[0x0][0x1cc], R5, 0x1, P0 ;  /* 0x0000730008051a11 */ /* 0x000fe200000f0c05 */
[----:B------:R-:W-:Y:S01]  /*1820*/  IMAD.U32 R9, RZ, RZ, UR11 ;  /* 0x0000000bff097e24 */ /* 0x000fe2000f8e00ff */
[----:B------:R-:W-:Y:S01]  /*1830*/  LOP3.LUT R8, R18, 0xfffffff0, RZ, 0xc0, !PT ;  /* 0xfffffff012087812 */ /* 0x000fe200078ec0ff */
[----:B------:R1:W-:Y:S01]  /*1840*/  @P2 LDGSTS.E.BYPASS.LTC128B.128 [R100+0x14100], [R6.64+0x100], !P4 ;  /* 0x1410010006642fae */ /* 0x0003e2000e101d4c */
[----:B------:R-:W-:-:S02]  /*1850*/  ISETP.GE.AND P3, PT, R11, c[0x0][0x1d4], PT ;  /* 0x000075000b007a0c */ /* 0x000fc40003f66270 */
[----:B------:R-:W-:Y:S01]  /*1860*/  IADD3 R3, R3, R0, RZ ;  /* 0x0000000003037210 */ /* 0x000fe20007ffe0ff */
[----:B------:R-:W-:Y:S01]  /*1870*/  IMAD.IADD R8, R132, 0x1, -R8 ;  /* 0x0000000184087824 */ /* 0x000fe200078e0a08 */
[----:B------:R-:W-:Y:S01]  /*1880*/  LOP3.LUT P0, RZ, R25, 0x2, RZ, 0xc0, !PT ;  /* 0x0000000219ff7812 */ /* 0x000fe2000780c0ff */
[----:B------:R-:W-:Y:S01]  /*1890*/  IMAD R0, R17, 0x200, R10 ;  /* 0x0000020011007824 */ /* 0x000fe200078e020a */
[----:B------:R-:W-:Y:S01]  /*18a0*/  SEL R11, RZ, 0x2, P5 ;  /* 0x00000002ff0b7807 */ /* 0x000fe20002800000 */
[----:B------:R-:W-:Y:S01]  /*18b0*/  IMAD.WIDE.U32 R2, R9, c[0x0][0x210], R2 ;  /* 0x0000840009027a25 */ /* 0x000fe200078e0002 */
[----:B------:R-:W-:Y:S02]  /*18c0*/  SHF.R.S32.HI R16, RZ, 0x1f, R8 ;  /* 0x0000001fff107819 */ /* 0x000fe40000011408 */
[----:B------:R-:W-:Y:S01]  /*18d0*/  SEL R10, RZ, 0x4, P4 ;  /* 0x00000004ff0a7807 */ /* 0x000fe20002000000 */
[----:B------:R-:W-:Y:S01]  /*18e0*/  IMAD.SHL.U32 R236, R0, 0x2, RZ ;  /* 0x0000000200ec7824 */ /* 0x000fe200078e00ff */
[----:B------:R-:W-:Y:S01]  /*18f0*/  LEA.HI R16, R16, R8, RZ, 0x3 ;  /* 0x0000000810107211 */ /* 0x000fe200078f18ff */
[----:B------:R1:W-:Y:S01]  /*1900*/  @P2 LDGSTS.E.BYPASS.LTC128B.128 [R100+0x16100], [R6.64+0x180], !P3 ;  /* 0x1610018006642fae */ /* 0x0003e2000d901d4c */
[----:B------:R-:W-:-:S02]  /*1910*/  IADD3 R3, R3, UR17, RZ ;  /* 0x0000001103037c10 */ /* 0x000fc4000fffe0ff */
[----:B------:R-:W-:Y:S01]  /*1920*/  LOP3.LUT R0, R16, 0xfffffff8, RZ, 0xc0, !PT ;  /* 0xfffffff810007812 */ /* 0x000fe200078ec0ff */
[----:B------:R2:W-:Y:S01]  /*1930*/  @P1 LDGSTS.E.BYPASS.LTC128B.128 [R100+0x11100], [R4.64], !P6 ;  /* 0x1110000004641fae */ /* 0x0005e2000f101d4c */
[----:B------:R-:W-:Y:S01]  /*1940*/  IADD3 R9, R236, 0x10100, RZ ;  /* 0x00010100ec097810 */ /* 0x000fe20007ffe0ff */
[----:B------:R-:W-:Y:S01]  /*1950*/  IMAD.WIDE.U32 R20, R14, c[0x0][0x218], R2 ;  /* 0x000086000e147a25 */ /* 0x000fe200078e0002 */
[----:B------:R-:W-:Y:S01]  /*1960*/  IADD3 R243, R236, 0x10120, RZ ;  /* 0x00010120ecf37810 */ /* 0x000fe20007ffe0ff */
[----:B------:R2:W-:Y:S01]  /*1970*/  @P1 LDGSTS.E.BYPASS.LTC128B.128 [R100+0x13100], [R4.64+0x80], !P5 ;  /* 0x1310008004641fae */ /* 0x0005e2000e901d4c */
[----:B------:R-:W-:Y:S01]  /*1980*/  @P0 IADD3 R243, R9, -0x20, RZ ;  /* 0xffffffe009f30810 */ /* 0x000fe20007ffe0ff */
[----:B------:R-:W-:Y:S01]  /*1990*/  IMAD.IADD R8, R8, 0x1, -R0 ;  /* 0x0000000108087824 */ /* 0x000fe200078e0a00 */
[----:B------:R-:W-:Y:S01]  /*19a0*/  IADD3 R10, R10, R11, R12 ;  /* 0x0000000b0a0a7210 */ /* 0x000fe20007ffe00c */
[----:B------:R-:W-:Y:S01]  /*19b0*/  IMAD R0, R15, c[0x0][0x218], RZ ;  /* 0x000086000f007a24 */ /* 0x000fe200078e02ff */
[----:B------:R2:W-:Y:S01]  /*19c0*/  @P1 LDGSTS.E.BYPASS.LTC128B.128 [R100+0x15100], [R4.64+0x100], !P4 ;  /* 0x1510010004641fae */ /* 0x0005e2000e101d4c */
[----:B------:R-:W-:Y:S01]  /*19d0*/  IMAD.U32 R3, RZ, RZ, UR19 ;  /* 0x00000013ff037e24 */ /* 0x000fe2000f8e00ff */
[----:B------:R-:W-:Y:S01]  /*19e0*/  SHF.L.U32 R3, R17, 0x3, RZ ;  /* 0x0000000311037819 */ /* 0x000fe200000006ff */
[----:B------:R-:W-:Y:S01]  /*19f0*/  IMAD R15, R14, c[0x0][0x21c], R0 ;  /* 0x000087000e0f7a24 */ /* 0x000fe200078e0200 */
[----:B------:R2:W-:Y:S01]  /*1a00*/  @P1 LDGSTS.E.BYPASS.LTC128B.128 [R100+0x17100], [R4.64+0x180], !P3 ;  /* 0x1710018004641fae */ /* 0x0005e2000d901d4c */
[C---:B------:R-:W-:Y:S01]  /*1a10*/  SHF.L.U32 R0, R8.reuse, 0x6, RZ ;  /* 0x0000000608007819 */ /* 0x040fe200000006ff */
[----:B------:R-:W-:Y:S01]  /*1a20*/  IMAD.U32 R2, RZ, RZ, UR18 ;  /* 0x00000012ff027e24 */ /* 0x000fe2000f8e00ff */
[----:B------:R-:W-:Y:S01]  /*1a30*/  LOP3.LUT P2, RZ, R8, 0x2, RZ, 0xc0, !PT ;  /* 0x0000000208ff7812 */ /* 0x000fe2000784c0ff */
[----:B------:R-:W0:Y:S01]  /*1a40*/  LDGDEPBAR ;  /* 0x00000000000079af */ /* 0x000e220000000000 */
[----:B------:R-:W-:Y:S01]  /*1a50*/  LOP3.LUT R0, R0, 0x1c0, RZ, 0xc0, !PT ;  /* 0x000001c000007812 */ /* 0x000fe200078ec0ff */
[----:B------:R-:W-:Y:S01]  /*1a60*/  IMAD.IADD R19, R21, 0x1, R15 ;  /* 0x0000000115137824 */ /* 0x000fe200078e020f */
[----:B------:R-:W-:Y:S01]  /*1a70*/  P2R R11, PR, RZ, 0x20 ;  /* 0x00000020ff0b7803 */ /* 0x000fe20000000000 */
[----:B------:R-:W-:Y:S01]  /*1a80*/  STL.64 [R1+0x60], R20 ;  /* 0x0000601401007387 */ /* 0x000fe20000100a00 */
[----:B------:R-:W-:-:S02]  /*1a90*/  LOP3.LUT R9, R0, 0x8, R3, 0xf8, !PT ;  /* 0x0000000800097812 */ /* 0x000fc400078ef803 */
[----:B------:R-:W-:Y:S01]  /*1aa0*/  SHF.R.U32.HI R3, RZ, 0x3, R0 ;  /* 0x00000003ff037819 */ /* 0x000fe20000011600 */
[----:B------:R-:W-:Y:S01]  /*1ab0*/  STL [R1+0x54], R19 ;  /* 0x0000541301007387 */ /* 0x000fe20000100800 */
[C---:B------:R-:W-:Y:S02]  /*1ac0*/  LEA R0, P0, R2.reuse, R20, 0x6 ;  /* 0x0000001402007211 */ /* 0x040fe400078030ff */
[----:B------:R-:W-:Y:S02]  /*1ad0*/  LOP3.LUT R3, R9, R3, RZ, 0x3c, !PT ;  /* 0x0000000309037212 */ /* 0x000fe400078e3cff */
[----:B------:R-:W-:Y:S02]  /*1ae0*/  LEA.HI.X R2, R2, R19, R13, 0x6, P0 ;  /* 0x0000001302027211 */ /* 0x000fe400000f340d */
[----:B-1----:R-:W-:Y:S02]  /*1af0*/  LEA R6, P1, R0, c[0x0][0x1f8], 0x1 ;  /* 0x00007e0000067a11 */ /* 0x002fe400078208ff */
[----:B------:R-:W-:-:S02]  /*1b00*/  LOP3.LUT P0, RZ, R8, 0x4, RZ, 0xc0, !PT ;  /* 0x0000000408ff7812 */ /* 0x000fc4000780c0ff */
[----:B------:R-:W-:Y:S01]  /*1b10*/  LEA.HI.X R7, R0, c[0x0][0x1fc], R2, 0x1, P1 ;  /* 0x00007f0000077a11 */ /* 0x000fe200008f0c02 */
[----:B------:R-:W-:Y:S01]  /*1b20*/  IMAD.SHL.U32 R0, R92, 0x20, RZ ;  /* 0x000000205c007824 */ /* 0x000fe200078e00ff */
[----:B------:R-:W-:Y:S01]  /*1b30*/  SEL R2, RZ, 0x8, P3 ;  /* 0x00000008ff027807 */ /* 0x000fe20001800000 */
[----:B--2---:R-:W-:Y:S01]  /*1b40*/  IMAD.SHL.U32 R4, R16, 0x40, RZ ;  /* 0x0000004010047824 */ /* 0x004fe200078e00ff */
[----:B------:R-:W-:-:S04]  /*1b50*/  DEPBAR.LE SB0, 0x1 ;  /* 0x000080400000791a */ /* 0x000fc80000000000 */
[----:B------:R-:W-:Y:S01]  /*1b60*/  LOP3.LUT R4, R3, 0xfffffe00, R4, 0xf8, !PT ;  /* 0xfffffe0003047812 */ /* 0x000fe200078ef804 */
[----:B------:R-:W-:Y:S01]  /*1b70*/  IMAD.MOV.U32 R3, RZ, RZ, c[0x0][0x208] ;  /* 0x00008200ff037624 */ /* 0x000fe200078e00ff */
[----:B------:R-:W-:Y:S01]  /*1b80*/  MOV R5, c[0x0][0x20c] ;  /* 0x0000830000057a02 */ /* 0x000fe20000000f00 */
[----:B------:R-:W-:Y:S01]  /*1b90*/  IMAD.IADD R10, R10, 0x1, R2 ;  /* 0x000000010a0a7824 */ /* 0x000fe200078e0202 */
[----:B------:R-:W-:Y:S01]  /*1ba0*/  LOP3.LUT R0, R0, 0x7ffffc00, RZ, 0xc0, !PT ;  /* 0x7ffffc0000007812 */ /* 0x000fe200078ec0ff */
[----:B------:R-:W-:Y:S01]  /*1bb0*/  IMAD.MOV.U32 R2, RZ, RZ, -0x40 ;  /* 0xffffffc0ff027424 */ /* 0x000fe200078e00ff */
[----:B------:R-:W-:Y:S01]  /*1bc0*/  BAR.SYNC.DEFER_BLOCKING 0x0 ;  /* 0x0000000000007b1d */ /* 0x000fe20000010000 */
[C---:B------:R-:W-:Y:S01]  /*1bd0*/  LEA R8, P1, R3.reuse, R6, 0x6 ;  /* 0x0000000603087211 */ /* 0x040fe200078230ff */
[C---:B------:R-:W-:Y:S01]  /*1be0*/  IMAD.SHL.U32 R237, R4.reuse, 0x2, RZ ;  /* 0x0000000204ed7824 */ /* 0x040fe200078e00ff */
[----:B------:R-:W-:Y:S01]  /*1bf0*/  IADD3 R220, R4, R0, RZ ;  /* 0x0000000004dc7210 */ /* 0x000fe20007ffe0ff */
[----:B------:R-:W-:Y:S01]  /*1c00*/  IMAD.MOV.U32 R0, RZ, RZ, 0x20 ;  /* 0x00000020ff007424 */ /* 0x000fe200078e00ff */
[----:B------:R-:W-:Y:S01]  /*1c10*/  LEA.HI.X R9, R3, R7, R5, 0x6, P1 ;  /* 0x0000000703097211 */ /* 0x000fe200008f3405 */
[----:B------:R-:W-:Y:S01]  /*1c20*/  IMAD.MOV.U32 R5, RZ, RZ, 0x10 ;  /* 0x00000010ff057424 */ /* 0x000fe200078e00ff */
[C---:B------:R-:W-:Y:S01]  /*1c30*/  LEA R228, R220.reuse, 0x100, 0x1 ;  /* 0x00000100dce47811 */ /* 0x040fe200078e08ff */
[----:B------:R-:W-:Y:S01]  /*1c40*/  IMAD.SHL.U32 R220, R220, 0x2, RZ ;  /* 0x00000002dcdc7824 */ /* 0x000fe200078e00ff */
[----:B------:R-:W-:-:S02]  /*1c50*/  SEL R0, R0, 0xffffffe0, !P0 ;  /* 0xffffffe000007807 */ /* 0x000fc40004000000 */
[----:B------:R-:W-:Y:S02]  /*1c60*/  SEL R5, R5, 0xfffffff0, !P2 ;  /* 0xfffffff005057807 */ /* 0x000fe40005000000 */
[----:B------:R-:W-:Y:S01]  /*1c70*/  IADD3 R3, -R23, UR4, RZ ;  /* 0x0000000417037c10 */ /* 0x000fe2000fffe1ff */
[----:B------:R-:W-:Y:S01]  /*1c80*/  IMAD R241, R0, 0x2, R237 ;  /* 0x0000000200f17824 */ /* 0x000fe200078e02ed */
[----:B------:R-:W-:Y:S01]  /*1c90*/  LOP3.LUT P2, RZ, R10, 0x2, RZ, 0xc0, !PT ;  /* 0x000000020aff7812 */ /* 0x000fe2000784c0ff */
[----:B------:R-:W-:Y:S01]  /*1ca0*/  IMAD R224, R5, 0x2, R228 ;  /* 0x0000000205e07824 */ /* 0x000fe200078e02e4 */
[C---:B------:R-:W-:Y:S02]  /*1cb0*/  LEA R228, R0.reuse, R228, 0x1 ;  /* 0x000000e400e47211 */ /* 0x040fe400078e08ff */
[C---:B------:R-:W-:Y:S01]  /*1cc0*/  ISETP.LT.OR P1, PT, R3.reuse, 0x1, P6 ;  /* 0x000000010300780c */ /* 0x040fe20003721670 */
[----:B------:R-:W-:Y:S01]  /*1cd0*/  IMAD R232, R0, 0x2, R224 ;  /* 0x0000000200e87824 */ /* 0x000fe200078e02e0 */
[----:B------:R-:W-:-:S02]  /*1ce0*/  ISETP.LT.OR P0, PT, R3, 0x1, !P2 ;  /* 0x000000010300780c */ /* 0x000fc40005701670 */
[----:B------:R-:W-:Y:S01]  /*1cf0*/  ISETP.LT.OR P2, PT, R3, 0x21, !P2 ;  /* 0x000000210300780c */ /* 0x000fe20005741670 */
[----:B------:R-:W-:Y:S01]  /*1d00*/  LDSM.16.M88.4 R168, [R220+0x100] ;  /* 0x00010000dca8783b */ /* 0x000fe20000000200 */
[----:B------:R-:W-:-:S03]  /*1d10*/  LEA R238, R5, R237, 0x1 ;  /* 0x000000ed05ee7211 */ /* 0x000fc600078e08ff */
[----:B------:R-:W-:Y:S02]  /*1d20*/  LDSM.16.M88.4 R188, [R220+0x4100] ;  /* 0x00410000dcbc783b */ /* 0x000fe40000000200 */
[----:B------:R-:W-:Y:S02]  /*1d30*/  IMAD R240, R0, 0x2, R238 ;  /* 0x0000000200f07824 */ /* 0x000fe400078e02ee */
[----:B------:R-:W-:Y:S04]  /*1d40*/  LDSM.16.M88.4 R204, [R220+0x8100] ;  /* 0x00810000dccc783b */ /* 0x000fe80000000200 */
[----:B------:R-:W-:Y:S04]  /*1d50*/  LDSM.16.M88.4 R172, [R224] ;  /* 0x00000000e0ac783b */ /* 0x000fe80000000200 */
[----:B------:R-:W-:Y:S04]  /*1d60*/  LDSM.16.M88.4 R192, [R224+0x4000] ;  /* 0x00400000e0c0783b */ /* 0x000fe80000000200 */
[----:B------:R-:W-:Y:S04]  /*1d70*/  LDSM.16.M88.4 R208, [R224+0x8000] ;  /* 0x00800000e0d0783b */ /* 0x000fe80000000200 */
[----:B------:R-:W-:Y:S04]  /*1d80*/  LDSM.16.M88.4 R180, [R228] ;  /* 0x00000000e4b4783b */ /* 0x000fe80000000200 */
[----:B------:R-:W-:Y:S04]  /*1d90*/  LDSM.16.M88.4 R196, [R228+0x4000] ;  /* 0x00400000e4c4783b */ /* 0x000fe80000000200 */
[----:B------:R-:W-:Y:S04]  /*1da0*/  LDSM.16.M88.4 R212, [R228+0x8000] ;  /* 0x00800000e4d4783b */ /* 0x000fe80000000200 */
[----:B------:R-:W-:Y:S04]  /*1db0*/  LDSM.16.M88.4 R184, [R232] ;  /* 0x00000000e8b8783b */ /* 0x000fe80000000200 */
[----:B------:R-:W-:Y:S04]  /*1dc0*/  LDSM.16.M88.4 R200, [R232+0x4000] ;  /* 0x00400000e8c8783b */ /* 0x000fe80000000200 */
[----:B------:R-:W-:Y:S04]  /*1dd0*/  LDSM.16.M88.4 R216, [R232+0x8000] ;  /* 0x00800000e8d8783b */ /* 0x000fe80000000200 */
[----:B------:R-:W-:Y:S04]  /*1de0*/  LDSM.16.M88.4 R220, [R220+0xc100] ;  /* 0x00c10000dcdc783b */ /* 0x000fe80000000200 */
[----:B------:R-:W-:Y:S04]  /*1df0*/  LDSM.16.M88.4 R224, [R224+0xc000] ;  /* 0x00c00000e0e0783b */ /* 0x000fe80000000200 */
[----:B------:R-:W-:Y:S04]  /*1e00*/  LDSM.16.M88.4 R228, [R228+0xc000] ;  /* 0x00c00000e4e4783b */ /* 0x000fe80000000200 */
[----:B------:R-:W-:Y:S04]  /*1e10*/  LDSM.16.M88.4 R232, [R232+0xc000] ;  /* 0x00c00000e8e8783b */ /* 0x000fe80000000200 */
[----:B------:R-:W-:Y:S06]  /*1e20*/  BAR.SYNC.DEFER_BLOCKING 0x0 ;  /* 0x0000000000007b1d */ /* 0x000fec0000010000 */
[----:B------:R-:W-:-:S04]  /*1e30*/  DEPBAR.LE SB0, 0x0 ;  /* 0x000080000000791a */ /* 0x000fc80000000000 */
[----:B------:R-:W-:Y:S06]  /*1e40*/  BAR.SYNC.DEFER_BLOCKING 0x0 ;  /* 0x0000000000007b1d */ /* 0x000fec0000010000 */
[----:B------:R-:W1:Y:S04]  /*1e50*/  LDSM.16.M88.4 R16, [R236+0x10100] ;  /* 0x01010000ec10783b */ /* 0x000e680000000200 */
[----:B------:R-:W2:Y:S04]  /*1e60*/  LDSM.16.M88.4 R28, [R236+0x10900] ;  /* 0x01090000ec1c783b */ /* 0x000ea80000000200 */
[----:B------:R-:W3:Y:S04]  /*1e70*/  LDSM.16.M88.4 R32, [R236+0x11100] ;  /* 0x01110000ec20783b */ /* 0x000ee80000000200 */
[----:B------:R-:W-:Y:S04]  /*1e80*/  LDSM.16.M88.4 R36, [R236+0x11900] ;  /* 0x01190000ec24783b */ /* 0x000fe80000000200 */
[----:B------:R-:W4:Y:S04]  /*1e90*/  LDSM.16.M88.4 R44, [R243] ;  /* 0x00000000f32c783b */ /* 0x000f280000000200 */
[----:B------:R-:W5:Y:S04]  /*1ea0*/  LDSM.16.M88.4 R56, [R243+0x800] ;  /* 0x00080000f338783b */ /* 0x000f680000000200 */
[----:B------:R-:W3:Y:S04]  /*1eb0*/  LDSM.16.M88.4 R64, [R243+0x1000] ;  /* 0x00100000f340783b */ /* 0x000ee80000000200 */
[----:B------:R-:W-:Y:S04]  /*1ec0*/  LDSM.16.M88.4 R76, [R243+0x1800] ;  /* 0x00180000f34c783b */ /* 0x000fe80000000200 */
[----:B------:R-:W-:Y:S01]  /*1ed0*/  @!PT LDS RZ, [RZ] ;  /* 0x00000000fffff984 */ /* 0x000fe20000000800 */
[----:B------:R-:W-:Y:S01]  /*1ee0*/  @!PT LDS RZ, [RZ] ;  /* 0x00000000fffff984 */ /* 0x000fe20000000800 */
[----:B------:R-:W-:Y:S01]  /*1ef0*/  @!PT LDS RZ, [RZ] ;  /* 0x00000000fffff984 */ /* 0x000fe20000000800 */
[----:B------:R3:W-:Y:S01]  /*1f00*/  LDGSTS.E.BYPASS.LTC128B.128 [R100+0x100], [R6.64], !P1 ;  /* 0x0010000006647fae */ /* 0x0007e2000c901d4c */
[----:B------:R-:W-:-:S03]  /*1f10*/  LOP3.LUT P1, RZ, R10, 0x4, RZ, 0xc0, !PT ;  /* 0x000000040aff7812 */ /* 0x000fc6000782c0ff */
[----:B------:R3:W-:Y:S01]  /*1f20*/  LDGSTS.E.BYPASS.LTC128B.128 [R100+0x2100], [R6.64+0x80], !P0 ;  /* 0x0210008006647fae */ /* 0x0007e2000c101d4c */
[C---:B------:R-:W-:Y:S02]  /*1f30*/  ISETP.LT.OR P0, PT, R3.reuse, 0x1, !P1 ;  /* 0x000000010300780c */ /* 0x040fe40004f01670 */
[----:B------:R-:W-:Y:S01]  /*1f40*/  ISETP.LT.OR P1, PT, R3, 0x21, !P1 ;  /* 0x000000210300780c */ /* 0x000fe20004f21670 */
[C---:B-1----:R-:W-:Y:S08]  /*1f50*/  HMMA.16816.F32 R12, R168.reuse, R16, RZ ;  /* 0x00000010a80c723c */ /* 0x042ff000000018ff */
[----:B------:R-:W-:Y:S02]  /*1f60*/  HMMA.16816.F32 R16, R168, R18, RZ ;  /* 0x00000012a810723c */ /* 0x000fe400000018ff */
[----:B------:R1:W-:Y:S01]  /*1f70*/  LDGSTS.E.BYPASS.LTC128B.128 [R100+0x4100], [R6.64+0x100], !P0 ;  /* 0x0410010006647fae */ /* 0x0003e2000c101d4c */
[----:B------:R-:W-:-:S04]  /*1f80*/  LOP3.LUT P0, RZ, R25, 0x4, RZ, 0xc0, !PT ;  /* 0x0000000419ff7812 */ /* 0x000fc8000780c0ff */
[----:B------:R-:W-:Y:S01]  /*1f90*/  SEL R2, R2, 0x40, P0 ;  /* 0x0000004002027807 */ /* 0x000fe20000000000 */
[C---:B--2---:R-:W-:Y:S01]  /*1fa0*/  HMMA.16816.F32 R24, R168.reuse, R30, RZ ;  /* 0x0000001ea818723c */ /* 0x044fe200000018ff */
[----:B------:R-:W-:Y:S02]  /*1fb0*/  LOP3.LUT P0, RZ, R10, 0x8, RZ, 0xc0, !PT ;  /* 0x000000080aff7812 */ /* 0x000fe4000780c0ff */
[----:B------:R-:W-:Y:S01]  /*1fc0*/  IADD3 R239, R2, R243, RZ ;  /* 0x000000f302ef7210 */ /* 0x000fe20007ffe0ff */
[----:B------:R-:W-:Y:S01]  /*1fd0*/  IMAD.IADD R242, R236, 0x1, R2 ;  /* 0x00000001ecf27824 */ /* 0x000fe200078e0202 */
[C---:B------:R-:W-:Y:S02]  /*1fe0*/  ISETP.LT.OR P5, PT, R3.reuse, 0x1, !P0 ;  /* 0x000000010300780c */ /* 0x040fe400047a1670 */
[C---:B------:R-:W-:Y:S01]  /*1ff0*/  ISETP.LT.OR P0, PT, R3.reuse, 0x21, !P0 ;  /* 0x000000210300780c */ /* 0x040fe20004701670 */
[C---:B---3--:R-:W-:Y:S08]  /*2000*/  HMMA.16816.F32 R40, R168.reuse, R32, RZ ;  /* 0x00000020a828723c */ /* 0x048ff000000018ff */
[----:B------:R-:W-:Y:S02]  /*2010*/  HMMA.16816.F32 R20, R168, R28, RZ ;  /* 0x0000001ca814723c */ /* 0x000fe400000018ff */
[----:B------:R1:W-:Y:S01]  /*2020*/  LDGSTS.E.BYPASS.LTC128B.128 [R100+0x6100], [R6.64+0x180], !P5 ;  /* 0x0610018006647fae */ /* 0x0003e2000e901d4c */
[----:B------:R-:W-:-:S05]  /*2030*/  ISETP.LT.OR P5, PT, R3, 0x21, P6 ;  /* 0x000000210300780c */ /* 0x000fca00037a1670 */
[----:B------:R-:W-:Y:S08]  /*2040*/  HMMA.16816.F32 R48, R168, R34, RZ ;  /* 0x00000022a830723c */ /* 0x000ff000000018ff */
[----:B------:R2:W-:Y:S01]  /*2050*/  LDGSTS.E.BYPASS.LTC128B.128 [R100+0x1100], [R8.64], !P5 ;  /* 0x0110000008647fae */ /* 0x0005e2000e901d4c */
[----:B----4-:R-:W-:Y:S01]  /*2060*/  HMMA.16816.F32 R12, R172, R44, R12 ;  /* 0x0000002cac0c723c */ /* 0x010fe2000000180c */
[----:B------:R-:W-:-:S02]  /*2070*/  ISETP.NE.AND P5, PT, R11, RZ, PT ;  /* 0x000000ff0b00720c */ /* 0x000fc40003fa5270 */
[----:B------:R2:W-:Y:S04]  /*2080*/  LDGSTS.E.BYPASS.LTC128B.128 [R100+0x3100], [R8.64+0x80], !P2 ;  /* 0x0310008008647fae */ /* 0x0005e8000d101d4c */
[----:B------:R2:W-:Y:S01]  /*2090*/  LDGSTS.E.BYPASS.LTC128B.128 [R100+0x5100], [R8.64+0x100], !P1 ;  /* 0x0510010008647fae */ /* 0x0005e2000c901d4c */
[C---:B------:R-:W-:Y:S03]  /*20a0*/  HMMA.16816.F32 R52, R168.reuse, R36, RZ ;  /* 0x00000024a834723c */ /* 0x040fe600000018ff */
[----:B------:R2:W-:Y:S04]  /*20b0*/  LDGSTS.E.BYPASS.LTC128B.128 [R100+0x7100], [R8.64+0x180], !P0 ;  /* 0x0710018008647fae */ /* 0x0005e8000c101d4c */
[----:B------:R-:W3:Y:S01]  /*20c0*/  LDSM.16.M88.4 R68, [R242+0x10100] ;  /* 0x01010000f244783b */ /* 0x000ee20000000200 */
[----:B------:R-:W-:Y:S03]  /*20d0*/  HMMA.16816.F32 R28, R168, R38, RZ ;  /* 0x00000026a81c723c */ /* 0x000fe600000018ff */
[----:B------:R-:W4:Y:S04]  /*20e0*/  LDSM.16.M88.4 R60, [R242+0x10900] ;  /* 0x01090000f23c783b */ /* 0x000f280000000200 */
[----:B------:R-:W1:Y:S01]  /*20f0*/  LDSM.16.M88.4 R72, [R242+0x11100] ;  /* 0x01110000f248783b */ /* 0x000e620000000200 */
[C---:B-----5:R-:W-:Y:S03]  /*2100*/  HMMA.16816.F32 R32, R172.reuse, R58, R24 ;  /* 0x0000003aac20723c */ /* 0x060fe60000001818 */
[----:B------:R-:W5:Y:S04]  /*2110*/  LDSM.16.M88.4 R88, [R239] ;  /* 0x00000000ef58783b */ /* 0x000f680000000200 */
[----:B------:R-:W1:Y:S01]  /*2120*/  LDSM.16.M88.4 R80, [R242+0x11900] ;  /* 0x01190000f250783b */ /* 0x000e620000000200 */
[C---:B------:R-:W-:Y:S03]  /*2130*/  HMMA.16816.F32 R36, R172.reuse, R64, R40 ;  /* 0x00000040ac24723c */ /* 0x040fe60000001828 */
[----:B------:R-:W-:Y:S04]  /*2140*/  LDSM.16.M88.4 R84, [R239+0x1800] ;  /* 0x00180000ef54783b */ /* 0x000fe80000000200 */
[----:B------:R-:W0:Y:S01]  /*2150*/  LDGDEPBAR ;  /* 0x00000000000079af */ /* 0x000e220000000000 */
[C---:B--2---:R-:W-:Y:S08]  /*2160*/  HMMA.16816.F32 R8, R172.reuse, R46, R16 ;  /* 0x0000002eac08723c */ /* 0x044ff00000001810 */
[C---:B------:R-:W-:Y:S01]  /*2170*/  HMMA.16816.F32 R16, R172.reuse, R56, R20 ;  /* 0x00000038ac10723c */ /* 0x040fe20000001814 */
[----:B------:R-:W-:Y:S07]  /*2180*/  LDSM.16.M88.4 R56, [R239+0x1000] ;  /* 0x00100000ef38783b */ /* 0x000fee0000000200 */
[----:B------:R-:W-:Y:S01]  /*2190*/  HMMA.16816.F32 R40, R172, R66, R48 ;  /* 0x00000042ac28723c */ /* 0x000fe20000001830 */
[----:B------:R-:W2:Y:S04]  /*21a0*/  LDSM.16.M88.4 R48, [R239+0x800] ;  /* 0x00080000ef30783b */ /* 0x000ea80000000200 */
[----:B------:R-:W-:Y:S03]  /*21b0*/  LDSM.16.M88.4 R64, [R236+0x13900] ;  /* 0x01390000ec40783b */ /* 0x000fe60000000200 */
[----:B---3--:R-:W-:Y:S08]  /*21c0*/  HMMA.16816.F32 R20, R180, R68, R12 ;  /* 0x00000044b414723c */ /* 0x008ff0000000180c */
[C---:B------:R-:W-:Y:S01]  /*21d0*/  HMMA.16816.F32 R44, R172.reuse, R76, R52 ;  /* 0x0000004cac2c723c */ /* 0x040fe20000001834 */
[----:B------:R-:W-:Y:S07]  /*21e0*/  LDSM.16.M88.4 R52, [R236+0x12900] ;  /* 0x01290000ec34783b */ /* 0x000fee0000000200 */
[----:B------:R-:W-:Y:S01]  /*21f0*/  HMMA.16816.F32 R28, R172, R78, R28 ;  /* 0x0000004eac1c723c */ /* 0x000fe2000000181c */
[----:B------:R-:W3:Y:S07]  /*2200*/  LDSM.16.M88.4 R76, [R236+0x12100] ;  /* 0x01210000ec4c783b */ /* 0x000eee0000000200 */
[C---:B------:R-:W-:Y:S01]  /*2210*/  HMMA.16816.F32 R12, R180.reuse, R70, R8 ;  /* 0x00000046b40c723c */ /* 0x040fe20000001808 */
[----:B------:R-:W-:Y:S07]  /*2220*/  LDSM.16.M88.4 R68, [R239+0x2000] ;  /* 0x00200000ef44783b */ /* 0x000fee0000000200 */
[C---:B----4-:R-:W-:Y:S08]  /*2230*/  HMMA.16816.F32 R32, R180.reuse, R62, R32 ;  /* 0x0000003eb420723c */ /* 0x050ff00000001820 */
[C---:B------:R-:W-:Y:S01]  /*2240*/  HMMA.16816.F32 R8, R180.reuse, R60, R16 ;  /* 0x0000003cb408723c */ /* 0x040fe20000001810 */
[----:B------:R-:W4:Y:S07]  /*2250*/  LDSM.16.M88.4 R60, [R236+0x13100] ;  /* 0x01310000ec3c783b */ /* 0x000f2e0000000200 */
[C---:B-1----:R-:W-:Y:S08]  /*2260*/  HMMA.16816.F32 R36, R180.reuse, R72, R36 ;  /* 0x00000048b424723c */ /* 0x042ff00000001824 */
[----:B------:R-:W-:Y:S01]  /*2270*/  HMMA.16816.F32 R40, R180, R74, R40 ;  /* 0x0000004ab428723c */ /* 0x000fe20000001828 */
[----:B------:R-:W-:Y:S07]  /*2280*/  LDSM.16.M88.4 R72, [R242+0x13900] ;  /* 0x01390000f248783b */ /* 0x000fee0000000200 */
[----:B-----5:R-:W-:Y:S08]  /*2290*/  HMMA.16816.F32 R20, R184, R88, R20 ;  /* 0x00000058b814723c */ /* 0x020ff00000001814 */
[C---:B------:R-:W-:Y:S08]  /*22a0*/  HMMA.16816.F32 R44, R180.reuse, R80, R44 ;  /* 0x00000050b42c723c */ /* 0x040ff0000000182c */
[----:B------:R-:W-:Y:S01]  /*22b0*/  HMMA.16816.F32 R28, R180, R82, R28 ;  /* 0x00000052b41c723c */ /* 0x000fe2000000181c */
[----:B------:R-:W1:Y:S07]  /*22c0*/  LDSM.16.M88.4 R80, [R243+0x2000] ;  /* 0x00200000f350783b */ /* 0x000e6e0000000200 */
[C---:B------:R-:W-:Y:S01]  /*22d0*/  HMMA.16816.F32 R24, R184.reuse, R90, R12 ;  /* 0x0000005ab818723c */ /* 0x040fe2000000180c */
[----:B------:R-:W-:Y:S07]  /*22e0*/  LDSM.16.M88.4 R88, [R243+0x3800] ;  /* 0x00380000f358783b */ /* 0x000fee0000000200 */
[C---:B--2---:R-:W-:Y:S08]  /*22f0*/  HMMA.16816.F32 R32, R184.reuse, R50, R32 ;  /* 0x00000032b820723c */ /* 0x044ff00000001820 */
[C---:B------:R-:W-:Y:S01]  /*2300*/  HMMA.16816.F32 R16, R184.reuse, R48, R8 ;  /* 0x00000030b810723c */ /* 0x040fe20000001808 */
[----:B------:R-:W2:Y:S07]  /*2310*/  LDSM.16.M88.4 R48, [R243+0x2800] ;  /* 0x00280000f330783b */ /* 0x000eae0000000200 */
[C---:B------:R-:W-:Y:S08]  /*2320*/  HMMA.16816.F32 R36, R184.reuse, R56, R36 ;  /* 0x00000038b824723c */ /* 0x040ff00000001824 */
[----:B------:R-:W-:Y:S01]  /*2330*/  HMMA.16816.F32 R40, R184, R58, R40 ;  /* 0x0000003ab828723c */ /* 0x000fe20000001828 */
[----:B------:R-:W5:Y:S07]  /*2340*/  LDSM.16.M88.4 R56, [R243+0x3000] ;  /* 0x00300000f338783b */ /* 0x000f6e0000000200 */
[----:B---3--:R-:W-:Y:S08]  /*2350*/  HMMA.16816.F32 R8, R188, R76, R20 ;  /* 0x0000004cbc08723c */ /* 0x008ff00000001814 */
[C---:B------:R-:W-:Y:S08]  /*2360*/  HMMA.16816.F32 R44, R184.reuse, R84, R44 ;  /* 0x00000054b82c723c */ /* 0x040ff0000000182c */
[----:B------:R-:W-:Y:S01]  /*2370*/  HMMA.16816.F32 R12, R184, R86, R28 ;  /* 0x00000056b80c723c */ /* 0x000fe2000000181c */
[----:B------:R-:W3:Y:S07]  /*2380*/  LDSM.16.M88.4 R84, [R242+0x12100] ;  /* 0x01210000f254783b */ /* 0x000eee0000000200 */
[C---:B------:R-:W-:Y:S01]  /*2390*/  HMMA.16816.F32 R20, R188.reuse, R78, R24 ;  /* 0x0000004ebc14723c */ /* 0x040fe20000001818 */
[----:B------:R-:W-:Y:S07]  /*23a0*/  LDSM.16.M88.4 R76, [R239+0x3800] ;  /* 0x00380000ef4c783b */ /* 0x000fee0000000200 */
[C---:B------:R-:W-:Y:S08]  /*23b0*/  HMMA.16816.F32 R24, R188.reuse, R54, R32 ;  /* 0x00000036bc18723c */ /* 0x040ff00000001820 */
[C---:B----4-:R-:W-:Y:S08]  /*23c0*/  HMMA.16816.F32 R36, R188.reuse, R60, R36 ;  /* 0x0000003cbc24723c */ /* 0x050ff00000001824 */
[----:B------:R-:W-:Y:S01]  /*23d0*/  HMMA.16816.F32 R40, R188, R62, R40 ;  /* 0x0000003ebc28723c */ /* 0x000fe20000001828 */
[----:B------:R-:W-:Y:S07]  /*23e0*/  LDSM.16.M88.4 R60, [R242+0x13100] ;  /* 0x01310000f23c783b */ /* 0x000fee0000000200 */
[----:B-1----:R-:W-:Y:S08]  /*23f0*/  HMMA.16816.F32 R28, R192, R80, R8 ;  /* 0x00000050c01c723c */ /* 0x002ff00000001808 */
[C---:B------:R-:W-:Y:S01]  /*2400*/  HMMA.16816.F32 R16, R188.reuse, R52, R16 ;  /* 0x00000034bc10723c */ /* 0x040fe20000001810 */
[----:B------:R-:W1:Y:S07]  /*2410*/  LDSM.16.M88.4 R52, [R242+0x12900] ;  /* 0x01290000f234783b */ /* 0x000e6e0000000200 */
[C---:B------:R-:W-:Y:S08]  /*2420*/  HMMA.16816.F32 R44, R188.reuse, R64, R44 ;  /* 0x00000040bc2c723c */ /* 0x040ff0000000182c */
[----:B------:R-:W-:Y:S01]  /*2430*/  HMMA.16816.F32 R12, R188, R66, R12 ;  /* 0x00000042bc0c723c */ /* 0x000fe2000000180c */
[----:B------:R-:W-:Y:S07]  /*2440*/  LDSM.16.M88.4 R64, [R236+0x15100] ;  /* 0x01510000ec40783b */ /* 0x000fee0000000200 */
[C---:B------:R-:W-:Y:S01]  /*2450*/  HMMA.16816.F32 R8, R192.reuse, R82, R20 ;  /* 0x00000052c008723c */ /* 0x040fe20000001814 */
[----:B------:R-:W-:Y:S07]  /*2460*/  LDSM.16.M88.4 R80, [R243+0x4000] ;  /* 0x00400000f350783b */ /* 0x000fee0000000200 */
[C---:B--2---:R-:W-:Y:S08]  /*2470*/  HMMA.16816.F32 R24, R192.reuse, R50, R24 ;  /* 0x00000032c018723c */ /* 0x044ff00000001818 */
[C---:B-----5:R-:W-:Y:S08]  /*2480*/  HMMA.16816.F32 R36, R192.reuse, R56, R36 ;  /* 0x00000038c024723c */ /* 0x060ff00000001824 */
[----:B------:R-:W-:Y:S01]  /*2490*/  HMMA.16816.F32 R40, R192, R58, R40 ;  /* 0x0000003ac028723c */ /* 0x000fe20000001828 */
[----:B------:R-:W-:Y:S07]  /*24a0*/  LDSM.16.M88.4 R56, [R239+0x3000] ;  /* 0x00300000ef38783b */ /* 0x000fee0000000200 */
[----:B---3--:R-:W-:Y:S08]  /*24b0*/  HMMA.16816.F32 R32, R196, R84, R28 ;  /* 0x00000054c420723c */ /* 0x008ff0000000181c */
[C---:B------:R-:W-:Y:S01]  /*24c0*/  HMMA.16816.F32 R20, R192.reuse, R48, R16 ;  /* 0x00000030c014723c */ /* 0x040fe20000001810 */
[----:B------:R-:W2:Y:S07]  /*24d0*/  LDSM.16.M88.4 R48, [R239+0x2800] ;  /* 0x00280000ef30783b */ /* 0x000eae0000000200 */
[C---:B------:R-:W-:Y:S08]  /*24e0*/  HMMA.16816.F32 R44, R192.reuse, R88, R44 ;  /* 0x00000058c02c723c */ /* 0x040ff0000000182c */
[----:B------:R-:W-:Y:S01]  /*24f0*/  HMMA.16816.F32 R28, R192, R90, R12 ;  /* 0x0000005ac01c723c */ /* 0x000fe2000000180c */
[----:B------:R-:W3:Y:S07]  /*2500*/  LDSM.16.M88.4 R88, [R236+0x14100] ;  /* 0x01410000ec58783b */ /* 0x000eee0000000200 */
[C---:B------:R-:W-:Y:S01]  /*2510*/  HMMA.16816.F32 R16, R196.reuse, R86, R8 ;  /* 0x00000056c410723c */ /* 0x040fe20000001808 */
[----:B------:R-:W-:Y:S07]  /*2520*/  LDSM.16.M88.4 R84, [R236+0x15900] ;  /* 0x01590000ec54783b */ /* 0x000fee0000000200 */
[C---:B-1----:R-:W-:Y:S08]  /*2530*/  HMMA.16816.F32 R8, R196.reuse, R54, R24 ;  /* 0x00000036c408723c */ /* 0x042ff00000001818 */
[C---:B------:R-:W-:Y:S08]  /*2540*/  HMMA.16816.F32 R24, R196.reuse, R60, R36 ;  /* 0x0000003cc418723c */ /* 0x040ff00000001824 */
[----:B------:R-:W-:Y:S01]  /*2550*/  HMMA.16816.F32 R40, R196, R62, R40 ;  /* 0x0000003ec428723c */ /* 0x000fe20000001828 */
[----:B------:R-:W-:Y:S07]  /*2560*/  LDSM.16.M88.4 R60, [R243+0x5000] ;  /* 0x00500000f33c783b */ /* 0x000fee0000000200 */
[----:B------:R-:W-:Y:S08]  /*2570*/  HMMA.16816.F32 R36, R200, R68, R32 ;  /* 0x00000044c824723c */ /* 0x000ff00000001820 */
        /* <DEDUP_REMOVED lines=8> */
[----:B------:R-:W-:Y:S08]  /*2600*/  HMMA.16816.F32 R8, R200, R58, R40 ;  /* 0x0000003ac808723c */ /* 0x000ff00000001828 */
[----:B---3--:R-:W-:Y:S08]  /*2610*/  HMMA.16816.F32 R36, R204, R88, R36 ;  /* 0x00000058cc24723c */ /* 0x008ff00000001824 */
[C---:B------:R-:W-:Y:S01]  /*2620*/  HMMA.16816.F32 R20, R200.reuse, R48, R12 ;  /* 0x00000030c814723c */ /* 0x040fe2000000180c */
[----:B------:R-:W-:Y:S07]  /*2630*/  LDSM.16.M88.4 R48, [R243+0x4800] ;  /* 0x00480000f330783b */ /* 0x000fee0000000200 */
[C---:B------:R-:W-:Y:S01]  /*2640*/  HMMA.16816.F32 R12, R200.reuse, R56, R24 ;  /* 0x00000038c80c723c */ /* 0x040fe20000001818 */
[----:B------:R-:W-:Y:S07]  /*2650*/  LDSM.16.M88.4 R56, [R242+0x14900] ;  /* 0x01490000f238783b */ /* 0x000fee0000000200 */
[C---:B------:R-:W-:Y:S08]  /*2660*/  HMMA.16816.F32 R44, R200.reuse, R76, R44 ;  /* 0x0000004cc82c723c */ /* 0x040ff0000000182c */
[----:B------:R-:W-:Y:S01]  /*2670*/  HMMA.16816.F32 R40, R200, R78, R32 ;  /* 0x0000004ec828723c */ /* 0x000fe20000001820 */
[----:B------:R-:W2:Y:S07]  /*2680*/  LDSM.16.M88.4 R76, [R242+0x14100] ;  /* 0x01410000f24c783b */ /* 0x000eae0000000200 */
[C---:B-1----:R-:W-:Y:S08]  /*2690*/  HMMA.16816.F32 R24, R204.reuse, R54, R16 ;  /* 0x00000036cc18723c */ /* 0x042ff00000001810 */
[----:B------:R-:W-:Y:S08]  /*26a0*/  HMMA.16816.F32 R16, R204, R66, R8 ;  /* 0x00000042cc10723c */ /* 0x000ff00000001808 */
[----:B------:R-:W-:Y:S08]  /*26b0*/  HMMA.16816.F32 R8, R208, R80, R36 ;  /* 0x00000050d008723c */ /* 0x000ff00000001824 */
[C---:B------:R-:W-:Y:S08]  /*26c0*/  HMMA.16816.F32 R32, R204.reuse, R90, R28 ;  /* 0x0000005acc20723c */ /* 0x040ff0000000181c */
[C---:B------:R-:W-:Y:S01]  /*26d0*/  HMMA.16816.F32 R28, R204.reuse, R52, R20 ;  /* 0x00000034cc1c723c */ /* 0x040fe20000001814 */
[----:B------:R-:W-:Y:S07]  /*26e0*/  LDSM.16.M88.4 R52, [R236+0x16100] ;  /* 0x01610000ec34783b */ /* 0x000fee0000000200 */
[----:B------:R-:W-:Y:S01]  /*26f0*/  HMMA.16816.F32 R20, R204, R64, R12 ;  /* 0x00000040cc14723c */ /* 0x000fe2000000180c */
[----:B------:R-:W1:Y:S07]  /*2700*/  LDSM.16.M88.4 R64, [R242+0x15100] ;  /* 0x01510000f240783b */ /* 0x000e6e0000000200 */
[----:B--2---:R-:W-:Y:S08]  /*2710*/  HMMA.16816.F32 R8, R212, R76, R8 ;  /* 0x0000004cd408723c */ /* 0x004ff00000001808 */
[----:B------:R-:W-:Y:S08]  /*2720*/  HMMA.16816.F32 R12, R204, R84, R44 ;  /* 0x00000054cc0c723c */ /* 0x000ff0000000182c */
[C---:B------:R-:W-:Y:S08]  /*2730*/  HMMA.16816.F32 R20, R208.reuse, R60, R20 ;  /* 0x0000003cd014723c */ /* 0x040ff00000001814 */
[C---:B------:R-:W-:Y:S08]  /*2740*/  HMMA.16816.F32 R32, R208.reuse, R82, R32 ;  /* 0x00000052d020723c */ /* 0x040ff00000001820 */
[----:B------:R-:W-:Y:S08]  /*2750*/  HMMA.16816.F32 R28, R208, R48, R28 ;  /* 0x00000030d01c723c */ /* 0x000ff0000000181c */
[----:B------:R-:W-:Y:S08]  /*2760*/  HMMA.16816.F32 R8, R216, R68, R8 ;  /* 0x00000044d808723c */ /* 0x000ff00000001808 */
[----:B------:R-:W-:Y:S01]  /*2770*/  HMMA.16816.F32 R24, R208, R50, R24 ;  /* 0x00000032d018723c */ /* 0x000fe20000001818 */
[----:B------:R-:W-:Y:S07]  /*2780*/  LDSM.16.M88.4 R48, [R242+0x15900] ;  /* 0x01590000f230783b */ /* 0x000fee0000000200 */
[----:B------:R-:W-:Y:S08]  /*2790*/  HMMA.16816.F32 R36, R204, R86, R40 ;  /* 0x00000056cc24723c */ /* 0x000ff00000001828 */
[C---:B------:R-:W-:Y:S08]  /*27a0*/  HMMA.16816.F32 R44, R208.reuse, R62, R16 ;  /* 0x0000003ed02c723c */ /* 0x040ff00000001810 */
[----:B------:R-:W-:Y:S08]  /*27b0*/  HMMA.16816.F32 R40, R208, R72, R12 ;  /* 0x00000048d028723c */ /* 0x000ff0000000180c */
[C---:B-1----:R-:W-:Y:S01]  /*27c0*/  HMMA.16816.F32 R60, R212.reuse, R64, R20 ;  /* 0x00000040d43c723c */ /* 0x042fe20000001814 */
[----:B------:R-:W1:Y:S07]  /*27d0*/  LDSM.16.M88.4 R20, [R239+0x4800] ;  /* 0x00480000ef14783b */ /* 0x000e6e0000000200 */
[C---:B------:R-:W-:Y:S01]  /*27e0*/  HMMA.16816.F32 R12, R212.reuse, R78, R32 ;  /* 0x0000004ed40c723c */ /* 0x040fe20000001820 */
[----:B------:R-:W2:Y:S07]  /*27f0*/  LDSM.16.M88.4 R32, [R243+0x6000] ;  /* 0x00600000f320783b */ /* 0x000eae0000000200 */
[----:B------:R-:W-:Y:S08]  /*2800*/  HMMA.16816.F32 R16, R212, R56, R28 ;  /* 0x00000038d410723c */ /* 0x000ff0000000181c */
[----:B------:R-:W-:Y:S08]  /*2810*/  HMMA.16816.F32 R8, R220, R52, R8 ;  /* 0x00000034dc08723c */ /* 0x000ff00000001808 */
[C---:B------:R-:W-:Y:S01]  /*2820*/  HMMA.16816.F32 R24, R212.reuse, R58, R24 ;  /* 0x0000003ad418723c */ /* 0x040fe20000001818 */
[----:B------:R-:W3:Y:S07]  /*2830*/  LDSM.16.M88.4 R56, [R236+0x16900] ;  /* 0x01690000ec38783b */ /* 0x000eee0000000200 */
[----:B------:R-:W-:Y:S01]  /*2840*/  HMMA.16816.F32 R76, R212, R66, R44 ;  /* 0x00000042d44c723c */ /* 0x000fe2000000182c */
[----:B------:R-:W4:Y:S04]  /*2850*/  LDSM.16.M88.4 R44, [R242+0x16100] ;  /* 0x01610000f22c783b */ /* 0x000f280000000200 */
[----:B------:R-:W-:Y:S03]  /*2860*/  LDSM.16.M88.4 R64, [R243+0x7000] ;  /* 0x00700000f340783b */ /* 0x000fe60000000200 */
[----:B------:R-:W-:Y:S01]  /*2870*/  HMMA.16816.F32 R12, R216, R70, R12 ;  /* 0x00000046d80c723c */ /* 0x000fe2000000180c */
[----:B------:R-:W-:Y:S07]  /*2880*/  LDSM.16.M88.4 R68, [R236+0x17100] ;  /* 0x01710000ec44783b */ /* 0x000fee0000000200 */
[----:B------:R-:W-:Y:S01]  /*2890*/  HMMA.16816.F32 R36, R208, R74, R36 ;  /* 0x0000004ad024723c */ /* 0x000fe20000001824 */
[----:B------:R-:W5:Y:S07]  /*28a0*/  LDSM.16.M88.4 R72, [R239+0x5000] ;  /* 0x00500000ef48783b */ /* 0x000f6e0000000200 */
[----:B-1----:R-:W-:Y:S08]  /*28b0*/  HMMA.16816.F32 R16, R216, R20, R16 ;  /* 0x00000014d810723c */ /* 0x002ff00000001810 */
[----:B--2---:R-:W-:Y:S08]  /*28c0*/  HMMA.16816.F32 R8, R224, R32, R8 ;  /* 0x00000020e008723c */ /* 0x004ff00000001808 */
[----:B------:R-:W-:Y:S08]  /*28d0*/  HMMA.16816.F32 R28, R216, R22, R24 ;  /* 0x00000016d81c723c */ /* 0x000ff00000001818 */
[----:B------:R-:W-:Y:S01]  /*28e0*/  HMMA.16816.F32 R80, R212, R48, R40 ;  /* 0x00000030d450723c */ /* 0x000fe20000001828 */
[----:B------:R-:W1:Y:S07]  /*28f0*/  LDSM.16.M88.4 R40, [R243+0x6800] ;  /* 0x00680000f328783b */ /* 0x000e6e0000000200 */
[C---:B------:R-:W-:Y:S01]  /*2900*/  HMMA.16816.F32 R12, R220.reuse, R54, R12 ;  /* 0x00000036dc0c723c */ /* 0x040fe2000000180c */
[----:B------:R-:W2:Y:S07]  /*2910*/  LDSM.16.M88.4 R52, [R239+0x6000] ;  /* 0x00600000ef34783b */ /* 0x000eae0000000200 */
[----:B---3--:R-:W-:Y:S08]  /*2920*/  HMMA.16816.F32 R16, R220, R56, R16 ;  /* 0x00000038dc10723c */ /* 0x008ff00000001810 */
[----:B----4-:R-:W-:Y:S08]  /*2930*/  HMMA.16816.F32 R8, R228, R44, R8 ;  /* 0x0000002ce408723c */ /* 0x010ff00000001808 */
[----:B------:R-:W-:Y:S01]  /*2940*/  HMMA.16816.F32 R28, R220, R58, R28 ;  /* 0x0000003adc1c723c */ /* 0x000fe2000000181c */
[----:B------:R-:W-:Y:S07]  /*2950*/  LDSM.16.M88.4 R56, [R239+0x5800] ;  /* 0x00580000ef38783b */ /* 0x000fee0000000200 */
[----:B------:R-:W-:Y:S01]  /*2960*/  HMMA.16816.F32 R84, R212, R50, R36 ;  /* 0x00000032d454723c */ /* 0x000fe20000001824 */
[----:B------:R-:W3:Y:S07]  /*2970*/  LDSM.16.M88.4 R36, [R242+0x16900] ;  /* 0x01690000f224783b */ /* 0x000eee0000000200 */
[----:B------:R-:W-:Y:S08]  /*2980*/  HMMA.16816.F32 R12, R224, R34, R12 ;  /* 0x00000022e00c723c */ /* 0x000ff0000000180c */
[----:B-----5:R-:W-:Y:S01]  /*2990*/  HMMA.16816.F32 R48, R216, R72, R60 ;  /* 0x00000048d830723c */ /* 0x020fe2000000183c */
[----:B------:R-:W4:Y:S07]  /*29a0*/  LDSM.16.M88.4 R60, [R239+0x6800] ;  /* 0x00680000ef3c783b */ /* 0x000f2e0000000200 */
[----:B-1----:R-:W-:Y:S08]  /*29b0*/  HMMA.16816.F32 R24, R224, R40, R16 ;  /* 0x00000028e018723c */ /* 0x002ff00000001810 */
[----:B--2---:R-:W-:Y:S08]  /*29c0*/  HMMA.16816.F32 R16, R232, R52, R8 ;  /* 0x00000034e810723c */ /* 0x004ff00000001808 */
[----:B------:R-:W-:Y:S01]  /*29d0*/  HMMA.16816.F32 R8, R224, R42, R28 ;  /* 0x0000002ae008723c */ /* 0x000fe2000000181c */
[----:B------:R-:W-:Y:S07]  /*29e0*/  LDSM.16.M88.4 R40, [R243+0x7800] ;  /* 0x00780000f328783b */ /* 0x000fee0000000200 */
[----:B------:R-:W-:Y:S08]  /*29f0*/  HMMA.16816.F32 R20, R228, R46, R12 ;  /* 0x0000002ee414723c */ /* 0x000ff0000000180c */
[----:B------:R-:W-:Y:S01]  /*2a00*/  HMMA.16816.F32 R12, R220, R68, R48 ;  /* 0x00000044dc0c723c */ /* 0x000fe20000001830 */
[----:B------:R-:W1:Y:S01]  /*2a10*/  LDSM.16.M88.4 R48, [R242+0x17100] ;  /* 0x01710000f230783b */ /* 0x000e620000000200 */
[----:B------:R-:W-:-:S04]  /*2a20*/  FMUL.FTZ R2, R16, c[0x0][0x320] ;  /* 0x0000c80010027a20 */ /* 0x000fc80000410000 */
[----:B------:R2:W-:Y:S02]  /*2a30*/  MUFU.TANH R69, R2 ;  /* 0x0000000200457308 */ /* 0x0005e40000002400 */
[----:B------:R-:W-:Y:S08]  /*2a40*/  HMMA.16816.F32 R44, R216, R74, R76 ;  /* 0x0000004ad82c723c */ /* 0x000ff0000000184c */
[----:B---3--:R-:W-:Y:S01]  /*2a50*/  HMMA.16816.F32 R24, R228, R36, R24 ;  /* 0x00000024e418723c */ /* 0x008fe20000001818 */
[----:B--2---:R-:W-:-:S07]  /*2a60*/  FMUL.FTZ R2, R17, c[0x0][0x320] ;  /* 0x0000c80011027a20 */ /* 0x004fce0000410000 */
[----:B------:R-:W-:Y:S01]  /*2a70*/  HMMA.16816.F32 R8, R228, R38, R8 ;  /* 0x00000026e408723c */ /* 0x000fe20000001808 */
[----:B------:R-:W2:Y:S01]  /*2a80*/  LDSM.16.M88.4 R36, [R236+0x17900] ;  /* 0x01790000ec24783b */ /* 0x000ea20000000200 */
[----:B------:R3:W-:Y:S06]  /*2a90*/  MUFU.TANH R68, R2 ;  /* 0x0000000200447308 */ /* 0x0007ec0000002400 */
[----:B------:R-:W-:Y:S08]  /*2aa0*/  HMMA.16816.F32 R32, R232, R54, R20 ;  /* 0x00000036e820723c */ /* 0x000ff00000001814 */
[----:B------:R-:W-:Y:S01]  /*2ab0*/  HMMA.16816.F32 R20, R224, R64, R12 ;  /* 0x00000040e014723c */ /* 0x000fe2000000180c */
[----:B---3--:R-:W-:-:S04]  /*2ac0*/  FMUL.FTZ R2, R18, c[0x0][0x320] ;  /* 0x0000c80012027a20 */ /* 0x008fc80000410000 */
[----:B------:R3:W-:Y:S03]  /*2ad0*/  MUFU.TANH R6, R2 ;  /* 0x0000000200067308 */ /* 0x0007e60000002400 */
[----:B------:R-:W-:Y:S01]  /*2ae0*/  HMMA.16816.F32 R12, R220, R70, R44 ;  /* 0x00000046dc0c723c */ /* 0x000fe2000000182c */
[----:B------:R-:W5:Y:S07]  /*2af0*/  LDSM.16.M88.4 R44, [R239+0x7000] ;  /* 0x00700000ef2c783b */ /* 0x000f6e0000000200 */
[----:B------:R-:W-:Y:S01]  /*2b00*/  HMMA.16816.F32 R52, R216, R56, R80 ;  /* 0x00000038d834723c */ /* 0x000fe20000001850 */
[----:B------:R-:W-:-:S02]  /*2b10*/  FMUL.FTZ R34, R34, c[0x0][0x320] ;  /* 0x0000c80022227a20 */ /* 0x000fc40000410000 */
[----:B------:R-:W-:Y:S02]  /*2b20*/  FMUL.FTZ R35, R35, c[0x0][0x320] ;  /* 0x0000c80023237a20 */ /* 0x000fe40000410000 */
[----:B---3--:R-:W-:-:S03]  /*2b30*/  FMUL.FTZ R2, R19, c[0x0][0x320] ;  /* 0x0000c80013027a20 */ /* 0x008fc60000410000 */
[----:B------:R-:W-:Y:S01]  /*2b40*/  HMMA.16816.F32 R28, R216, R58, R84 ;  /* 0x0000003ad81c723c */ /* 0x000fe20000001854 */
[----:B------:R-:W3:Y:S07]  /*2b50*/  MUFU.TANH R59, R34 ;  /* 0x00000022003b7308 */ /* 0x000eee0000002400 */
[----:B----4-:R-:W-:Y:S01]  /*2b60*/  HMMA.16816.F32 R16, R232, R60, R24 ;  /* 0x0000003ce810723c */ /* 0x010fe20000001818 */
[----:B------:R4:W3:Y:S07]  /*2b70*/  MUFU.TANH R7, R2 ;  /* 0x0000000200077308 */ /* 0x0008ee0000002400 */
[----:B-1----:R-:W-:Y:S01]  /*2b80*/  HMMA.16816.F32 R24, R228, R48, R20 ;  /* 0x00000030e418723c */ /* 0x002fe20000001814 */
[----:B------:R-:W-:Y:S07]  /*2b90*/  MUFU.TANH R58, R35 ;  /* 0x00000023003a7308 */ /* 0x000fee0000002400 */
[----:B--2---:R-:W-:Y:S01]  /*2ba0*/  HMMA.16816.F32 R20, R220, R38, R28 ;  /* 0x00000026dc14723c */ /* 0x004fe2000000181c */
[----:B----4-:R-:W-:Y:S01]  /*2bb0*/  FMUL.FTZ R2, R32, c[0x0][0x320] ;  /* 0x0000c80020027a20 */ /* 0x010fe20000410000 */
[----:B------:R-:W-:Y:S03]  /*2bc0*/  LDSM.16.M88.4 R28, [R239+0x7800] ;  /* 0x00780000ef1c783b */ /* 0x000fe60000000200 */
[----:B------:R1:W2:Y:S03]  /*2bd0*/  MUFU.TANH R61, R2 ;  /* 0x00000002003d7308 */ /* 0x0002a60000002400 */
[----:B------:R-:W-:-:S02]  /*2be0*/  FMUL.FTZ R16, R16, c[0x0][0x320] ;  /* 0x0000c80010107a20 */ /* 0x000fc40000410000 */
[----:B------:R-:W-:Y:S02]  /*2bf0*/  FMUL.FTZ R17, R17, c[0x0][0x320] ;  /* 0x0000c80011117a20 */ /* 0x000fe40000410000 */
[----:B------:R-:W-:Y:S01]  /*2c00*/  FMUL.FTZ R18, R18, c[0x0][0x320] ;  /* 0x0000c80012127a20 */ /* 0x000fe20000410000 */
[----:B------:R-:W-:Y:S01]  /*2c10*/  MUFU.TANH R57, R16 ;  /* 0x0000001000397308 */ /* 0x000fe20000002400 */
[----:B------:R-:W-:Y:S02]  /*2c20*/  FMUL.FTZ R19, R19, c[0x0][0x320] ;  /* 0x0000c80013137a20 */ /* 0x000fe40000410000 */
[----:B-----5:R-:W-:Y:S01]  /*2c30*/  HMMA.16816.F32 R24, R232, R44, R24 ;  /* 0x0000002ce818723c */ /* 0x020fe20000001818 */
[----:B-1----:R-:W-:-:S04]  /*2c40*/  FMUL.FTZ R2, R33, c[0x0][0x320] ;  /* 0x0000c80021027a20 */ /* 0x002fc80000410000 */
[----:B------:R-:W-:Y:S03]  /*2c50*/  MUFU.TANH R56, R17 ;  /* 0x0000001100387308 */ /* 0x000fe60000002400 */
[----:B------:R-:W-:Y:S05]  /*2c60*/  HMMA.16816.F32 R32, R232, R62, R8 ;  /* 0x0000003ee820723c */ /* 0x000fea0000001808 */
[----:B------:R1:W4:Y:S03]  /*2c70*/  MUFU.TANH R60, R2 ;  /* 0x00000002003c7308 */ /* 0x0003260000002400 */
[----:B------:R-:W-:Y:S08]  /*2c80*/  HMMA.16816.F32 R8, R224, R66, R12 ;  /* 0x00000042e008723c */ /* 0x000ff0000000180c */
[----:B------:R-:W-:Y:S01]  /*2c90*/  HMMA.16816.F32 R12, R220, R36, R52 ;  /* 0x00000024dc0c723c */ /* 0x000fe20000001834 */
[----:B------:R-:W5:Y:S01]  /*2ca0*/  LDSM.16.M88.4 R36, [R242+0x17900] ;  /* 0x01790000f224783b */ /* 0x000f620000000200 */
[----:B------:R-:W2:Y:S01]  /*2cb0*/  MUFU.TANH R53, R18 ;  /* 0x0000001200357308 */ /* 0x000ea20000002400 */
[----:B------:R-:W-:Y:S01]  /*2cc0*/  FMUL.FTZ R24, R24, c[0x0][0x320] ;  /* 0x0000c80018187a20 */ /* 0x000fe20000410000 */
[----:B------:R-:W-:-:S04]  /*2cd0*/  DEPBAR.LE SB0, 0x0 ;  /* 0x000080000000791a */ /* 0x000fc80000000000 */
[----:B-1----:R-:W-:Y:S01]  /*2ce0*/  LOP3.LUT R2, R92, 0xffffffe0, RZ, 0xc0, !PT ;  /* 0xffffffe05c027812 */ /* 0x002fe200078ec0ff */
[----:B------:R-:W-:Y:S01]  /*2cf0*/  FMUL.FTZ R35, R35, c[0x0][0x320] ;  /* 0x0000c80023237a20 */ /* 0x000fe20000410000 */
[----:B------:R1:W-:Y:S01]  /*2d00*/  MUFU.TANH R52, R19 ;  /* 0x0000001300347308 */ /* 0x0003e20000002400 */
[----:B------:R-:W-:Y:S02]  /*2d10*/  FMUL.FTZ R32, R32, c[0x0][0x320] ;  /* 0x0000c80020207a20 */ /* 0x000fe40000410000 */
[----:B------:R-:W-:Y:S02]  /*2d20*/  IMAD.IADD R2, R132, 0x1, -R2 ;  /* 0x0000000184027824 */ /* 0x000fe400078e0a02 */
[----:B------:R-:W-:Y:S01]  /*2d30*/  FMUL.FTZ R33, R33, c[0x0][0x320] ;  /* 0x0000c80021217a20 */ /* 0x000fe20000410000 */
[----:B------:R-:W-:Y:S01]  /*2d40*/  HMMA.16816.F32 R8, R228, R50, R8 ;  /* 0x00000032e408723c */ /* 0x000fe20000001808 */
[----:B------:R-:W-:Y:S01]  /*2d50*/  FMUL.FTZ R34, R34, c[0x0][0x320] ;  /* 0x0000c80022227a20 */ /* 0x000fe20000410000 */
[----:B------:R-:W-:Y:S01]  /*2d60*/  SHF.R.S32.HI R3, RZ, 0x1f, R2 ;  /* 0x0000001fff037819 */ /* 0x000fe20000011402 */
[----:B------:R-:W-:Y:S01]  /*2d70*/  MUFU.TANH R49, R35 ;  /* 0x0000002300317308 */ /* 0x000fe20000002400 */
[----:B------:R-:W-:-:S02]  /*2d80*/  FMUL.FTZ R25, R25, c[0x0][0x320] ;  /* 0x0000c80019197a20 */ /* 0x000fc40000410000 */
[----:B------:R-:W-:Y:S01]  /*2d90*/  LEA.HI R3, R3, R2, RZ, 0x2 ;  /* 0x0000000203037211 */ /* 0x000fe200078f10ff */
[----:B------:R-:W-:Y:S01]  /*2da0*/  FMUL.FTZ R26, R26, c[0x0][0x320] ;  /* 0x0000c8001a1a7a20 */ /* 0x000fe20000410000 */
[C---:B------:R-:W-:Y:S01]  /*2db0*/  HMMA.16816.F32 R12, R224.reuse, R40, R12 ;  /* 0x00000028e00c723c */ /* 0x040fe2000000180c */
[----:B------:R-:W-:Y:S01]  /*2dc0*/  FMUL.FTZ R27, R27, c[0x0][0x320] ;  /* 0x0000c8001b1b7a20 */ /* 0x000fe20000410000 */
[----:B------:R-:W-:Y:S01]  /*2dd0*/  LOP3.LUT R3, R3, 0x7ffffffc, RZ, 0xc0, !PT ;  /* 0x7ffffffc03037812 */ /* 0x000fe200078ec0ff */
[----:B------:R-:W2:Y:S04]  /*2de0*/  MUFU.TANH R44, R32 ;  /* 0x00000020002c7308 */ /* 0x000ea80000002400 */
[----:B------:R-:W-:Y:S01]  /*2df0*/  IMAD.IADD R3, R2, 0x1, -R3 ;  /* 0x0000000102037824 */ /* 0x000fe200078e0a03 */
[----:B-1----:R-:W-:Y:S01]  /*2e00*/  HMMA.16816.F32 R16, R224, R42, R20 ;  /* 0x0000002ae010723c */ /* 0x002fe20000001814 */
[----:B------:R-:W-:Y:S01]  /*2e10*/  IMAD.U32 R2, RZ, RZ, UR4 ;  /* 0x00000004ff027e24 */ /* 0x000fe2000f8e00ff */
[----:B------:R-:W-:Y:S01]  /*2e20*/  @UP0 USHF.R.S32.HI UR4, URZ, 0x1f, UR14 ;  /* 0x0000001f3f040899 */ /* 0x000fe2000801140e */
[----:B------:R-:W1:Y:S02]  /*2e30*/  MUFU.TANH R32, R33 ;  /* 0x0000002100207308 */ /* 0x000e640000002400 */
[----:B------:R-:W-:Y:S01]  /*2e40*/  IMAD R2, R3, -0x2, R2 ;  /* 0xfffffffe03027824 */ /* 0x000fe200078e0202 */
[----:B------:R-:W-:-:S02]  /*2e50*/  @UP0 UIMAD UR4, UR4, UR16, UR15 ;  /* 0x00000010040402a4 */ /* 0x000fc4000f8e020f */
[----:B------:R-:W-:Y:S02]  /*2e60*/  HMMA.16816.F32 R20, R232, R46, R8 ;  /* 0x0000002ee814723c */ /* 0x000fe40000001808 */
[C---:B------:R-:W-:Y:S01]  /*2e70*/  ISETP.GT.AND P0, PT, R2.reuse, RZ, PT ;  /* 0x000000ff0200720c */ /* 0x040fe20003f04270 */
[----:B------:R3:W-:Y:S01]  /*2e80*/  MUFU.TANH R41, R24 ;  /* 0x0000001800297308 */ /* 0x0007e20000002400 */
[C---:B------:R-:W-:Y:S02]  /*2e90*/  ISETP.GT.AND P2, PT, R2.reuse, 0x1, PT ;  /* 0x000000010200780c */ /* 0x040fe40003f44270 */
[----:B------:R-:W-:Y:S02]  /*2ea0*/  ISETP.GT.AND P1, PT, R2, 0x8, PT ;  /* 0x000000080200780c */ /* 0x000fe40003f24270 */
[C---:B-----5:R-:W-:Y:S03]  /*2eb0*/  HMMA.16816.F32 R12, R228.reuse, R36, R12 ;  /* 0x00000024e40c723c */ /* 0x060fe6000000180c */
[----:B------:R-:W5:Y:S05]  /*2ec0*/  MUFU.TANH R48, R34 ;  /* 0x0000002200307308 */ /* 0x000f6a0000002400 */
[----:B------:R-:W-:Y:S01]  /*2ed0*/  HMMA.16816.F32 R8, R228, R38, R16 ;  /* 0x00000026e408723c */ /* 0x000fe20000001810 */
[----:B---3--:R-:W-:-:S02]  /*2ee0*/  FSEL R24, R59, -INF , P1 ;  /* 0xff8000003b187808 */ /* 0x008fc40000800000 */
[----:B------:R-:W3:Y:S05]  /*2ef0*/  MUFU.TANH R40, R25 ;  /* 0x0000001900287308 */ /* 0x000eea0000002400 */
[----:B------:R-:W-:Y:S02]  /*2f00*/  FMUL.FTZ R20, R20, c[0x0][0x320] ;  /* 0x0000c80014147a20 */ /* 0x000fe40000410000 */
[----:B------:R-:W-:Y:S02]  /*2f10*/  FMUL.FTZ R21, R21, c[0x0][0x320] ;  /* 0x0000c80015157a20 */ /* 0x000fe40000410000 */
[----:B------:R1:W-:Y:S01]  /*2f20*/  MUFU.TANH R35, R20 ;  /* 0x0000001400237308 */ /* 0x0003e20000002400 */
[----:B------:R-:W-:-:S02]  /*2f30*/  FMUL.FTZ R22, R22, c[0x0][0x320] ;  /* 0x0000c80016167a20 */ /* 0x000fc40000410000 */
[----:B------:R-:W-:Y:S01]  /*2f40*/  FMUL.FTZ R23, R23, c[0x0][0x320] ;  /* 0x0000c80017177a20 */ /* 0x000fe20000410000 */
[C---:B------:R-:W-:Y:S04]  /*2f50*/  HMMA.16816.F32 R16, R232.reuse, R28, R12 ;  /* 0x0000001ce810723c */ /* 0x040fe8000000180c */
[----:B------:R3:W3:Y:S03]  /*2f60*/  MUFU.TANH R37, R26 ;  /* 0x0000001a00257308 */ /* 0x0006e60000002400 */
[----:B------:R-:W-:Y:S01]  /*2f70*/  FSEL R15, R6, -INF , P0 ;  /* 0xff800000060f7808 */ /* 0x000fe20000000000 */
[----:B------:R-:W-:Y:S01]  /*2f80*/  HMMA.16816.F32 R28, R232, R30, R8 ;  /* 0x0000001ee81c723c */ /* 0x000fe20000001808 */
[----:B------:R-:W-:-:S02]  /*2f90*/  FSEL R6, R69, -INF , P0 ;  /* 0xff80000045067808 */ /* 0x000fc40000000000 */
[----:B------:R-:W-:Y:S01]  /*2fa0*/  ISETP.GT.AND P0, PT, R2, 0x9, PT ;  /* 0x000000090200780c */ /* 0x000fe20003f04270 */
[----:B------:R3:W3:Y:S01]  /*2fb0*/  MUFU.TANH R36, R27 ;  /* 0x0000001b00247308 */ /* 0x0006e20000002400 */
[----:B-1----:R-:W-:Y:S02]  /*2fc0*/  FSEL R20, R7, -INF , P2 ;  /* 0xff80000007147808 */ /* 0x002fe40001000000 */
[----:B------:R-:W-:Y:S01]  /*2fd0*/  FSEL R7, R68, -INF , P2 ;  /* 0xff80000044077808 */ /* 0x000fe20001000000 */
[----:B------:R-:W-:Y:S01]  /*2fe0*/  IMAD.U32 R11, RZ, RZ, UR10 ;  /* 0x0000000aff0b7e24 */ /* 0x000fe2000f8e00ff */
[----:B--2---:R-:W-:Y:S02]  /*2ff0*/  FSEL R10, R61, -INF , P1 ;  /* 0xff8000003d0a7808 */ /* 0x004fe40000800000 */
[----:B------:R-:W-:Y:S01]  /*3000*/  FMNMX.FTZ R3, R6, R7, !PT ;  /* 0x0000000706037209 */ /* 0x000fe20007810000 */
[----:B------:R-:W-:Y:S01]  /*3010*/  MUFU.TANH R21, R21 ;  /* 0x0000001500157308 */ /* 0x000fe20000002400 */
[----:B------:R-:W-:-:S02]  /*3020*/  ISETP.GT.AND P2, PT, R2, 0x10, PT ;  /* 0x000000100200780c */ /* 0x000fc40003f44270 */
[----:B----4-:R-:W-:Y:S01]  /*3030*/  FSEL R12, R60, -INF , P0 ;  /* 0xff8000003c0c7808 */ /* 0x010fe20000000000 */
[----:B------:R-:W-:Y:S01]  /*3040*/  FMUL.FTZ R16, R16, c[0x0][0x320] ;  /* 0x0000c80010107a20 */ /* 0x000fe20000410000 */
[----:B------:R-:W-:Y:S01]  /*3050*/  FMNMX.FTZ R3, R10, R3, !PT ;  /* 0x000000030a037209 */ /* 0x000fe20007810000 */
[----:B------:R-:W-:Y:S01]  /*3060*/  FMUL.FTZ R18, R18, c[0x0][0x320] ;  /* 0x0000c80012127a20 */ /* 0x000fe20000410000 */
[----:B------:R-:W-:Y:S01]  /*3070*/  ISETP.GT.AND P1, PT, R2, 0x11, PT ;  /* 0x000000110200780c */ /* 0x000fe20003f24270 */
[----:B------:R-:W1:Y:S01]  /*3080*/  MUFU.TANH R22, R22 ;  /* 0x0000001600167308 */ /* 0x000e620000002400 */
[----:B------:R-:W-:Y:S01]  /*3090*/  FSEL R14, R57, -INF , P2 ;  /* 0xff800000390e7808 */ /* 0x000fe20001000000 */
[----:B------:R-:W-:Y:S01]  /*30a0*/  FMUL.FTZ R17, R17, c[0x0][0x320] ;  /* 0x0000c80011117a20 */ /* 0x000fe20000410000 */
[----:B------:R-:W-:Y:S01]  /*30b0*/  FMNMX.FTZ R3, R12, R3, !PT ;  /* 0x000000030c037209 */ /* 0x000fe20007810000 */
[----:B------:R-:W-:Y:S01]  /*30c0*/  FMUL.FTZ R28, R28, c[0x0][0x320] ;  /* 0x0000c8001c1c7a20 */ /* 0x000fe20000410000 */
[----:B------:R-:W-:Y:S01]  /*30d0*/  FSEL R25, R58, -INF , P0 ;  /* 0xff8000003a197808 */ /* 0x000fe20000000000 */
[----:B------:R-:W-:Y:S01]  /*30e0*/  FMUL.FTZ R9, R29, c[0x0][0x320] ;  /* 0x0000c8001d097a20 */ /* 0x000fe20000410000 */
[----:B------:R-:W-:Y:S01]  /*30f0*/  ISETP.GT.AND P0, PT, R2, 0x18, PT ;  /* 0x000000180200780c */ /* 0x000fe20003f04270 */
[----:B------:R-:W2:Y:S01]  /*3100*/  MUFU.TANH R23, R23 ;  /* 0x0000001700177308 */ /* 0x000ea20000002400 */
[----:B---3--:R-:W-:Y:S01]  /*3110*/  FSEL R26, R56, -INF , P1 ;  /* 0xff800000381a7808 */ /* 0x008fe20000800000 */
[----:B------:R-:W-:Y:S01]  /*3120*/  FMUL.FTZ R19, R19, c[0x0][0x320] ;  /* 0x0000c80013137a20 */ /* 0x000fe20000410000 */
[----:B------:R-:W-:Y:S01]  /*3130*/  FMNMX.FTZ R3, R14, R3, !PT ;  /* 0x000000030e037209 */ /* 0x000fe20007810000 */
[----:B------:R-:W-:Y:S01]  /*3140*/  FMUL.FTZ R30, R30, c[0x0][0x320] ;  /* 0x0000c8001e1e7a20 */ /* 0x000fe20000410000 */
[----:B------:R-:W-:-:S02]  /*3150*/  FSEL R33, R53, -INF , P2 ;  /* 0xff80000035217808 */ /* 0x000fc40001000000 */
[----:B------:R-:W-:Y:S01]  /*3160*/  ISETP.GT.AND P2, PT, R2, 0x19, PT ;  /* 0x000000190200780c */ /* 0x000fe20003f44270 */
[----:B------:R-:W-:Y:S01]  /*3170*/  MUFU.TANH R16, R16 ;  /* 0x0000001000107308 */ /* 0x000fe20000002400 */
[----:B------:R-:W-:Y:S02]  /*3180*/  FSEL R27, R44, -INF , P0 ;  /* 0xff8000002c1b7808 */ /* 0x000fe40000000000 */
[----:B------:R-:W-:Y:S02]  /*3190*/  FMNMX.FTZ R3, R26, R3, !PT ;  /* 0x000000031a037209 */ /* 0x000fe40007810000 */
[----:B------:R-:W-:Y:S02]  /*31a0*/  FSEL R34, R52, -INF , P1 ;  /* 0xff80000034227808 */ /* 0x000fe40000800000 */
[----:B------:R-:W-:Y:S01]  /*31b0*/  ISETP.GT.AND P1, PT, R2, 0x20, PT ;  /* 0x000000200200780c */ /* 0x000fe20003f24270 */
[----:B------:R-:W3:Y:S01]  /*31c0*/  MUFU.TANH R18, R18 ;  /* 0x0000001200127308 */ /* 0x000ee20000002400 */
[----:B------:R-:W-:-:S02]  /*31d0*/  FSEL R32, R32, -INF , P2 ;  /* 0xff80000020207808 */ /* 0x000fc40001000000 */
[----:B------:R-:W-:Y:S02]  /*31e0*/  FMNMX.FTZ R3, R27, R3, !PT ;  /* 0x000000031b037209 */ /* 0x000fe40007810000 */
[----:B-----5:R-:W-:Y:S02]  /*31f0*/  FSEL R48, R48, -INF , P0 ;  /* 0xff80000030307808 */ /* 0x020fe40000000000 */
[----:B------:R-:W-:Y:S01]  /*3200*/  ISETP.GT.AND P0, PT, R2, 0x21, PT ;  /* 0x000000210200780c */ /* 0x000fe20003f04270 */
[----:B------:R-:W4:Y:S01]  /*3210*/  MUFU.TANH R17, R17 ;  /* 0x0000001100117308 */ /* 0x000f220000002400 */
[----:B------:R-:W-:Y:S02]  /*3220*/  FSEL R88, R41, -INF , P1 ;  /* 0xff80000029587808 */ /* 0x000fe40000800000 */
[----:B------:R-:W-:Y:S02]  /*3230*/  FMNMX.FTZ R3, R32, R3, !PT ;  /* 0x0000000320037209 */ /* 0x000fe40007810000 */
[----:B------:R-:W-:-:S02]  /*3240*/  FSEL R49, R49, -INF , P2 ;  /* 0xff80000031317808 */ /* 0x000fc40001000000 */
[----:B------:R-:W-:Y:S01]  /*3250*/  ISETP.GT.AND P2, PT, R2, 0x28, PT ;  /* 0x000000280200780c */ /* 0x000fe20003f44270 */
[----:B------:R-:W5:Y:S01]  /*3260*/  MUFU.TANH R28, R28 ;  /* 0x0000001c001c7308 */ /* 0x000f620000002400 */
[----:B------:R-:W-:Y:S02]  /*3270*/  FSEL R85, R40, -INF , P0 ;  /* 0xff80000028557808 */ /* 0x000fe40000000000 */
[----:B------:R-:W-:Y:S02]  /*3280*/  FMNMX.FTZ R3, R88, R3, !PT ;  /* 0x0000000358037209 */ /* 0x000fe40007810000 */
[----:B------:R-:W-:Y:S02]  /*3290*/  FMNMX.FTZ R8, R15, R20, !PT ;  /* 0x000000140f087209 */ /* 0x000fe40007810000 */
[----:B------:R-:W-:Y:S01]  /*32a0*/  FSEL R95, R37, -INF , P1 ;  /* 0xff800000255f7808 */ /* 0x000fe20000800000 */
[----:B------:R-:W3:Y:S01]  /*32b0*/  MUFU.TANH R9, R9 ;  /* 0x0000000900097308 */ /* 0x000ee20000002400 */
[----:B------:R-:W-:-:S02]  /*32c0*/  FSEL R92, R36, -INF , P0 ;  /* 0xff800000245c7808 */ /* 0x000fc40000000000 */
[C---:B------:R-:W-:Y:S02]  /*32d0*/  ISETP.GT.AND P1, PT, R2.reuse, 0x29, PT ;  /* 0x000000290200780c */ /* 0x040fe40003f24270 */
[----:B------:R-:W-:Y:S02]  /*32e0*/  ISETP.GT.AND P0, PT, R2, 0x30, PT ;  /* 0x000000300200780c */ /* 0x000fe40003f04270 */
[----:B------:R-:W-:Y:S01]  /*32f0*/  FSEL R84, R35, -INF , P2 ;  /* 0xff80000023547808 */ /* 0x000fe20001000000 */
[----:B------:R-:W4:Y:S01]  /*3300*/  MUFU.TANH R19, R19 ;  /* 0x0000001300137308 */ /* 0x000f220000002400 */
[----:B------:R-:W-:Y:S02]  /*3310*/  FMNMX.FTZ R3, R85, R3, !PT ;  /* 0x0000000355037209 */ /* 0x000fe40007810000 */
[----:B------:R-:W-:Y:S02]  /*3320*/  FMNMX.FTZ R8, R24, R8, !PT ;  /* 0x0000000818087209 */ /* 0x000fe40007810000 */
[----:B-1----:R-:W-:-:S02]  /*3330*/  FSEL R93, R22, -INF , P2 ;  /* 0xff800000165d7808 */ /* 0x002fc40001000000 */
[----:B--2---:R-:W-:Y:S01]  /*3340*/  FSEL R91, R23, -INF , P1 ;  /* 0xff800000175b7808 */ /* 0x004fe20000800000 */
[----:B------:R-:W1:Y:S01]  /*3350*/  MUFU.TANH R30, R30 ;  /* 0x0000001e001e7308 */ /* 0x000e620000002400 */
[----:B------:R-:W-:Y:S02]  /*3360*/  FSEL R83, R21, -INF , P1 ;  /* 0xff80000015537808 */ /* 0x000fe40000800000 */
[----:B------:R-:W-:Y:S02]  /*3370*/  FMNMX.FTZ R3, R84, R3, !PT ;  /* 0x0000000354037209 */ /* 0x000fe40007810000 */
[----:B---3--:R-:W-:Y:S02]  /*3380*/  FSEL R94, R18, -INF , P0 ;  /* 0xff800000125e7808 */ /* 0x008fe40000000000 */
[----:B------:R-:W-:Y:S01]  /*3390*/  FSEL R90, R16, -INF , P0 ;  /* 0xff800000105a7808 */ /* 0x000fe20000000000 */
[----:B------:R-:W-:Y:S01]  /*33a0*/  BAR.SYNC.DEFER_BLOCKING 0x0 ;  /* 0x0000000000007b1d */ /* 0x000fe20000010000 */
[----:B------:R-:W-:-:S02]  /*33b0*/  ISETP.GT.AND P2, PT, R2, 0x31, PT ;  /* 0x000000310200780c */ /* 0x000fc40003f44270 */
[C---:B------:R-:W-:Y:S02]  /*33c0*/  ISETP.GT.AND P1, PT, R2.reuse, 0x38, PT ;  /* 0x000000380200780c */ /* 0x040fe40003f24270 */
[----:B------:R-:W-:Y:S02]  /*33d0*/  ISETP.GT.AND P0, PT, R2, 0x39, PT ;  /* 0x000000390200780c */ /* 0x000fe40003f04270 */
[----:B------:R-:W-:Y:S02]  /*33e0*/  FMNMX.FTZ R2, R25, R8, !PT ;  /* 0x0000000819027209 */ /* 0x000fe40007810000 */
[----:B------:R-:W-:Y:S02]  /*33f0*/  FMNMX.FTZ R3, R83, R3, !PT ;  /* 0x0000000353037209 */ /* 0x000fe40007810000 */
[----:B------:R-:W-:Y:S02]  /*3400*/  FMNMX.FTZ R2, R33, R2, !PT ;  /* 0x0000000221027209 */ /* 0x000fe40007810000 */
[----:B----4-:R-:W-:-:S02]  /*3410*/  FSEL R89, R17, -INF , P2 ;  /* 0xff80000011597808 */ /* 0x010fc40001000000 */
[----:B------:R-:W-:Y:S02]  /*3420*/  FMNMX.FTZ R3, R90, R3, !PT ;  /* 0x000000035a037209 */ /* 0x000fe40007810000 */
[----:B------:R-:W-:Y:S02]  /*3430*/  FMNMX.FTZ R2, R34, R2, !PT ;  /* 0x0000000222027209 */ /* 0x000fe40007810000 */
[----:B-----5:R-:W-:Y:S02]  /*3440*/  FSEL R87, R28, -INF , P1 ;  /* 0xff8000001c577808 */ /* 0x020fe40000800000 */
[----:B------:R-:W-:Y:S02]  /*3450*/  FMNMX.FTZ R3, R89, R3, !PT ;  /* 0x0000000359037209 */ /* 0x000fe40007810000 */
[----:B------:R-:W-:Y:S02]  /*3460*/  FMNMX.FTZ R2, R48, R2, !PT ;  /* 0x0000000230027209 */ /* 0x000fe40007810000 */
[----:B------:R-:W-:Y:S01]  /*3470*/  FSEL R86, R9, -INF , P0 ;  /* 0xff80000009567808 */ /* 0x000fe20000000000 */
[----:B------:R-:W-:Y:S01]  /*3480*/  FMUL.FTZ R9, R31, c[0x0][0x320] ;  /* 0x0000c8001f097a20 */ /* 0x000fe20000410000 */
[----:B------:R-:W-:-:S02]  /*3490*/  FMNMX.FTZ R3, R87, R3, !PT ;  /* 0x0000000357037209 */ /* 0x000fc40007810000 */
[----:B------:R-:W-:Y:S02]  /*34a0*/  FMNMX.FTZ R2, R49, R2, !PT ;  /* 0x0000000231027209 */ /* 0x000fe40007810000 */
[----:B------:R-:W-:Y:S01]  /*34b0*/  FMNMX.FTZ R3, R86, R3, !PT ;  /* 0x0000000356037209 */ /* 0x000fe20007810000 */
[----:B------:R-:W2:Y:S01]  /*34c0*/  MUFU.TANH R9, R9 ;  /* 0x0000000900097308 */ /* 0x000ea20000002400 */
[----:B------:R-:W-:Y:S02]  /*34d0*/  FMNMX.FTZ R2, R95, R2, !PT ;  /* 0x000000025f027209 */ /* 0x000fe40007810000 */
[----:B------:R-:W-:Y:S01]  /*34e0*/  FSEL R82, R19, -INF , P2 ;  /* 0xff80000013527808 */ /* 0x000fe20001000000 */
[----:B------:R-:W3:Y:S01]  /*34f0*/  SHFL.BFLY PT, R8, R3, 0x2, 0x1f ;  /* 0x0c401f0003087f89 */ /* 0x000ee200000e0000 */
[----:B------:R-:W-:Y:S02]  /*3500*/  FMNMX.FTZ R2, R92, R2, !PT ;  /* 0x000000025c027209 */ /* 0x000fe40007810000 */
[----:B-1----:R-:W-:-:S02]  /*3510*/  FSEL R81, R30, -INF , P1 ;  /* 0xff8000001e517808 */ /* 0x002fc40000800000 */
[----:B------:R-:W-:-:S04]  /*3520*/  FMNMX.FTZ R2, R93, R2, !PT ;  /* 0x000000025d027209 */ /* 0x000fc80007810000 */
[----:B------:R-:W-:Y:S02]  /*3530*/  FMNMX.FTZ R2, R91, R2, !PT ;  /* 0x000000025b027209 */ /* 0x000fe40007810000 */
[----:B--2---:R-:W-:Y:S02]  /*3540*/  FSEL R80, R9, -INF , P0 ;  /* 0xff80000009507808 */ /* 0x004fe40000000000 */
[----:B------:R-:W-:Y:S02]  /*3550*/  FMNMX.FTZ R2, R94, R2, !PT ;  /* 0x000000025e027209 */ /* 0x000fe40007810000 */
[----:B------:R-:W-:Y:S01]  /*3560*/  PLOP3.LUT P0, PT, PT, PT, UP0, 0x80, 0x0 ;  /* 0x000000000000781c */ /* 0x000fe20003f0f008 */
[----:B------:R-:W-:Y:S01]  /*3570*/  UISETP.GE.AND UP0, UPT, UR14, UR8, UPT ;  /* 0x000000080e00728c */ /* 0x000fe2000bf06270 */
[----:B------:R-:W-:-:S04]  /*3580*/  FMNMX.FTZ R2, R82, R2, !PT ;  /* 0x0000000252027209 */ /* 0x000fc80007810000 */
[----:B------:R-:W-:Y:S02]  /*3590*/  FMNMX.FTZ R2, R81, R2, !PT ;  /* 0x0000000251027209 */ /* 0x000fe40007810000 */
[----:B---3--:R-:W-:Y:S02]  /*35a0*/  FMNMX.FTZ R3, R3, R8, !PT ;  /* 0x0000000803037209 */ /* 0x008fe40007810000 */
[----:B------:R-:W-:-:S03]  /*35b0*/  FMNMX.FTZ R2, R80, R2, !PT ;  /* 0x0000000250027209 */ /* 0x000fc60007810000 */
[----:B------:R-:W1:Y:S04]  /*35c0*/  SHFL.BFLY PT, R8, R3, 0x1, 0x1f ;  /* 0x0c201f0003087f89 */ /* 0x000e6800000e0000 */
[----:B------:R-:W2:Y:S01]  /*35d0*/  SHFL.BFLY PT, R9, R2, 0x2, 0x1f ;  /* 0x0c401f0002097f89 */ /* 0x000ea200000e0000 */
[----:B-1----:R-:W-:Y:S02]  /*35e0*/  FMNMX.FTZ R3, R3, R8, !PT ;  /* 0x0000000803037209 */ /* 0x002fe40007810000 */
[----:B--2---:R-:W-:-:S03]  /*35f0*/  FMNMX.FTZ R2, R2, R9, !PT ;  /* 0x0000000902027209 */ /* 0x004fc60007810000 */
[C---:B------:R-:W-:Y:S01]  /*3600*/  FMUL.FTZ R13, R3.reuse, c[0x0][0x2d0] ;  /* 0x0000b400030d7a20 */ /* 0x040fe20000410000 */
[----:B------:R-:W-:Y:S01]  /*3610*/  FSETP.NEU.FTZ.AND P1, PT, R3, -INF , PT ;  /* 0xff8000000300780b */ /* 0x000fe20003f3d000 */
[----:B------:R-:W-:Y:S01]  /*3620*/  @P0 IMAD.WIDE.U32 R8, R96, UR14, R98 ;  /* 0x0000000e60080c25 */ /* 0x000fe2000f8e0062 */
[----:B------:R-:W1:Y:S02]  /*3630*/  SHFL.BFLY PT, R16, R2, 0x1, 0x1f ;  /* 0x0c201f0002107f89 */ /* 0x000e6400000e0000 */
[----:B------:R-:W-:Y:S02]  /*3640*/  FSEL R13, R13, RZ, P1 ;  /* 0x000000ff0d0d7208 */ /* 0x000fe40000800000 */
[----:B------:R-:W-:-:S03]  /*3650*/  @P0 IADD3 R9, R9, UR4, RZ ;  /* 0x0000000409090c10 */ /* 0x000fc6000fffe0ff */
[--C-:B------:R-:W-:Y:S02]  /*3660*/  FFMA.FTZ R6, R6, c[0x0][0x2d0], -R13.reuse ;  /* 0x0000b40006067a23 */ /* 0x100fe4000001080d */
[--C-:B------:R-:W-:Y:S02]  /*3670*/  FFMA.FTZ R7, R7, c[0x0][0x2d0], -R13.reuse ;  /* 0x0000b40007077a23 */ /* 0x100fe4000001080d */
[----:B------:R2:W-:Y:S01]  /*3680*/  MUFU.EX2 R99, R6 ;  /* 0x0000000600637308 */ /* 0x0005e20000000800 */
[--C-:B------:R-:W-:Y:S02]  /*3690*/  FFMA.FTZ R10, R10, c[0x0][0x2d0], -R13.reuse ;  /* 0x0000b4000a0a7a23 */ /* 0x100fe4000001080d */
[----:B------:R-:W-:-:S05]  /*36a0*/  FFMA.FTZ R0, R32, c[0x0][0x2d0], -R13 ;  /* 0x0000b40020007a23 */ /* 0x000fca000001080d */
[----:B------:R3:W-:Y:S01]  /*36b0*/  MUFU.EX2 R98, R7 ;  /* 0x0000000700627308 */ /* 0x0007e20000000800 */
[----:B-1----:R-:W-:Y:S02]  /*36c0*/  FMNMX.FTZ R2, R2, R16, !PT ;  /* 0x0000001002027209 */ /* 0x002fe40007810000 */
[----:B--2---:R-:W-:-:S05]  /*36d0*/  @P0 LEA R6, P1, R8, c[0x0][0x1c8], 0x1 ;  /* 0x0000720008060a11 */ /* 0x004fca00078208ff */
[----:B------:R1:W-:Y:S01]  /*36e0*/  MUFU.EX2 R97, R10 ;  /* 0x0000000a00617308 */ /* 0x0003e20000000800 */
[----:B---3--:R-:W-:Y:S01]  /*36f0*/  @P0 LEA.HI.X R7, R8, c[0x0][0x1cc], R9, 0x1, P1 ;  /* 0x0000730008070a11 */ /* 0x008fe200008f0c09 */
[----:B------:R-:W-:Y:S01]  /*3700*/  IMAD.U32 R9, RZ, RZ, UR9 ;  /* 0x00000009ff097e24 */ /* 0x000fe2000f8e00ff */
[----:B------:R-:W-:-:S05]  /*3710*/  MOV R8, UR10 ;  /* 0x0000000a00087c02 */ /* 0x000fca0008000f00 */
[----:B------:R2:W-:Y:S01]  /*3720*/  MUFU.EX2 R124, R0 ;  /* 0x00000000007c7308 */ /* 0x0005e20000000800 */
[----:B------:R3:W-:Y:S01]  /*3730*/  @P0 LDGSTS.E.BYPASS.LTC128B.128 [R100+0x10100], [R6.64], !P6 ;  /* 0x1010000006640fae */ /* 0x0007e2000f101d4c */
[----:B------:R-:W-:Y:S01]  /*3740*/  @P0 LEA R8, P1, R8, R6, 0x1 ;  /* 0x0000000608080211 */ /* 0x000fe200078208ff */
[----:B-1----:R-:W-:-:S03]  /*3750*/  FFMA.FTZ R10, R12, c[0x0][0x2d0], -R13 ;  /* 0x0000b4000c0a7a23 */ /* 0x002fc6000001080d */
[----:B------:R-:W-:Y:S01]  /*3760*/  @P0 LEA.HI.X R9, R11, R7, R9, 0x1, P1 ;  /* 0x000000070b090211 */ /* 0x000fe200008f0c09 */
[C---:B------:R-:W-:Y:S01]  /*3770*/  FMUL.FTZ R12, R2.reuse, c[0x0][0x2d0] ;  /* 0x0000b400020c7a20 */ /* 0x040fe20000410000 */
[----:B------:R3:W-:Y:S01]  /*3780*/  @P0 LDGSTS.E.BYPASS.LTC128B.128 [R100+0x12100], [R6.64+0x80], !P5 ;  /* 0x1210008006640fae */ /* 0x0007e2000e901d4c */
[----:B------:R-:W-:Y:S01]  /*3790*/  FSETP.NEU.FTZ.AND P1, PT, R2, -INF , PT ;  /* 0xff8000000200780b */ /* 0x000fe20003f3d000 */
[----:B------:R1:W4:Y:S02]  /*37a0*/  MUFU.EX2 R176, R10 ;  /* 0x0000000a00b07308 */ /* 0x0003240000000800 */
[----:B------:R3:W-:Y:S01]  /*37b0*/  @P0 LDGSTS.E.BYPASS.LTC128B.128 [R100+0x14100], [R6.64+0x100], !P4 ;  /* 0x1410010006640fae */ /* 0x0007e2000e101d4c */
[----:B------:R-:W-:-:S03]  /*37c0*/  FSEL R12, R12, RZ, P1 ;  /* 0x000000ff0c0c7208 */ /* 0x000fc60000800000 */
[----:B------:R3:W-:Y:S02]  /*37d0*/  @P0 LDGSTS.E.BYPASS.LTC128B.128 [R100+0x16100], [R6.64+0x180], !P3 ;  /* 0x1610018006640fae */ /* 0x0007e4000d901d4c */
[--C-:B------:R-:W-:Y:S02]  /*37e0*/  FFMA.FTZ R4, R20, c[0x0][0x2d0], -R12.reuse ;  /* 0x0000b40014047a23 */ /* 0x100fe4000001080c */
[----:B------:R5:W-:Y:S01]  /*37f0*/  @P0 LDGSTS.E.BYPASS.LTC128B.128 [R100+0x11100], [R8.64], !P6 ;  /* 0x1110000008640fae */ /* 0x000be2000f101d4c */
[----:B--2---:R-:W-:Y:S01]  /*3800*/  FFMA.FTZ R0, R33, c[0x0][0x2d0], -R12 ;  /* 0x0000b40021007a23 */ /* 0x004fe2000001080c */
[----:B------:R2:W-:Y:S02]  /*3810*/  MUFU.EX2 R178, R4 ;  /* 0x0000000400b27308 */ /* 0x0005e40000000800 */
[----:B------:R5:W-:Y:S01]  /*3820*/  @P0 LDGSTS.E.BYPASS.LTC128B.128 [R100+0x13100], [R8.64+0x80], !P5 ;  /* 0x1310008008640fae */ /* 0x000be2000e901d4c */
[----:B-1----:R-:W-:-:S03]  /*3830*/  FFMA.FTZ R10, R14, c[0x0][0x2d0], -R13 ;  /* 0x0000b4000e0a7a23 */ /* 0x002fc6000001080d */
[----:B------:R5:W-:Y:S02]  /*3840*/  @P0 LDGSTS.E.BYPASS.LTC128B.128 [R100+0x15100], [R8.64+0x100], !P4 ;  /* 0x1510010008640fae */ /* 0x000be4000e101d4c */
[----:B------:R1:W-:Y:S02]  /*3850*/  MUFU.EX2 R125, R0 ;  /* 0x00000000007d7308 */ /* 0x0003e40000000800 */
[----:B------:R5:W-:Y:S01]  /*3860*/  @P0 LDGSTS.E.BYPASS.LTC128B.128 [R100+0x17100], [R8.64+0x180], !P3 ;  /* 0x1710018008640fae */ /* 0x000be2000d901d4c */
[----:B------:R-:W-:-:S03]  /*3870*/  PLOP3.LUT P0, PT, PT, PT, UP0, 0x80, 0x0 ;  /* 0x000000000000781c */ /* 0x000fc60003f0f008 */
[----:B------:R-:W5:Y:S01]  /*3880*/  LDSM.16.MT88.4 R16, [R238+0x100] ;  /* 0x00010000ee10783b */ /* 0x000f620000004200 */
[--C-:B--2---:R-:W-:Y:S01]  /*3890*/  FFMA.FTZ R4, R24, c[0x0][0x2d0], -R12.reuse ;  /* 0x0000b40018047a23 */ /* 0x104fe2000001080c */
[----:B------:R4:W-:Y:S02]  /*38a0*/  MUFU.EX2 R252, R10 ;  /* 0x0000000a00fc7308 */ /* 0x0009e40000000800 */
[----:B------:R-:W-:Y:S01]  /*38b0*/  LDSM.16.MT88.4 R28, [R241+0x100] ;  /* 0x00010000f11c783b */ /* 0x000fe20000004200 */
[----:B---3--:R-:W-:-:S03]  /*38c0*/  FFMA.FTZ R6, R15, c[0x0][0x2d0], -R12 ;  /* 0x0000b4000f067a23 */ /* 0x008fc6000001080c */
[----:B------:R-:W2:Y:S01]  /*38d0*/  LDSM.16.MT88.4 R20, [R237+0x100] ;  /* 0x00010000ed14783b */ /* 0x000ea20000004200 */
[----:B-1----:R-:W-:Y:S01]  /*38e0*/  FFMA.FTZ R0, R34, c[0x0][0x2d0], -R12 ;  /* 0x0000b40022007a23 */ /* 0x002fe2000001080c */
[----:B------:R1:W-:Y:S02]  /*38f0*/  MUFU.EX2 R127, R4 ;  /* 0x00000004007f7308 */ /* 0x0003e40000000800 */
[----:B------:R-:W3:Y:S04]  /*3900*/  LDSM.16.MT88.4 R32, [R241+0x900] ;  /* 0x00090000f120783b */ /* 0x000ee80000004200 */
[----:B------:R-:W-:Y:S02]  /*3910*/  LDSM.16.MT88.4 R68, [R237+0x2100] ;  /* 0x00210000ed44783b */ /* 0x000fe40000004200 */
[----:B------:R-:W5:Y:S01]  /*3920*/  MUFU.EX2 R179, R6 ;  /* 0x0000000600b37308 */ /* 0x000f620000000800 */
[----:B----4-:R-:W-:Y:S01]  /*3930*/  F2FP.PACK_AB R10, R176, R97 ;  /* 0x00000061b00a723e */ /* 0x010fe200000000ff */
[----:B------:R-:W4:Y:S01]  /*3940*/  LDSM.16.MT88.4 R40, [R238+0x900] ;  /* 0x00090000ee28783b */ /* 0x000f220000004200 */
[----:B-----5:R-:W-:-:S03]  /*3950*/  F2FP.PACK_AB R8, R98, R99 ;  /* 0x000000636208723e */ /* 0x020fc600000000ff */
[----:B------:R-:W5:Y:S01]  /*3960*/  LDSM.16.MT88.4 R56, [R240+0x100] ;  /* 0x00010000f038783b */ /* 0x000f620000004200 */
[--C-:B-1----:R-:W-:Y:S01]  /*3970*/  FFMA.FTZ R4, R25, c[0x0][0x2d0], -R12.reuse ;  /* 0x0000b40019047a23 */ /* 0x102fe2000001080c */
[----:B------:R1:W1:Y:S02]  /*3980*/  MUFU.EX2 R14, R0 ;  /* 0x00000000000e7308 */ /* 0x0002640000000800 */
[----:B------:R-:W2:Y:S04]  /*3990*/  LDSM.16.MT88.4 R72, [R237+0x2900] ;  /* 0x00290000ed48783b */ /* 0x000ea80000004200 */
[----:B------:R-:W3:Y:S01]  /*39a0*/  LDSM.16.MT88.4 R44, [R237+0x900] ;  /* 0x00090000ed2c783b */ /* 0x000ee20000004200 */
[----:B------:R-:W-:Y:S01]  /*39b0*/  F2FP.PACK_AB R9, R178, R179 ;  /* 0x000000b3b209723e */ /* 0x000fe200000000ff */
[----:B------:R1:W1:Y:S02]  /*39c0*/  MUFU.EX2 R126, R4 ;  /* 0x00000004007e7308 */ /* 0x0002640000000800 */
[----:B------:R-:W3:Y:S04]  /*39d0*/  LDSM.16.MT88.4 R64, [R240+0x900] ;  /* 0x00090000f040783b */ /* 0x000ee80000004200 */
[----:B------:R-:W0:Y:S01]  /*39e0*/  LDGDEPBAR ;  /* 0x00000000000079af */ /* 0x000e220000000000 */
[----:B-1----:R-:W-:Y:S01]  /*39f0*/  FFMA.FTZ R0, R48, c[0x0][0x2d0], -R12 ;  /* 0x0000b40030007a23 */ /* 0x002fe2000001080c */
[----:B------:R-:W-:-:S03]  /*3a00*/  F2FP.PACK_AB R5, R14, R125 ;  /* 0x0000007d0e05723e */ /* 0x000fc600000000ff */
[----:B------:R1:W-:Y:S01]  /*3a10*/  MUFU.EX2 R96, R0 ;  /* 0x0000000000607308 */ /* 0x0003e20000000800 */
[----:B------:R-:W-:Y:S01]  /*3a20*/  FFMA.FTZ R4, R26, c[0x0][0x2d0], -R13 ;  /* 0x0000b4001a047a23 */ /* 0x000fe2000001080d */
[----:B------:R-:W-:-:S06]  /*3a30*/  F2FP.PACK_AB R11, R126, R127 ;  /* 0x0000007f7e0b723e */ /* 0x000fcc00000000ff */
[----:B------:R4:W-:Y:S01]  /*3a40*/  MUFU.EX2 R132, R4 ;  /* 0x0000000400847308 */ /* 0x0009e20000000800 */
[C---:B------:R-:W-:Y:S01]  /*3a50*/  HMMA.16816.F32 R36, R8.reuse, R16, RZ ;  /* 0x000000100824723c */ /* 0x040fe200000018ff */
[----:B-1----:R-:W-:Y:S02]  /*3a60*/  FFMA.FTZ R0, R49, c[0x0][0x2d0], -R12 ;  /* 0x0000b40031007a23 */ /* 0x002fe4000001080c */
[----:B------:R-:W1:Y:S04]  /*3a70*/  LDSM.16.MT88.4 R48, [R238+0x2100] ;  /* 0x00210000ee30783b */ /* 0x000e680000004200 */
[----:B------:R-:W3:Y:S01]  /*3a80*/  MUFU.EX2 R15, R0 ;  /* 0x00000000000f7308 */ /* 0x000ee20000000800 */
[----:B--2---:R-:W-:Y:S01]  /*3a90*/  HMMA.16816.F32 R60, R8, R20, RZ ;  /* 0x00000014083c723c */ /* 0x004fe200000018ff */
[----:B----4-:R-:W-:-:S06]  /*3aa0*/  FFMA.FTZ R4, R27, c[0x0][0x2d0], -R13 ;  /* 0x0000b4001b047a23 */ /* 0x010fcc000001080d */
[----:B------:R-:W2:Y:S01]  /*3ab0*/  MUFU.EX2 R6, R4 ;  /* 0x0000000400067308 */ /* 0x000ea20000000800 */
[----:B------:R-:W-:Y:S01]  /*3ac0*/  HMMA.16816.F32 R24, R8, R18, RZ ;  /* 0x000000120818723c */ /* 0x000fe200000018ff */
[----:B---3--:R-:W-:-:S07]  /*3ad0*/  F2FP.PACK_AB R7, R15, R96 ;  /* 0x000000600f07723e */ /* 0x008fce00000000ff */
[----:B------:R-:W-:Y:S01]  /*3ae0*/  HMMA.16816.F32 R16, R8, R30, RZ ;  /* 0x0000001e0810723c */ /* 0x000fe200000018ff */
[----:B--2---:R-:W-:Y:S01]  /*3af0*/  IMAD.MOV.U32 R0, RZ, RZ, R6 ;  /* 0x000000ffff007224 */ /* 0x004fe200078e0006 */
[----:B------:R-:W-:-:S06]  /*3b00*/  F2FP.PACK_AB R4, R132, R252 ;  /* 0x000000fc8404723e */ /* 0x000fcc00000000ff */
[----:B------:R-:W-:Y:S01]  /*3b10*/  HMMA.16816.F32 R52, R8, R22, RZ ;  /* 0x000000160834723c */ /* 0x000fe200000018ff */
[----:B------:R-:W-:-:S07]  /*3b20*/  F2FP.PACK_AB R6, R124, R0 ;  /* 0x000000007c06723e */ /* 0x000fce00000000ff */
[----:B------:R-:W-:Y:S08]  /*3b30*/  HMMA.16816.F32 R20, R8, R28, RZ ;  /* 0x0000001c0814723c */ /* 0x000ff000000018ff */
[C---:B------:R-:W-:Y:S08]  /*3b40*/  HMMA.16816.F32 R16, R4.reuse, R34, R16 ;  /* 0x000000220410723c */ /* 0x040ff00000001810 */
[C---:B------:R-:W-:Y:S08]  /*3b50*/  HMMA.16816.F32 R36, R4.reuse, R40, R36 ;  /* 0x000000280424723c */ /* 0x040ff00000001824 */
[C---:B------:R-:W-:Y:S01]  /*3b60*/  HMMA.16816.F32 R20, R4.reuse, R32, R20 ;  /* 0x000000200414723c */ /* 0x040fe20000001814 */
[----:B------:R-:W2:Y:S07]  /*3b70*/  LDSM.16.MT88.4 R32, [R241+0x2100] ;  /* 0x00210000f120783b */ /* 0x000eae0000004200 */
[----:B------:R-:W-:Y:S01]  /*3b80*/  MOV R107, R16 ;  /* 0x00000010006b7202 */ /* 0x000fe20000000f00 */
[----:B------:R-:W-:Y:S01]  /*3b90*/  IMAD.MOV.U32 R177, RZ, RZ, R17 ;  /* 0x000000ffffb17224 */ /* 0x000fe200078e0011 */
[----:B------:R-:W-:Y:S01]  /*3ba0*/  HMMA.16816.F32 R148, R4, R42, R24 ;  /* 0x0000002a0494723c */ /* 0x000fe20000001818 */
[----:B------:R-:W-:Y:S01]  /*3bb0*/  IMAD.MOV.U32 R135, RZ, RZ, R18 ;  /* 0x000000ffff877224 */ /* 0x000fe200078e0012 */
[----:B------:R-:W-:Y:S01]  /*3bc0*/  LDSM.16.MT88.4 R40, [R238+0x4100] ;  /* 0x00410000ee28783b */ /* 0x000fe20000004200 */
[----:B------:R-:W-:-:S03]  /*3bd0*/  IMAD.MOV.U32 R134, RZ, RZ, R19 ;  /* 0x000000ffff867224 */ /* 0x000fc600078e0013 */
[----:B------:R-:W-:Y:S01]  /*3be0*/  MOV R106, R39 ;  /* 0x00000027006a7202 */ /* 0x000fe20000000f00 */
[----:B------:R-:W-:Y:S01]  /*3bf0*/  IMAD.MOV.U32 R105, RZ, RZ, R37 ;  /* 0x000000ffff697224 */ /* 0x000fe200078e0025 */
[C---:B------:R-:W-:Y:S01]  /*3c00*/  HMMA.16816.F32 R16, R8.reuse, R68, RZ ;  /* 0x000000440810723c */ /* 0x040fe200000018ff */
[----:B------:R-:W-:Y:S02]  /*3c10*/  IMAD.MOV.U32 R104, RZ, RZ, R38 ;  /* 0x000000ffff687224 */ /* 0x000fe400078e0026 */
[----:B------:R-:W-:Y:S02]  /*3c20*/  IMAD.MOV.U32 R103, RZ, RZ, R36 ;  /* 0x000000ffff677224 */ /* 0x000fe400078e0024 */
[----:B------:R-:W3:Y:S01]  /*3c30*/  LDSM.16.MT88.4 R36, [R238+0x2900] ;  /* 0x00290000ee24783b */ /* 0x000ee20000004200 */
[----:B------:R-:W-:Y:S01]  /*3c40*/  MOV R79, R20 ;  /* 0x00000014004f7202 */ /* 0x000fe20000000f00 */
[----:B------:R-:W-:Y:S01]  /*3c50*/  IMAD.MOV.U32 R78, RZ, RZ, R21 ;  /* 0x000000ffff4e7224 */ /* 0x000fe200078e0015 */
[----:B-----5:R-:W-:Y:S01]  /*3c60*/  HMMA.16816.F32 R28, R8, R56, RZ ;  /* 0x00000038081c723c */ /* 0x020fe200000018ff */
[----:B------:R-:W-:-:S02]  /*3c70*/  IMAD.MOV.U32 R77, RZ, RZ, R22 ;  /* 0x000000ffff4d7224 */ /* 0x000fc400078e0016 */
[----:B------:R-:W-:-:S05]  /*3c80*/  IMAD.MOV.U32 R76, RZ, RZ, R23 ;  /* 0x000000ffff4c7224 */ /* 0x000fca00078e0017 */
[----:B------:R-:W-:Y:S01]  /*3c90*/  HMMA.16816.F32 R20, R8, R58, RZ ;  /* 0x0000003a0814723c */ /* 0x000fe200000018ff */
[----:B------:R-:W-:Y:S07]  /*3ca0*/  LDSM.16.MT88.4 R56, [R241+0x2900] ;  /* 0x00290000f138783b */ /* 0x000fee0000004200 */
[C---:B------:R-:W-:Y:S08]  /*3cb0*/  HMMA.16816.F32 R24, R4.reuse, R72, R16 ;  /* 0x000000480418723c */ /* 0x040ff00000001810 */
[C---:B------:R-:W-:Y:S01]  /*3cc0*/  HMMA.16816.F32 R164, R4.reuse, R44, R60 ;  /* 0x0000002c04a4723c */ /* 0x040fe2000000183c */
[----:B------:R-:W-:Y:S07]  /*3cd0*/  LDSM.16.MT88.4 R60, [R241+0x4100] ;  /* 0x00410000f13c783b */ /* 0x000fee0000004200 */
[C---:B------:R-:W-:Y:S01]  /*3ce0*/  HMMA.16816.F32 R156, R4.reuse, R46, R52 ;  /* 0x0000002e049c723c */ /* 0x040fe20000001834 */
[----:B------:R-:W4:Y:S04]  /*3cf0*/  LDSM.16.MT88.4 R44, [R240+0x2100] ;  /* 0x00210000f02c783b */ /* 0x000f280000004200 */
[----:B------:R-:W-:Y:S03]  /*3d00*/  LDSM.16.MT88.4 R52, [R240+0x2900] ;  /* 0x00290000f034783b */ /* 0x000fe60000004200 */
[----:B------:R-:W-:Y:S01]  /*3d10*/  HMMA.16816.F32 R244, R4, R66, R20 ;  /* 0x0000004204f4723c */ /* 0x000fe20000001814 */
[----:B------:R-:W-:Y:S01]  /*3d20*/  MOV R102, R26 ;  /* 0x0000001a00667202 */ /* 0x000fe20000000f00 */
[----:B------:R-:W-:-:S02]  /*3d30*/  IMAD.MOV.U32 R101, RZ, RZ, R24 ;  /* 0x000000ffff657224 */ /* 0x000fc400078e0018 */
[----:B------:R-:W-:Y:S02]  /*3d40*/  IMAD.MOV.U32 R100, RZ, RZ, R25 ;  /* 0x000000ffff647224 */ /* 0x000fe400078e0019 */
[----:B------:R-:W-:Y:S02]  /*3d50*/  IMAD.MOV.U32 R133, RZ, RZ, R27 ;  /* 0x000000ffff857224 */ /* 0x000fe400078e001b */
[C---:B-1----:R-:W-:Y:S08]  /*3d60*/  HMMA.16816.F32 R24, R8.reuse, R48, RZ ;  /* 0x000000300818723c */ /* 0x042ff000000018ff */
[----:B------:R-:W-:Y:S01]  /*3d70*/  HMMA.16816.F32 R20, R8, R50, RZ ;  /* 0x000000320814723c */ /* 0x000fe200000018ff */
[----:B------:R-:W1:Y:S07]  /*3d80*/  LDSM.16.MT88.4 R48, [R237+0x4100] ;  /* 0x00410000ed30783b */ /* 0x000e6e0000004200 */
[----:B------:R-:W-:Y:S01]  /*3d90*/  HMMA.16816.F32 R140, R4, R64, R28 ;  /* 0x00000040048c723c */ /* 0x000fe2000000181c */
[----:B------:R-:W-:Y:S07]  /*3da0*/  LDSM.16.MT88.4 R64, [R238+0x4900] ;  /* 0x00490000ee40783b */ /* 0x000fee0000004200 */
[C---:B------:R-:W-:Y:S01]  /*3db0*/  HMMA.16816.F32 R28, R8.reuse, R70, RZ ;  /* 0x00000046081c723c */ /* 0x040fe200000018ff */
[----:B------:R-:W-:Y:S07]  /*3dc0*/  LDSM.16.MT88.4 R68, [R240+0x4100] ;  /* 0x00410000f044783b */ /* 0x000fee0000004200 */
[----:B--2---:R-:W-:Y:S08]  /*3dd0*/  HMMA.16816.F32 R16, R8, R32, RZ ;  /* 0x000000200810723c */ /* 0x004ff000000018ff */
[C---:B---3--:R-:W-:Y:S08]  /*3de0*/  HMMA.16816.F32 R160, R4.reuse, R36, R24 ;  /* 0x0000002404a0723c */ /* 0x048ff00000001818 */
[----:B------:R-:W-:Y:S01]  /*3df0*/  HMMA.16816.F32 R152, R4, R38, R20 ;  /* 0x000000260498723c */ /* 0x000fe20000001814 */
[----:B------:R-:W2:Y:S07]  /*3e00*/  LDSM.16.MT88.4 R36, [R237+0x4900] ;  /* 0x00490000ed24783b */ /* 0x000eae0000004200 */
[----:B------:R-:W-:Y:S08]  /*3e10*/  HMMA.16816.F32 R32, R8, R34, RZ ;  /* 0x000000220820723c */ /* 0x000ff000000018ff */
[----:B------:R-:W-:Y:S08]  /*3e20*/  HMMA.16816.F32 R72, R4, R74, R28 ;  /* 0x0000004a0448723c */ /* 0x000ff0000000181c */
[C---:B----4-:R-:W-:Y:S08]  /*3e30*/  HMMA.16816.F32 R28, R8.reuse, R44, RZ ;  /* 0x0000002c081c723c */ /* 0x050ff000000018ff */
[C---:B------:R-:W-:Y:S01]  /*3e40*/  HMMA.16816.F32 R24, R8.reuse, R46, RZ ;  /* 0x0000002e0818723c */ /* 0x040fe200000018ff */
[----:B------:R-:W3:Y:S07]  /*3e50*/  LDSM.16.MT88.4 R44, [R241+0x4900] ;  /* 0x00490000f12c783b */ /* 0x000eee0000004200 */
[----:B-1----:R-:W-:Y:S08]  /*3e60*/  HMMA.16816.F32 R20, R8, R48, RZ ;  /* 0x000000300814723c */ /* 0x002ff000000018ff */
[----:B------:R-:W-:Y:S08]  /*3e70*/  HMMA.16816.F32 R144, R4, R56, R16 ;  /* 0x000000380490723c */ /* 0x000ff00000001810 */
[----:B------:R-:W-:Y:S01]  /*3e80*/  HMMA.16816.F32 R16, R8, R50, RZ ;  /* 0x000000320810723c */ /* 0x000fe200000018ff */
[----:B------:R-:W1:Y:S07]  /*3e90*/  LDSM.16.MT88.4 R48, [R237+0x6100] ;  /* 0x00610000ed30783b */ /* 0x000e6e0000004200 */
[C---:B------:R-:W-:Y:S01]  /*3ea0*/  HMMA.16816.F32 R128, R4.reuse, R58, R32 ;  /* 0x0000003a0480723c */ /* 0x040fe20000001820 */
[----:B------:R-:W4:Y:S07]  /*3eb0*/  LDSM.16.MT88.4 R56, [R240+0x4900] ;  /* 0x00490000f038783b */ /* 0x000f2e0000004200 */
[----:B------:R-:W-:Y:S07]  /*3ec0*/  HMMA.16816.F32 R136, R4, R52, R28 ;  /* 0x000000340488723c */ /* 0x000fee000000181c */
[----:B------:R-:W-:Y:S01]  /*3ed0*/  MOV R53, R107 ;  /* 0x0000006b00357202 */ /* 0x000fe20000000f00 */
[----:B------:R-:W-:Y:S01]  /*3ee0*/  HMMA.16816.F32 R32, R8, R40, RZ ;  /* 0x000000280820723c */ /* 0x000fe200000018ff */
[----:B------:R-:W-:-:S07]  /*3ef0*/  IMAD.MOV.U32 R52, RZ, RZ, R106 ;  /* 0x000000ffff347224 */ /* 0x000fce00078e006a */
[----:B------:R-:W-:Y:S01]  /*3f00*/  HMMA.16816.F32 R28, R8, R42, RZ ;  /* 0x0000002a081c723c */ /* 0x000fe200000018ff */
[----:B------:R-:W-:Y:S07]  /*3f10*/  LDSM.16.MT88.4 R40, [R241+0x6100] ;  /* 0x00610000f128783b */ /* 0x000fee0000004200 */
[C---:B------:R-:W-:Y:S07]  /*3f20*/  HMMA.16816.F32 R120, R4.reuse, R54, R24 ;  /* 0x000000360478723c */ /* 0x040fee0000001818 */
[----:B------:R-:W-:Y:S01]  /*3f30*/  IMAD.MOV.U32 R54, RZ, RZ, R105 ;  /* 0x000000ffff367224 */ /* 0x000fe200078e0069 */
[----:B--2---:R-:W-:Y:S01]  /*3f40*/  HMMA.16816.F32 R248, R4, R36, R20 ;  /* 0x0000002404f8723c */ /* 0x004fe20000001814 */
[----:B------:R-:W-:-:S07]  /*3f50*/  IMAD.MOV.U32 R55, RZ, RZ, R104 ;  /* 0x000000ffff377224 */ /* 0x000fce00078e0068 */
[C---:B------:R-:W-:Y:S08]  /*3f60*/  HMMA.16816.F32 R24, R8.reuse, R60, RZ ;  /* 0x0000003c0818723c */ /* 0x040ff000000018ff */
[----:B------:R-:W-:Y:S08]  /*3f70*/  HMMA.16816.F32 R20, R8, R62, RZ ;  /* 0x0000003e0814723c */ /* 0x000ff000000018ff */
[----:B------:R-:W-:Y:S01]  /*3f80*/  HMMA.16816.F32 R116, R4, R38, R16 ;  /* 0x000000260474723c */ /* 0x000fe20000001810 */
[----:B------:R-:W2:Y:S07]  /*3f90*/  LDSM.16.MT88.4 R36, [R237+0x6900] ;  /* 0x00690000ed24783b */ /* 0x000eae0000004200 */
[----:B------:R-:W-:Y:S08]  /*3fa0*/  HMMA.16816.F32 R16, R8, R68, RZ ;  /* 0x000000440810723c */ /* 0x000ff000000018ff */
[C---:B------:R-:W-:Y:S01]  /*3fb0*/  HMMA.16816.F32 R104, R4.reuse, R64, R32 ;  /* 0x000000400468723c */ /* 0x040fe20000001820 */
[----:B------:R-:W5:Y:S06]  /*3fc0*/  LDSM.16.MT88.4 R32, [R238+0x6100] ;  /* 0x00610000ee20783b */ /* 0x000f6c0000004200 */
[----:B------:R-:W-:Y:S01]  /*3fd0*/  IMAD.MOV.U32 R64, RZ, RZ, R101 ;  /* 0x000000ffff407224 */ /* 0x000fe200078e0065 */
[C---:B------:R-:W-:Y:S01]  /*3fe0*/  HMMA.16816.F32 R108, R4.reuse, R66, R28 ;  /* 0x00000042046c723c */ /* 0x040fe2000000181c */
[----:B------:R-:W-:Y:S01]  /*3ff0*/  IMAD.MOV.U32 R65, RZ, RZ, R100 ;  /* 0x000000ffff417224 */ /* 0x000fe200078e0064 */
[----:B------:R-:W2:Y:S05]  /*4000*/  LDSM.16.MT88.4 R28, [R238+0x6900] ;  /* 0x00690000ee1c783b */ /* 0x000eaa0000004200 */
[----:B------:R-:W-:Y:S01]  /*4010*/  MOV R66, R103 ;  /* 0x0000006700427202 */ /* 0x000fe20000000f00 */
[----:B------:R-:W-:Y:S01]  /*4020*/  IMAD.MOV.U32 R67, RZ, RZ, R102 ;  /* 0x000000ffff437224 */ /* 0x000fe200078e0066 */
[C---:B---3--:R-:W-:Y:S07]  /*4030*/  HMMA.16816.F32 R112, R4.reuse, R44, R24 ;  /* 0x0000002c0470723c */ /* 0x048fee0000001818 */
[----:B------:R-:W-:Y:S01]  /*4040*/  MOV R44, R99 ;  /* 0x00000063002c7202 */ /* 0x000fe20000000f00 */
[----:B------:R-:W-:Y:S01]  /*4050*/  HMMA.16816.F32 R100, R4, R46, R20 ;  /* 0x0000002e0464723c */ /* 0x000fe20000001814 */
[----:B------:R-:W-:-:S06]  /*4060*/  IMAD.MOV.U32 R45, RZ, RZ, R98 ;  /* 0x000000ffff2d7224 */ /* 0x000fcc00078e0062 */
[----:B------:R-:W-:Y:S01]  /*4070*/  IMAD.MOV.U32 R46, RZ, RZ, R96 ;  /* 0x000000ffff2e7224 */ /* 0x000fe200078e0060 */
[----:B-1----:R-:W-:Y:S01]  /*4080*/  HMMA.16816.F32 R20, R8, R48, RZ ;  /* 0x000000300814723c */ /* 0x002fe200000018ff */
[----:B------:R-:W-:-:S06]  /*4090*/  IMAD.MOV.U32 R47, RZ, RZ, R97 ;  /* 0x000000ffff2f7224 */ /* 0x000fcc00078e0061 */
[----:B------:R-:W-:Y:S01]  /*40a0*/  IMAD.MOV.U32 R48, RZ, RZ, R77 ;  /* 0x000000ffff307224 */ /* 0x000fe200078e004d */
[----:B----4-:R-:W-:Y:S01]  /*40b0*/  HMMA.16816.F32 R96, R4, R56, R16 ;  /* 0x000000380460723c */ /* 0x010fe20000001810 */
[----:B------:R-:W-:-:S06]  /*40c0*/  IMAD.MOV.U32 R49, RZ, RZ, R76 ;  /* 0x000000ffff317224 */ /* 0x000fcc00078e004c */
[----:B------:R-:W-:Y:S01]  /*40d0*/  MOV R56, R79 ;  /* 0x0000004f00387202 */ /* 0x000fe20000000f00 */
[----:B------:R-:W-:Y:S01]  /*40e0*/  HMMA.16816.F32 R16, R8, R50, RZ ;  /* 0x000000320810723c */ /* 0x000fe200000018ff */
[----:B------:R-:W-:-:S07]  /*40f0*/  IMAD.MOV.U32 R57, RZ, RZ, R78 ;  /* 0x000000ffff397224 */ /* 0x000fce00078e004e */
[----:B------:R-:W-:Y:S08]  /*4100*/  HMMA.16816.F32 R24, R8, R70, RZ ;  /* 0x000000460818723c */ /* 0x000ff000000018ff */
[C---:B--2---:R-:W-:Y:S08]  /*4110*/  HMMA.16816.F32 R68, R4.reuse, R36, R20 ;  /* 0x000000240444723c */ /* 0x044ff00000001814 */
[C---:B------:R-:W-:Y:S01]  /*4120*/  HMMA.16816.F32 R60, R4.reuse, R38, R16 ;  /* 0x00000026043c723c */ /* 0x040fe20000001810 */
[----:B------:R-:W1:Y:S07]  /*4130*/  LDSM.16.MT88.4 R36, [R241+0x6900] ;  /* 0x00690000f124783b */ /* 0x000e6e0000004200 */
[----:B------:R-:W-:Y:S08]  /*4140*/  HMMA.16816.F32 R76, R4, R58, R24 ;  /* 0x0000003a044c723c */ /* 0x000ff00000001818 */
[C---:B-----5:R-:W-:Y:S07]  /*4150*/  HMMA.16816.F32 R24, R8.reuse, R32, RZ ;  /* 0x000000200818723c */ /* 0x060fee00000018ff */
[----:B------:R-:W-:Y:S01]  /*4160*/  MOV R32, R48 ;  /* 0x0000003000207202 */ /* 0x000fe20000000f00 */
[----:B------:R-:W-:Y:S01]  /*4170*/  HMMA.16816.F32 R20, R8, R34, RZ ;  /* 0x000000220814723c */ /* 0x000fe200000018ff */
[----:B------:R-:W-:-:S06]  /*4180*/  IMAD.MOV.U32 R33, RZ, RZ, R49 ;  /* 0x000000ffff217224 */ /* 0x000fcc00078e0031 */
[----:B------:R-:W-:Y:S01]  /*4190*/  IMAD.MOV.U32 R34, RZ, RZ, R56 ;  /* 0x000000ffff227224 */ /* 0x000fe200078e0038 */
[----:B------:R-:W-:Y:S01]  /*41a0*/  HMMA.16816.F32 R16, R8, R40, RZ ;  /* 0x000000280810723c */ /* 0x000fe200000018ff */
[----:B------:R-:W-:-:S06]  /*41b0*/  IMAD.MOV.U32 R35, RZ, RZ, R57 ;  /* 0x000000ffff237224 */ /* 0x000fcc00078e0039 */
[----:B------:R-:W-:Y:S01]  /*41c0*/  MOV R40, R46 ;  /* 0x0000002e00287202 */ /* 0x000fe20000000f00 */
[----:B------:R-:W-:Y:S01]  /*41d0*/  HMMA.16816.F32 R56, R4, R28, R24 ;  /* 0x0000001c0438723c */ /* 0x000fe20000001818 */
[----:B------:R-:W-:-:S06]  /*41e0*/  IMAD.MOV.U32 R41, RZ, RZ, R47 ;  /* 0x000000ffff297224 */ /* 0x000fcc00078e002f */
[----:B------:R-:W-:Y:S01]  /*41f0*/  IMAD.MOV.U32 R27, RZ, RZ, R44 ;  /* 0x000000ffff1b7224 */ /* 0x000fe200078e002c */
[----:B------:R-:W-:Y:S01]  /*4200*/  HMMA.16816.F32 R48, R4, R30, R20 ;  /* 0x0000001e0430723c */ /* 0x000fe20000001814 */
[----:B------:R-:W-:Y:S01]  /*4210*/  IMAD.MOV.U32 R28, RZ, RZ, R32 ;  /* 0x000000ffff1c7224 */ /* 0x000fe200078e0020 */
[----:B------:R-:W-:Y:S01]  /*4220*/  MOV R32, R66 ;  /* 0x0000004200207202 */ /* 0x000fe20000000f00 */
[----:B------:R-:W-:Y:S01]  /*4230*/  IMAD.MOV.U32 R29, RZ, RZ, R33 ;  /* 0x000000ffff1d7224 */ /* 0x000fe200078e0021 */
[----:B------:R-:W-:Y:S01]  /*4240*/  MOV R66, R124 ;  /* 0x0000007c00427202 */ /* 0x000fe20000000f00 */
[----:B------:R-:W-:Y:S02]  /*4250*/  IMAD.MOV.U32 R33, RZ, RZ, R54 ;  /* 0x000000ffff217224 */ /* 0x000fe400078e0036 */
[----:B------:R-:W-:Y:S01]  /*4260*/  IMAD.MOV.U32 R30, RZ, RZ, R45 ;  /* 0x000000ffff1e7224 */ /* 0x000fe200078e002d */
[----:B------:R-:W-:Y:S01]  /*4270*/  HMMA.16816.F32 R20, R8, R42, RZ ;  /* 0x0000002a0814723c */ /* 0x000fe200000018ff */
[----:B------:R-:W-:-:S02]  /*4280*/  IMAD.MOV.U32 R54, RZ, RZ, R135 ;  /* 0x000000ffff367224 */ /* 0x000fc400078e0087 */
[----:B------:R-:W-:Y:S02]  /*4290*/  IMAD.MOV.U32 R31, RZ, RZ, R41 ;  /* 0x000000ffff1f7224 */ /* 0x000fe400078e0029 */
[----:B------:R-:W-:Y:S02]  /*42a0*/  IMAD.MOV.U32 R41, RZ, RZ, R35 ;  /* 0x000000ffff297224 */ /* 0x000fe400078e0023 */
[----:B------:R-:W-:Y:S01]  /*42b0*/  MOV R43, R27 ;  /* 0x0000001b002b7202 */ /* 0x000fe20000000f00 */
[----:B-1----:R-:W-:Y:S01]  /*42c0*/  HMMA.16816.F32 R44, R4, R36, R16 ;  /* 0x00000024042c723c */ /* 0x002fe20000001810 */
[----:B------:R-:W1:Y:S01]  /*42d0*/  LDSM.16.MT88.4 R16, [R240+0x6100] ;  /* 0x00610000f010783b */ /* 0x000e620000004200 */
[----:B------:R-:W-:Y:S02]  /*42e0*/  IMAD.MOV.U32 R42, RZ, RZ, R0 ;  /* 0x000000ffff2a7224 */ /* 0x000fe400078e0000 */
[----:B------:R-:W-:Y:S02]  /*42f0*/  FFMA.FTZ R0, R88, c[0x0][0x2d0], -R13 ;  /* 0x0000b40058007a23 */ /* 0x000fe4000001080d */
[----:B------:R-:W-:Y:S01]  /*4300*/  IMAD.MOV.U32 R88, RZ, RZ, R40 ;  /* 0x000000ffff587224 */ /* 0x000fe200078e0028 */
[----:B------:R-:W-:Y:S01]  /*4310*/  MOV R40, R34 ;  /* 0x0000002200287202 */ /* 0x000fe20000000f00 */
[----:B------:R2:W-:Y:S01]  /*4320*/  MUFU.EX2 R124, R0 ;  /* 0x00000000007c7308 */ /* 0x0005e20000000800 */
[----:B------:R-:W-:-:S02]  /*4330*/  IMAD.MOV.U32 R34, RZ, RZ, R55 ;  /* 0x000000ffff227224 */ /* 0x000fc400078e0037 */
[----:B------:R-:W-:Y:S02]  /*4340*/  IMAD.MOV.U32 R55, RZ, RZ, R134 ;  /* 0x000000ffff377224 */ /* 0x000fe400078e0086 */
[----:B------:R-:W-:Y:S01]  /*4350*/  IMAD.MOV.U32 R35, RZ, RZ, R52 ;  /* 0x000000ffff237224 */ /* 0x000fe200078e0034 */
[----:B------:R-:W-:Y:S01]  /*4360*/  MOV R52, R53 ;  /* 0x0000003500347202 */ /* 0x000fe20000000f00 */
[----:B------:R-:W-:Y:S01]  /*4370*/  IMAD.MOV.U32 R53, RZ, RZ, R177 ;  /* 0x000000ffff357224 */ /* 0x000fe200078e00b1 */
[----:B------:R-:W-:Y:S01]  /*4380*/  HMMA.16816.F32 R36, R4, R38, R20 ;  /* 0x000000260424723c */ /* 0x000fe20000001814 */
[----:B--2---:R-:W-:Y:S02]  /*4390*/  FFMA.FTZ R0, R85, c[0x0][0x2d0], -R13 ;  /* 0x0000b40055007a23 */ /* 0x004fe4000001080d */
[----:B------:R-:W-:Y:S02]  /*43a0*/  IMAD.MOV.U32 R85, RZ, RZ, R43 ;  /* 0x000000ffff557224 */ /* 0x000fe400078e002b */
[----:B------:R2:W3:Y:S01]  /*43b0*/  MUFU.EX2 R134, R0 ;  /* 0x0000000000867308 */ /* 0x0004e20000000800 */
[----:B------:R-:W-:-:S02]  /*43c0*/  IMAD.MOV.U32 R43, RZ, RZ, R29 ;  /* 0x000000ffff2b7224 */ /* 0x000fc400078e001d */
[C---:B-1----:R-:W-:Y:S01]  /*43d0*/  HMMA.16816.F32 R24, R8.reuse, R16, RZ ;  /* 0x000000100818723c */ /* 0x042fe200000018ff */
[--C-:B--2---:R-:W-:Y:S02]  /*43e0*/  FFMA.FTZ R0, R84, c[0x0][0x2d0], -R13.reuse ;  /* 0x0000b40054007a23 */ /* 0x104fe4000001080d */
[----:B------:R-:W-:Y:S02]  /*43f0*/  IMAD.MOV.U32 R84, RZ, RZ, R30 ;  /* 0x000000ffff547224 */ /* 0x000fe400078e001e */
[----:B------:R1:W-:Y:S03]  /*4400*/  MUFU.EX2 R135, R0 ;  /* 0x0000000000877308 */ /* 0x0003e60000000800 */
[----:B------:R-:W-:Y:S01]  /*4410*/  HMMA.16816.F32 R8, R8, R18, RZ ;  /* 0x000000120808723c */ /* 0x000fe200000018ff */
[----:B------:R-:W2:Y:S01]  /*4420*/  LDSM.16.MT88.4 R16, [R240+0x6900] ;  /* 0x00690000f010783b */ /* 0x000ea20000004200 */
[----:B-1----:R-:W-:Y:S01]  /*4430*/  FFMA.FTZ R0, R83, c[0x0][0x2d0], -R13 ;  /* 0x0000b40053007a23 */ /* 0x002fe2000001080d */
[----:B------:R-:W-:Y:S01]  /*4440*/  MOV R83, R66 ;  /* 0x0000004200537202 */ /* 0x000fe20000000f00 */
[----:B------:R-:W-:-:S02]  /*4450*/  IMAD.MOV.U32 R66, RZ, RZ, R67 ;  /* 0x000000ffff427224 */ /* 0x000fc400078e0043 */
[----:B------:R1:W4:Y:S01]  /*4460*/  MUFU.EX2 R177, R0 ;  /* 0x0000000000b17308 */ /* 0x0003220000000800 */
[----:B------:R-:W-:Y:S02]  /*4470*/  IMAD.MOV.U32 R67, RZ, RZ, R133 ;  /* 0x000000ffff437224 */ /* 0x000fe400078e0085 */
[----:B-1----:R-:W-:Y:S02]  /*4480*/  FFMA.FTZ R0, R95, c[0x0][0x2d0], -R12 ;  /* 0x0000b4005f007a23 */ /* 0x002fe4000001080c */
[----:B------:R-:W-:Y:S02]  /*4490*/  IMAD.MOV.U32 R95, RZ, RZ, R42 ;  /* 0x000000ffff5f7224 */ /* 0x000fe400078e002a */
[----:B------:R-:W-:-:S11]  /*44a0*/  IMAD.MOV.U32 R42, RZ, RZ, R28 ;  /* 0x000000ffff2a7224 */ /* 0x000fd600078e001c */
[C---:B--2---:R-:W-:Y:S01]  /*44b0*/  HMMA.16816.F32 R20, R4.reuse, R18, R8 ;  /* 0x000000120414723c */ /* 0x044fe20000001808 */
[----:B------:R-:W1:Y:S01]  /*44c0*/  LDSM.16.MT88.4 R8, [R237+0x1100] ;  /* 0x00110000ed08783b */ /* 0x000e620000004200 */
[----:B------:R2:W-:Y:S05]  /*44d0*/  MUFU.EX2 R19, R0 ;  /* 0x0000000000137308 */ /* 0x0005ea0000000800 */
[--C-:B------:R-:W-:Y:S01]  /*44e0*/  FFMA.FTZ R18, R81, c[0x0][0x2d0], -R12.reuse ;  /* 0x0000b40051127a23 */ /* 0x100fe2000001080c */
[----:B------:R-:W-:Y:S07]  /*44f0*/  HMMA.16816.F32 R24, R4, R16, R24 ;  /* 0x000000100418723c */ /* 0x000fee0000001818 */
[----:B---3--:R-:W-:Y:S01]  /*4500*/  F2FP.PACK_AB R4, R134, R124 ;  /* 0x0000007c8604723e */ /* 0x008fe200000000ff */
[--C-:B------:R-:W-:Y:S01]  /*4510*/  FFMA.FTZ R17, R90, c[0x0][0x2d0], -R13.reuse ;  /* 0x0000b4005a117a23 */ /* 0x100fe2000001080d */
[----:B----4-:R-:W-:Y:S01]  /*4520*/  F2FP.PACK_AB R6, R177, R135 ;  /* 0x00000087b106723e */ /* 0x010fe200000000ff */
[----:B--2---:R-:W-:Y:S01]  /*4530*/  FFMA.FTZ R0, R92, c[0x0][0x2d0], -R12 ;  /* 0x0000b4005c007a23 */ /* 0x004fe2000001080c */
[----:B------:R-:W-:Y:S01]  /*4540*/  MOV R92, R132 ;  /* 0x00000084005c7202 */ /* 0x000fe20000000f00 */
[----:B------:R-:W-:Y:S01]  /*4550*/  FFMA.FTZ R16, R89, c[0x0][0x2d0], -R13 ;  /* 0x0000b40059107a23 */ /* 0x000fe2000001080d */
[----:B------:R-:W-:Y:S01]  /*4560*/  MOV R90, R15 ;  /* 0x0000000f005a7202 */ /* 0x000fe20000000f00 */
[----:B------:R2:W3:Y:S01]  /*4570*/  MUFU.EX2 R132, R0 ;  /* 0x0000000000847308 */ /* 0x0004e20000000800 */
[----:B------:R-:W-:-:S02]  /*4580*/  IMAD.MOV.U32 R89, RZ, RZ, R14 ;  /* 0x000000ffff597224 */ /* 0x000fc400078e000e */
[--C-:B------:R-:W-:Y:S02]  /*4590*/  FFMA.FTZ R15, R87, c[0x0][0x2d0], -R13.reuse ;  /* 0x0000b400570f7a23 */ /* 0x100fe4000001080d */
[----:B------:R-:W-:Y:S02]  /*45a0*/  FFMA.FTZ R14, R86, c[0x0][0x2d0], -R13 ;  /* 0x0000b400560e7a23 */ /* 0x000fe4000001080d */
[--C-:B------:R-:W-:Y:S01]  /*45b0*/  FFMA.FTZ R13, R94, c[0x0][0x2d0], -R12.reuse ;  /* 0x0000b4005e0d7a23 */ /* 0x100fe2000001080c */
[----:B------:R-:W-:Y:S01]  /*45c0*/  MUFU.EX2 R17, R17 ;  /* 0x0000001100117308 */ /* 0x000fe20000000800 */
[----:B--2---:R-:W-:Y:S01]  /*45d0*/  FFMA.FTZ R0, R93, c[0x0][0x2d0], -R12 ;  /* 0x0000b4005d007a23 */ /* 0x004fe2000001080c */
[----:B---3--:R-:W-:Y:S01]  /*45e0*/  F2FP.PACK_AB R5, R132, R19 ;  /* 0x000000138405723e */ /* 0x008fe200000000ff */
[----:B------:R-:W-:-:S05]  /*45f0*/  IMAD.MOV.U32 R93, RZ, RZ, R31 ;  /* 0x000000ffff5d7224 */ /* 0x000fca00078e001f */
[----:B------:R-:W-:Y:S08]  /*4600*/  MUFU.EX2 R16, R16 ;  /* 0x0000001000107308 */ /* 0x000ff00000000800 */
[----:B------:R2:W-:Y:S02]  /*4610*/  MUFU.EX2 R133, R0 ;  /* 0x0000000000857308 */ /* 0x0005e40000000800 */
[----:B--2---:R-:W-:-:S02]  /*4620*/  FFMA.FTZ R0, R91, c[0x0][0x2d0], -R12 ;  /* 0x0000b4005b007a23 */ /* 0x004fc4000001080c */
[----:B------:R-:W-:-:S04]  /*4630*/  IMAD.MOV.U32 R91, RZ, RZ, R176 ;  /* 0x000000ffff5b7224 */ /* 0x000fc800078e00b0 */
[----:B------:R-:W2:Y:S02]  /*4640*/  MUFU.EX2 R176, R0 ;  /* 0x0000000000b07308 */ /* 0x000ea40000000800 */
[----:B--2---:R-:W-:Y:S01]  /*4650*/  F2FP.PACK_AB R7, R176, R133 ;  /* 0x00000085b007723e */ /* 0x004fe200000000ff */
[--C-:B------:R-:W-:Y:S02]  /*4660*/  FFMA.FTZ R0, R82, c[0x0][0x2d0], -R12.reuse ;  /* 0x0000b40052007a23 */ /* 0x100fe4000001080c */
[----:B------:R-:W-:-:S04]  /*4670*/  FFMA.FTZ R12, R80, c[0x0][0x2d0], -R12 ;  /* 0x0000b400500c7a23 */ /* 0x000fc8000001080c */
[C---:B-1----:R-:W-:Y:S08]  /*4680*/  HMMA.16816.F32 R164, R4.reuse, R8, R164 ;  /* 0x0000000804a4723c */ /* 0x042ff000000018a4 */
[C---:B------:R-:W-:Y:S01]  /*4690*/  HMMA.16816.F32 R28, R4.reuse, R10, R156 ;  /* 0x0000000a041c723c */ /* 0x040fe2000000189c */
[----:B------:R-:W1:Y:S07]  /*46a0*/  LDSM.16.MT88.4 R8, [R238+0x1100] ;  /* 0x00110000ee08783b */ /* 0x000e6e0000004200 */
[C---:B-1----:R-:W-:Y:S08]  /*46b0*/  HMMA.16816.F32 R156, R4.reuse, R8, R32 ;  /* 0x00000008049c723c */ /* 0x042ff00000001820 */
[C---:B------:R-:W-:Y:S01]  /*46c0*/  HMMA.16816.F32 R32, R4.reuse, R10, R148 ;  /* 0x0000000a0420723c */ /* 0x040fe20000001894 */
[----:B------:R-:W1:Y:S07]  /*46d0*/  LDSM.16.MT88.4 R8, [R241+0x1100] ;  /* 0x00110000f108783b */ /* 0x000e6e0000004200 */
[C---:B-1----:R-:W-:Y:S08]  /*46e0*/  HMMA.16816.F32 R148, R4.reuse, R8, R40 ;  /* 0x000000080494723c */ /* 0x042ff00000001828 */
[C---:B------:R-:W-:Y:S01]  /*46f0*/  HMMA.16816.F32 R40, R4.reuse, R10, R52 ;  /* 0x0000000a0428723c */ /* 0x040fe20000001834 */
[----:B------:R-:W1:Y:S07]  /*4700*/  LDSM.16.MT88.4 R8, [R240+0x1100] ;  /* 0x00110000f008783b */ /* 0x000e6e0000004200 */
[C---:B-1----:R-:W-:Y:S08]  /*4710*/  HMMA.16816.F32 R140, R4.reuse, R8, R140 ;  /* 0x00000008048c723c */ /* 0x042ff0000000188c */
[----:B------:R-:W-:Y:S01]  /*4720*/  HMMA.16816.F32 R52, R4, R10, R244 ;  /* 0x0000000a0434723c */ /* 0x000fe200000018f4 */
[----:B------:R-:W1:Y:S06]  /*4730*/  LDSM.16.MT88.4 R8, [R237+0x3100] ;  /* 0x00310000ed08783b */ /* 0x000e6c0000004200 */
[----:B------:R-:W-:Y:S01]  /*4740*/  IMAD.MOV.U32 R245, RZ, RZ, R83 ;  /* 0x000000fffff57224 */ /* 0x000fe200078e0053 */
[----:B------:R-:W-:Y:S01]  /*4750*/  MOV R246, R91 ;  /* 0x0000005b00f67202 */ /* 0x000fe20000000f00 */
[----:B------:R-:W-:-:S02]  /*4760*/  IMAD.MOV.U32 R244, RZ, RZ, R89 ;  /* 0x000000fffff47224 */ /* 0x000fc400078e0059 */
[----:B------:R-:W-:Y:S01]  /*4770*/  IMAD.MOV.U32 R247, RZ, RZ, R90 ;  /* 0x000000fffff77224 */ /* 0x000fe200078e005a */
[C---:B-1----:R-:W-:Y:S08]  /*4780*/  HMMA.16816.F32 R64, R4.reuse, R8, R64 ;  /* 0x000000080440723c */ /* 0x042ff00000001840 */
[C---:B------:R-:W-:Y:S01]  /*4790*/  HMMA.16816.F32 R72, R4.reuse, R10, R72 ;  /* 0x0000000a0448723c */ /* 0x040fe20000001848 */
[----:B------:R-:W1:Y:S07]  /*47a0*/  LDSM.16.MT88.4 R8, [R238+0x3100] ;  /* 0x00310000ee08783b */ /* 0x000e6e0000004200 */
[----:B-1----:R-:W-:Y:S07]  /*47b0*/  HMMA.16816.F32 R80, R4, R8, R160 ;  /* 0x000000080450723c */ /* 0x002fee00000018a0 */
[----:B------:R-:W-:Y:S01]  /*47c0*/  MOV R161, R84 ;  /* 0x0000005400a17202 */ /* 0x000fe20000000f00 */
[----:B------:R-:W-:-:S02]  /*47d0*/  IMAD.MOV.U32 R160, RZ, RZ, R85 ;  /* 0x000000ffffa07224 */ /* 0x000fc400078e0055 */
[----:B------:R-:W-:Y:S01]  /*47e0*/  HMMA.16816.F32 R84, R4, R10, R152 ;  /* 0x0000000a0454723c */ /* 0x000fe20000001898 */
[----:B------:R-:W1:Y:S01]  /*47f0*/  LDSM.16.MT88.4 R8, [R241+0x3100] ;  /* 0x00310000f108783b */ /* 0x000e620000004200 */
[----:B------:R-:W-:Y:S02]  /*4800*/  IMAD.MOV.U32 R163, RZ, RZ, R93 ;  /* 0x000000ffffa37224 */ /* 0x000fe400078e005d */
[----:B------:R-:W-:-:S03]  /*4810*/  IMAD.MOV.U32 R162, RZ, RZ, R92 ;  /* 0x000000ffffa27224 */ /* 0x000fc600078e005c */
[----:B------:R-:W-:Y:S02]  /*4820*/  IMAD.MOV.U32 R154, RZ, RZ, R95 ;  /* 0x000000ffff9a7224 */ /* 0x000fe400078e005f */
[----:B------:R-:W-:Y:S02]  /*4830*/  IMAD.MOV.U32 R155, RZ, RZ, R88 ;  /* 0x000000ffff9b7224 */ /* 0x000fe400078e0058 */
[C---:B-1----:R-:W-:Y:S08]  /*4840*/  HMMA.16816.F32 R88, R4.reuse, R8, R144 ;  /* 0x000000080458723c */ /* 0x042ff00000001890 */
[C---:B------:R-:W-:Y:S01]  /*4850*/  HMMA.16816.F32 R92, R4.reuse, R10, R128 ;  /* 0x0000000a045c723c */ /* 0x040fe20000001880 */
[----:B------:R-:W1:Y:S07]  /*4860*/  LDSM.16.MT88.4 R8, [R240+0x3100] ;  /* 0x00310000f008783b */ /* 0x000e6e0000004200 */
[C---:B-1----:R-:W-:Y:S08]  /*4870*/  HMMA.16816.F32 R136, R4.reuse, R8, R136 ;  /* 0x000000080488723c */ /* 0x042ff00000001888 */
[----:B------:R-:W-:Y:S11]  /*4880*/  HMMA.16816.F32 R8, R4, R10, R120 ;  /* 0x0000000a0408723c */ /* 0x000ff60000001878 */
[----:B------:R-:W-:Y:S05]  /*4890*/  @!UPT UIADD3 URZ, URZ, URZ, URZ ;  /* 0x0000003f3f3ff290 */ /* 0x000fea000fffe03f */
[----:B------:R-:W-:Y:S01]  /*48a0*/  IMAD.MOV.U32 R147, RZ, RZ, R138 ;  /* 0x000000ffff937224 */ /* 0x000fe200078e008a */
[----:B------:R-:W-:Y:S01]  /*48b0*/  MOV R138, R154 ;  /* 0x0000009a008a7202 */ /* 0x000fe20000000f00 */
[----:B------:R-:W-:Y:S01]  /*48c0*/  IMAD.MOV.U32 R146, RZ, RZ, R139 ;  /* 0x000000ffff927224 */ /* 0x000fe200078e008b */
[----:B------:R-:W-:Y:S01]  /*48d0*/  MOV R153, R136 ;  /* 0x0000008800997202 */ /* 0x000fe20000000f00 */
[----:B------:R-:W-:Y:S02]  /*48e0*/  IMAD.MOV.U32 R139, RZ, RZ, R155 ;  /* 0x000000ffff8b7224 */ /* 0x000fe400078e009b */
[----:B------:R-:W-:Y:S02]  /*48f0*/  IMAD.MOV.U32 R152, RZ, RZ, R137 ;  /* 0x000000ffff987224 */ /* 0x000fe400078e0089 */
[----:B------:R-:W-:Y:S01]  /*4900*/  IMAD.MOV.U32 R131, RZ, RZ, R8 ;  /* 0x000000ffff837224 */ /* 0x000fe200078e0008 */
[----:B------:R-:W-:Y:S01]  /*4910*/  MOV R155, R10 ;  /* 0x0000000a009b7202 */ /* 0x000fe20000000f00 */
[----:B------:R-:W-:-:S02]  /*4920*/  IMAD.MOV.U32 R128, RZ, RZ, R9 ;  /* 0x000000ffff807224 */ /* 0x000fc400078e0009 */
[----:B------:R-:W-:Y:S02]  /*4930*/  IMAD.MOV.U32 R154, RZ, RZ, R11 ;  /* 0x000000ffff9a7224 */ /* 0x000fe400078e000b */
[----:B------:R-:W1:Y:S02]  /*4940*/  LDSM.16.MT88.4 R8, [R237+0x5100] ;  /* 0x00510000ed08783b */ /* 0x000e640000004200 */
[C---:B-1----:R-:W-:Y:S08]  /*4950*/  HMMA.16816.F32 R248, R4.reuse, R8, R248 ;  /* 0x0000000804f8723c */ /* 0x042ff000000018f8 */
[C---:B------:R-:W-:Y:S01]  /*4960*/  HMMA.16816.F32 R116, R4.reuse, R10, R116 ;  /* 0x0000000a0474723c */ /* 0x040fe20000001874 */
[----:B------:R-:W1:Y:S07]  /*4970*/  LDSM.16.MT88.4 R8, [R238+0x5100] ;  /* 0x00510000ee08783b */ /* 0x000e6e0000004200 */
[C---:B-1----:R-:W-:Y:S08]  /*4980*/  HMMA.16816.F32 R104, R4.reuse, R8, R104 ;  /* 0x000000080468723c */ /* 0x042ff00000001868 */
[C---:B------:R-:W-:Y:S01]  /*4990*/  HMMA.16816.F32 R108, R4.reuse, R10, R108 ;  /* 0x0000000a046c723c */ /* 0x040fe2000000186c */
[----:B------:R-:W1:Y:S07]  /*49a0*/  LDSM.16.MT88.4 R8, [R241+0x5100] ;  /* 0x00510000f108783b */ /* 0x000e6e0000004200 */
[C---:B-1----:R-:W-:Y:S08]  /*49b0*/  HMMA.16816.F32 R112, R4.reuse, R8, R112 ;  /* 0x000000080470723c */ /* 0x042ff00000001870 */
[----:B------:R-:W-:Y:S11]  /*49c0*/  HMMA.16816.F32 R8, R4, R10, R100 ;  /* 0x0000000a0408723c */ /* 0x000ff60000001864 */
[----:B------:R-:W-:Y:S05]  /*49d0*/  @!UPT UIADD3 URZ, URZ, URZ, URZ ;  /* 0x0000003f3f3ff290 */ /* 0x000fea000fffe03f */
[----:B------:R-:W-:Y:S01]  /*49e0*/  MOV R145, R114 ;  /* 0x0000007200917202 */ /* 0x000fe20000000f00 */
[----:B------:R-:W-:Y:S02]  /*49f0*/  IMAD.MOV.U32 R144, RZ, RZ, R115 ;  /* 0x000000ffff907224 */ /* 0x000fe400078e0073 */
[----:B------:R-:W-:Y:S02]  /*4a00*/  IMAD.MOV.U32 R114, RZ, RZ, R138 ;  /* 0x000000ffff727224 */ /* 0x000fe400078e008a */
[----:B------:R-:W-:Y:S02]  /*4a10*/  IMAD.MOV.U32 R115, RZ, RZ, R139 ;  /* 0x000000ffff737224 */ /* 0x000fe400078e008b */
[----:B------:R-:W-:Y:S01]  /*4a20*/  IMAD.MOV.U32 R130, RZ, RZ, R113 ;  /* 0x000000ffff827224 */ /* 0x000fe200078e0071 */
[----:B------:R-:W-:Y:S01]  /*4a30*/  MOV R139, R9 ;  /* 0x00000009008b7202 */ /* 0x000fe20000000f00 */
[----:B------:R-:W-:Y:S02]  /*4a40*/  IMAD.MOV.U32 R138, RZ, RZ, R10 ;  /* 0x000000ffff8a7224 */ /* 0x000fe400078e000a */
[----:B------:R-:W-:-:S02]  /*4a50*/  IMAD.MOV.U32 R137, RZ, RZ, R11 ;  /* 0x000000ffff897224 */ /* 0x000fc400078e000b */
[----:B------:R-:W-:Y:S02]  /*4a60*/  IMAD.MOV.U32 R136, RZ, RZ, R8 ;  /* 0x000000ffff887224 */ /* 0x000fe400078e0008 */
[----:B------:R-:W1:Y:S01]  /*4a70*/  LDSM.16.MT88.4 R8, [R240+0x5100] ;  /* 0x00510000f008783b */ /* 0x000e620000004200 */
[----:B------:R-:W-:Y:S01]  /*4a80*/  IMAD.MOV.U32 R129, RZ, RZ, R112 ;  /* 0x000000ffff817224 */ /* 0x000fe200078e0070 */
[C---:B-1----:R-:W-:Y:S07]  /*4a90*/  HMMA.16816.F32 R120, R4.reuse, R8, R96 ;  /* 0x000000080478723c */ /* 0x042fee0000001860 */
[----:B------:R-:W-:Y:S01]  /*4aa0*/  MOV R98, R114 ;  /* 0x0000007200627202 */ /* 0x000fe20000000f00 */
[----:B------:R-:W-:Y:S01]  /*4ab0*/  IMAD.MOV.U32 R99, RZ, RZ, R115 ;  /* 0x000000ffff637224 */ /* 0x000fe200078e0073 */
[----:B------:R-:W-:Y:S01]  /*4ac0*/  MOV R97, R129 ;  /* 0x0000008100617202 */ /* 0x000fe20000000f00 */
[----:B------:R-:W-:Y:S01]  /*4ad0*/  HMMA.16816.F32 R112, R4, R10, R76 ;  /* 0x0000000a0470723c */ /* 0x000fe2000000184c */
[----:B------:R-:W1:Y:S01]  /*4ae0*/  LDSM.16.MT88.4 R8, [R237+0x7100] ;  /* 0x00710000ed08783b */ /* 0x000e620000004200 */
[----:B------:R-:W-:-:S02]  /*4af0*/  IMAD.MOV.U32 R96, RZ, RZ, R162 ;  /* 0x000000ffff607224 */ /* 0x000fc400078e00a2 */
[----:B------:R-:W-:-:S04]  /*4b00*/  IMAD.MOV.U32 R129, RZ, RZ, R246 ;  /* 0x000000ffff817224 */ /* 0x000fc800078e00f6 */
[C---:B-1----:R-:W-:Y:S07]  /*4b10*/  HMMA.16816.F32 R100, R4.reuse, R8, R68 ;  /* 0x000000080464723c */ /* 0x042fee0000001844 */
[----:B------:R-:W-:Y:S01]  /*4b20*/  IMAD.MOV.U32 R69, RZ, RZ, R98 ;  /* 0x000000ffff457224 */ /* 0x000fe200078e0062 */
[----:B------:R-:W-:Y:S01]  /*4b30*/  HMMA.16816.F32 R76, R4, R10, R60 ;  /* 0x0000000a044c723c */ /* 0x000fe2000000183c */
[----:B------:R-:W1:Y:S01]  /*4b40*/  LDSM.16.MT88.4 R8, [R238+0x7100] ;  /* 0x00710000ee08783b */ /* 0x000e620000004200 */
[----:B------:R-:W-:Y:S01]  /*4b50*/  IMAD.MOV.U32 R68, RZ, RZ, R99 ;  /* 0x000000ffff447224 */ /* 0x000fe200078e0063 */
[----:B------:R-:W-:Y:S01]  /*4b60*/  MOV R99, R131 ;  /* 0x0000008300637202 */ /* 0x000fe20000000f00 */
[----:B------:R-:W-:Y:S01]  /*4b70*/  IMAD.MOV.U32 R98, RZ, RZ, R130 ;  /* 0x000000ffff627224 */ /* 0x000fe200078e0082 */
[----:B------:R-:W-:Y:S01]  /*4b80*/  MOV R131, R245 ;  /* 0x000000f500837202 */ /* 0x000fe20000000f00 */
[----:B------:R-:W-:-:S02]  /*4b90*/  IMAD.MOV.U32 R70, RZ, RZ, R163 ;  /* 0x000000ffff467224 */ /* 0x000fc400078e00a3 */
[----:B------:R-:W-:Y:S02]  /*4ba0*/  IMAD.MOV.U32 R71, RZ, RZ, R244 ;  /* 0x000000ffff477224 */ /* 0x000fe400078e00f4 */
[----:B------:R-:W-:Y:S11]  /*4bb0*/  IMAD.MOV.U32 R130, RZ, RZ, R247 ;  /* 0x000000ffff827224 */ /* 0x000ff600078e00f7 */
[----:B------:R-:W-:Y:S03]  /*4bc0*/  @!UPT UIADD3 URZ, URZ, URZ, URZ ;  /* 0x0000003f3f3ff290 */ /* 0x000fe6000fffe03f */
[----:B------:R-:W-:Y:S01]  /*4bd0*/  IMAD.MOV.U32 R63, RZ, RZ, R76 ;  /* 0x000000ffff3f7224 */ /* 0x000fe200078e004c */
[----:B------:R-:W-:Y:S01]  /*4be0*/  MOV R61, R78 ;  /* 0x0000004e003d7202 */ /* 0x000fe20000000f00 */
[----:B------:R-:W-:Y:S02]  /*4bf0*/  IMAD.MOV.U32 R62, RZ, RZ, R77 ;  /* 0x000000ffff3e7224 */ /* 0x000fe400078e004d */
[----:B------:R-:W-:Y:S01]  /*4c00*/  IMAD.MOV.U32 R60, RZ, RZ, R79 ;  /* 0x000000ffff3c7224 */ /* 0x000fe200078e004f */
        /* <DEDUP_REMOVED lines=14> */
[----:B------:R-:W-:Y:S01]  /*4cf0*/  MOV R57, R60 ;  /* 0x0000003c00397202 */ /* 0x000fe20000000f00 */
[----:B------:R-:W-:Y:S01]  /*4d00*/  IMAD.MOV.U32 R56, RZ, RZ, R61 ;  /* 0x000000ffff387224 */ /* 0x000fe200078e003d */
[----:B------:R-:W-:Y:S02]  /*4d10*/  MOV R61, R139 ;  /* 0x0000008b003d7202 */ /* 0x000fe40000000f00 */
[----:B------:R-:W-:Y:S01]  /*4d20*/  MOV R60, R136 ;  /* 0x00000088003c7202 */ /* 0x000fe20000000f00 */
[C---:B-1----:R-:W-:Y:S07]  /*4d30*/  HMMA.16816.F32 R244, R4.reuse, R8, R44 ;  /* 0x0000000804f4723c */ /* 0x042fee000000182c */
[----:B------:R-:W-:Y:S01]  /*4d40*/  IMAD.MOV.U32 R46, RZ, RZ, R51 ;  /* 0x000000ffff2e7224 */ /* 0x000fe200078e0033 */
[----:B------:R-:W-:Y:S01]  /*4d50*/  HMMA.16816.F32 R160, R4, R10, R36 ;  /* 0x0000000a04a0723c */ /* 0x000fe20000001824 */
[----:B------:R-:W1:Y:S01]  /*4d60*/  LDSM.16.MT88.4 R8, [R240+0x7100] ;  /* 0x00710000f008783b */ /* 0x000e620000004200 */
[----:B------:R-:W-:Y:S01]  /*4d70*/  MOV R47, R50 ;  /* 0x00000032002f7202 */ /* 0x000fe20000000f00 */
[----:B------:R-:W-:Y:S01]  /*4d80*/  IMAD.MOV.U32 R51, RZ, RZ, R62 ;  /* 0x000000ffff337224 */ /* 0x000fe200078e003e */
[----:B------:R-:W-:Y:S01]  /*4d90*/  MOV R50, R63 ;  /* 0x0000003f00327202 */ /* 0x000fe20000000f00 */
[----:B------:R-:W-:-:S02]  /*4da0*/  IMAD.MOV.U32 R62, RZ, RZ, R138 ;  /* 0x000000ffff3e7224 */ /* 0x000fc400078e008a */
[----:B------:R-:W-:Y:S02]  /*4db0*/  IMAD.MOV.U32 R63, RZ, RZ, R137 ;  /* 0x000000ffff3f7224 */ /* 0x000fe400078e0089 */
[----:B------:R-:W2:Y:S11]  /*4dc0*/  LDSM.16.MT88.4 R136, [R240+0x1900] ;  /* 0x00190000f088783b */ /* 0x000eb60000004200 */
[----:B------:R-:W-:Y:S04]  /*4dd0*/  @!UPT UIADD3 URZ, URZ, URZ, URZ ;  /* 0x0000003f3f3ff290 */ /* 0x000fe8000fffe03f */
[----:B------:R-:W-:Y:S01]  /*4de0*/  IMAD.MOV.U32 R39, RZ, RZ, R160 ;  /* 0x000000ffff277224 */ /* 0x000fe200078e00a0 */
[----:B------:R-:W-:Y:S01]  /*4df0*/  MOV R38, R161 ;  /* 0x000000a100267202 */ /* 0x000fe20000000f00 */
[----:B------:R-:W-:Y:S02]  /*4e00*/  IMAD.MOV.U32 R37, RZ, RZ, R162 ;  /* 0x000000ffff257224 */ /* 0x000fe400078e00a2 */
[----:B------:R-:W-:Y:S02]  /*4e10*/  IMAD.MOV.U32 R36, RZ, RZ, R163 ;  /* 0x000000ffff247224 */ /* 0x000fe400078e00a3 */
[----:B------:R-:W3:Y:S01]  /*4e20*/  LDSM.16.MT88.4 R160, [R237+0x1900] ;  /* 0x00190000eda0783b */ /* 0x000ee20000004200 */
[C---:B-1----:R-:W-:Y:S01]  /*4e30*/  HMMA.16816.F32 R24, R4.reuse, R8, R24 ;  /* 0x000000080418723c */ /* 0x042fe20000001818 */
[----:B------:R1:W-:Y:S07]  /*4e40*/  MUFU.EX2 R8, R0 ;  /* 0x0000000000087308 */ /* 0x0003ee0000000800 */
[----:B------:R-:W-:Y:S01]  /*4e50*/  HMMA.16816.F32 R20, R4, R10, R20 ;  /* 0x0000000a0414723c */ /* 0x000fe20000001814 */
[----:B------:R-:W-:Y:S06]  /*4e60*/  MUFU.EX2 R11, R15 ;  /* 0x0000000f000b7308 */ /* 0x000fec0000000800 */
[----:B------:R-:W-:-:S02]  /*4e70*/  FADD.FTZ R5, R179, R178 ;  /* 0x000000b2b3057221 */ /* 0x000fc40000010000 */
[----:B-1----:R-:W-:Y:S01]  /*4e80*/  FADD.FTZ R0, R59, R58 ;  /* 0x0000003a3b007221 */ /* 0x002fe20000010000 */
[----:B------:R-:W-:Y:S01]  /*4e90*/  MUFU.EX2 R10, R14 ;  /* 0x0000000e000a7308 */ /* 0x000fe20000000800 */
[----:B------:R-:W-:Y:S02]  /*4ea0*/  FADD.FTZ R5, R127, R5 ;  /* 0x000000057f057221 */ /* 0x000fe40000010000 */
[----:B------:R-:W-:Y:S02]  /*4eb0*/  FADD.FTZ R0, R70, R0 ;  /* 0x0000000046007221 */ /* 0x000fe40000010000 */
[----:B------:R-:W-:Y:S01]  /*4ec0*/  IMAD.MOV.U32 R70, RZ, RZ, R71 ;  /* 0x000000ffff467224 */ /* 0x000fe200078e0047 */
[----:B------:R-:W-:Y:S01]  /*4ed0*/  MOV R71, R96 ;  /* 0x0000006000477202 */ /* 0x000fe20000000f00 */
[----:B------:R-:W-:Y:S01]  /*4ee0*/  IMAD.MOV.U32 R96, RZ, RZ, R97 ;  /* 0x000000ffff607224 */ /* 0x000fe200078e0061 */
[----:B------:R-:W1:Y:S01]  /*4ef0*/  MUFU.EX2 R9, R13 ;  /* 0x0000000d00097308 */ /* 0x000e620000000800 */
[----:B------:R-:W-:-:S02]  /*4f00*/  FADD.FTZ R4, R129, R0 ;  /* 0x0000000081047221 */ /* 0x000fc40000010000 */
[----:B------:R-:W-:Y:S01]  /*4f10*/  IMAD.MOV.U32 R97, RZ, RZ, R98 ;  /* 0x000000ffff617224 */ /* 0x000fe200078e0062 */
[----:B------:R-:W-:Y:S01]  /*4f20*/  MOV R58, R96 ;  /* 0x00000060003a7202 */ /* 0x000fe20000000f00 */
[----:B------:R-:W-:Y:S02]  /*4f30*/  FADD.FTZ R0, R126, R5 ;  /* 0x000000057e007221 */ /* 0x000fe40000010000 */
[----:B------:R-:W-:Y:S01]  /*4f40*/  IMAD.MOV.U32 R98, RZ, RZ, R99 ;  /* 0x000000ffff627224 */ /* 0x000fe200078e0063 */
[----:B------:R-:W-:Y:S01]  /*4f50*/  MOV R99, R128 ;  /* 0x0000008000637202 */ /* 0x000fe20000000f00 */
[----:B------:R-:W-:Y:S01]  /*4f60*/  FADD.FTZ R4, R252, R4 ;  /* 0x00000004fc047221 */ /* 0x000fe20000010000 */
[----:B------:R4:W-:Y:S01]  /*4f70*/  MUFU.EX2 R7, R18 ;  /* 0x0000001200077308 */ /* 0x0009e20000000800 */
[----:B------:R-:W-:Y:S01]  /*4f80*/  FADD.FTZ R0, R125, R0 ;  /* 0x000000007d007221 */ /* 0x000fe20000010000 */
[----:B------:R-:W-:Y:S01]  /*4f90*/  F2FP.PACK_AB R128, R16, R17 ;  /* 0x000000111080723e */ /* 0x000fe200000000ff */
[----:B------:R-:W-:-:S02]  /*4fa0*/  IMAD.MOV.U32 R5, RZ, RZ, R70 ;  /* 0x000000ffff057224 */ /* 0x000fc400078e0046 */
[----:B------:R-:W-:Y:S01]  /*4fb0*/  IMAD.MOV.U32 R126, RZ, RZ, R71 ;  /* 0x000000ffff7e7224 */ /* 0x000fe200078e0047 */
[----:B------:R-:W-:Y:S01]  /*4fc0*/  MOV R71, R146 ;  /* 0x0000009200477202 */ /* 0x000fe20000000f00 */
[----:B------:R-:W-:Y:S01]  /*4fd0*/  IMAD.MOV.U32 R59, RZ, RZ, R97 ;  /* 0x000000ffff3b7224 */ /* 0x000fe200078e0061 */
[----:B------:R-:W-:Y:S01]  /*4fe0*/  MOV R97, R99 ;  /* 0x0000006300617202 */ /* 0x000fe20000000f00 */
[----:B------:R-:W-:Y:S01]  /*4ff0*/  IMAD.MOV.U32 R70, RZ, RZ, R147 ;  /* 0x000000ffff467224 */ /* 0x000fe200078e0093 */
[----:B------:R-:W5:Y:S01]  /*5000*/  MUFU.EX2 R6, R12 ;  /* 0x0000000c00067308 */ /* 0x000f620000000800 */
[----:B------:R-:W-:Y:S01]  /*5010*/  IMAD.MOV.U32 R125, RZ, RZ, R145 ;  /* 0x000000ffff7d7224 */ /* 0x000fe200078e0091 */
[----:B-1----:R-:W-:Y:S01]  /*5020*/  F2FP.PACK_AB R129, R8, R9 ;  /* 0x000000090881723e */ /* 0x002fe200000000ff */
[----:B------:R-:W-:Y:S01]  /*5030*/  IMAD.MOV.U32 R252, RZ, RZ, R144 ;  /* 0x000000fffffc7224 */ /* 0x000fe200078e0090 */
[----:B------:R-:W-:Y:S01]  /*5040*/  MOV R13, R51 ;  /* 0x00000033000d7202 */ /* 0x000fe20000000f00 */
[----:B------:R-:W-:Y:S01]  /*5050*/  IMAD.MOV.U32 R179, RZ, RZ, R68 ;  /* 0x000000ffffb37224 */ /* 0x000fe200078e0044 */
[----:B------:R-:W1:Y:S01]  /*5060*/  LDSM.16.MT88.4 R144, [R241+0x1900] ;  /* 0x00190000f190783b */ /* 0x000e620000004200 */
[----:B------:R-:W-:Y:S01]  /*5070*/  IMAD.MOV.U32 R127, RZ, RZ, R69 ;  /* 0x000000ffff7f7224 */ /* 0x000fe200078e0045 */
[----:B------:R-:W-:Y:S01]  /*5080*/  MOV R68, R153 ;  /* 0x0000009900447202 */ /* 0x000fe20000000f00 */
[----:B------:R-:W-:-:S02]  /*5090*/  IMAD.MOV.U32 R96, RZ, RZ, R98 ;  /* 0x000000ffff607224 */ /* 0x000fc400078e0062 */
[----:B------:R-:W-:Y:S02]  /*50a0*/  IMAD.MOV.U32 R98, RZ, RZ, R155 ;  /* 0x000000ffff627224 */ /* 0x000fe400078e009b */
[----:B------:R-:W-:Y:S02]  /*50b0*/  IMAD.MOV.U32 R99, RZ, RZ, R154 ;  /* 0x000000ffff637224 */ /* 0x000fe400078e009a */
[----:B------:R-:W-:Y:S02]  /*50c0*/  IMAD.MOV.U32 R69, RZ, RZ, R152 ;  /* 0x000000ffff457224 */ /* 0x000fe400078e0098 */
[----:B------:R-:W1:Y:S01]  /*50d0*/  LDSM.16.MT88.4 R152, [R238+0x1900] ;  /* 0x00190000ee98783b */ /* 0x000e620000004200 */
[----:B----4-:R-:W-:Y:S01]  /*50e0*/  IMAD.MOV.U32 R18, RZ, RZ, R130 ;  /* 0x000000ffff127224 */ /* 0x010fe200078e0082 */
[----:B------:R-:W-:Y:S01]  /*50f0*/  F2FP.PACK_AB R130, R10, R11 ;  /* 0x0000000b0a82723e */ /* 0x000fe200000000ff */
[----:B------:R-:W-:Y:S01]  /*5100*/  IMAD.MOV.U32 R178, RZ, RZ, R131 ;  /* 0x000000ffffb27224 */ /* 0x000fe200078e0083 */
[----:B-----5:R-:W-:Y:S01]  /*5110*/  F2FP.PACK_AB R131, R6, R7 ;  /* 0x000000070683723e */ /* 0x020fe200000000ff */
[----:B------:R-:W-:-:S02]  /*5120*/  IMAD.MOV.U32 R12, RZ, RZ, R50 ;  /* 0x000000ffff0c7224 */ /* 0x000fc400078e0032 */
[----:B------:R-:W-:Y:S02]  /*5130*/  IMAD.MOV.U32 R14, RZ, RZ, R56 ;  /* 0x000000ffff0e7224 */ /* 0x000fe400078e0038 */
[----:B------:R-:W-:Y:S02]  /*5140*/  IMAD.MOV.U32 R15, RZ, RZ, R57 ;  /* 0x000000ffff0f7224 */ /* 0x000fe400078e0039 */
[C---:B--2---:R-:W-:Y:S01]  /*5150*/  HMMA.16816.F32 R140, R128.reuse, R136, R140 ;  /* 0x00000088808c723c */ /* 0x044fe2000000188c */
[----:B------:R-:W-:Y:S02]  /*5160*/  FADD.FTZ R4, R126, R4 ;  /* 0x000000047e047221 */ /* 0x000fe40000010000 */
[----:B------:R-:W-:Y:S02]  /*5170*/  FADD.FTZ R0, R5, R0 ;  /* 0x0000000005007221 */ /* 0x000fe40000010000 */
[----:B------:R-:W-:Y:S02]  /*5180*/  FADD.FTZ R4, R127, R4 ;  /* 0x000000047f047221 */ /* 0x000fe40000010000 */
[----:B------:R-:W-:Y:S01]  /*5190*/  FADD.FTZ R0, R179, R0 ;  /* 0x00000000b3007221 */ /* 0x000fe20000010000 */
[----:B------:R-:W-:Y:S01]  /*51a0*/  HMMA.16816.F32 R136, R128, R138, R52 ;  /* 0x0000008a8088723c */ /* 0x000fe20000001834 */
[----:B------:R-:W-:-:S02]  /*51b0*/  FADD.FTZ R4, R178, R4 ;  /* 0x00000004b2047221 */ /* 0x000fc40000010000 */
[----:B------:R-:W-:Y:S02]  /*51c0*/  FADD.FTZ R0, R18, R0 ;  /* 0x0000000012007221 */ /* 0x000fe40000010000 */
[----:B------:R-:W-:Y:S02]  /*51d0*/  FADD.FTZ R4, R124, R4 ;  /* 0x000000047c047221 */ /* 0x000fe40000010000 */
[----:B------:R-:W-:Y:S01]  /*51e0*/  MOV R54, R58 ;  /* 0x0000003a00367202 */ /* 0x000fe20000000f00 */
[----:B---3--:R-:W-:Y:S01]  /*51f0*/  HMMA.16816.F32 R164, R128, R160, R164 ;  /* 0x000000a080a4723c */ /* 0x008fe200000018a4 */
[----:B------:R-:W-:Y:S02]  /*5200*/  IMAD.MOV.U32 R55, RZ, RZ, R59 ;  /* 0x000000ffff377224 */ /* 0x000fe400078e003b */
[----:B------:R-:W-:Y:S01]  /*5210*/  LDSM.16.MT88.4 R56, [R241+0x3900] ;  /* 0x00390000f138783b */ /* 0x000fe20000004200 */
[----:B------:R-:W-:Y:S02]  /*5220*/  FADD.FTZ R0, R19, R0 ;  /* 0x0000000013007221 */ /* 0x000fe40000010000 */
[----:B------:R-:W-:-:S02]  /*5230*/  FADD.FTZ R4, R134, R4 ;  /* 0x0000000486047221 */ /* 0x000fc40000010000 */
[C---:B-1----:R-:W-:Y:S01]  /*5240*/  HMMA.16816.F32 R148, R128.reuse, R144, R148 ;  /* 0x000000908094723c */ /* 0x042fe20000001894 */
[----:B------:R-:W-:Y:S02]  /*5250*/  FADD.FTZ R0, R132, R0 ;  /* 0x0000000084007221 */ /* 0x000fe40000010000 */
[----:B------:R-:W-:Y:S02]  /*5260*/  FADD.FTZ R5, R135, R4 ;  /* 0x0000000487057221 */ /* 0x000fe40000010000 */
[----:B------:R-:W-:Y:S02]  /*5270*/  FADD.FTZ R4, R133, R0 ;  /* 0x0000000085047221 */ /* 0x000fe40000010000 */
[----:B------:R-:W-:Y:S01]  /*5280*/  FADD.FTZ R0, R177, R5 ;  /* 0x00000005b1007221 */ /* 0x000fe20000010000 */
[----:B------:R-:W-:Y:S01]  /*5290*/  HMMA.16816.F32 R144, R128, R146, R40 ;  /* 0x000000928090723c */ /* 0x000fe20000001828 */
[----:B------:R-:W1:Y:S01]  /*52a0*/  LDSM.16.MT88.4 R40, [R237+0x3900] ;  /* 0x00390000ed28783b */ /* 0x000e620000004200 */
[----:B------:R-:W-:-:S02]  /*52b0*/  FADD.FTZ R4, R176, R4 ;  /* 0x00000004b0047221 */ /* 0x000fc40000010000 */
[----:B------:R-:W-:Y:S02]  /*52c0*/  FADD.FTZ R17, R17, R0 ;  /* 0x0000000011117221 */ /* 0x000fe40000010000 */
[----:B------:R-:W-:Y:S02]  /*52d0*/  FADD.FTZ R9, R9, R4 ;  /* 0x0000000409097221 */ /* 0x000fe40000010000 */
[C---:B------:R-:W-:Y:S01]  /*52e0*/  HMMA.16816.F32 R156, R128.reuse, R152, R156 ;  /* 0x00000098809c723c */ /* 0x040fe2000000189c */
[----:B------:R-:W-:Y:S02]  /*52f0*/  FADD.FTZ R16, R16, R17 ;  /* 0x0000001110107221 */ /* 0x000fe40000010000 */
[----:B------:R-:W-:Y:S02]  /*5300*/  FADD.FTZ R8, R8, R9 ;  /* 0x0000000908087221 */ /* 0x000fe40000010000 */
[----:B------:R-:W-:Y:S02]  /*5310*/  FADD.FTZ R11, R11, R16 ;  /* 0x000000100b0b7221 */ /* 0x000fe40000010000 */
[----:B------:R-:W-:Y:S01]  /*5320*/  FADD.FTZ R7, R7, R8 ;  /* 0x0000000807077221 */ /* 0x000fe20000010000 */
[----:B------:R-:W-:Y:S01]  /*5330*/  HMMA.16816.F32 R152, R128, R154, R32 ;  /* 0x0000009a8098723c */ /* 0x000fe20000001820 */
[----:B------:R-:W-:-:S02]  /*5340*/  FADD.FTZ R4, R10, R11 ;  /* 0x0000000b0a047221 */ /* 0x000fc40000010000 */
[----:B------:R-:W-:-:S04]  /*5350*/  FADD.FTZ R0, R6, R7 ;  /* 0x0000000706007221 */ /* 0x000fc80000010000 */
[----:B------:R-:W-:Y:S01]  /*5360*/  MOV R34, R49 ;  /* 0x0000003100227202 */ /* 0x000fe20000000f00 */
[----:B------:R-:W-:Y:S01]  /*5370*/  IMAD.MOV.U32 R35, RZ, RZ, R48 ;  /* 0x000000ffff237224 */ /* 0x000fe200078e0030 */
[----:B------:R-:W-:Y:S01]  /*5380*/  HMMA.16816.F32 R160, R128, R162, R28 ;  /* 0x000000a280a0723c */ /* 0x000fe2000000181c */
[----:B------:R-:W2:Y:S01]  /*5390*/  LDSM.16.MT88.4 R48, [R238+0x3900] ;  /* 0x00390000ee30783b */ /* 0x000ea20000004200 */
[----:B------:R-:W-:Y:S02]  /*53a0*/  IMAD.MOV.U32 R32, RZ, RZ, R46 ;  /* 0x000000ffff207224 */ /* 0x000fe400078e002e */
[----:B------:R-:W-:Y:S01]  /*53b0*/  IMAD.MOV.U32 R33, RZ, RZ, R47 ;  /* 0x000000ffff217224 */ /* 0x000fe200078e002f */
[----:B------:R-:W-:Y:S02]  /*53c0*/  STL [R1+0x20], R0 ;  /* 0x0000200001007387 */ /* 0x000fe40000100800 */
[----:B------:R-:W-:Y:S01]  /*53d0*/  IMAD.MOV.U32 R28, RZ, RZ, R39 ;  /* 0x000000ffff1c7224 */ /* 0x000fe200078e0027 */
[----:B------:R-:W-:Y:S01]  /*53e0*/  MOV R29, R38 ;  /* 0x00000026001d7202 */ /* 0x000fe20000000f00 */
[----:B------:R-:W-:Y:S01]  /*53f0*/  IMAD.MOV.U32 R30, RZ, RZ, R37 ;  /* 0x000000ffff1e7224 */ /* 0x000fe200078e0025 */
[----:B------:R-:W-:Y:S01]  /*5400*/  STL [R1+0x1c], R4 ;  /* 0x00001c0401007387 */ /* 0x000fe20000100800 */
[----:B------:R-:W-:-:S02]  /*5410*/  IMAD.MOV.U32 R31, RZ, RZ, R36 ;  /* 0x000000ffff1f7224 */ /* 0x000fc400078e0024 */
[C---:B-1----:R-:W-:Y:S01]  /*5420*/  HMMA.16816.F32 R36, R128.reuse, R40, R64 ;  /* 0x000000288024723c */ /* 0x042fe20000001840 */
[----:B------:R-:W1:Y:S07]  /*5430*/  LDSM.16.MT88.4 R64, [R240+0x3900] ;  /* 0x00390000f040783b */ /* 0x000e6e0000004200 */
[C---:B------:R-:W-:Y:S01]  /*5440*/  HMMA.16816.F32 R40, R128.reuse, R42, R72 ;  /* 0x0000002a8028723c */ /* 0x040fe20000001848 */
[----:B------:R-:W3:Y:S07]  /*5450*/  LDSM.16.MT88.4 R72, [R237+0x5900] ;  /* 0x00590000ed48783b */ /* 0x000eee0000004200 */
[C---:B--2---:R-:W-:Y:S01]  /*5460*/  HMMA.16816.F32 R44, R128.reuse, R48, R80 ;  /* 0x00000030802c723c */ /* 0x044fe20000001850 */
[----:B------:R-:W2:Y:S07]  /*5470*/  LDSM.16.MT88.4 R80, [R238+0x5900] ;  /* 0x00590000ee50783b */ /* 0x000eae0000004200 */
[C---:B------:R-:W-:Y:S07]  /*5480*/  HMMA.16816.F32 R48, R128.reuse, R50, R84 ;  /* 0x000000328030723c */ /* 0x040fee0000001854 */
[----:B------:R-:W-:Y:S01]  /*5490*/  IMAD.MOV.U32 R84, RZ, RZ, R54 ;  /* 0x000000ffff547224 */ /* 0x000fe200078e0036 */
[----:B------:R-:W-:Y:S01]  /*54a0*/  MOV R85, R55 ;  /* 0x0000003700557202 */ /* 0x000fe20000000f00 */
[----:B------:R-:W-:Y:S01]  /*54b0*/  IMAD.MOV.U32 R86, RZ, RZ, R125 ;  /* 0x000000ffff567224 */ /* 0x000fe200078e007d */
[----:B------:R-:W-:Y:S01]  /*54c0*/  HMMA.16816.F32 R52, R128, R56, R88 ;  /* 0x000000388034723c */ /* 0x000fe20000001858 */
[----:B------:R-:W4:Y:S01]  /*54d0*/  LDSM.16.MT88.4 R88, [R241+0x5900] ;  /* 0x00590000f158783b */ /* 0x000f220000004200 */
[----:B------:R-:W-:-:S06]  /*54e0*/  IMAD.MOV.U32 R87, RZ, RZ, R252 ;  /* 0x000000ffff577224 */ /* 0x000fcc00078e00fc */
[----:B------:R-:W-:Y:S07]  /*54f0*/  HMMA.16816.F32 R56, R128, R58, R92 ;  /* 0x0000003a8038723c */ /* 0x000fee000000185c */
[----:B------:R-:W-:Y:S01]  /*5500*/  MOV R92, R60 ;  /* 0x0000003c005c7202 */ /* 0x000fe20000000f00 */
[----:B------:R-:W-:Y:S01]  /*5510*/  IMAD.MOV.U32 R93, RZ, RZ, R61 ;  /* 0x000000ffff5d7224 */ /* 0x000fe200078e003d */
[----:B------:R-:W-:Y:S01]  /*5520*/  MOV R95, R63 ;  /* 0x0000003f005f7202 */ /* 0x000fe20000000f00 */
[----:B------:R-:W-:-:S02]  /*5530*/  IMAD.MOV.U32 R94, RZ, RZ, R62 ;  /* 0x000000ffff5e7224 */ /* 0x000fc400078e003e */
[C---:B-1----:R-:W-:Y:S08]  /*5540*/  HMMA.16816.F32 R60, R128.reuse, R64, R68 ;  /* 0x00000040803c723c */ /* 0x042ff00000001844 */
[C---:B---3--:R-:W-:Y:S07]  /*5550*/  HMMA.16816.F32 R68, R128.reuse, R72, R248 ;  /* 0x000000488044723c */ /* 0x048fee00000018f8 */
[----:B------:R-:W-:Y:S01]  /*5560*/  IMAD.MOV.U32 R248, RZ, RZ, R79 ;  /* 0x000000fffff87224 */ /* 0x000fe200078e004f */
[C---:B------:R-:W-:Y:S01]  /*5570*/  HMMA.16816.F32 R64, R128.reuse, R66, R96 ;  /* 0x000000428040723c */ /* 0x040fe20000001860 */
[----:B------:R-:W-:Y:S01]  /*5580*/  IMAD.MOV.U32 R249, RZ, RZ, R78 ;  /* 0x000000fffff97224 */ /* 0x000fe200078e004e */
[----:B------:R-:W-:Y:S01]  /*5590*/  MOV R250, R77 ;  /* 0x0000004d00fa7202 */ /* 0x000fe20000000f00 */
[----:B------:R-:W-:Y:S01]  /*55a0*/  IMAD.MOV.U32 R251, RZ, RZ, R76 ;  /* 0x000000fffffb7224 */ /* 0x000fe200078e004c */
[----:B------:R-:W1:Y:S04]  /*55b0*/  LDSM.16.MT88.4 R96, [R240+0x5900] ;  /* 0x00590000f060783b */ /* 0x000e680000004200 */
[C---:B--2---:R-:W-:Y:S01]  /*55c0*/  HMMA.16816.F32 R76, R128.reuse, R80, R104 ;  /* 0x00000050804c723c */ /* 0x044fe20000001868 */
[----:B------:R-:W2:Y:S07]  /*55d0*/  LDSM.16.MT88.4 R104, [R237+0x7900] ;  /* 0x00790000ed68783b */ /* 0x000eae0000004200 */
[C---:B----4-:R-:W-:Y:S08]  /*55e0*/  HMMA.16816.F32 R84, R128.reuse, R88, R84 ;  /* 0x000000588054723c */ /* 0x050ff00000001854 */
[C---:B------:R-:W-:Y:S08]  /*55f0*/  HMMA.16816.F32 R88, R128.reuse, R90, R92 ;  /* 0x0000005a8058723c */ /* 0x040ff0000000185c */
[C---:B------:R-:W-:Y:S08]  /*5600*/  HMMA.16816.F32 R72, R128.reuse, R74, R116 ;  /* 0x0000004a8048723c */ /* 0x040ff00000001874 */
[C---:B------:R-:W-:Y:S08]  /*5610*/  HMMA.16816.F32 R80, R128.reuse, R82, R108 ;  /* 0x000000528050723c */ /* 0x040ff0000000186c */
[C---:B-1----:R-:W-:Y:S01]  /*5620*/  HMMA.16816.F32 R92, R128.reuse, R96, R120 ;  /* 0x00000060805c723c */ /* 0x042fe20000001878 */
[----:B------:R-:W1:Y:S07]  /*5630*/  LDSM.16.MT88.4 R120, [R241+0x7900] ;  /* 0x00790000f178783b */ /* 0x000e6e0000004200 */
[C---:B------:R-:W-:Y:S01]  /*5640*/  HMMA.16816.F32 R96, R128.reuse, R98, R112 ;  /* 0x000000628060723c */ /* 0x040fe20000001870 */
[----:B------:R-:W3:Y:S07]  /*5650*/  LDSM.16.MT88.4 R112, [R238+0x7900] ;  /* 0x00790000ee70783b */ /* 0x000eee0000004200 */
[C---:B--2---:R-:W-:Y:S08]  /*5660*/  HMMA.16816.F32 R100, R128.reuse, R104, R100 ;  /* 0x000000688064723c */ /* 0x044ff00000001864 */
[C---:B------:R-:W-:Y:S01]  /*5670*/  HMMA.16816.F32 R104, R128.reuse, R106, R12 ;  /* 0x0000006a8068723c */ /* 0x040fe2000000180c */
[----:B------:R-:W2:Y:S07]  /*5680*/  LDSM.16.MT88.4 R12, [R240+0x7900] ;  /* 0x00790000f00c783b */ /* 0x000eae0000004200 */
[C---:B-1----:R-:W-:Y:S08]  /*5690*/  HMMA.16816.F32 R116, R128.reuse, R120, R244 ;  /* 0x000000788074723c */ /* 0x042ff000000018f4 */
[C---:B---3--:R-:W-:Y:S08]  /*56a0*/  HMMA.16816.F32 R108, R128.reuse, R112, R248 ;  /* 0x00000070806c723c */ /* 0x048ff000000018f8 */
[C---:B------:R-:W-:Y:S08]  /*56b0*/  HMMA.16816.F32 R112, R128.reuse, R114, R32 ;  /* 0x000000728070723c */ /* 0x040ff00000001820 */
[C---:B------:R-:W-:Y:S08]  /*56c0*/  HMMA.16816.F32 R120, R128.reuse, R122, R28 ;  /* 0x0000007a8078723c */ /* 0x040ff0000000181c */
[C---:B--2---:R-:W-:Y:S08]  /*56d0*/  HMMA.16816.F32 R124, R128.reuse, R12, R24 ;  /* 0x0000000c807c723c */ /* 0x044ff00000001818 */
[----:B------:R-:W-:Y:S01]  /*56e0*/  HMMA.16816.F32 R128, R128, R14, R20 ;  /* 0x0000000e8080723c */ /* 0x000fe20000001814 */
[----:B------:R-:W-:Y:S07]  /*56f0*/  @!P0 BRA `(.L_x_4) ;  /* 0x00003ea000008947 */ /* 0x000fee0003800000 */
[----:B------:R-:W2:Y:S04]  /*5700*/  LDL.64 R28, [R1+0x60] ;  /* 0x00006000011c7983 */ /* 0x000ea80000100a00 */
[----:B------:R-:W3:Y:S04]  /*5710*/  LDL R18, [R1+0x54] ;  /* 0x0000540001127983 */ /* 0x000ee80000100800 */
[----:B------:R-:W4:Y:S04]  /*5720*/  LDL.64 R30, [R1+0x68] ;  /* 0x00006800011e7983 */ /* 0x000f280000100a00 */
[----:B------:R-:W5:Y:S01]  /*5730*/  LDL.64 R178, [R1+0x58] ;  /* 0x0000580001b27983 */ /* 0x000f620000100a00 */
[----:B------:R-:W-:Y:S01]  /*5740*/  IMAD.MOV.U32 R0, RZ, RZ, R3 ;  /* 0x000000ffff007224 */ /* 0x000fe200078e0003 */
[C---:B------:R-:W-:Y:S01]  /*5750*/  IADD3 R4, R243.reuse, 0x800, RZ ;  /* 0x00000800f3047810 */ /* 0x040fe20007ffe0ff */
[----:B------:R-:W-:Y:S01]  /*5760*/  IMAD.MOV.U32 R132, RZ, RZ, R2 ;  /* 0x000000ffff847224 */ /* 0x000fe200078e0002 */
[C---:B------:R-:W-:Y:S01]  /*5770*/  IADD3 R3, R243.reuse, 0x1000, RZ ;  /* 0x00001000f3037810 */ /* 0x040fe20007ffe0ff */
[----:B------:R-:W-:Y:S01]  /*5780*/  UMOV UR16, UR14 ;  /* 0x0000000e00107c82 */ /* 0x000fe20008000000 */
[C---:B------:R-:W-:Y:S01]  /*5790*/  IADD3 R2, R243.reuse, 0x1800, RZ ;  /* 0x00001800f3027810 */ /* 0x040fe20007ffe0ff */
[----:B------:R1:W-:Y:S01]  /*57a0*/  STL [R1+0x14], R4 ;  /* 0x0000140401007387 */ /* 0x0003e20000100800 */
[----:B------:R-:W-:Y:S01]  /*57b0*/  IADD3 R252, R243, 0x3800, RZ ;  /* 0x00003800f3fc7810 */ /* 0x000fe20007ffe0ff */
[----:B------:R-:W-:-:S02]  /*57c0*/  ULDC.64 UR6, c[0x0][0x208] ;  /* 0x0000820000067ab9 */ /* 0x000fc40000000a00 */
[----:B------:R1:W-:Y:S01]  /*57d0*/  STL [R1+0x10], R3 ;  /* 0x0000100301007387 */ /* 0x0003e20000100800 */
[C---:B------:R-:W-:Y:S01]  /*57e0*/  IADD3 R251, R243.reuse, 0x4000, RZ ;  /* 0x00004000f3fb7810 */ /* 0x040fe20007ffe0ff */
[----:B------:R-:W-:Y:S02]  /*57f0*/  ULDC.64 UR4, c[0x0][0x1e0] ;  /* 0x0000780000047ab9 */ /* 0x000fe40000000a00 */
[----:B------:R1:W-:Y:S02]  /*5800*/  STL [R1+0xc], R2 ;  /* 0x00000c0201007387 */ /* 0x0003e40000100800 */
[C---:B-1----:R-:W-:Y:S02]  /*5810*/  IADD3 R4, R243.reuse, 0x2000, RZ ;  /* 0x00002000f3047810 */ /* 0x042fe40007ffe0ff */
[----:B------:R-:W-:-:S03]  /*5820*/  IADD3 R3, R243, 0x2800, RZ ;  /* 0x00002800f3037810 */ /* 0x000fc60007ffe0ff */
[----:B------:R-:W-:Y:S01]  /*5830*/  STL [R1+0x8], R4 ;  /* 0x0000080401007387 */ /* 0x000fe20000100800 */
[----:B------:R-:W-:-:S03]  /*5840*/  IADD3 R2, R243, 0x3000, RZ ;  /* 0x00003000f3027810 */ /* 0x000fc60007ffe0ff */
[----:B------:R-:W-:Y:S04]  /*5850*/  STL [R1+0x4], R3 ;  /* 0x0000040301007387 */ /* 0x000fe80000100800 */
[----:B------:R2:W-:Y:S01]  /*5860*/  STL [R1], R2 ;  /* 0x0000000201007387 */ /* 0x0005e20000100800 */
[C---:B------:R-:W-:Y:S02]  /*5870*/  IADD3 R250, R243.reuse, 0x4800, RZ ;  /* 0x00004800f3fa7810 */ /* 0x040fe40007ffe0ff */
[C---:B------:R-:W-:Y:S02]  /*5880*/  IADD3 R249, R243.reuse, 0x5000, RZ ;  /* 0x00005000f3f97810 */ /* 0x040fe40007ffe0ff */
[C---:B------:R-:W-:Y:S02]  /*5890*/  IADD3 R248, R243.reuse, 0x5800, RZ ;  /* 0x00005800f3f87810 */ /* 0x040fe40007ffe0ff */
[----:B------:R-:W-:-:S02]  /*58a0*/  IADD3 R247, R243, 0x6000, RZ ;  /* 0x00006000f3f77810 */ /* 0x000fc40007ffe0ff */
[C---:B------:R-:W-:Y:S02]  /*58b0*/  IADD3 R246, R243.reuse, 0x6800, RZ ;  /* 0x00006800f3f67810 */ /* 0x040fe40007ffe0ff */
[C---:B------:R-:W-:Y:S02]  /*58c0*/  IADD3 R245, R243.reuse, 0x7000, RZ ;  /* 0x00007000f3f57810 */ /* 0x040fe40007ffe0ff */
[----:B------:R-:W-:Y:S02]  /*58d0*/  IADD3 R244, R243, 0x7800, RZ ;  /* 0x00007800f3f47810 */ /* 0x000fe40007ffe0ff */
[C---:B--2---:R-:W-:Y:S02]  /*58e0*/  IADD3 R2, P2, R28.reuse, 0x40, RZ ;  /* 0x000000401c027810 */ /* 0x044fe40007f5e0ff */
[----:B------:R-:W-:-:S03]  /*58f0*/  IADD3 R3, P1, R28, 0x80, RZ ;  /* 0x000000801c037810 */ /* 0x000fc60007f3e0ff */
[----:B------:R1:W-:Y:S01]  /*5900*/  STL [R1+0x50], R2 ;  /* 0x0000500201007387 */ /* 0x0003e20000100800 */
[----:B---3--:R-:W-:-:S03]  /*5910*/  IMAD.X R4, RZ, RZ, R18, P2 ;  /* 0x000000ffff047224 */ /* 0x008fc600010e0612 */
[----:B------:R4:W-:Y:S01]  /*5920*/  STL [R1+0x48], R3 ;  /* 0x0000480301007387 */ /* 0x0009e20000100800 */
[----:B-1----:R-:W-:Y:S02]  /*5930*/  IADD3 R2, P0, R28, 0xc0, RZ ;  /* 0x000000c01c027810 */ /* 0x002fe40007f1e0ff */
[----:B----4-:R-:W-:-:S03]  /*5940*/  IADD3 R3, P2, R30, 0x40, RZ ;  /* 0x000000401e037810 */ /* 0x010fc60007f5e0ff */
[----:B------:R1:W-:Y:S04]  /*5950*/  STL [R1+0x40], R2 ;  /* 0x0000400201007387 */ /* 0x0003e80000100800 */
[----:B------:R2:W-:Y:S04]  /*5960*/  STL [R1+0x4c], R4 ;  /* 0x00004c0401007387 */ /* 0x0005e80000100800 */
[----:B------:R3:W-:Y:S01]  /*5970*/  STL [R1+0x38], R3 ;  /* 0x0000380301007387 */ /* 0x0007e20000100800 */
[----:B-1----:R-:W-:Y:S01]  /*5980*/  IMAD.X R2, RZ, RZ, R18, P1 ;  /* 0x000000ffff027224 */ /* 0x002fe200008e0612 */
[----:B--2---:R-:W-:-:S04]  /*5990*/  IADD3 R4, P1, R30, 0x80, RZ ;  /* 0x000000801e047810 */ /* 0x004fc80007f3e0ff */
[----:B------:R1:W-:Y:S01]  /*59a0*/  STL [R1+0x44], R2 ;  /* 0x0000440201007387 */ /* 0x0003e20000100800 */
[----:B---3--:R-:W-:-:S03]  /*59b0*/  IMAD.X R3, RZ, RZ, R18, P0 ;  /* 0x000000ffff037224 */ /* 0x008fc600000e0612 */
[----:B------:R5:W-:Y:S04]  /*59c0*/  STL [R1+0x30], R4 ;  /* 0x0000300401007387 */ /* 0x000be80000100800 */
[----:B------:R2:W-:Y:S01]  /*59d0*/  STL [R1+0x3c], R3 ;  /* 0x00003c0301007387 */ /* 0x0005e20000100800 */
[----:B-1----:R-:W-:Y:S01]  /*59e0*/  IADD3 R2, P0, R30, 0xc0, RZ ;  /* 0x000000c01e027810 */ /* 0x002fe20007f1e0ff */
[----:B-----5:R-:W-:-:S04]  /*59f0*/  IMAD.X R4, RZ, RZ, R179, P2 ;  /* 0x000000ffff047224 */ /* 0x020fc800010e06b3 */
[----:B------:R1:W-:Y:S01]  /*5a00*/  STL [R1+0x28], R2 ;  /* 0x0000280201007387 */ /* 0x0003e20000100800 */
[----:B--2---:R-:W-:-:S03]  /*5a10*/  IMAD.X R3, RZ, RZ, R179, P1 ;  /* 0x000000ffff037224 */ /* 0x004fc600008e06b3 */
[----:B------:R2:W-:Y:S04]  /*5a20*/  STL [R1+0x34], R4 ;  /* 0x0000340401007387 */ /* 0x0005e80000100800 */
[----:B------:R2:W-:Y:S01]  /*5a30*/  STL [R1+0x2c], R3 ;  /* 0x00002c0301007387 */ /* 0x0005e20000100800 */
[----:B-1----:R-:W-:-:S05]  /*5a40*/  IMAD.X R2, RZ, RZ, R179, P0 ;  /* 0x000000ffff027224 */ /* 0x002fca00000e06b3 */
[----:B------:R2:W-:Y:S02]  /*5a50*/  STL [R1+0x24], R2 ;  /* 0x0000240201007387 */ /* 0x0005e40000100800 */
.L_x_5:
[----:B------:R-:W3:Y:S01]  /*5a60*/  LDL R133, [R1+0x14] ;  /* 0x0000140001857983 */ /* 0x000ee20000100800 */
[----:B------:R-:W-:Y:S04]  /*5a70*/  DEPBAR.LE SB0, 0x0 ;  /* 0x000080000000791a */ /* 0x000fe80000000000 */
[----:B------:R-:W-:Y:S01]  /*5a80*/  BAR.SYNC.DEFER_BLOCKING 0x0 ;  /* 0x0000000000007b1d */ /* 0x000fe20000010000 */
[----:B------:R-:W-:Y:S02]  /*5a90*/  USHF.R.S32.HI UR14, URZ, 0x1f, UR16 ;  /* 0x0000001f3f0e7899 */ /* 0x000fe40008011410 */
[----:B------:R-:W-:Y:S02]  /*5aa0*/  UIMAD.WIDE.U32 UR18, UR16, UR6, URZ ;  /* 0x00000006101272a5 */ /* 0x000fe4000f8e003f */
[----:B------:R-:W-:Y:S02]  /*5ab0*/  UIMAD UR14, UR14, UR6, URZ ;  /* 0x000000060e0e72a4 */ /* 0x000fe4000f8e023f */
[----:B------:R-:W-:Y:S02]  /*5ac0*/  USHF.L.U32 UR15, UR18, 0x6, URZ ;  /* 0x00000006120f7899 */ /* 0x000fe4000800063f */
[----:B------:R-:W-:Y:S04]  /*5ad0*/  UIMAD UR14, UR16, UR7, UR14 ;  /* 0x00000007100e72a4 */ /* 0x000fe8000f8e020e */
[----:B------:R-:W-:Y:S04]  /*5ae0*/  UIADD3 UR14, UR19, UR14, URZ ;  /* 0x0000000e130e7290 */ /* 0x000fe8000fffe03f */
[----:B------:R-:W-:Y:S01]  /*5af0*/  USHF.L.U64.HI UR14, UR18, 0x6, UR14 ;  /* 0x00000006120e7899 */ /* 0x000fe2000801020e */
[----:B------:R-:W1:Y:S05]  /*5b00*/  LDSM.16.M88.4 R8, [R236+0x10100] ;  /* 0x01010000ec08783b */ /* 0x000e6a0000000200 */
[----:B--2---:R-:W2:Y:S05]  /*5b10*/  LDL R3, [R1+0x10] ;  /* 0x0000100001037983 */ /* 0x004eaa0000100800 */
[----:B------:R-:W4:Y:S05]  /*5b20*/  LDL R2, [R1+0xc] ;  /* 0x00000c0001027983 */ /* 0x000f2a0000100800 */
[----:B------:R-:W-:Y:S05]  /*5b30*/  STL [R1+0xc8], R237 ;  /* 0x0000c8ed01007387 */ /* 0x000fea0000100800 */
[----:B------:R-:W-:Y:S05]  /*5b40*/  STL [R1+0xc4], R238 ;  /* 0x0000c4ee01007387 */ /* 0x000fea0000100800 */
[----:B------:R-:W-:Y:S05]  /*5b50*/  STL [R1+0xc0], R241 ;  /* 0x0000c0f101007387 */ /* 0x000fea0000100800 */
[----:B------:R1:W-:Y:S05]  /*5b60*/  STL [R1+0xbc], R240 ;  /* 0x0000bcf001007387 */ /* 0x0003ea0000100800 */
[----:B------:R-:W1:Y:S02]  /*5b70*/  LDSM.16.M88.4 R16, [R236+0x10900] ;  /* 0x01090000ec10783b */ /* 0x000e640000000200 */
[C---:B-1---5:R-:W-:Y:S03]  /*5b80*/  HMMA.16816.F32 R4, R168.reuse, R8, RZ ;  /* 0x00000008a804723c */ /* 0x062fe600000018ff */
[----:B------:R-:W1:Y:S05]  /*5b90*/  LDSM.16.M88.4 R24, [R236+0x11100] ;  /* 0x01110000ec18783b */ /* 0x000e6a0000000200 */
[----:B------:R-:W1:Y:S01]  /*5ba0*/  LDSM.16.M88.4 R32, [R236+0x11900] ;  /* 0x01190000ec20783b */ /* 0x000e620000000200 */
[C---:B------:R-:W-:Y:S04]  /*5bb0*/  HMMA.16816.F32 R8, R168.reuse, R10, RZ ;  /* 0x0000000aa808723c */ /* 0x040fe800000018ff */
[----:B------:R-:W1:Y:S05]  /*5bc0*/  LDSM.16.M88.4 R176, [R243] ;  /* 0x00000000f3b0783b */ /* 0x000e6a0000000200 */
[----:B------:R-:W4:Y:S05]  /*5bd0*/  LDL.64 R240, [R1+0x60] ;  /* 0x0000600001f07983 */ /* 0x000f2a0000100a00 */
[----:B------:R-:W-:Y:S05]  /*5be0*/  STL [R1+0x70], R243 ;  /* 0x000070f301007387 */ /* 0x000fea0000100800 */
[----:B------:R-:W-:Y:S05]  /*5bf0*/  STL [R1+0x80], R168 ;  /* 0x000080a801007387 */ /* 0x000fea0000100800 */
[----:B------:R-:W-:Y:S01]  /*5c00*/  STL [R1+0x7c], R169 ;  /* 0x00007ca901007387 */ /* 0x000fe20000100800 */
[C---:B------:R-:W-:Y:S04]  /*5c10*/  HMMA.16816.F32 R12, R168.reuse, R16, RZ ;  /* 0x00000010a80c723c */ /* 0x040fe800000018ff */
[----:B------:R-:W-:Y:S05]  /*5c20*/  STL [R1+0x78], R170 ;  /* 0x000078aa01007387 */ /* 0x000fea0000100800 */
[----:B------:R1:W-:Y:S01]  /*5c30*/  STL [R1+0x74], R171 ;  /* 0x000074ab01007387 */ /* 0x0003e20000100800 */
[C---:B------:R-:W-:Y:S04]  /*5c40*/  HMMA.16816.F32 R16, R168.reuse, R18, RZ ;  /* 0x00000012a810723c */ /* 0x040fe800000018ff */
[----:B------:R-:W4:Y:S04]  /*5c50*/  LDL R237, [R1+0x54] ;  /* 0x0000540001ed7983 */ /* 0x000f280000100800 */
[C---:B-1----:R-:W-:Y:S01]  /*5c60*/  HMMA.16816.F32 R20, R168.reuse, R24, RZ ;  /* 0x00000018a814723c */ /* 0x042fe200000018ff */
[----:B------:R-:W4:Y:S05]  /*5c70*/  LDL R238, [R1+0x18] ;  /* 0x0000180001ee7983 */ /* 0x000f2a0000100800 */
[----:B------:R-:W4:Y:S02]  /*5c80*/  LDL R135, [R1+0x40] ;  /* 0x0000400001877983 */ /* 0x000f240000100800 */
[C---:B------:R-:W-:Y:S03]  /*5c90*/  HMMA.16816.F32 R24, R168.reuse, R26, RZ ;  /* 0x0000001aa818723c */ /* 0x040fe600000018ff */
[----:B------:R-:W4:Y:S05]  /*5ca0*/  LDL R134, [R1+0x3c] ;  /* 0x00003c0001867983 */ /* 0x000f2a0000100800 */
[C---:B------:R-:W-:Y:S08]  /*5cb0*/  HMMA.16816.F32 R28, R168.reuse, R32, RZ ;  /* 0x00000020a81c723c */ /* 0x040ff000000018ff */
[----:B------:R-:W-:Y:S01]  /*5cc0*/  HMMA.16816.F32 R32, R168, R34, RZ ;  /* 0x00000022a820723c */ /* 0x000fe200000018ff */
[----:B------:R-:W4:Y:S05]  /*5cd0*/  LDL R171, [R1+0x50] ;  /* 0x0000500001ab7983 */ /* 0x000f2a0000100800 */
[----:B------:R-:W4:Y:S02]  /*5ce0*/  LDL R170, [R1+0x4c] ;  /* 0x00004c0001aa7983 */ /* 0x000f240000100800 */
[C---:B------:R-:W-:Y:S03]  /*5cf0*/  HMMA.16816.F32 R4, R172.reuse, R176, R4 ;  /* 0x000000b0ac04723c */ /* 0x040fe60000001804 */
[----:B------:R-:W4:Y:S05]  /*5d00*/  LDL R169, [R1+0x48] ;  /* 0x0000480001a97983 */ /* 0x000f2a0000100800 */
[C---:B------:R-:W-:Y:S01]  /*5d10*/  HMMA.16816.F32 R8, R172.reuse, R178, R8 ;  /* 0x000000b2ac08723c */ /* 0x040fe20000001808 */
[----:B------:R-:W4:Y:S05]  /*5d20*/  LDL R168, [R1+0x44] ;  /* 0x0000440001a87983 */ /* 0x000f2a0000100800 */
[----:B------:R-:W-:Y:S05]  /*5d30*/  STL [R1+0x90], R172 ;  /* 0x000090ac01007387 */ /* 0x000fea0000100800 */
[----:B------:R-:W-:Y:S05]  /*5d40*/  STL [R1+0x8c], R173 ;  /* 0x00008cad01007387 */ /* 0x000fea0000100800 */
[----:B------:R-:W-:Y:S05]  /*5d50*/  STL [R1+0x88], R174 ;  /* 0x000088ae01007387 */ /* 0x000fea0000100800 */
[----:B------:R-:W-:Y:S05]  /*5d60*/  STL [R1+0x84], R175 ;  /* 0x000084af01007387 */ /* 0x000fea0000100800 */
[----:B---3--:R-:W1:Y:S02]  /*5d70*/  LDSM.16.M88.4 R176, [R133] ;  /* 0x0000000085b0783b */ /* 0x008e640000000200 */
[C---:B-1----:R-:W-:Y:S08]  /*5d80*/  HMMA.16816.F32 R12, R172.reuse, R176, R12 ;  /* 0x000000b0ac0c723c */ /* 0x042ff0000000180c */
[C---:B------:R-:W-:Y:S01]  /*5d90*/  HMMA.16816.F32 R16, R172.reuse, R178, R16 ;  /* 0x000000b2ac10723c */ /* 0x040fe20000001810 */
[----:B--2---:R4:W1:Y:S03]  /*5da0*/  LDSM.16.M88.4 R176, [R3] ;  /* 0x0000000003b0783b */ /* 0x0048660000000200 */
[----:B----4-:R-:W-:Y:S04]  /*5db0*/  IADD3 R3, P1, R240, UR15, RZ ;  /* 0x0000000ff0037c10 */ /* 0x010fe8000ff3e0ff */
[C---:B-1----:R-:W-:Y:S08]  /*5dc0*/  HMMA.16816.F32 R20, R172.reuse, R176, R20 ;  /* 0x000000b0ac14723c */ /* 0x042ff00000001814 */
[C---:B------:R-:W-:Y:S01]  /*5dd0*/  HMMA.16816.F32 R24, R172.reuse, R178, R24 ;  /* 0x000000b2ac18723c */ /* 0x040fe20000001818 */
[----:B------:R1:W2:Y:S03]  /*5de0*/  LDSM.16.M88.4 R176, [R2] ;  /* 0x0000000002b0783b */ /* 0x0002a60000000200 */
[----:B------:R-:W-:Y:S02]  /*5df0*/  IADD3.X R133, R237, UR14, RZ, P1, !PT ;  /* 0x0000000eed857c10 */ /* 0x000fe40008ffe4ff */
[C---:B-1----:R-:W-:Y:S06]  /*5e00*/  LEA R2, P0, R3.reuse, c[0x0][0x1f8], 0x1 ;  /* 0x00007e0003027a11 */ /* 0x042fec00078008ff */
[----:B------:R-:W-:Y:S05]  /*5e10*/  LEA.HI.X R3, R3, c[0x0][0x1fc], R133, 0x1, P0 ;  /* 0x00007f0003037a11 */ /* 0x000fea00000f0c85 */
[----:B------:R-:W-:Y:S01]  /*5e20*/  @!PT LDS RZ, [RZ] ;  /* 0x00000000fffff984 */ /* 0x000fe20000000800 */
[----:B------:R-:W-:Y:S01]  /*5e30*/  @!PT LDS RZ, [RZ] ;  /* 0x00000000fffff984 */ /* 0x000fe20000000800 */
[----:B------:R-:W-:Y:S01]  /*5e40*/  @!PT LDS RZ, [RZ] ;  /* 0x00000000fffff984 */ /* 0x000fe20000000800 */
[----:B------:R1:W-:Y:S01]  /*5e50*/  LDGSTS.E.BYPASS.LTC128B.128 [R238+0x100], [R2.64], !P6 ;  /* 0x0010000002ee7fae */ /* 0x0003e2000f101d4c */
[C---:B--2---:R-:W-:Y:S08]  /*5e60*/  HMMA.16816.F32 R28, R172.reuse, R176, R28 ;  /* 0x000000b0ac1c723c */ /* 0x044ff0000000181c */
[----:B------:R-:W-:Y:S04]  /*5e70*/  HMMA.16816.F32 R32, R172, R178, R32 ;  /* 0x000000b2ac20723c */ /* 0x000fe80000001820 */
[----:B-1----:R-:W-:Y:S04]  /*5e80*/  IADD3 R3, P1, R171, UR15, RZ ;  /* 0x0000000fab037c10 */ /* 0x002fe8000ff3e0ff */
[C---:B------:R-:W-:Y:S04]  /*5e90*/  LEA R2, P0, R3.reuse, c[0x0][0x1f8], 0x1 ;  /* 0x00007e0003027a11 */ /* 0x040fe800078008ff */
[----:B------:R-:W-:Y:S04]  /*5ea0*/  IADD3.X R133, R170, UR14, RZ, P1, !PT ;  /* 0x0000000eaa857c10 */ /* 0x000fe80008ffe4ff */
[----:B------:R-:W-:Y:S05]  /*5eb0*/  LEA.HI.X R3, R3, c[0x0][0x1fc], R133, 0x1, P0 ;  /* 0x00007f0003037a11 */ /* 0x000fea00000f0c85 */
[----:B------:R1:W-:Y:S02]  /*5ec0*/  LDGSTS.E.BYPASS.LTC128B.128 [R238+0x2100], [R2.64], !P5 ;  /* 0x0210000002ee7fae */ /* 0x0003e4000e901d4c */
[----:B-1----:R-:W-:Y:S04]  /*5ed0*/  IADD3 R3, P1, R169, UR15, RZ ;  /* 0x0000000fa9037c10 */ /* 0x002fe8000ff3e0ff */
[C---:B------:R-:W-:Y:S02]  /*5ee0*/  LEA R2, P0, R3.reuse, c[0x0][0x1f8], 0x1 ;  /* 0x00007e0003027a11 */ /* 0x040fe400078008ff */
[----:B------:R-:W-:Y:S04]  /*5ef0*/  IADD3.X R133, R168, UR14, RZ, P1, !PT ;  /* 0x0000000ea8857c10 */ /* 0x000fe80008ffe4ff */
[----:B------:R-:W-:Y:S05]  /*5f00*/  LEA.HI.X R3, R3, c[0x0][0x1fc], R133, 0x1, P0 ;  /* 0x00007f0003037a11 */ /* 0x000fea00000f0c85 */
[----:B------:R1:W-:Y:S02]  /*5f10*/  LDGSTS.E.BYPASS.LTC128B.128 [R238+0x4100], [R2.64], !P4 ;  /* 0x0410000002ee7fae */ /* 0x0003e4000e101d4c */
[----:B-1----:R-:W-:Y:S01]  /*5f20*/  IADD3 R3, P1, R135, UR15, RZ ;  /* 0x0000000f87037c10 */ /* 0x002fe2000ff3e0ff */
[----:B------:R-:W-:Y:S03]  /*5f30*/  ULEA UR15, UP0, UR6, UR15, 0x5 ;  /* 0x0000000f060f7291 */ /* 0x000fe6000f80283f */
[C---:B------:R-:W-:Y:S02]  /*5f40*/  LEA R2, P0, R3.reuse, c[0x0][0x1f8], 0x1 ;  /* 0x00007e0003027a11 */ /* 0x040fe400078008ff */
[----:B------:R-:W-:Y:S01]  /*5f50*/  IADD3.X R133, R134, UR14, RZ, P1, !PT ;  /* 0x0000000e86857c10 */ /* 0x000fe20008ffe4ff */
[----:B------:R-:W-:Y:S02]  /*5f60*/  ULEA.HI.X UR14, UR6, UR14, UR7, 0x5, UP0 ;  /* 0x0000000e060e7291 */ /* 0x000fe400080f2c07 */
[----:B------:R-:W-:Y:S01]  /*5f70*/  UISETP.GT.AND UP0, UPT, UR16, UR8, UPT ;  /* 0x000000081000728c */ /* 0x000fe2000bf04270 */
[----:B------:R-:W-:Y:S01]  /*5f80*/  LEA.HI.X R3, R3, c[0x0][0x1fc], R133, 0x1, P0 ;  /* 0x00007f0003037a11 */ /* 0x000fe200000f0c85 */
[----:B------:R-:W-:Y:S04]  /*5f90*/  UIADD3 UR16, UR16, -0x1, URZ ;  /* 0xffffffff10107890 */ /* 0x000fe8000fffe03f */
[----:B------:R1:W-:Y:S05]  /*5fa0*/  LDGSTS.E.BYPASS.LTC128B.128 [R238+0x6100], [R2.64], !P3 ;  /* 0x0610000002ee7fae */ /* 0x0003ea000d901d4c */
[----:B------:R-:W-:Y:S01]  /*5fb0*/  @UP0 UIMAD.WIDE.U32 UR18, UR16, UR4, URZ ;  /* 0x00000004101202a5 */ /* 0x000fe2000f8e003f */
[----:B-1----:R-:W-:Y:S04]  /*5fc0*/  IADD3 R3, P1, R240, UR15, RZ ;  /* 0x0000000ff0037c10 */ /* 0x002fe8000ff3e0ff */
[----:B------:R-:W-:Y:S02]  /*5fd0*/  LEA R2, P0, R3, c[0x0][0x1f8], 0x1 ;  /* 0x00007e0003027a11 */ /* 0x000fe400078008ff */
        /* <DEDUP_REMOVED lines=8> */
[----:B-1----:R-:W-:Y:S04]  /*6060*/  IADD3 R3, P1, R169, UR15, RZ ;  /* 0x0000000fa9037c10 */ /* 0x002fe8000ff3e0ff */
[C---:B------:R-:W-:Y:S02]  /*6070*/  LEA R2, P0, R3.reuse, c[0x0][0x1f8], 0x1 ;  /* 0x00007e0003027a11 */ /* 0x040fe400078008ff */
[----:B------:R-:W-:Y:S02]  /*6080*/  IADD3.X R133, R168, UR14, RZ, P1, !PT ;  /* 0x0000000ea8857c10 */ /* 0x000fe40008ffe4ff */
[----:B------:R-:W2:Y:S02]  /*6090*/  LDL R168, [R1+0x8] ;  /* 0x0000080001a87983 */ /* 0x000ea40000100800 */
[----:B------:R-:W-:Y:S05]  /*60a0*/  LEA.HI.X R3, R3, c[0x0][0x1fc], R133, 0x1, P0 ;  /* 0x00007f0003037a11 */ /* 0x000fea00000f0c85 */
[----:B------:R1:W-:Y:S02]  /*60b0*/  LDGSTS.E.BYPASS.LTC128B.128 [R238+0x5100], [R2.64], !P4 ;  /* 0x0510000002ee7fae */ /* 0x0003e4000e101d4c */
[----:B-1----:R-:W-:Y:S01]  /*60c0*/  IADD3 R3, P1, R135, UR15, RZ ;  /* 0x0000000f87037c10 */ /* 0x002fe2000ff3e0ff */
[----:B------:R-:W-:Y:S02]  /*60d0*/  @UP0 USHF.L.U32 UR15, UR18, 0x6, URZ ;  /* 0x00000006120f0899 */ /* 0x000fe4000800063f */
[----:B------:R-:W3:Y:S01]  /*60e0*/  LDL R135, [R1+0x4] ;  /* 0x0000040001877983 */ /* 0x000ee20000100800 */
[C---:B------:R-:W-:Y:S02]  /*60f0*/  LEA R2, P0, R3.reuse, c[0x0][0x1f8], 0x1 ;  /* 0x00007e0003027a11 */ /* 0x040fe400078008ff */
[----:B------:R-:W-:Y:S01]  /*6100*/  IADD3.X R133, R134, UR14, RZ, P1, !PT ;  /* 0x0000000e86857c10 */ /* 0x000fe20008ffe4ff */
[----:B------:R-:W-:Y:S01]  /*6110*/  @UP0 USHF.R.S32.HI UR14, URZ, 0x1f, UR16 ;  /* 0x0000001f3f0e0899 */ /* 0x000fe20008011410 */
[----:B------:R-:W4:Y:S02]  /*6120*/  LDL R134, [R1] ;  /* 0x0000000001867983 */ /* 0x000f240000100800 */
[----:B------:R-:W-:Y:S01]  /*6130*/  LEA.HI.X R3, R3, c[0x0][0x1fc], R133, 0x1, P0 ;  /* 0x00007f0003037a11 */ /* 0x000fe200000f0c85 */
[----:B------:R-:W-:Y:S01]  /*6140*/  @UP0 UIMAD UR14, UR14, UR4, URZ ;  /* 0x000000040e0e02a4 */ /* 0x000fe2000f8e023f */
[----:B------:R-:W-:Y:S01]  /*6150*/  PLOP3.LUT P0, PT, PT, PT, UP0, 0x80, 0x0 ;  /* 0x000000000000781c */ /* 0x000fe20003f0f008 */
[----:B------:R-:W-:Y:S02]  /*6160*/  STL [R1+0xa0], R180 ;  /* 0x0000a0b401007387 */ /* 0x000fe40000100800 */
[----:B------:R-:W-:Y:S03]  /*6170*/  @UP0 UIMAD UR14, UR16, UR5, UR14 ;  /* 0x00000005100e02a4 */ /* 0x000fe6000f8e020e */
[----:B------:R1:W-:Y:S01]  /*6180*/  LDGSTS.E.BYPASS.LTC128B.128 [R238+0x7100], [R2.64], !P3 ;  /* 0x0710000002ee7fae */ /* 0x0003e2000d901d4c */
[----:B------:R-:W-:Y:S04]  /*6190*/  @UP0 UIADD3 UR14, UR19, UR14, URZ ;  /* 0x0000000e130e0290 */ /* 0x000fe8000fffe03f */
[----:B------:R-:W1:Y:S01]  /*61a0*/  LDSM.16.M88.4 R176, [R242+0x10100] ;  /* 0x01010000f2b0783b */ /* 0x000e620000000200 */
[----:B------:R-:W-:Y:S04]  /*61b0*/  @UP0 USHF.L.U64.HI UR14, UR18, 0x6, UR14 ;  /* 0x00000006120e0899 */ /* 0x000fe8000801020e */
[----:B------:R-:W0:Y:S05]  /*61c0*/  LDGDEPBAR ;  /* 0x00000000000079af */ /* 0x000e2a0000000000 */
[----:B------:R-:W-:Y:S05]  /*61d0*/  STL [R1+0x9c], R181 ;  /* 0x00009cb501007387 */ /* 0x000fea0000100800 */
[----:B------:R-:W-:Y:S05]  /*61e0*/  STL [R1+0x98], R182 ;  /* 0x000098b601007387 */ /* 0x000fea0000100800 */
[----:B------:R-:W-:Y:S05]  /*61f0*/  STL [R1+0x94], R183 ;  /* 0x000094b701007387 */ /* 0x000fea0000100800 */
[----:B------:R-:W-:Y:S05]  /*6200*/  STL [R1+0xb0], R184 ;  /* 0x0000b0b801007387 */ /* 0x000fea0000100800 */
[----:B------:R-:W-:Y:S05]  /*6210*/  STL [R1+0xac], R185 ;  /* 0x0000acb901007387 */ /* 0x000fea0000100800 */
[----:B------:R-:W-:Y:S01]  /*6220*/  STL [R1+0xa8], R186 ;  /* 0x0000a8ba01007387 */ /* 0x000fe20000100800 */
[C---:B-1----:R-:W-:Y:S04]  /*6230*/  HMMA.16816.F32 R4, R180.reuse, R176, R4 ;  /* 0x000000b0b404723c */ /* 0x042fe80000001804 */
[----:B------:R-:W-:Y:S05]  /*6240*/  STL [R1+0xa4], R187 ;  /* 0x0000a4bb01007387 */ /* 0x000fea0000100800 */
[----:B------:R-:W-:Y:S01]  /*6250*/  STL [R1+0xb8], R190 ;  /* 0x0000b8be01007387 */ /* 0x000fe20000100800 */
[C---:B------:R-:W-:Y:S04]  /*6260*/  HMMA.16816.F32 R8, R180.reuse, R178, R8 ;  /* 0x000000b2b408723c */ /* 0x040fe80000001808 */
[----:B------:R-:W1:Y:S05]  /*6270*/  LDSM.16.M88.4 R176, [R242+0x10900] ;  /* 0x01090000f2b0783b */ /* 0x000e6a0000000200 */
[----:B------:R-:W-:Y:S01]  /*6280*/  STL [R1+0xb4], R191 ;  /* 0x0000b4bf01007387 */ /* 0x000fe20000100800 */
[C---:B-1----:R-:W-:Y:S08]  /*6290*/  HMMA.16816.F32 R12, R180.reuse, R176, R12 ;  /* 0x000000b0b40c723c */ /* 0x042ff0000000180c */
[C---:B------:R-:W-:Y:S01]  /*62a0*/  HMMA.16816.F32 R16, R180.reuse, R178, R16 ;  /* 0x000000b2b410723c */ /* 0x040fe20000001810 */
[----:B------:R-:W1:Y:S07]  /*62b0*/  LDSM.16.M88.4 R176, [R242+0x11100] ;  /* 0x01110000f2b0783b */ /* 0x000e6e0000000200 */
[C---:B-1----:R-:W-:Y:S08]  /*62c0*/  HMMA.16816.F32 R20, R180.reuse, R176, R20 ;  /* 0x000000b0b414723c */ /* 0x042ff00000001814 */
[C---:B------:R-:W-:Y:S01]  /*62d0*/  HMMA.16816.F32 R24, R180.reuse, R178, R24 ;  /* 0x000000b2b418723c */ /* 0x040fe20000001818 */
[----:B------:R-:W1:Y:S07]  /*62e0*/  LDSM.16.M88.4 R176, [R242+0x11900] ;  /* 0x01190000f2b0783b */ /* 0x000e6e0000000200 */
[C---:B-1----:R-:W-:Y:S08]  /*62f0*/  HMMA.16816.F32 R28, R180.reuse, R176, R28 ;  /* 0x000000b0b41c723c */ /* 0x042ff0000000181c */
[----:B------:R-:W-:Y:S01]  /*6300*/  HMMA.16816.F32 R32, R180, R178, R32 ;  /* 0x000000b2b420723c */ /* 0x000fe20000001820 */
[----:B------:R-:W1:Y:S07]  /*6310*/  LDSM.16.M88.4 R176, [R239] ;  /* 0x00000000efb0783b */ /* 0x000e6e0000000200 */
[C---:B-1----:R-:W-:Y:S08]  /*6320*/  HMMA.16816.F32 R4, R184.reuse, R176, R4 ;  /* 0x000000b0b804723c */ /* 0x042ff00000001804 */
[C---:B------:R-:W-:Y:S01]  /*6330*/  HMMA.16816.F32 R8, R184.reuse, R178, R8 ;  /* 0x000000b2b808723c */ /* 0x040fe20000001808 */
[----:B------:R-:W1:Y:S07]  /*6340*/  LDSM.16.M88.4 R176, [R239+0x800] ;  /* 0x00080000efb0783b */ /* 0x000e6e0000000200 */
        /* <DEDUP_REMOVED lines=20> */
[----:B--2---:R-:W1:Y:S07]  /*6490*/  LDSM.16.M88.4 R176, [R168] ;  /* 0x00000000a8b0783b */ /* 0x004e6e0000000200 */
[C---:B-1----:R-:W-:Y:S08]  /*64a0*/  HMMA.16816.F32 R4, R192.reuse, R176, R4 ;  /* 0x000000b0c004723c */ /* 0x042ff00000001804 */
[C---:B------:R-:W-:Y:S01]  /*64b0*/  HMMA.16816.F32 R8, R192.reuse, R178, R8 ;  /* 0x000000b2c008723c */ /* 0x040fe20000001808 */
[----:B---3--:R-:W1:Y:S07]  /*64c0*/  LDSM.16.M88.4 R176, [R135] ;  /* 0x0000000087b0783b */ /* 0x008e6e0000000200 */
[C---:B-1----:R-:W-:Y:S08]  /*64d0*/  HMMA.16816.F32 R12, R192.reuse, R176, R12 ;  /* 0x000000b0c00c723c */ /* 0x042ff0000000180c */
[C---:B------:R-:W-:Y:S01]  /*64e0*/  HMMA.16816.F32 R16, R192.reuse, R178, R16 ;  /* 0x000000b2c010723c */ /* 0x040fe20000001810 */
[----:B----4-:R-:W1:Y:S07]  /*64f0*/  LDSM.16.M88.4 R176, [R134] ;  /* 0x0000000086b0783b */ /* 0x010e6e0000000200 */
[C---:B-1----:R-:W-:Y:S08]  /*6500*/  HMMA.16816.F32 R20, R192.reuse, R176, R20 ;  /* 0x000000b0c014723c */ /* 0x042ff00000001814 */
[C---:B------:R-:W-:Y:S01]  /*6510*/  HMMA.16816.F32 R24, R192.reuse, R178, R24 ;  /* 0x000000b2c018723c */ /* 0x040fe20000001818 */
[----:B------:R-:W1:Y:S07]  /*6520*/  LDSM.16.M88.4 R176, [R252] ;  /* 0x00000000fcb0783b */ /* 0x000e6e0000000200 */
        /* <DEDUP_REMOVED lines=113> */
[----:B------:R-:W1:Y:S11]  /*6c40*/  LDSM.16.M88.4 R176, [R239+0x6800] ;  /* 0x00680000efb0783b */ /* 0x000e760000000200 */
[----:B------:R-:W-:Y:S04]  /*6c50*/  @!UPT UIADD3 URZ, URZ, URZ, URZ ;  /* 0x0000003f3f3ff290 */ /* 0x000fe8000fffe03f */
[----:B------:R-:W-:Y:S02]  /*6c60*/  FMUL.FTZ R7, R7, c[0x0][0x320] ;  /* 0x0000c80007077a20 */ /* 0x000fe40000410000 */
[----:B------:R-:W-:Y:S02]  /*6c70*/  FMUL.FTZ R5, R5, c[0x0][0x320] ;  /* 0x0000c80005057a20 */ /* 0x000fe40000410000 */
[----:B------:R2:W-:Y:S01]  /*6c80*/  MUFU.TANH R237, R7 ;  /* 0x0000000700ed7308 */ /* 0x0005e20000002400 */
[----:B------:R-:W-:Y:S02]  /*6c90*/  FMUL.FTZ R6, R6, c[0x0][0x320] ;  /* 0x0000c80006067a20 */ /* 0x000fe40000410000 */
[----:B------:R-:W-:Y:S02]  /*6ca0*/  FMUL.FTZ R4, R4, c[0x0][0x320] ;  /* 0x0000c80004047a20 */ /* 0x000fe40000410000 */
[----:B------:R-:W-:Y:S02]  /*6cb0*/  FMUL.FTZ R10, R10, c[0x0][0x320] ;  /* 0x0000c8000a0a7a20 */ /* 0x000fe40000410000 */
[----:B------:R-:W-:Y:S02]  /*6cc0*/  FMUL.FTZ R11, R11, c[0x0][0x320] ;  /* 0x0000c8000b0b7a20 */ /* 0x000fe40000410000 */
[----:B------:R-:W-:Y:S01]  /*6cd0*/  FMUL.FTZ R8, R8, c[0x0][0x320] ;  /* 0x0000c80008087a20 */ /* 0x000fe20000410000 */
[----:B------:R-:W-:Y:S01]  /*6ce0*/  MUFU.TANH R241, R10 ;  /* 0x0000000a00f17308 */ /* 0x000fe20000002400 */
[----:B------:R-:W-:Y:S09]  /*6cf0*/  FMUL.FTZ R9, R9, c[0x0][0x320] ;  /* 0x0000c80009097a20 */ /* 0x000ff20000410000 */
[----:B------:R-:W-:Y:S01]  /*6d00*/  MUFU.TANH R240, R11 ;  /* 0x0000000b00f07308 */ /* 0x000fe20000002400 */
[C---:B-1----:R-:W-:Y:S01]  /*6d10*/  HMMA.16816.F32 R12, R232.reuse, R176, R12 ;  /* 0x000000b0e80c723c */ /* 0x042fe2000000180c */
[----:B--2---:R-:W2:Y:S07]  /*6d20*/  LDL.LU R7, [R1+0x1c] ;  /* 0x00001c0001077983 */ /* 0x004eae0000300800 */
[C---:B------:R-:W-:Y:S01]  /*6d30*/  HMMA.16816.F32 R16, R232.reuse, R178, R16 ;  /* 0x000000b2e810723c */ /* 0x040fe20000001810 */
[----:B------:R-:W1:Y:S01]  /*6d40*/  LDSM.16.M88.4 R176, [R239+0x7000] ;  /* 0x00700000efb0783b */ /* 0x000e620000000200 */
[----:B------:R-:W-:Y:S10]  /*6d50*/  MUFU.TANH R172, R5 ;  /* 0x0000000500ac7308 */ /* 0x000ff40000002400 */
[----:B------:R-:W-:Y:S04]  /*6d60*/  MUFU.TANH R171, R8 ;  /* 0x0000000800ab7308 */ /* 0x000fe80000002400 */
[----:B------:R-:W-:Y:S02]  /*6d70*/  FMUL.FTZ R13, R13, c[0x0][0x320] ;  /* 0x0000c8000d0d7a20 */ /* 0x000fe40000410000 */
        /* <DEDUP_REMOVED lines=9> */
[C---:B-1----:R-:W-:Y:S09]  /*6e10*/  HMMA.16816.F32 R20, R232.reuse, R176, R20 ;  /* 0x000000b0e814723c */ /* 0x042ff20000001814 */
[----:B------:R-:W-:Y:S01]  /*6e20*/  MUFU.TANH R187, R15 ;  /* 0x0000000f00bb7308 */ /* 0x000fe20000002400 */
[C---:B------:R-:W-:Y:S01]  /*6e30*/  HMMA.16816.F32 R24, R232.reuse, R178, R24 ;  /* 0x000000b2e818723c */ /* 0x040fe20000001818 */
[----:B------:R-:W1:Y:S01]  /*6e40*/  LDSM.16.M88.4 R176, [R239+0x7800] ;  /* 0x00780000efb0783b */ /* 0x000e620000000200 */
[----:B------:R-:W-:Y:S07]  /*6e50*/  DEPBAR.LE SB0, 0x0 ;  /* 0x000080000000791a */ /* 0x000fee0000000000 */
[----:B------:R-:W4:Y:S01]  /*6e60*/  MUFU.TANH R4, R4 ;  /* 0x0000000400047308 */ /* 0x000f220000002400 */
[----:B------:R-:W-:Y:S04]  /*6e70*/  BAR.SYNC.DEFER_BLOCKING 0x0 ;  /* 0x0000000000007b1d */ /* 0x000fe80000010000 */
[----:B------:R-:W-:Y:S02]  /*6e80*/  FMUL.FTZ R22, R22, c[0x0][0x320] ;  /* 0x0000c80016167a20 */ /* 0x000fe40000410000 */
[----:B------:R-:W-:Y:S02]  /*6e90*/  FMUL.FTZ R23, R23, c[0x0][0x320] ;  /* 0x0000c80017177a20 */ /* 0x000fe40000410000 */
[----:B------:R-:W-:Y:S06]  /*6ea0*/  FMUL.FTZ R20, R20, c[0x0][0x320] ;  /* 0x0000c80014147a20 */ /* 0x000fec0000410000 */
[----:B---3--:R-:W-:Y:S02]  /*6eb0*/  FMUL.FTZ R13, R25, c[0x0][0x320] ;  /* 0x0000c800190d7a20 */ /* 0x008fe40000410000 */
[----:B------:R-:W-:Y:S02]  /*6ec0*/  FMUL.FTZ R26, R26, c[0x0][0x320] ;  /* 0x0000c8001a1a7a20 */ /* 0x000fe40000410000 */
[----:B------:R-:W-:Y:S01]  /*6ed0*/  FMUL.FTZ R27, R27, c[0x0][0x320] ;  /* 0x0000c8001b1b7a20 */ /* 0x000fe20000410000 */
[----:B----4-:R-:W-:Y:S01]  /*6ee0*/  FMNMX.FTZ R3, R4, R0, !PT ;  /* 0x0000000004037209 */ /* 0x010fe20007810000 */
[----:B------:R3:W-:Y:S03]  /*6ef0*/  MUFU.TANH R133, R17 ;  /* 0x0000001100857308 */ /* 0x0007e60000002400 */
[----:B------:R-:W-:Y:S04]  /*6f00*/  FMNMX.FTZ R3, R172, R3, !PT ;  /* 0x00000003ac037209 */ /* 0x000fe80007810000 */
[----:B------:R-:W-:Y:S01]  /*6f10*/  FMNMX.FTZ R3, R171, R3, !PT ;  /* 0x00000003ab037209 */ /* 0x000fe20007810000 */
[C---:B-1----:R-:W-:Y:S02]  /*6f20*/  HMMA.16816.F32 R28, R232.reuse, R176, R28 ;  /* 0x000000b0e81c723c */ /* 0x042fe4000000181c */
[----:B------:R1:W-:Y:S06]  /*6f30*/  MUFU.TANH R134, R16 ;  /* 0x0000001000867308 */ /* 0x0003ec0000002400 */
[----:B------:R-:W-:Y:S04]  /*6f40*/  HMMA.16816.F32 R32, R232, R178, R32 ;  /* 0x000000b2e820723c */ /* 0x000fe80000001820 */
[----:B------:R-:W4:Y:S01]  /*6f50*/  MUFU.TANH R170, R9 ;  /* 0x0000000900aa7308 */ /* 0x000f220000002400 */
[----:B---3--:R-:W-:Y:S09]  /*6f60*/  FMUL.FTZ R17, R21, c[0x0][0x320] ;  /* 0x0000c80015117a20 */ /* 0x008ff20000410000 */
[----:B------:R-:W3:Y:S02]  /*6f70*/  MUFU.TANH R169, R12 ;  /* 0x0000000c00a97308 */ /* 0x000ee40000002400 */
[----:B------:R-:W-:Y:S02]  /*6f80*/  FMUL.FTZ R30, R30, c[0x0][0x320] ;  /* 0x0000c8001e1e7a20 */ /* 0x000fe40000410000 */
[----:B-1----:R-:W-:Y:S02]  /*6f90*/  FMUL.FTZ R16, R24, c[0x0][0x320] ;  /* 0x0000c80018107a20 */ /* 0x002fe40000410000 */
[----:B------:R-:W-:Y:S04]  /*6fa0*/  FMUL.FTZ R31, R31, c[0x0][0x320] ;  /* 0x0000c8001f1f7a20 */ /* 0x000fe80000410000 */
[----:B------:R-:W1:Y:S01]  /*6fb0*/  MUFU.TANH R20, R20 ;  /* 0x0000001400147308 */ /* 0x000e620000002400 */
[----:B------:R-:W-:Y:S02]  /*6fc0*/  FMUL.FTZ R8, R32, c[0x0][0x320] ;  /* 0x0000c80020087a20 */ /* 0x000fe40000410000 */
[----:B------:R-:W-:Y:S01]  /*6fd0*/  FMUL.FTZ R5, R33, c[0x0][0x320] ;  /* 0x0000c80021057a20 */ /* 0x000fe20000410000 */
[----:B----4-:R-:W-:Y:S01]  /*6fe0*/  FMNMX.FTZ R3, R170, R3, !PT ;  /* 0x00000003aa037209 */ /* 0x010fe20007810000 */
[----:B------:R-:W-:Y:S02]  /*6ff0*/  FMUL.FTZ R9, R29, c[0x0][0x320] ;  /* 0x0000c8001d097a20 */ /* 0x000fe40000410000 */
[----:B------:R-:W-:Y:S03]  /*7000*/  FMUL.FTZ R34, R34, c[0x0][0x320] ;  /* 0x0000c80022227a20 */ /* 0x000fe60000410000 */
[----:B------:R-:W4:Y:S01]  /*7010*/  MUFU.TANH R17, R17 ;  /* 0x0000001100117308 */ /* 0x000f220000002400 */
[----:B---3--:R-:W-:Y:S01]  /*7020*/  FMNMX.FTZ R3, R169, R3, !PT ;  /* 0x00000003a9037209 */ /* 0x008fe20007810000 */
[----:B------:R-:W-:Y:S03]  /*7030*/  FMUL.FTZ R12, R28, c[0x0][0x320] ;  /* 0x0000c8001c0c7a20 */ /* 0x000fe60000410000 */
[----:B------:R-:W-:Y:S05]  /*7040*/  FMNMX.FTZ R3, R135, R3, !PT ;  /* 0x0000000387037209 */ /* 0x000fea0007810000 */
[----:B------:R-:W3:Y:S01]  /*7050*/  MUFU.TANH R16, R16 ;  /* 0x0000001000107308 */ /* 0x000ee20000002400 */
[----:B------:R-:W-:Y:S04]  /*7060*/  FMNMX.FTZ R3, R134, R3, !PT ;  /* 0x0000000386037209 */ /* 0x000fe80007810000 */
[----:B------:R-:W-:Y:S05]  /*7070*/  FMNMX.FTZ R3, R133, R3, !PT ;  /* 0x0000000385037209 */ /* 0x000fea0007810000 */
[----:B------:R-:W3:Y:S01]  /*7080*/  MUFU.TANH R13, R13 ;  /* 0x0000000d000d7308 */ /* 0x000ee20000002400 */
[----:B-1----:R-:W-:Y:S04]  /*7090*/  FMNMX.FTZ R3, R20, R3, !PT ;  /* 0x0000000314037209 */ /* 0x002fe80007810000 */
[----:B----4-:R-:W-:Y:S05]  /*70a0*/  FMNMX.FTZ R3, R17, R3, !PT ;  /* 0x0000000311037209 */ /* 0x010fea0007810000 */
[----:B------:R-:W1:Y:S01]  /*70b0*/  MUFU.TANH R12, R12 ;  /* 0x0000000c000c7308 */ /* 0x000e620000002400 */
[----:B---3--:R-:W-:Y:S09]  /*70c0*/  FMNMX.FTZ R3, R16, R3, !PT ;  /* 0x0000000310037209 */ /* 0x008ff20007810000 */
[----:B------:R-:W3:Y:S01]  /*70d0*/  MUFU.TANH R9, R9 ;  /* 0x0000000900097308 */ /* 0x000ee20000002400 */
[----:B------:R-:W-:Y:S09]  /*70e0*/  FMNMX.FTZ R3, R13, R3, !PT ;  /* 0x000000030d037209 */ /* 0x000ff20007810000 */
[----:B------:R-:W4:Y:S01]  /*70f0*/  MUFU.TANH R8, R8 ;  /* 0x0000000800087308 */ /* 0x000f220000002400 */
[----:B-1----:R-:W-:Y:S09]  /*7100*/  FMNMX.FTZ R3, R12, R3, !PT ;  /* 0x000000030c037209 */ /* 0x002ff20007810000 */
[----:B------:R-:W1:Y:S01]  /*7110*/  MUFU.TANH R5, R5 ;  /* 0x0000000500057308 */ /* 0x000e620000002400 */
[----:B---3--:R-:W-:Y:S09]  /*7120*/  FMNMX.FTZ R3, R9, R3, !PT ;  /* 0x0000000309037209 */ /* 0x008ff20007810000 */
[----:B------:R-:W-:Y:S01]  /*7130*/  MUFU.TANH R6, R6 ;  /* 0x0000000600067308 */ /* 0x000fe20000002400 */
[----:B----4-:R-:W-:Y:S09]  /*7140*/  FMNMX.FTZ R3, R8, R3, !PT ;  /* 0x0000000308037209 */ /* 0x010ff20007810000 */
[----:B------:R-:W-:Y:S01]  /*7150*/  MUFU.TANH R180, R18 ;  /* 0x0000001200b47308 */ /* 0x000fe20000002400 */
[----:B-1----:R-:W-:Y:S05]  /*7160*/  FMNMX.FTZ R3, R5, R3, !PT ;  /* 0x0000000305037209 */ /* 0x002fea0007810000 */
[----:B------:R-:W1:Y:S04]  /*7170*/  SHFL.BFLY PT, R2, R3, 0x2, 0x1f ;  /* 0x0c401f0003027f89 */ /* 0x000e6800000e0000 */
[----:B------:R-:W-:Y:S10]  /*7180*/  MUFU.TANH R181, R19 ;  /* 0x0000001300b57308 */ /* 0x000ff40000002400 */
[----:B------:R-:W-:Y:S10]  /*7190*/  MUFU.TANH R174, R22 ;  /* 0x0000001600ae7308 */ /* 0x000ff40000002400 */
[----:B------:R-:W-:Y:S01]  /*71a0*/  MUFU.TANH R175, R23 ;  /* 0x0000001700af7308 */ /* 0x000fe20000002400 */
[----:B-1----:R-:W-:Y:S05]  /*71b0*/  FMNMX.FTZ R3, R3, R2, !PT ;  /* 0x0000000203037209 */ /* 0x002fea0007810000 */
[----:B------:R-:W1:Y:S04]  /*71c0*/  SHFL.BFLY PT, R2, R3, 0x1, 0x1f ;  /* 0x0c201f0003027f89 */ /* 0x000e6800000e0000 */
[----:B------:R-:W-:Y:S01]  /*71d0*/  MUFU.TANH R168, R26 ;  /* 0x0000001a00a87308 */ /* 0x000fe20000002400 */
[----:B-1----:R-:W-:Y:S05]  /*71e0*/  FMNMX.FTZ R3, R3, R2, !PT ;  /* 0x0000000203037209 */ /* 0x002fea0007810000 */
[C---:B------:R-:W-:Y:S02]  /*71f0*/  FADD.FTZ R0, -R3.reuse, R0 ;  /* 0x0000000003007221 */ /* 0x040fe40000010100 */
[----:B------:R-:W-:Y:S02]  /*7200*/  FMUL.FTZ R2, R3, c[0x0][0x2d0] ;  /* 0x0000b40003027a20 */ /* 0x000fe40000410000 */
[----:B------:R-:W-:Y:S02]  /*7210*/  FMUL.FTZ R0, R0, c[0x0][0x2d0] ;  /* 0x0000b40000007a20 */ /* 0x000fe40000410000 */
[--C-:B------:R-:W-:Y:S02]  /*7220*/  FFMA.FTZ R4, R4, c[0x0][0x2d0], -R2.reuse ;  /* 0x0000b40004047a23 */ /* 0x100fe40000010802 */
[--C-:B------:R-:W-:Y:S02]  /*7230*/  FFMA.FTZ R190, R169, c[0x0][0x2d0], -R2.reuse ;  /* 0x0000b400a9be7a23 */ /* 0x100fe40000010802 */
[----:B------:R-:W1:Y:S01]  /*7240*/  MUFU.EX2 R0, R0 ;  /* 0x0000000000007308 */ /* 0x000e620000000800 */
[--C-:B------:R-:W-:Y:S02]  /*7250*/  FFMA.FTZ R182, R20, c[0x0][0x2d0], -R2.reuse ;  /* 0x0000b40014b67a23 */ /* 0x100fe40000010802 */
[--C-:B------:R-:W-:Y:S02]  /*7260*/  FFMA.FTZ R183, R17, c[0x0][0x2d0], -R2.reuse ;  /* 0x0000b40011b77a23 */ /* 0x100fe40000010802 */
[--C-:B------:R-:W-:Y:S02]  /*7270*/  FFMA.FTZ R173, R13, c[0x0][0x2d0], -R2.reuse ;  /* 0x0000b4000dad7a23 */ /* 0x100fe40000010802 */
[--C-:B------:R-:W-:Y:S02]  /*7280*/  FFMA.FTZ R169, R12, c[0x0][0x2d0], -R2.reuse ;  /* 0x0000b4000ca97a23 */ /* 0x100fe40000010802 */
[--C-:B------:R-:W-:Y:S01]  /*7290*/  FFMA.FTZ R243, R5, c[0x0][0x2d0], -R2.reuse ;  /* 0x0000b40005f37a23 */ /* 0x100fe20000010802 */
[----:B------:R3:W2:Y:S01]  /*72a0*/  MUFU.EX2 R176, R4 ;  /* 0x0000000400b07308 */ /* 0x0006a20000000800 */
[--C-:B------:R-:W-:Y:S02]  /*72b0*/  FFMA.FTZ R177, R172, c[0x0][0x2d0], -R2.reuse ;  /* 0x0000b400acb17a23 */ /* 0x100fe40000010802 */
[--C-:B------:R-:W-:Y:S02]  /*72c0*/  FFMA.FTZ R172, R16, c[0x0][0x2d0], -R2.reuse ;  /* 0x0000b40010ac7a23 */ /* 0x100fe40000010802 */
[--C-:B------:R-:W-:Y:S02]  /*72d0*/  FFMA.FTZ R178, R171, c[0x0][0x2d0], -R2.reuse ;  /* 0x0000b400abb27a23 */ /* 0x100fe40000010802 */
[--C-:B------:R-:W-:Y:S02]  /*72e0*/  FFMA.FTZ R171, R8, c[0x0][0x2d0], -R2.reuse ;  /* 0x0000b40008ab7a23 */ /* 0x100fe40000010802 */
[--C-:B------:R-:W-:Y:S02]  /*72f0*/  FFMA.FTZ R179, R170, c[0x0][0x2d0], -R2.reuse ;  /* 0x0000b400aab37a23 */ /* 0x100fe40000010802 */
[--C-:B------:R-:W-:Y:S02]  /*7300*/  FFMA.FTZ R170, R9, c[0x0][0x2d0], -R2.reuse ;  /* 0x0000b40009aa7a23 */ /* 0x100fe40000010802 */
[----:B------:R-:W-:Y:S02]  /*7310*/  FFMA.FTZ R191, R135, c[0x0][0x2d0], -R2 ;  /* 0x0000b40087bf7a23 */ /* 0x000fe40000010802 */
[C---:B-1----:R-:W-:Y:S01]  /*7320*/  FMUL.FTZ R12, R0.reuse, R156 ;  /* 0x0000009c000c7220 */ /* 0x042fe20000410000 */
[----:B------:R-:W4:Y:S01]  /*7330*/  LDL.LU R135, [R1+0x20] ;  /* 0x0000200001877983 */ /* 0x000f220000300800 */
[C---:B------:R-:W-:Y:S01]  /*7340*/  FMUL.FTZ R16, R0.reuse, R152 ;  /* 0x0000009800107220 */ /* 0x040fe20000410000 */
[----:B------:R-:W-:Y:S01]  /*7350*/  MUFU.EX2 R179, R179 ;  /* 0x000000b300b37308 */ /* 0x000fe20000000800 */
[C---:B------:R-:W-:Y:S02]  /*7360*/  FMUL.FTZ R17, R0.reuse, R153 ;  /* 0x0000009900117220 */ /* 0x040fe40000410000 */
[C---:B------:R-:W-:Y:S01]  /*7370*/  FMUL.FTZ R20, R0.reuse, R148 ;  /* 0x0000009400147220 */ /* 0x040fe20000410000 */
[----:B------:R-:W4:Y:S01]  /*7380*/  LDL R156, [R1+0x38] ;  /* 0x00003800019c7983 */ /* 0x000f220000100800 */
[C---:B------:R-:W-:Y:S02]  /*7390*/  FMUL.FTZ R21, R0.reuse, R149 ;  /* 0x0000009500157220 */ /* 0x040fe40000410000 */
[C---:B------:R-:W-:Y:S02]  /*73a0*/  FMUL.FTZ R25, R0.reuse, R145 ;  /* 0x0000009100197220 */ /* 0x040fe40000410000 */
[C---:B------:R-:W-:Y:S01]  /*73b0*/  FMUL.FTZ R32, R0.reuse, R136 ;  /* 0x0000008800207220 */ /* 0x040fe20000410000 */
[----:B------:R-:W4:Y:S01]  /*73c0*/  LDL R153, [R1+0x34] ;  /* 0x0000340001997983 */ /* 0x000f220000100800 */
[C---:B---3--:R-:W-:Y:S02]  /*73d0*/  FMUL.FTZ R4, R0.reuse, R164 ;  /* 0x000000a400047220 */ /* 0x048fe40000410000 */
[C---:B------:R-:W-:Y:S01]  /*73e0*/  FMUL.FTZ R33, R0.reuse, R137 ;  /* 0x0000008900217220 */ /* 0x040fe20000410000 */
[----:B------:R-:W1:Y:S01]  /*73f0*/  MUFU.TANH R164, R27 ;  /* 0x0000001b00a47308 */ /* 0x000e620000002400 */
[C---:B------:R-:W-:Y:S01]  /*7400*/  FMUL.FTZ R5, R0.reuse, R165 ;  /* 0x000000a500057220 */ /* 0x040fe20000410000 */
[----:B------:R-:W3:Y:S01]  /*7410*/  LDL R152, [R1+0x30] ;  /* 0x0000300001987983 */ /* 0x000ee20000100800 */
[C---:B------:R-:W-:Y:S02]  /*7420*/  FMUL.FTZ R8, R0.reuse, R160 ;  /* 0x000000a000087220 */ /* 0x040fe40000410000 */
[C---:B------:R-:W-:Y:S02]  /*7430*/  FMUL.FTZ R9, R0.reuse, R161 ;  /* 0x000000a100097220 */ /* 0x040fe40000410000 */
[C---:B------:R-:W-:Y:S01]  /*7440*/  FMUL.FTZ R13, R0.reuse, R157 ;  /* 0x0000009d000d7220 */ /* 0x040fe20000410000 */
[----:B------:R-:W3:Y:S01]  /*7450*/  LDL R149, [R1+0x2c] ;  /* 0x00002c0001957983 */ /* 0x000ee20000100800 */
[C---:B------:R-:W-:Y:S01]  /*7460*/  FMUL.FTZ R24, R0.reuse, R144 ;  /* 0x0000009000187220 */ /* 0x040fe20000410000 */
[----:B------:R-:W1:Y:S01]  /*7470*/  MUFU.TANH R161, R30 ;  /* 0x0000001e00a17308 */ /* 0x000e620000002400 */
[C---:B------:R-:W-:Y:S02]  /*7480*/  FMUL.FTZ R28, R0.reuse, R140 ;  /* 0x0000008c001c7220 */ /* 0x040fe40000410000 */
[C---:B------:R-:W-:Y:S01]  /*7490*/  FMUL.FTZ R29, R0.reuse, R141 ;  /* 0x0000008d001d7220 */ /* 0x040fe20000410000 */
[----:B------:R-:W3:Y:S01]  /*74a0*/  LDL R148, [R1+0x28] ;  /* 0x0000280001947983 */ /* 0x000ee20000100800 */
[C---:B------:R-:W-:Y:S02]  /*74b0*/  FMUL.FTZ R36, R0.reuse, R36 ;  /* 0x0000002400247220 */ /* 0x040fe40000410000 */
[C---:B------:R-:W-:Y:S02]  /*74c0*/  FMUL.FTZ R37, R0.reuse, R37 ;  /* 0x0000002500257220 */ /* 0x040fe40000410000 */
[C---:B------:R-:W-:Y:S01]  /*74d0*/  FMUL.FTZ R40, R0.reuse, R40 ;  /* 0x0000002800287220 */ /* 0x040fe20000410000 */
[----:B------:R-:W1:Y:S01]  /*74e0*/  MUFU.TANH R160, R31 ;  /* 0x0000001f00a07308 */ /* 0x000e620000002400 */
[C---:B------:R-:W-:Y:S01]  /*74f0*/  FMUL.FTZ R41, R0.reuse, R41 ;  /* 0x0000002900297220 */ /* 0x040fe20000410000 */
[----:B------:R-:W3:Y:S01]  /*7500*/  LDL R145, [R1+0x24] ;  /* 0x0000240001917983 */ /* 0x000ee20000100800 */
[C---:B------:R-:W-:Y:S02]  /*7510*/  FMUL.FTZ R44, R0.reuse, R44 ;  /* 0x0000002c002c7220 */ /* 0x040fe40000410000 */
        /* <DEDUP_REMOVED lines=43> */
[----:B--2---:R-:W-:Y:S01]  /*77d0*/  FFMA.FTZ R144, R0, R7, R176 ;  /* 0x0000000700907223 */ /* 0x004fe200000100b0 */
[----:B------:R-:W-:Y:S01]  /*77e0*/  FMNMX.FTZ R0, R6, R132, !PT ;  /* 0x0000008406007209 */ /* 0x000fe20007810000 */
[--C-:B------:R-:W-:Y:S02]  /*77f0*/  FFMA.FTZ R184, R134, c[0x0][0x2d0], -R2.reuse ;  /* 0x0000b40086b87a23 */ /* 0x100fe40000010802 */
[----:B------:R-:W-:Y:S01]  /*7800*/  FFMA.FTZ R185, R133, c[0x0][0x2d0], -R2 ;  /* 0x0000b40085b97a23 */ /* 0x000fe20000010802 */
[----:B------:R-:W-:Y:S01]  /*7810*/  FMNMX.FTZ R0, R237, R0, !PT ;  /* 0x00000000ed007209 */ /* 0x000fe20007810000 */
[----:B------:R-:W2:Y:S03]  /*7820*/  MUFU.TANH R134, R34 ;  /* 0x0000002200867308 */ /* 0x000ea60000002400 */
[----:B------:R-:W-:Y:S04]  /*7830*/  FMNMX.FTZ R0, R241, R0, !PT ;  /* 0x00000000f1007209 */ /* 0x000fe80007810000 */
[----:B------:R-:W-:Y:S03]  /*7840*/  FMNMX.FTZ R0, R240, R0, !PT ;  /* 0x00000000f0007209 */ /* 0x000fe60007810000 */
[----:B------:R-:W-:Y:S01]  /*7850*/  MUFU.EX2 R157, R185 ;  /* 0x000000b9009d7308 */ /* 0x000fe20000000800 */
[----:B------:R-:W-:Y:S04]  /*7860*/  FMNMX.FTZ R0, R186, R0, !PT ;  /* 0x00000000ba007209 */ /* 0x000fe80007810000 */
[----:B------:R-:W-:Y:S04]  /*7870*/  FMNMX.FTZ R0, R187, R0, !PT ;  /* 0x00000000bb007209 */ /* 0x000fe80007810000 */
[----:B------:R-:W-:Y:S04]  /*7880*/  FMNMX.FTZ R0, R180, R0, !PT ;  /* 0x00000000b4007209 */ /* 0x000fe80007810000 */
[----:B------:R-:W-:Y:S01]  /*7890*/  FMNMX.FTZ R2, R181, R0, !PT ;  /* 0x00000000b5027209 */ /* 0x000fe20007810000 */
[----:B------:R-:W-:Y:S03]  /*78a0*/  FMUL.FTZ R0, R35, c[0x0][0x320] ;  /* 0x0000c80023007a20 */ /* 0x000fe60000410000 */
[----:B------:R-:W-:Y:S01]  /*78b0*/  FMNMX.FTZ R2, R174, R2, !PT ;  /* 0x00000002ae027209 */ /* 0x000fe20007810000 */
[----:B------:R1:W1:Y:S03]  /*78c0*/  MUFU.TANH R133, R0 ;  /* 0x0000000000857308 */ /* 0x0002660000002400 */
[----:B-1----:R-:W-:Y:S04]  /*78d0*/  FMNMX.FTZ R0, R175, R2, !PT ;  /* 0x00000002af007209 */ /* 0x002fe80007810000 */
[----:B------:R-:W-:Y:S04]  /*78e0*/  FMNMX.FTZ R0, R168, R0, !PT ;  /* 0x00000000a8007209 */ /* 0x000fe80007810000 */
[----:B------:R-:W-:Y:S04]  /*78f0*/  FMNMX.FTZ R0, R164, R0, !PT ;  /* 0x00000000a4007209 */ /* 0x000fe80007810000 */
[----:B------:R-:W-:Y:S04]  /*7900*/  FMNMX.FTZ R0, R161, R0, !PT ;  /* 0x00000000a1007209 */ /* 0x000fe80007810000 */
[----:B------:R-:W-:Y:S04]  /*7910*/  FMNMX.FTZ R0, R160, R0, !PT ;  /* 0x00000000a0007209 */ /* 0x000fe80007810000 */
[----:B--2---:R-:W-:Y:S04]  /*7920*/  FMNMX.FTZ R0, R134, R0, !PT ;  /* 0x0000000086007209 */ /* 0x004fe80007810000 */
[----:B------:R-:W-:Y:S05]  /*7930*/  FMNMX.FTZ R0, R133, R0, !PT ;  /* 0x0000000085007209 */ /* 0x000fea0007810000 */
[----:B------:R-:W1:Y:S02]  /*7940*/  SHFL.BFLY PT, R2, R0, 0x2, 0x1f ;  /* 0x0c401f0000027f89 */ /* 0x000e6400000e0000 */
[----:B-1----:R-:W-:Y:S05]  /*7950*/  FMNMX.FTZ R0, R0, R2, !PT ;  /* 0x0000000200007209 */ /* 0x002fea0007810000 */
[----:B------:R-:W1:Y:S02]  /*7960*/  SHFL.BFLY PT, R2, R0, 0x1, 0x1f ;  /* 0x0c201f0000027f89 */ /* 0x000e6400000e0000 */
[----:B-1----:R-:W-:Y:S05]  /*7970*/  FMNMX.FTZ R2, R0, R2, !PT ;  /* 0x0000000200027209 */ /* 0x002fea0007810000 */
[C---:B------:R-:W-:Y:S02]  /*7980*/  FADD.FTZ R0, -R2.reuse, R132 ;  /* 0x0000008402007221 */ /* 0x040fe40000010100 */
[----:B------:R-:W-:Y:S02]  /*7990*/  FMUL.FTZ R132, R2, c[0x0][0x2d0] ;  /* 0x0000b40002847a20 */ /* 0x000fe40000410000 */
[----:B------:R-:W-:Y:S02]  /*79a0*/  FMUL.FTZ R0, R0, c[0x0][0x2d0] ;  /* 0x0000b40000007a20 */ /* 0x000fe40000410000 */
[----:B------:R-:W-:Y:S04]  /*79b0*/  FFMA.FTZ R140, R6, c[0x0][0x2d0], -R132 ;  /* 0x0000b400068c7a23 */ /* 0x000fe80000010884 */
[----:B------:R-:W1:Y:S10]  /*79c0*/  MUFU.EX2 R0, R0 ;  /* 0x0000000000007308 */ /* 0x000e740000000800 */
[----:B------:R-:W4:Y:S01]  /*79d0*/  MUFU.EX2 R140, R140 ;  /* 0x0000008c008c7308 */ /* 0x000f220000000800 */
[C---:B-1----:R-:W-:Y:S02]  /*79e0*/  FMUL.FTZ R10, R0.reuse, R162 ;  /* 0x000000a2000a7220 */ /* 0x042fe40000410000 */
[C---:B------:R-:W-:Y:S02]  /*79f0*/  FMUL.FTZ R11, R0.reuse, R163 ;  /* 0x000000a3000b7220 */ /* 0x040fe40000410000 */
[----:B------:R-:W2:Y:S01]  /*7a00*/  LDL.64 R162, [R1+0x68] ;  /* 0x0000680001a27983 */ /* 0x000ea20000100a00 */
[C---:B------:R-:W-:Y:S02]  /*7a10*/  FMUL.FTZ R6, R0.reuse, R166 ;  /* 0x000000a600067220 */ /* 0x040fe40000410000 */
[C---:B------:R-:W-:Y:S02]  /*7a20*/  FMUL.FTZ R7, R0.reuse, R167 ;  /* 0x000000a700077220 */ /* 0x040fe40000410000 */
[----:B------:R-:W3:Y:S01]  /*7a30*/  LDL.64 R166, [R1+0x58] ;  /* 0x0000580001a67983 */ /* 0x000ee20000100a00 */
[C---:B------:R-:W-:Y:S02]  /*7a40*/  FMUL.FTZ R30, R0.reuse, R142 ;  /* 0x0000008e001e7220 */ /* 0x040fe40000410000 */
[C---:B------:R-:W-:Y:S02]  /*7a50*/  FMUL.FTZ R31, R0.reuse, R143 ;  /* 0x0000008f001f7220 */ /* 0x040fe40000410000 */
[C---:B----4-:R-:W-:Y:S02]  /*7a60*/  FFMA.FTZ R141, R0.reuse, R135, R140 ;  /* 0x00000087008d7223 */ /* 0x050fe4000001008c */
[C---:B------:R-:W-:Y:S02]  /*7a70*/  FMUL.FTZ R14, R0.reuse, R158 ;  /* 0x0000009e000e7220 */ /* 0x040fe40000410000 */
[C---:B------:R-:W-:Y:S01]  /*7a80*/  FMUL.FTZ R15, R0.reuse, R159 ;  /* 0x0000009f000f7220 */ /* 0x040fe20000410000 */
[----:B------:R-:W-:Y:S01]  /*7a90*/  MUFU.EX2 R158, R171 ;  /* 0x000000ab009e7308 */ /* 0x000fe20000000800 */
[C---:B------:R-:W-:Y:S02]  /*7aa0*/  FMUL.FTZ R18, R0.reuse, R154 ;  /* 0x0000009a00127220 */ /* 0x040fe40000410000 */
[C---:B------:R-:W-:Y:S02]  /*7ab0*/  FMUL.FTZ R19, R0.reuse, R155 ;  /* 0x0000009b00137220 */ /* 0x040fe40000410000 */
[C---:B------:R-:W-:Y:S02]  /*7ac0*/  FMUL.FTZ R22, R0.reuse, R150 ;  /* 0x0000009600167220 */ /* 0x040fe40000410000 */
        /* <DEDUP_REMOVED lines=8> */
[----:B------:R-:W1:Y:S01]  /*7b50*/  MUFU.EX2 R139, R177 ;  /* 0x000000b1008b7308 */ /* 0x000e620000000800 */
        /* <DEDUP_REMOVED lines=48> */
[----:B------:R-:W-:Y:S02]  /*7e60*/  FMUL.FTZ R131, R0, R131 ;  /* 0x0000008300837220 */ /* 0x000fe40000410000 */
[----:B------:R-:W-:Y:S02]  /*7e70*/  FFMA.FTZ R138, R237, c[0x0][0x2d0], -R132 ;  /* 0x0000b400ed8a7a23 */ /* 0x000fe40000010884 */
[----:B------:R-:W4:Y:S01]  /*7e80*/  LDL.LU R237, [R1+0xc8] ;  /* 0x0000c80001ed7983 */ /* 0x000f220000300800 */
[----:B-1----:R-:W-:Y:S02]  /*7e90*/  FADD.FTZ R144, R139, R144 ;  /* 0x000000908b907221 */ /* 0x002fe40000010000 */
[----:B------:R-:W-:Y:S02]  /*7ea0*/  FFMA.FTZ R178, R160, c[0x0][0x2d0], -R132 ;  /* 0x0000b400a0b27a23 */ /* 0x000fe40000010884 */
[----:B------:R-:W-:Y:S02]  /*7eb0*/  FADD.FTZ R144, R151, R144 ;  /* 0x0000009097907221 */ /* 0x000fe40000010000 */
[----:B------:R-:W-:Y:S02]  /*7ec0*/  FFMA.FTZ R177, R134, c[0x0][0x2d0], -R132 ;  /* 0x0000b40086b17a23 */ /* 0x000fe40000010884 */
[----:B------:R-:W-:Y:S01]  /*7ed0*/  FADD.FTZ R144, R179, R144 ;  /* 0x00000090b3907221 */ /* 0x000fe20000010000 */
[----:B------:R-:W-:Y:S10]  /*7ee0*/  MUFU.EX2 R178, R178 ;  /* 0x000000b200b27308 */ /* 0x000ff40000000800 */
[----:B------:R-:W-:Y:S01]  /*7ef0*/  MUFU.EX2 R177, R177 ;  /* 0x000000b100b17308 */ /* 0x000fe20000000800 */
[----:B--2---:R-:W-:Y:S04]  /*7f00*/  @P0 IADD3 R0, P2, R162, UR15, RZ ;  /* 0x0000000fa2000c10 */ /* 0x004fe8000ff5e0ff */
[C---:B------:R-:W-:Y:S02]  /*7f10*/  @P0 LEA R136, P1, R0.reuse, c[0x0][0x1c8], 0x1 ;  /* 0x0000720000880a11 */ /* 0x040fe400078208ff */
[----:B---3--:R-:W-:Y:S04]  /*7f20*/  @P0 IADD3.X R135, R167, UR14, RZ, P2, !PT ;  /* 0x0000000ea7870c10 */ /* 0x008fe800097fe4ff */
[----:B------:R-:W-:Y:S02]  /*7f30*/  @P0 LEA.HI.X R137, R0, c[0x0][0x1cc], R135, 0x1, P1 ;  /* 0x0000730000890a11 */ /* 0x000fe400008f0c87 */
[----:B------:R-:W-:Y:S03]  /*7f40*/  @P0 IADD3 R0, P2, R156, UR15, RZ ;  /* 0x0000000f9c000c10 */ /* 0x000fe6000ff5e0ff */
[----:B------:R1:W-:Y:S01]  /*7f50*/  @P0 LDGSTS.E.BYPASS.LTC128B.128 [R238+0x10100], [R136.64], !P6 ;  /* 0x1010000088ee0fae */ /* 0x0003e2000f101d4c */
[----:B------:R-:W-:Y:S02]  /*7f60*/  @P0 IADD3.X R135, R153, UR14, RZ, P2, !PT ;  /* 0x0000000e99870c10 */ /* 0x000fe400097fe4ff */
[C---:B-1----:R-:W-:Y:S04]  /*7f70*/  @P0 LEA R136, P1, R0.reuse, c[0x0][0x1c8], 0x1 ;  /* 0x0000720000880a11 */ /* 0x042fe800078208ff */
[----:B------:R-:W-:Y:S02]  /*7f80*/  @P0 LEA.HI.X R137, R0, c[0x0][0x1cc], R135, 0x1, P1 ;  /* 0x0000730000890a11 */ /* 0x000fe400008f0c87 */
[----:B------:R-:W-:Y:S03]  /*7f90*/  @P0 IADD3 R0, P2, R152, UR15, RZ ;  /* 0x0000000f98000c10 */ /* 0x000fe6000ff5e0ff */
[----:B------:R1:W-:Y:S01]  /*7fa0*/  @P0 LDGSTS.E.BYPASS.LTC128B.128 [R238+0x12100], [R136.64], !P5 ;  /* 0x1210000088ee0fae */ /* 0x0003e2000e901d4c */
[----:B------:R-:W-:Y:S02]  /*7fb0*/  @P0 IADD3.X R135, R149, UR14, RZ, P2, !PT ;  /* 0x0000000e95870c10 */ /* 0x000fe400097fe4ff */
[C---:B-1----:R-:W-:Y:S04]  /*7fc0*/  @P0 LEA R136, P1, R0.reuse, c[0x0][0x1c8], 0x1 ;  /* 0x0000720000880a11 */ /* 0x042fe800078208ff */
[----:B------:R-:W-:Y:S02]  /*7fd0*/  @P0 LEA.HI.X R137, R0, c[0x0][0x1cc], R135, 0x1, P1 ;  /* 0x0000730000890a11 */ /* 0x000fe400008f0c87 */
[----:B------:R-:W-:Y:S01]  /*7fe0*/  @P0 IADD3 R0, P2, R148, UR15, RZ ;  /* 0x0000000f94000c10 */ /* 0x000fe2000ff5e0ff */
[----:B------:R-:W-:Y:S02]  /*7ff0*/  @UP0 UIADD3 UR15, UP1, UR10, UR15, URZ ;  /* 0x0000000f0a0f0290 */ /* 0x000fe4000ff3e03f */
[----:B------:R1:W-:Y:S01]  /*8000*/  @P0 LDGSTS.E.BYPASS.LTC128B.128 [R238+0x14100], [R136.64], !P4 ;  /* 0x1410000088ee0fae */ /* 0x0003e2000e101d4c */
[----:B------:R-:W-:Y:S01]  /*8010*/  @P0 IADD3.X R135, R145, UR14, RZ, P2, !PT ;  /* 0x0000000e91870c10 */ /* 0x000fe200097fe4ff */
[----:B------:R-:W-:Y:S01]  /*8020*/  @UP0 UIADD3.X UR14, UR9, UR14, URZ, UP1, !UPT ;  /* 0x0000000e090e0290 */ /* 0x000fe20008ffe43f */
[C---:B-1----:R-:W-:Y:S04]  /*8030*/  @P0 LEA R136, P1, R0.reuse, c[0x0][0x1c8], 0x1 ;  /* 0x0000720000880a11 */ /* 0x042fe800078208ff */
[----:B------:R-:W-:Y:S02]  /*8040*/  @P0 LEA.HI.X R137, R0, c[0x0][0x1cc], R135, 0x1, P1 ;  /* 0x0000730000890a11 */ /* 0x000fe400008f0c87 */
[----:B------:R-:W-:Y:S02]  /*8050*/  @P0 IADD3 R0, P2, R162, UR15, RZ ;  /* 0x0000000fa2000c10 */ /* 0x000fe4000ff5e0ff */
[----:B------:R-:W1:Y:S01]  /*8060*/  MUFU.EX2 R162, R173 ;  /* 0x000000ad00a27308 */ /* 0x000e620000000800 */
[----:B------:R2:W-:Y:S01]  /*8070*/  @P0 LDGSTS.E.BYPASS.LTC128B.128 [R238+0x16100], [R136.64], !P3 ;  /* 0x1610000088ee0fae */ /* 0x0005e2000d901d4c */
[----:B------:R-:W-:Y:S08]  /*8080*/  @P0 IADD3.X R135, R167, UR14, RZ, P2, !PT ;  /* 0x0000000ea7870c10 */ /* 0x000ff000097fe4ff */
[----:B------:R-:W-:Y:S01]  /*8090*/  MUFU.EX2 R167, R169 ;  /* 0x000000a900a77308 */ /* 0x000fe20000000800 */
[----:B-1----:R-:W-:Y:S02]  /*80a0*/  F2FP.PACK_AB R134, R162, R155 ;  /* 0x0000009ba286723e */ /* 0x002fe400000000ff */
[C---:B--2---:R-:W-:Y:S04]  /*80b0*/  @P0 LEA R136, P1, R0.reuse, c[0x0][0x1c8], 0x1 ;  /* 0x0000720000880a11 */ /* 0x044fe800078208ff */
[----:B------:R-:W-:Y:S02]  /*80c0*/  @P0 LEA.HI.X R137, R0, c[0x0][0x1cc], R135, 0x1, P1 ;  /* 0x0000730000890a11 */ /* 0x000fe400008f0c87 */
[----:B------:R-:W-:Y:S02]  /*80d0*/  @P0 IADD3 R0, P2, R156, UR15, RZ ;  /* 0x0000000f9c000c10 */ /* 0x000fe4000ff5e0ff */
[----:B------:R-:W-:Y:S01]  /*80e0*/  MUFU.EX2 R156, R183 ;  /* 0x000000b7009c7308 */ /* 0x000fe20000000800 */
[----:B------:R1:W-:Y:S01]  /*80f0*/  @P0 LDGSTS.E.BYPASS.LTC128B.128 [R238+0x11100], [R136.64], !P6 ;  /* 0x1110000088ee0fae */ /* 0x0003e2000f101d4c */
[----:B------:R-:W-:Y:S08]  /*8100*/  @P0 IADD3.X R135, R153, UR14, RZ, P2, !PT ;  /* 0x0000000e99870c10 */ /* 0x000ff000097fe4ff */
[----:B------:R-:W-:Y:S01]  /*8110*/  MUFU.EX2 R153, R191 ;  /* 0x000000bf00997308 */ /* 0x000fe20000000800 */
[C---:B-1----:R-:W-:Y:S04]  /*8120*/  @P0 LEA R136, P1, R0.reuse, c[0x0][0x1c8], 0x1 ;  /* 0x0000720000880a11 */ /* 0x042fe800078208ff */
[----:B------:R-:W-:Y:S02]  /*8130*/  @P0 LEA.HI.X R137, R0, c[0x0][0x1cc], R135, 0x1, P1 ;  /* 0x0000730000890a11 */ /* 0x000fe400008f0c87 */
[----:B------:R-:W-:Y:S03]  /*8140*/  @P0 IADD3 R0, P2, R152, UR15, RZ ;  /* 0x0000000f98000c10 */ /* 0x000fe6000ff5e0ff */
[----:B------:R-:W-:Y:S01]  /*8150*/  MUFU.EX2 R152, R190 ;  /* 0x000000be00987308 */ /* 0x000fe20000000800 */
[----:B------:R1:W-:Y:S01]  /*8160*/  @P0 LDGSTS.E.BYPASS.LTC128B.128 [R238+0x13100], [R136.64], !P5 ;  /* 0x1310000088ee0fae */ /* 0x0003e2000e901d4c */
[----:B------:R-:W-:Y:S02]  /*8170*/  @P0 IADD3.X R135, R149, UR14, RZ, P2, !PT ;  /* 0x0000000e95870c10 */ /* 0x000fe400097fe4ff */
[C---:B-1----:R-:W-:Y:S04]  /*8180*/  @P0 LEA R136, P1, R0.reuse, c[0x0][0x1c8], 0x1 ;  /* 0x0000720000880a11 */ /* 0x042fe800078208ff */
[----:B------:R-:W-:Y:S02]  /*8190*/  @P0 LEA.HI.X R137, R0, c[0x0][0x1cc], R135, 0x1, P1 ;  /* 0x0000730000890a11 */ /* 0x000fe400008f0c87 */
[----:B------:R-:W-:Y:S01]  /*81a0*/  @P0 IADD3 R0, P2, R148, UR15, RZ ;  /* 0x0000000f94000c10 */ /* 0x000fe2000ff5e0ff */
[----:B------:R-:W1:Y:S02]  /*81b0*/  MUFU.EX2 R135, R138 ;  /* 0x0000008a00877308 */ /* 0x000e640000000800 */
[----:B------:R2:W-:Y:S01]  /*81c0*/  @P0 LDGSTS.E.BYPASS.LTC128B.128 [R238+0x15100], [R136.64], !P4 ;  /* 0x1510000088ee0fae */ /* 0x0005e2000e101d4c */
[----:B-1----:R-:W-:Y:S01]  /*81d0*/  FADD.FTZ R148, R135, R141 ;  /* 0x0000008d87947221 */ /* 0x002fe20000010000 */
[----:B------:R-:W-:Y:S01]  /*81e0*/  F2FP.PACK_AB R138, R179, R151 ;  /* 0x00000097b38a723e */ /* 0x000fe200000000ff */
[--C-:B------:R-:W-:Y:S05]  /*81f0*/  FFMA.FTZ R179, R161, c[0x0][0x2d0], -R132.reuse ;  /* 0x0000b400a1b37a23 */ /* 0x100fea0000010884 */
[----:B------:R-:W-:Y:S01]  /*8200*/  MUFU.EX2 R151, R182 ;  /* 0x000000b600977308 */ /* 0x000fe20000000800 */
[C---:B--2---:R-:W-:Y:S02]  /*8210*/  @P0 LEA R136, P1, R0.reuse, c[0x0][0x1c8], 0x1 ;  /* 0x0000720000880a11 */ /* 0x044fe400078208ff */
[----:B------:R-:W-:Y:S04]  /*8220*/  @P0 IADD3.X R137, R145, UR14, RZ, P2, !PT ;  /* 0x0000000e91890c10 */ /* 0x000fe800097fe4ff */
[----:B------:R-:W-:Y:S01]  /*8230*/  @P0 LEA.HI.X R137, R0, c[0x0][0x1cc], R137, 0x1, P1 ;  /* 0x0000730000890a11 */ /* 0x000fe200008f0c89 */
[--C-:B------:R-:W-:Y:S02]  /*8240*/  FFMA.FTZ R0, R241, c[0x0][0x2d0], -R132.reuse ;  /* 0x0000b400f1007a23 */ /* 0x100fe40000010884 */
[----:B------:R-:W-:Y:S02]  /*8250*/  MUFU.EX2 R179, R179 ;  /* 0x000000b300b37308 */ /* 0x000fe40000000800 */
[----:B------:R1:W-:Y:S05]  /*8260*/  @P0 LDGSTS.E.BYPASS.LTC128B.128 [R238+0x17100], [R136.64], !P3 ;  /* 0x1710000088ee0fae */ /* 0x0003ea000d901d4c */
[----:B------:R-:W0:Y:S05]  /*8270*/  LDGDEPBAR ;  /* 0x00000000000079af */ /* 0x000e2a0000000000 */
[----:B-1----:R-:W2:Y:S01]  /*8280*/  LDL.LU R238, [R1+0xc4] ;  /* 0x0000c40001ee7983 */ /* 0x002ea20000300800 */
[----:B------:R-:W-:Y:S02]  /*8290*/  F2FP.PACK_AB R137, R135, R140 ;  /* 0x0000008c8789723e */ /* 0x000fe400000000ff */
[----:B------:R1:W-:Y:S01]  /*82a0*/  MUFU.EX2 R135, R0 ;  /* 0x0000000000877308 */ /* 0x0003e20000000800 */
[----:B------:R-:W-:Y:S01]  /*82b0*/  F2FP.PACK_AB R136, R139, R176 ;  /* 0x000000b08b88723e */ /* 0x000fe200000000ff */
[----:B------:R-:W3:Y:S01]  /*82c0*/  LDL.LU R241, [R1+0xc0] ;  /* 0x0000c00001f17983 */ /* 0x000ee20000300800 */
[--C-:B------:R-:W-:Y:S04]  /*82d0*/  FFMA.FTZ R176, R133, c[0x0][0x2d0], -R132.reuse ;  /* 0x0000b40085b07a23 */ /* 0x100fe80000010884 */
[----:B----4-:R-:W4:Y:S03]  /*82e0*/  LDSM.16.MT88.4 R140, [R237+0x100] ;  /* 0x00010000ed8c783b */ /* 0x010f260000004200 */
[----:B------:R-:W-:Y:S01]  /*82f0*/  MUFU.EX2 R176, R176 ;  /* 0x000000b000b07308 */ /* 0x000fe20000000800 */
[--C-:B-1----:R-:W-:Y:S02]  /*8300*/  FFMA.FTZ R0, R240, c[0x0][0x2d0], -R132.reuse ;  /* 0x0000b400f0007a23 */ /* 0x102fe40000010884 */
[----:B------:R-:W3:Y:S07]  /*8310*/  LDL.LU R240, [R1+0xbc] ;  /* 0x0000bc0001f07983 */ /* 0x000eee0000300800 */
[----:B------:R-:W1:Y:S01]  /*8320*/  MUFU.EX2 R146, R0 ;  /* 0x0000000000927308 */ /* 0x000e620000000800 */
[----:B------:R2:W5:Y:S05]  /*8330*/  LDL.LU R190, [R1+0xb8] ;  /* 0x0000b80001be7983 */ /* 0x00056a0000300800 */
[----:B------:R2:W5:Y:S05]  /*8340*/  LDL.LU R191, [R1+0xb4] ;  /* 0x0000b40001bf7983 */ /* 0x00056a0000300800 */
[----:B------:R2:W5:Y:S05]  /*8350*/  LDL.LU R184, [R1+0xb0] ;  /* 0x0000b00001b87983 */ /* 0x00056a0000300800 */
[----:B------:R2:W5:Y:S01]  /*8360*/  LDL.LU R185, [R1+0xac] ;  /* 0x0000ac0001b97983 */ /* 0x0005620000300800 */
[----:B-1----:R-:W-:Y:S01]  /*8370*/  F2FP.PACK_AB R139, R146, R135 ;  /* 0x00000087928b723e */ /* 0x002fe200000000ff */
[----:B------:R-:W-:Y:S03]  /*8380*/  FFMA.FTZ R0, R186, c[0x0][0x2d0], -R132 ;  /* 0x0000b400ba007a23 */ /* 0x000fe60000010884 */
[----:B------:R1:W5:Y:S01]  /*8390*/  LDL.LU R186, [R1+0xa8] ;  /* 0x0000a80001ba7983 */ /* 0x0003620000300800 */
[----:B------:R-:W-:Y:S01]  /*83a0*/  FADD.FTZ R135, R135, R148 ;  /* 0x0000009487877221 */ /* 0x000fe20000010000 */
[----:B------:R1:W-:Y:S01]  /*83b0*/  MUFU.EX2 R145, R0 ;  /* 0x0000000000917308 */ /* 0x0003e20000000800 */
[C---:B----4-:R-:W-:Y:S05]  /*83c0*/  HMMA.16816.F32 R4, R136.reuse, R140, R4 ;  /* 0x0000008c8804723c */ /* 0x050fea0000001804 */
[----:B------:R-:W-:Y:S03]  /*83d0*/  FADD.FTZ R135, R146, R135 ;  /* 0x0000008792877221 */ /* 0x000fe60000010000 */
[C---:B------:R-:W-:Y:S04]  /*83e0*/  HMMA.16816.F32 R8, R136.reuse, R142, R8 ;  /* 0x0000008e8808723c */ /* 0x040fe80000001808 */
[--C-:B-1----:R-:W-:Y:S02]  /*83f0*/  FFMA.FTZ R0, R187, c[0x0][0x2d0], -R132.reuse ;  /* 0x0000b400bb007a23 */ /* 0x102fe40000010884 */
[----:B------:R1:W5:Y:S02]  /*8400*/  LDL.LU R187, [R1+0xa4] ;  /* 0x0000a40001bb7983 */ /* 0x0003640000300800 */
[----:B------:R4:W-:Y:S04]  /*8410*/  MUFU.EX2 R149, R0 ;  /* 0x0000000000957308 */ /* 0x0009e80000000800 */
[--C-:B----4-:R-:W-:Y:S02]  /*8420*/  FFMA.FTZ R0, R180, c[0x0][0x2d0], -R132.reuse ;  /* 0x0000b400b4007a23 */ /* 0x110fe40000010884 */
[----:B------:R1:W5:Y:S04]  /*8430*/  LDL.LU R180, [R1+0xa0] ;  /* 0x0000a00001b47983 */ /* 0x0003680000300800 */
[----:B------:R4:W-:Y:S02]  /*8440*/  MUFU.EX2 R147, R0 ;  /* 0x0000000000937308 */ /* 0x0009e40000000800 */
[--C-:B----4-:R-:W-:Y:S02]  /*8450*/  FFMA.FTZ R0, R181, c[0x0][0x2d0], -R132.reuse ;  /* 0x0000b400b5007a23 */ /* 0x110fe40000010884 */
[----:B------:R1:W5:Y:S06]  /*8460*/  LDL.LU R181, [R1+0x9c] ;  /* 0x00009c0001b57983 */ /* 0x00036c0000300800 */
[----:B------:R4:W-:Y:S01]  /*8470*/  MUFU.EX2 R150, R0 ;  /* 0x0000000000967308 */ /* 0x0009e20000000800 */
[----:B------:R1:W5:Y:S05]  /*8480*/  LDL.LU R182, [R1+0x98] ;  /* 0x0000980001b67983 */ /* 0x00036a0000300800 */
[----:B------:R1:W5:Y:S05]  /*8490*/  LDL.LU R183, [R1+0x94] ;  /* 0x0000940001b77983 */ /* 0x00036a0000300800 */
[----:B------:R1:W5:Y:S05]  /*84a0*/  LDL.LU R172, [R1+0x90] ;  /* 0x0000900001ac7983 */ /* 0x00036a0000300800 */
[----:B------:R1:W5:Y:S01]  /*84b0*/  LDL.LU R173, [R1+0x8c] ;  /* 0x00008c0001ad7983 */ /* 0x0003620000300800 */
[--C-:B----4-:R-:W-:Y:S04]  /*84c0*/  FFMA.FTZ R0, R174, c[0x0][0x2d0], -R132.reuse ;  /* 0x0000b400ae007a23 */ /* 0x110fe80000010884 */
[----:B------:R1:W5:Y:S01]  /*84d0*/  LDL.LU R174, [R1+0x88] ;  /* 0x0000880001ae7983 */ /* 0x0003620000300800 */
[----:B------:R4:W-:Y:S02]  /*84e0*/  MUFU.EX2 R148, R0 ;  /* 0x0000000000947308 */ /* 0x0009e40000000800 */
[--C-:B----4-:R-:W-:Y:S02]  /*84f0*/  FFMA.FTZ R0, R175, c[0x0][0x2d0], -R132.reuse ;  /* 0x0000b400af007a23 */ /* 0x110fe40000010884 */
[----:B------:R1:W5:Y:S06]  /*8500*/  LDL.LU R175, [R1+0x84] ;  /* 0x0000840001af7983 */ /* 0x00036c0000300800 */
[----:B------:R4:W1:Y:S02]  /*8510*/  MUFU.EX2 R165, R0 ;  /* 0x0000000000a57308 */ /* 0x0008640000000800 */
[--C-:B----4-:R-:W-:Y:S01]  /*8520*/  FFMA.FTZ R0, R168, c[0x0][0x2d0], -R132.reuse ;  /* 0x0000b400a8007a23 */ /* 0x110fe20000010884 */
[----:B-1----:R-:W-:Y:S01]  /*8530*/  F2FP.PACK_AB R133, R165, R148 ;  /* 0x00000094a585723e */ /* 0x002fe200000000ff */
[----:B------:R1:W5:Y:S05]  /*8540*/  LDL.LU R168, [R1+0x80] ;  /* 0x0000800001a87983 */ /* 0x00036a0000300800 */
[----:B------:R1:W5:Y:S05]  /*8550*/  LDL.LU R169, [R1+0x7c] ;  /* 0x00007c0001a97983 */ /* 0x00036a0000300800 */
[----:B--2---:R-:W2:Y:S02]  /*8560*/  LDSM.16.MT88.4 R140, [R238+0x100] ;  /* 0x00010000ee8c783b */ /* 0x004ea40000004200 */
[C---:B--2---:R-:W-:Y:S08]  /*8570*/  HMMA.16816.F32 R12, R136.reuse, R140, R12 ;  /* 0x0000008c880c723c */ /* 0x044ff0000000180c */
[C---:B------:R-:W-:Y:S01]  /*8580*/  HMMA.16816.F32 R16, R136.reuse, R142, R16 ;  /* 0x0000008e8810723c */ /* 0x040fe20000001810 */
[----:B---3--:R-:W2:Y:S07]  /*8590*/  LDSM.16.MT88.4 R140, [R241+0x100] ;  /* 0x00010000f18c783b */ /* 0x008eae0000004200 */
[C---:B--2---:R-:W-:Y:S08]  /*85a0*/  HMMA.16816.F32 R20, R136.reuse, R140, R20 ;  /* 0x0000008c8814723c */ /* 0x044ff00000001814 */
[C---:B------:R-:W-:Y:S01]  /*85b0*/  HMMA.16816.F32 R24, R136.reuse, R142, R24 ;  /* 0x0000008e8818723c */ /* 0x040fe20000001818 */
[----:B------:R-:W2:Y:S07]  /*85c0*/  LDSM.16.MT88.4 R140, [R240+0x100] ;  /* 0x00010000f08c783b */ /* 0x000eae0000004200 */
        /* <DEDUP_REMOVED lines=37> */
[----:B------:R-:W-:Y:S01]  /*8820*/  HMMA.16816.F32 R128, R136, R142, R128 ;  /* 0x0000008e8880723c */ /* 0x000fe20000001880 */
[----:B------:R-:W2:Y:S06]  /*8830*/  LDSM.16.MT88.4 R140, [R237+0x900] ;  /* 0x00090000ed8c783b */ /* 0x000eac0000004200 */
[----:B------:R-:W-:Y:S02]  /*8840*/  F2FP.PACK_AB R136, R153, R152 ;  /* 0x000000989988723e */ /* 0x000fe400000000ff */
[----:B------:R-:W-:Y:S03]  /*8850*/  F2FP.PACK_AB R138, R157, R154 ;  /* 0x0000009a9d8a723e */ /* 0x000fe600000000ff */
[----:B------:R-:W-:Y:S01]  /*8860*/  F2FP.PACK_AB R137, R149, R145 ;  /* 0x000000919589723e */ /* 0x000fe200000000ff */
[----:B------:R-:W-:Y:S01]  /*8870*/  FADD.FTZ R145, R145, R135 ;  /* 0x0000008791917221 */ /* 0x000fe20000010000 */
[----:B------:R-:W-:Y:S07]  /*8880*/  F2FP.PACK_AB R139, R150, R147 ;  /* 0x00000093968b723e */ /* 0x000fee00000000ff */
        /* <DEDUP_REMOVED lines=45> */
[C---:B--2---:R-:W-:Y:S01]  /*8b60*/  HMMA.16816.F32 R124, R136.reuse, R140, R124 ;  /* 0x0000008c887c723c */ /* 0x044fe2000000187c */
[----:B------:R2:W3:Y:S07]  /*8b70*/  MUFU.EX2 R140, R0 ;  /* 0x00000000008c7308 */ /* 0x0004ee0000000800 */
[----:B------:R-:W-:Y:S01]  /*8b80*/  HMMA.16816.F32 R128, R136, R142, R128 ;  /* 0x0000008e8880723c */ /* 0x000fe20000001880 */
[----:B------:R-:W4:Y:S03]  /*8b90*/  LDSM.16.MT88.4 R136, [R237+0x1100] ;  /* 0x00110000ed88783b */ /* 0x000f260000004200 */
[----:B--2---:R-:W-:Y:S01]  /*8ba0*/  FFMA.FTZ R0, R164, c[0x0][0x2d0], -R132 ;  /* 0x0000b400a4007a23 */ /* 0x004fe20000010884 */
[----:B---3--:R-:W-:Y:S01]  /*8bb0*/  MOV R146, R140 ;  /* 0x0000008c00927202 */ /* 0x008fe20000000f00 */
[----:B------:R2:W-:Y:S01]  /*8bc0*/  MUFU.EX2 R164, R170 ;  /* 0x000000aa00a47308 */ /* 0x0005e20000000800 */
[----:B------:R-:W3:Y:S01]  /*8bd0*/  LDSM.16.MT88.4 R140, [R238+0x1100] ;  /* 0x00110000ee8c783b */ /* 0x000ee20000004200 */
[----:B------:R-:W-:Y:S08]  /*8be0*/  F2FP.PACK_AB R132, R156, R151 ;  /* 0x000000979c84723e */ /* 0x000ff000000000ff */
[----:B------:R-:W1:Y:S01]  /*8bf0*/  MUFU.EX2 R166, R0 ;  /* 0x0000000000a67308 */ /* 0x000e620000000800 */
[----:B--2---:R2:W5:Y:S05]  /*8c00*/  LDL.LU R170, [R1+0x78] ;  /* 0x0000780001aa7983 */ /* 0x00456a0000300800 */
[----:B------:R2:W5:Y:S01]  /*8c10*/  LDL.LU R171, [R1+0x74] ;  /* 0x0000740001ab7983 */ /* 0x0005620000300800 */
[----:B-1----:R-:W-:Y:S04]  /*8c20*/  F2FP.PACK_AB R135, R166, R146 ;  /* 0x00000092a687723e */ /* 0x002fe800000000ff */
[----:B------:R2:W5:Y:S01]  /*8c30*/  LDL.LU R243, [R1+0x70] ;  /* 0x0000700001f37983 */ /* 0x0005620000300800 */
[----:B------:R-:W-:Y:S04]  /*8c40*/  FADD.FTZ R0, R152, R144 ;  /* 0x0000009098007221 */ /* 0x000fe80000010000 */
[----:B------:R-:W-:Y:S01]  /*8c50*/  FADD.FTZ R144, R153, R0 ;  /* 0x0000000099907221 */ /* 0x000fe20000010000 */
[C---:B----4-:R-:W-:Y:S05]  /*8c60*/  HMMA.16816.F32 R4, R132.reuse, R136, R4 ;  /* 0x000000888404723c */ /* 0x050fea0000001804 */
[----:B------:R-:W-:Y:S03]  /*8c70*/  FADD.FTZ R0, R149, R145 ;  /* 0x0000009195007221 */ /* 0x000fe60000010000 */
[C---:B------:R-:W-:Y:S01]  /*8c80*/  HMMA.16816.F32 R8, R132.reuse, R138, R8 ;  /* 0x0000008a8408723c */ /* 0x040fe20000001808 */
[----:B------:R-:W1:Y:S07]  /*8c90*/  LDSM.16.MT88.4 R136, [R241+0x1100] ;  /* 0x00110000f188783b */ /* 0x000e6e0000004200 */
[C---:B---3--:R-:W-:Y:S08]  /*8ca0*/  HMMA.16816.F32 R12, R132.reuse, R140, R12 ;  /* 0x0000008c840c723c */ /* 0x048ff0000000180c */
[C---:B------:R-:W-:Y:S01]  /*8cb0*/  HMMA.16816.F32 R16, R132.reuse, R142, R16 ;  /* 0x0000008e8410723c */ /* 0x040fe20000001810 */
[----:B------:R-:W3:Y:S07]  /*8cc0*/  LDSM.16.MT88.4 R140, [R240+0x1100] ;  /* 0x00110000f08c783b */ /* 0x000eee0000004200 */
[C---:B-1----:R-:W-:Y:S08]  /*8cd0*/  HMMA.16816.F32 R20, R132.reuse, R136, R20 ;  /* 0x000000888414723c */ /* 0x042ff00000001814 */
        /* <DEDUP_REMOVED lines=35> */
[C---:B-1----:R-:W-:Y:S07]  /*8f10*/  HMMA.16816.F32 R116, R132.reuse, R136, R116 ;  /* 0x000000888474723c */ /* 0x042fee0000001874 */
[----:B------:R-:W-:Y:S01]  /*8f20*/  MOV R137, R162 ;  /* 0x000000a200897202 */ /* 0x000fe20000000f00 */
[C---:B------:R-:W-:Y:S01]  /*8f30*/  HMMA.16816.F32 R120, R132.reuse, R138, R120 ;  /* 0x0000008a8478723c */ /* 0x040fe20000001878 */
[----:B------:R-:W1:Y:S03]  /*8f40*/  LDSM.16.MT88.4 R160, [R237+0x1900] ;  /* 0x00190000eda0783b */ /* 0x000e660000004200 */
[----:B------:R-:W-:Y:S04]  /*8f50*/  FADD.FTZ R136, R154, R144 ;  /* 0x000000909a887221 */ /* 0x000fe80000010000 */
[C---:B---3--:R-:W-:Y:S07]  /*8f60*/  HMMA.16816.F32 R124, R132.reuse, R140, R124 ;  /* 0x0000008c847c723c */ /* 0x048fee000000187c */
[----:B------:R-:W-:Y:S01]  /*8f70*/  MOV R141, R155 ;  /* 0x0000009b008d7202 */ /* 0x000fe20000000f00 */
[----:B------:R-:W-:Y:S01]  /*8f80*/  HMMA.16816.F32 R128, R132, R142, R128 ;  /* 0x0000008e8480723c */ /* 0x000fe20000001880 */
[----:B------:R-:W3:Y:S03]  /*8f90*/  LDSM.16.MT88.4 R152, [R238+0x1900] ;  /* 0x00190000ee98783b */ /* 0x000ee60000004200 */
[----:B------:R-:W-:Y:S02]  /*8fa0*/  FADD.FTZ R140, R147, R0 ;  /* 0x00000000938c7221 */ /* 0x000fe40000010000 */
[----:B------:R-:W-:Y:S01]  /*8fb0*/  FADD.FTZ R0, R157, R136 ;  /* 0x000000889d007221 */ /* 0x000fe20000010000 */
[----:B------:R-:W-:Y:S01]  /*8fc0*/  MOV R157, R167 ;  /* 0x000000a7009d7202 */ /* 0x000fe20000000f00 */
[----:B------:R-:W-:Y:S01]  /*8fd0*/  FADD.FTZ R132, R150, R140 ;  /* 0x0000008c96847221 */ /* 0x000fe20000010000 */
[----:B------:R-:W-:Y:S03]  /*8fe0*/  MOV R150, R164 ;  /* 0x000000a400967202 */ /* 0x000fe60000000f00 */
[----:B------:R-:W-:Y:S01]  /*8ff0*/  MOV R143, R146 ;  /* 0x00000092008f7202 */ /* 0x000fe20000000f00 */
[----:B------:R-:W-:Y:S01]  /*9000*/  FADD.FTZ R148, R148, R132 ;  /* 0x0000008494947221 */ /* 0x000fe20000010000 */
[----:B------:R-:W4:Y:S01]  /*9010*/  LDSM.16.MT88.4 R144, [R241+0x1900] ;  /* 0x00190000f190783b */ /* 0x000f220000004200 */
[----:B------:R-:W-:Y:S01]  /*9020*/  F2FP.PACK_AB R132, R150, R157 ;  /* 0x0000009d9684723e */ /* 0x000fe200000000ff */
[----:B------:R-:W-:Y:S01]  /*9030*/  FADD.FTZ R0, R151, R0 ;  /* 0x0000000097007221 */ /* 0x000fe20000010000 */
[----:B------:R-:W-:Y:S02]  /*9040*/  F2FP.PACK_AB R134, R159, R158 ;  /* 0x0000009e9f86723e */ /* 0x000fe400000000ff */
[----:B------:R-:W-:Y:S01]  /*9050*/  F2FP.PACK_AB R133, R178, R179 ;  /* 0x000000b3b285723e */ /* 0x000fe200000000ff */
[----:B------:R-:W-:Y:S01]  /*9060*/  FADD.FTZ R149, R156, R0 ;  /* 0x000000009c957221 */ /* 0x000fe20000010000 */
[----:B------:R-:W-:Y:S02]  /*9070*/  F2FP.PACK_AB R135, R176, R177 ;  /* 0x000000b1b087723e */ /* 0x000fe400000000ff */
[----:B------:R-:W-:Y:S02]  /*9080*/  MOV R140, R166 ;  /* 0x000000a6008c7202 */ /* 0x000fe40000000f00 */
[----:B------:R-:W-:Y:S02]  /*9090*/  MOV R0, R165 ;  /* 0x000000a500007202 */ /* 0x000fe40000000f00 */
[----:B------:R-:W-:Y:S01]  /*90a0*/  MOV R142, R137 ;  /* 0x00000089008e7202 */ /* 0x000fe20000000f00 */
[C---:B-1----:R-:W-:Y:S01]  /*90b0*/  HMMA.16816.F32 R164, R132.reuse, R160, R4 ;  /* 0x000000a084a4723c */ /* 0x042fe20000001804 */
[----:B------:R-:W1:Y:S06]  /*90c0*/  LDSM.16.MT88.4 R136, [R240+0x1900] ;  /* 0x00190000f088783b */ /* 0x000e6c0000004200 */
[----:B------:R-:W-:Y:S01]  /*90d0*/  MOV R5, R157 ;  /* 0x0000009d00057202 */ /* 0x000fe20000000f00 */
[C---:B------:R-:W-:Y:S04]  /*90e0*/  HMMA.16816.F32 R160, R132.reuse, R162, R8 ;  /* 0x000000a284a0723c */ /* 0x040fe80000001808 */
[----:B------:R-:W-:Y:S02]  /*90f0*/  MOV R4, R150 ;  /* 0x0000009600047202 */ /* 0x000fe40000000f00 */
[----:B------:R-:W-:Y:S02]  /*9100*/  MOV R6, R149 ;  /* 0x0000009500067202 */ /* 0x000fe40000000f00 */
[----:B------:R-:W-:Y:S04]  /*9110*/  MOV R10, R159 ;  /* 0x0000009f000a7202 */ /* 0x000fe80000000f00 */
[----:B------:R-:W-:Y:S02]  /*9120*/  MOV R11, R158 ;  /* 0x0000009e000b7202 */ /* 0x000fe40000000f00 */
[C---:B---3--:R-:W-:Y:S01]  /*9130*/  HMMA.16816.F32 R156, R132.reuse, R152, R12 ;  /* 0x00000098849c723c */ /* 0x048fe2000000180c */
[----:B------:R-:W-:Y:S02]  /*9140*/  LDSM.16.MT88.4 R12, [R241+0x3900] ;  /* 0x00390000f10c783b */ /* 0x000fe40000004200 */
[----:B------:R-:W-:Y:S05]  /*9150*/  MOV R7, R148 ;  /* 0x0000009400077202 */ /* 0x000fea0000000f00 */
[C---:B------:R-:W-:Y:S01]  /*9160*/  HMMA.16816.F32 R152, R132.reuse, R154, R16 ;  /* 0x0000009a8498723c */ /* 0x040fe20000001810 */
[----:B------:R-:W-:Y:S07]  /*9170*/  LDSM.16.MT88.4 R16, [R240+0x3900] ;  /* 0x00390000f010783b */ /* 0x000fee0000004200 */
[C---:B----4-:R-:W-:Y:S07]  /*9180*/  HMMA.16816.F32 R148, R132.reuse, R144, R20 ;  /* 0x000000908494723c */ /* 0x050fee0000001814 */
[----:B------:R-:W-:Y:S01]  /*9190*/  MOV R21, R4 ;  /* 0x0000000400157202 */ /* 0x000fe20000000f00 */
[C---:B------:R-:W-:Y:S04]  /*91a0*/  HMMA.16816.F32 R144, R132.reuse, R146, R24 ;  /* 0x000000928490723c */ /* 0x040fe80000001818 */
[----:B------:R-:W-:Y:S02]  /*91b0*/  MOV R20, R5 ;  /* 0x0000000500147202 */ /* 0x000fe40000000f00 */
[----:B------:R-:W-:Y:S02]  /*91c0*/  MOV R23, R10 ;  /* 0x0000000a00177202 */ /* 0x000fe40000000f00 */
[----:B------:R-:W-:Y:S04]  /*91d0*/  MOV R27, R140 ;  /* 0x0000008c001b7202 */ /* 0x000fe80000000f00 */
[----:B------:R-:W-:Y:S02]  /*91e0*/  MOV R26, R142 ;  /* 0x0000008e001a7202 */ /* 0x000fe40000000f00 */
[----:B------:R-:W-:Y:S02]  /*91f0*/  MOV R25, R143 ;  /* 0x0000008f00197202 */ /* 0x000fe40000000f00 */
[----:B------:R-:W-:Y:S02]  /*9200*/  MOV R24, R141 ;  /* 0x0000008d00187202 */ /* 0x000fe40000000f00 */
[C---:B-1----:R-:W-:Y:S03]  /*9210*/  HMMA.16816.F32 R140, R132.reuse, R136, R28 ;  /* 0x00000088848c723c */ /* 0x042fe6000000181c */
[----:B------:R-:W-:Y:S02]  /*9220*/  MOV R22, R11 ;  /* 0x0000000b00167202 */ /* 0x000fe40000000f00 */
[----:B------:R-:W-:Y:S02]  /*9230*/  LDSM.16.MT88.4 R8, [R238+0x3900] ;  /* 0x00390000ee08783b */ /* 0x000fe40000004200 */
[----:B------:R-:W-:Y:S01]  /*9240*/  MOV R31, R6 ;  /* 0x00000006001f7202 */ /* 0x000fe20000000f00 */
[C---:B------:R-:W-:Y:S04]  /*9250*/  HMMA.16816.F32 R136, R132.reuse, R138, R32 ;  /* 0x0000008a8488723c */ /* 0x040fe80000001820 */
[----:B------:R-:W-:Y:S02]  /*9260*/  MOV R30, R7 ;  /* 0x00000007001e7202 */ /* 0x000fe40000000f00 */
[----:B------:R-:W1:Y:S03]  /*9270*/  LDSM.16.MT88.4 R4, [R237+0x3900] ;  /* 0x00390000ed04783b */ /* 0x000e660000004200 */
[----:B------:R-:W-:Y:S04]  /*9280*/  FADD.FTZ R0, R0, R30 ;  /* 0x0000001e00007221 */ /* 0x000fe80000010000 */
[----:B------:R-:W-:Y:S01]  /*9290*/  FADD.FTZ R0, R25, R0 ;  /* 0x0000000019007221 */ /* 0x000fe20000010000 */
[C---:B-1----:R-:W-:Y:S08]  /*92a0*/  HMMA.16816.F32 R36, R132.reuse, R4, R36 ;  /* 0x000000048424723c */ /* 0x042ff00000001824 */
[C---:B------:R-:W-:Y:S01]  /*92b0*/  HMMA.16816.F32 R40, R132.reuse, R6, R40 ;  /* 0x000000068428723c */ /* 0x040fe20000001828 */
[----:B------:R-:W1:Y:S07]  /*92c0*/  LDSM.16.MT88.4 R4, [R237+0x5900] ;  /* 0x00590000ed04783b */ /* 0x000e6e0000004200 */
[C---:B------:R-:W-:Y:S08]  /*92d0*/  HMMA.16816.F32 R44, R132.reuse, R8, R44 ;  /* 0x00000008842c723c */ /* 0x040ff0000000182c */
[C---:B------:R-:W-:Y:S01]  /*92e0*/  HMMA.16816.F32 R48, R132.reuse, R10, R48 ;  /* 0x0000000a8430723c */ /* 0x040fe20000001830 */
[----:B------:R-:W3:Y:S07]  /*92f0*/  LDSM.16.MT88.4 R8, [R238+0x5900] ;  /* 0x00590000ee08783b */ /* 0x000eee0000004200 */
[C---:B------:R-:W-:Y:S08]  /*9300*/  HMMA.16816.F32 R52, R132.reuse, R12, R52 ;  /* 0x0000000c8434723c */ /* 0x040ff00000001834 */
[C---:B------:R-:W-:Y:S01]  /*9310*/  HMMA.16816.F32 R56, R132.reuse, R14, R56 ;  /* 0x0000000e8438723c */ /* 0x040fe20000001838 */
[----:B------:R-:W4:Y:S07]  /*9320*/  LDSM.16.MT88.4 R12, [R241+0x5900] ;  /* 0x00590000f10c783b */ /* 0x000f2e0000004200 */
[C---:B------:R-:W-:Y:S08]  /*9330*/  HMMA.16816.F32 R60, R132.reuse, R16, R60 ;  /* 0x00000010843c723c */ /* 0x040ff0000000183c */
[C---:B------:R-:W-:Y:S01]  /*9340*/  HMMA.16816.F32 R64, R132.reuse, R18, R64 ;  /* 0x000000128440723c */ /* 0x040fe20000001840 */
[----:B------:R-:W2:Y:S07]  /*9350*/  LDSM.16.MT88.4 R16, [R240+0x5900] ;  /* 0x00590000f010783b */ /* 0x000eae0000004200 */
[C---:B-1----:R-:W-:Y:S08]  /*9360*/  HMMA.16816.F32 R68, R132.reuse, R4, R68 ;  /* 0x000000048444723c */ /* 0x042ff00000001844 */
[C---:B------:R-:W-:Y:S01]  /*9370*/  HMMA.16816.F32 R72, R132.reuse, R6, R72 ;  /* 0x000000068448723c */ /* 0x040fe20000001848 */
[----:B------:R-:W1:Y:S07]  /*9380*/  LDSM.16.MT88.4 R4, [R237+0x7900] ;  /* 0x00790000ed04783b */ /* 0x000e6e0000004200 */
[C---:B---3--:R-:W-:Y:S08]  /*9390*/  HMMA.16816.F32 R76, R132.reuse, R8, R76 ;  /* 0x00000008844c723c */ /* 0x048ff0000000184c */
[C---:B------:R-:W-:Y:S01]  /*93a0*/  HMMA.16816.F32 R80, R132.reuse, R10, R80 ;  /* 0x0000000a8450723c */ /* 0x040fe20000001850 */
[----:B------:R-:W3:Y:S07]  /*93b0*/  LDSM.16.MT88.4 R8, [R238+0x7900] ;  /* 0x00790000ee08783b */ /* 0x000eee0000004200 */
[C---:B----4-:R-:W-:Y:S08]  /*93c0*/  HMMA.16816.F32 R84, R132.reuse, R12, R84 ;  /* 0x0000000c8454723c */ /* 0x050ff00000001854 */
[C---:B------:R-:W-:Y:S01]  /*93d0*/  HMMA.16816.F32 R88, R132.reuse, R14, R88 ;  /* 0x0000000e8458723c */ /* 0x040fe20000001858 */
[----:B------:R-:W4:Y:S07]  /*93e0*/  LDSM.16.MT88.4 R12, [R241+0x7900] ;  /* 0x00790000f10c783b */ /* 0x000f2e0000004200 */
[C---:B--2---:R-:W-:Y:S08]  /*93f0*/  HMMA.16816.F32 R92, R132.reuse, R16, R92 ;  /* 0x00000010845c723c */ /* 0x044ff0000000185c */
[C---:B------:R-:W-:Y:S01]  /*9400*/  HMMA.16816.F32 R96, R132.reuse, R18, R96 ;  /* 0x000000128460723c */ /* 0x040fe20000001860 */
[----:B------:R-:W2:Y:S07]  /*9410*/  LDSM.16.MT88.4 R16, [R240+0x7900] ;  /* 0x00790000f010783b */ /* 0x000eae0000004200 */
[C---:B-1----:R-:W-:Y:S07]  /*9420*/  HMMA.16816.F32 R100, R132.reuse, R4, R100 ;  /* 0x000000048464723c */ /* 0x042fee0000001864 */
[----:B------:R-:W-:Y:S01]  /*9430*/  FADD.FTZ R4, R24, R31 ;  /* 0x0000001f18047221 */ /* 0x000fe20000010000 */
[C---:B------:R-:W-:Y:S04]  /*9440*/  HMMA.16816.F32 R104, R132.reuse, R6, R104 ;  /* 0x000000068468723c */ /* 0x040fe80000001868 */
[----:B------:R-:W-:Y:S02]  /*9450*/  FADD.FTZ R4, R26, R4 ;  /* 0x000000041a047221 */ /* 0x000fe40000010000 */
[----:B------:R-:W-:Y:S02]  /*9460*/  FADD.FTZ R5, R27, R0 ;  /* 0x000000001b057221 */ /* 0x000fe40000010000 */
[C---:B---3--:R-:W-:Y:S04]  /*9470*/  HMMA.16816.F32 R108, R132.reuse, R8, R108 ;  /* 0x00000008846c723c */ /* 0x048fe8000000186c */
[----:B------:R-:W-:Y:S02]  /*9480*/  FADD.FTZ R0, R20, R4 ;  /* 0x0000000414007221 */ /* 0x000fe40000010000 */
[----:B------:R-:W-:Y:S02]  /*9490*/  FADD.FTZ R5, R179, R5 ;  /* 0x00000005b3057221 */ /* 0x000fe40000010000 */
[C---:B------:R-:W-:Y:S04]  /*94a0*/  HMMA.16816.F32 R112, R132.reuse, R10, R112 ;  /* 0x0000000a8470723c */ /* 0x040fe80000001870 */
[----:B------:R-:W-:Y:S02]  /*94b0*/  FADD.FTZ R0, R21, R0 ;  /* 0x0000000015007221 */ /* 0x000fe40000010000 */
[----:B------:R-:W-:Y:S02]  /*94c0*/  FADD.FTZ R5, R178, R5 ;  /* 0x00000005b2057221 */ /* 0x000fe40000010000 */
[C---:B----4-:R-:W-:Y:S04]  /*94d0*/  HMMA.16816.F32 R116, R132.reuse, R12, R116 ;  /* 0x0000000c8474723c */ /* 0x050fe80000001874 */
[----:B------:R-:W-:Y:S02]  /*94e0*/  FADD.FTZ R4, R22, R0 ;  /* 0x0000000016047221 */ /* 0x000fe40000010000 */
[----:B------:R-:W-:Y:S02]  /*94f0*/  FADD.FTZ R0, R177, R5 ;  /* 0x00000005b1007221 */ /* 0x000fe40000010000 */
[C---:B------:R-:W-:Y:S04]  /*9500*/  HMMA.16816.F32 R120, R132.reuse, R14, R120 ;  /* 0x0000000e8478723c */ /* 0x040fe80000001878 */
[----:B------:R-:W-:Y:S02]  /*9510*/  FADD.FTZ R4, R23, R4 ;  /* 0x0000000417047221 */ /* 0x000fe40000010000 */
[----:B------:R-:W-:Y:S02]  /*9520*/  FADD.FTZ R0, R176, R0 ;  /* 0x00000000b0007221 */ /* 0x000fe40000010000 */
[C---:B--2---:R-:W-:Y:S01]  /*9530*/  HMMA.16816.F32 R124, R132.reuse, R16, R124 ;  /* 0x00000010847c723c */ /* 0x044fe2000000187c */
[----:B------:R-:W-:Y:S05]  /*9540*/  STL [R1+0x1c], R4 ;  /* 0x00001c0401007387 */ /* 0x000fea0000100800 */
[----:B------:R1:W-:Y:S02]  /*9550*/  STL [R1+0x20], R0 ;  /* 0x0000200001007387 */ /* 0x0003e40000100800 */
[----:B------:R-:W-:Y:S07]  /*9560*/  HMMA.16816.F32 R128, R132, R18, R128 ;  /* 0x000000128480723c */ /* 0x000fee0000001880 */
[----:B------:R-:W-:Y:S02]  /*9570*/  MOV R132, R2 ;  /* 0x0000000200847202 */ /* 0x000fe40000000f00 */
[----:B-1----:R-:W-:Y:S01]  /*9580*/  MOV R0, R3 ;  /* 0x0000000300007202 */ /* 0x002fe20000000f00 */
[----:B------:R-:W-:-:S05]  /*9590*/  @P0 BRA `(.L_x_5) ;  /* 0xffffc4c000000947 */ /* 0x000fca000383ffff */
.L_x_4:
[----:B------:R-:W2:Y:S04]  /*95a0*/  LDL.LU R4, [R1+0x1c] ;  /* 0x00001c0001047983 */ /* 0x000ea80000300800 */
[----:B------:R-:W3:Y:S01]  /*95b0*/  LDL.LU R5, [R1+0x20] ;  /* 0x0000200001057983 */ /* 0x000ee20000300800 */
[----:B------:R-:W-:-:S02]  /*95c0*/  MOV R16, 0xff800000 ;  /* 0xff80000000107802 */ /* 0x000fc40000000f00 */
[----:B------:R-:W-:Y:S02]  /*95d0*/  MOV R17, 0xff800000 ;  /* 0xff80000000117802 */ /* 0x000fe40000000f00 */
[----:B------:R-:W-:Y:S01]  /*95e0*/  PLOP3.LUT P2, PT, PT, PT, PT, 0x8, 0x0 ;  /* 0x000000000000781c */ /* 0x000fe20003f4e170 */
[----:B--2---:R-:W1:Y:S04]  /*95f0*/  SHFL.BFLY PT, R7, R4, 0x2, 0x1f ;  /* 0x0c401f0004077f89 */ /* 0x004e6800000e0000 */
[----:B---3--:R-:W2:Y:S01]  /*9600*/  SHFL.BFLY PT, R8, R5, 0x2, 0x1f ;  /* 0x0c401f0005087f89 */ /* 0x008ea200000e0000 */
[----:B-1----:R-:W-:Y:S02]  /*9610*/  FADD.FTZ R7, R7, R4 ;  /* 0x0000000407077221 */ /* 0x002fe40000010000 */
[----:B--2---:R-:W-:-:S03]  /*9620*/  FADD.FTZ R8, R8, R5 ;  /* 0x0000000508087221 */ /* 0x004fc60000010000 */
[----:B------:R-:W1:Y:S04]  /*9630*/  SHFL.BFLY PT, R4, R7, 0x1, 0x1f ;  /* 0x0c201f0007047f89 */ /* 0x000e6800000e0000 */
[----:B------:R-:W2:Y:S01]  /*9640*/  SHFL.BFLY PT, R0, R8, 0x1, 0x1f ;  /* 0x0c201f0008007f89 */ /* 0x000ea200000e0000 */
[----:B-1----:R-:W-:Y:S01]  /*9650*/  FADD.FTZ R7, R7, R4 ;  /* 0x0000000407077221 */ /* 0x002fe20000010000 */
[----:B------:R-:W-:Y:S01]  /*9660*/  MOV R4, RZ ;  /* 0x000000ff00047202 */ /* 0x000fe20000000f00 */
[----:B--2---:R-:W-:-:S03]  /*9670*/  FADD.FTZ R8, R0, R8 ;  /* 0x0000000800087221 */ /* 0x004fc60000010000 */
[----:B------:R-:W-:Y:S02]  /*9680*/  FSETP.NE.FTZ.AND P1, PT, R7, RZ, PT ;  /* 0x000000ff0700720b */ /* 0x000fe40003f35000 */
[----:B------:R-:W-:Y:S02]  /*9690*/  MOV R0, RZ ;  /* 0x000000ff00007202 */ /* 0x000fe40000000f00 */
[----:B------:R-:W-:-:S09]  /*96a0*/  FSETP.NE.FTZ.AND P0, PT, R8, RZ, PT ;  /* 0x000000ff0800720b */ /* 0x000fd20003f15000 */
[----:B------:R-:W1:Y:S01]  /*96b0*/  @P1 MUFU.RCP R4, R7 ;  /* 0x0000000700041308 */ /* 0x000e620000001000 */
[----:B------:R-:W-:-:S05]  /*96c0*/  @P1 MOV R5, 0x3f317218 ;  /* 0x3f31721800051802 */ /* 0x000fca0000000f00 */
[----:B------:R-:W-:Y:S02]  /*96d0*/  @P1 FMUL.FTZ R6, R5, c[0x0][0x2d0] ;  /* 0x0000b40005061a20 */ /* 0x000fe40000410000 */
[----:B------:R-:W-:Y:S08]  /*96e0*/  @P0 MUFU.RCP R0, R8 ;  /* 0x0000000800000308 */ /* 0x000ff00000001000 */
[----:B------:R-:W2:Y:S01]  /*96f0*/  @P1 MUFU.LG2 R7, R7 ;  /* 0x0000000700071308 */ /* 0x000ea20000000c00 */
[----:B-1----:R-:W-:-:S02]  /*9700*/  FMUL.FTZ R164, R4, R164 ;  /* 0x000000a404a47220 */ /* 0x002fc40000410000 */
[C---:B------:R-:W-:Y:S02]  /*9710*/  FMUL.FTZ R165, R4.reuse, R165 ;  /* 0x000000a504a57220 */ /* 0x040fe40000410000 */
[C---:B------:R-:W-:Y:S02]  /*9720*/  FMUL.FTZ R160, R4.reuse, R160 ;  /* 0x000000a004a07220 */ /* 0x040fe40000410000 */
[C---:B------:R-:W-:Y:S01]  /*9730*/  FMUL.FTZ R161, R4.reuse, R161 ;  /* 0x000000a104a17220 */ /* 0x040fe20000410000 */
[----:B------:R-:W1:Y:S01]  /*9740*/  @P0 MUFU.LG2 R8, R8 ;  /* 0x0000000800080308 */ /* 0x000e620000000c00 */
[C---:B------:R-:W-:Y:S02]  /*9750*/  FMUL.FTZ R156, R4.reuse, R156 ;  /* 0x0000009c049c7220 */ /* 0x040fe40000410000 */
[C---:B------:R-:W-:Y:S02]  /*9760*/  FMUL.FTZ R157, R4.reuse, R157 ;  /* 0x0000009d049d7220 */ /* 0x040fe40000410000 */
[----:B------:R-:W-:-:S02]  /*9770*/  FMUL.FTZ R152, R4, R152 ;  /* 0x0000009804987220 */ /* 0x000fc40000410000 */
[C---:B------:R-:W-:Y:S02]  /*9780*/  FMUL.FTZ R153, R4.reuse, R153 ;  /* 0x0000009904997220 */ /* 0x040fe40000410000 */
[C---:B------:R-:W-:Y:S02]  /*9790*/  FMUL.FTZ R148, R4.reuse, R148 ;  /* 0x0000009404947220 */ /* 0x040fe40000410000 */
[C---:B------:R-:W-:Y:S02]  /*97a0*/  FMUL.FTZ R149, R4.reuse, R149 ;  /* 0x0000009504957220 */ /* 0x040fe40000410000 */
        /* <DEDUP_REMOVED lines=53> */
[----:B------:R-:W-:Y:S01]  /*9b00*/  FMUL.FTZ R129, R4, R129 ;  /* 0x0000008104817220 */ /* 0x000fe20000410000 */
[----:B------:R-:W-:Y:S01]  /*9b10*/  @P0 MOV R4, 0x3f317218 ;  /* 0x3f31721800040802 */ /* 0x000fe20000000f00 */
[----:B--2---:R-:W-:Y:S02]  /*9b20*/  @P1 FMUL.FTZ R7, R7, 0.69314718246459960938 ;  /* 0x3f31721807071820 */ /* 0x004fe40000410000 */
[----:B-1----:R-:W-:Y:S02]  /*9b30*/  @P0 FMUL.FTZ R5, R8, 0.69314718246459960938 ;  /* 0x3f31721808050820 */ /* 0x002fe40000410000 */
[----:B------:R-:W-:-:S02]  /*9b40*/  @P0 FMUL.FTZ R4, R4, c[0x0][0x2d0] ;  /* 0x0000b40004040a20 */ /* 0x000fc40000410000 */
        /* <DEDUP_REMOVED lines=63> */
[----:B------:R-:W-:Y:S02]  /*9f40*/  FMUL.FTZ R131, R0, R131 ;  /* 0x0000008300837220 */ /* 0x000fe40000410000 */
[----:B------:R-:W-:Y:S02]  /*9f50*/  @P1 FFMA.FTZ R16, R6, R3, R7 ;  /* 0x0000000306101223 */ /* 0x000fe40000010007 */
[----:B------:R-:W-:-:S02]  /*9f60*/  @P0 FFMA.FTZ R17, R4, R2, R5 ;  /* 0x0000000204110223 */ /* 0x000fc40000010005 */
.L_x_3:
[----:B------:R-:W-:Y:S05]  /*9f70*/  @P2 BRA `(.L_x_6) ;  /* 0x00001f8000002947 */ /* 0x000fea0003800000 */
[----:B------:R-:W1:Y:S01]  /*9f80*/  S2R R7, SR_TID.X ;  /* 0x0000000000077919 */ /* 0x000e620000002100 */
[----:B------:R-:W-:Y:S01]  /*9f90*/  IMAD R0, RZ, RZ, -UR11 ;  /* 0x8000000bff007e24 */ /* 0x000fe2000f8e02ff */
[----:B------:R-:W-:Y:S01]  /*9fa0*/  ULDC.64 UR4, c[0x0][0x4d0] ;  /* 0x0001340000047ab9 */ /* 0x000fe20000000a00 */
[----:B------:R-:W-:Y:S01]  /*9fb0*/  MOV R20, c[0x0][0x4e8] ;  /* 0x00013a0000147a02 */ /* 0x000fe20000000f00 */
[----:B------:R-:W2:Y:S01]  /*9fc0*/  S2R R9, SR_CTAID.Y ;  /* 0x0000000000097919 */ /* 0x000ea20000002600 */
[----:B------:R-:W-:Y:S01]  /*9fd0*/  UIMAD.WIDE.U32 UR8, UR11, UR4, URZ ;  /* 0x000000040b0872a5 */ /* 0x000fe2000f8e003f */
[----:B------:R-:W-:Y:S01]  /*9fe0*/  BSSY B0, `(.L_x_7) ;  /* 0x000012f000007945 */ /* 0x000fe20003800000 */
[----:B------:R-:W-:Y:S01]  /*9ff0*/  USHF.R.S32.HI UR6, URZ, 0x1f, UR11 ;  /* 0x0000001f3f067899 */ /* 0x000fe2000801140b */
[----:B------:R-:W3:Y:S01]  /*a000*/  S2R R10, SR_CTAID.Z ;  /* 0x00000000000a7919 */ /* 0x000ee20000002700 */
[----:B------:R-:W-:-:S02]  /*a010*/  ISETP.NE.AND P1, PT, R20, 0x1, PT ;  /* 0x000000011400780c */ /* 0x000fc40003f25270 */
[----:B------:R-:W-:Y:S01]  /*a020*/  IMAD.U32 R2, RZ, RZ, UR8 ;  /* 0x00000008ff027e24 */ /* 0x000fe2000f8e00ff */
[----:B------:R-:W-:Y:S01]  /*a030*/  MOV R3, UR9 ;  /* 0x0000000900037c02 */ /* 0x000fe20008000f00 */
[----:B------:R-:W4:Y:S01]  /*a040*/  S2R R19, SR_CTAID.X ;  /* 0x0000000000137919 */ /* 0x000f220000002500 */
[----:B------:R-:W-:-:S04]  /*a050*/  UIMAD UR7, UR6, UR4, URZ ;  /* 0x00000004060772a4 */ /* 0x000fc8000f8e023f */
[----:B------:R-:W-:-:S03]  /*a060*/  UIMAD UR7, UR11, UR5, UR7 ;  /* 0x000000050b0772a4 */ /* 0x000fc6000f8e0207 */
[----:B------:R-:W-:Y:S02]  /*a070*/  ULDC.64 UR4, c[0x0][0x438] ;  /* 0x00010e0000047ab9 */ /* 0x000fe40000000a00 */
[----:B------:R-:W-:Y:S01]  /*a080*/  UIMAD.WIDE.U32 UR14, UR11, UR4, URZ ;  /* 0x000000040b0e72a5 */ /* 0x000fe2000f8e003f */
[----:B-1----:R-:W-:Y:S01]  /*a090*/  SHF.R.S32.HI R5, RZ, 0x1f, R7 ;  /* 0x0000001fff057819 */ /* 0x002fe20000011407 */
[----:B------:R-:W-:Y:S02]  /*a0a0*/  UIMAD UR4, UR6, UR4, URZ ;  /* 0x00000004060472a4 */ /* 0x000fe4000f8e023f */
[----:B------:R-:W-:Y:S01]  /*a0b0*/  UIADD3 UR7, UR9, UR7, URZ ;  /* 0x0000000709077290 */ /* 0x000fe2000fffe03f */
[----:B--2---:R-:W-:Y:S01]  /*a0c0*/  IMAD R9, R0, c[0x0][0x550], R9 ;  /* 0x0001540000097a24 */ /* 0x004fe200078e0209 */
[CC--:B------:R-:W-:Y:S01]  /*a0d0*/  LEA.HI R0, R5.reuse, R7.reuse, RZ, 0x5 ;  /* 0x0000000705007211 */ /* 0x0c0fe200078f28ff */
[----:B------:R-:W-:Y:S01]  /*a0e0*/  UIMAD UR4, UR11, UR5, UR4 ;  /* 0x000000050b0472a4 */ /* 0x000fe2000f8e0204 */
[----:B------:R-:W-:-:S02]  /*a0f0*/  LEA.HI R5, R5, R7, RZ, 0x2 ;  /* 0x0000000705057211 */ /* 0x000fc400078f10ff */
[----:B------:R-:W-:Y:S01]  /*a100*/  LOP3.LUT R4, R0, 0xffffffe0, RZ, 0xc0, !PT ;  /* 0xffffffe000047812 */ /* 0x000fe200078ec0ff */
[----:B------:R-:W-:Y:S01]  /*a110*/  UIADD3 UR4, UR15, UR4, URZ ;  /* 0x000000040f047290 */ /* 0x000fe2000fffe03f */
[--C-:B------:R-:W-:Y:S02]  /*a120*/  SHF.R.S32.HI R6, RZ, 0x5, R0.reuse ;  /* 0x00000005ff067819 */ /* 0x100fe40000011400 */
[----:B------:R-:W-:Y:S01]  /*a130*/  SHF.R.S32.HI R0, RZ, 0x1f, R0 ;  /* 0x0000001fff007819 */ /* 0x000fe20000011400 */
[----:B------:R-:W-:Y:S01]  /*a140*/  IMAD.IADD R14, R7, 0x1, -R4 ;  /* 0x00000001070e7824 */ /* 0x000fe200078e0a04 */
[----:B------:R-:W-:Y:S01]  /*a150*/  LOP3.LUT R3, R5, 0xfffffffc, RZ, 0xc0, !PT ;  /* 0xfffffffc05037812 */ /* 0x000fe200078ec0ff */
[----:B------:R-:W-:Y:S01]  /*a160*/  IMAD.MOV.U32 R4, RZ, RZ, R2 ;  /* 0x000000ffff047224 */ /* 0x000fe200078e0002 */
[----:B------:R-:W-:Y:S01]  /*a170*/  LEA.HI R0, R0, R6, RZ, 0x3 ;  /* 0x0000000600007211 */ /* 0x000fe200078f18ff */
[----:B------:R-:W-:Y:S01]  /*a180*/  IMAD.U32 R5, RZ, RZ, UR7 ;  /* 0x00000007ff057e24 */ /* 0x000fe2000f8e00ff */
[----:B------:R-:W-:Y:S01]  /*a190*/  IADD3 R7, -R3, R7, RZ ;  /* 0x0000000703077210 */ /* 0x000fe20007ffe1ff */
[----:B------:R-:W-:Y:S01]  /*a1a0*/  IMAD.U32 R3, RZ, RZ, UR15 ;  /* 0x0000000fff037e24 */ /* 0x000fe2000f8e00ff */
[----:B------:R-:W-:Y:S01]  /*a1b0*/  LOP3.LUT R0, R0, 0xffffff8, RZ, 0xc0, !PT ;  /* 0x0ffffff800007812 */ /* 0x000fe200078ec0ff */
[----:B---3--:R-:W-:Y:S01]  /*a1c0*/  IMAD.WIDE.U32 R4, R10, c[0x0][0x4d8], R4 ;  /* 0x000136000a047a25 */ /* 0x008fe200078e0004 */
[----:B------:R-:W-:-:S02]  /*a1d0*/  SHF.R.S32.HI R2, RZ, 0x1f, R14 ;  /* 0x0000001fff027819 */ /* 0x000fc4000001140e */
[----:B------:R-:W-:Y:S01]  /*a1e0*/  SHF.R.S32.HI R11, RZ, 0x1f, R10 ;  /* 0x0000001fff0b7819 */ /* 0x000fe2000001140a */
[----:B------:R-:W-:Y:S01]  /*a1f0*/  IMAD.IADD R8, R6, 0x1, -R0 ;  /* 0x0000000106087824 */ /* 0x000fe200078e0a00 */
[C---:B------:R-:W-:Y:S02]  /*a200*/  LEA.HI R0, R7.reuse, R7, RZ, 0x1 ;  /* 0x0000000707007211 */ /* 0x040fe400078f08ff */
[----:B------:R-:W-:Y:S01]  /*a210*/  LEA.HI R18, R2, R14, RZ, 0x2 ;  /* 0x0000000e02127211 */ /* 0x000fe200078f10ff */
[----:B------:R-:W-:Y:S01]  /*a220*/  IMAD.U32 R2, RZ, RZ, UR14 ;  /* 0x0000000eff027e24 */ /* 0x000fe2000f8e00ff */
[----:B------:R-:W-:Y:S02]  /*a230*/  LOP3.LUT R0, R0, 0x1ffffffe, RZ, 0xc0, !PT ;  /* 0x1ffffffe00007812 */ /* 0x000fe400078ec0ff */
[----:B------:R-:W-:Y:S02]  /*a240*/  SHF.R.S32.HI R6, RZ, 0x2, R18 ;  /* 0x00000002ff067819 */ /* 0x000fe40000011412 */
[----:B------:R-:W-:Y:S01]  /*a250*/  MOV R3, UR4 ;  /* 0x0000000400037c02 */ /* 0x000fe20008000f00 */
[----:B------:R-:W-:-:S02]  /*a260*/  IMAD.IADD R0, R7, 0x1, -R0 ;  /* 0x0000000107007824 */ /* 0x000fc400078e0a00 */
[----:B------:R-:W-:Y:S02]  /*a270*/  IMAD R15, R8, 0x10, R6 ;  /* 0x00000010080f7824 */ /* 0x000fe400078e0206 */
[C---:B------:R-:W-:Y:S02]  /*a280*/  IMAD R7, R11.reuse, c[0x0][0x4d8], RZ ;  /* 0x000136000b077a24 */ /* 0x040fe400078e02ff */
[----:B------:R-:W-:Y:S01]  /*a290*/  IMAD R6, R11, c[0x0][0x440], RZ ;  /* 0x000110000b067a24 */ /* 0x000fe200078e02ff */
[----:B------:R-:W-:Y:S01]  /*a2a0*/  LEA R0, R0, R15, 0x3 ;  /* 0x0000000f00007211 */ /* 0x000fe200078e18ff */
[C---:B------:R-:W-:Y:S02]  /*a2b0*/  IMAD R7, R10.reuse, c[0x0][0x4dc], R7 ;  /* 0x000137000a077a24 */ /* 0x040fe400078e0207 */
[----:B------:R-:W-:Y:S02]  /*a2c0*/  IMAD R6, R10, c[0x0][0x444], R6 ;  /* 0x000111000a067a24 */ /* 0x000fe400078e0206 */
[----:B----4-:R-:W-:Y:S01]  /*a2d0*/  IMAD R8, R19, 0x80, R0 ;  /* 0x0000008013087824 */ /* 0x010fe200078e0200 */
[----:B------:R-:W-:Y:S01]  /*a2e0*/  SHF.R.S32.HI R0, RZ, 0x1f, R9 ;  /* 0x0000001fff007819 */ /* 0x000fe20000011409 */
[----:B------:R-:W-:-:S02]  /*a2f0*/  IMAD.IADD R5, R5, 0x1, R7 ;  /* 0x0000000105057824 */ /* 0x000fc400078e0207 */
[----:B------:R-:W-:-:S04]  /*a300*/  @P1 IMAD.HI.U32 R7, R8, c[0x0][0x4ec], RZ ;  /* 0x00013b0008071a27 */ /* 0x000fc800078e00ff */
[----:B------:R-:W-:-:S04]  /*a310*/  IMAD.WIDE.U32 R2, R10, c[0x0][0x440], R2 ;  /* 0x000110000a027a25 */ /* 0x000fc800078e0002 */
[----:B------:R-:W-:Y:S01]  /*a320*/  IMAD.MOV.U32 R10, RZ, RZ, R8 ;  /* 0x000000ffff0a7224 */ /* 0x000fe200078e0008 */
[----:B------:R-:W-:Y:S02]  /*a330*/  @P1 SHF.R.U32.HI R10, RZ, c[0x0][0x4f0], R7 ;  /* 0x00013c00ff0a1a19 */ /* 0x000fe40000011607 */
[----:B------:R-:W-:Y:S01]  /*a340*/  IADD3 R3, R3, R6, RZ ;  /* 0x0000000603037210 */ /* 0x000fe20007ffe0ff */
[C---:B------:R-:W-:Y:S02]  /*a350*/  IMAD R6, R0.reuse, c[0x0][0x4e0], RZ ;  /* 0x0001380000067a24 */ /* 0x040fe400078e02ff */
[----:B------:R-:W-:Y:S02]  /*a360*/  IMAD R0, R0, c[0x0][0x448], RZ ;  /* 0x0001120000007a24 */ /* 0x000fe400078e02ff */
[----:B------:R-:W-:Y:S02]  /*a370*/  IMAD.MOV R11, RZ, RZ, -R10 ;  /* 0x000000ffff0b7224 */ /* 0x000fe400078e0a0a */
[----:B------:R-:W-:-:S02]  /*a380*/  IMAD R13, R9, c[0x0][0x4e4], R6 ;  /* 0x00013900090d7a24 */ /* 0x000fc400078e0206 */
[----:B------:R-:W-:-:S04]  /*a390*/  IMAD.WIDE.U32 R6, R9, c[0x0][0x448], R2 ;  /* 0x0001120009067a25 */ /* 0x000fc800078e0002 */
[C---:B------:R-:W-:Y:S01]  /*a3a0*/  IMAD R12, R9.reuse, c[0x0][0x44c], R0 ;  /* 0x00011300090c7a24 */ /* 0x040fe200078e0200 */
[----:B------:R-:W-:Y:S01]  /*a3b0*/  MOV R0, R8 ;  /* 0x0000000800007202 */ /* 0x000fe20000000f00 */
[----:B------:R-:W-:-:S04]  /*a3c0*/  IMAD.WIDE.U32 R2, R9, c[0x0][0x4e0], R4 ;  /* 0x0001380009027a25 */ /* 0x000fc800078e0004 */
[----:B------:R-:W-:Y:S01]  /*a3d0*/  IMAD R9, R11, c[0x0][0x4e8], R8 ;  /* 0x00013a000b097a24 */ /* 0x000fe200078e0208 */
[----:B------:R-:W-:Y:S01]  /*a3e0*/  SHF.R.S32.HI R11, RZ, 0x1f, R10 ;  /* 0x0000001fff0b7819 */ /* 0x000fe2000001140a */
[----:B------:R-:W-:Y:S01]  /*a3f0*/  @P1 IMAD.HI.U32 R4, R8, c[0x0][0x4ec], RZ ;  /* 0x00013b0008041a27 */ /* 0x000fe200078e00ff */
[----:B------:R-:W-:Y:S01]  /*a400*/  BAR.SYNC.DEFER_BLOCKING 0x1, 0x100 ;  /* 0x0044000000007b1d */ /* 0x000fe20000010000 */
[----:B------:R-:W-:Y:S02]  /*a410*/  IADD3 R2, P0, R10, R2, RZ ;  /* 0x000000020a027210 */ /* 0x000fe40007f1e0ff */
[----:B------:R-:W-:Y:S01]  /*a420*/  IMAD.IADD R5, R7, 0x1, R12 ;  /* 0x0000000107057824 */ /* 0x000fe200078e020c */
[----:B------:R-:W-:Y:S02]  /*a430*/  SHF.R.S32.HI R7, RZ, 0x1f, R9 ;  /* 0x0000001fff077819 */ /* 0x000fe40000011409 */
[----:B------:R-:W-:Y:S02]  /*a440*/  @P1 SHF.R.U32.HI R0, RZ, c[0x0][0x4f0], R4 ;  /* 0x00013c00ff001a19 */ /* 0x000fe40000011604 */
[----:B------:R-:W-:Y:S01]  /*a450*/  IADD3.X R3, R11, R3, R13, P0, !PT ;  /* 0x000000030b037210 */ /* 0x000fe200007fe40d */
[----:B------:R-:W-:Y:S01]  /*a460*/  IMAD R11, R19, 0x80, R15 ;  /* 0x00000080130b7824 */ /* 0x000fe200078e020f */
[----:B------:R-:W-:Y:S01]  /*a470*/  MOV R4, R6 ;  /* 0x0000000600047202 */ /* 0x000fe20000000f00 */
[----:B------:R-:W-:Y:S01]  /*a480*/  IMAD R6, R7, c[0x0][0x4c8], RZ ;  /* 0x0001320007067a24 */ /* 0x000fe200078e02ff */
[----:B------:R-:W-:Y:S01]  /*a490*/  SHF.R.S32.HI R7, RZ, 0x1f, R0 ;  /* 0x0000001fff077819 */ /* 0x000fe20000011400 */
[----:B------:R-:W-:Y:S01]  /*a4a0*/  IMAD.WIDE.U32 R2, R9, c[0x0][0x4c8], R2 ;  /* 0x0001320009027a25 */ /* 0x000fe200078e0002 */
[----:B------:R-:W-:-:S03]  /*a4b0*/  LOP3.LUT P1, RZ, R14, 0x3, RZ, 0xc0, !PT ;  /* 0x000000030eff7812 */ /* 0x000fc6000782c0ff */
[----:B------:R-:W-:Y:S02]  /*a4c0*/  IMAD.MOV R10, RZ, RZ, -R0 ;  /* 0x000000ffff0a7224 */ /* 0x000fe400078e0a00 */
[----:B------:R-:W-:Y:S01]  /*a4d0*/  IMAD R9, R9, c[0x0][0x4cc], R6 ;  /* 0x0001330009097a24 */ /* 0x000fe200078e0206 */
[----:B------:R-:W-:Y:S01]  /*a4e0*/  LEA R6, P0, R2, c[0x0][0x4a8], 0x2 ;  /* 0x00012a0002067a11 */ /* 0x000fe200078010ff */
[----:B------:R-:W-:Y:S02]  /*a4f0*/  IMAD R10, R10, c[0x0][0x4e8], R8 ;  /* 0x00013a000a0a7a24 */ /* 0x000fe400078e0208 */
[----:B------:R-:W-:Y:S01]  /*a500*/  IMAD R7, R7, c[0x0][0x430], RZ ;  /* 0x00010c0007077a24 */ /* 0x000fe200078e02ff */
[----:B------:R-:W-:Y:S01]  /*a510*/  IADD3 R3, R3, R9, RZ ;  /* 0x0000000903037210 */ /* 0x000fe20007ffe0ff */
[----:B------:R-:W-:Y:S01]  /*a520*/  IMAD.WIDE.U32 R4, R0, c[0x0][0x430], R4 ;  /* 0x00010c0000047a25 */ /* 0x000fe200078e0004 */
[----:B------:R-:W-:Y:S02]  /*a530*/  SHFL.IDX PT, R8, R6, RZ, 0x1c1f ;  /* 0x001c1fff06087589 */ /* 0x000fe400000e0000 */
[----:B------:R-:W-:Y:S01]  /*a540*/  LEA.HI.X R2, R2, c[0x0][0x4ac], R3, 0x2, P0 ;  /* 0x00012b0002027a11 */ /* 0x000fe200000f1403 */
[----:B------:R-:W-:Y:S01]  /*a550*/  IMAD R0, R0, c[0x0][0x434], R7 ;  /* 0x00010d0000007a24 */ /* 0x000fe200078e0207 */
[----:B------:R-:W-:Y:S01]  /*a560*/  SHF.R.S32.HI R7, RZ, 0x1f, R10 ;  /* 0x0000001fff077819 */ /* 0x000fe2000001140a */
[----:B------:R-:W-:Y:S03]  /*a570*/  SHFL.IDX PT, R6, R6, 0x1, 0x1c1f ;  /* 0x003c1f0006067f89 */ /* 0x000fe600000e0000 */
[----:B------:R-:W-:Y:S01]  /*a580*/  IADD3 R3, R5, R0, RZ ;  /* 0x0000000005037210 */ /* 0x000fe20007ffe0ff */
[----:B------:R-:W-:Y:S01]  /*a590*/  IMAD R0, R7, c[0x0][0x428], RZ ;  /* 0x00010a0007007a24 */ /* 0x000fe200078e02ff */
[----:B------:R-:W1:Y:S01]  /*a5a0*/  SHFL.IDX PT, R9, R2, RZ, 0x1c1f ;  /* 0x001c1fff02097589 */ /* 0x000e6200000e0000 */
[----:B------:R-:W-:-:S02]  /*a5b0*/  IMAD R5, R20, c[0x0][0x388], RZ ;  /* 0x0000e20014057a24 */ /* 0x000fc400078e02ff */
[----:B------:R-:W-:Y:S01]  /*a5c0*/  IMAD R0, R10, c[0x0][0x42c], R0 ;  /* 0x00010b000a007a24 */ /* 0x000fe200078e0200 */
[----:B------:R2:W3:Y:S02]  /*a5d0*/  SHFL.IDX PT, R7, R2, 0x1, 0x1c1f ;  /* 0x003c1f0002077f89 */ /* 0x0004e400000e0000 */
[----:B------:R-:W-:-:S13]  /*a5e0*/  ISETP.GE.OR P2, PT, R11, R5, P1 ;  /* 0x000000050b00720c */ /* 0x000fda0000f46670 */
[----:B-1----:R1:W-:Y:S01]  /*a5f0*/  @!P2 ST.E [R8.64], R16 ;  /* 0x000000100800a985 */ /* 0x0023e2000c10190c */
[----:B--2---:R-:W-:Y:S01]  /*a600*/  IMAD.MOV.U32 R2, RZ, RZ, R4 ;  /* 0x000000ffff027224 */ /* 0x004fe200078e0004 */
[----:B------:R-:W-:-:S03]  /*a610*/  IADD3 R4, R11, 0x8, RZ ;  /* 0x000000080b047810 */ /* 0x000fc60007ffe0ff */
[----:B------:R-:W-:Y:S01]  /*a620*/  IMAD.WIDE.U32 R2, R10, c[0x0][0x428], R2 ;  /* 0x00010a000a027a25 */ /* 0x000fe200078e0002 */
[----:B------:R-:W-:-:S04]  /*a630*/  ISETP.GE.OR P1, PT, R4, R5, P1 ;  /* 0x000000050400720c */ /* 0x000fc80000f26670 */
[----:B------:R-:W-:Y:S02]  /*a640*/  IADD3 R0, R3, R0, RZ ;  /* 0x0000000003007210 */ /* 0x000fe40007ffe0ff */
[----:B------:R-:W-:-:S04]  /*a650*/  LEA R20, P0, R2, c[0x0][0x400], 0x2 ;  /* 0x0001000002147a11 */ /* 0x000fc800078010ff */
[----:B------:R-:W-:Y:S02]  /*a660*/  LEA.HI.X R19, R2, c[0x0][0x404], R0, 0x2, P0 ;  /* 0x0001010002137a11 */ /* 0x000fe400000f1400 */
[----:B------:R-:W-:Y:S01]  /*a670*/  LOP3.LUT R0, R18, 0x7ffffffc, RZ, 0xc0, !PT ;  /* 0x7ffffffc12007812 */ /* 0x000fe200078ec0ff */
[----:B---3--:R1:W-:Y:S01]  /*a680*/  @!P1 ST.E [R6.64], R17 ;  /* 0x0000001106009985 */ /* 0x0083e2000c10190c */
[-C--:B------:R-:W-:Y:S02]  /*a690*/  ISETP.GE.AND P1, PT, R11, R5.reuse, PT ;  /* 0x000000050b00720c */ /* 0x080fe40003f26270 */
[----:B------:R-:W-:Y:S01]  /*a6a0*/  ISETP.GE.AND P0, PT, R4, R5, PT ;  /* 0x000000050400720c */ /* 0x000fe20003f06270 */
[----:B------:R-:W-:Y:S01]  /*a6b0*/  IMAD.IADD R0, R14, 0x1, -R0 ;  /* 0x000000010e007824 */ /* 0x000fe200078e0a00 */
[----:B------:R1:W2:Y:S04]  /*a6c0*/  SHFL.IDX PT, R2, R20, RZ, 0x1c1f ;  /* 0x001c1fff14027589 */ /* 0x0002a800000e0000 */
[----:B------:R1:W3:Y:S01]  /*a6d0*/  SHFL.IDX PT, R3, R19, RZ, 0x1c1f ;  /* 0x001c1fff13037589 */ /* 0x0002e200000e0000 */
[----:B------:R-:W-:-:S04]  /*a6e0*/  SHF.L.U32 R0, R0, 0x1, RZ ;  /* 0x0000000100007819 */ /* 0x000fc800000006ff */
[----:B------:R-:W-:Y:S05]  /*a6f0*/  @P1 BRA `(.L_x_8) ;  /* 0x00000bd000001947 */ /* 0x000fea0003800000 */
[C---:B------:R-:W-:Y:S02]  /*a700*/  ISETP.GE.AND P2, PT, R0.reuse, c[0x0][0x3c8], PT ;  /* 0x0000f20000007a0c */ /* 0x040fe40003f46270 */
[C---:B------:R-:W-:Y:S02]  /*a710*/  IADD3 R5, R0.reuse, 0x8, RZ ;  /* 0x0000000800057810 */ /* 0x040fe40007ffe0ff */
[----:B------:R-:W-:Y:S02]  /*a720*/  IADD3 R4, R0, 0x10, RZ ;  /* 0x0000001000047810 */ /* 0x000fe40007ffe0ff */
[----:B------:R-:W-:Y:S02]  /*a730*/  ISETP.GE.AND P6, PT, R5, c[0x0][0x3c8], PT ;  /* 0x0000f20005007a0c */ /* 0x000fe40003fc6270 */
[----:B------:R-:W-:Y:S02]  /*a740*/  ISETP.GE.AND P1, PT, R4, c[0x0][0x3c8], PT ;  /* 0x0000f20004007a0c */ /* 0x000fe40003f26270 */
[----:B-1----:R-:W-:-:S02]  /*a750*/  IADD3 R8, R0, 0x18, RZ ;  /* 0x0000001800087810 */ /* 0x002fc40007ffe0ff */
[C---:B------:R-:W-:Y:S01]  /*a760*/  IADD3 R10, R0.reuse, 0x20, RZ ;  /* 0x00000020000a7810 */ /* 0x040fe20007ffe0ff */
[C---:B--23--:R-:W-:Y:S01]  /*a770*/  @!P2 IMAD.WIDE R6, R0.reuse, 0x4, R2 ;  /* 0x000000040006a825 */ /* 0x04cfe200078e0202 */
[C---:B------:R-:W-:Y:S02]  /*a780*/  IADD3 R11, R0.reuse, 0x28, RZ ;  /* 0x00000028000b7810 */ /* 0x040fe40007ffe0ff */
[----:B------:R-:W-:Y:S02]  /*a790*/  IADD3 R9, R0, 0x30, RZ ;  /* 0x0000003000097810 */ /* 0x000fe40007ffe0ff */
[----:B------:R1:W-:Y:S01]  /*a7a0*/  @!P2 ST.E.64 [R6.64], R164 ;  /* 0x000000a40600a985 */ /* 0x0003e2000c101b0c */
[----:B------:R-:W-:Y:S02]  /*a7b0*/  ISETP.GE.AND P5, PT, R8, c[0x0][0x3c8], PT ;  /* 0x0000f20008007a0c */ /* 0x000fe40003fa6270 */
[----:B------:R-:W-:Y:S02]  /*a7c0*/  @!P1 LEA.HI R4, R4, R4, RZ, 0x1 ;  /* 0x0000000404049211 */ /* 0x000fe400078f08ff */
[----:B------:R-:W-:-:S02]  /*a7d0*/  ISETP.GE.AND P4, PT, R10, c[0x0][0x3c8], PT ;  /* 0x0000f2000a007a0c */ /* 0x000fc40003f86270 */
[----:B------:R-:W-:Y:S02]  /*a7e0*/  @!P1 LOP3.LUT R4, R4, 0xfffffffe, RZ, 0xc0, !PT ;  /* 0xfffffffe04049812 */ /* 0x000fe400078ec0ff */
[----:B------:R-:W-:Y:S02]  /*a7f0*/  ISETP.GE.AND P3, PT, R11, c[0x0][0x3c8], PT ;  /* 0x0000f2000b007a0c */ /* 0x000fe40003f66270 */
[----:B------:R-:W-:Y:S02]  /*a800*/  ISETP.GE.AND P2, PT, R9, c[0x0][0x3c8], PT ;  /* 0x0000f20009007a0c */ /* 0x000fe40003f46270 */
[C---:B------:R-:W-:Y:S02]  /*a810*/  IADD3 R13, R0.reuse, 0x38, RZ ;  /* 0x00000038000d7810 */ /* 0x040fe40007ffe0ff */
[----:B------:R-:W-:Y:S02]  /*a820*/  IADD3 R12, R0, 0x40, RZ ;  /* 0x00000040000c7810 */ /* 0x000fe40007ffe0ff */
[----:B-1----:R-:W-:Y:S01]  /*a830*/  @!P6 LEA.HI R6, R5, R5, RZ, 0x1 ;  /* 0x000000050506e211 */ /* 0x002fe200078f08ff */
[----:B------:R-:W-:-:S03]  /*a840*/  @!P1 IMAD.WIDE R4, R4, 0x4, R2 ;  /* 0x0000000404049825 */ /* 0x000fc600078e0202 */
[----:B------:R-:W-:-:S05]  /*a850*/  @!P6 LOP3.LUT R6, R6, 0xfffffffe, RZ, 0xc0, !PT ;  /* 0xfffffffe0606e812 */ /* 0x000fca00078ec0ff */
[----:B------:R-:W-:-:S05]  /*a860*/  @!P6 IMAD.WIDE R6, R6, 0x4, R2 ;  /* 0x000000040606e825 */ /* 0x000fca00078e0202 */
[----:B------:R1:W-:Y:S01]  /*a870*/  @!P6 ST.E.64 [R6.64], R160 ;  /* 0x000000a00600e985 */ /* 0x0003e2000c101b0c */
[----:B------:R-:W-:-:S03]  /*a880*/  ISETP.GE.AND P6, PT, R13, c[0x0][0x3c8], PT ;  /* 0x0000f2000d007a0c */ /* 0x000fc60003fc6270 */
[----:B------:R2:W-:Y:S01]  /*a890*/  @!P1 ST.E.64 [R4.64], R156 ;  /* 0x0000009c04009985 */ /* 0x0005e2000c101b0c */
[----:B------:R-:W-:Y:S02]  /*a8a0*/  ISETP.GE.AND P1, PT, R12, c[0x0][0x3c8], PT ;  /* 0x0000f2000c007a0c */ /* 0x000fe40003f26270 */
[----:B-1----:R-:W-:Y:S02]  /*a8b0*/  @!P4 LEA.HI R7, R10, R10, RZ, 0x1 ;  /* 0x0000000a0a07c211 */ /* 0x002fe400078f08ff */
[----:B------:R-:W-:Y:S02]  /*a8c0*/  @!P3 LEA.HI R6, R11, R11, RZ, 0x1 ;  /* 0x0000000b0b06b211 */ /* 0x000fe400078f08ff */
[----:B--2---:R-:W-:Y:S02]  /*a8d0*/  @!P5 LEA.HI R4, R8, R8, RZ, 0x1 ;  /* 0x000000080804d211 */ /* 0x004fe400078f08ff */
[----:B------:R-:W-:Y:S02]  /*a8e0*/  @!P2 LEA.HI R5, R9, R9, RZ, 0x1 ;  /* 0x000000090905a211 */ /* 0x000fe400078f08ff */
[----:B------:R-:W-:-:S02]  /*a8f0*/  @!P5 LOP3.LUT R4, R4, 0xfffffffe, RZ, 0xc0, !PT ;  /* 0xfffffffe0404d812 */ /* 0x000fc400078ec0ff */
[----:B------:R-:W-:Y:S02]  /*a900*/  @!P4 LOP3.LUT R7, R7, 0xfffffffe, RZ, 0xc0, !PT ;  /* 0xfffffffe0707c812 */ /* 0x000fe400078ec0ff */
[----:B------:R-:W-:Y:S01]  /*a910*/  @!P3 LOP3.LUT R6, R6, 0xfffffffe, RZ, 0xc0, !PT ;  /* 0xfffffffe0606b812 */ /* 0x000fe200078ec0ff */
[----:B------:R-:W-:Y:S01]  /*a920*/  @!P5 IMAD.WIDE R10, R4, 0x4, R2 ;  /* 0x00000004040ad825 */ /* 0x000fe200078e0202 */
[----:B------:R-:W-:-:S03]  /*a930*/  @!P2 LOP3.LUT R5, R5, 0xfffffffe, RZ, 0xc0, !PT ;  /* 0xfffffffe0505a812 */ /* 0x000fc600078ec0ff */
[--C-:B------:R-:W-:Y:S01]  /*a940*/  @!P4 IMAD.WIDE R8, R7, 0x4, R2.reuse ;  /* 0x000000040708c825 */ /* 0x100fe200078e0202 */
[----:B------:R1:W-:Y:S03]  /*a950*/  @!P5 ST.E.64 [R10.64], R152 ;  /* 0x000000980a00d985 */ /* 0x0003e6000c101b0c */
[--C-:B------:R-:W-:Y:S01]  /*a960*/  @!P3 IMAD.WIDE R6, R6, 0x4, R2.reuse ;  /* 0x000000040606b825 */ /* 0x100fe200078e0202 */
[----:B------:R2:W-:Y:S03]  /*a970*/  @!P4 ST.E.64 [R8.64], R148 ;  /* 0x000000940800c985 */ /* 0x0005e6000c101b0c */
[----:B------:R-:W-:Y:S01]  /*a980*/  @!P2 IMAD.WIDE R4, R5, 0x4, R2 ;  /* 0x000000040504a825 */ /* 0x000fe200078e0202 */
[----:B------:R3:W-:Y:S04]  /*a990*/  @!P3 ST.E.64 [R6.64], R144 ;  /* 0x000000900600b985 */ /* 0x0007e8000c101b0c */
[----:B------:R4:W-:Y:S01]  /*a9a0*/  @!P2 ST.E.64 [R4.64], R140 ;  /* 0x0000008c0400a985 */ /* 0x0009e2000c101b0c */
[----:B-1----:R-:W-:-:S02]  /*a9b0*/  IADD3 R10, R0, 0x58, RZ ;  /* 0x00000058000a7810 */ /* 0x002fc40007ffe0ff */
[C---:B------:R-:W-:Y:S02]  /*a9c0*/  IADD3 R11, R0.reuse, 0x60, RZ ;  /* 0x00000060000b7810 */ /* 0x040fe40007ffe0ff */
[C---:B--2---:R-:W-:Y:S02]  /*a9d0*/  IADD3 R8, R0.reuse, 0x48, RZ ;  /* 0x0000004800087810 */ /* 0x044fe40007ffe0ff */
[----:B------:R-:W-:Y:S02]  /*a9e0*/  IADD3 R9, R0, 0x50, RZ ;  /* 0x0000005000097810 */ /* 0x000fe40007ffe0ff */
[----:B---3--:R-:W-:Y:S02]  /*a9f0*/  @!P6 LEA.HI R6, R13, R13, RZ, 0x1 ;  /* 0x0000000d0d06e211 */ /* 0x008fe400078f08ff */
[----:B------:R-:W-:Y:S02]  /*aa00*/  ISETP.GE.AND P5, PT, R8, c[0x0][0x3c8], PT ;  /* 0x0000f20008007a0c */ /* 0x000fe40003fa6270 */
[----:B----4-:R-:W-:-:S02]  /*aa10*/  @!P1 LEA.HI R4, R12, R12, RZ, 0x1 ;  /* 0x0000000c0c049211 */ /* 0x010fc400078f08ff */
[----:B------:R-:W-:Y:S02]  /*aa20*/  @!P6 LOP3.LUT R6, R6, 0xfffffffe, RZ, 0xc0, !PT ;  /* 0xfffffffe0606e812 */ /* 0x000fe400078ec0ff */
[----:B------:R-:W-:Y:S02]  /*aa30*/  ISETP.GE.AND P4, PT, R9, c[0x0][0x3c8], PT ;  /* 0x0000f20009007a0c */ /* 0x000fe40003f86270 */
[----:B------:R-:W-:Y:S01]  /*aa40*/  @!P1 LOP3.LUT R4, R4, 0xfffffffe, RZ, 0xc0, !PT ;  /* 0xfffffffe04049812 */ /* 0x000fe200078ec0ff */
[--C-:B------:R-:W-:Y:S01]  /*aa50*/  @!P6 IMAD.WIDE R6, R6, 0x4, R2.reuse ;  /* 0x000000040606e825 */ /* 0x100fe200078e0202 */
[----:B------:R-:W-:Y:S02]  /*aa60*/  ISETP.GE.AND P3, PT, R10, c[0x0][0x3c8], PT ;  /* 0x0000f2000a007a0c */ /* 0x000fe40003f66270 */
[----:B------:R-:W-:Y:S01]  /*aa70*/  ISETP.GE.AND P2, PT, R11, c[0x0][0x3c8], PT ;  /* 0x0000f2000b007a0c */ /* 0x000fe20003f46270 */
[----:B------:R-:W-:Y:S01]  /*aa80*/  @!P1 IMAD.WIDE R4, R4, 0x4, R2 ;  /* 0x0000000404049825 */ /* 0x000fe200078e0202 */
[----:B------:R1:W-:Y:S01]  /*aa90*/  @!P6 ST.E.64 [R6.64], R136 ;  /* 0x000000880600e985 */ /* 0x0003e2000c101b0c */
[----:B------:R-:W-:-:S02]  /*aaa0*/  IADD3 R13, R0, 0x68, RZ ;  /* 0x00000068000d7810 */ /* 0x000fc40007ffe0ff */
[----:B------:R-:W-:Y:S01]  /*aab0*/  IADD3 R12, R0, 0x70, RZ ;  /* 0x00000070000c7810 */ /* 0x000fe20007ffe0ff */
[----:B------:R2:W-:Y:S01]  /*aac0*/  @!P1 ST.E.64 [R4.64], R36 ;  /* 0x0000002404009985 */ /* 0x0005e2000c101b0c */
[----:B------:R-:W-:Y:S02]  /*aad0*/  ISETP.GE.AND P6, PT, R13, c[0x0][0x3c8], PT ;  /* 0x0000f2000d007a0c */ /* 0x000fe40003fc6270 */
[----:B------:R-:W-:Y:S02]  /*aae0*/  ISETP.GE.AND P1, PT, R12, c[0x0][0x3c8], PT ;  /* 0x0000f2000c007a0c */ /* 0x000fe40003f26270 */
[----:B-1----:R-:W-:Y:S02]  /*aaf0*/  @!P4 LEA.HI R7, R9, R9, RZ, 0x1 ;  /* 0x000000090907c211 */ /* 0x002fe400078f08ff */
[----:B------:R-:W-:Y:S02]  /*ab00*/  @!P3 LEA.HI R6, R10, R10, RZ, 0x1 ;  /* 0x0000000a0a06b211 */ /* 0x000fe400078f08ff */
[----:B--2---:R-:W-:-:S02]  /*ab10*/  @!P5 LEA.HI R4, R8, R8, RZ, 0x1 ;  /* 0x000000080804d211 */ /* 0x004fc400078f08ff */
[----:B------:R-:W-:Y:S02]  /*ab20*/  @!P2 LEA.HI R5, R11, R11, RZ, 0x1 ;  /* 0x0000000b0b05a211 */ /* 0x000fe400078f08ff */
[----:B------:R-:W-:Y:S02]  /*ab30*/  @!P5 LOP3.LUT R4, R4, 0xfffffffe, RZ, 0xc0, !PT ;  /* 0xfffffffe0404d812 */ /* 0x000fe400078ec0ff */
        /* <DEDUP_REMOVED lines=18> */
[----:B------:R-:W-:Y:S02]  /*ac60*/  ISETP.GE.AND P4, PT, R9, c[0x0][0x3c8], PT ;  /* 0x0000f20009007a0c */ /* 0x000fe40003f86270 */
[----:B------:R-:W-:Y:S02]  /*ac70*/  @!P6 LOP3.LUT R6, R6, 0xfffffffe, RZ, 0xc0, !PT ;  /* 0xfffffffe0606e812 */ /* 0x000fe400078ec0ff */
[----:B------:R-:W-:Y:S02]  /*ac80*/  @!P1 LOP3.LUT R4, R4, 0xfffffffe, RZ, 0xc0, !PT ;  /* 0xfffffffe04049812 */ /* 0x000fe400078ec0ff */
[----:B------:R-:W-:Y:S01]  /*ac90*/  ISETP.GE.AND P3, PT, R10, c[0x0][0x3c8], PT ;  /* 0x0000f2000a007a0c */ /* 0x000fe20003f66270 */
[--C-:B------:R-:W-:Y:S01]  /*aca0*/  @!P6 IMAD.WIDE R6, R6, 0x4, R2.reuse ;  /* 0x000000040606e825 */ /* 0x100fe200078e0202 */
[----:B------:R-:W-:Y:S02]  /*acb0*/  ISETP.GE.AND P2, PT, R11, c[0x0][0x3c8], PT ;  /* 0x0000f2000b007a0c */ /* 0x000fe40003f46270 */
[----:B------:R-:W-:Y:S01]  /*acc0*/  IADD3 R12, R0, 0x98, RZ ;  /* 0x00000098000c7810 */ /* 0x000fe20007ffe0ff */
[----:B------:R-:W-:Y:S01]  /*acd0*/  @!P1 IMAD.WIDE R4, R4, 0x4, R2 ;  /* 0x0000000404049825 */ /* 0x000fe200078e0202 */
[----:B------:R1:W-:Y:S01]  /*ace0*/  @!P6 ST.E.64 [R6.64], R56 ;  /* 0x000000380600e985 */ /* 0x0003e2000c101b0c */
[----:B------:R-:W-:-:S03]  /*acf0*/  IADD3 R13, R0, 0xa0, RZ ;  /* 0x000000a0000d7810 */ /* 0x000fc60007ffe0ff */
[----:B------:R2:W-:Y:S01]  /*ad00*/  @!P1 ST.E.64 [R4.64], R60 ;  /* 0x0000003c04009985 */ /* 0x0005e2000c101b0c */
[----:B------:R-:W-:Y:S02]  /*ad10*/  ISETP.GE.AND P1, PT, R12, c[0x0][0x3c8], PT ;  /* 0x0000f2000c007a0c */ /* 0x000fe40003f26270 */
[----:B------:R-:W-:Y:S02]  /*ad20*/  ISETP.GE.AND P6, PT, R13, c[0x0][0x3c8], PT ;  /* 0x0000f2000d007a0c */ /* 0x000fe40003fc6270 */
[----:B-1----:R-:W-:Y:S02]  /*ad30*/  @!P4 LEA.HI R7, R9, R9, RZ, 0x1 ;  /* 0x000000090907c211 */ /* 0x002fe400078f08ff */
[----:B------:R-:W-:Y:S02]  /*ad40*/  @!P3 LEA.HI R6, R10, R10, RZ, 0x1 ;  /* 0x0000000a0a06b211 */ /* 0x000fe400078f08ff */
[----:B--2---:R-:W-:Y:S02]  /*ad50*/  @!P5 LEA.HI R4, R8, R8, RZ, 0x1 ;  /* 0x000000080804d211 */ /* 0x004fe400078f08ff */
[----:B------:R-:W-:-:S02]  /*ad60*/  @!P4 LOP3.LUT R7, R7, 0xfffffffe, RZ, 0xc0, !PT ;  /* 0xfffffffe0707c812 */ /* 0x000fc400078ec0ff */
[----:B------:R-:W-:Y:S02]  /*ad70*/  @!P5 LOP3.LUT R4, R4, 0xfffffffe, RZ, 0xc0, !PT ;  /* 0xfffffffe0404d812 */ /* 0x000fe400078ec0ff */
[----:B------:R-:W-:Y:S02]  /*ad80*/  @!P2 LEA.HI R5, R11, R11, RZ, 0x1 ;  /* 0x0000000b0b05a211 */ /* 0x000fe400078f08ff */
        /* <DEDUP_REMOVED lines=12> */
[----:B--2---:R-:W-:Y:S02]  /*ae50*/  IADD3 R7, R0, 0xa8, RZ ;  /* 0x000000a800077810 */ /* 0x004fe40007ffe0ff */
[----:B------:R-:W-:Y:S02]  /*ae60*/  @!P6 LEA.HI R6, R13, R13, RZ, 0x1 ;  /* 0x0000000d0d06e211 */ /* 0x000fe400078f08ff */
[----:B---3--:R-:W-:Y:S02]  /*ae70*/  @!P1 LEA.HI R4, R12, R12, RZ, 0x1 ;  /* 0x0000000c0c049211 */ /* 0x008fe400078f08ff */
[----:B------:R-:W-:Y:S02]  /*ae80*/  ISETP.GE.AND P5, PT, R7, c[0x0][0x3c8], PT ;  /* 0x0000f20007007a0c */ /* 0x000fe40003fa6270 */
[----:B------:R-:W-:-:S02]  /*ae90*/  @!P1 LOP3.LUT R4, R4, 0xfffffffe, RZ, 0xc0, !PT ;  /* 0xfffffffe04049812 */ /* 0x000fc400078ec0ff */
[C---:B----4-:R-:W-:Y:S02]  /*aea0*/  IADD3 R10, R0.reuse, 0xc0, RZ ;  /* 0x000000c0000a7810 */ /* 0x050fe40007ffe0ff */
[----:B------:R-:W-:Y:S01]  /*aeb0*/  IADD3 R12, R0, 0xc8, RZ ;  /* 0x000000c8000c7810 */ /* 0x000fe20007ffe0ff */
[----:B------:R-:W-:Y:S01]  /*aec0*/  @!P1 IMAD.WIDE R4, R4, 0x4, R2 ;  /* 0x0000000404049825 */ /* 0x000fe200078e0202 */
[----:B------:R-:W-:Y:S02]  /*aed0*/  ISETP.GE.AND P4, PT, R8, c[0x0][0x3c8], PT ;  /* 0x0000f20008007a0c */ /* 0x000fe40003f86270 */
[----:B------:R-:W-:Y:S02]  /*aee0*/  ISETP.GE.AND P3, PT, R9, c[0x0][0x3c8], PT ;  /* 0x0000f20009007a0c */ /* 0x000fe40003f66270 */
[----:B------:R-:W-:Y:S01]  /*aef0*/  @!P6 LOP3.LUT R6, R6, 0xfffffffe, RZ, 0xc0, !PT ;  /* 0xfffffffe0606e812 */ /* 0x000fe200078ec0ff */
[----:B------:R1:W-:Y:S01]  /*af00*/  @!P1 ST.E.64 [R4.64], R80 ;  /* 0x0000005004009985 */ /* 0x0003e2000c101b0c */
[----:B------:R-:W-:-:S02]  /*af10*/  ISETP.GE.AND P2, PT, R10, c[0x0][0x3c8], PT ;  /* 0x0000f2000a007a0c */ /* 0x000fc40003f46270 */
[----:B------:R-:W-:-:S13]  /*af20*/  ISETP.GE.AND P1, PT, R12, c[0x0][0x3c8], PT ;  /* 0x0000f2000c007a0c */ /* 0x000fda0003f26270 */
[----:B------:R-:W-:-:S04]  /*af30*/  @!P1 LEA.HI R12, R12, R12, RZ, 0x1 ;  /* 0x0000000c0c0c9211 */ /* 0x000fc800078f08ff */
[----:B------:R-:W-:Y:S01]  /*af40*/  @!P1 LOP3.LUT R12, R12, 0xfffffffe, RZ, 0xc0, !PT ;  /* 0xfffffffe0c0c9812 */ /* 0x000fe200078ec0ff */
[----:B-1----:R-:W-:Y:S01]  /*af50*/  @!P6 IMAD.WIDE R4, R6, 0x4, R2 ;  /* 0x000000040604e825 */ /* 0x002fe200078e0202 */
[----:B------:R-:W-:Y:S02]  /*af60*/  @!P5 LEA.HI R6, R7, R7, RZ, 0x1 ;  /* 0x000000070706d211 */ /* 0x000fe400078f08ff */
[----:B------:R-:W-:Y:S02]  /*af70*/  @!P2 LEA.HI R7, R10, R10, RZ, 0x1 ;  /* 0x0000000a0a07a211 */ /* 0x000fe400078f08ff */
[----:B------:R1:W-:Y:S01]  /*af80*/  @!P6 ST.E.64 [R4.64], R84 ;  /* 0x000000540400e985 */ /* 0x0003e2000c101b0c */
[----:B------:R-:W-:Y:S02]  /*af90*/  @!P5 LOP3.LUT R6, R6, 0xfffffffe, RZ, 0xc0, !PT ;  /* 0xfffffffe0606d812 */ /* 0x000fe400078ec0ff */
[----:B------:R-:W-:Y:S02]  /*afa0*/  @!P2 LOP3.LUT R7, R7, 0xfffffffe, RZ, 0xc0, !PT ;  /* 0xfffffffe0707a812 */ /* 0x000fe400078ec0ff */
[----:B-1----:R-:W-:-:S02]  /*afb0*/  @!P4 LEA.HI R5, R8, R8, RZ, 0x1 ;  /* 0x000000080805c211 */ /* 0x002fc400078f08ff */
[----:B------:R-:W-:Y:S02]  /*afc0*/  @!P3 LEA.HI R4, R9, R9, RZ, 0x1 ;  /* 0x000000090904b211 */ /* 0x000fe400078f08ff */
[----:B------:R-:W-:Y:S02]  /*afd0*/  @!P4 LOP3.LUT R8, R5, 0xfffffffe, RZ, 0xc0, !PT ;  /* 0xfffffffe0508c812 */ /* 0x000fe400078ec0ff */
[----:B------:R-:W-:Y:S01]  /*afe0*/  @!P3 LOP3.LUT R10, R4, 0xfffffffe, RZ, 0xc0, !PT ;  /* 0xfffffffe040ab812 */ /* 0x000fe200078ec0ff */
[----:B------:R-:W-:-:S04]  /*aff0*/  @!P5 IMAD.WIDE R4, R6, 0x4, R2 ;  /* 0x000000040604d825 */ /* 0x000fc800078e0202 */
[--C-:B------:R-:W-:Y:S01]  /*b000*/  @!P4 IMAD.WIDE R8, R8, 0x4, R2.reuse ;  /* 0x000000040808c825 */ /* 0x100fe200078e0202 */
[----:B------:R1:W-:Y:S03]  /*b010*/  @!P5 ST.E.64 [R4.64], R88 ;  /* 0x000000580400d985 */ /* 0x0003e6000c101b0c */
[--C-:B------:R-:W-:Y:S01]  /*b020*/  @!P3 IMAD.WIDE R10, R10, 0x4, R2.reuse ;  /* 0x000000040a0ab825 */ /* 0x100fe200078e0202 */
[----:B------:R2:W-:Y:S03]  /*b030*/  @!P4 ST.E.64 [R8.64], R92 ;  /* 0x0000005c0800c985 */ /* 0x0005e6000c101b0c */
[--C-:B------:R-:W-:Y:S01]  /*b040*/  @!P2 IMAD.WIDE R6, R7, 0x4, R2.reuse ;  /* 0x000000040706a825 */ /* 0x100fe200078e0202 */
[----:B------:R-:W-:Y:S04]  /*b050*/  @!P3 ST.E.64 [R10.64], R96 ;  /* 0x000000600a00b985 */ /* 0x000fe8000c101b0c */
[----:B------:R3:W-:Y:S01]  /*b060*/  @!P2 ST.E.64 [R6.64], R100 ;  /* 0x000000640600a985 */ /* 0x0007e2000c101b0c */
[----:B-1----:R-:W-:Y:S01]  /*b070*/  @!P1 IMAD.WIDE R4, R12, 0x4, R2 ;  /* 0x000000040c049825 */ /* 0x002fe200078e0202 */
[----:B--2---:R-:W-:-:S04]  /*b080*/  IADD3 R9, R0, 0xd0, RZ ;  /* 0x000000d000097810 */ /* 0x004fc80007ffe0ff */
[----:B------:R1:W-:Y:S01]  /*b090*/  @!P1 ST.E.64 [R4.64], R104 ;  /* 0x0000006804009985 */ /* 0x0003e2000c101b0c */
[----:B------:R-:W-:Y:S02]  /*b0a0*/  IADD3 R8, R0, 0xd8, RZ ;  /* 0x000000d800087810 */ /* 0x000fe40007ffe0ff */
[----:B------:R-:W-:Y:S02]  /*b0b0*/  ISETP.GE.AND P6, PT, R9, c[0x0][0x3c8], PT ;  /* 0x0000f20009007a0c */ /* 0x000fe40003fc6270 */
[----:B------:R-:W-:Y:S02]  /*b0c0*/  ISETP.GE.AND P5, PT, R8, c[0x0][0x3c8], PT ;  /* 0x0000f20008007a0c */ /* 0x000fe40003fa6270 */
[C---:B---3--:R-:W-:Y:S02]  /*b0d0*/  IADD3 R7, R0.reuse, 0xe0, RZ ;  /* 0x000000e000077810 */ /* 0x048fe40007ffe0ff */
[----:B------:R-:W-:Y:S02]  /*b0e0*/  IADD3 R6, R0, 0xe8, RZ ;  /* 0x000000e800067810 */ /* 0x000fe40007ffe0ff */
[----:B------:R-:W-:-:S02]  /*b0f0*/  ISETP.GE.AND P4, PT, R7, c[0x0][0x3c8], PT ;  /* 0x0000f20007007a0c */ /* 0x000fc40003f86270 */
[----:B------:R-:W-:-:S03]  /*b100*/  ISETP.GE.AND P3, PT, R6, c[0x0][0x3c8], PT ;  /* 0x0000f20006007a0c */ /* 0x000fc60003f66270 */
[----:B------:R-:W-:Y:S02]  /*b110*/  @!P6 LEA.HI R9, R9, R9, RZ, 0x1 ;  /* 0x000000090909e211 */ /* 0x000fe400078f08ff */
[----:B------:R-:W-:-:S04]  /*b120*/  @!P5 LEA.HI R10, R8, R8, RZ, 0x1 ;  /* 0x00000008080ad211 */ /* 0x000fc800078f08ff */
[----:B------:R-:W-:Y:S02]  /*b130*/  @!P5 LOP3.LUT R10, R10, 0xfffffffe, RZ, 0xc0, !PT ;  /* 0xfffffffe0a0ad812 */ /* 0x000fe400078ec0ff */
[----:B------:R-:W-:Y:S02]  /*b140*/  @!P4 LEA.HI R8, R7, R7, RZ, 0x1 ;  /* 0x000000070708c211 */ /* 0x000fe400078f08ff */
[----:B------:R-:W-:Y:S01]  /*b150*/  @!P3 LEA.HI R7, R6, R6, RZ, 0x1 ;  /* 0x000000060607b211 */ /* 0x000fe200078f08ff */
[----:B------:R-:W-:Y:S01]  /*b160*/  @!P5 IMAD.WIDE R10, R10, 0x4, R2 ;  /* 0x000000040a0ad825 */ /* 0x000fe200078e0202 */
[----:B------:R-:W-:Y:S02]  /*b170*/  @!P4 LOP3.LUT R8, R8, 0xfffffffe, RZ, 0xc0, !PT ;  /* 0xfffffffe0808c812 */ /* 0x000fe400078ec0ff */
[C---:B-1----:R-:W-:Y:S02]  /*b180*/  IADD3 R5, R0.reuse, 0xf0, RZ ;  /* 0x000000f000057810 */ /* 0x042fe40007ffe0ff */
[----:B------:R-:W-:-:S02]  /*b190*/  IADD3 R4, R0, 0xf8, RZ ;  /* 0x000000f800047810 */ /* 0x000fc40007ffe0ff */
[----:B------:R-:W-:Y:S02]  /*b1a0*/  ISETP.GE.AND P2, PT, R5, c[0x0][0x3c8], PT ;  /* 0x0000f20005007a0c */ /* 0x000fe40003f46270 */
[----:B------:R-:W-:Y:S02]  /*b1b0*/  ISETP.GE.AND P1, PT, R4, c[0x0][0x3c8], PT ;  /* 0x0000f20004007a0c */ /* 0x000fe40003f26270 */
[----:B------:R-:W-:-:S09]  /*b1c0*/  @!P3 LOP3.LUT R7, R7, 0xfffffffe, RZ, 0xc0, !PT ;  /* 0xfffffffe0707b812 */ /* 0x000fd200078ec0ff */
[----:B------:R-:W-:Y:S02]  /*b1d0*/  @!P2 LEA.HI R6, R5, R5, RZ, 0x1 ;  /* 0x000000050506a211 */ /* 0x000fe400078f08ff */
[----:B------:R-:W-:Y:S01]  /*b1e0*/  @!P6 LOP3.LUT R5, R9, 0xfffffffe, RZ, 0xc0, !PT ;  /* 0xfffffffe0905e812 */ /* 0x000fe200078ec0ff */
[--C-:B------:R-:W-:Y:S01]  /*b1f0*/  @!P4 IMAD.WIDE R8, R8, 0x4, R2.reuse ;  /* 0x000000040808c825 */ /* 0x100fe200078e0202 */
        /* <DEDUP_REMOVED lines=10> */
[----:B------:R1:W-:Y:S04]  /*b2a0*/  @!P3 ST.E.64 [R6.64], R120 ;  /* 0x000000780600b985 */ /* 0x0003e8000c101b0c */
[----:B------:R1:W-:Y:S04]  /*b2b0*/  @!P2 ST.E.64 [R4.64], R124 ;  /* 0x0000007c0400a985 */ /* 0x0003e8000c101b0c */
[----:B------:R1:W-:Y:S02]  /*b2c0*/  @!P1 ST.E.64 [R2.64], R128 ;  /* 0x0000008002009985 */ /* 0x0003e4000c101b0c */
.L_x_8:
[----:B------:R-:W-:Y:S05]  /*b2d0*/  BSYNC B0 ;  /* 0x0000000000007941 */ /* 0x000fea0003800000 */
.L_x_7:
[----:B-1-3--:R1:W3:Y:S04]  /*b2e0*/  SHFL.IDX PT, R3, R19, 0x1, 0x1c1f ;  /* 0x003c1f0013037f89 */ /* 0x00a2e800000e0000 */
[----:B--2---:R1:W2:Y:S01]  /*b2f0*/  SHFL.IDX PT, R2, R20, 0x1, 0x1c1f ;  /* 0x003c1f0014027f89 */ /* 0x0042a200000e0000 */
[----:B------:R-:W-:Y:S05]  /*b300*/  @P0 EXIT ;  /* 0x000000000000094d */ /* 0x000fea0003800000 */
[C---:B------:R-:W-:Y:S02]  /*b310*/  IADD3 R5, R0.reuse, 0x8, RZ ;  /* 0x0000000800057810 */ /* 0x040fe40007ffe0ff */
[----:B------:R-:W-:-:S02]  /*b320*/  IADD3 R4, R0, 0x10, RZ ;  /* 0x0000001000047810 */ /* 0x000fc40007ffe0ff */
[----:B------:R-:W-:Y:S02]  /*b330*/  ISETP.GE.AND P1, PT, R5, c[0x0][0x3c8], PT ;  /* 0x0000f20005007a0c */ /* 0x000fe40003f26270 */
[----:B------:R-:W-:Y:S02]  /*b340*/  ISETP.GE.AND P0, PT, R4, c[0x0][0x3c8], PT ;  /* 0x0000f20004007a0c */ /* 0x000fe40003f06270 */
[C---:B------:R-:W-:Y:S02]  /*b350*/  ISETP.GE.AND P2, PT, R0.reuse, c[0x0][0x3c8], PT ;  /* 0x0000f20000007a0c */ /* 0x040fe40003f46270 */
[C---:B------:R-:W-:Y:S02]  /*b360*/  IADD3 R11, R0.reuse, 0x18, RZ ;  /* 0x00000018000b7810 */ /* 0x040fe40007ffe0ff */
[----:B------:R-:W-:Y:S02]  /*b370*/  IADD3 R13, R0, 0x20, RZ ;  /* 0x00000020000d7810 */ /* 0x000fe40007ffe0ff */
[----:B------:R-:W-:-:S02]  /*b380*/  ISETP.GE.AND P6, PT, R11, c[0x0][0x3c8], PT ;  /* 0x0000f2000b007a0c */ /* 0x000fc40003fc6270 */
[----:B------:R-:W-:Y:S02]  /*b390*/  ISETP.GE.AND P5, PT, R13, c[0x0][0x3c8], PT ;  /* 0x0000f2000d007a0c */ /* 0x000fe40003fa6270 */
[----:B------:R-:W-:Y:S02]  /*b3a0*/  @!P1 LEA.HI R5, R5, R5, RZ, 0x1 ;  /* 0x0000000505059211 */ /* 0x000fe400078f08ff */
[----:B------:R-:W-:Y:S01]  /*b3b0*/  @!P0 LEA.HI R4, R4, R4, RZ, 0x1 ;  /* 0x0000000404048211 */ /* 0x000fe200078f08ff */
[--C-:B--23--:R-:W-:Y:S01]  /*b3c0*/  @!P2 IMAD.WIDE R8, R0, 0x4, R2.reuse ;  /* 0x000000040008a825 */ /* 0x10cfe200078e0202 */
[----:B------:R-:W-:Y:S02]  /*b3d0*/  @!P1 LOP3.LUT R5, R5, 0xfffffffe, RZ, 0xc0, !PT ;  /* 0xfffffffe05059812 */ /* 0x000fe400078ec0ff */
[----:B------:R-:W-:Y:S02]  /*b3e0*/  @!P0 LOP3.LUT R4, R4, 0xfffffffe, RZ, 0xc0, !PT ;  /* 0xfffffffe04048812 */ /* 0x000fe400078ec0ff */
[----:B------:R2:W-:Y:S01]  /*b3f0*/  @!P2 ST.E.64 [R8.64], R166 ;  /* 0x000000a60800a985 */ /* 0x0005e2000c101b0c */
[----:B------:R-:W-:Y:S01]  /*b400*/  @!P1 IMAD.WIDE R6, R5, 0x4, R2 ;  /* 0x0000000405069825 */ /* 0x000fe200078e0202 */
[----:B------:R-:W-:-:S02]  /*b410*/  IADD3 R10, R0, 0x38, RZ ;  /* 0x00000038000a7810 */ /* 0x000fc40007ffe0ff */
[----:B------:R-:W-:Y:S01]  /*b420*/  IADD3 R12, R0, 0x40, RZ ;  /* 0x00000040000c7810 */ /* 0x000fe20007ffe0ff */
[----:B------:R-:W-:Y:S01]  /*b430*/  @!P0 IMAD.WIDE R4, R4, 0x4, R2 ;  /* 0x0000000404048825 */ /* 0x000fe200078e0202 */
[----:B------:R-:W-:Y:S01]  /*b440*/  @!P1 ST.E.64 [R6.64], R162 ;  /* 0x000000a206009985 */ /* 0x000fe2000c101b0c */
[----:B------:R-:W-:Y:S02]  /*b450*/  IADD3 R14, R0, 0x48, RZ ;  /* 0x00000048000e7810 */ /* 0x000fe40007ffe0ff */
[----:B------:R-:W-:Y:S01]  /*b460*/  ISETP.GE.AND P2, PT, R10, c[0x0][0x3c8], PT ;  /* 0x0000f2000a007a0c */ /* 0x000fe20003f46270 */
[----:B------:R3:W-:Y:S01]  /*b470*/  @!P0 ST.E.64 [R4.64], R158 ;  /* 0x0000009e04008985 */ /* 0x0007e2000c101b0c */
[----:B------:R-:W-:Y:S02]  /*b480*/  ISETP.GE.AND P1, PT, R12, c[0x0][0x3c8], PT ;  /* 0x0000f2000c007a0c */ /* 0x000fe40003f26270 */
[----:B------:R-:W-:Y:S02]  /*b490*/  ISETP.GE.AND P0, PT, R14, c[0x0][0x3c8], PT ;  /* 0x0000f2000e007a0c */ /* 0x000fe40003f06270 */
[----:B------:R-:W-:-:S02]  /*b4a0*/  IADD3 R15, R0, 0x50, RZ ;  /* 0x00000050000f7810 */ /* 0x000fc40007ffe0ff */
[C---:B------:R-:W-:Y:S02]  /*b4b0*/  IADD3 R16, R0.reuse, 0x58, RZ ;  /* 0x0000005800107810 */ /* 0x040fe40007ffe0ff */
[C---:B--2---:R-:W-:Y:S02]  /*b4c0*/  IADD3 R8, R0.reuse, 0x28, RZ ;  /* 0x0000002800087810 */ /* 0x044fe40007ffe0ff */
[----:B------:R-:W-:Y:S02]  /*b4d0*/  IADD3 R9, R0, 0x30, RZ ;  /* 0x0000003000097810 */ /* 0x000fe40007ffe0ff */
[----:B------:R-:W-:Y:S02]  /*b4e0*/  ISETP.GE.AND P4, PT, R8, c[0x0][0x3c8], PT ;  /* 0x0000f20008007a0c */ /* 0x000fe40003f86270 */
[----:B------:R-:W-:Y:S02]  /*b4f0*/  ISETP.GE.AND P3, PT, R9, c[0x0][0x3c8], PT ;  /* 0x0000f20009007a0c */ /* 0x000fe40003f66270 */
[----:B---3--:R-:W-:-:S02]  /*b500*/  @!P6 LEA.HI R4, R11, R11, RZ, 0x1 ;  /* 0x0000000b0b04e211 */ /* 0x008fc400078f08ff */
[----:B------:R-:W-:Y:S02]  /*b510*/  @!P5 LEA.HI R5, R13, R13, RZ, 0x1 ;  /* 0x0000000d0d05d211 */ /* 0x000fe400078f08ff */
[----:B------:R-:W-:Y:S02]  /*b520*/  @!P6 LOP3.LUT R4, R4, 0xfffffffe, RZ, 0xc0, !PT ;  /* 0xfffffffe0404e812 */ /* 0x000fe400078ec0ff */
[----:B------:R-:W-:-:S03]  /*b530*/  @!P5 LOP3.LUT R5, R5, 0xfffffffe, RZ, 0xc0, !PT ;  /* 0xfffffffe0505d812 */ /* 0x000fc600078ec0ff */
[----:B------:R-:W-:-:S04]  /*b540*/  @!P6 IMAD.WIDE R6, R4, 0x4, R2 ;  /* 0x000000040406e825 */ /* 0x000fc800078e0202 */
[----:B------:R-:W-:Y:S01]  /*b550*/  @!P5 IMAD.WIDE R4, R5, 0x4, R2 ;  /* 0x000000040504d825 */ /* 0x000fe200078e0202 */
[----:B------:R2:W-:Y:S01]  /*b560*/  @!P6 ST.E.64 [R6.64], R154 ;  /* 0x0000009a0600e985 */ /* 0x0005e2000c101b0c */
[----:B------:R-:W-:-:S03]  /*b570*/  ISETP.GE.AND P6, PT, R15, c[0x0][0x3c8], PT ;  /* 0x0000f2000f007a0c */ /* 0x000fc60003fc6270 */
[----:B------:R3:W-:Y:S01]  /*b580*/  @!P5 ST.E.64 [R4.64], R150 ;  /* 0x000000960400d985 */ /* 0x0007e2000c101b0c */
[----:B------:R-:W-:Y:S02]  /*b590*/  ISETP.GE.AND P5, PT, R16, c[0x0][0x3c8], PT ;  /* 0x0000f20010007a0c */ /* 0x000fe40003fa6270 */
[----:B--2---:R-:W-:Y:S02]  /*b5a0*/  @!P2 LEA.HI R7, R10, R10, RZ, 0x1 ;  /* 0x0000000a0a07a211 */ /* 0x004fe400078f08ff */
[----:B------:R-:W-:Y:S02]  /*b5b0*/  @!P1 LEA.HI R6, R12, R12, RZ, 0x1 ;  /* 0x0000000c0c069211 */ /* 0x000fe400078f08ff */
[----:B---3--:R-:W-:Y:S02]  /*b5c0*/  @!P4 LEA.HI R4, R8, R8, RZ, 0x1 ;  /* 0x000000080804c211 */ /* 0x008fe400078f08ff */
[----:B------:R-:W-:Y:S02]  /*b5d0*/  @!P3 LEA.HI R8, R9, R9, RZ, 0x1 ;  /* 0x000000090908b211 */ /* 0x000fe400078f08ff */
[----:B------:R-:W-:-:S02]  /*b5e0*/  @!P0 LEA.HI R5, R14, R14, RZ, 0x1 ;  /* 0x0000000e0e058211 */ /* 0x000fc400078f08ff */
[----:B------:R-:W-:Y:S02]  /*b5f0*/  @!P4 LOP3.LUT R4, R4, 0xfffffffe, RZ, 0xc0, !PT ;  /* 0xfffffffe0404c812 */ /* 0x000fe400078ec0ff */
[----:B------:R-:W-:Y:S02]  /*b600*/  @!P3 LOP3.LUT R8, R8, 0xfffffffe, RZ, 0xc0, !PT ;  /* 0xfffffffe0808b812 */ /* 0x000fe400078ec0ff */
[----:B------:R-:W-:Y:S01]  /*b610*/  @!P2 LOP3.LUT R7, R7, 0xfffffffe, RZ, 0xc0, !PT ;  /* 0xfffffffe0707a812 */ /* 0x000fe200078ec0ff */
[--C-:B------:R-:W-:Y:S01]  /*b620*/  @!P4 IMAD.WIDE R12, R4, 0x4, R2.reuse ;  /* 0x00000004040cc825 */ /* 0x100fe200078e0202 */
[----:B------:R-:W-:Y:S02]  /*b630*/  @!P1 LOP3.LUT R6, R6, 0xfffffffe, RZ, 0xc0, !PT ;  /* 0xfffffffe06069812 */ /* 0x000fe400078ec0ff */
[----:B------:R-:W-:Y:S01]  /*b640*/  @!P0 LOP3.LUT R5, R5, 0xfffffffe, RZ, 0xc0, !PT ;  /* 0xfffffffe05058812 */ /* 0x000fe200078ec0ff */
[----:B------:R-:W-:Y:S01]  /*b650*/  @!P3 IMAD.WIDE R10, R8, 0x4, R2 ;  /* 0x00000004080ab825 */ /* 0x000fe200078e0202 */
[----:B------:R2:W-:Y:S01]  /*b660*/  @!P4 ST.E.64 [R12.64], R146 ;  /* 0x000000920c00c985 */ /* 0x0005e2000c101b0c */
[----:B------:R-:W-:-:S02]  /*b670*/  IADD3 R14, R0, 0x88, RZ ;  /* 0x00000088000e7810 */ /* 0x000fc40007ffe0ff */
[--C-:B------:R-:W-:Y:S01]  /*b680*/  @!P2 IMAD.WIDE R8, R7, 0x4, R2.reuse ;  /* 0x000000040708a825 */ /* 0x100fe200078e0202 */
[----:B------:R3:W-:Y:S03]  /*b690*/  @!P3 ST.E.64 [R10.64], R142 ;  /* 0x0000008e0a00b985 */ /* 0x0007e6000c101b0c */
[--C-:B------:R-:W-:Y:S01]  /*b6a0*/  @!P1 IMAD.WIDE R6, R6, 0x4, R2.reuse ;  /* 0x0000000406069825 */ /* 0x100fe200078e0202 */
[----:B------:R4:W-:Y:S03]  /*b6b0*/  @!P2 ST.E.64 [R8.64], R138 ;  /* 0x0000008a0800a985 */ /* 0x0009e6000c101b0c */
[----:B------:R-:W-:Y:S01]  /*b6c0*/  @!P0 IMAD.WIDE R4, R5, 0x4, R2 ;  /* 0x0000000405048825 */ /* 0x000fe200078e0202 */
[----:B------:R-:W-:Y:S04]  /*b6d0*/  @!P1 ST.E.64 [R6.64], R38 ;  /* 0x0000002606009985 */ /* 0x000fe8000c101b0c */
[----:B------:R1:W-:Y:S01]  /*b6e0*/  @!P0 ST.E.64 [R4.64], R42 ;  /* 0x0000002a04008985 */ /* 0x0003e2000c101b0c */
[----:B--2---:R-:W-:-:S02]  /*b6f0*/  IADD3 R12, R0, 0x80, RZ ;  /* 0x00000080000c7810 */ /* 0x004fc40007ffe0ff */
[C---:B---3--:R-:W-:Y:S02]  /*b700*/  IADD3 R10, R0.reuse, 0x70, RZ ;  /* 0x00000070000a7810 */ /* 0x048fe40007ffe0ff */
[C---:B------:R-:W-:Y:S02]  /*b710*/  IADD3 R11, R0.reuse, 0x78, RZ ;  /* 0x00000078000b7810 */ /* 0x040fe40007ffe0ff */
[C---:B----4-:R-:W-:Y:S02]  /*b720*/  IADD3 R8, R0.reuse, 0x60, RZ ;  /* 0x0000006000087810 */ /* 0x050fe40007ffe0ff */
[----:B------:R-:W-:Y:S02]  /*b730*/  IADD3 R9, R0, 0x68, RZ ;  /* 0x0000006800097810 */ /* 0x000fe40007ffe0ff */
[----:B------:R-:W-:Y:S02]  /*b740*/  ISETP.GE.AND P4, PT, R8, c[0x0][0x3c8], PT ;  /* 0x0000f20008007a0c */ /* 0x000fe40003f86270 */
[----:B------:R-:W-:-:S02]  /*b750*/  ISETP.GE.AND P3, PT, R9, c[0x0][0x3c8], PT ;  /* 0x0000f20009007a0c */ /* 0x000fc40003f66270 */
[----:B-1----:R-:W-:Y:S02]  /*b760*/  @!P6 LEA.HI R4, R15, R15, RZ, 0x1 ;  /* 0x0000000f0f04e211 */ /* 0x002fe400078f08ff */
[----:B------:R-:W-:Y:S02]  /*b770*/  @!P5 LEA.HI R5, R16, R16, RZ, 0x1 ;  /* 0x000000101005d211 */ /* 0x000fe400078f08ff */
[----:B------:R-:W-:Y:S02]  /*b780*/  @!P6 LOP3.LUT R4, R4, 0xfffffffe, RZ, 0xc0, !PT ;  /* 0xfffffffe0404e812 */ /* 0x000fe400078ec0ff */
[----:B------:R-:W-:Y:S02]  /*b790*/  @!P5 LOP3.LUT R5, R5, 0xfffffffe, RZ, 0xc0, !PT ;  /* 0xfffffffe0505d812 */ /* 0x000fe400078ec0ff */
[----:B------:R-:W-:Y:S01]  /*b7a0*/  ISETP.GE.AND P2, PT, R10, c[0x0][0x3c8], PT ;  /* 0x0000f2000a007a0c */ /* 0x000fe20003f46270 */
[----:B------:R-:W-:Y:S01]  /*b7b0*/  @!P6 IMAD.WIDE R6, R4, 0x4, R2 ;  /* 0x000000040406e825 */ /* 0x000fe200078e0202 */
[----:B------:R-:W-:-:S02]  /*b7c0*/  ISETP.GE.AND P1, PT, R11, c[0x0][0x3c8], PT ;  /* 0x0000f2000b007a0c */ /* 0x000fc40003f26270 */
[----:B------:R-:W-:Y:S01]  /*b7d0*/  ISETP.GE.AND P0, PT, R12, c[0x0][0x3c8], PT ;  /* 0x0000f2000c007a0c */ /* 0x000fe20003f06270 */
[----:B------:R-:W-:Y:S01]  /*b7e0*/  @!P5 IMAD.WIDE R4, R5, 0x4, R2 ;  /* 0x000000040504d825 */ /* 0x000fe200078e0202 */
[----:B------:R1:W-:Y:S01]  /*b7f0*/  @!P6 ST.E.64 [R6.64], R46 ;  /* 0x0000002e0600e985 */ /* 0x0003e2000c101b0c */
[----:B------:R-:W-:Y:S02]  /*b800*/  IADD3 R15, R0, 0x90, RZ ;  /* 0x00000090000f7810 */ /* 0x000fe40007ffe0ff */
[----:B------:R-:W-:Y:S01]  /*b810*/  ISETP.GE.AND P6, PT, R14, c[0x0][0x3c8], PT ;  /* 0x0000f2000e007a0c */ /* 0x000fe20003fc6270 */
[----:B------:R2:W-:Y:S01]  /*b820*/  @!P5 ST.E.64 [R4.64], R50 ;  /* 0x000000320400d985 */ /* 0x0005e2000c101b0c */
[----:B------:R-:W-:Y:S02]  /*b830*/  ISETP.GE.AND P5, PT, R15, c[0x0][0x3c8], PT ;  /* 0x0000f2000f007a0c */ /* 0x000fe40003fa6270 */
[----:B-1----:R-:W-:Y:S02]  /*b840*/  @!P2 LEA.HI R7, R10, R10, RZ, 0x1 ;  /* 0x0000000a0a07a211 */ /* 0x002fe400078f08ff */
[----:B------:R-:W-:-:S02]  /*b850*/  @!P1 LEA.HI R6, R11, R11, RZ, 0x1 ;  /* 0x0000000b0b069211 */ /* 0x000fc400078f08ff */
[----:B--2---:R-:W-:Y:S02]  /*b860*/  @!P4 LEA.HI R4, R8, R8, RZ, 0x1 ;  /* 0x000000080804c211 */ /* 0x004fe400078f08ff */
[----:B------:R-:W-:Y:S02]  /*b870*/  @!P3 LEA.HI R8, R9, R9, RZ, 0x1 ;  /* 0x000000090908b211 */ /* 0x000fe400078f08ff */
[----:B------:R-:W-:Y:S02]  /*b880*/  @!P0 LEA.HI R5, R12, R12, RZ, 0x1 ;  /* 0x0000000c0c058211 */ /* 0x000fe400078f08ff */
[----:B------:R-:W-:Y:S02]  /*b890*/  @!P4 LOP3.LUT R4, R4, 0xfffffffe, RZ, 0xc0, !PT ;  /* 0xfffffffe0404c812 */ /* 0x000fe400078ec0ff */
[----:B------:R-:W-:Y:S02]  /*b8a0*/  @!P3 LOP3.LUT R8, R8, 0xfffffffe, RZ, 0xc0, !PT ;  /* 0xfffffffe0808b812 */ /* 0x000fe400078ec0ff */
[----:B------:R-:W-:Y:S01]  /*b8b0*/  @!P2 LOP3.LUT R7, R7, 0xfffffffe, RZ, 0xc0, !PT ;  /* 0xfffffffe0707a812 */ /* 0x000fe200078ec0ff */
[----:B------:R-:W-:Y:S01]  /*b8c0*/  @!P4 IMAD.WIDE R12, R4, 0x4, R2 ;  /* 0x00000004040cc825 */ /* 0x000fe200078e0202 */
[----:B------:R-:W-:-:S02]  /*b8d0*/  @!P1 LOP3.LUT R6, R6, 0xfffffffe, RZ, 0xc0, !PT ;  /* 0xfffffffe06069812 */ /* 0x000fc400078ec0ff */
[----:B------:R-:W-:Y:S01]  /*b8e0*/  @!P0 LOP3.LUT R5, R5, 0xfffffffe, RZ, 0xc0, !PT ;  /* 0xfffffffe05058812 */ /* 0x000fe200078ec0ff */
[--C-:B------:R-:W-:Y:S01]  /*b8f0*/  @!P3 IMAD.WIDE R10, R8, 0x4, R2.reuse ;  /* 0x00000004080ab825 */ /* 0x100fe200078e0202 */
[----:B------:R1:W-:Y:S03]  /*b900*/  @!P4 ST.E.64 [R12.64], R54 ;  /* 0x000000360c00c985 */ /* 0x0003e6000c101b0c */
[--C-:B------:R-:W-:Y:S01]  /*b910*/  @!P2 IMAD.WIDE R8, R7, 0x4, R2.reuse ;  /* 0x000000040708a825 */ /* 0x100fe200078e0202 */
[----:B------:R2:W-:Y:S03]  /*b920*/  @!P3 ST.E.64 [R10.64], R58 ;  /* 0x0000003a0a00b985 */ /* 0x0005e6000c101b0c */
[--C-:B------:R-:W-:Y:S01]  /*b930*/  @!P1 IMAD.WIDE R6, R6, 0x4, R2.reuse ;  /* 0x0000000406069825 */ /* 0x100fe200078e0202 */
[----:B------:R3:W-:Y:S03]  /*b940*/  @!P2 ST.E.64 [R8.64], R62 ;  /* 0x0000003e0800a985 */ /* 0x0007e6000c101b0c */
[----:B------:R-:W-:Y:S01]  /*b950*/  @!P0 IMAD.WIDE R4, R5, 0x4, R2 ;  /* 0x0000000405048825 */ /* 0x000fe200078e0202 */
[----:B------:R-:W-:Y:S04]  /*b960*/  @!P1 ST.E.64 [R6.64], R66 ;  /* 0x0000004206009985 */ /* 0x000fe8000c101b0c */
[----:B------:R4:W-:Y:S01]  /*b970*/  @!P0 ST.E.64 [R4.64], R70 ;  /* 0x0000004604008985 */ /* 0x0009e2000c101b0c */
[----:B-1----:R-:W-:-:S02]  /*b980*/  IADD3 R12, R0, 0xb8, RZ ;  /* 0x000000b8000c7810 */ /* 0x002fc40007ffe0ff */
[C---:B--2---:R-:W-:Y:S02]  /*b990*/  IADD3 R10, R0.reuse, 0xa8, RZ ;  /* 0x000000a8000a7810 */ /* 0x044fe40007ffe0ff */
[C---:B------:R-:W-:Y:S02]  /*b9a0*/  IADD3 R11, R0.reuse, 0xb0, RZ ;  /* 0x000000b0000b7810 */ /* 0x040fe40007ffe0ff */
[C---:B---3--:R-:W-:Y:S02]  /*b9b0*/  IADD3 R8, R0.reuse, 0x98, RZ ;  /* 0x0000009800087810 */ /* 0x048fe40007ffe0ff */
[----:B------:R-:W-:Y:S02]  /*b9c0*/  IADD3 R9, R0, 0xa0, RZ ;  /* 0x000000a000097810 */ /* 0x000fe40007ffe0ff */
[----:B------:R-:W-:Y:S02]  /*b9d0*/  ISETP.GE.AND P4, PT, R8, c[0x0][0x3c8], PT ;  /* 0x0000f20008007a0c */ /* 0x000fe40003f86270 */
[----:B------:R-:W-:-:S02]  /*b9e0*/  ISETP.GE.AND P3, PT, R9, c[0x0][0x3c8], PT ;  /* 0x0000f20009007a0c */ /* 0x000fc40003f66270 */
[----:B----4-:R-:W-:Y:S02]  /*b9f0*/  @!P6 LEA.HI R4, R14, R14, RZ, 0x1 ;  /* 0x0000000e0e04e211 */ /* 0x010fe400078f08ff */
        /* <DEDUP_REMOVED lines=9> */
[C---:B------:R-:W-:Y:S02]  /*ba90*/  IADD3 R14, R0.reuse, 0xc0, RZ ;  /* 0x000000c0000e7810 */ /* 0x040fe40007ffe0ff */
[----:B------:R-:W-:Y:S01]  /*baa0*/  IADD3 R15, R0, 0xc8, RZ ;  /* 0x000000c8000f7810 */ /* 0x000fe20007ffe0ff */
[----:B------:R2:W-:Y:S01]  /*bab0*/  @!P5 ST.E.64 [R4.64], R78 ;  /* 0x0000004e0400d985 */ /* 0x0005e2000c101b0c */
[----:B------:R-:W-:Y:S02]  /*bac0*/  ISETP.GE.AND P6, PT, R14, c[0x0][0x3c8], PT ;  /* 0x0000f2000e007a0c */ /* 0x000fe40003fc6270 */
[----:B------:R-:W-:Y:S02]  /*bad0*/  ISETP.GE.AND P5, PT, R15, c[0x0][0x3c8], PT ;  /* 0x0000f2000f007a0c */ /* 0x000fe40003fa6270 */
[----:B-1----:R-:W-:-:S02]  /*bae0*/  @!P2 LEA.HI R7, R10, R10, RZ, 0x1 ;  /* 0x0000000a0a07a211 */ /* 0x002fc400078f08ff */
[----:B------:R-:W-:Y:S02]  /*baf0*/  @!P1 LEA.HI R6, R11, R11, RZ, 0x1 ;  /* 0x0000000b0b069211 */ /* 0x000fe400078f08ff */
[----:B--2---:R-:W-:Y:S02]  /*bb00*/  @!P4 LEA.HI R4, R8, R8, RZ, 0x1 ;  /* 0x000000080804c211 */ /* 0x004fe400078f08ff */
[----:B------:R-:W-:Y:S02]  /*bb10*/  @!P3 LEA.HI R8, R9, R9, RZ, 0x1 ;  /* 0x000000090908b211 */ /* 0x000fe400078f08ff */
[----:B------:R-:W-:Y:S02]  /*bb20*/  @!P0 LEA.HI R5, R12, R12, RZ, 0x1 ;  /* 0x0000000c0c058211 */ /* 0x000fe400078f08ff */
[----:B------:R-:W-:Y:S02]  /*bb30*/  @!P4 LOP3.LUT R4, R4, 0xfffffffe, RZ, 0xc0, !PT ;  /* 0xfffffffe0404c812 */ /* 0x000fe400078ec0ff */
[----:B------:R-:W-:-:S02]  /*bb40*/  @!P3 LOP3.LUT R8, R8, 0xfffffffe, RZ, 0xc0, !PT ;  /* 0xfffffffe0808b812 */ /* 0x000fc400078ec0ff */
[----:B------:R-:W-:Y:S01]  /*bb50*/  @!P2 LOP3.LUT R7, R7, 0xfffffffe, RZ, 0xc0, !PT ;  /* 0xfffffffe0707a812 */ /* 0x000fe200078ec0ff */
[--C-:B------:R-:W-:Y:S01]  /*bb60*/  @!P4 IMAD.WIDE R12, R4, 0x4, R2.reuse ;  /* 0x00000004040cc825 */ /* 0x100fe200078e0202 */
[----:B------:R-:W-:Y:S02]  /*bb70*/  @!P1 LOP3.LUT R6, R6, 0xfffffffe, RZ, 0xc0, !PT ;  /* 0xfffffffe06069812 */ /* 0x000fe400078ec0ff */
        /* <DEDUP_REMOVED lines=20> */
[----:B------:R-:W-:Y:S02]  /*bcc0*/  ISETP.GE.AND P2, PT, R10, c[0x0][0x3c8], PT ;  /* 0x0000f2000a007a0c */ /* 0x000fe40003f46270 */
[----:B------:R-:W-:Y:S01]  /*bcd0*/  @!P5 LOP3.LUT R5, R5, 0xfffffffe, RZ, 0xc0, !PT ;  /* 0xfffffffe0505d812 */ /* 0x000fe200078ec0ff */
[----:B------:R-:W-:Y:S01]  /*bce0*/  @!P6 IMAD.WIDE R6, R4, 0x4, R2 ;  /* 0x000000040406e825 */ /* 0x000fe200078e0202 */
[----:B------:R-:W-:-:S02]  /*bcf0*/  ISETP.GE.AND P1, PT, R11, c[0x0][0x3c8], PT ;  /* 0x0000f2000b007a0c */ /* 0x000fc40003f26270 */
[----:B------:R-:W-:Y:S01]  /*bd00*/  ISETP.GE.AND P0, PT, R12, c[0x0][0x3c8], PT ;  /* 0x0000f2000c007a0c */ /* 0x000fe20003f06270 */
[----:B------:R-:W-:Y:S01]  /*bd10*/  @!P5 IMAD.WIDE R4, R5, 0x4, R2 ;  /* 0x000000040504d825 */ /* 0x000fe200078e0202 */
[----:B------:R1:W-:Y:S01]  /*bd20*/  @!P6 ST.E.64 [R6.64], R102 ;  /* 0x000000660600e985 */ /* 0x0003e2000c101b0c */
[----:B------:R-:W-:-:S03]  /*bd30*/  IADD3 R0, R0, 0xf8, RZ ;  /* 0x000000f800007810 */ /* 0x000fc60007ffe0ff */
[----:B------:R2:W-:Y:S01]  /*bd40*/  @!P5 ST.E.64 [R4.64], R106 ;  /* 0x0000006a0400d985 */ /* 0x0005e2000c101b0c */
[----:B-1----:R-:W-:-:S04]  /*bd50*/  @!P2 LEA.HI R7, R10, R10, RZ, 0x1 ;  /* 0x0000000a0a07a211 */ /* 0x002fc800078f08ff */
        /* <DEDUP_REMOVED lines=17> */
[----:B------:R1:W-:Y:S04]  /*be70*/  @!P1 ST.E.64 [R6.64], R122 ;  /* 0x0000007a06009985 */ /* 0x0003e8000c101b0c */
[----:B------:R1:W-:Y:S01]  /*be80*/  @!P0 ST.E.64 [R4.64], R126 ;  /* 0x0000007e04008985 */ /* 0x0003e2000c101b0c */
[----:B------:R-:W-:-:S13]  /*be90*/  ISETP.GE.AND P0, PT, R0, c[0x0][0x3c8], PT ;  /* 0x0000f20000007a0c */ /* 0x000fda0003f06270 */
[----:B------:R-:W-:Y:S05]  /*bea0*/  @P0 EXIT ;  /* 0x000000000000094d */ /* 0x000fea0003800000 */
[----:B------:R-:W-:-:S04]  /*beb0*/  LEA.HI R0, R0, R0, RZ, 0x1 ;  /* 0x0000000000007211 */ /* 0x000fc800078f08ff */
[----:B------:R-:W-:-:S05]  /*bec0*/  LOP3.LUT R0, R0, 0xfffffffe, RZ, 0xc0, !PT ;  /* 0xfffffffe00007812 */ /* 0x000fca00078ec0ff */
[----:B------:R-:W-:-:S05]  /*bed0*/  IMAD.WIDE R2, R0, 0x4, R2 ;  /* 0x0000000400027825 */ /* 0x000fca00078e0202 */
[----:B------:R-:W-:Y:S01]  /*bee0*/  ST.E.64 [R2.64], R130 ;  /* 0x0000008202007985 */ /* 0x000fe2000c101b0c */
[----:B------:R-:W-:Y:S05]  /*bef0*/  EXIT ;  /* 0x000000000000794d */ /* 0x000fea0003800000 */
.L_x_6:
[----:B------:R-:W1:Y:S02]  /*bf00*/  S2R R0, SR_TID.X ;  /* 0x0000000000007919 */ /* 0x000e640000002100 */
[----:B-1----:R-:W-:-:S13]  /*bf10*/  ISETP.GT.AND P0, PT, R0, 0x7f, PT ;  /* 0x0000007f0000780c */ /* 0x002fda0003f04270 */
[----:B------:R-:W-:Y:S05]  /*bf20*/  @P0 EXIT ;  /* 0x000000000000094d */ /* 0x000fea0003800000 */
[----:B------:R-:W1:Y:S01]  /*bf30*/  S2R R8, SR_CTAID.X ;  /* 0x0000000000087919 */ /* 0x000e620000002500 */
[----:B------:R-:W-:-:S05]  /*bf40*/  MOV R3, c[0x0][0x4e8] ;  /* 0x00013a0000037a02 */ /* 0x000fca0000000f00 */
[----:B------:R-:W-:Y:S01]  /*bf50*/  IMAD R2, R3, c[0x0][0x388], RZ ;  /* 0x0000e20003027a24 */ /* 0x000fe200078e02ff */
[----:B-1----:R-:W-:-:S04]  /*bf60*/  LEA R8, R8, R0, 0x7 ;  /* 0x0000000008087211 */ /* 0x002fc800078e38ff */
[----:B------:R-:W-:-:S13]  /*bf70*/  ISETP.GE.AND P0, PT, R8, R2, PT ;  /* 0x000000020800720c */ /* 0x000fda0003f06270 */
[----:B------:R-:W-:Y:S05]  /*bf80*/  @P0 EXIT ;  /* 0x000000000000094d */ /* 0x000fea0003800000 */
[----:B------:R-:W1:Y:S01]  /*bf90*/  S2R R7, SR_CTAID.Z ;  /* 0x0000000000077919 */ /* 0x000e620000002700 */
[----:B------:R-:W-:Y:S01]  /*bfa0*/  USHF.R.S32.HI UR6, URZ, 0x1f, UR11 ;  /* 0x0000001f3f067899 */ /* 0x000fe2000801140b */
[----:B------:R-:W-:Y:S01]  /*bfb0*/  ISETP.NE.AND P0, PT, R3, 0x1, PT ;  /* 0x000000010300780c */ /* 0x000fe20003f05270 */
[----:B------:R-:W-:Y:S01]  /*bfc0*/  ULDC.64 UR4, c[0x0][0x4d0] ;  /* 0x0001340000047ab9 */ /* 0x000fe20000000a00 */
[----:B------:R-:W2:Y:S01]  /*bfd0*/  S2R R9, SR_CTAID.Y ;  /* 0x0000000000097919 */ /* 0x000ea20000002600 */
[----:B------:R-:W-:Y:S01]  /*bfe0*/  UIMAD UR6, UR6, UR4, URZ ;  /* 0x00000004060672a4 */ /* 0x000fe2000f8e023f */
[----:B------:R-:W-:Y:S01]  /*bff0*/  IADD3 R4, RZ, -UR11, RZ ;  /* 0x8000000bff047c10 */ /* 0x000fe2000fffe0ff */
[----:B------:R-:W-:Y:S01]  /*c000*/  UIMAD.WIDE.U32 UR8, UR11, UR4, URZ ;  /* 0x000000040b0872a5 */ /* 0x000fe2000f8e003f */
[----:B------:R-:W-:Y:S01]  /*c010*/  MOV R0, R8 ;  /* 0x0000000800007202 */ /* 0x000fe20000000f00 */
[----:B------:R-:W-:-:S04]  /*c020*/  UIMAD UR4, UR11, UR5, UR6 ;  /* 0x000000050b0472a4 */ /* 0x000fc8000f8e0206 */
[----:B------:R-:W-:Y:S01]  /*c030*/  UIADD3 UR4, UR9, UR4, URZ ;  /* 0x0000000409047290 */ /* 0x000fe2000fffe03f */
[----:B------:R-:W-:Y:S01]  /*c040*/  MOV R3, UR9 ;  /* 0x0000000900037c02 */ /* 0x000fe20008000f00 */
[----:B------:R-:W-:-:S04]  /*c050*/  @P0 IMAD.HI.U32 R5, R8, c[0x0][0x4ec], RZ ;  /* 0x00013b0008050a27 */ /* 0x000fc800078e00ff */
[----:B------:R-:W-:Y:S01]  /*c060*/  IMAD.U32 R2, RZ, RZ, UR8 ;  /* 0x00000008ff027e24 */ /* 0x000fe2000f8e00ff */
[----:B------:R-:W-:Y:S01]  /*c070*/  @P0 SHF.R.U32.HI R0, RZ, c[0x0][0x4f0], R5 ;  /* 0x00013c00ff000a19 */ /* 0x000fe20000011605 */
[----:B------:R-:W-:Y:S01]  /*c080*/  IMAD.U32 R3, RZ, RZ, UR4 ;  /* 0x00000004ff037e24 */ /* 0x000fe2000f8e00ff */
[----:B-1----:R-:W-:-:S03]  /*c090*/  SHF.R.S32.HI R6, RZ, 0x1f, R7 ;  /* 0x0000001fff067819 */ /* 0x002fc60000011407 */
[----:B------:R-:W-:-:S04]  /*c0a0*/  IMAD.WIDE.U32 R2, R7, c[0x0][0x4d8], R2 ;  /* 0x0001360007027a25 */ /* 0x000fc800078e0002 */
[----:B------:R-:W-:Y:S02]  /*c0b0*/  IMAD R6, R6, c[0x0][0x4d8], RZ ;  /* 0x0001360006067a24 */ /* 0x000fe400078e02ff */
[----:B--2---:R-:W-:Y:S02]  /*c0c0*/  IMAD R4, R4, c[0x0][0x550], R9 ;  /* 0x0001540004047a24 */ /* 0x004fe400078e0209 */
[----:B------:R-:W-:Y:S01]  /*c0d0*/  IMAD R5, R7, c[0x0][0x4dc], R6 ;  /* 0x0001370007057a24 */ /* 0x000fe200078e0206 */
[----:B------:R-:W-:Y:S02]  /*c0e0*/  IADD3 R7, -R0, RZ, RZ ;  /* 0x000000ff00077210 */ /* 0x000fe40007ffe1ff */
[----:B------:R-:W-:Y:S01]  /*c0f0*/  SHF.R.S32.HI R6, RZ, 0x1f, R4 ;  /* 0x0000001fff067819 */ /* 0x000fe20000011404 */
[----:B------:R-:W-:Y:S02]  /*c100*/  IMAD.IADD R3, R5, 0x1, R3 ;  /* 0x0000000105037824 */ /* 0x000fe400078e0203 */
[----:B------:R-:W-:Y:S01]  /*c110*/  IMAD R5, R7, c[0x0][0x4e8], R8 ;  /* 0x00013a0007057a24 */ /* 0x000fe200078e0208 */
[----:B------:R-:W-:Y:S01]  /*c120*/  SHF.R.S32.HI R7, RZ, 0x1f, R0 ;  /* 0x0000001fff077819 */ /* 0x000fe20000011400 */
[----:B------:R-:W-:-:S02]  /*c130*/  IMAD R6, R6, c[0x0][0x4e0], RZ ;  /* 0x0001380006067a24 */ /* 0x000fc400078e02ff */
[----:B------:R-:W-:-:S04]  /*c140*/  IMAD.WIDE.U32 R2, R4, c[0x0][0x4e0], R2 ;  /* 0x0001380004027a25 */ /* 0x000fc800078e0002 */
[----:B------:R-:W-:Y:S01]  /*c150*/  IMAD R6, R4, c[0x0][0x4e4], R6 ;  /* 0x0001390004067a24 */ /* 0x000fe200078e0206 */
[----:B------:R-:W-:Y:S02]  /*c160*/  SHF.R.S32.HI R4, RZ, 0x1f, R5 ;  /* 0x0000001fff047819 */ /* 0x000fe40000011405 */
[----:B------:R-:W-:-:S03]  /*c170*/  IADD3 R2, P0, R0, R2, RZ ;  /* 0x0000000200027210 */ /* 0x000fc60007f1e0ff */
[----:B------:R-:W-:Y:S01]  /*c180*/  IMAD R0, R4, c[0x0][0x4c8], RZ ;  /* 0x0001320004007a24 */ /* 0x000fe200078e02ff */
[----:B------:R-:W-:-:S03]  /*c190*/  IADD3.X R3, R7, R3, R6, P0, !PT ;  /* 0x0000000307037210 */ /* 0x000fc600007fe406 */
[C---:B------:R-:W-:Y:S02]  /*c1a0*/  IMAD R0, R5.reuse, c[0x0][0x4cc], R0 ;  /* 0x0001330005007a24 */ /* 0x040fe400078e0200 */
[----:B------:R-:W-:-:S05]  /*c1b0*/  IMAD.WIDE.U32 R2, R5, c[0x0][0x4c8], R2 ;  /* 0x0001320005027a25 */ /* 0x000fca00078e0002 */
[----:B------:R-:W-:Y:S02]  /*c1c0*/  IADD3 R0, R3, R0, RZ ;  /* 0x0000000003007210 */ /* 0x000fe40007ffe0ff */
[----:B------:R-:W-:-:S04]  /*c1d0*/  LEA R4, P0, R2, c[0x0][0x4a8], 0x2 ;  /* 0x00012a0002047a11 */ /* 0x000fc800078010ff */
[----:B------:R-:W-:Y:S02]  /*c1e0*/  LEA.HI.X R5, R2, c[0x0][0x4ac], R0, 0x2, P0 ;  /* 0x00012b0002057a11 */ /* 0x000fe400000f1400 */
[----:B------:R-:W-:-:S05]  /*c1f0*/  MOV R0, 0xff800000 ;  /* 0xff80000000007802 */ /* 0x000fca0000000f00 */
[----:B------:R-:W-:Y:S01]  /*c200*/  STG.E [R4.64], R0 ;  /* 0x0000000004007986 */ /* 0x000fe2000c10190c */
[----:B------:R-:W-:Y:S05]  /*c210*/  EXIT ;  /* 0x000000000000794d */ /* 0x000fea0003800000 */
.L_x_9:
[----:B------:R-:W-:-:S00]  /*c220*/  BRA `(.L_x_9) ;  /* 0xfffffff000007947 */ /* 0x000fc0000383ffff */
[----:B------:R-:W-:-:S00]  /*c230*/  NOP ;  /* 0x0000000000007918 */ /* 0x000fc00000000000 */
        /* <DEDUP_REMOVED lines=12> */
.L_x_2584:


//--------------------- .text._ZN7cutlass13device_kernelIN5flash19enable_sm80_to_sm89INS1_16FlashAttnFwdSm80INS1_25CollectiveMainloopFwdSm80ILi8ELi1ELb1EN4cute5tupleIJNS5_1CILi128EEENS7_ILi48EEENS7_ILi256EEEEEELi256ENS_6half_tEfNS_4arch4Sm80ELb0ELb0ELb1ELb1ELb0ELb0ELb1ELb1EEENS1_21CollectiveEpilogueFwdINS6_IJS8_SA_S9_EEENS6_IJNS7_ILi1EEESI_SI_EEESC_SE_Li256ELb1ELb1ELb1ELb0EEENS1_36VarlenDynamicPersistentTileSchedulerILi128ELi48ELi256ELi256ELb1ELb1ELb0ELb0ELb1ELb1EEEEEEEEEvNT_6ParamsE --------------------------
	.section	.text._ZN7cutlass13device_kernelIN5flash19enable_sm80_to_sm89INS1_16FlashAttnFwdSm80INS1_25CollectiveMainloopFwdSm80ILi8ELi1ELb1EN4cute5tupleIJNS5_1CILi128EEENS7_ILi48EEENS7_ILi256EEEEEELi256ENS_6half_tEfNS_4arch4Sm80ELb0ELb0ELb1ELb1ELb0ELb0ELb1ELb1EEENS1_21CollectiveEpilogueFwdINS6_IJS8_SA_S9_EEENS6_IJNS7_ILi1EEESI_SI_EEESC_SE_Li256ELb1ELb1ELb1ELb0EEENS1_36VarlenDynamicPersistentTileSchedulerILi128ELi48ELi256ELi256ELb1ELb1ELb0ELb0ELb1ELb1EEEEEEEEEvNT_6ParamsE,"ax",@progbits
	.sectioninfo	@"SHI_REGISTERS=255"
	.align	128
.text._ZN7cutlass13device_kernelIN5flash19enable_sm80_to_sm89INS1_16FlashAttnFwdSm80INS1_25CollectiveMainloopFwdSm80ILi8ELi1ELb1EN4cute5tupleIJNS5_1CILi128EEENS7_ILi48EEENS7_ILi256EEEEEELi256ENS_6half_tEfNS_4arch4Sm80ELb0ELb0ELb1ELb1ELb0ELb0ELb1ELb1EEENS1_21CollectiveEpilogueFwdINS6_IJS8_SA_S9_EEENS6_IJNS7_ILi1EEESI_SI_EEESC_SE_Li256ELb1ELb1ELb1ELb0EEENS1_36VarlenDynamicPersistentTileSchedulerILi128ELi48ELi256ELi256ELb1ELb1ELb0ELb0ELb1ELb1EEEEEEEEEvNT_6ParamsE:
        .type           _ZN7cutlass13device_kernelIN5flash19enable_sm80_to_sm89INS1_16FlashAttnFwdSm80INS1_25CollectiveMainloopFwdSm80ILi8ELi1ELb1EN4cute5tupleIJNS5_1CILi128EEENS7_ILi48EEENS7_ILi256EEEEEELi256ENS_6half_tEfNS_4arch4Sm80ELb0ELb0ELb1ELb1ELb0ELb0ELb1ELb1EEENS1_21CollectiveEpilogueFwdINS6_IJS8_SA_S9_EEENS6_IJNS7_ILi1EEESI_SI_EEESC_SE_Li256ELb1ELb1ELb1ELb0EEENS1_36VarlenDynamicPersistentTileSchedulerILi128ELi48ELi256ELi256ELb1ELb1ELb0ELb0ELb1ELb1EEEEEEEEEvNT_6ParamsE,@function
        .size           _ZN7cutlass13device_kernelIN5flash19enable_sm80_to_sm89INS1_16FlashAttnFwdSm80INS1_25CollectiveMainloopFwdSm80ILi8ELi1ELb1EN4cute5tupleIJNS5_1CILi128EEENS7_ILi48EEENS7_ILi256EEEEEELi256ENS_6half_tEfNS_4arch4Sm80ELb0ELb0ELb1ELb1ELb0ELb0ELb1ELb1EEENS1_21CollectiveEpilogueFwdINS6_IJS8_SA_S9_EEENS6_IJNS7_ILi1EEESI_SI_EEESC_SE_Li256ELb1ELb1ELb1ELb0EEENS1_36VarlenDynamicPersistentTileSchedulerILi128ELi48ELi256ELi256ELb1ELb1ELb0ELb0ELb1ELb1EEEEEEEEEvNT_6ParamsE,(.L_x_2585 - _ZN7cutlass13device_kernelIN5flash19enable_sm80_to_sm89INS1_16FlashAttnFwdSm80INS1_25CollectiveMainloopFwdSm80ILi8ELi1ELb1EN4cute5tupleIJNS5_1CILi128EEENS7_ILi48EEENS7_ILi256EEEEEELi256ENS_6half_tEfNS_4arch4Sm80ELb0ELb0ELb1ELb1ELb0ELb0ELb1ELb1EEENS1_21CollectiveEpilogueFwdINS6_IJS8_SA_S9_EEENS6_IJNS7_ILi1EEESI_SI_EEESC_SE_Li256ELb1ELb1ELb1ELb0EEENS1_36VarlenDynamicPersistentTileSchedulerILi128ELi48ELi256ELi256ELb1ELb1ELb0ELb0ELb1ELb1EEEEEEEEEvNT_6ParamsE)
        .other          _ZN7cutlass13device_kernelIN5flash19enable_sm80_to_sm89INS1_16FlashAttnFwdSm80INS1_25CollectiveMainloopFwdSm80ILi8ELi1ELb1EN4cute5tupleIJNS5_1CILi128EEENS7_ILi48EEENS7_ILi256EEEEEELi256ENS_6half_tEfNS_4arch4Sm80ELb0ELb0ELb1ELb1ELb0ELb0ELb1ELb1EEENS1_21CollectiveEpilogueFwdINS6_IJS8_SA_S9_EEENS6_IJNS7_ILi1EEESI_SI_EEESC_SE_Li256ELb1ELb1ELb1ELb0EEENS1_36VarlenDynamicPersistentTileSchedulerILi128ELi48ELi256ELi256ELb1ELb1ELb0ELb0ELb1ELb1EEEEEEEEEvNT_6ParamsE,@"STO_CUDA_ENTRY STV_DEFAULT"
_ZN7cutlass13device_kernelIN5flash19enable_sm80_to_sm89INS1_16FlashAttnFwdSm80INS1_25CollectiveMainloopFwdSm80ILi8ELi1ELb1EN4cute5tupleIJNS5_1CILi128EEENS7_ILi48EEENS7_ILi256EEEEEELi256ENS_6half_tEfNS_4arch4Sm80ELb0ELb0ELb1ELb1ELb0ELb0ELb1ELb1EEENS1_21CollectiveEpilogueFwdINS6_IJS8_SA_S9_EEENS6_IJNS7_ILi1EEESI_SI_EEESC_SE_Li256ELb1ELb1ELb1ELb0EEENS1_36VarlenDynamicPersistentTileSchedulerILi128ELi48ELi256ELi256ELb1ELb1ELb0ELb0ELb1ELb1EEEEEEEEEvNT_6ParamsE:
[----:B------:R-:W-:-:S03]  /*0000*/  MOV R1, c[0x0][0x28] ;  /* 0x00000a0000017a02 */ /* 0x000fc60000000f00 */
[----:B------:R-:W1:Y:S01]  /*0010*/  S2R R2, SR_TID.X ;  /* 0x0000000000027919 */ /* 0x000e620000002100 */
[----:B------:R-:W-:Y:S01]  /*0020*/  IADD3 R1, R1, -0xc0, RZ ;  /* 0xffffff4001017810 */ /* 0x000fe20007ffe0ff */
[----:B------:R-:W-:Y:S01]  /*0030*/  ULDC.64 UR6, c[0x0][0x118] ;  /* 0x0000460000067ab9 */ /* 0x000fe20000000a00 */
[----:B-1----:R-:W-:-:S05]  /*0040*/  SHF.R.U32.HI R0, RZ, 0x5, R2 ;  /* 0x00000005ff007819 */ /* 0x002fca0000011602 */
[----:B------:R-:W1:Y:S02]  /*0050*/  SHFL.IDX PT, R3, R0, RZ, 0x1f ;  /* 0x00001fff00037589 */ /* 0x000e6400000e0000 */
[----:B-1----:R-:W-:Y:S02]  /*0060*/  ISETP.NE.AND P0, PT, R3, RZ, PT ;  /* 0x000000ff0300720c */ /* 0x002fe40003f05270 */
[----:B------:R-:W-:Y:S11]  /*0070*/  STL [R1+0x9c], R3 ;  /* 0x00009c0301007387 */ /* 0x000ff60000100800 */
[----:B------:R-:W-:Y:S06]  /*0080*/  @P0 BAR.SYNC.DEFER_BLOCKING 0x5, 0x100 ;  /* 0x0144000000000b1d */ /* 0x000fec0000010000 */
[----:B------:R-:W1:Y:S04]  /*0090*/  @P0 LDS.128 R4, [0x1a080] ;  /* 0x01a08000ff040984 */ /* 0x000e680000000c00 */
[----:B-1----:R1:W-:Y:S04]  /*00a0*/  @P0 STL.64 [R1+0x50], R4 ;  /* 0x0000500401000387 */ /* 0x0023e80000100a00 */
[----:B------:R1:W-:Y:S04]  /*00b0*/  @P0 STL.64 [R1+0x58], R6 ;  /* 0x0000580601000387 */ /* 0x0003e80000100a00 */
[----:B------:R-:W-:Y:S06]  /*00c0*/  @P0 BAR.ARV 0x4, 0x100 ;  /* 0x0104000000000b1d */ /* 0x000fec0000002000 */
[----:B------:R-:W-:Y:S05]  /*00d0*/  @P0 BRA `(.L_x_10) ;  /* 0x00000b1000000947 */ /* 0x000fea0003800000 */
[----:B------:R-:W-:Y:S01]  /*00e0*/  LOP3.LUT R14, R2, 0x1f, RZ, 0xc0, !PT ;  /* 0x0000001f020e7812 */ /* 0x000fe200078ec0ff */
[----:B------:R-:W-:Y:S01]  /*00f0*/  CS2R R8, SRZ ;  /* 0x0000000000087805 */ /* 0x000fe2000001ff00 */
[----:B-1----:R-:W-:-:S02]  /*0100*/  IMAD.MOV.U32 R7, RZ, RZ, RZ ;  /* 0x000000ffff077224 */ /* 0x002fc400078e00ff */
[----:B------:R-:W-:-:S04]  /*0110*/  ISETP.NE.AND P6, PT, R14, 0x1f, PT ;  /* 0x0000001f0e00780c */ /* 0x000fc80003fc5270 */
[----:B------:R-:W-:-:S13]  /*0120*/  ISETP.GE.OR P0, PT, R14, c[0x0][0x53c], !P6 ;  /* 0x00014f000e007a0c */ /* 0x000fda0007706670 */
[----:B------:R-:W-:Y:S02]  /*0130*/  @!P0 IMAD.MOV.U32 R4, RZ, RZ, 0x4 ;  /* 0x00000004ff048424 */ /* 0x000fe400078e00ff */
[----:B------:R-:W-:Y:S02]  /*0140*/  @!P0 IMAD.MOV.U32 R2, RZ, RZ, 0x4 ;  /* 0x00000004ff028424 */ /* 0x000fe400078e00ff */
[----:B------:R-:W-:-:S04]  /*0150*/  @!P0 IMAD.WIDE.U32 R4, R14, R4, c[0x0][0x580] ;  /* 0x000160000e048625 */ /* 0x000fc800078e0004 */
[C---:B------:R-:W-:Y:S01]  /*0160*/  @!P0 IMAD.WIDE.U32 R2, R14.reuse, R2, c[0x0][0x578] ;  /* 0x00015e000e028625 */ /* 0x040fe200078e0002 */
[----:B------:R-:W2:Y:S04]  /*0170*/  @!P0 LDG.E R8, [R4.64] ;  /* 0x0000000604088981 */ /* 0x000ea8000c1e1900 */
[----:B------:R-:W2:Y:S01]  /*0180*/  @!P0 LDG.E R7, [R2.64] ;  /* 0x0000000602078981 */ /* 0x000ea2000c1e1900 */
[C---:B------:R-:W-:Y:S01]  /*0190*/  ISETP.NE.AND P5, PT, R14.reuse, RZ, PT ;  /* 0x000000ff0e00720c */ /* 0x040fe20003fa5270 */
[----:B------:R-:W1:Y:S01]  /*01a0*/  S2UR UR4, SR_CTAID.X ;  /* 0x00000000000479c3 */ /* 0x000e620000002500 */
[C---:B------:R-:W-:Y:S02]  /*01b0*/  ISETP.GE.U32.AND P4, PT, R14.reuse, 0x2, PT ;  /* 0x000000020e00780c */ /* 0x040fe40003f86070 */
[----:B------:R-:W-:-:S02]  /*01c0*/  ISETP.GE.U32.AND P3, PT, R14, 0x4, PT ;  /* 0x000000040e00780c */ /* 0x000fc40003f66070 */
[C---:B------:R-:W-:Y:S02]  /*01d0*/  ISETP.GE.U32.AND P2, PT, R14.reuse, 0x8, PT ;  /* 0x000000080e00780c */ /* 0x040fe40003f46070 */
[----:B------:R-:W-:Y:S01]  /*01e0*/  ISETP.GE.U32.AND P1, PT, R14, 0x10, PT ;  /* 0x000000100e00780c */ /* 0x000fe20003f26070 */
[----:B--2---:R-:W-:-:S05]  /*01f0*/  IMAD R4, R8, R7, RZ ;  /* 0x0000000708047224 */ /* 0x004fca00078e02ff */
[----:B------:R-:W2:Y:S02]  /*0200*/  SHFL.UP PT, R0, R4, 0x1, RZ ;  /* 0x0420000004007989 */ /* 0x000ea400000e00ff */
[----:B--2---:R-:W-:-:S05]  /*0210*/  SEL R0, R0, RZ, P5 ;  /* 0x000000ff00007207 */ /* 0x004fca0002800000 */
[----:B------:R-:W-:-:S05]  /*0220*/  IMAD.IADD R4, R4, 0x1, R0 ;  /* 0x0000000104047824 */ /* 0x000fca00078e0200 */
        /* <DEDUP_REMOVED lines=12> */
[----:B------:R-:W2:Y:S02]  /*02f0*/  SHFL.IDX PT, R6, R4, 0x1f, 0x1f ;  /* 0x03e01f0004067f89 */ /* 0x000ea400000e0000 */
[----:B--2---:R-:W-:-:S04]  /*0300*/  IMAD R6, R6, c[0x0][0x538], RZ ;  /* 0x00014e0006067a24 */ /* 0x004fc800078e02ff */
[----:B------:R-:W-:Y:S01]  /*0310*/  IMAD.MOV.U32 R0, RZ, RZ, R6 ;  /* 0x000000ffff007224 */ /* 0x000fe200078e0006 */
[----:B-1----:R-:W-:-:S13]  /*0320*/  ISETP.GT.AND P0, PT, R6, UR4, PT ;  /* 0x0000000406007c0c */ /* 0x002fda000bf04270 */
[----:B------:R-:W-:Y:S05]  /*0330*/  @P0 BRA `(.L_x_11) ;  /* 0x0000027000000947 */ /* 0x000fea0003800000 */
[----:B------:R-:W-:Y:S02]  /*0340*/  MOV R6, R0 ;  /* 0x0000000000067202 */ /* 0x000fe40000000f00 */
[----:B------:R-:W-:-:S04]  /*0350*/  MOV R9, RZ ;  /* 0x000000ff00097202 */ /* 0x000fc80000000f00 */
.L_x_15:
[----:B------:R-:W-:-:S04]  /*0360*/  IADD3 R0, R9, 0x1f, RZ ;  /* 0x0000001f09007810 */ /* 0x000fc80007ffe0ff */
[----:B------:R-:W-:-:S13]  /*0370*/  ISETP.GE.AND P0, PT, R0, c[0x0][0x53c], PT ;  /* 0x00014f0000007a0c */ /* 0x000fda0003f06270 */
[----:B------:R-:W-:Y:S05]  /*0380*/  @P0 BRA `(.L_x_12) ;  /* 0x0000078000000947 */ /* 0x000fea0003800000 */
[----:B------:R-:W-:Y:S01]  /*0390*/  MOV R9, R0 ;  /* 0x0000000000097202 */ /* 0x000fe20000000f00 */
[----:B------:R-:W-:Y:S01]  /*03a0*/  IMAD.MOV.U32 R7, RZ, RZ, RZ ;  /* 0x000000ffff077224 */ /* 0x000fe200078e00ff */
[----:B------:R-:W-:Y:S02]  /*03b0*/  MOV R8, RZ ;  /* 0x000000ff00087202 */ /* 0x000fe40000000f00 */
[----:B------:R-:W-:-:S04]  /*03c0*/  IADD3 R0, R14, R9, RZ ;  /* 0x000000090e007210 */ /* 0x000fc80007ffe0ff */
[----:B------:R-:W-:-:S13]  /*03d0*/  ISETP.GE.OR P0, PT, R0, c[0x0][0x53c], !P6 ;  /* 0x00014f0000007a0c */ /* 0x000fda0007706670 */
[----:B------:R-:W-:Y:S01]  /*03e0*/  @!P0 MOV R2, 0x4 ;  /* 0x0000000400028802 */ /* 0x000fe20000000f00 */
[----:B------:R-:W-:-:S04]  /*03f0*/  @!P0 IMAD.MOV.U32 R3, RZ, RZ, 0x4 ;  /* 0x00000004ff038424 */ /* 0x000fc800078e00ff */
[----:B------:R-:W-:-:S04]  /*0400*/  @!P0 IMAD.WIDE R4, R0, R2, c[0x0][0x580] ;  /* 0x0001600000048625 */ /* 0x000fc800078e0202 */
[----:B------:R-:W-:Y:S01]  /*0410*/  @!P0 IMAD.WIDE R2, R0, R3, c[0x0][0x578] ;  /* 0x00015e0000028625 */ /* 0x000fe200078e0203 */
[----:B------:R-:W2:Y:S04]  /*0420*/  @!P0 LDG.E R8, [R4.64] ;  /* 0x0000000604088981 */ /* 0x000ea8000c1e1900 */
[----:B------:R-:W2:Y:S02]  /*0430*/  @!P0 LDG.E R7, [R2.64] ;  /* 0x0000000602078981 */ /* 0x000ea4000c1e1900 */
[----:B--2---:R-:W-:Y:S01]  /*0440*/  IMAD R5, R8, R7, RZ ;  /* 0x0000000708057224 */ /* 0x004fe200078e02ff */
[----:B------:R-:W-:Y:S05]  /*0450*/  BRA.DIV ~URZ, `(.L_x_13) ;  /* 0x0000dc127f007947 */ /* 0x000fea000b800000 */
[----:B------:R1:W2:Y:S02]  /*0460*/  SHFL.UP PT, R0, R5, 0x1, RZ ;  /* 0x0420000005007989 */ /* 0x0002a400000e00ff */
.L_x_93:
[----:B--2---:R-:W-:-:S04]  /*0470*/  SEL R0, R0, RZ, P5 ;  /* 0x000000ff00007207 */ /* 0x004fc80002800000 */
[----:B-1----:R-:W-:Y:S01]  /*0480*/  IADD3 R5, R5, R0, RZ ;  /* 0x0000000005057210 */ /* 0x002fe20007ffe0ff */
[----:B------:R-:W-:Y:S05]  /*0490*/  BRA.DIV ~URZ, `(.L_x_14) ;  /* 0x0000dc327f007947 */ /* 0x000fea000b800000 */
[----:B------:R-:W1:Y:S02]  /*04a0*/  SHFL.UP PT, R0, R5, 0x2, RZ ;  /* 0x0440000005007989 */ /* 0x000e6400000e00ff */
[----:B-1----:R-:W-:-:S05]  /*04b0*/  SEL R0, R0, RZ, P4 ;  /* 0x000000ff00007207 */ /* 0x002fca0002000000 */
[----:B------:R-:W-:-:S05]  /*04c0*/  IMAD.IADD R0, R5, 0x1, R0 ;  /* 0x0000000105007824 */ /* 0x000fca00078e0200 */
        /* <DEDUP_REMOVED lines=9> */
[----:B------:R1:W2:Y:S02]  /*0560*/  SHFL.IDX PT, R0, R4, 0x1f, 0x1f ;  /* 0x03e01f0004007f89 */ /* 0x0002a400000e0000 */
.L_x_94:
[----:B--2---:R-:W-:-:S05]  /*0570*/  IMAD R0, R0, c[0x0][0x538], RZ ;  /* 0x00014e0000007a24 */ /* 0x004fca00078e02ff */
[----:B------:R-:W-:-:S04]  /*0580*/  IADD3 R6, R0, R6, RZ ;  /* 0x0000000600067210 */ /* 0x000fc80007ffe0ff */
[----:B------:R-:W-:-:S13]  /*0590*/  ISETP.GT.AND P0, PT, R6, UR4, PT ;  /* 0x0000000406007c0c */ /* 0x000fda000bf04270 */
[----:B-1----:R-:W-:Y:S05]  /*05a0*/  @!P0 BRA `(.L_x_15) ;  /* 0xfffffdb000008947 */ /* 0x002fea000383ffff */
.L_x_11:
[----:B------:R-:W-:-:S05]  /*05b0*/  IADD3 R12, -R0, R6, RZ ;  /* 0x00000006000c7210 */ /* 0x000fca0007ffe1ff */
[----:B------:R-:W-:-:S05]  /*05c0*/  IMAD R0, R4, c[0x0][0x538], R12 ;  /* 0x00014e0004007a24 */ /* 0x000fca00078e020c */
[----:B------:R-:W-:Y:S01]  /*05d0*/  ISETP.GT.AND P0, PT, R0, UR4, PT ;  /* 0x0000000400007c0c */ /* 0x000fe2000bf04270 */
[----:B------:R-:W-:-:S12]  /*05e0*/  BRA.DIV ~URZ, `(.L_x_16) ;  /* 0x0000dc927f007947 */ /* 0x000fd8000b800000 */
[----:B------:R-:W-:-:S04]  /*05f0*/  VOTE.ANY R6, PT, !P0 ;  /* 0x0000000000067806 */ /* 0x000fc800040e0100 */
.L_x_95:
[----:B------:R1:W2:Y:S01]  /*0600*/  POPC R13, R6 ;  /* 0x00000006000d7309 */ /* 0x0002a20000000000 */
[----:B------:R-:W-:Y:S05]  /*0610*/  BRA.DIV ~URZ, `(.L_x_17) ;  /* 0x0000dcb27f007947 */ /* 0x000fea000b800000 */
[----:B--2---:R-:W2:Y:S04]  /*0620*/  SHFL.IDX PT, R11, R8, R13, 0x1f ;  /* 0x00001f0d080b7589 */ /* 0x004ea800000e0000 */
[----:B------:R3:W4:Y:S02]  /*0630*/  SHFL.IDX PT, R10, R7, R13, 0x1f ;  /* 0x00001f0d070a7589 */ /* 0x00072400000e0000 */
[----:B---3--:R-:W-:Y:S02]  /*0640*/  MOV R7, RZ ;  /* 0x000000ff00077202 */ /* 0x008fe40000000f00 */
.L_x_96:
[----:B--2-4-:R-:W-:Y:S01]  /*0650*/  ISETP.NE.AND P0, PT, R6, RZ, PT ;  /* 0x000000ff0600720c */ /* 0x014fe20003f05270 */
[----:B------:R-:W-:-:S12]  /*0660*/  BSSY B0, `(.L_x_18) ;  /* 0x0000005000007945 */ /* 0x000fd80003800000 */
[----:B------:R-:W-:Y:S05]  /*0670*/  @!P0 BRA `(.L_x_19) ;  /* 0x0000003000008947 */ /* 0x000fea0003800000 */
[----:B------:R-:W-:Y:S01]  /*0680*/  IADD3 R3, R13, -0x1, RZ ;  /* 0xffffffff0d037810 */ /* 0x000fe20007ffe0ff */
[----:B------:R-:W-:Y:S05]  /*0690*/  BRA.DIV ~URZ, `(.L_x_20) ;  /* 0x0000dd127f007947 */ /* 0x000fea000b800000 */
[----:B------:R2:W3:Y:S02]  /*06a0*/  SHFL.IDX PT, R7, R4, R3, 0x1f ;  /* 0x00001f0304077589 */ /* 0x0004e400000e0000 */
.L_x_19:
[----:B------:R-:W-:Y:S05]  /*06b0*/  BSYNC B0 ;  /* 0x0000000000007941 */ /* 0x000fea0003800000 */
.L_x_18:
[----:B------:R-:W-:Y:S01]  /*06c0*/  IABS R0, R11 ;  /* 0x0000000b00007213 */ /* 0x000fe20000000000 */
[----:B--23--:R-:W-:-:S04]  /*06d0*/  IMAD R4, R7, c[0x0][0x538], R12 ;  /* 0x00014e0007047a24 */ /* 0x00cfc800078e020c */
[----:B------:R-:W-:Y:S01]  /*06e0*/  IMAD.MOV.U32 R5, RZ, RZ, R0 ;  /* 0x000000ffff057224 */ /* 0x000fe200078e0000 */
[----:B------:R-:W-:Y:S01]  /*06f0*/  IABS R0, R10 ;  /* 0x0000000a00007213 */ /* 0x000fe20000000000 */
[----:B------:R2:W-:Y:S01]  /*0700*/  STL [R1+0x50], R4 ;  /* 0x0000500401007387 */ /* 0x0005e20000100800 */
[----:B------:R-:W-:Y:S01]  /*0710*/  IADD3 R12, -R4, UR4, RZ ;  /* 0x00000004040c7c10 */ /* 0x000fe2000fffe1ff */
[----:B------:R-:W3:Y:S02]  /*0720*/  I2F.RP R2, R5 ;  /* 0x0000000500027306 */ /* 0x000ee40000209400 */
[----:B------:R-:W-:Y:S01]  /*0730*/  IMAD.MOV.U32 R7, RZ, RZ, R0 ;  /* 0x000000ffff077224 */ /* 0x000fe200078e0000 */
[----:B-1----:R-:W-:Y:S02]  /*0740*/  IABS R6, R12 ;  /* 0x0000000c00067213 */ /* 0x002fe40000000000 */
[----:B------:R-:W-:-:S03]  /*0750*/  IABS R0, R11 ;  /* 0x0000000b00007213 */ /* 0x000fc60000000000 */
[----:B------:R-:W-:Y:S01]  /*0760*/  I2F.RP R8, R7 ;  /* 0x0000000700087306 */ /* 0x000fe20000209400 */
[----:B------:R-:W-:-:S07]  /*0770*/  IADD3 R0, RZ, -R0, RZ ;  /* 0x80000000ff007210 */ /* 0x000fce0007ffe0ff */
[----:B---3--:R-:W1:Y:S02]  /*0780*/  MUFU.RCP R2, R2 ;  /* 0x0000000200027308 */ /* 0x008e640000001000 */
[----:B-1----:R-:W-:-:S06]  /*0790*/  IADD3 R2, R2, 0xffffffe, RZ ;  /* 0x0ffffffe02027810 */ /* 0x002fcc0007ffe0ff */
[----:B------:R-:W1:Y:S02]  /*07a0*/  F2I.FTZ.U32.TRUNC.NTZ R3, R2 ;  /* 0x0000000200037305 */ /* 0x000e64000021f000 */
[----:B-1----:R-:W-:-:S04]  /*07b0*/  IMAD.MOV R2, RZ, RZ, -R3 ;  /* 0x000000ffff027224 */ /* 0x002fc800078e0a03 */
[----:B--2---:R-:W-:Y:S02]  /*07c0*/  IMAD R4, R2, R5, RZ ;  /* 0x0000000502047224 */ /* 0x004fe400078e02ff */
[----:B------:R-:W-:-:S04]  /*07d0*/  IMAD.MOV.U32 R2, RZ, RZ, RZ ;  /* 0x000000ffff027224 */ /* 0x000fc800078e00ff */
[----:B------:R-:W-:-:S04]  /*07e0*/  IMAD.HI.U32 R2, R3, R4, R2 ;  /* 0x0000000403027227 */ /* 0x000fc800078e0002 */
[----:B------:R-:W-:-:S04]  /*07f0*/  IMAD.MOV.U32 R3, RZ, RZ, R6 ;  /* 0x000000ffff037224 */ /* 0x000fc800078e0006 */
[----:B------:R-:W-:-:S04]  /*0800*/  IMAD.HI.U32 R2, R2, R3, RZ ;  /* 0x0000000302027227 */ /* 0x000fc800078e00ff */
[----:B------:R-:W-:Y:S02]  /*0810*/  IMAD R0, R2, R0, R3 ;  /* 0x0000000002007224 */ /* 0x000fe400078e0203 */
[----:B------:R-:W1:Y:S03]  /*0820*/  MUFU.RCP R3, R8 ;  /* 0x0000000800037308 */ /* 0x000e660000001000 */
[----:B------:R-:W-:-:S13]  /*0830*/  ISETP.GT.U32.AND P0, PT, R5, R0, PT ;  /* 0x000000000500720c */ /* 0x000fda0003f04070 */
[----:B------:R-:W-:Y:S01]  /*0840*/  @!P0 IMAD.IADD R0, R0, 0x1, -R5 ;  /* 0x0000000100008824 */ /* 0x000fe200078e0a05 */
[----:B-1----:R-:W-:Y:S02]  /*0850*/  IADD3 R3, R3, 0xffffffe, RZ ;  /* 0x0ffffffe03037810 */ /* 0x002fe40007ffe0ff */
[----:B------:R-:W-:Y:S02]  /*0860*/  @!P0 IADD3 R2, R2, 0x1, RZ ;  /* 0x0000000102028810 */ /* 0x000fe40007ffe0ff */
[----:B------:R-:W-:Y:S02]  /*0870*/  ISETP.GE.U32.AND P2, PT, R0, R5, PT ;  /* 0x000000050000720c */ /* 0x000fe40003f46070 */
[----:B------:R-:W1:Y:S01]  /*0880*/  F2I.FTZ.U32.TRUNC.NTZ R3, R3 ;  /* 0x0000000300037305 */ /* 0x000e62000021f000 */
[----:B------:R-:W-:Y:S02]  /*0890*/  LOP3.LUT R0, R12, R11, RZ, 0x3c, !PT ;  /* 0x0000000b0c007212 */ /* 0x000fe400078e3cff */
[----:B------:R-:W-:-:S02]  /*08a0*/  ISETP.NE.AND P0, PT, R11, RZ, PT ;  /* 0x000000ff0b00720c */ /* 0x000fc40003f05270 */
[----:B------:R-:W-:-:S06]  /*08b0*/  ISETP.GE.AND P1, PT, R0, RZ, PT ;  /* 0x000000ff0000720c */ /* 0x000fcc0003f26270 */
[----:B------:R-:W-:Y:S02]  /*08c0*/  @P2 IADD3 R2, R2, 0x1, RZ ;  /* 0x0000000102022810 */ /* 0x000fe40007ffe0ff */
[----:B-1----:R-:W-:-:S03]  /*08d0*/  IADD3 R0, RZ, -R3, RZ ;  /* 0x80000003ff007210 */ /* 0x002fc60007ffe0ff */
[----:B------:R-:W-:Y:S01]  /*08e0*/  IMAD.MOV.U32 R4, RZ, RZ, R2 ;  /* 0x000000ffff047224 */ /* 0x000fe200078e0002 */
[----:B------:R-:W-:-:S03]  /*08f0*/  MOV R2, RZ ;  /* 0x000000ff00027202 */ /* 0x000fc60000000f00 */
[----:B------:R-:W-:Y:S01]  /*0900*/  @!P1 IMAD.MOV R4, RZ, RZ, -R4 ;  /* 0x000000ffff049224 */ /* 0x000fe200078e0a04 */
[----:B------:R-:W-:Y:S01]  /*0910*/  @!P0 LOP3.LUT R4, RZ, R11, RZ, 0x33, !PT ;  /* 0x0000000bff048212 */ /* 0x000fe200078e33ff */
[----:B------:R-:W-:Y:S01]  /*0920*/  IMAD.MOV.U32 R5, RZ, RZ, R0 ;  /* 0x000000ffff057224 */ /* 0x000fe200078e0000 */
[----:B------:R-:W-:Y:S02]  /*0930*/  IABS R0, R10 ;  /* 0x0000000a00007213 */ /* 0x000fe40000000000 */
[----:B------:R-:W-:Y:S01]  /*0940*/  IABS R8, R4 ;  /* 0x0000000400087213 */ /* 0x000fe20000000000 */
[----:B------:R-:W-:Y:S02]  /*0950*/  IMAD R5, R5, R7, RZ ;  /* 0x0000000705057224 */ /* 0x000fe400078e02ff */
[----:B------:R-:W-:Y:S02]  /*0960*/  IMAD.MOV R6, RZ, RZ, -R0 ;  /* 0x000000ffff067224 */ /* 0x000fe400078e0a00 */
[----:B------:R-:W-:-:S04]  /*0970*/  IMAD.HI.U32 R0, R3, R5, R2 ;  /* 0x0000000503007227 */ /* 0x000fc800078e0002 */
[----:B------:R-:W-:Y:S02]  /*0980*/  IMAD.MOV.U32 R2, RZ, RZ, R8 ;  /* 0x000000ffff027224 */ /* 0x000fe400078e0008 */
[----:B------:R-:W-:Y:S02]  /*0990*/  IMAD.MOV.U32 R3, RZ, RZ, R6 ;  /* 0x000000ffff037224 */ /* 0x000fe400078e0006 */
[----:B------:R-:W-:-:S04]  /*09a0*/  IMAD.HI.U32 R0, R0, R2, RZ ;  /* 0x0000000200007227 */ /* 0x000fc800078e00ff */
[----:B------:R-:W-:Y:S02]  /*09b0*/  IMAD R2, R0, R3, R2 ;  /* 0x0000000300027224 */ /* 0x000fe400078e0202 */
[----:B------:R-:W-:-:S03]  /*09c0*/  IMAD R3, R4, R11, RZ ;  /* 0x0000000b04037224 */ /* 0x000fc600078e02ff */
[----:B------:R-:W-:Y:S02]  /*09d0*/  ISETP.GT.U32.AND P0, PT, R7, R2, PT ;  /* 0x000000020700720c */ /* 0x000fe40003f04070 */
[----:B------:R-:W-:-:S11]  /*09e0*/  IADD3 R3, R12, -R3, RZ ;  /* 0x800000030c037210 */ /* 0x000fd60007ffe0ff */
[----:B------:R-:W-:Y:S01]  /*09f0*/  @!P0 IMAD.IADD R2, R2, 0x1, -R7 ;  /* 0x0000000102028824 */ /* 0x000fe200078e0a07 */
[----:B------:R-:W-:Y:S02]  /*0a00*/  @!P0 IADD3 R0, R0, 0x1, RZ ;  /* 0x0000000100008810 */ /* 0x000fe40007ffe0ff */
[----:B------:R-:W-:Y:S02]  /*0a10*/  ISETP.NE.AND P0, PT, R10, RZ, PT ;  /* 0x000000ff0a00720c */ /* 0x000fe40003f05270 */
[----:B------:R-:W-:Y:S02]  /*0a20*/  ISETP.GE.U32.AND P2, PT, R2, R7, PT ;  /* 0x000000070200720c */ /* 0x000fe40003f46070 */
[----:B------:R-:W-:-:S04]  /*0a30*/  LOP3.LUT R2, R4, R10, RZ, 0x3c, !PT ;  /* 0x0000000a04027212 */ /* 0x000fc800078e3cff */
[----:B------:R-:W-:-:S07]  /*0a40*/  ISETP.GE.AND P1, PT, R2, RZ, PT ;  /* 0x000000ff0200720c */ /* 0x000fce0003f26270 */
[----:B------:R-:W-:-:S06]  /*0a50*/  @P2 IADD3 R0, R0, 0x1, RZ ;  /* 0x0000000100002810 */ /* 0x000fcc0007ffe0ff */
[----:B------:R-:W-:Y:S02]  /*0a60*/  @!P1 IADD3 R0, -R0, RZ, RZ ;  /* 0x000000ff00009210 */ /* 0x000fe40007ffe1ff */
[----:B------:R-:W-:-:S05]  /*0a70*/  @!P0 LOP3.LUT R0, RZ, R10, RZ, 0x33, !PT ;  /* 0x0000000aff008212 */ /* 0x000fca00078e33ff */
[--C-:B------:R-:W-:Y:S02]  /*0a80*/  IMAD.MOV R2, RZ, RZ, -R0.reuse ;  /* 0x000000ffff027224 */ /* 0x100fe400078e0a00 */
[C---:B------:R-:W-:Y:S02]  /*0a90*/  IMAD R0, R10.reuse, 0x1000000, R0 ;  /* 0x010000000a007824 */ /* 0x040fe400078e0200 */
[----:B------:R-:W-:Y:S02]  /*0aa0*/  IMAD R2, R10, R2, R4 ;  /* 0x000000020a027224 */ /* 0x000fe400078e0204 */
[----:B------:R-:W-:Y:S02]  /*0ab0*/  IMAD.IADD R4, R13, 0x1, R9 ;  /* 0x000000010d047824 */ /* 0x000fe400078e0209 */
[----:B------:R-:W-:-:S03]  /*0ac0*/  IMAD R0, R2, 0x10000, R0 ;  /* 0x0001000002007824 */ /* 0x000fc600078e0200 */
[----:B------:R1:W-:Y:S04]  /*0ad0*/  STL [R1+0x5c], R4 ;  /* 0x00005c0401007387 */ /* 0x0003e80000100800 */
[----:B------:R1:W-:Y:S04]  /*0ae0*/  STL [R1+0x58], R0 ;  /* 0x0000580001007387 */ /* 0x0003e80000100800 */
[----:B------:R1:W-:Y:S01]  /*0af0*/  STL [R1+0x54], R3 ;  /* 0x0000540301007387 */ /* 0x0003e20000100800 */
[----:B------:R-:W-:Y:S05]  /*0b00*/  BRA `(.L_x_21) ;  /* 0x0000006000007947 */ /* 0x000fea0003800000 */
.L_x_12:
[----:B------:R-:W-:Y:S01]  /*0b10*/  MOV R0, UR4 ;  /* 0x0000000400007c02 */ /* 0x000fe20008000f00 */
[----:B------:R-:W-:Y:S04]  /*0b20*/  STL [R1+0x54], RZ ;  /* 0x000054ff01007387 */ /* 0x000fe80000100800 */
[----:B------:R-:W-:Y:S04]  /*0b30*/  STL [R1+0x58], RZ ;  /* 0x000058ff01007387 */ /* 0x000fe80000100800 */
[----:B------:R1:W-:Y:S02]  /*0b40*/  STL [R1+0x50], R0 ;  /* 0x0000500001007387 */ /* 0x0003e40000100800 */
[----:B-1----:R-:W-:-:S05]  /*0b50*/  MOV R0, c[0x0][0x53c] ;  /* 0x00014f0000007a02 */ /* 0x002fca0000000f00 */
[----:B------:R1:W-:Y:S02]  /*0b60*/  STL [R1+0x5c], R0 ;  /* 0x00005c0001007387 */ /* 0x0003e40000100800 */
.L_x_21:
[----:B-1----:R-:W2:Y:S04]  /*0b70*/  LDL R4, [R1+0x50] ;  /* 0x0000500001047983 */ /* 0x002ea80000100800 */
[----:B------:R-:W2:Y:S04]  /*0b80*/  LDL R5, [R1+0x54] ;  /* 0x0000540001057983 */ /* 0x000ea80000100800 */
[----:B------:R-:W2:Y:S04]  /*0b90*/  LDL R6, [R1+0x58] ;  /* 0x0000580001067983 */ /* 0x000ea80000100800 */
[----:B------:R-:W2:Y:S01]  /*0ba0*/  LDL R7, [R1+0x5c] ;  /* 0x00005c0001077983 */ /* 0x000ea20000100800 */
[----:B------:R-:W-:Y:S01]  /*0bb0*/  ISETP.NE.AND P0, PT, R14, RZ, PT ;  /* 0x000000ff0e00720c */ /* 0x000fe20003f05270 */
[----:B------:R-:W-:-:S12]  /*0bc0*/  WARPSYNC 0xffffffff ;  /* 0xffffffff00007948 */ /* 0x000fd80003800000 */
[----:B--2---:R1:W-:Y:S04]  /*0bd0*/  @!P0 STS.128 [0x1a080], R4 ;  /* 0x01a08004ff008388 */ /* 0x0043e80000000c00 */
[----:B------:R-:W-:Y:S06]  /*0be0*/  BAR.ARV 0x5, 0x100 ;  /* 0x0144000000007b1d */ /* 0x000fec0000002000 */
.L_x_10:
[----:B------:R-:W2:Y:S02]  /*0bf0*/  LDL R0, [R1+0x5c] ;  /* 0x00005c0001007983 */ /* 0x000ea40000100800 */
[----:B--2---:R-:W-:-:S13]  /*0c00*/  ISETP.GE.AND P0, PT, R0, c[0x0][0x53c], PT ;  /* 0x00014f0000007a0c */ /* 0x004fda0003f06270 */
[----:B------:R-:W-:Y:S05]  /*0c10*/  @P0 EXIT ;  /* 0x000000000000094d */ /* 0x000fea0003800000 */
[----:B------:R-:W2:Y:S02]  /*0c20*/  S2R R17, SR_TID.X ;  /* 0x0000000000117919 */ /* 0x000ea40000002100 */
[----:B--2---:R-:W-:-:S04]  /*0c30*/  SHF.R.S32.HI R9, RZ, 0x1f, R17 ;  /* 0x0000001fff097819 */ /* 0x004fc80000011411 */
[CC--:B------:R-:W-:Y:S02]  /*0c40*/  LEA.HI R2, R9.reuse, R17.reuse, RZ, 0x4 ;  /* 0x0000001109027211 */ /* 0x0c0fe400078f20ff */
[CC--:B------:R-:W-:Y:S02]  /*0c50*/  LEA.HI R14, R9.reuse, R17.reuse, RZ, 0x2 ;  /* 0x00000011090e7211 */ /* 0x0c0fe400078f10ff */
[----:B------:R-:W-:Y:S02]  /*0c60*/  SHF.R.S32.HI R3, RZ, 0x4, R2 ;  /* 0x00000004ff037819 */ /* 0x000fe40000011402 */
[----:B------:R-:W-:Y:S02]  /*0c70*/  LEA.HI R10, R9, R17, RZ, 0x3 ;  /* 0x00000011090a7211 */ /* 0x000fe400078f18ff */
[----:B------:R-:W-:Y:S02]  /*0c80*/  LEA.HI R0, R2, R3, RZ, 0x1 ;  /* 0x0000000302007211 */ /* 0x000fe400078f08ff */
[----:B-1----:R-:W-:-:S02]  /*0c90*/  SHF.R.S32.HI R6, RZ, 0x2, R14 ;  /* 0x00000002ff067819 */ /* 0x002fc4000001140e */
[----:B------:R-:W-:Y:S02]  /*0ca0*/  LOP3.LUT R0, R0, 0xfffffffe, RZ, 0xc0, !PT ;  /* 0xfffffffe00007812 */ /* 0x000fe400078ec0ff */
[----:B------:R-:W-:Y:S02]  /*0cb0*/  SHF.R.S32.HI R4, RZ, 0x3, R10 ;  /* 0x00000003ff047819 */ /* 0x000fe4000001140a */
[----:B------:R-:W-:Y:S01]  /*0cc0*/  LEA.HI R8, R9, R17, RZ, 0x5 ;  /* 0x0000001109087211 */ /* 0x000fe200078f28ff */
[----:B------:R-:W-:Y:S01]  /*0cd0*/  IMAD.IADD R13, R3, 0x1, -R0 ;  /* 0x00000001030d7824 */ /* 0x000fe200078e0a00 */
[----:B------:R-:W-:Y:S01]  /*0ce0*/  LOP3.LUT R0, R2, 0xfffffff0, RZ, 0xc0, !PT ;  /* 0xfffffff002007812 */ /* 0x000fe200078ec0ff */
[----:B------:R-:W-:Y:S01]  /*0cf0*/  IMAD.SHL.U32 R4, R4, 0x40, RZ ;  /* 0x0000004004047824 */ /* 0x000fe200078e00ff */
[----:B------:R-:W-:Y:S02]  /*0d00*/  SHF.R.S32.HI R2, RZ, 0x1f, R14 ;  /* 0x0000001fff027819 */ /* 0x000fe4000001140e */
[----:B------:R-:W-:Y:S01]  /*0d10*/  LOP3.LUT R3, R10, 0xfffffff8, RZ, 0xc0, !PT ;  /* 0xfffffff80a037812 */ /* 0x000fe200078ec0ff */
[----:B------:R-:W-:Y:S01]  /*0d20*/  IMAD.IADD R0, R17, 0x1, -R0 ;  /* 0x0000000111007824 */ /* 0x000fe200078e0a00 */
[----:B------:R-:W-:-:S02]  /*0d30*/  LEA.HI R2, R2, R6, RZ, 0x3 ;  /* 0x0000000602027211 */ /* 0x000fc400078f18ff */
[----:B------:R-:W-:Y:S01]  /*0d40*/  SHF.R.S32.HI R242, RZ, 0x5, R8 ;  /* 0x00000005fff27819 */ /* 0x000fe20000011408 */
[----:B------:R-:W-:Y:S01]  /*0d50*/  IMAD.IADD R7, R17, 0x1, -R3 ;  /* 0x0000000111077824 */ /* 0x000fe200078e0a03 */
[----:B------:R-:W-:Y:S02]  /*0d60*/  SHF.R.S32.HI R5, RZ, 0x1f, R0 ;  /* 0x0000001fff057819 */ /* 0x000fe40000011400 */
[----:B------:R-:W-:Y:S01]  /*0d70*/  LOP3.LUT R3, R2, 0xfffffff8, RZ, 0xc0, !PT ;  /* 0xfffffff802037812 */ /* 0x000fe200078ec0ff */
[C---:B------:R-:W-:Y:S01]  /*0d80*/  IMAD.SHL.U32 R20, R7.reuse, 0x8, RZ ;  /* 0x0000000807147824 */ /* 0x040fe200078e00ff */
[----:B------:R-:W-:Y:S01]  /*0d90*/  LOP3.LUT R2, R4, 0x1c0, RZ, 0xc0, !PT ;  /* 0x000001c004027812 */ /* 0x000fe200078ec0ff */
[----:B------:R-:W-:Y:S01]  /*0da0*/  IMAD.SHL.U32 R4, R7, 0x40, RZ ;  /* 0x0000004007047824 */ /* 0x000fe200078e00ff */
[----:B------:R-:W-:Y:S01]  /*0db0*/  LEA.HI R11, R5, R0, RZ, 0x3 ;  /* 0x00000000050b7211 */ /* 0x000fe200078f18ff */
[----:B------:R-:W-:Y:S01]  /*0dc0*/  IMAD.IADD R6, R6, 0x1, -R3 ;  /* 0x0000000106067824 */ /* 0x000fe200078e0a03 */
[----:B------:R-:W-:-:S02]  /*0dd0*/  SHF.R.U32.HI R5, RZ, 0x3, R2 ;  /* 0x00000003ff057819 */ /* 0x000fc40000011602 */
[----:B------:R-:W-:Y:S02]  /*0de0*/  LOP3.LUT R3, R2, 0x38, R20, 0xf8, !PT ;  /* 0x0000003802037812 */ /* 0x000fe400078ef814 */
[----:B------:R-:W-:Y:S02]  /*0df0*/  LOP3.LUT R2, R11, 0xfffffff8, RZ, 0xc0, !PT ;  /* 0xfffffff80b027812 */ /* 0x000fe400078ec0ff */
[----:B------:R-:W-:Y:S02]  /*0e00*/  LOP3.LUT R7, R3, R5, RZ, 0x3c, !PT ;  /* 0x0000000503077212 */ /* 0x000fe400078e3cff */
[----:B------:R-:W-:Y:S01]  /*0e10*/  SHF.R.S32.HI R3, RZ, 0x1f, R8 ;  /* 0x0000001fff037819 */ /* 0x000fe20000011408 */
[----:B------:R-:W-:Y:S01]  /*0e20*/  IMAD.IADD R5, R0, 0x1, -R2 ;  /* 0x0000000100057824 */ /* 0x000fe200078e0a02 */
[----:B------:R-:W-:Y:S02]  /*0e30*/  LOP3.LUT R2, R8, 0xffffffe0, RZ, 0xc0, !PT ;  /* 0xffffffe008027812 */ /* 0x000fe400078ec0ff */
[----:B------:R-:W-:-:S02]  /*0e40*/  LOP3.LUT R0, R4, 0x1c0, RZ, 0xc0, !PT ;  /* 0x000001c004007812 */ /* 0x000fc400078ec0ff */
[----:B------:R-:W-:Y:S01]  /*0e50*/  LEA.HI R8, R9, R17, RZ, 0x6 ;  /* 0x0000001109087211 */ /* 0x000fe200078f30ff */
[----:B------:R-:W-:Y:S01]  /*0e60*/  IMAD.IADD R16, R17, 0x1, -R2 ;  /* 0x0000000111107824 */ /* 0x000fe200078e0a02 */
[----:B------:R-:W-:Y:S02]  /*0e70*/  LOP3.LUT R4, R0, 0x8, R10, 0xf8, !PT ;  /* 0x0000000800047812 */ /* 0x000fe400078ef80a */
[----:B------:R-:W-:Y:S02]  /*0e80*/  SHF.R.U32.HI R2, RZ, 0x3, R0 ;  /* 0x00000003ff027819 */ /* 0x000fe40000011600 */
[----:B------:R-:W-:Y:S02]  /*0e90*/  LEA.HI R0, R3, R242, RZ, 0x3 ;  /* 0x000000f203007211 */ /* 0x000fe400078f18ff */
[----:B------:R-:W-:Y:S02]  /*0ea0*/  SHF.R.S32.HI R9, RZ, 0x1f, R16 ;  /* 0x0000001fff097819 */ /* 0x000fe40000011410 */
[----:B------:R-:W-:Y:S01]  /*0eb0*/  LOP3.LUT R12, R4, R2, RZ, 0x3c, !PT ;  /* 0x00000002040c7212 */ /* 0x000fe200078e3cff */
[----:B------:R-:W-:Y:S01]  /*0ec0*/  IMAD.SHL.U32 R2, R8, 0x8, RZ ;  /* 0x0000000808027824 */ /* 0x000fe200078e00ff */
[----:B------:R-:W-:-:S02]  /*0ed0*/  LOP3.LUT R0, R0, 0xffffff8, RZ, 0xc0, !PT ;  /* 0x0ffffff800007812 */ /* 0x000fc400078ec0ff */
[----:B------:R-:W-:Y:S02]  /*0ee0*/  LEA.HI R9, R9, R16, RZ, 0x2 ;  /* 0x0000001009097211 */ /* 0x000fe400078f10ff */
[----:B------:R-:W-:Y:S02]  /*0ef0*/  LOP3.LUT R3, R6, 0x1, RZ, 0xc0, !PT ;  /* 0x0000000106037812 */ /* 0x000fe400078ec0ff */
[----:B------:R-:W-:Y:S01]  /*0f00*/  LOP3.LUT R248, R7, 0x7ffffe00, R2, 0xf8, !PT ;  /* 0x7ffffe0007f87812 */ /* 0x000fe200078ef802 */
[----:B------:R-:W-:Y:S01]  /*0f10*/  IMAD.IADD R2, R242, 0x1, -R0 ;  /* 0x00000001f2027824 */ /* 0x000fe200078e0a00 */
[----:B------:R-:W-:Y:S02]  /*0f20*/  SHF.R.S32.HI R0, RZ, 0x2, R9 ;  /* 0x00000002ff007819 */ /* 0x000fe40000011409 */
[----:B------:R-:W-:Y:S01]  /*0f30*/  ISETP.NE.U32.AND P4, PT, R3, 0x1, PT ;  /* 0x000000010300780c */ /* 0x000fe20003f85070 */
[C---:B------:R-:W-:Y:S01]  /*0f40*/  IMAD.SHL.U32 R3, R5.reuse, 0x40, RZ ;  /* 0x0000004005037824 */ /* 0x040fe200078e00ff */
[----:B------:R-:W-:Y:S01]  /*0f50*/  LOP3.LUT R4, R14, 0xfffffffc, RZ, 0xc0, !PT ;  /* 0xfffffffc0e047812 */ /* 0x000fe200078ec0ff */
[----:B------:R-:W-:Y:S01]  /*0f60*/  IMAD R15, R2, 0x10, R0 ;  /* 0x00000010020f7824 */ /* 0x000fe200078e0200 */
[----:B------:R-:W-:Y:S01]  /*0f70*/  LOP3.LUT P3, RZ, R5, 0x2, RZ, 0xc0, !PT ;  /* 0x0000000205ff7812 */ /* 0x000fe2000786c0ff */
[----:B------:R-:W-:Y:S01]  /*0f80*/  IMAD.SHL.U32 R2, R13, 0x8, RZ ;  /* 0x000000080d027824 */ /* 0x000fe200078e00ff */
[----:B------:R-:W-:Y:S01]  /*0f90*/  LOP3.LUT R0, R3, 0x1c0, RZ, 0xc0, !PT ;  /* 0x000001c003007812 */ /* 0x000fe200078ec0ff */
[----:B------:R-:W-:Y:S01]  /*0fa0*/  IMAD.IADD R3, R17, 0x1, -R4 ;  /* 0x0000000111037824 */ /* 0x000fe200078e0a04 */
[----:B------:R-:W-:Y:S01]  /*0fb0*/  LOP3.LUT P0, RZ, R5, 0x4, RZ, 0xc0, !PT ;  /* 0x0000000405ff7812 */ /* 0x000fe2000780c0ff */
[----:B------:R-:W-:Y:S01]  /*0fc0*/  IMAD.SHL.U32 R4, R6, 0x40, RZ ;  /* 0x0000004006047824 */ /* 0x000fe200078e00ff */
[----:B------:R-:W-:Y:S01]  /*0fd0*/  LOP3.LUT R5, R0, 0x8, R2, 0xf8, !PT ;  /* 0x0000000800057812 */ /* 0x000fe200078ef802 */
[----:B------:R-:W-:Y:S01]  /*0fe0*/  IMAD.MOV.U32 R14, RZ, RZ, 0x20 ;  /* 0x00000020ff0e7424 */ /* 0x000fe200078e00ff */
[----:B------:R-:W-:Y:S01]  /*0ff0*/  SHF.R.U32.HI R2, RZ, 0x3, R0 ;  /* 0x00000003ff027819 */ /* 0x000fe20000011600 */
[----:B------:R-:W-:Y:S01]  /*1000*/  STL [R1+0xa0], R15 ;  /* 0x0000a00f01007387 */ /* 0x000fe20000100800 */
[----:B------:R-:W-:Y:S01]  /*1010*/  LEA.HI R0, R3, R3, RZ, 0x1 ;  /* 0x0000000303007211 */ /* 0x000fe200078f08ff */
[----:B------:R-:W-:Y:S01]  /*1020*/  IMAD.SHL.U32 R248, R248, 0x2, RZ ;  /* 0x00000002f8f87824 */ /* 0x000fe200078e00ff */
[----:B------:R-:W-:Y:S01]  /*1030*/  LOP3.LUT R7, R5, R2, RZ, 0x3c, !PT ;  /* 0x0000000205077212 */ /* 0x000fe200078e3cff */
[----:B------:R-:W-:Y:S01]  /*1040*/  IMAD R5, R242, 0x200, R3 ;  /* 0x00000200f2057824 */ /* 0x000fe200078e0203 */
[----:B------:R-:W-:-:S02]  /*1050*/  LOP3.LUT R2, R4, 0x1c0, RZ, 0xc0, !PT ;  /* 0x000001c004027812 */ /* 0x000fc400078ec0ff */
[----:B------:R-:W-:Y:S01]  /*1060*/  R2P PR, R6, 0x6 ;  /* 0x0000000606007804 */ /* 0x000fe20000000000 */
[----:B------:R-:W-:Y:S01]  /*1070*/  IMAD.MOV.U32 R6, RZ, RZ, 0x10 ;  /* 0x00000010ff067424 */ /* 0x000fe200078e00ff */
[----:B------:R-:W-:Y:S02]  /*1080*/  LOP3.LUT R0, R0, 0x1ffffffe, RZ, 0xc0, !PT ;  /* 0x1ffffffe00007812 */ /* 0x000fe400078ec0ff */
[----:B------:R-:W-:Y:S02]  /*1090*/  LEA.HI R2, R2, R2, RZ, 0x1d ;  /* 0x0000000202027211 */ /* 0x000fe400078fe8ff */
[----:B------:R-:W-:Y:S01]  /*10a0*/  IADD3 R18, R20, 0x40, RZ ;  /* 0x0000004014127810 */ /* 0x000fe20007ffe0ff */
[----:B------:R-:W-:Y:S01]  /*10b0*/  IMAD.IADD R10, R3, 0x1, -R0 ;  /* 0x00000001030a7824 */ /* 0x000fe200078e0a00 */
[----:B------:R-:W-:Y:S01]  /*10c0*/  SHF.R.S32.HI R21, RZ, 0x1f, R20 ;  /* 0x0000001fff157819 */ /* 0x000fe20000011414 */
[----:B------:R-:W-:Y:S01]  /*10d0*/  IMAD.U32 R8, R5, 0x2, R2 ;  /* 0x0000000205087824 */ /* 0x000fe200078e0002 */
[----:B------:R-:W-:Y:S01]  /*10e0*/  SEL R4, R6, 0xfffffff0, !P3 ;  /* 0xfffffff006047807 */ /* 0x000fe20005800000 */
[----:B------:R-:W-:Y:S01]  /*10f0*/  IMAD.SHL.U32 R6, R11, 0x40, RZ ;  /* 0x000000400b067824 */ /* 0x000fe200078e00ff */
[----:B------:R-:W-:Y:S01]  /*1100*/  SEL R3, R14, 0xffffffe0, !P0 ;  /* 0xffffffe00e037807 */ /* 0x000fe20004000000 */
[----:B------:R-:W-:Y:S01]  /*1110*/  STL.64 [R1+0x30], R20 ;  /* 0x0000301401007387 */ /* 0x000fe20000100a00 */
[----:B------:R-:W-:Y:S01]  /*1120*/  IADD3 R17, R20, 0x80, RZ ;  /* 0x0000008014117810 */ /* 0x000fe20007ffe0ff */
[----:B------:R-:W-:Y:S01]  /*1130*/  IMAD R0, R13, 0x200, R12 ;  /* 0x000002000d007824 */ /* 0x000fe200078e020c */
[----:B------:R-:W-:Y:S01]  /*1140*/  LOP3.LUT R2, R9, 0x7ffffffc, RZ, 0xc0, !PT ;  /* 0x7ffffffc09027812 */ /* 0x000fe200078ec0ff */
[----:B------:R-:W-:Y:S01]  /*1150*/  STL [R1+0x38], R18 ;  /* 0x0000381201007387 */ /* 0x000fe20000100800 */
[----:B------:R-:W-:Y:S01]  /*1160*/  SHF.R.S32.HI R9, RZ, 0x1f, R18 ;  /* 0x0000001fff097819 */ /* 0x000fe20000011412 */
[----:B------:R-:W-:Y:S01]  /*1170*/  IMAD.IADD R4, R4, 0x1, R3 ;  /* 0x0000000104047824 */ /* 0x000fe200078e0203 */
[----:B------:R-:W-:Y:S01]  /*1180*/  IADD3 R5, R20, 0xc0, RZ ;  /* 0x000000c014057810 */ /* 0x000fe20007ffe0ff */
[----:B------:R-:W-:Y:S01]  /*1190*/  STL [R1+0x3c], R17 ;  /* 0x00003c1101007387 */ /* 0x000fe20000100800 */
[----:B------:R-:W-:Y:S01]  /*11a0*/  LOP3.LUT R3, R7, 0x7ffffe00, R6, 0xf8, !PT ;  /* 0x7ffffe0007037812 */ /* 0x000fe200078ef806 */
[----:B------:R-:W-:Y:S01]  /*11b0*/  IMAD.IADD R2, R16, 0x1, -R2 ;  /* 0x0000000110027824 */ /* 0x000fe200078e0a02 */
[----:B------:R-:W-:Y:S01]  /*11c0*/  SHF.R.S32.HI R6, RZ, 0x1f, R17 ;  /* 0x0000001fff067819 */ /* 0x000fe20000011411 */
[----:B------:R-:W-:Y:S01]  /*11d0*/  STL [R1+0x70], R9 ;  /* 0x0000700901007387 */ /* 0x000fe20000100800 */
[----:B------:R-:W-:Y:S01]  /*11e0*/  IMAD.MOV.U32 R7, RZ, RZ, 0x40 ;  /* 0x00000040ff077424 */ /* 0x000fe200078e00ff */
[----:B------:R-:W-:Y:S01]  /*11f0*/  LEA R11, R8, 0x80, 0x1 ;  /* 0x00000080080b7811 */ /* 0x000fe200078e08ff */
[----:B------:R-:W-:Y:S01]  /*1200*/  IMAD.SHL.U32 R8, R2, 0x2, RZ ;  /* 0x0000000202087824 */ /* 0x000fe200078e00ff */
[----:B------:R1:W-:Y:S01]  /*1210*/  STL [R1+0x40], R5 ;  /* 0x0000400501007387 */ /* 0x0003e20000100800 */
[----:B------:R-:W-:Y:S01]  /*1220*/  IMAD R2, R10, 0x8, R15 ;  /* 0x000000080a027824 */ /* 0x000fe200078e020f */
[----:B------:R-:W-:-:S02]  /*1230*/  LEA R134, R0, 0x14080, 0x1 ;  /* 0x0001408000867811 */ /* 0x000fc400078e08ff */
[----:B------:R2:W-:Y:S01]  /*1240*/  STL [R1+0x6c], R6 ;  /* 0x00006c0601007387 */ /* 0x0005e20000100800 */
[----:B------:R-:W-:Y:S02]  /*1250*/  SEL R0, R7, 0xffffffc0, !P0 ;  /* 0xffffffc007007807 */ /* 0x000fe40004000000 */
[----:B------:R-:W-:-:S05]  /*1260*/  LEA R236, R3, 0x4080, 0x1 ;  /* 0x0000408003ec7811 */ /* 0x000fca00078e08ff */
[--C-:B------:R-:W-:Y:S02]  /*1270*/  IMAD R242, R242, 0x800, R236.reuse ;  /* 0x00000800f2f27824 */ /* 0x100fe400078e02ec */
[----:B------:R-:W-:Y:S02]  /*1280*/  IMAD R241, R4, 0x2, R236 ;  /* 0x0000000204f17824 */ /* 0x000fe400078e02ec */
[----:B------:R-:W-:Y:S02]  /*1290*/  IMAD.IADD R237, R236, 0x1, R0 ;  /* 0x00000001eced7824 */ /* 0x000fe400078e0200 */
[----:B------:R-:W-:Y:S01]  /*12a0*/  IMAD.IADD R245, R0, 0x1, R242 ;  /* 0x0000000100f57824 */ /* 0x000fe200078e02f2 */
[----:B-1----:R-:W-:Y:S02]  /*12b0*/  SHF.R.S32.HI R5, RZ, 0x1f, R5 ;  /* 0x0000001fff057819 */ /* 0x002fe40000011405 */
[----:B--2---:R-:W-:-:S03]  /*12c0*/  SEL R6, R14, 0xffffffe0, !P1 ;  /* 0xffffffe00e067807 */ /* 0x004fc60004800000 */
[----:B------:R1:W-:Y:S04]  /*12d0*/  STL [R1+0x68], R5 ;  /* 0x0000680501007387 */ /* 0x0003e80000100800 */
[----:B------:R2:W-:Y:S01]  /*12e0*/  STL [R1+0x44], R8 ;  /* 0x0000440801007387 */ /* 0x0005e20000100800 */
[----:B------:R-:W-:-:S03]  /*12f0*/  IMAD.IADD R9, R11, 0x1, R6 ;  /* 0x000000010b097824 */ /* 0x000fc600078e0206 */
[----:B------:R-:W-:Y:S04]  /*1300*/  STL [R1+0x78], R11 ;  /* 0x0000780b01007387 */ /* 0x000fe80000100800 */
[----:B------:R3:W-:Y:S04]  /*1310*/  STL [R1+0xa4], R2 ;  /* 0x0000a40201007387 */ /* 0x0007e80000100800 */
[----:B------:R-:W-:Y:S01]  /*1320*/  STL [R1+0x84], R9 ;  /* 0x0000840901007387 */ /* 0x000fe20000100800 */
[----:B-1----:R-:W-:Y:S02]  /*1330*/  SEL R5, R7, 0xffffffc0, !P2 ;  /* 0xffffffc007057807 */ /* 0x002fe40005000000 */
[----:B--2---:R-:W-:-:S03]  /*1340*/  IADD3 R8, R11, -0x10, RZ ;  /* 0xfffffff00b087810 */ /* 0x004fc60007ffe0ff */
[C---:B------:R-:W-:Y:S01]  /*1350*/  IMAD.IADD R7, R11.reuse, 0x1, R5 ;  /* 0x000000010b077824 */ /* 0x040fe200078e0205 */
[----:B------:R-:W-:-:S04]  /*1360*/  @P4 IADD3 R8, R11, 0x10, RZ ;  /* 0x000000100b084810 */ /* 0x000fc80007ffe0ff */
[----:B------:R1:W-:Y:S01]  /*1370*/  STL [R1+0x94], R7 ;  /* 0x0000940701007387 */ /* 0x0003e20000100800 */
[--C-:B------:R-:W-:Y:S01]  /*1380*/  IMAD.IADD R3, R6, 0x1, R8.reuse ;  /* 0x0000000106037824 */ /* 0x100fe200078e0208 */
[----:B---3--:R-:W-:Y:S01]  /*1390*/  SEL R2, R14, 0xffffffe0, !P3 ;  /* 0xffffffe00e027807 */ /* 0x008fe20005800000 */
[----:B------:R-:W-:Y:S01]  /*13a0*/  IMAD.IADD R6, R5, 0x1, R8 ;  /* 0x0000000105067824 */ /* 0x000fe200078e0208 */
[----:B------:R2:W-:Y:S02]  /*13b0*/  STL [R1+0x7c], R8 ;  /* 0x00007c0801007387 */ /* 0x0005e40000100800 */
[--C-:B------:R-:W-:Y:S01]  /*13c0*/  IADD3 R239, R0, R236, R2.reuse ;  /* 0x000000ec00ef7210 */ /* 0x100fe20007ffe002 */
[----:B------:R-:W-:Y:S02]  /*13d0*/  IMAD.IADD R238, R236, 0x1, R2 ;  /* 0x00000001ecee7824 */ /* 0x000fe400078e0202 */
[----:B------:R-:W-:Y:S02]  /*13e0*/  IMAD.IADD R243, R2, 0x1, R242 ;  /* 0x0000000102f37824 */ /* 0x000fe400078e02f2 */
[----:B------:R-:W-:-:S02]  /*13f0*/  IMAD.IADD R2, R3, 0x1, R5 ;  /* 0x0000000103027824 */ /* 0x000fc400078e0205 */
[----:B------:R-:W-:Y:S02]  /*1400*/  IMAD.IADD R244, R0, 0x1, R243 ;  /* 0x0000000100f47824 */ /* 0x000fe400078e02f3 */
[----:B-1----:R-:W-:-:S05]  /*1410*/  IMAD.IADD R7, R9, 0x1, R5 ;  /* 0x0000000109077824 */ /* 0x002fca00078e0205 */
[----:B------:R2:W-:Y:S04]  /*1420*/  STL [R1+0x90], R7 ;  /* 0x0000900701007387 */ /* 0x0005e80000100800 */
[----:B------:R2:W-:Y:S04]  /*1430*/  STL [R1+0x8c], R6 ;  /* 0x00008c0601007387 */ /* 0x0005e80000100800 */
[----:B------:R2:W-:Y:S04]  /*1440*/  STL [R1+0x80], R3 ;  /* 0x0000800301007387 */ /* 0x0005e80000100800 */
[----:B------:R2:W-:Y:S02]  /*1450*/  STL [R1+0x88], R2 ;  /* 0x0000880201007387 */ /* 0x0005e40000100800 */
.L_x_92:
[----:B------:R-:W3:Y:S01]  /*1460*/  LDL R0, [R1+0x5c] ;  /* 0x00005c0001007983 */ /* 0x000ee20000100800 */
[----:B------:R-:W-:Y:S01]  /*1470*/  IMAD.MOV.U32 R12, RZ, RZ, 0x4 ;  /* 0x00000004ff0c7424 */ /* 0x000fe200078e00ff */
[----:B------:R-:W-:-:S02]  /*1480*/  ISETP.NE.U32.AND P0, PT, RZ, c[0x0][0x370], PT ;  /* 0x0000dc00ff007a0c */ /* 0x000fc40003f05070 */
[----:B------:R-:W4:Y:S02]  /*1490*/  LDL R10, [R1+0x58] ;  /* 0x00005800010a7983 */ /* 0x000f240000100800 */
[----:B------:R-:W-:Y:S01]  /*14a0*/  ISETP.NE.AND.EX P1, PT, RZ, c[0x0][0x374], PT, P0 ;  /* 0x0000dd00ff007a0c */ /* 0x000fe20003f25300 */
[----:B--23--:R-:W-:-:S05]  /*14b0*/  IMAD.WIDE R2, R0, R12, c[0x0][0x588] ;  /* 0x0001620000027625 */ /* 0x00cfca00078e020c */
[----:B------:R-:W2:Y:S01]  /*14c0*/  LDG.E R32, [R2.64] ;  /* 0x0000000602207981 */ /* 0x000ea2000c1e1900 */
[----:B------:R-:W-:Y:S01]  /*14d0*/  ISETP.NE.U32.AND P3, PT, RZ, c[0x0][0x360], PT ;  /* 0x0000d800ff007a0c */ /* 0x000fe20003f65070 */
[----:B------:R-:W-:Y:S01]  /*14e0*/  CS2R R8, SRZ ;  /* 0x0000000000087805 */ /* 0x000fe2000001ff00 */
[----:B------:R-:W-:Y:S02]  /*14f0*/  ISETP.NE.U32.AND P4, PT, RZ, c[0x0][0x348], PT ;  /* 0x0000d200ff007a0c */ /* 0x000fe40003f85070 */
[----:B------:R-:W-:Y:S02]  /*1500*/  ISETP.NE.AND.EX P3, PT, RZ, c[0x0][0x364], PT, P3 ;  /* 0x0000d900ff007a0c */ /* 0x000fe40003f65330 */
[----:B------:R-:W-:Y:S02]  /*1510*/  ISETP.NE.U32.AND P2, PT, RZ, c[0x0][0x350], PT ;  /* 0x0000d400ff007a0c */ /* 0x000fe40003f45070 */
[----:B------:R-:W-:Y:S02]  /*1520*/  ISETP.NE.AND.EX P4, PT, RZ, c[0x0][0x34c], PT, P4 ;  /* 0x0000d300ff007a0c */ /* 0x000fe40003f85340 */
[----:B------:R-:W-:Y:S01]  /*1530*/  ISETP.NE.AND.EX P5, PT, RZ, c[0x0][0x354], PT, P2 ;  /* 0x0000d500ff007a0c */ /* 0x000fe20003fa5320 */
[----:B------:R-:W-:Y:S01]  /*1540*/  IMAD.MOV.U32 R11, RZ, RZ, RZ ;  /* 0x000000ffff0b7224 */ /* 0x000fe200078e00ff */
[----:B--2---:R-:W-:Y:S01]  /*1550*/  SHF.R.S32.HI R31, RZ, 0x1f, R32 ;  /* 0x0000001fff1f7819 */ /* 0x004fe20000011420 */
[----:B------:R1:W-:Y:S01]  /*1560*/  STL [R1+0x48], R32 ;  /* 0x0000482001007387 */ /* 0x0003e20000100800 */
[----:B------:R-:W-:-:S02]  /*1570*/  @P1 LEA R2, P0, R32, c[0x0][0x370], 0x2 ;  /* 0x0000dc0020021a11 */ /* 0x000fc400078010ff */
[C---:B------:R-:W-:Y:S01]  /*1580*/  LEA R4, P2, R32.reuse, c[0x0][0x348], 0x2 ;  /* 0x0000d20020047a11 */ /* 0x040fe200078410ff */
[----:B------:R1:W-:Y:S01]  /*1590*/  STL [R1+0x64], R31 ;  /* 0x0000641f01007387 */ /* 0x0003e20000100800 */
[C---:B------:R-:W-:Y:S02]  /*15a0*/  @P1 LEA.HI.X R3, R32.reuse, c[0x0][0x374], R31, 0x2, P0 ;  /* 0x0000dd0020031a11 */ /* 0x040fe400000f141f */
[----:B------:R-:W-:-:S03]  /*15b0*/  @P3 LEA R6, P0, R32, c[0x0][0x360], 0x2 ;  /* 0x0000d80020063a11 */ /* 0x000fc600078010ff */
[----:B------:R2:W5:Y:S01]  /*15c0*/  @P1 LDG.E R8, [R2.64] ;  /* 0x0000000602081981 */ /* 0x000562000c1e1900 */
[C-C-:B------:R-:W-:Y:S02]  /*15d0*/  @P3 LEA.HI.X R7, R32.reuse, c[0x0][0x364], R31.reuse, 0x2, P0 ;  /* 0x0000d90020073a11 */ /* 0x140fe400000f141f */
[----:B------:R-:W-:Y:S02]  /*15e0*/  LEA.HI.X R5, R32, c[0x0][0x34c], R31, 0x2, P2 ;  /* 0x0000d30020057a11 */ /* 0x000fe400010f141f */
[----:B----4-:R-:W-:Y:S01]  /*15f0*/  LOP3.LUT R30, R10, 0xffff, RZ, 0xc0, !PT ;  /* 0x0000ffff0a1e7812 */ /* 0x010fe200078ec0ff */
[----:B------:R1:W5:Y:S01]  /*1600*/  @P3 LDG.E R14, [R6.64] ;  /* 0x00000006060e3981 */ /* 0x000362000c1e1900 */
[----:B------:R-:W-:Y:S01]  /*1610*/  YIELD ;  /* 0x0000000000007946 */ /* 0x000fe20003800000 */
[----:B------:R-:W-:Y:S02]  /*1620*/  P2R R21, PR, RZ, 0x20 ;  /* 0x00000020ff157803 */ /* 0x000fe40000000000 */
[----:B------:R1:W5:Y:S01]  /*1630*/  @P4 LDG.E R11, [R4.64] ;  /* 0x00000006040b4981 */ /* 0x000362000c1e1900 */
[----:B--2---:R-:W-:-:S04]  /*1640*/  LEA R2, P1, R32, c[0x0][0x350], 0x2 ;  /* 0x0000d40020027a11 */ /* 0x004fc800078210ff */
[----:B------:R-:W-:-:S05]  /*1650*/  LEA.HI.X R3, R32, c[0x0][0x354], R31, 0x2, P1 ;  /* 0x0000d50020037a11 */ /* 0x000fca00008f141f */
[----:B------:R1:W5:Y:S04]  /*1660*/  @P5 LDG.E R9, [R2.64] ;  /* 0x0000000602095981 */ /* 0x000368000c1e1900 */
[----:B------:R1:W-:Y:S01]  /*1670*/  STL [R1+0x60], R30 ;  /* 0x0000601e01007387 */ /* 0x0003e20000100800 */
[----:B------:R-:W-:Y:S05]  /*1680*/  @P3 BRA `(.L_x_22) ;  /* 0x0000005000003947 */ /* 0x000fea0003800000 */
[----:B-----5:R-:W-:Y:S01]  /*1690*/  MOV R14, c[0x0][0x168] ;  /* 0x00005a00000e7a02 */ /* 0x020fe20000000f00 */
[----:B------:R-:W-:Y:S05]  /*16a0*/  @!P4 BRA `(.L_x_22) ;  /* 0x000000300000c947 */ /* 0x000fea0003800000 */
[----:B-1----:R-:W2:Y:S04]  /*16b0*/  LDG.E R6, [R4.64] ;  /* 0x0000000604067981 */ /* 0x002ea8000c1e1900 */
[----:B------:R-:W2:Y:S02]  /*16c0*/  LDG.E R0, [R4.64+0x4] ;  /* 0x0000040604007981 */ /* 0x000ea4000c1e1900 */
[----:B--2---:R-:W-:-:S02]  /*16d0*/  IADD3 R14, -R6, R0, RZ ;  /* 0x00000000060e7210 */ /* 0x004fc40007ffe1ff */
.L_x_22:
[----:B------:R-:W-:-:S04]  /*16e0*/  ISETP.NE.U32.AND P0, PT, RZ, c[0x0][0x368], PT ;  /* 0x0000da00ff007a0c */ /* 0x000fc80003f05070 */
[----:B------:R-:W-:-:S13]  /*16f0*/  ISETP.NE.AND.EX P0, PT, RZ, c[0x0][0x36c], PT, P0 ;  /* 0x0000db00ff007a0c */ /* 0x000fda0003f05300 */
[----:B------:R-:W-:Y:S05]  /*1700*/  @!P0 BRA `(.L_x_23) ;  /* 0x0000004000008947 */ /* 0x000fea0003800000 */
[----:B-1----:R-:W-:-:S04]  /*1710*/  LEA R2, P0, R32, c[0x0][0x368], 0x2 ;  /* 0x0000da0020027a11 */ /* 0x002fc800078010ff */
[----:B------:R-:W-:-:S05]  /*1720*/  LEA.HI.X R3, R32, c[0x0][0x36c], R31, 0x2, P0 ;  /* 0x0000db0020037a11 */ /* 0x000fca00000f141f */
[----:B------:R1:W5:Y:S01]  /*1730*/  LDG.E R0, [R2.64] ;  /* 0x0000000602007981 */ /* 0x000362000c1e1900 */
[----:B------:R-:W-:Y:S05]  /*1740*/  BRA `(.L_x_24) ;  /* 0x0000005000007947 */ /* 0x000fea0003800000 */
.L_x_23:
[----:B------:R-:W-:Y:S01]  /*1750*/  MOV R0, c[0x0][0x1d0] ;  /* 0x0000740000007a02 */ /* 0x000fe20000000f00 */
[----:B------:R-:W-:Y:S05]  /*1760*/  @!P5 BRA `(.L_x_24) ;  /* 0x000000300000d947 */ /* 0x000fea0003800000 */
[----:B-1----:R-:W2:Y:S04]  /*1770*/  LDG.E R4, [R2.64] ;  /* 0x0000000602047981 */ /* 0x002ea8000c1e1900 */
[----:B------:R-:W2:Y:S02]  /*1780*/  LDG.E R0, [R2.64+0x4] ;  /* 0x0000040602007981 */ /* 0x000ea4000c1e1900 */
[----:B--2---:R-:W-:-:S04]  /*1790*/  IADD3 R0, -R4, R0, RZ ;  /* 0x0000000004007210 */ /* 0x004fc80007ffe1ff */
.L_x_24:
[----:B-1----:R-:W-:Y:S01]  /*17a0*/  LOP3.LUT R2, R10, 0xff000000, RZ, 0xc0, !PT ;  /* 0xff0000000a027812 */ /* 0x002fe200078ec0ff */
[----:B-----5:R-:W-:Y:S01]  /*17b0*/  IMAD.IADD R24, R0, 0x1, -R8 ;  /* 0x0000000100187824 */ /* 0x020fe200078e0a08 */
[----:B------:R-:W-:Y:S01]  /*17c0*/  LOP3.LUT R3, R10, 0xff0000, RZ, 0xc0, !PT ;  /* 0x00ff00000a037812 */ /* 0x000fe200078ec0ff */
[----:B------:R-:W-:Y:S01]  /*17d0*/  BSSY B0, `(.L_x_25) ;  /* 0x000002d000007945 */ /* 0x000fe20003800000 */
[----:B------:R-:W-:Y:S01]  /*17e0*/  SHF.R.U32.HI R4, RZ, 0x8, R2 ;  /* 0x00000008ff047819 */ /* 0x000fe20000011602 */
[----:B------:R-:W-:Y:S01]  /*17f0*/  IMAD.IADD R19, R9, 0x1, R8 ;  /* 0x0000000109137824 */ /* 0x000fe200078e0208 */
[----:B------:R-:W-:-:S02]  /*1800*/  IADD3 R0, R24, 0x2f, RZ ;  /* 0x0000002f18007810 */ /* 0x000fc40007ffe0ff */
[----:B------:R-:W-:Y:S02]  /*1810*/  LEA.HI R3, R3, R4, RZ, 0x10 ;  /* 0x0000000403037211 */ /* 0x000fe400078f80ff */
[----:B------:R-:W-:Y:S01]  /*1820*/  ISETP.GE.AND P0, PT, R24, 0x1, PT ;  /* 0x000000011800780c */ /* 0x000fe20003f06270 */
[----:B------:R-:W-:Y:S01]  /*1830*/  IMAD.HI R0, R0, 0x2aaaaaab, RZ ;  /* 0x2aaaaaab00007827 */ /* 0x000fe200078e02ff */
[----:B------:R-:W-:Y:S02]  /*1840*/  LOP3.LUT R13, R3, 0xff, RZ, 0xc0, !PT ;  /* 0x000000ff030d7812 */ /* 0x000fe400078ec0ff */
[----:B------:R-:W-:Y:S02]  /*1850*/  SHF.R.U32.HI R5, RZ, 0x10, R3 ;  /* 0x00000010ff057819 */ /* 0x000fe40000011603 */
[----:B------:R-:W-:Y:S01]  /*1860*/  SHF.R.U32.HI R2, RZ, 0x1f, R0 ;  /* 0x0000001fff027819 */ /* 0x000fe20000011600 */
[----:B------:R1:W-:Y:S03]  /*1870*/  STL [R1+0x98], R13 ;  /* 0x0000980d01007387 */ /* 0x0003e60000100800 */
[----:B------:R-:W-:Y:S01]  /*1880*/  LEA.HI.SX32 R10, R0, R2, 0x1d ;  /* 0x00000002000a7211 */ /* 0x000fe200078feaff */
[----:B------:R1:W-:Y:S01]  /*1890*/  STL [R1+0x74], R5 ;  /* 0x0000740501007387 */ /* 0x0003e20000100800 */
[----:B------:R-:W-:Y:S01]  /*18a0*/  IMAD.MOV.U32 R2, RZ, RZ, RZ ;  /* 0x000000ffff027224 */ /* 0x000fe200078e00ff */
[----:B------:R-:W-:Y:S05]  /*18b0*/  @!P0 BRA `(.L_x_26) ;  /* 0x000001e000008947 */ /* 0x000fea0003800000 */
[----:B------:R-:W-:Y:S01]  /*18c0*/  ISETP.NE.AND P0, PT, R5, RZ, PT ;  /* 0x000000ff0500720c */ /* 0x000fe20003f05270 */
[----:B------:R-:W-:-:S03]  /*18d0*/  IMAD.MOV.U32 R4, RZ, RZ, RZ ;  /* 0x000000ffff047224 */ /* 0x000fc600078e00ff */
[----:B------:R-:W-:-:S04]  /*18e0*/  SEL R0, R5, c[0x0][0x338], P0 ;  /* 0x0000ce0005007a07 */ /* 0x000fc80000000000 */
[----:B------:R-:W-:Y:S02]  /*18f0*/  IABS R3, R0 ;  /* 0x0000000000037213 */ /* 0x000fe40000000000 */
[----:B------:R-:W-:Y:S02]  /*1900*/  IADD3 R6, R10, -0x1, R0 ;  /* 0xffffffff0a067810 */ /* 0x000fe40007ffe000 */
[----:B------:R-:W2:Y:S02]  /*1910*/  I2F.RP R2, R3 ;  /* 0x0000000300027306 */ /* 0x000ea40000209400 */
[----:B------:R-:W-:-:S06]  /*1920*/  IABS R9, R6 ;  /* 0x0000000600097213 */ /* 0x000fcc0000000000 */
[----:B--2---:R-:W2:Y:S02]  /*1930*/  MUFU.RCP R2, R2 ;  /* 0x0000000200027308 */ /* 0x004ea40000001000 */
[----:B--2---:R-:W-:-:S06]  /*1940*/  IADD3 R2, R2, 0xffffffe, RZ ;  /* 0x0ffffffe02027810 */ /* 0x004fcc0007ffe0ff */
[----:B-1----:R-:W1:Y:S02]  /*1950*/  F2I.FTZ.U32.TRUNC.NTZ R5, R2 ;  /* 0x0000000200057305 */ /* 0x002e64000021f000 */
[----:B-1----:R-:W-:-:S04]  /*1960*/  IMAD.MOV R2, RZ, RZ, -R5 ;  /* 0x000000ffff027224 */ /* 0x002fc800078e0a05 */
[----:B------:R-:W-:Y:S01]  /*1970*/  IMAD.MOV.U32 R7, RZ, RZ, R2 ;  /* 0x000000ffff077224 */ /* 0x000fe200078e0002 */
[----:B------:R-:W-:-:S03]  /*1980*/  IABS R2, R0 ;  /* 0x0000000000027213 */ /* 0x000fc60000000000 */
[----:B------:R-:W-:Y:S02]  /*1990*/  IMAD R7, R7, R3, RZ ;  /* 0x0000000307077224 */ /* 0x000fe400078e02ff */
[----:B------:R-:W-:Y:S02]  /*19a0*/  IMAD.MOV R8, RZ, RZ, -R2 ;  /* 0x000000ffff087224 */ /* 0x000fe400078e0a02 */
[----:B------:R-:W-:-:S04]  /*19b0*/  IMAD.HI.U32 R2, R5, R7, R4 ;  /* 0x0000000705027227 */ /* 0x000fc800078e0004 */
[----:B------:R-:W-:Y:S02]  /*19c0*/  IMAD.MOV.U32 R4, RZ, RZ, R9 ;  /* 0x000000ffff047224 */ /* 0x000fe400078e0009 */
[----:B------:R-:W-:Y:S02]  /*19d0*/  IMAD.MOV.U32 R5, RZ, RZ, R8 ;  /* 0x000000ffff057224 */ /* 0x000fe400078e0008 */
[----:B------:R-:W-:-:S04]  /*19e0*/  IMAD.HI.U32 R2, R2, R4, RZ ;  /* 0x0000000402027227 */ /* 0x000fc800078e00ff */
[----:B------:R-:W-:-:S05]  /*19f0*/  IMAD R4, R2, R5, R4 ;  /* 0x0000000502047224 */ /* 0x000fca00078e0204 */
[----:B------:R-:W-:-:S13]  /*1a00*/  ISETP.GT.U32.AND P0, PT, R3, R4, PT ;  /* 0x000000040300720c */ /* 0x000fda0003f04070 */
[----:B------:R-:W-:Y:S01]  /*1a10*/  @!P0 IMAD.IADD R4, R4, 0x1, -R3 ;  /* 0x0000000104048824 */ /* 0x000fe200078e0a03 */
[----:B------:R-:W-:Y:S02]  /*1a20*/  @!P0 IADD3 R2, R2, 0x1, RZ ;  /* 0x0000000102028810 */ /* 0x000fe40007ffe0ff */
[----:B------:R-:W-:Y:S02]  /*1a30*/  ISETP.NE.AND P0, PT, R0, RZ, PT ;  /* 0x000000ff0000720c */ /* 0x000fe40003f05270 */
[----:B------:R-:W-:Y:S02]  /*1a40*/  ISETP.GE.U32.AND P2, PT, R4, R3, PT ;  /* 0x000000030400720c */ /* 0x000fe40003f46070 */
[----:B------:R-:W-:-:S04]  /*1a50*/  LOP3.LUT R3, R6, R0, RZ, 0x3c, !PT ;  /* 0x0000000006037212 */ /* 0x000fc800078e3cff */
[----:B------:R-:W-:-:S07]  /*1a60*/  ISETP.GE.AND P1, PT, R3, RZ, PT ;  /* 0x000000ff0300720c */ /* 0x000fce0003f26270 */
[----:B------:R-:W-:-:S06]  /*1a70*/  @P2 IADD3 R2, R2, 0x1, RZ ;  /* 0x0000000102022810 */ /* 0x000fcc0007ffe0ff */
[----:B------:R-:W-:Y:S01]  /*1a80*/  @!P1 IMAD.MOV R2, RZ, RZ, -R2 ;  /* 0x000000ffff029224 */ /* 0x000fe200078e0a02 */
[----:B------:R-:W-:Y:S02]  /*1a90*/  @!P0 LOP3.LUT R2, RZ, R0, RZ, 0x33, !PT ;  /* 0x00000000ff028212 */ /* 0x000fe400078e33ff */
.L_x_26:
[----:B------:R-:W-:Y:S05]  /*1aa0*/  BSYNC B0 ;  /* 0x0000000000007941 */ /* 0x000fea0003800000 */
.L_x_25:
[----:B------:R-:W-:Y:S01]  /*1ab0*/  IMAD R249, R13, R2, RZ ;  /* 0x000000020df97224 */ /* 0x000fe200078e02ff */
[----:B------:R-:W-:Y:S01]  /*1ac0*/  PRMT R0, RZ, 0x7610, R0 ;  /* 0x00007610ff007816 */ /* 0x000fe20000000000 */
[----:B------:R-:W-:Y:S01]  /*1ad0*/  IMAD.MOV.U32 R20, RZ, RZ, RZ ;  /* 0x000000ffff147224 */ /* 0x000fe200078e00ff */
[----:B------:R-:W-:Y:S01]  /*1ae0*/  MOV R15, RZ ;  /* 0x000000ff000f7202 */ /* 0x000fe20000000f00 */
[----:B------:R-:W-:Y:S01]  /*1af0*/  IMAD.IADD R2, R249, 0x1, R2 ;  /* 0x00000001f9027824 */ /* 0x000fe200078e0202 */
[----:B------:R2:W-:Y:S01]  /*1b00*/  STL [R1+0x58], R249 ;  /* 0x000058f901007387 */ /* 0x0005e20000100800 */
[----:B------:R-:W-:Y:S01]  /*1b10*/  CS2R R78, SRZ ;  /* 0x00000000004e7805 */ /* 0x000fe2000001ff00 */
[----:B------:R-:W-:Y:S01]  /*1b20*/  CS2R R76, SRZ ;  /* 0x00000000004c7805 */ /* 0x000fe2000001ff00 */
[----:B------:R-:W-:Y:S01]  /*1b30*/  CS2R R126, SRZ ;  /* 0x00000000007e7805 */ /* 0x000fe2000001ff00 */
[----:B------:R-:W-:Y:S01]  /*1b40*/  IMNMX R246, R10, R2, PT ;  /* 0x000000020af67217 */ /* 0x000fe20003800200 */
[----:B------:R-:W-:Y:S01]  /*1b50*/  CS2R R112, SRZ ;  /* 0x0000000000707805 */ /* 0x000fe2000001ff00 */
[----:B------:R-:W-:Y:S01]  /*1b60*/  CS2R R122, SRZ ;  /* 0x00000000007a7805 */ /* 0x000fe2000001ff00 */
[----:B------:R-:W-:Y:S01]  /*1b70*/  CS2R R188, SRZ ;  /* 0x0000000000bc7805 */ /* 0x000fe2000001ff00 */
[----:B------:R-:W-:Y:S01]  /*1b80*/  ISETP.GT.AND P0, PT, R246, R249, PT ;  /* 0x000000f9f600720c */ /* 0x000fe20003f04270 */
        /* <DEDUP_REMOVED lines=59> */
[----:B--2---:R-:W2:Y:S04]  /*1f40*/  LDL R8, [R1+0x54] ;  /* 0x0000540001087983 */ /* 0x004ea80000100800 */
[----:B------:R-:W3:Y:S04]  /*1f50*/  LDL.64 R250, [R1+0x30] ;  /* 0x0000300001fa7983 */ /* 0x000ee80000100a00 */
[----:B------:R-:W4:Y:S04]  /*1f60*/  LDL R26, [R1+0x40] ;  /* 0x00004000011a7983 */ /* 0x000f280000100800 */
[----:B------:R-:W5:Y:S04]  /*1f70*/  LDL R130, [R1+0x3c] ;  /* 0x00003c0001827983 */ /* 0x000f680000100800 */
[----:B------:R-:W3:Y:S04]  /*1f80*/  LDL R27, [R1+0x68] ;  /* 0x00006800011b7983 */ /* 0x000ee80000100800 */
[----:B------:R-:W3:Y:S04]  /*1f90*/  LDL R28, [R1+0x6c] ;  /* 0x00006c00011c7983 */ /* 0x000ee80000100800 */
[----:B------:R-:W3:Y:S04]  /*1fa0*/  LDL R252, [R1+0x38] ;  /* 0x0000380001fc7983 */ /* 0x000ee80000100800 */
[----:B------:R-:W3:Y:S01]  /*1fb0*/  LDL R29, [R1+0x70] ;  /* 0x00007000011d7983 */ /* 0x000ee20000100800 */
[----:B------:R-:W-:-:S04]  /*1fc0*/  ISETP.NE.U32.AND P0, PT, RZ, c[0x0][0x340], PT ;  /* 0x0000d000ff007a0c */ /* 0x000fc80003f05070 */
[----:B------:R-:W-:-:S13]  /*1fd0*/  ISETP.NE.AND.EX P1, PT, RZ, c[0x0][0x344], PT, P0 ;  /* 0x0000d100ff007a0c */ /* 0x000fda0003f25300 */
[----:B------:R-:W-:-:S05]  /*1fe0*/  @P1 IMAD.WIDE R2, R32, R12, c[0x0][0x340] ;  /* 0x0000d00020021625 */ /* 0x000fca00078e020c */
[----:B------:R1:W3:Y:S04]  /*1ff0*/  @P1 LDG.E R23, [R2.64] ;  /* 0x0000000602171981 */ /* 0x0002e8000c1e1900 */
[----:B-1----:R-:W1:Y:S01]  /*2000*/  S2R R5, SR_TID.X ;  /* 0x0000000000057919 */ /* 0x002e620000002100 */
[----:B------:R-:W-:Y:S01]  /*2010*/  IMAD.MOV.U32 R4, RZ, RZ, c[0x0][0x2c4] ;  /* 0x0000b100ff047624 */ /* 0x000fe200078e00ff */
[----:B------:R-:W-:-:S04]  /*2020*/  SHF.R.S32.HI R0, RZ, 0x1f, R11 ;  /* 0x0000001fff007819 */ /* 0x000fc8000001140b */
[----:B------:R-:W-:Y:S01]  /*2030*/  ISETP.NE.AND P0, PT, R4, 0x1, PT ;  /* 0x000000010400780c */ /* 0x000fe20003f05270 */
[----:B------:R-:W-:Y:S01]  /*2040*/  IMAD R0, R0, c[0x0][0x178], RZ ;  /* 0x00005e0000007a24 */ /* 0x000fe200078e02ff */
[--C-:B-1----:R-:W-:Y:S02]  /*2050*/  SHF.R.S32.HI R247, RZ, 0x1f, R5.reuse ;  /* 0x0000001ffff77819 */ /* 0x102fe40000011405 */
[----:B------:R-:W-:Y:S02]  /*2060*/  SHF.R.S32.HI R131, RZ, 0x1f, R5 ;  /* 0x0000001fff837819 */ /* 0x000fe40000011405 */
[-C--:B------:R-:W-:Y:S02]  /*2070*/  LEA.HI R247, R247, R5.reuse, RZ, 0x3 ;  /* 0x00000005f7f77211 */ /* 0x080fe400078f18ff */
[----:B------:R-:W-:Y:S02]  /*2080*/  LEA.HI R131, R131, R5, RZ, 0x3 ;  /* 0x0000000583837211 */ /* 0x000fe400078f18ff */
[----:B------:R-:W-:-:S02]  /*2090*/  LOP3.LUT R247, R247, 0xfffffff8, RZ, 0xc0, !PT ;  /* 0xfffffff8f7f77812 */ /* 0x000fc400078ec0ff */
[----:B------:R-:W-:-:S03]  /*20a0*/  SHF.R.S32.HI R131, RZ, 0x3, R131 ;  /* 0x00000003ff837819 */ /* 0x000fc60000011483 */
[----:B------:R-:W-:Y:S02]  /*20b0*/  IMAD.IADD R247, R5, 0x1, -R247 ;  /* 0x0000000105f77824 */ /* 0x000fe400078e0af7 */
[----:B------:R-:W-:Y:S02]  /*20c0*/  IMAD R0, R11, c[0x0][0x17c], R0 ;  /* 0x00005f000b007a24 */ /* 0x000fe400078e0200 */
[----:B------:R-:W-:Y:S02]  /*20d0*/  IMAD R5, R247, 0x20, R131 ;  /* 0x00000020f7057824 */ /* 0x000fe400078e0283 */
[----:B------:R-:W-:Y:S01]  /*20e0*/  IMAD.WIDE.U32 R2, R11, c[0x0][0x178], RZ ;  /* 0x00005e000b027a25 */ /* 0x000fe200078e00ff */
[----:B------:R-:W-:-:S03]  /*20f0*/  SEL R6, R31, RZ, !P4 ;  /* 0x000000ff1f067207 */ /* 0x000fc60006000000 */
[----:B------:R-:W-:Y:S01]  /*2100*/  IMAD.IADD R3, R3, 0x1, R0 ;  /* 0x0000000103037824 */ /* 0x000fe200078e0200 */
[----:B------:R-:W-:-:S03]  /*2110*/  SEL R4, R32, RZ, !P4 ;  /* 0x000000ff20047207 */ /* 0x000fc60006000000 */
[----:B------:R-:W-:-:S04]  /*2120*/  IMAD.WIDE.U32 R2, R30, c[0x0][0x1b8], R2 ;  /* 0x00006e001e027a25 */ /* 0x000fc800078e0002 */
[----:B------:R-:W-:Y:S02]  /*2130*/  IMAD R3, R30, c[0x0][0x1bc], R3 ;  /* 0x00006f001e037a24 */ /* 0x000fe400078e0203 */
[----:B------:R-:W-:Y:S02]  /*2140*/  IMAD R6, R6, c[0x0][0x1c0], RZ ;  /* 0x0000700006067a24 */ /* 0x000fe400078e02ff */
[----:B------:R-:W-:-:S04]  /*2150*/  IMAD.WIDE.U32 R2, R4, c[0x0][0x1c0], R2 ;  /* 0x0000700004027a25 */ /* 0x000fc800078e0002 */
[----:B------:R-:W-:-:S04]  /*2160*/  IMAD R6, R4, c[0x0][0x1c4], R6 ;  /* 0x0000710004067a24 */ /* 0x000fc800078e0206 */
[----:B------:R-:W-:Y:S01]  /*2170*/  IMAD.IADD R3, R3, 0x1, R6 ;  /* 0x0000000103037824 */ /* 0x000fe200078e0206 */
[----:B------:R-:W-:Y:S01]  /*2180*/  WARPSYNC 0xffffffff ;  /* 0xffffffff00007948 */ /* 0x000fe20003800000 */
[----:B------:R-:W-:Y:S01]  /*2190*/  IMAD R14, R14, c[0x0][0x2c4], RZ ;  /* 0x0000b1000e0e7a24 */ /* 0x000fe200078e02ff */
[----:B------:R-:W-:Y:S01]  /*21a0*/  P2R R25, PR, RZ, 0x2 ;  /* 0x00000002ff197803 */ /* 0x000fe20000000000 */
[----:B------:R-:W-:Y:S01]  /*21b0*/  BAR.SYNC.DEFER_BLOCKING 0x0 ;  /* 0x0000000000007b1d */ /* 0x000fe20000010000 */
[----:B--2---:R-:W-:-:S04]  /*21c0*/  IMAD R5, R8, 0x80, R5 ;  /* 0x0000008008057824 */ /* 0x004fc800078e0205 */
[----:B------:R-:W-:-:S04]  /*21d0*/  @P0 IMAD.HI.U32 R7, R5, c[0x0][0x2c8], RZ ;  /* 0x0000b20005070a27 */ /* 0x000fc800078e00ff */
[----:B------:R-:W-:Y:S01]  /*21e0*/  IMAD.MOV.U32 R0, RZ, RZ, R5 ;  /* 0x000000ffff007224 */ /* 0x000fe200078e0005 */
[----:B------:R-:W-:-:S04]  /*21f0*/  @P0 SHF.R.U32.HI R0, RZ, c[0x0][0x2cc], R7 ;  /* 0x0000b300ff000a19 */ /* 0x000fc80000011607 */
[--C-:B------:R-:W-:Y:S01]  /*2200*/  SHF.R.S32.HI R7, RZ, 0x1f, R0.reuse ;  /* 0x0000001fff077819 */ /* 0x100fe20000011400 */
[----:B------:R-:W-:-:S04]  /*2210*/  IMAD.MOV R4, RZ, RZ, -R0 ;  /* 0x000000ffff047224 */ /* 0x000fc800078e0a00 */
[----:B------:R-:W-:Y:S02]  /*2220*/  IMAD R4, R4, c[0x0][0x2c4], R5 ;  /* 0x0000b10004047a24 */ /* 0x000fe400078e0205 */
[----:B------:R-:W-:Y:S02]  /*2230*/  IMAD R5, R7, c[0x0][0x1b0], RZ ;  /* 0x00006c0007057a24 */ /* 0x000fe400078e02ff */
[----:B------:R-:W-:-:S04]  /*2240*/  IMAD.WIDE.U32 R2, R0, c[0x0][0x1b0], R2 ;  /* 0x00006c0000027a25 */ /* 0x000fc800078e0002 */
[----:B------:R-:W-:Y:S01]  /*2250*/  IMAD R6, R0, c[0x0][0x1b4], R5 ;  /* 0x00006d0000067a24 */ /* 0x000fe200078e0205 */
[----:B------:R-:W-:-:S03]  /*2260*/  SHF.R.S32.HI R5, RZ, 0x1f, R4 ;  /* 0x0000001fff057819 */ /* 0x000fc60000011404 */
[----:B------:R-:W-:Y:S02]  /*2270*/  IMAD.IADD R3, R3, 0x1, R6 ;  /* 0x0000000103037824 */ /* 0x000fe400078e0206 */
[----:B------:R-:W-:Y:S02]  /*2280*/  IMAD R0, R5, c[0x0][0x1a8], RZ ;  /* 0x00006a0005007a24 */ /* 0x000fe400078e02ff */
[----:B------:R-:W-:-:S04]  /*2290*/  IMAD.WIDE.U32 R2, R4, c[0x0][0x1a8], R2 ;  /* 0x00006a0004027a25 */ /* 0x000fc800078e0002 */
[----:B------:R-:W-:Y:S01]  /*22a0*/  IMAD R0, R4, c[0x0][0x1ac], R0 ;  /* 0x00006b0004007a24 */ /* 0x000fe200078e0200 */
[----:B------:R-:W-:-:S03]  /*22b0*/  LEA R18, P0, R2, c[0x0][0x160], 0x1 ;  /* 0x0000580002127a11 */ /* 0x000fc600078008ff */
[----:B------:R-:W-:Y:S02]  /*22c0*/  IMAD.IADD R0, R3, 0x1, R0 ;  /* 0x0000000103007824 */ /* 0x000fe400078e0200 */
[----:B------:R-:W3:Y:S03]  /*22d0*/  SHFL.IDX PT, R3, R18, RZ, 0x181f ;  /* 0x00181fff12037589 */ /* 0x000ee600000e0000 */
[----:B------:R-:W-:Y:S01]  /*22e0*/  LEA.HI.X R15, R2, c[0x0][0x164], R0, 0x1, P0 ;  /* 0x00005900020f7a11 */ /* 0x000fe200000f0c00 */
[----:B------:R-:W-:-:S04]  /*22f0*/  IMAD R20, R8, 0x80, R131 ;  /* 0x0000008008147824 */ /* 0x000fc800078e0283 */
[----:B------:R-:W1:Y:S01]  /*2300*/  SHFL.IDX PT, R4, R15, RZ, 0x181f ;  /* 0x00181fff0f047589 */ /* 0x000e6200000e0000 */
[CC--:B------:R-:W-:Y:S02]  /*2310*/  ISETP.GE.AND P0, PT, R20.reuse, R14.reuse, PT ;  /* 0x0000000e1400720c */ /* 0x0c0fe40003f06270 */
[----:B------:R-:W-:Y:S01]  /*2320*/  IADD3 R5, R20, 0x20, RZ ;  /* 0x0000002014057810 */ /* 0x000fe20007ffe0ff */
[----:B------:R-:W2:Y:S03]  /*2330*/  SHFL.IDX PT, R0, R18, 0x1, 0x181f ;  /* 0x00381f0012007f89 */ /* 0x000ea600000e0000 */
[----:B------:R-:W-:Y:S02]  /*2340*/  ISETP.GE.AND P1, PT, R5, R14, PT ;  /* 0x0000000e0500720c */ /* 0x000fe40003f26270 */
[----:B------:R-:W-:-:S05]  /*2350*/  SHF.R.S32.HI R5, RZ, 0x1f, R19 ;  /* 0x0000001fff057819 */ /* 0x000fca0000011413 */
[-C--:B---3--:R-:W-:Y:S02]  /*2360*/  @!P0 LEA R12, P3, R250, R3.reuse, 0x1 ;  /* 0x00000003fa0c8211 */ /* 0x088fe400078608ff */
[----:B----4-:R-:W-:Y:S02]  /*2370*/  @!P0 LEA R6, P4, R26, R3, 0x1 ;  /* 0x000000031a068211 */ /* 0x010fe400078808ff */
[----:B-1----:R-:W-:Y:S02]  /*2380*/  @!P0 LEA.HI.X R13, R250, R4, R251, 0x1, P3 ;  /* 0x00000004fa0d8211 */ /* 0x002fe400018f0cfb */
[C---:B------:R-:W-:Y:S01]  /*2390*/  IADD3 R19, P3, R131.reuse, R19, RZ ;  /* 0x0000001383137210 */ /* 0x040fe20007f7e0ff */
[----:B------:R-:W1:Y:S01]  /*23a0*/  SHFL.IDX PT, R2, R15, 0x1, 0x181f ;  /* 0x00381f000f027f89 */ /* 0x000e6200000e0000 */
[----:B-----5:R-:W-:Y:S02]  /*23b0*/  @!P0 LEA R8, P5, R130, R3, 0x1 ;  /* 0x0000000382088211 */ /* 0x020fe400078a08ff */
[----:B------:R-:W-:-:S02]  /*23c0*/  LEA.HI.X.SX32 R22, R131, R5, 0x1, P3 ;  /* 0x0000000583167211 */ /* 0x000fc400018f0eff */
[----:B------:R-:W-:Y:S02]  /*23d0*/  ISETP.NE.AND P3, PT, R21, RZ, PT ;  /* 0x000000ff1500720c */ /* 0x000fe40003f65270 */
[-C--:B------:R-:W-:Y:S02]  /*23e0*/  @!P0 LEA.HI.X R7, R26, R4.reuse, R27, 0x1, P4 ;  /* 0x000000041a078211 */ /* 0x080fe400020f0c1b */
[----:B------:R-:W-:Y:S02]  /*23f0*/  @!P0 LEA.HI.X R9, R130, R4, R28, 0x1, P5 ;  /* 0x0000000482098211 */ /* 0x000fe400028f0c1c */
[----:B------:R-:W-:Y:S02]  /*2400*/  ISETP.GE.AND P4, PT, R250, c[0x0][0x198], PT ;  /* 0x00006600fa007a0c */ /* 0x000fe40003f86270 */
[----:B------:R-:W-:Y:S02]  /*2410*/  ISETP.GE.AND P5, PT, R252, c[0x0][0x198], PT ;  /* 0x00006600fc007a0c */ /* 0x000fe40003fa6270 */
[----:B------:R-:W-:-:S02]  /*2420*/  P2R R21, PR, RZ, 0x8 ;  /* 0x00000008ff157803 */ /* 0x000fc40000000000 */
[----:B------:R-:W-:Y:S02]  /*2430*/  ISETP.GE.AND P3, PT, R130, c[0x0][0x198], PT ;  /* 0x0000660082007a0c */ /* 0x000fe40003f66270 */
[----:B------:R-:W-:Y:S02]  /*2440*/  ISETP.GE.AND P6, PT, R26, c[0x0][0x198], PT ;  /* 0x000066001a007a0c */ /* 0x000fe40003fc6270 */
[----:B------:R-:W-:-:S03]  /*2450*/  @!P0 LEA R10, P2, R252, R3, 0x1 ;  /* 0x00000003fc0a8211 */ /* 0x000fc600078408ff */
[----:B------:R3:W-:Y:S01]  /*2460*/  @!P0 LDGSTS.E.BYPASS.LTC128B.128 [R248+0x4080], [R12.64], !P4 ;  /* 0x040800000cf88fae */ /* 0x0007e2000e101d46 */
[----:B------:R-:W-:-:S05]  /*2470*/  @!P0 LEA.HI.X R11, R252, R4, R29, 0x1, P2 ;  /* 0x00000004fc0b8211 */ /* 0x000fca00010f0c1d */
[----:B------:R4:W-:Y:S04]  /*2480*/  @!P0 LDGSTS.E.BYPASS.LTC128B.128 [R248+0x8080], [R10.64], !P5 ;  /* 0x080800000af88fae */ /* 0x0009e8000e901d46 */
[----:B------:R5:W-:Y:S04]  /*2490*/  @!P0 LDGSTS.E.BYPASS.LTC128B.128 [R248+0xc080], [R8.64], !P3 ;  /* 0x0c08000008f88fae */ /* 0x000be8000d901d46 */
[----:B------:R3:W-:Y:S01]  /*24a0*/  @!P0 LDGSTS.E.BYPASS.LTC128B.128 [R248+0x10080], [R6.64], !P6 ;  /* 0x1008000006f88fae */ /* 0x0007e2000f101d46 */
[----:B--2---:R-:W-:-:S04]  /*24b0*/  @!P1 LEA R16, P2, R250, R0, 0x1 ;  /* 0x00000000fa109211 */ /* 0x004fc800078408ff */
[----:B-1----:R-:W-:Y:S02]  /*24c0*/  @!P1 LEA.HI.X R17, R250, R2, R251, 0x1, P2 ;  /* 0x00000002fa119211 */ /* 0x002fe400010f0cfb */
[----:B------:R-:W-:-:S03]  /*24d0*/  IADD3 R3, R20, 0x40, RZ ;  /* 0x0000004014037810 */ /* 0x000fc60007ffe0ff */
[----:B------:R1:W-:Y:S01]  /*24e0*/  @!P1 LDGSTS.E.BYPASS.LTC128B.128 [R248+0x5080], [R16.64], !P4 ;  /* 0x0508000010f89fae */ /* 0x0003e2000e101d46 */
[----:B-----5:R-:W-:-:S04]  /*24f0*/  @!P1 LEA R8, P0, R252, R0, 0x1 ;  /* 0x00000000fc089211 */ /* 0x020fc800078008ff */
[----:B------:R-:W-:Y:S02]  /*2500*/  @!P1 LEA.HI.X R9, R252, R2, R29, 0x1, P0 ;  /* 0x00000002fc099211 */ /* 0x000fe400000f0c1d */
[----:B---3--:R-:W-:-:S03]  /*2510*/  @!P1 LEA R6, P0, R130, R0, 0x1 ;  /* 0x0000000082069211 */ /* 0x008fc600078008ff */
[----:B------:R2:W-:Y:S01]  /*2520*/  @!P1 LDGSTS.E.BYPASS.LTC128B.128 [R248+0x9080], [R8.64], !P5 ;  /* 0x0908000008f89fae */ /* 0x0005e2000e901d46 */
[----:B------:R-:W-:Y:S02]  /*2530*/  @!P1 LEA.HI.X R7, R130, R2, R28, 0x1, P0 ;  /* 0x0000000282079211 */ /* 0x000fe400000f0c1c */
[C---:B------:R-:W-:Y:S02]  /*2540*/  @!P1 LEA R4, P0, R26.reuse, R0, 0x1 ;  /* 0x000000001a049211 */ /* 0x040fe400078008ff */
[----:B------:R-:W2:Y:S02]  /*2550*/  SHFL.IDX PT, R0, R18, 0x2, 0x181f ;  /* 0x00581f0012007f89 */ /* 0x000ea400000e0000 */
[----:B------:R-:W-:Y:S02]  /*2560*/  @!P1 LEA.HI.X R5, R26, R2, R27, 0x1, P0 ;  /* 0x000000021a059211 */ /* 0x000fe400000f0c1b */
[----:B------:R-:W3:Y:S01]  /*2570*/  SHFL.IDX PT, R2, R15, 0x2, 0x181f ;  /* 0x00581f000f027f89 */ /* 0x000ee200000e0000 */
[----:B------:R-:W-:-:S03]  /*2580*/  ISETP.GE.AND P0, PT, R3, R14, PT ;  /* 0x0000000e0300720c */ /* 0x000fc60003f06270 */
[----:B------:R5:W-:Y:S04]  /*2590*/  @!P1 LDGSTS.E.BYPASS.LTC128B.128 [R248+0xd080], [R6.64], !P3 ;  /* 0x0d08000006f89fae */ /* 0x000be8000d901d46 */
[----:B------:R4:W-:Y:S04]  /*25a0*/  @!P1 LDGSTS.E.BYPASS.LTC128B.128 [R248+0x11080], [R4.64], !P6 ;  /* 0x1108000004f89fae */ /* 0x0009e8000f101d46 */
[----:B-1----:R-:W1:Y:S02]  /*25b0*/  SHFL.IDX PT, R16, R18, 0x3, 0x181f ;  /* 0x00781f0012107f89 */ /* 0x002e6400000e0000 */
[----:B--2---:R-:W-:-:S04]  /*25c0*/  @!P0 LEA R8, P1, R252, R0, 0x1 ;  /* 0x00000000fc088211 */ /* 0x004fc800078208ff */
[----:B---3--:R-:W-:Y:S01]  /*25d0*/  @!P0 LEA.HI.X R9, R252, R2, R29, 0x1, P1 ;  /* 0x00000002fc098211 */ /* 0x008fe200008f0c1d */
[----:B------:R-:W2:Y:S01]  /*25e0*/  SHFL.IDX PT, R15, R15, 0x3, 0x181f ;  /* 0x00781f000f0f7f89 */ /* 0x000ea200000e0000 */
[-C--:B------:R-:W-:Y:S02]  /*25f0*/  @!P0 LEA R12, P2, R250, R0.reuse, 0x1 ;  /* 0x00000000fa0c8211 */ /* 0x080fe400078408ff */
[----:B-----5:R-:W-:-:S04]  /*2600*/  @!P0 LEA R6, P1, R130, R0, 0x1 ;  /* 0x0000000082068211 */ /* 0x020fc800078208ff */
[----:B------:R-:W-:Y:S02]  /*2610*/  @!P0 LEA.HI.X R7, R130, R2, R28, 0x1, P1 ;  /* 0x0000000282078211 */ /* 0x000fe400008f0c1c */
[----:B----4-:R-:W-:Y:S02]  /*2620*/  @!P0 LEA R4, P1, R26, R0, 0x1 ;  /* 0x000000001a048211 */ /* 0x010fe400078208ff */
[----:B------:R-:W-:Y:S02]  /*2630*/  IADD3 R0, R20, 0x60, RZ ;  /* 0x0000006014007810 */ /* 0x000fe40007ffe0ff */
[----:B------:R-:W-:Y:S02]  /*2640*/  @!P0 LEA.HI.X R5, R26, R2, R27, 0x1, P1 ;  /* 0x000000021a058211 */ /* 0x000fe400008f0c1b */
[----:B------:R-:W-:Y:S02]  /*2650*/  ISETP.GE.AND P1, PT, R0, R14, PT ;  /* 0x0000000e0000720c */ /* 0x000fe40003f26270 */
[----:B------:R-:W-:Y:S01]  /*2660*/  @!P0 LEA.HI.X R13, R250, R2, R251, 0x1, P2 ;  /* 0x00000002fa0d8211 */ /* 0x000fe200010f0cfb */
[----:B------:R-:W-:-:S04]  /*2670*/  IMAD.MOV.U32 R14, RZ, RZ, 0x30 ;  /* 0x00000030ff0e7424 */ /* 0x000fc800078e00ff */
[----:B------:R3:W-:Y:S01]  /*2680*/  @!P0 LDGSTS.E.BYPASS.LTC128B.128 [R248+0x6080], [R12.64], !P4 ;  /* 0x060800000cf88fae */ /* 0x0007e2000e101d46 */
[----:B------:R-:W-:-:S03]  /*2690*/  IMAD R0, R22, c[0x0][0x1e0], RZ ;  /* 0x0000780016007a24 */ /* 0x000fc600078e02ff */
[----:B------:R4:W-:Y:S02]  /*26a0*/  @!P0 LDGSTS.E.BYPASS.LTC128B.128 [R248+0xa080], [R8.64], !P5 ;  /* 0x0a08000008f88fae */ /* 0x0009e4000e901d46 */
[C---:B-1----:R-:W-:Y:S02]  /*26b0*/  @!P1 LEA R10, P2, R250.reuse, R16, 0x1 ;  /* 0x00000010fa0a9211 */ /* 0x042fe400078408ff */
[----:B------:R1:W-:Y:S02]  /*26c0*/  @!P0 LDGSTS.E.BYPASS.LTC128B.128 [R248+0xe080], [R6.64], !P3 ;  /* 0x0e08000006f88fae */ /* 0x0003e4000d901d46 */
[----:B--2---:R-:W-:Y:S02]  /*26d0*/  @!P1 LEA.HI.X R11, R250, R15, R251, 0x1, P2 ;  /* 0x0000000ffa0b9211 */ /* 0x004fe400010f0cfb */
[----:B------:R-:W-:Y:S01]  /*26e0*/  ISETP.NE.AND P2, PT, R25, RZ, PT ;  /* 0x000000ff1900720c */ /* 0x000fe20003f45270 */
[----:B------:R2:W-:Y:S01]  /*26f0*/  @!P0 LDGSTS.E.BYPASS.LTC128B.128 [R248+0x12080], [R4.64], !P6 ;  /* 0x1208000004f88fae */ /* 0x0005e2000f101d46 */
[----:B------:R-:W-:-:S02]  /*2700*/  IMAD R14, R246, -0x30, R14 ;  /* 0xffffffd0f60e7824 */ /* 0x000fc400078e020e */
[----:B------:R-:W-:-:S04]  /*2710*/  IMAD.WIDE.U32 R2, R19, c[0x0][0x1e0], R250 ;  /* 0x0000780013027a25 */ /* 0x000fc800078e00fa */
[----:B------:R-:W-:Y:S01]  /*2720*/  IMAD R0, R19, c[0x0][0x1e4], R0 ;  /* 0x0000790013007a24 */ /* 0x000fe200078e0200 */
[----:B------:R-:W-:Y:S01]  /*2730*/  ISETP.NE.AND P3, PT, R21, RZ, PT ;  /* 0x000000ff1500720c */ /* 0x000fe20003f65270 */
[----:B------:R-:W-:Y:S01]  /*2740*/  IMAD.IADD R76, R24, 0x1, R14 ;  /* 0x00000001184c7824 */ /* 0x000fe200078e020e */
[----:B------:R-:W-:Y:S01]  /*2750*/  IADD3 R77, R246, -0x1, RZ ;  /* 0xfffffffff64d7810 */ /* 0x000fe20007ffe0ff */
[----:B------:R5:W-:Y:S01]  /*2760*/  @!P1 LDGSTS.E.BYPASS.LTC128B.128 [R248+0x7080], [R10.64], !P4 ;  /* 0x070800000af89fae */ /* 0x000be2000e101d46 */
[----:B-1----:R-:W-:-:S04]  /*2770*/  IMAD.WIDE.U32 R6, R19, c[0x0][0x208], R250 ;  /* 0x0000820013067a25 */ /* 0x002fc800078e00fa */
[----:B--2---:R-:W-:-:S04]  /*2780*/  IMAD R4, R22, c[0x0][0x208], RZ ;  /* 0x0000820016047a24 */ /* 0x004fc800078e02ff */
[----:B------:R-:W-:Y:S02]  /*2790*/  IMAD R4, R19, c[0x0][0x20c], R4 ;  /* 0x0000830013047a24 */ /* 0x000fe400078e0204 */
[----:B------:R-:W-:Y:S02]  /*27a0*/  IMAD.IADD R5, R3, 0x1, R0 ;  /* 0x0000000103057824 */ /* 0x000fe400078e0200 */
[----:B------:R-:W-:Y:S02]  /*27b0*/  IMAD.IADD R3, R7, 0x1, R4 ;  /* 0x0000000107037824 */ /* 0x000fe400078e0204 */
[----:B------:R-:W-:Y:S01]  /*27c0*/  IMAD.MOV.U32 R4, RZ, RZ, R2 ;  /* 0x000000ffff047224 */ /* 0x000fe200078e0002 */
[----:B------:R-:W-:Y:S01]  /*27d0*/  IMNMX R0, R76, 0x30, PT ;  /* 0x000000304c007817 */ /* 0x000fe20003800200 */
[----:B------:R-:W-:Y:S01]  /*27e0*/  IMAD.MOV.U32 R2, RZ, RZ, R6 ;  /* 0x000000ffff027224 */ /* 0x000fe200078e0006 */
[----:B------:R-:W-:Y:S01]  /*27f0*/  @P2 SHF.R.S32.HI R6, RZ, 0x1f, R23 ;  /* 0x0000001fff062819 */ /* 0x000fe20000011417 */
[----:B------:R-:W-:-:S02]  /*2800*/  @!P2 IMAD.MOV.U32 R23, RZ, RZ, R32 ;  /* 0x000000ffff17a224 */ /* 0x000fc400078e0020 */
[----:B------:R-:W-:Y:S02]  /*2810*/  @!P2 IMAD.MOV.U32 R6, RZ, RZ, R31 ;  /* 0x000000ffff06a224 */ /* 0x000fe400078e001f */
[----:B------:R-:W-:Y:S01]  /*2820*/  IMAD.IADD R7, R0, 0x1, -R131 ;  /* 0x0000000100077824 */ /* 0x000fe200078e0a83 */
[----:B------:R-:W-:Y:S02]  /*2830*/  SEL R0, R23, RZ, !P3 ;  /* 0x000000ff17007207 */ /* 0x000fe40005800000 */
[----:B----4-:R-:W-:Y:S02]  /*2840*/  SEL R8, R6, RZ, !P3 ;  /* 0x000000ff06087207 */ /* 0x010fe40005800000 */
[----:B------:R-:W-:Y:S02]  /*2850*/  @!P1 LEA R6, P3, R252, R16, 0x1 ;  /* 0x00000010fc069211 */ /* 0x000fe400078608ff */
[C---:B------:R-:W-:Y:S02]  /*2860*/  ISETP.GE.AND P2, PT, R7.reuse, 0x1, PT ;  /* 0x000000010700780c */ /* 0x040fe40003f46270 */
[----:B------:R-:W-:-:S02]  /*2870*/  ISETP.GE.AND P0, PT, R7, 0x21, PT ;  /* 0x000000210700780c */ /* 0x000fc40003f06270 */
[----:B------:R-:W-:Y:S01]  /*2880*/  @!P1 LEA.HI.X R7, R252, R15, R29, 0x1, P3 ;  /* 0x0000000ffc079211 */ /* 0x000fe200018f0c1d */
[----:B------:R-:W-:Y:S01]  /*2890*/  IMAD.WIDE.U32 R4, R30, c[0x0][0x1e8], R4 ;  /* 0x00007a001e047a25 */ /* 0x000fe200078e0004 */
[----:B---3--:R-:W-:-:S03]  /*28a0*/  SHF.R.S32.HI R13, RZ, 0x1f, R77 ;  /* 0x0000001fff0d7819 */ /* 0x008fc6000001144d */
[----:B------:R-:W-:Y:S01]  /*28b0*/  IMAD.WIDE.U32 R2, R30, c[0x0][0x210], R2 ;  /* 0x000084001e027a25 */ /* 0x000fe200078e0002 */
[----:B------:R1:W-:Y:S01]  /*28c0*/  @!P1 LDGSTS.E.BYPASS.LTC128B.128 [R248+0xb080], [R6.64], !P5 ;  /* 0x0b08000006f89fae */ /* 0x0003e2000e901d46 */
[----:B------:R-:W-:Y:S02]  /*28d0*/  ISETP.GE.AND P5, PT, R130, c[0x0][0x198], PT ;  /* 0x0000660082007a0c */ /* 0x000fe40003fa6270 */
[C---:B------:R-:W-:Y:S02]  /*28e0*/  IMAD R5, R30.reuse, c[0x0][0x1ec], R5 ;  /* 0x00007b001e057a24 */ /* 0x040fe400078e0205 */
[----:B------:R-:W-:Y:S02]  /*28f0*/  IMAD R3, R30, c[0x0][0x214], R3 ;  /* 0x000085001e037a24 */ /* 0x000fe400078e0203 */
[----:B------:R-:W-:Y:S02]  /*2900*/  IMAD R9, R8, c[0x0][0x1f0], RZ ;  /* 0x00007c0008097a24 */ /* 0x000fe400078e02ff */
[----:B-----5:R-:W-:-:S02]  /*2910*/  IMAD R11, R13, c[0x0][0x1e0], RZ ;  /* 0x000078000d0b7a24 */ /* 0x020fc400078e02ff */
[C---:B------:R-:W-:Y:S02]  /*2920*/  IMAD R10, R0.reuse, c[0x0][0x1f4], R9 ;  /* 0x00007d00000a7a24 */ /* 0x040fe400078e0209 */
[----:B------:R-:W-:-:S04]  /*2930*/  IMAD.WIDE.U32 R80, R0, c[0x0][0x1f0], R4 ;  /* 0x00007c0000507a25 */ /* 0x000fc800078e0004 */
[----:B------:R-:W-:-:S04]  /*2940*/  IMAD.WIDE.U32 R18, R0, c[0x0][0x218], R2 ;  /* 0x0000860000127a25 */ /* 0x000fc800078e0002 */
[----:B------:R-:W-:-:S04]  /*2950*/  IMAD.WIDE.U32 R2, R77, c[0x0][0x1e0], RZ ;  /* 0x000078004d027a25 */ /* 0x000fc800078e00ff */
[----:B-1----:R-:W-:Y:S01]  /*2960*/  IMAD R6, R8, c[0x0][0x218], RZ ;  /* 0x0000860008067a24 */ /* 0x002fe200078e02ff */
[----:B------:R-:W-:-:S03]  /*2970*/  @!P1 LEA R8, P4, R130, R16, 0x1 ;  /* 0x0000001082089211 */ /* 0x000fc600078808ff */
[----:B------:R-:W-:Y:S02]  /*2980*/  IMAD R12, R0, c[0x0][0x21c], R6 ;  /* 0x00008700000c7a24 */ /* 0x000fe400078e0206 */
[----:B------:R-:W-:Y:S01]  /*2990*/  IMAD R0, R77, c[0x0][0x1e4], R11 ;  /* 0x000079004d007a24 */ /* 0x000fe200078e020b */
[----:B------:R-:W-:Y:S01]  /*29a0*/  @!P1 LEA R6, P3, R26, R16, 0x1 ;  /* 0x000000101a069211 */ /* 0x000fe200078608ff */
[----:B------:R-:W-:Y:S01]  /*29b0*/  IMAD.IADD R79, R81, 0x1, R10 ;  /* 0x00000001514f7824 */ /* 0x000fe200078e020a */
[-C--:B------:R-:W-:Y:S01]  /*29c0*/  @!P1 LEA.HI.X R9, R130, R15.reuse, R28, 0x1, P4 ;  /* 0x0000000f82099211 */ /* 0x080fe200020f0c1c */
[----:B------:R-:W-:Y:S02]  /*29d0*/  IMAD.IADD R0, R3, 0x1, R0 ;  /* 0x0000000103007824 */ /* 0x000fe400078e0200 */
[----:B------:R-:W-:Y:S01]  /*29e0*/  IMAD.MOV.U32 R78, RZ, RZ, R80 ;  /* 0x000000ffff4e7224 */ /* 0x000fe200078e0050 */
[----:B------:R-:W-:Y:S01]  /*29f0*/  @!P1 LEA.HI.X R7, R26, R15, R27, 0x1, P3 ;  /* 0x0000000f1a079211 */ /* 0x000fe200018f0c1b */
[----:B------:R1:W-:Y:S01]  /*2a00*/  @!P1 LDGSTS.E.BYPASS.LTC128B.128 [R248+0xf080], [R8.64], !P5 ;  /* 0x0f08000008f89fae */ /* 0x0003e2000e901d46 */
[----:B------:R-:W-:Y:S01]  /*2a10*/  IMAD R0, R0, 0x30, RZ ;  /* 0x0000003000007824 */ /* 0x000fe200078e02ff */
[----:B------:R-:W-:Y:S01]  /*2a20*/  ISETP.GE.AND P5, PT, R250, c[0x0][0x1d4], PT ;  /* 0x00007500fa007a0c */ /* 0x000fe20003fa6270 */
[----:B------:R-:W-:Y:S01]  /*2a30*/  IMAD.WIDE.U32 R4, R2, 0x30, R78 ;  /* 0x0000003002047825 */ /* 0x000fe200078e004e */
[----:B------:R-:W-:Y:S01]  /*2a40*/  ISETP.GE.AND P4, PT, R252, c[0x0][0x1d4], PT ;  /* 0x00007500fc007a0c */ /* 0x000fe20003f86270 */
[----:B------:R2:W-:Y:S01]  /*2a50*/  @!P1 LDGSTS.E.BYPASS.LTC128B.128 [R248+0x13080], [R6.64], !P6 ;  /* 0x1308000006f89fae */ /* 0x0005e2000f101d46 */
[----:B------:R-:W-:Y:S01]  /*2a60*/  ISETP.GE.AND P3, PT, R130, c[0x0][0x1d4], PT ;  /* 0x0000750082007a0c */ /* 0x000fe20003f66270 */
[----:B------:R-:W-:Y:S01]  /*2a70*/  IMAD R3, R13, c[0x0][0x208], RZ ;  /* 0x000082000d037a24 */ /* 0x000fe200078e02ff */
[----:B------:R-:W-:Y:S01]  /*2a80*/  ISETP.GE.AND P6, PT, R26, c[0x0][0x1d4], PT ;  /* 0x000075001a007a0c */ /* 0x000fe20003fc6270 */
[----:B------:R-:W-:Y:S01]  /*2a90*/  IMAD.IADD R0, R5, 0x1, R0 ;  /* 0x0000000105007824 */ /* 0x000fe200078e0200 */
[----:B------:R-:W-:Y:S01]  /*2aa0*/  @P2 LEA R2, P1, R4, c[0x0][0x1c8], 0x1 ;  /* 0x0000720004022a11 */ /* 0x000fe200078208ff */
[----:B------:R-:W0:Y:S01]  /*2ab0*/  LDGDEPBAR ;  /* 0x00000000000079af */ /* 0x000e220000000000 */
[----:B------:R-:W-:-:S02]  /*2ac0*/  IMAD.IADD R17, R19, 0x1, R12 ;  /* 0x0000000113117824 */ /* 0x000fc400078e020c */
[----:B------:R-:W-:Y:S02]  /*2ad0*/  IMAD.MOV.U32 R16, RZ, RZ, R18 ;  /* 0x000000ffff107224 */ /* 0x000fe400078e0012 */
[----:B--2---:R-:W-:Y:S02]  /*2ae0*/  IMAD.MOV.U32 R6, RZ, RZ, 0x20 ;  /* 0x00000020ff067424 */ /* 0x004fe400078e00ff */
[----:B------:R-:W-:Y:S01]  /*2af0*/  IMAD R7, R77, c[0x0][0x20c], R3 ;  /* 0x000083004d077a24 */ /* 0x000fe200078e0203 */
[----:B------:R-:W-:Y:S01]  /*2b00*/  @P2 LEA.HI.X R3, R4, c[0x0][0x1cc], R0, 0x1, P1 ;  /* 0x0000730004032a11 */ /* 0x000fe200008f0c00 */
[----:B------:R-:W-:-:S04]  /*2b10*/  IMAD.WIDE.U32 R10, R6, c[0x0][0x1e0], RZ ;  /* 0x00007800060a7a25 */ /* 0x000fc800078e00ff */
[----:B-1----:R-:W-:Y:S01]  /*2b20*/  IMAD.WIDE.U32 R8, R77, c[0x0][0x208], RZ ;  /* 0x000082004d087a25 */ /* 0x002fe200078e00ff */
[----:B------:R1:W-:Y:S03]  /*2b30*/  @P2 LDGSTS.E.BYPASS.LTC128B.128 [R248+0x14080], [R2.64], !P5 ;  /* 0x1408000002f82fae */ /* 0x0003e6000e901d46 */
[----:B------:R-:W-:Y:S01]  /*2b40*/  IMAD R12, R6, c[0x0][0x1e4], RZ ;  /* 0x00007900060c7a24 */ /* 0x000fe200078e02ff */
[----:B------:R1:W-:Y:S01]  /*2b50*/  @P2 LDGSTS.E.BYPASS.LTC128B.128 [R248+0x15880], [R2.64+0x80], !P4 ;  /* 0x1588008002f82fae */ /* 0x0003e2000e101d46 */
[----:B------:R-:W-:-:S03]  /*2b60*/  @P0 IADD3 R6, P1, R4, R10, RZ ;  /* 0x0000000a04060210 */ /* 0x000fc60007f3e0ff */
[----:B------:R1:W-:Y:S01]  /*2b70*/  @P2 LDGSTS.E.BYPASS.LTC128B.128 [R248+0x17080], [R2.64+0x100], !P3 ;  /* 0x1708010002f82fae */ /* 0x0003e2000d901d46 */
[----:B------:R-:W-:-:S03]  /*2b80*/  IMAD.WIDE.U32 R4, R8, 0x30, R16 ;  /* 0x0000003008047825 */ /* 0x000fc600078e0010 */
[----:B------:R1:W-:Y:S01]  /*2b90*/  @P2 LDGSTS.E.BYPASS.LTC128B.128 [R248+0x18880], [R2.64+0x180], !P6 ;  /* 0x1888018002f82fae */ /* 0x0003e2000f101d46 */
[----:B------:R-:W-:Y:S02]  /*2ba0*/  ISETP.GE.AND P2, PT, R252, c[0x0][0x1d4], PT ;  /* 0x00007500fc007a0c */ /* 0x000fe40003f46270 */
[----:B------:R-:W-:Y:S02]  /*2bb0*/  @P0 IADD3.X R8, R0, R11, R12, P1, !PT ;  /* 0x0000000b00080210 */ /* 0x000fe40000ffe40c */
[----:B-1----:R-:W-:-:S04]  /*2bc0*/  @P0 LEA R2, P1, R6, c[0x0][0x1c8], 0x1 ;  /* 0x0000720006020a11 */ /* 0x002fc800078208ff */
[----:B------:R-:W-:-:S05]  /*2bd0*/  @P0 LEA.HI.X R3, R6, c[0x0][0x1cc], R8, 0x1, P1 ;  /* 0x0000730006030a11 */ /* 0x000fca00008f0c08 */
[----:B------:R1:W-:Y:S04]  /*2be0*/  @P0 LDGSTS.E.BYPASS.LTC128B.128 [R248+0x15080], [R2.64], !P5 ;  /* 0x1508000002f80fae */ /* 0x0003e8000e901d46 */
[----:B------:R1:W-:Y:S04]  /*2bf0*/  @P0 LDGSTS.E.BYPASS.LTC128B.128 [R248+0x16880], [R2.64+0x80], !P2 ;  /* 0x1688008002f80fae */ /* 0x0003e8000d101d46 */
[----:B------:R1:W-:Y:S04]  /*2c00*/  @P0 LDGSTS.E.BYPASS.LTC128B.128 [R248+0x18080], [R2.64+0x100], !P3 ;  /* 0x1808010002f80fae */ /* 0x0003e8000d901d46 */
[----:B------:R1:W-:Y:S04]  /*2c10*/  @P0 LDGSTS.E.BYPASS.LTC128B.128 [R248+0x19880], [R2.64+0x180], !P6 ;  /* 0x1988018002f80fae */ /* 0x0003e8000f101d46 */
[----:B------:R-:W0:Y:S04]  /*2c20*/  LDGDEPBAR ;  /* 0x00000000000079af */ /* 0x000e280000000000 */
[----:B------:R-:W-:Y:S04]  /*2c30*/  STL.64 [R1+0x20], R80 ;  /* 0x0000205001007387 */ /* 0x000fe80000100a00 */
[----:B------:R-:W-:Y:S04]  /*2c40*/  STL.64 [R1+0x28], R18 ;  /* 0x0000281201007387 */ /* 0x000fe80000100a00 */
[----:B------:R-:W-:Y:S04]  /*2c50*/  STL.64 [R1+0x10], R78 ;  /* 0x0000104e01007387 */ /* 0x000fe80000100a00 */
[----:B------:R2:W-:Y:S01]  /*2c60*/  STL.64 [R1+0x18], R16 ;  /* 0x0000181001007387 */ /* 0x0005e20000100a00 */
[----:B------:R-:W-:-:S04]  /*2c70*/  DEPBAR.LE SB0, 0x1 ;  /* 0x000080400000791a */ /* 0x000fc80000000000 */
[----:B------:R-:W-:Y:S06]  /*2c80*/  BAR.SYNC.DEFER_BLOCKING 0x0 ;  /* 0x0000000000007b1d */ /* 0x000fec0000010000 */
[----:B--2---:R-:W2:Y:S01]  /*2c90*/  S2R R16, SR_TID.X ;  /* 0x0000000000107919 */ /* 0x004ea20000002100 */
[----:B------:R-:W-:-:S03]  /*2ca0*/  IMAD.IADD R7, R9, 0x1, R7 ;  /* 0x0000000109077824 */ /* 0x000fc600078e0207 */
[----:B------:R-:W-:Y:S04]  /*2cb0*/  LDSM.16.M88.4 R160, [R242] ;  /* 0x00000000f2a0783b */ /* 0x000fe80000000200 */
[----:B------:R-:W-:Y:S04]  /*2cc0*/  LDSM.16.M88.4 R164, [R243] ;  /* 0x00000000f3a4783b */ /* 0x000fe80000000200 */
[----:B------:R-:W-:Y:S04]  /*2cd0*/  LDSM.16.M88.4 R180, [R245] ;  /* 0x00000000f5b4783b */ /* 0x000fe80000000200 */
[----:B------:R-:W-:Y:S04]  /*2ce0*/  LDSM.16.M88.4 R184, [R244] ;  /* 0x00000000f4b8783b */ /* 0x000fe80000000200 */
[----:B------:R-:W-:Y:S01]  /*2cf0*/  LDSM.16.M88.4 R188, [R242+0x4000] ;  /* 0x00400000f2bc783b */ /* 0x000fe20000000200 */
[----:B--2---:R-:W-:-:S03]  /*2d00*/  ISETP.GT.AND P4, PT, R16, 0x7f, PT ;  /* 0x0000007f1000780c */ /* 0x004fc60003f84270 */
[----:B------:R-:W-:Y:S04]  /*2d10*/  LDSM.16.M88.4 R192, [R243+0x4000] ;  /* 0x00400000f3c0783b */ /* 0x000fe80000000200 */
        /* <DEDUP_REMOVED lines=10> */
[----:B------:R-:W-:Y:S01]  /*2dc0*/  BAR.SYNC.DEFER_BLOCKING 0x0 ;  /* 0x0000000000007b1d */ /* 0x000fe20000010000 */
[----:B------:R-:W-:Y:S01]  /*2dd0*/  IMAD R0, R7, 0x30, RZ ;  /* 0x0000003007007824 */ /* 0x000fe200078e02ff */
[----:B------:R-:W-:-:S03]  /*2de0*/  LEA R6, P1, R4, c[0x0][0x1f8], 0x1 ;  /* 0x00007e0004067a11 */ /* 0x000fc600078208ff */
[----:B------:R-:W-:Y:S01]  /*2df0*/  IMAD.IADD R0, R5, 0x1, R0 ;  /* 0x0000000105007824 */ /* 0x000fe200078e0200 */
[----:B-1----:R-:W-:-:S04]  /*2e00*/  SEL R3, RZ, 0xffffffff, P2 ;  /* 0xffffffffff037807 */ /* 0x002fc80001000000 */
[----:B------:R-:W-:Y:S01]  /*2e10*/  LEA.HI.X R7, R4, c[0x0][0x1fc], R0, 0x1, P1 ;  /* 0x00007f0004077a11 */ /* 0x000fe200008f0c00 */
[----:B------:R-:W-:Y:S02]  /*2e20*/  @!P4 IMAD.MOV.U32 R0, RZ, RZ, c[0x0][0x208] ;  /* 0x00008200ff00c624 */ /* 0x000fe400078e00ff */
[----:B------:R-:W-:Y:S01]  /*2e30*/  @!P4 IMAD.MOV.U32 R2, RZ, RZ, c[0x0][0x20c] ;  /* 0x00008300ff02c624 */ /* 0x000fe200078e00ff */
[----:B------:R-:W-:Y:S01]  /*2e40*/  SEL R4, RZ, 0x1, P5 ;  /* 0x00000001ff047807 */ /* 0x000fe20002800000 */
[----:B------:R-:W-:Y:S01]  /*2e50*/  IMAD.SHL.U32 R3, R3, 0x2, RZ ;  /* 0x0000000203037824 */ /* 0x000fe200078e00ff */
[----:B------:R-:W-:-:S04]  /*2e60*/  @!P4 LEA R8, P0, R0, R6, 0x6 ;  /* 0x000000060008c211 */ /* 0x000fc800078030ff */
[----:B------:R-:W-:Y:S02]  /*2e70*/  @!P4 LEA.HI.X R9, R0, R7, R2, 0x6, P0 ;  /* 0x000000070009c211 */ /* 0x000fe400000f3402 */
[----:B------:R-:W-:Y:S01]  /*2e80*/  LOP3.LUT R4, R3, 0x2, R4, 0xe2, !PT ;  /* 0x0000000203047812 */ /* 0x000fe200078ee204 */
[----:B------:R-:W-:-:S04]  /*2e90*/  DEPBAR.LE SB0, 0x0 ;  /* 0x000080000000791a */ /* 0x000fc80000000000 */
[----:B------:R-:W-:Y:S01]  /*2ea0*/  SEL R0, RZ, 0x4, P3 ;  /* 0x00000004ff007807 */ /* 0x000fe20001800000 */
[----:B------:R-:W-:Y:S01]  /*2eb0*/  BAR.SYNC.DEFER_BLOCKING 0x0 ;  /* 0x0000000000007b1d */ /* 0x000fe20000010000 */
[----:B------:R-:W-:Y:S01]  /*2ec0*/  SEL R2, RZ, 0x8, P6 ;  /* 0x00000008ff027807 */ /* 0x000fe20003000000 */
[----:B------:R-:W-:Y:S01]  /*2ed0*/  IMAD.MOV.U32 R5, RZ, RZ, 0x40 ;  /* 0x00000040ff057424 */ /* 0x000fe200078e00ff */
[C---:B------:R-:W-:Y:S02]  /*2ee0*/  LOP3.LUT P5, RZ, R247.reuse, 0x2, RZ, 0xc0, !PT ;  /* 0x00000002f7ff7812 */ /* 0x040fe400078ac0ff */
[----:B------:R-:W-:Y:S02]  /*2ef0*/  LOP3.LUT R4, R2, R4, R0, 0xfe, !PT ;  /* 0x0000000402047212 */ /* 0x000fe400078efe00 */
[----:B------:R-:W-:Y:S02]  /*2f00*/  LOP3.LUT P0, RZ, R247, 0x4, RZ, 0xc0, !PT ;  /* 0x00000004f7ff7812 */ /* 0x000fe4000780c0ff */
[----:B------:R-:W-:-:S02]  /*2f10*/  IADD3 R2, R14, R24, -R131 ;  /* 0x000000180e027210 */ /* 0x000fc40007ffe883 */
[----:B------:R-:W-:Y:S02]  /*2f20*/  LOP3.LUT P4, RZ, R4, 0x1, RZ, 0xc0, !PT ;  /* 0x0000000104ff7812 */ /* 0x000fe4000788c0ff */
[----:B------:R-:W-:Y:S02]  /*2f30*/  SEL R0, R5, 0xffffffc0, !P0 ;  /* 0xffffffc005007807 */ /* 0x000fe40004000000 */
[----:B------:R-:W-:Y:S02]  /*2f40*/  ISETP.LT.OR P0, PT, R2, 0x1, !P4 ;  /* 0x000000010200780c */ /* 0x000fe40006701670 */
[----:B------:R-:W-:-:S05]  /*2f50*/  IADD3 R240, R134, 0x20, RZ ;  /* 0x0000002086f07810 */ /* 0x000fca0007ffe0ff */
[----:B------:R-:W-:Y:S01]  /*2f60*/  IMAD.MOV.U32 R3, RZ, RZ, R240 ;  /* 0x000000ffff037224 */ /* 0x000fe200078e00f0 */
[----:B------:R-:W-:Y:S01]  /*2f70*/  @P5 IADD3 R3, R134, -0x20, RZ ;  /* 0xffffffe086035810 */ /* 0x000fe20007ffe0ff */
[----:B------:R-:W1:Y:S01]  /*2f80*/  LDSM.16.M88.4 R12, [R134] ;  /* 0x00000000860c783b */ /* 0x000e620000000200 */
[----:B------:R-:W-:-:S03]  /*2f90*/  LOP3.LUT P3, RZ, R4, 0x2, RZ, 0xc0, !PT ;  /* 0x0000000204ff7812 */ /* 0x000fc6000786c0ff */
[----:B------:R-:W-:Y:S04]  /*2fa0*/  LDSM.16.M88.4 R24, [R3] ;  /* 0x000000000318783b */ /* 0x000fe80000000200 */
[----:B------:R-:W-:Y:S04]  /*2fb0*/  LDSM.16.M88.4 R36, [R3+0x800] ;  /* 0x000800000324783b */ /* 0x000fe80000000200 */
[----:B------:R-:W-:Y:S04]  /*2fc0*/  LDSM.16.M88.4 R56, [R3+0x1000] ;  /* 0x001000000338783b */ /* 0x000fe80000000200 */
[----:B------:R-:W2:Y:S04]  /*2fd0*/  LDSM.16.M88.4 R20, [R134+0x800] ;  /* 0x000800008614783b */ /* 0x000ea80000000200 */
[----:B------:R-:W3:Y:S04]  /*2fe0*/  LDSM.16.M88.4 R44, [R134+0x1000] ;  /* 0x00100000862c783b */ /* 0x000ee80000000200 */
[----:B------:R-:W-:Y:S01]  /*2ff0*/  @!PT LDS RZ, [RZ] ;  /* 0x00000000fffff984 */ /* 0x000fe20000000800 */
[----:B------:R-:W-:Y:S01]  /*3000*/  @!PT LDS RZ, [RZ] ;  /* 0x00000000fffff984 */ /* 0x000fe20000000800 */
[----:B------:R-:W-:Y:S01]  /*3010*/  @!PT LDS RZ, [RZ] ;  /* 0x00000000fffff984 */ /* 0x000fe20000000800 */
[----:B------:R2:W-:Y:S01]  /*3020*/  LDGSTS.E.BYPASS.LTC128B.128 [R248+0x4080], [R6.64], !P0 ;  /* 0x0408000006f87fae */ /* 0x0005e2000c101d46 */
[----:B------:R-:W-:-:S02]  /*3030*/  ISETP.LT.OR P0, PT, R2, 0x1, !P3 ;  /* 0x000000010200780c */ /* 0x000fc40005f01670 */
[----:B------:R-:W-:-:S11]  /*3040*/  LOP3.LUT P2, RZ, R4, 0x4, RZ, 0xc0, !PT ;  /* 0x0000000404ff7812 */ /* 0x000fd6000784c0ff */
[----:B------:R2:W-:Y:S01]  /*3050*/  LDGSTS.E.BYPASS.LTC128B.128 [R248+0x5880], [R6.64+0x80], !P0 ;  /* 0x0588008006f87fae */ /* 0x0005e2000c101d46 */
[----:B------:R-:W-:Y:S02]  /*3060*/  ISETP.LT.OR P0, PT, R2, 0x1, !P2 ;  /* 0x000000010200780c */ /* 0x000fe40005701670 */
[----:B------:R-:W-:-:S11]  /*3070*/  LOP3.LUT P1, RZ, R4, 0x8, RZ, 0xc0, !PT ;  /* 0x0000000804ff7812 */ /* 0x000fd6000782c0ff */
[----:B------:R2:W-:Y:S01]  /*3080*/  LDGSTS.E.BYPASS.LTC128B.128 [R248+0x7080], [R6.64+0x100], !P0 ;  /* 0x0708010006f87fae */ /* 0x0005e2000c101d46 */
[----:B------:R-:W-:-:S13]  /*3090*/  ISETP.LT.OR P0, PT, R2, 0x1, !P1 ;  /* 0x000000010200780c */ /* 0x000fda0004f01670 */
[----:B------:R2:W-:Y:S01]  /*30a0*/  LDGSTS.E.BYPASS.LTC128B.128 [R248+0x8880], [R6.64+0x180], !P0 ;  /* 0x0888018006f87fae */ /* 0x0005e2000c101d46 */
[----:B------:R-:W-:-:S13]  /*30b0*/  ISETP.GT.AND P0, PT, R16, 0x7f, PT ;  /* 0x0000007f1000780c */ /* 0x000fda0003f04270 */
[----:B------:R-:W-:Y:S02]  /*30c0*/  @!P0 ISETP.LT.OR P0, PT, R2, 0x21, !P4 ;  /* 0x000000210200880c */ /* 0x000fe40006701670 */
[----:B------:R-:W-:-:S13]  /*30d0*/  ISETP.GT.AND P4, PT, R16, 0x7f, PT ;  /* 0x0000007f1000780c */ /* 0x000fda0003f84270 */
[----:B------:R4:W-:Y:S01]  /*30e0*/  @!P4 LDGSTS.E.BYPASS.LTC128B.128 [R248+0x5080], [R8.64], !P0 ;  /* 0x0508000008f8cfae */ /* 0x0009e2000c101d46 */
[----:B------:R-:W-:-:S13]  /*30f0*/  @!P4 ISETP.LT.OR P0, PT, R2, 0x21, !P3 ;  /* 0x000000210200c80c */ /* 0x000fda0005f01670 */
[----:B------:R4:W-:Y:S01]  /*3100*/  @!P4 LDGSTS.E.BYPASS.LTC128B.128 [R248+0x6880], [R8.64+0x80], !P0 ;  /* 0x0688008008f8cfae */ /* 0x0009e2000c101d46 */
[C---:B------:R-:W-:Y:S01]  /*3110*/  @!P4 ISETP.LT.OR P0, PT, R2.reuse, 0x21, !P2 ;  /* 0x000000210200c80c */ /* 0x040fe20005701670 */
[C---:B-1----:R-:W-:Y:S11]  /*3120*/  HMMA.16816.F32 R16, R160.reuse, R12, RZ ;  /* 0x0000000ca010723c */ /* 0x042ff600000018ff */
[----:B------:R-:W-:Y:S01]  /*3130*/  @!UPT UIADD3 URZ, URZ, URZ, URZ ;  /* 0x0000003f3f3ff290 */ /* 0x000fe2000fffe03f */
[----:B------:R4:W-:Y:S01]  /*3140*/  @!P4 LDGSTS.E.BYPASS.LTC128B.128 [R248+0x8080], [R8.64+0x100], !P0 ;  /* 0x0808010008f8cfae */ /* 0x0009e2000c101d46 */
[----:B------:R-:W-:Y:S01]  /*3150*/  @!P4 ISETP.LT.OR P0, PT, R2, 0x21, !P1 ;  /* 0x000000210200c80c */ /* 0x000fe20004f01670 */
[C---:B------:R-:W-:Y:S01]  /*3160*/  IMAD.IADD R2, R134.reuse, 0x1, R0 ;  /* 0x0000000186027824 */ /* 0x040fe200078e0200 */
[C---:B--2---:R-:W-:Y:S11]  /*3170*/  HMMA.16816.F32 R4, R160.reuse, R20, RZ ;  /* 0x00000014a004723c */ /* 0x044ff600000018ff */
[----:B------:R4:W-:Y:S04]  /*3180*/  @!P4 LDGSTS.E.BYPASS.LTC128B.128 [R248+0x9880], [R8.64+0x180], !P0 ;  /* 0x0988018008f8cfae */ /* 0x0009e8000c101d46 */
[----:B------:R-:W1:Y:S01]  /*3190*/  LDSM.16.M88.4 R48, [R2] ;  /* 0x000000000230783b */ /* 0x000e620000000200 */
[----:B------:R-:W-:Y:S01]  /*31a0*/  HMMA.16816.F32 R12, R160, R14, RZ ;  /* 0x0000000ea00c723c */ /* 0x000fe200000018ff */
[----:B------:R-:W-:-:S02]  /*31b0*/  @P5 IADD3 R240, R134, -0x20, RZ ;  /* 0xffffffe086f05810 */ /* 0x000fc40007ffe0ff */
[----:B------:R-:W2:Y:S05]  /*31c0*/  LDSM.16.M88.4 R40, [R2+0x800] ;  /* 0x000800000228783b */ /* 0x000eaa0000000200 */
[C---:B------:R-:W-:Y:S01]  /*31d0*/  HMMA.16816.F32 R16, R164.reuse, R24, R16 ;  /* 0x00000018a410723c */ /* 0x040fe20000001810 */
[----:B------:R-:W-:Y:S01]  /*31e0*/  IMAD.IADD R135, R0, 0x1, R240 ;  /* 0x0000000100877824 */ /* 0x000fe200078e02f0 */
[----:B------:R-:W-:Y:S04]  /*31f0*/  LDSM.16.M88.4 R64, [R240+0x1800] ;  /* 0x00180000f040783b */ /* 0x000fe80000000200 */
[----:B------:R-:W5:Y:S02]  /*3200*/  LDSM.16.M88.4 R52, [R135] ;  /* 0x000000008734783b */ /* 0x000f640000000200 */
[----:B------:R-:W-:Y:S02]  /*3210*/  HMMA.16816.F32 R28, R164, R36, R4 ;  /* 0x00000024a41c723c */ /* 0x000fe40000001804 */
[----:B------:R-:W-:Y:S04]  /*3220*/  LDSM.16.M88.4 R60, [R135+0x800] ;  /* 0x00080000873c783b */ /* 0x000fe80000000200 */
[----:B------:R-:W-:Y:S02]  /*3230*/  LDSM.16.M88.4 R68, [R135+0x1800] ;  /* 0x001800008744783b */ /* 0x000fe40000000200 */
[----:B----4-:R-:W-:Y:S02]  /*3240*/  HMMA.16816.F32 R8, R160, R22, RZ ;  /* 0x00000016a008723c */ /* 0x010fe400000018ff */
[----:B------:R-:W-:Y:S04]  /*3250*/  LDSM.16.M88.4 R20, [R135+0x1000] ;  /* 0x001000008714783b */ /* 0x000fe80000000200 */
[----:B------:R-:W-:Y:S02]  /*3260*/  LDSM.16.M88.4 R72, [R135+0x4800] ;  /* 0x004800008748783b */ /* 0x000fe40000000200 */
[----:B------:R-:W-:Y:S02]  /*3270*/  HMMA.16816.F32 R32, R164, R26, R12 ;  /* 0x0000001aa420723c */ /* 0x000fe4000000180c */
[----:B------:R-:W0:Y:S06]  /*3280*/  LDGDEPBAR ;  /* 0x00000000000079af */ /* 0x000e2c0000000000 */
[C---:B---3--:R-:W-:Y:S08]  /*3290*/  HMMA.16816.F32 R4, R160.reuse, R44, RZ ;  /* 0x0000002ca004723c */ /* 0x048ff000000018ff */
[----:B------:R-:W-:Y:S01]  /*32a0*/  HMMA.16816.F32 R24, R160, R46, RZ ;  /* 0x0000002ea018723c */ /* 0x000fe200000018ff */
[----:B------:R-:W3:Y:S07]  /*32b0*/  LDSM.16.M88.4 R44, [R2+0x1000] ;  /* 0x00100000022c783b */ /* 0x000eee0000000200 */
[----:B-1----:R-:W-:Y:S08]  /*32c0*/  HMMA.16816.F32 R12, R180, R48, R16 ;  /* 0x00000030b40c723c */ /* 0x002ff00000001810 */
[C---:B------:R-:W-:Y:S01]  /*32d0*/  HMMA.16816.F32 R16, R164.reuse, R38, R8 ;  /* 0x00000026a410723c */ /* 0x040fe20000001808 */
[----:B------:R-:W1:Y:S07]  /*32e0*/  LDSM.16.M88.4 R36, [R134+0x1800] ;  /* 0x001800008624783b */ /* 0x000e6e0000000200 */
[C---:B------:R-:W-:Y:S08]  /*32f0*/  HMMA.16816.F32 R8, R164.reuse, R56, R4 ;  /* 0x00000038a408723c */ /* 0x040ff00000001804 */
[----:B------:R-:W-:Y:S01]  /*3300*/  HMMA.16816.F32 R24, R164, R58, R24 ;  /* 0x0000003aa418723c */ /* 0x000fe20000001818 */
[----:B------:R-:W-:Y:S07]  /*3310*/  LDSM.16.M88.4 R56, [R2+0x1800] ;  /* 0x001800000238783b */ /* 0x000fee0000000200 */
[C---:B------:R-:W-:Y:S01]  /*3320*/  HMMA.16816.F32 R32, R180.reuse, R50, R32 ;  /* 0x00000032b420723c */ /* 0x040fe20000001820 */
[----:B------:R-:W4:Y:S07]  /*3330*/  LDSM.16.M88.4 R48, [R134+0x2000] ;  /* 0x002000008630783b */ /* 0x000f2e0000000200 */
[----:B--2---:R-:W-:Y:S08]  /*3340*/  HMMA.16816.F32 R28, R180, R40, R28 ;  /* 0x00000028b41c723c */ /* 0x004ff0000000181c */
[----:B-----5:R-:W-:Y:S08]  /*3350*/  HMMA.16816.F32 R4, R184, R52, R12 ;  /* 0x00000034b804723c */ /* 0x020ff0000000180c */
[C---:B------:R-:W-:Y:S01]  /*3360*/  HMMA.16816.F32 R12, R180.reuse, R42, R16 ;  /* 0x0000002ab40c723c */ /* 0x040fe20000001810 */
[----:B------:R-:W2:Y:S07]  /*3370*/  LDSM.16.M88.4 R40, [R134+0x2800] ;  /* 0x002800008628783b */ /* 0x000eae0000000200 */
[C---:B---3--:R-:W-:Y:S08]  /*3380*/  HMMA.16816.F32 R8, R180.reuse, R44, R8 ;  /* 0x0000002cb408723c */ /* 0x048ff00000001808 */
[----:B------:R-:W-:Y:S01]  /*3390*/  HMMA.16816.F32 R24, R180, R46, R24 ;  /* 0x0000002eb418723c */ /* 0x000fe20000001818 */
[----:B------:R-:W3:Y:S07]  /*33a0*/  LDSM.16.M88.4 R44, [R240+0x2000] ;  /* 0x00200000f02c783b */ /* 0x000eee0000000200 */
[C---:B------:R-:W-:Y:S01]  /*33b0*/  HMMA.16816.F32 R32, R184.reuse, R54, R32 ;  /* 0x00000036b820723c */ /* 0x040fe20000001820 */
[----:B------:R-:W-:Y:S07]  /*33c0*/  LDSM.16.M88.4 R52, [R2+0x2000] ;  /* 0x002000000234783b */ /* 0x000fee0000000200 */
[----:B------:R-:W-:Y:S08]  /*33d0*/  HMMA.16816.F32 R28, R184, R60, R28 ;  /* 0x0000003cb81c723c */ /* 0x000ff0000000181c */
[----:B-1----:R-:W-:Y:S08]  /*33e0*/  HMMA.16816.F32 R4, R188, R36, R4 ;  /* 0x00000024bc04723c */ /* 0x002ff00000001804 */
[C---:B------:R-:W-:Y:S01]  /*33f0*/  HMMA.16816.F32 R12, R184.reuse, R62, R12 ;  /* 0x0000003eb80c723c */ /* 0x040fe2000000180c */
[----:B------:R-:W-:Y:S07]  /*3400*/  LDSM.16.M88.4 R60, [R134+0x3000] ;  /* 0x00300000863c783b */ /* 0x000fee0000000200 */
[C---:B------:R-:W-:Y:S08]  /*3410*/  HMMA.16816.F32 R16, R184.reuse, R20, R8 ;  /* 0x00000014b810723c */ /* 0x040ff00000001808 */
[----:B------:R-:W-:Y:S08]  /*3420*/  HMMA.16816.F32 R24, R184, R22, R24 ;  /* 0x00000016b818723c */ /* 0x000ff00000001818 */
[C---:B------:R-:W-:Y:S01]  /*3430*/  HMMA.16816.F32 R32, R188.reuse, R38, R32 ;  /* 0x00000026bc20723c */ /* 0x040fe20000001820 */
[----:B------:R-:W1:Y:S07]  /*3440*/  LDSM.16.M88.4 R36, [R240+0x2800] ;  /* 0x00280000f024783b */ /* 0x000e6e0000000200 */
[----:B----4-:R-:W-:Y:S08]  /*3450*/  HMMA.16816.F32 R28, R188, R48, R28 ;  /* 0x00000030bc1c723c */ /* 0x010ff0000000181c */
[----:B------:R-:W-:Y:S08]  /*3460*/  HMMA.16816.F32 R4, R192, R64, R4 ;  /* 0x00000040c004723c */ /* 0x000ff00000001804 */
[C---:B------:R-:W-:Y:S01]  /*3470*/  HMMA.16816.F32 R8, R188.reuse, R50, R12 ;  /* 0x00000032bc08723c */ /* 0x040fe2000000180c */
[----:B------:R-:W-:Y:S07]  /*3480*/  LDSM.16.M88.4 R48, [R135+0x2000] ;  /* 0x002000008730783b */ /* 0x000fee0000000200 */
[C---:B--2---:R-:W-:Y:S08]  /*3490*/  HMMA.16816.F32 R16, R188.reuse, R40, R16 ;  /* 0x00000028bc10723c */ /* 0x044ff00000001810 */
[----:B------:R-:W-:Y:S01]  /*34a0*/  HMMA.16816.F32 R24, R188, R42, R24 ;  /* 0x0000002abc18723c */ /* 0x000fe20000001818 */
[----:B------:R-:W2:Y:S07]  /*34b0*/  LDSM.16.M88.4 R40, [R2+0x2800] ;  /* 0x002800000228783b */ /* 0x000eae0000000200 */
[C---:B------:R-:W-:Y:S01]  /*34c0*/  HMMA.16816.F32 R32, R192.reuse, R66, R32 ;  /* 0x00000042c020723c */ /* 0x040fe20000001820 */
[----:B------:R-:W-:Y:S07]  /*34d0*/  LDSM.16.M88.4 R64, [R2+0x4000] ;  /* 0x004000000240783b */ /* 0x000fee0000000200 */
[----:B---3--:R-:W-:Y:S08]  /*34e0*/  HMMA.16816.F32 R28, R192, R44, R28 ;  /* 0x0000002cc01c723c */ /* 0x008ff0000000181c */
[----:B------:R-:W-:Y:S08]  /*34f0*/  HMMA.16816.F32 R20, R196, R56, R4 ;  /* 0x00000038c414723c */ /* 0x000ff00000001804 */
[C---:B------:R-:W-:Y:S01]  /*3500*/  HMMA.16816.F32 R12, R192.reuse, R46, R8 ;  /* 0x0000002ec00c723c */ /* 0x040fe20000001808 */
[----:B------:R-:W-:Y:S07]  /*3510*/  LDSM.16.M88.4 R44, [R134+0x3800] ;  /* 0x00380000862c783b */ /* 0x000fee0000000200 */
[C---:B-1----:R-:W-:Y:S08]  /*3520*/  HMMA.16816.F32 R8, R192.reuse, R36, R16 ;  /* 0x00000024c008723c */ /* 0x042ff00000001810 */
[----:B------:R-:W-:Y:S01]  /*3530*/  HMMA.16816.F32 R4, R192, R38, R24 ;  /* 0x00000026c004723c */ /* 0x000fe20000001818 */
[----:B------:R-:W1:Y:S07]  /*3540*/  LDSM.16.M88.4 R36, [R135+0x2800] ;  /* 0x002800008724783b */ /* 0x000e6e0000000200 */
[C---:B------:R-:W-:Y:S01]  /*3550*/  HMMA.16816.F32 R32, R196.reuse, R58, R32 ;  /* 0x0000003ac420723c */ /* 0x040fe20000001820 */
[----:B------:R-:W-:Y:S07]  /*3560*/  LDSM.16.M88.4 R56, [R2+0x3000] ;  /* 0x003000000238783b */ /* 0x000fee0000000200 */
[----:B------:R-:W-:Y:S08]  /*3570*/  HMMA.16816.F32 R28, R196, R52, R28 ;  /* 0x00000034c41c723c */ /* 0x000ff0000000181c */
[----:B------:R-:W-:Y:S08]  /*3580*/  HMMA.16816.F32 R20, R200, R68, R20 ;  /* 0x00000044c814723c */ /* 0x000ff00000001814 */
[C---:B------:R-:W-:Y:S01]  /*3590*/  HMMA.16816.F32 R24, R196.reuse, R54, R12 ;  /* 0x00000036c418723c */ /* 0x040fe2000000180c */
[----:B------:R-:W3:Y:S07]  /*35a0*/  LDSM.16.M88.4 R52, [R240+0x3000] ;  /* 0x00300000f034783b */ /* 0x000eee0000000200 */
[C---:B--2---:R-:W-:Y:S08]  /*35b0*/  HMMA.16816.F32 R16, R196.reuse, R40, R8 ;  /* 0x00000028c410723c */ /* 0x044ff00000001808 */
[----:B------:R-:W-:Y:S01]  /*35c0*/  HMMA.16816.F32 R8, R196, R42, R4 ;  /* 0x0000002ac408723c */ /* 0x000fe20000001804 */
[----:B------:R-:W-:Y:S07]  /*35d0*/  LDSM.16.M88.4 R40, [R134+0x4000] ;  /* 0x004000008628783b */ /* 0x000fee0000000200 */
[C---:B------:R-:W-:Y:S01]  /*35e0*/  HMMA.16816.F32 R4, R200.reuse, R70, R32 ;  /* 0x00000046c804723c */ /* 0x040fe20000001820 */
[----:B------:R-:W-:Y:S07]  /*35f0*/  LDSM.16.M88.4 R68, [R2+0x4800] ;  /* 0x004800000244783b */ /* 0x000fee0000000200 */
[----:B------:R-:W-:Y:S08]  /*3600*/  HMMA.16816.F32 R12, R200, R48, R28 ;  /* 0x00000030c80c723c */ /* 0x000ff0000000181c */
[C---:B------:R-:W-:Y:S08]  /*3610*/  HMMA.16816.F32 R20, R204.reuse, R60, R20 ;  /* 0x0000003ccc14723c */ /* 0x040ff00000001814 */
[----:B------:R-:W-:Y:S01]  /*3620*/  HMMA.16816.F32 R4, R204, R62, R4 ;  /* 0x0000003ecc04723c */ /* 0x000fe20000001804 */
[----:B------:R-:W-:Y:S07]  /*3630*/  LDSM.16.M88.4 R60, [R240+0x5000] ;  /* 0x00500000f03c783b */ /* 0x000fee0000000200 */
[C---:B------:R-:W-:Y:S01]  /*3640*/  HMMA.16816.F32 R32, R200.reuse, R50, R24 ;  /* 0x00000032c820723c */ /* 0x040fe20000001818 */
[----:B------:R-:W2:Y:S04]  /*3650*/  LDSM.16.M88.4 R24, [R240+0x3800] ;  /* 0x00380000f018783b */ /* 0x000ea80000000200 */
[----:B------:R-:W-:Y:S03]  /*3660*/  LDSM.16.M88.4 R48, [R240+0x4000] ;  /* 0x00400000f030783b */ /* 0x000fe60000000200 */
[----:B-1----:R-:W-:Y:S08]  /*3670*/  HMMA.16816.F32 R28, R200, R36, R16 ;  /* 0x00000024c81c723c */ /* 0x002ff00000001810 */
[----:B------:R-:W-:Y:S08]  /*3680*/  HMMA.16816.F32 R16, R204, R44, R12 ;  /* 0x0000002ccc10723c */ /* 0x000ff0000000180c */
[C---:B---3--:R-:W-:Y:S01]  /*3690*/  HMMA.16816.F32 R12, R208.reuse, R52, R20 ;  /* 0x00000034d00c723c */ /* 0x048fe20000001814 */
[----:B------:R-:W1:Y:S07]  /*36a0*/  LDSM.16.M88.4 R20, [R135+0x3000] ;  /* 0x003000008714783b */ /* 0x000e6e0000000200 */
[----:B------:R-:W-:Y:S01]  /*36b0*/  HMMA.16816.F32 R4, R208, R54, R4 ;  /* 0x00000036d004723c */ /* 0x000fe20000001804 */
[----:B------:R-:W3:Y:S07]  /*36c0*/  LDSM.16.M88.4 R52, [R2+0x3800] ;  /* 0x003800000234783b */ /* 0x000eee0000000200 */
[----:B------:R-:W-:Y:S08]  /*36d0*/  HMMA.16816.F32 R36, R200, R38, R8 ;  /* 0x00000026c824723c */ /* 0x000ff00000001808 */
[----:B------:R-:W-:Y:S01]  /*36e0*/  HMMA.16816.F32 R8, R204, R46, R32 ;  /* 0x0000002ecc08723c */ /* 0x000fe20000001820 */
[----:B------:R-:W4:Y:S04]  /*36f0*/  LDSM.16.M88.4 R44, [R134+0x4800] ;  /* 0x00480000862c783b */ /* 0x000f280000000200 */
[----:B------:R-:W-:Y:S03]  /*3700*/  LDSM.16.M88.4 R32, [R240+0x4800] ;  /* 0x00480000f020783b */ /* 0x000fe60000000200 */
[----:B------:R-:W-:Y:S08]  /*3710*/  HMMA.16816.F32 R12, R212, R56, R12 ;  /* 0x00000038d40c723c */ /* 0x000ff0000000180c */
[----:B--2---:R-:W-:Y:S08]  /*3720*/  HMMA.16816.F32 R16, R208, R24, R16 ;  /* 0x00000018d010723c */ /* 0x004ff00000001810 */
[----:B------:R-:W-:Y:S01]  /*3730*/  HMMA.16816.F32 R4, R212, R58, R4 ;  /* 0x0000003ad404723c */ /* 0x000fe20000001804 */
[----:B------:R-:W-:Y:S07]  /*3740*/  LDSM.16.M88.4 R56, [R134+0x5800] ;  /* 0x005800008638783b */ /* 0x000fee0000000200 */
[----:B------:R-:W-:Y:S01]  /*3750*/  HMMA.16816.F32 R8, R208, R26, R8 ;  /* 0x0000001ad008723c */ /* 0x000fe20000001808 */
[----:B------:R-:W2:Y:S07]  /*3760*/  LDSM.16.M88.4 R24, [R135+0x3800] ;  /* 0x003800008718783b */ /* 0x000eae0000000200 */
[----:B-1----:R-:W-:Y:S08]  /*3770*/  HMMA.16816.F32 R12, R216, R20, R12 ;  /* 0x00000014d80c723c */ /* 0x002ff0000000180c */
[C---:B------:R-:W-:Y:S08]  /*3780*/  HMMA.16816.F32 R28, R204.reuse, R40, R28 ;  /* 0x00000028cc1c723c */ /* 0x040ff0000000181c */
[----:B------:R-:W-:Y:S01]  /*3790*/  HMMA.16816.F32 R40, R204, R42, R36 ;  /* 0x0000002acc28723c */ /* 0x000fe20000001824 */
[----:B------:R-:W1:Y:S07]  /*37a0*/  LDSM.16.M88.4 R36, [R134+0x5000] ;  /* 0x005000008624783b */ /* 0x000e6e0000000200 */
[----:B---3--:R-:W-:Y:S08]  /*37b0*/  HMMA.16816.F32 R16, R212, R52, R16 ;  /* 0x00000034d410723c */ /* 0x008ff00000001810 */
[----:B------:R-:W-:Y:S08]  /*37c0*/  HMMA.16816.F32 R4, R216, R22, R4 ;  /* 0x00000016d804723c */ /* 0x000ff00000001804 */
[----:B----4-:R-:W-:Y:S08]  /*37d0*/  HMMA.16816.F32 R12, R220, R44, R12 ;  /* 0x0000002cdc0c723c */ /* 0x010ff0000000180c */
[----:B------:R-:W-:Y:S08]  /*37e0*/  HMMA.16816.F32 R28, R208, R48, R28 ;  /* 0x00000030d01c723c */ /* 0x000ff0000000181c */
[----:B------:R-:W-:Y:S01]  /*37f0*/  HMMA.16816.F32 R20, R212, R54, R8 ;  /* 0x00000036d414723c */ /* 0x000fe20000001808 */
[----:B------:R-:W-:Y:S07]  /*3800*/  LDSM.16.M88.4 R52, [R2+0x5000] ;  /* 0x005000000234783b */ /* 0x000fee0000000200 */
[----:B------:R-:W-:Y:S01]  /*3810*/  HMMA.16816.F32 R40, R208, R50, R40 ;  /* 0x00000032d028723c */ /* 0x000fe20000001828 */
[----:B------:R-:W3:Y:S07]  /*3820*/  LDSM.16.M88.4 R48, [R135+0x4000] ;  /* 0x004000008730783b */ /* 0x000eee0000000200 */
[----:B--2---:R-:W-:Y:S08]  /*3830*/  HMMA.16816.F32 R16, R216, R24, R16 ;  /* 0x00000018d810723c */ /* 0x004ff00000001810 */
[----:B------:R-:W-:Y:S01]  /*3840*/  HMMA.16816.F32 R8, R220, R46, R4 ;  /* 0x0000002edc08723c */ /* 0x000fe20000001804 */
[----:B------:R-:W2:Y:S07]  /*3850*/  LDSM.16.M88.4 R44, [R240+0x5800] ;  /* 0x00580000f02c783b */ /* 0x000eae0000000200 */
[----:B------:R-:W-:Y:S08]  /*3860*/  HMMA.16816.F32 R4, R224, R32, R12 ;  /* 0x00000020e004723c */ /* 0x000ff0000000180c */
[----:B------:R-:W-:Y:S08]  /*3870*/  HMMA.16816.F32 R28, R212, R64, R28 ;  /* 0x00000040d41c723c */ /* 0x000ff0000000181c */
[----:B------:R-:W-:Y:S08]  /*3880*/  HMMA.16816.F32 R20, R216, R26, R20 ;  /* 0x0000001ad814723c */ /* 0x000ff00000001814 */
[----:B-1----:R-:W-:Y:S08]  /*3890*/  HMMA.16816.F32 R16, R220, R36, R16 ;  /* 0x00000024dc10723c */ /* 0x002ff00000001810 */
[----:B------:R-:W-:Y:S08]  /*38a0*/  HMMA.16816.F32 R12, R224, R34, R8 ;  /* 0x00000022e00c723c */ /* 0x000ff00000001808 */
[----:B------:R-:W-:Y:S01]  /*38b0*/  HMMA.16816.F32 R8, R212, R66, R40 ;  /* 0x00000042d408723c */ /* 0x000fe20000001828 */
[----:B------:R-:W1:Y:S07]  /*38c0*/  LDSM.16.M88.4 R40, [R135+0x5000] ;  /* 0x005000008728783b */ /* 0x000e6e0000000200 */
[----:B------:R-:W-:Y:S08]  /*38d0*/  HMMA.16816.F32 R4, R228, R68, R4 ;  /* 0x00000044e404723c */ /* 0x000ff00000001804 */
[----:B---3--:R-:W-:Y:S08]  /*38e0*/  HMMA.16816.F32 R28, R216, R48, R28 ;  /* 0x00000030d81c723c */ /* 0x008ff0000000181c */
[----:B------:R-:W-:Y:S01]  /*38f0*/  HMMA.16816.F32 R24, R220, R38, R20 ;  /* 0x00000026dc18723c */ /* 0x000fe20000001814 */
[----:B------:R-:W3:Y:S07]  /*3900*/  LDSM.16.M88.4 R36, [R2+0x5800] ;  /* 0x005800000224783b */ /* 0x000eee0000000200 */
[----:B------:R-:W-:Y:S08]  /*3910*/  HMMA.16816.F32 R20, R224, R60, R16 ;  /* 0x0000003ce014723c */ /* 0x000ff00000001810 */
[----:B------:R-:W-:Y:S08]  /*3920*/  HMMA.16816.F32 R12, R228, R70, R12 ;  /* 0x00000046e40c723c */ /* 0x000ff0000000180c */
[----:B------:R-:W-:Y:S08]  /*3930*/  HMMA.16816.F32 R8, R216, R50, R8 ;  /* 0x00000032d808723c */ /* 0x000ff00000001808 */
[----:B------:R-:W-:Y:S08]  /*3940*/  HMMA.16816.F32 R32, R232, R72, R4 ;  /* 0x00000048e820723c */ /* 0x000ff00000001804 */
[----:B------:R-:W-:Y:S08]  /*3950*/  HMMA.16816.F32 R4, R220, R56, R28 ;  /* 0x00000038dc04723c */ /* 0x000ff0000000181c */
[----:B------:R-:W-:Y:S01]  /*3960*/  HMMA.16816.F32 R16, R224, R62, R24 ;  /* 0x0000003ee010723c */ /* 0x000fe20000001818 */
[----:B------:R-:W4:Y:S01]  /*3970*/  LDSM.16.M88.4 R24, [R135+0x5800] ;  /* 0x005800008718783b */ /* 0x000f220000000200 */
[----:B------:R-:W-:Y:S01]  /*3980*/  ISETP.GT.AND P0, PT, R77, R249, PT ;  /* 0x000000f94d00720c */ /* 0x000fe20003f04270 */
[----:B------:R-:W-:-:S05]  /*3990*/  DEPBAR.LE SB0, 0x0 ;  /* 0x000080000000791a */ /* 0x000fca0000000000 */
[----:B------:R-:W-:Y:S08]  /*39a0*/  HMMA.16816.F32 R20, R228, R52, R20 ;  /* 0x00000034e414723c */ /* 0x000ff00000001814 */
[----:B------:R-:W-:Y:S01]  /*39b0*/  HMMA.16816.F32 R28, R232, R74, R12 ;  /* 0x0000004ae81c723c */ /* 0x000fe2000000180c */
[----:B------:R-:W-:-:S07]  /*39c0*/  FMUL.FTZ R0, R33, c[0x0][0x320] ;  /* 0x0000c80021007a20 */ /* 0x000fce0000410000 */
[----:B------:R-:W-:Y:S01]  /*39d0*/  HMMA.16816.F32 R12, R220, R58, R8 ;  /* 0x0000003adc0c723c */ /* 0x000fe20000001808 */
[----:B------:R5:W1:Y:S07]  /*39e0*/  MUFU.TANH R48, R0 ;  /* 0x0000000000307308 */ /* 0x000a6e0000002400 */
[----:B--2---:R-:W-:Y:S01]  /*39f0*/  HMMA.16816.F32 R8, R224, R44, R4 ;  /* 0x0000002ce008723c */ /* 0x004fe20000001804 */
[----:B-----5:R-:W-:-:S07]  /*3a00*/  FMUL.FTZ R0, R34, c[0x0][0x320] ;  /* 0x0000c80022007a20 */ /* 0x020fce0000410000 */
[----:B------:R-:W-:Y:S01]  /*3a10*/  HMMA.16816.F32 R4, R228, R54, R16 ;  /* 0x00000036e404723c */ /* 0x000fe20000001810 */
[----:B------:R2:W2:Y:S07]  /*3a20*/  MUFU.TANH R45, R0 ;  /* 0x00000000002d7308 */ /* 0x0004ae0000002400 */
[----:B-1----:R-:W-:Y:S01]  /*3a30*/  HMMA.16816.F32 R20, R232, R40, R20 ;  /* 0x00000028e814723c */ /* 0x002fe20000001814 */
[----:B--2---:R-:W-:-:S04]  /*3a40*/  FMUL.FTZ R0, R35, c[0x0][0x320] ;  /* 0x0000c80023007a20 */ /* 0x004fc80000410000 */
[----:B------:R1:W2:Y:S03]  /*3a50*/  MUFU.TANH R44, R0 ;  /* 0x00000000002c7308 */ /* 0x0002a60000002400 */
[----:B------:R-:W-:Y:S01]  /*3a60*/  HMMA.16816.F32 R16, R224, R46, R12 ;  /* 0x0000002ee010723c */ /* 0x000fe2000000180c */
[----:B-1----:R-:W-:-:S04]  /*3a70*/  FMUL.FTZ R0, R28, c[0x0][0x320] ;  /* 0x0000c8001c007a20 */ /* 0x002fc80000410000 */
[----:B------:R1:W1:Y:S03]  /*3a80*/  MUFU.TANH R34, R0 ;  /* 0x0000000000227308 */ /* 0x0002660000002400 */
[----:B---3--:R-:W-:Y:S01]  /*3a90*/  HMMA.16816.F32 R12, R228, R36, R8 ;  /* 0x00000024e40c723c */ /* 0x008fe20000001808 */
[----:B-1----:R-:W-:-:S04]  /*3aa0*/  FMUL.FTZ R0, R29, c[0x0][0x320] ;  /* 0x0000c8001d007a20 */ /* 0x002fc80000410000 */
[----:B------:R1:W3:Y:S03]  /*3ab0*/  MUFU.TANH R40, R0 ;  /* 0x0000000000287308 */ /* 0x0002e60000002400 */
[----:B------:R-:W-:Y:S01]  /*3ac0*/  HMMA.16816.F32 R4, R232, R42, R4 ;  /* 0x0000002ae804723c */ /* 0x000fe20000001804 */
[----:B-1----:R-:W-:-:S04]  /*3ad0*/  FMUL.FTZ R0, R30, c[0x0][0x320] ;  /* 0x0000c8001e007a20 */ /* 0x002fc80000410000 */
[----:B------:R1:W1:Y:S01]  /*3ae0*/  MUFU.TANH R41, R0 ;  /* 0x0000000000297308 */ /* 0x0002620000002400 */
[----:B------:R-:W-:Y:S02]  /*3af0*/  FMUL.FTZ R32, R32, c[0x0][0x320] ;  /* 0x0000c80020207a20 */ /* 0x000fe40000410000 */
[----:B-1----:R-:W-:-:S05]  /*3b00*/  FMUL.FTZ R0, R31, c[0x0][0x320] ;  /* 0x0000c8001f007a20 */ /* 0x002fca0000410000 */
[----:B------:R1:W1:Y:S01]  /*3b10*/  MUFU.TANH R35, R0 ;  /* 0x0000000000237308 */ /* 0x0002620000002400 */
[----:B------:R-:W-:Y:S01]  /*3b20*/  HMMA.16816.F32 R8, R228, R38, R16 ;  /* 0x00000026e408723c */ /* 0x000fe20000001810 */
[----:B-1----:R-:W-:-:S06]  /*3b30*/  FMUL.FTZ R0, R20, c[0x0][0x320] ;  /* 0x0000c80014007a20 */ /* 0x002fcc0000410000 */
[----:B------:R1:W1:Y:S01]  /*3b40*/  MUFU.TANH R28, R0 ;  /* 0x00000000001c7308 */ /* 0x0002620000002400 */
[----:B----4-:R-:W-:Y:S07]  /*3b50*/  HMMA.16816.F32 R12, R232, R24, R12 ;  /* 0x00000018e80c723c */ /* 0x010fee000000180c */
[----:B------:R-:W4:Y:S01]  /*3b60*/  MUFU.TANH R49, R32 ;  /* 0x0000002000317308 */ /* 0x000f220000002400 */
[----:B-1----:R-:W-:-:S07]  /*3b70*/  FMUL.FTZ R0, R21, c[0x0][0x320] ;  /* 0x0000c80015007a20 */ /* 0x002fce0000410000 */
[----:B------:R1:W1:Y:S02]  /*3b80*/  MUFU.TANH R29, R0 ;  /* 0x00000000001d7308 */ /* 0x0002640000002400 */
[----:B-1----:R-:W-:-:S06]  /*3b90*/  FMUL.FTZ R0, R22, c[0x0][0x320] ;  /* 0x0000c80016007a20 */ /* 0x002fcc0000410000 */
        /* <DEDUP_REMOVED lines=9> */
[----:B-1----:R-:W-:Y:S02]  /*3c30*/  FMUL.FTZ R0, R7, c[0x0][0x320] ;  /* 0x0000c80007007a20 */ /* 0x002fe40000410000 */
[----:B------:R-:W-:Y:S04]  /*3c40*/  HMMA.16816.F32 R4, R232, R26, R8 ;  /* 0x0000001ae804723c */ /* 0x000fe80000001808 */
        /* <DEDUP_REMOVED lines=14> */
[----:B------:R1:W1:Y:S01]  /*3d30*/  MUFU.TANH R22, R0 ;  /* 0x0000000000167308 */ /* 0x0002620000002400 */
[----:B------:R-:W-:Y:S01]  /*3d40*/  BSSY B0, `(.L_x_28) ;  /* 0x000002b000007945 */ /* 0x000fe20003800000 */
[----:B-1----:R-:W-:-:S06]  /*3d50*/  FMUL.FTZ R0, R7, c[0x0][0x320] ;  /* 0x0000c80007007a20 */ /* 0x002fcc0000410000 */
[----:B------:R1:W1:Y:S01]  /*3d60*/  MUFU.TANH R23, R0 ;  /* 0x0000000000177308 */ /* 0x0002620000002400 */
[----:B------:R-:W-:Y:S06]  /*3d70*/  BAR.SYNC.DEFER_BLOCKING 0x0 ;  /* 0x0000000000007b1d */ /* 0x000fec0000010000 */
[----:B------:R-:W-:Y:S05]  /*3d80*/  @!P0 BRA `(.L_x_29) ;  /* 0x0000026000008947 */ /* 0x000fea0003800000 */
[----:B--234-:R-:W-:Y:S02]  /*3d90*/  IADD3 R3, -R131, 0x30, RZ ;  /* 0x0000003083037810 */ /* 0x01cfe40007ffe1ff */
[----:B-1----:R-:W-:Y:S02]  /*3da0*/  IADD3 R0, R246, -0x2, RZ ;  /* 0xfffffffef6007810 */ /* 0x002fe40007ffe0ff */
[----:B------:R-:W-:-:S02]  /*3db0*/  ISETP.GE.AND P0, PT, R3, 0x21, PT ;  /* 0x000000210300780c */ /* 0x000fc40003f06270 */
[----:B------:R-:W-:Y:S02]  /*3dc0*/  SHF.R.S32.HI R2, RZ, 0x1f, R0 ;  /* 0x0000001fff027819 */ /* 0x000fe40000011400 */
[----:B------:R-:W-:Y:S02]  /*3dd0*/  ISETP.GE.AND P1, PT, R3, 0x1, PT ;  /* 0x000000010300780c */ /* 0x000fe40003f26270 */
[----:B------:R-:W-:Y:S01]  /*3de0*/  ISETP.GE.AND P5, PT, R250, c[0x0][0x1d4], PT ;  /* 0x00007500fa007a0c */ /* 0x000fe20003fa6270 */
[----:B------:R-:W-:Y:S01]  /*3df0*/  IMAD R2, R2, c[0x0][0x1e0], RZ ;  /* 0x0000780002027a24 */ /* 0x000fe200078e02ff */
[----:B------:R-:W-:Y:S02]  /*3e00*/  ISETP.GE.AND P3, PT, R252, c[0x0][0x1d4], PT ;  /* 0x00007500fc007a0c */ /* 0x000fe40003f66270 */
[----:B------:R-:W-:Y:S01]  /*3e10*/  ISETP.GE.AND P4, PT, R130, c[0x0][0x1d4], PT ;  /* 0x0000750082007a0c */ /* 0x000fe20003f86270 */
[----:B------:R-:W-:Y:S02]  /*3e20*/  IMAD R4, R0, c[0x0][0x1e4], R2 ;  /* 0x0000790000047a24 */ /* 0x000fe400078e0202 */
[----:B------:R-:W-:-:S02]  /*3e30*/  @P0 IMAD.MOV.U32 R5, RZ, RZ, c[0x0][0x1e0] ;  /* 0x00007800ff050624 */ /* 0x000fc400078e00ff */
[----:B------:R-:W-:Y:S02]  /*3e40*/  @P0 IMAD.MOV.U32 R6, RZ, RZ, 0x5 ;  /* 0x00000005ff060424 */ /* 0x000fe400078e00ff */
[----:B------:R-:W-:-:S03]  /*3e50*/  @P0 IMAD.SHL.U32 R2, R5, 0x20, RZ ;  /* 0x0000002005020824 */ /* 0x000fc600078e00ff */
[----:B------:R-:W-:Y:S01]  /*3e60*/  @P0 SHF.L.U64.HI R3, R5, R6, c[0x0][0x1e4] ;  /* 0x0000790005030619 */ /* 0x000fe20000010206 */
[----:B------:R-:W-:-:S04]  /*3e70*/  IMAD.WIDE.U32 R6, R0, c[0x0][0x1e0], RZ ;  /* 0x0000780000067a25 */ /* 0x000fc800078e00ff */
[----:B------:R-:W-:Y:S02]  /*3e80*/  IMAD.IADD R0, R7, 0x1, R4 ;  /* 0x0000000107007824 */ /* 0x000fe400078e0204 */
[----:B------:R-:W-:-:S04]  /*3e90*/  @P0 IMAD.WIDE.U32 R4, R6, 0x30, R2 ;  /* 0x0000003006040825 */ /* 0x000fc800078e0002 */
[----:B------:R-:W-:Y:S01]  /*3ea0*/  @P1 IMAD.WIDE.U32 R2, R6, 0x30, R78 ;  /* 0x0000003006021825 */ /* 0x000fe200078e004e */
[----:B------:R-:W-:-:S03]  /*3eb0*/  @P0 IADD3 R6, P2, R80, R4, RZ ;  /* 0x0000000450060210 */ /* 0x000fc60007f5e0ff */
[C---:B------:R-:W-:Y:S02]  /*3ec0*/  @P0 IMAD R7, R0.reuse, 0x30, RZ ;  /* 0x0000003000070824 */ /* 0x040fe400078e02ff */
[----:B------:R-:W-:-:S03]  /*3ed0*/  @P1 IMAD R0, R0, 0x30, RZ ;  /* 0x0000003000001824 */ /* 0x000fc600078e02ff */
[----:B------:R-:W-:Y:S01]  /*3ee0*/  @P0 IADD3.X R7, R79, R7, R5, P2, !PT ;  /* 0x000000074f070210 */ /* 0x000fe200017fe405 */
[----:B------:R-:W-:Y:S01]  /*3ef0*/  @P1 IMAD.IADD R0, R3, 0x1, R0 ;  /* 0x0000000103001824 */ /* 0x000fe200078e0200 */
[----:B------:R-:W-:-:S04]  /*3f00*/  @P1 LEA R4, P2, R2, c[0x0][0x1c8], 0x1 ;  /* 0x0000720002041a11 */ /* 0x000fc800078408ff */
[----:B------:R-:W-:Y:S02]  /*3f10*/  @P1 LEA.HI.X R5, R2, c[0x0][0x1cc], R0, 0x1, P2 ;  /* 0x0000730002051a11 */ /* 0x000fe400010f0c00 */
[----:B------:R-:W-:-:S03]  /*3f20*/  @P0 LEA R2, P2, R6, c[0x0][0x1c8], 0x1 ;  /* 0x0000720006020a11 */ /* 0x000fc600078408ff */
[----:B------:R-:W-:Y:S01]  /*3f30*/  @!PT LDS RZ, [RZ] ;  /* 0x00000000fffff984 */ /* 0x000fe20000000800 */
[----:B------:R-:W-:Y:S01]  /*3f40*/  @!PT LDS RZ, [RZ] ;  /* 0x00000000fffff984 */ /* 0x000fe20000000800 */
[----:B------:R-:W-:Y:S01]  /*3f50*/  @!PT LDS RZ, [RZ] ;  /* 0x00000000fffff984 */ /* 0x000fe20000000800 */
[----:B------:R1:W-:Y:S01]  /*3f60*/  @P1 LDGSTS.E.BYPASS.LTC128B.128 [R248+0x14080], [R4.64], !P5 ;  /* 0x1408000004f81fae */ /* 0x0003e2000e901d46 */
[----:B------:R-:W-:-:S03]  /*3f70*/  @P0 LEA.HI.X R3, R6, c[0x0][0x1cc], R7, 0x1, P2 ;  /* 0x0000730006030a11 */ /* 0x000fc600010f0c07 */
[----:B------:R1:W-:Y:S04]  /*3f80*/  @P1 LDGSTS.E.BYPASS.LTC128B.128 [R248+0x15880], [R4.64+0x80], !P3 ;  /* 0x1588008004f81fae */ /* 0x0003e8000d901d46 */
[----:B------:R1:W-:Y:S04]  /*3f90*/  @P1 LDGSTS.E.BYPASS.LTC128B.128 [R248+0x17080], [R4.64+0x100], !P4 ;  /* 0x1708010004f81fae */ /* 0x0003e8000e101d46 */
[----:B------:R1:W-:Y:S04]  /*3fa0*/  @P1 LDGSTS.E.BYPASS.LTC128B.128 [R248+0x18880], [R4.64+0x180], !P6 ;  /* 0x1888018004f81fae */ /* 0x0003e8000f101d46 */
[----:B------:R1:W-:Y:S04]  /*3fb0*/  @P0 LDGSTS.E.BYPASS.LTC128B.128 [R248+0x15080], [R2.64], !P5 ;  /* 0x1508000002f80fae */ /* 0x0003e8000e901d46 */
[----:B------:R1:W-:Y:S04]  /*3fc0*/  @P0 LDGSTS.E.BYPASS.LTC128B.128 [R248+0x16880], [R2.64+0x80], !P3 ;  /* 0x1688008002f80fae */ /* 0x0003e8000d901d46 */
[----:B------:R1:W-:Y:S04]  /*3fd0*/  @P0 LDGSTS.E.BYPASS.LTC128B.128 [R248+0x18080], [R2.64+0x100], !P4 ;  /* 0x1808010002f80fae */ /* 0x0003e8000e101d46 */
[----:B------:R1:W-:Y:S02]  /*3fe0*/  @P0 LDGSTS.E.BYPASS.LTC128B.128 [R248+0x19880], [R2.64+0x180], !P6 ;  /* 0x1988018002f80fae */ /* 0x0003e4000f101d46 */
.L_x_29:
[----:B--234-:R-:W-:Y:S05]  /*3ff0*/  BSYNC B0 ;  /* 0x0000000000007941 */ /* 0x01cfea0003800000 */
.L_x_28:
[----:B-1----:R-:W2:Y:S04]  /*4000*/  LDL R0, [R1+0x44] ;  /* 0x0000440001007983 */ /* 0x002ea80000100800 */
[----:B------:R-:W-:Y:S04]  /*4010*/  LDSM.16.MT88.4 R64, [R237+0x800] ;  /* 0x00080000ed40783b */ /* 0x000fe80000004200 */
[----:B------:R-:W-:Y:S04]  /*4020*/  LDSM.16.MT88.4 R56, [R236+0x2000] ;  /* 0x00200000ec38783b */ /* 0x000fe80000004200 */
[----:B------:R-:W-:Y:S04]  /*4030*/  LDSM.16.MT88.4 R84, [R238+0x2000] ;  /* 0x00200000ee54783b */ /* 0x000fe80000004200 */
[----:B------:R-:W-:Y:S04]  /*4040*/  LDSM.16.MT88.4 R72, [R238+0x800] ;  /* 0x00080000ee48783b */ /* 0x000fe80000004200 */
[----:B------:R-:W-:Y:S04]  /*4050*/  LDSM.16.MT88.4 R60, [R239+0x800] ;  /* 0x00080000ef3c783b */ /* 0x000fe80000004200 */
[----:B------:R-:W-:Y:S04]  /*4060*/  LDSM.16.MT88.4 R68, [R239+0x1800] ;  /* 0x00180000ef44783b */ /* 0x000fe80000004200 */
[----:B------:R-:W-:Y:S04]  /*4070*/  STL [R1+0xb8], R162 ;  /* 0x0000b8a201007387 */ /* 0x000fe80000100800 */
[----:B------:R-:W-:Y:S04]  /*4080*/  STL [R1+0xb4], R161 ;  /* 0x0000b4a101007387 */ /* 0x000fe80000100800 */
[----:B------:R-:W-:Y:S04]  /*4090*/  STL [R1+0xb0], R160 ;  /* 0x0000b0a001007387 */ /* 0x000fe80000100800 */
[----:B------:R-:W-:Y:S04]  /*40a0*/  STL [R1+0xac], R135 ;  /* 0x0000ac8701007387 */ /* 0x000fe80000100800 */
[----:B------:R-:W-:Y:S04]  /*40b0*/  STL [R1+0xa8], R134 ;  /* 0x0000a88601007387 */ /* 0x000fe80000100800 */
[----:B------:R-:W0:Y:S01]  /*40c0*/  LDGDEPBAR ;  /* 0x00000000000079af */ /* 0x000e220000000000 */
[----:B--2---:R-:W-:-:S03]  /*40d0*/  IMAD.IADD R0, R76, 0x1, -R0 ;  /* 0x000000014c007824 */ /* 0x004fc600078e0a00 */
[----:B------:R-:W-:Y:S02]  /*40e0*/  LDSM.16.MT88.4 R76, [R238+0x1800] ;  /* 0x00180000ee4c783b */ /* 0x000fe40000004200 */
[C---:B------:R-:W-:Y:S02]  /*40f0*/  ISETP.GT.AND P2, PT, R0.reuse, RZ, PT ;  /* 0x000000ff0000720c */ /* 0x040fe40003f44270 */
[C---:B------:R-:W-:Y:S02]  /*4100*/  ISETP.GT.AND P1, PT, R0.reuse, 0x1, PT ;  /* 0x000000010000780c */ /* 0x040fe40003f24270 */
[----:B------:R-:W-:Y:S02]  /*4110*/  ISETP.GT.AND P0, PT, R0, 0x8, PT ;  /* 0x000000080000780c */ /* 0x000fe40003f04270 */
[----:B------:R-:W-:Y:S02]  /*4120*/  FSEL R8, R49, -INF , P2 ;  /* 0xff80000031087808 */ /* 0x000fe40001000000 */
[----:B------:R-:W-:-:S02]  /*4130*/  FSEL R7, R48, -INF , P1 ;  /* 0xff80000030077808 */ /* 0x000fc40000800000 */
[----:B------:R-:W-:Y:S01]  /*4140*/  ISETP.GT.AND P4, PT, R0, 0x9, PT ;  /* 0x000000090000780c */ /* 0x000fe20003f84270 */
[----:B------:R-:W-:Y:S01]  /*4150*/  LDSM.16.MT88.4 R48, [R236+0x1800] ;  /* 0x00180000ec30783b */ /* 0x000fe20000004200 */
[----:B------:R-:W-:Y:S02]  /*4160*/  FSEL R6, R34, -INF , P0 ;  /* 0xff80000022067808 */ /* 0x000fe40000000000 */
[----:B------:R-:W-:Y:S02]  /*4170*/  FMNMX.FTZ R2, R8, R7, !PT ;  /* 0x0000000708027209 */ /* 0x000fe40007810000 */
[----:B------:R-:W-:Y:S02]  /*4180*/  ISETP.GT.AND P6, PT, R0, 0x10, PT ;  /* 0x000000100000780c */ /* 0x000fe40003fc4270 */
[----:B------:R-:W-:Y:S02]  /*4190*/  FSEL R5, R40, -INF , P4 ;  /* 0xff80000028057808 */ /* 0x000fe40002000000 */
[----:B------:R-:W-:-:S02]  /*41a0*/  FMNMX.FTZ R2, R6, R2, !PT ;  /* 0x0000000206027209 */ /* 0x000fc40007810000 */
[----:B------:R-:W-:Y:S02]  /*41b0*/  ISETP.GT.AND P5, PT, R0, 0x11, PT ;  /* 0x000000110000780c */ /* 0x000fe40003fa4270 */
        /* <DEDUP_REMOVED lines=11> */
[----:B------:R-:W-:Y:S02]  /*4270*/  FSEL R18, R45, -INF , P2 ;  /* 0xff8000002d127808 */ /* 0x000fe40001000000 */
[----:B------:R-:W-:Y:S02]  /*4280*/  ISETP.GT.AND P2, PT, R0, 0x21, PT ;  /* 0x000000210000780c */ /* 0x000fe40003f44270 */
[----:B------:R-:W-:Y:S02]  /*4290*/  FSEL R107, R19, -INF , P3 ;  /* 0xff800000136b7808 */ /* 0x000fe40001800000 */
[----:B------:R-:W-:Y:S02]  /*42a0*/  FMNMX.FTZ R2, R13, R2, !PT ;  /* 0x000000020d027209 */ /* 0x000fe40007810000 */
[----:B------:R-:W-:Y:S02]  /*42b0*/  FSEL R17, R44, -INF , P1 ;  /* 0xff8000002c117808 */ /* 0x000fe40000800000 */
[----:B------:R-:W-:Y:S01]  /*42c0*/  ISETP.GT.AND P1, PT, R0, 0x28, PT ;  /* 0x000000280000780c */ /* 0x000fe20003f24270 */
[----:B------:R-:W-:Y:S01]  /*42d0*/  LDSM.16.MT88.4 R44, [R241] ;  /* 0x00000000f12c783b */ /* 0x000fe20000004200 */
[----:B------:R-:W-:-:S02]  /*42e0*/  FSEL R106, R20, -INF , P2 ;  /* 0xff800000146a7808 */ /* 0x000fc40001000000 */
[----:B------:R-:W-:Y:S02]  /*42f0*/  FMNMX.FTZ R2, R107, R2, !PT ;  /* 0x000000026b027209 */ /* 0x000fe40007810000 */
[----:B------:R-:W-:Y:S02]  /*4300*/  FSEL R16, R41, -INF , P0 ;  /* 0xff80000029107808 */ /* 0x000fe40000000000 */
[----:B------:R-:W-:Y:S02]  /*4310*/  ISETP.GT.AND P0, PT, R0, 0x29, PT ;  /* 0x000000290000780c */ /* 0x000fe40003f04270 */
[----:B------:R-:W-:Y:S02]  /*4320*/  FSEL R105, R12, -INF , P1 ;  /* 0xff8000000c697808 */ /* 0x000fe40000800000 */
[----:B------:R-:W-:Y:S02]  /*4330*/  FMNMX.FTZ R2, R106, R2, !PT ;  /* 0x000000026a027209 */ /* 0x000fe40007810000 */
[----:B------:R-:W-:-:S02]  /*4340*/  FSEL R104, R10, -INF , P0 ;  /* 0xff8000000a687808 */ /* 0x000fc40000000000 */
[----:B------:R-:W-:Y:S02]  /*4350*/  FMNMX.FTZ R2, R105, R2, !PT ;  /* 0x0000000269027209 */ /* 0x000fe40007810000 */
[----:B------:R-:W-:Y:S02]  /*4360*/  FMNMX.FTZ R3, R18, R17, !PT ;  /* 0x0000001112037209 */ /* 0x000fe40007810000 */
[----:B------:R-:W-:Y:S02]  /*4370*/  FMNMX.FTZ R2, R104, R2, !PT ;  /* 0x0000000268027209 */ /* 0x000fe40007810000 */
[----:B------:R-:W-:Y:S02]  /*4380*/  FSEL R15, R35, -INF , P4 ;  /* 0xff800000230f7808 */ /* 0x000fe40002000000 */
[----:B------:R-:W-:Y:S01]  /*4390*/  FMNMX.FTZ R3, R16, R3, !PT ;  /* 0x0000000310037209 */ /* 0x000fe20007810000 */
[----:B------:R-:W1:Y:S01]  /*43a0*/  SHFL.BFLY PT, R20, R2, 0x2, 0x1f ;  /* 0x0c401f0002147f89 */ /* 0x000e6200000e0000 */
[----:B------:R-:W-:-:S02]  /*43b0*/  FSEL R14, R32, -INF , P6 ;  /* 0xff800000200e7808 */ /* 0x000fc40003000000 */
[C---:B------:R-:W-:Y:S02]  /*43c0*/  ISETP.GT.AND P6, PT, R0.reuse, 0x11, PT ;  /* 0x000000110000780c */ /* 0x040fe40003fc4270 */
[----:B------:R-:W-:Y:S02]  /*43d0*/  ISETP.GT.AND P4, PT, R0, 0x18, PT ;  /* 0x000000180000780c */ /* 0x000fe40003f84270 */
[----:B------:R-:W-:Y:S02]  /*43e0*/  FMNMX.FTZ R0, R15, R3, !PT ;  /* 0x000000030f007209 */ /* 0x000fe40007810000 */
[----:B------:R-:W-:Y:S02]  /*43f0*/  FSEL R12, R33, -INF , P6 ;  /* 0xff800000210c7808 */ /* 0x000fe40003000000 */
[----:B------:R-:W-:Y:S01]  /*4400*/  FMNMX.FTZ R0, R14, R0, !PT ;  /* 0x000000000e007209 */ /* 0x000fe20007810000 */
[----:B------:R-:W-:Y:S01]  /*4410*/  LDSM.16.MT88.4 R32, [R236] ;  /* 0x00000000ec20783b */ /* 0x000fe20000004200 */
[----:B------:R-:W-:-:S02]  /*4420*/  FSEL R10, R30, -INF , P4 ;  /* 0xff8000001e0a7808 */ /* 0x000fc40002000000 */
[----:B------:R-:W-:Y:S02]  /*4430*/  FMNMX.FTZ R0, R12, R0, !PT ;  /* 0x000000000c007209 */ /* 0x000fe40007810000 */
[----:B------:R-:W-:Y:S02]  /*4440*/  FSEL R19, R31, -INF , P5 ;  /* 0xff8000001f137808 */ /* 0x000fe40002800000 */
[----:B------:R-:W-:Y:S01]  /*4450*/  FMNMX.FTZ R0, R10, R0, !PT ;  /* 0x000000000a007209 */ /* 0x000fe20007810000 */
[----:B------:R-:W-:Y:S01]  /*4460*/  LDSM.16.MT88.4 R28, [R236+0x800] ;  /* 0x00080000ec1c783b */ /* 0x000fe20000004200 */
[----:B------:R-:W-:Y:S02]  /*4470*/  FSEL R103, R25, -INF , P3 ;  /* 0xff80000019677808 */ /* 0x000fe40001800000 */
[----:B------:R-:W-:Y:S02]  /*4480*/  FMNMX.FTZ R0, R19, R0, !PT ;  /* 0x0000000013007209 */ /* 0x000fe40007810000 */
[----:B------:R-:W-:-:S02]  /*4490*/  FSEL R102, R24, -INF , P2 ;  /* 0xff80000018667808 */ /* 0x000fc40001000000 */
[----:B------:R-:W-:Y:S01]  /*44a0*/  FMNMX.FTZ R3, R103, R0, !PT ;  /* 0x0000000067037209 */ /* 0x000fe20007810000 */
[----:B------:R-:W-:Y:S01]  /*44b0*/  LDSM.16.MT88.4 R24, [R238] ;  /* 0x00000000ee18783b */ /* 0x000fe20000004200 */
[----:B-1----:R-:W-:Y:S02]  /*44c0*/  FMNMX.FTZ R0, R2, R20, !PT ;  /* 0x0000001402007209 */ /* 0x002fe40007810000 */
[----:B------:R-:W-:Y:S02]  /*44d0*/  FSEL R101, R22, -INF , P1 ;  /* 0xff80000016657808 */ /* 0x000fe40000800000 */
[----:B------:R-:W-:Y:S01]  /*44e0*/  FMNMX.FTZ R3, R102, R3, !PT ;  /* 0x0000000366037209 */ /* 0x000fe20007810000 */
[----:B------:R-:W1:Y:S01]  /*44f0*/  SHFL.BFLY PT, R2, R0, 0x1, 0x1f ;  /* 0x0c201f0000027f89 */ /* 0x000e6200000e0000 */
[----:B------:R-:W-:Y:S02]  /*4500*/  FSEL R100, R23, -INF , P0 ;  /* 0xff80000017647808 */ /* 0x000fe40000000000 */
[----:B------:R-:W-:-:S04]  /*4510*/  FMNMX.FTZ R3, R101, R3, !PT ;  /* 0x0000000365037209 */ /* 0x000fc80007810000 */
[----:B------:R-:W-:-:S05]  /*4520*/  FMNMX.FTZ R3, R100, R3, !PT ;  /* 0x0000000364037209 */ /* 0x000fca0007810000 */
[----:B------:R-:W2:Y:S01]  /*4530*/  SHFL.BFLY PT, R20, R3, 0x2, 0x1f ;  /* 0x0c401f0003147f89 */ /* 0x000ea200000e0000 */
[----:B-1----:R-:W-:-:S04]  /*4540*/  FMNMX.FTZ R133, R0, R2, !PT ;  /* 0x0000000200857209 */ /* 0x002fc80007810000 */
[C---:B------:R-:W-:Y:S01]  /*4550*/  FSETP.NEU.FTZ.AND P0, PT, R133.reuse, -INF , PT ;  /* 0xff8000008500780b */ /* 0x040fe20003f1d000 */
[----:B------:R-:W-:-:S05]  /*4560*/  FMUL.FTZ R2, R133, c[0x0][0x2d0] ;  /* 0x0000b40085027a20 */ /* 0x000fca0000410000 */
[----:B------:R-:W-:Y:S02]  /*4570*/  FSEL R2, R2, RZ, P0 ;  /* 0x000000ff02027208 */ /* 0x000fe40000000000 */
[----:B--2---:R-:W-:Y:S02]  /*4580*/  FMNMX.FTZ R0, R3, R20, !PT ;  /* 0x0000001403007209 */ /* 0x004fe40007810000 */
[----:B------:R-:W-:Y:S01]  /*4590*/  LDSM.16.MT88.4 R20, [R237] ;  /* 0x00000000ed14783b */ /* 0x000fe20000004200 */
[----:B------:R-:W-:-:S03]  /*45a0*/  FFMA.FTZ R3, R8, c[0x0][0x2d0], -R2 ;  /* 0x0000b40008037a23 */ /* 0x000fc60000010802 */
[----:B------:R-:W1:Y:S01]  /*45b0*/  SHFL.BFLY PT, R8, R0, 0x1, 0x1f ;  /* 0x0c201f0000087f89 */ /* 0x000e6200000e0000 */
[----:B------:R2:W-:Y:S02]  /*45c0*/  MUFU.EX2 R89, R3 ;  /* 0x0000000300597308 */ /* 0x0005e40000000800 */
[----:B--2---:R-:W-:-:S06]  /*45d0*/  FFMA.FTZ R3, R7, c[0x0][0x2d0], -R2 ;  /* 0x0000b40007037a23 */ /* 0x004fcc0000010802 */
[----:B------:R2:W3:Y:S01]  /*45e0*/  MUFU.EX2 R88, R3 ;  /* 0x0000000300587308 */ /* 0x0004e20000000800 */
[----:B-1----:R-:W-:Y:S01]  /*45f0*/  FMNMX.FTZ R132, R0, R8, !PT ;  /* 0x0000000800847209 */ /* 0x002fe20007810000 */
[----:B------:R-:W-:-:S03]  /*4600*/  FFMA.FTZ R0, R11, c[0x0][0x2d0], -R2 ;  /* 0x0000b4000b007a23 */ /* 0x000fc60000010802 */
[----:B------:R-:W-:-:S03]  /*4610*/  FSETP.NEU.FTZ.AND P0, PT, R132, -INF , PT ;  /* 0xff8000008400780b */ /* 0x000fc60003f1d000 */
[----:B------:R1:W-:Y:S01]  /*4620*/  MUFU.EX2 R96, R0 ;  /* 0x0000000000607308 */ /* 0x0003e20000000800 */
[----:B--2---:R-:W-:Y:S01]  /*4630*/  FFMA.FTZ R3, R6, c[0x0][0x2d0], -R2 ;  /* 0x0000b40006037a23 */ /* 0x004fe20000010802 */
[----:B---3--:R-:W-:-:S06]  /*4640*/  F2FP.PACK_AB R8, R88, R89 ;  /* 0x000000595808723e */ /* 0x008fcc00000000ff */
[----:B------:R2:W-:Y:S01]  /*4650*/  MUFU.EX2 R91, R3 ;  /* 0x00000003005b7308 */ /* 0x0005e20000000800 */
[----:B-1----:R-:W-:-:S07]  /*4660*/  FFMA.FTZ R0, R9, c[0x0][0x2d0], -R2 ;  /* 0x0000b40009007a23 */ /* 0x002fce0000010802 */
[----:B------:R-:W-:Y:S01]  /*4670*/  MUFU.EX2 R97, R0 ;  /* 0x0000000000617308 */ /* 0x000fe20000000800 */
[----:B--2---:R-:W-:-:S07]  /*4680*/  FFMA.FTZ R3, R5, c[0x0][0x2d0], -R2 ;  /* 0x0000b40005037a23 */ /* 0x004fce0000010802 */
[----:B------:R1:W-:Y:S02]  /*4690*/  MUFU.EX2 R90, R3 ;  /* 0x00000003005a7308 */ /* 0x0003e40000000800 */
[----:B-1----:R-:W-:-:S06]  /*46a0*/  FFMA.FTZ R3, R4, c[0x0][0x2d0], -R2 ;  /* 0x0000b40004037a23 */ /* 0x002fcc0000010802 */
[----:B------:R1:W2:Y:S02]  /*46b0*/  MUFU.EX2 R94, R3 ;  /* 0x00000003005e7308 */ /* 0x0002a40000000800 */
[----:B-1----:R-:W-:Y:S01]  /*46c0*/  FMUL.FTZ R3, R132, c[0x0][0x2d0] ;  /* 0x0000b40084037a20 */ /* 0x002fe20000410000 */
[----:B--2---:R-:W-:-:S04]  /*46d0*/  F2FP.PACK_AB R4, R96, R94 ;  /* 0x0000005e6004723e */ /* 0x004fc800000000ff */
[----:B------:R-:W-:Y:S01]  /*46e0*/  FSEL R0, R3, RZ, P0 ;  /* 0x000000ff03007208 */ /* 0x000fe20000000000 */
[----:B------:R-:W-:-:S04]  /*46f0*/  FFMA.FTZ R3, R13, c[0x0][0x2d0], -R2 ;  /* 0x0000b4000d037a23 */ /* 0x000fc80000010802 */
[----:B------:R1:W2:Y:S02]  /*4700*/  MUFU.EX2 R98, R3 ;  /* 0x0000000300627308 */ /* 0x0002a40000000800 */
[----:B-1----:R-:W-:Y:S01]  /*4710*/  FFMA.FTZ R3, R18, c[0x0][0x2d0], -R0 ;  /* 0x0000b40012037a23 */ /* 0x002fe20000010800 */
[----:B--2---:R-:W-:-:S05]  /*4720*/  F2FP.PACK_AB R6, R98, R97 ;  /* 0x000000616206723e */ /* 0x004fca00000000ff */
[----:B------:R1:W-:Y:S02]  /*4730*/  MUFU.EX2 R82, R3 ;  /* 0x0000000300527308 */ /* 0x0003e40000000800 */
[----:B-1----:R-:W-:-:S06]  /*4740*/  FFMA.FTZ R3, R17, c[0x0][0x2d0], -R0 ;  /* 0x0000b40011037a23 */ /* 0x002fcc0000010800 */
        /* <DEDUP_REMOVED lines=12> */
[----:B------:R-:W-:Y:S02]  /*4810*/  F2FP.PACK_AB R10, R90, R91 ;  /* 0x0000005b5a0a723e */ /* 0x000fe400000000ff */
[----:B--2---:R-:W-:-:S03]  /*4820*/  F2FP.PACK_AB R5, R93, R92 ;  /* 0x0000005c5d05723e */ /* 0x004fc600000000ff */
[----:B------:R1:W-:Y:S02]  /*4830*/  MUFU.EX2 R95, R3 ;  /* 0x00000003005f7308 */ /* 0x0003e40000000800 */
[C---:B------:R-:W-:Y:S08]  /*4840*/  HMMA.16816.F32 R12, R8.reuse, R34, RZ ;  /* 0x00000022080c723c */ /* 0x040ff000000018ff */
[----:B------:R-:W-:Y:S01]  /*4850*/  HMMA.16816.F32 R36, R8, R20, RZ ;  /* 0x000000140824723c */ /* 0x000fe200000018ff */
[----:B-1----:R-:W-:-:S04]  /*4860*/  FFMA.FTZ R3, R19, c[0x0][0x2d0], -R0 ;  /* 0x0000b40013037a23 */ /* 0x002fc80000010800 */
[----:B------:R-:W1:Y:S03]  /*4870*/  MUFU.EX2 R99, R3 ;  /* 0x0000000300637308 */ /* 0x000e660000000800 */
[C---:B------:R-:W-:Y:S08]  /*4880*/  HMMA.16816.F32 R16, R8.reuse, R32, RZ ;  /* 0x000000200810723c */ /* 0x040ff000000018ff */
[----:B------:R-:W-:Y:S01]  /*4890*/  HMMA.16816.F32 R32, R8, R22, RZ ;  /* 0x000000160820723c */ /* 0x000fe200000018ff */
[----:B-1----:R-:W-:-:S07]  /*48a0*/  F2FP.PACK_AB R7, R99, R95 ;  /* 0x0000005f6307723e */ /* 0x002fce00000000ff */
[----:B------:R-:W-:Y:S08]  /*48b0*/  HMMA.16816.F32 R20, R8, R48, RZ ;  /* 0x000000300814723c */ /* 0x000ff000000018ff */
[----:B------:R-:W-:Y:S08]  /*48c0*/  HMMA.16816.F32 R144, R4, R30, R12 ;  /* 0x0000001e0490723c */ /* 0x000ff0000000180c */
[----:B------:R-:W-:Y:S08]  /*48d0*/  HMMA.16816.F32 R12, R8, R76, RZ ;  /* 0x0000004c080c723c */ /* 0x000ff000000018ff */
[----:B------:R-:W-:Y:S08]  /*48e0*/  HMMA.16816.F32 R156, R4, R28, R16 ;  /* 0x0000001c049c723c */ /* 0x000ff00000001810 */
[C---:B------:R-:W-:Y:S08]  /*48f0*/  HMMA.16816.F32 R52, R8.reuse, R24, RZ ;  /* 0x000000180834723c */ /* 0x040ff000000018ff */
[----:B------:R-:W-:Y:S08]  /*4900*/  HMMA.16816.F32 R40, R8, R26, RZ ;  /* 0x0000001a0828723c */ /* 0x000ff000000018ff */
[----:B------:R-:W-:Y:S08]  /*4910*/  HMMA.16816.F32 R108, R4, R66, R32 ;  /* 0x00000042046c723c */ /* 0x000ff00000001820 */
[C---:B------:R-:W-:Y:S08]  /*4920*/  HMMA.16816.F32 R28, R8.reuse, R44, RZ ;  /* 0x0000002c081c723c */ /* 0x040ff000000018ff */
[----:B------:R-:W-:Y:S01]  /*4930*/  HMMA.16816.F32 R24, R8, R46, RZ ;  /* 0x0000002e0818723c */ /* 0x000fe200000018ff */
[----:B------:R-:W1:Y:S07]  /*4940*/  LDSM.16.MT88.4 R44, [R237+0x1800] ;  /* 0x00180000ed2c783b */ /* 0x000e6e0000004200 */
[----:B------:R-:W-:Y:S01]  /*4950*/  HMMA.16816.F32 R20, R4, R56, R20 ;  /* 0x000000380414723c */ /* 0x000fe20000001814 */
[----:B------:R-:W-:Y:S01]  /*4960*/  IMAD.MOV.U32 R130, RZ, RZ, R110 ;  /* 0x000000ffff827224 */ /* 0x000fe200078e006e */
[----:B------:R-:W-:Y:S01]  /*4970*/  MOV R3, R108 ;  /* 0x0000006c00037202 */ /* 0x000fe20000000f00 */
[----:B------:R-:W-:-:S02]  /*4980*/  IMAD.MOV.U32 R129, RZ, RZ, R111 ;  /* 0x000000ffff817224 */ /* 0x000fc400078e006f */
[----:B------:R-:W-:-:S03]  /*4990*/  IMAD.MOV.U32 R169, RZ, RZ, R109 ;  /* 0x000000ffffa97224 */ /* 0x000fc600078e006d */
[----:B------:R-:W-:Y:S01]  /*49a0*/  HMMA.16816.F32 R16, R8, R50, RZ ;  /* 0x000000320810723c */ /* 0x000fe200000018ff */
[----:B------:R-:W-:Y:S07]  /*49b0*/  LDSM.16.MT88.4 R48, [R238+0x3000] ;  /* 0x00300000ee30783b */ /* 0x000fee0000004200 */
[C---:B------:R-:W-:Y:S08]  /*49c0*/  HMMA.16816.F32 R12, R4.reuse, R84, R12 ;  /* 0x00000054040c723c */ /* 0x040ff0000000180c */
[----:B------:R-:W-:Y:S01]  /*49d0*/  IMAD.MOV.U32 R113, RZ, RZ, R22 ;  /* 0x000000ffff717224 */ /* 0x000fe200078e0016 */
[----:B------:R-:W-:Y:S01]  /*49e0*/  MOV R112, R23 ;  /* 0x0000001700707202 */ /* 0x000fe20000000f00 */
[----:B------:R-:W-:Y:S01]  /*49f0*/  IMAD.MOV.U32 R111, RZ, RZ, R20 ;  /* 0x000000ffff6f7224 */ /* 0x000fe200078e0014 */
[C---:B------:R-:W-:Y:S01]  /*4a00*/  HMMA.16816.F32 R136, R4.reuse, R74, R40 ;  /* 0x0000004a0488723c */ /* 0x040fe20000001828 */
[----:B------:R-:W-:Y:S01]  /*4a10*/  IMAD.MOV.U32 R110, RZ, RZ, R21 ;  /* 0x000000ffff6e7224 */ /* 0x000fe200078e0015 */
[----:B------:R-:W-:Y:S04]  /*4a20*/  LDSM.16.MT88.4 R40, [R236+0x3000] ;  /* 0x00300000ec28783b */ /* 0x000fe80000004200 */
[----:B------:R-:W2:Y:S02]  /*4a30*/  LDSM.16.MT88.4 R20, [R237+0x2000] ;  /* 0x00200000ed14783b */ /* 0x000ea40000004200 */
[C---:B------:R-:W-:Y:S02]  /*4a40*/  HMMA.16816.F32 R16, R4.reuse, R58, R16 ;  /* 0x0000003a0410723c */ /* 0x040fe40000001810 */
[----:B------:R-:W-:Y:S03]  /*4a50*/  LDSM.16.MT88.4 R56, [R237+0x3000] ;  /* 0x00300000ed38783b */ /* 0x000fe60000004200 */
[----:B------:R-:W-:Y:S01]  /*4a60*/  IMAD.MOV.U32 R109, RZ, RZ, R12 ;  /* 0x000000ffff6d7224 */ /* 0x000fe200078e000c */
[----:B------:R-:W-:Y:S01]  /*4a70*/  MOV R162, R14 ;  /* 0x0000000e00a27202 */ /* 0x000fe20000000f00 */
[----:B------:R-:W-:Y:S01]  /*4a80*/  IMAD.MOV.U32 R108, RZ, RZ, R13 ;  /* 0x000000ffff6c7224 */ /* 0x000fe200078e000d */
[----:B------:R-:W-:Y:S01]  /*4a90*/  HMMA.16816.F32 R148, R4, R72, R52 ;  /* 0x000000480494723c */ /* 0x000fe20000001834 */
[----:B------:R-:W-:Y:S01]  /*4aa0*/  IMAD.MOV.U32 R161, RZ, RZ, R15 ;  /* 0x000000ffffa17224 */ /* 0x000fe200078e000f */
[----:B------:R-:W3:Y:S06]  /*4ab0*/  LDSM.16.MT88.4 R52, [R236+0x3800] ;  /* 0x00380000ec34783b */ /* 0x000eec0000004200 */
[----:B-1----:R-:W-:Y:S08]  /*4ac0*/  HMMA.16816.F32 R12, R8, R44, RZ ;  /* 0x0000002c080c723c */ /* 0x002ff000000018ff */
[----:B------:R-:W-:Y:S01]  /*4ad0*/  HMMA.16816.F32 R24, R4, R62, R24 ;  /* 0x0000003e0418723c */ /* 0x000fe20000001818 */
[----:B------:R-:W-:Y:S01]  /*4ae0*/  MOV R121, R17 ;  /* 0x0000001100797202 */ /* 0x000fe20000000f00 */
[----:B------:R-:W-:Y:S01]  /*4af0*/  IMAD.MOV.U32 R120, RZ, RZ, R18 ;  /* 0x000000ffff787224 */ /* 0x000fe200078e0012 */
[----:B------:R-:W-:Y:S01]  /*4b00*/  MOV R118, R16 ;  /* 0x0000001000767202 */ /* 0x000fe20000000f00 */
[----:B------:R-:W-:-:S04]  /*4b10*/  IMAD.MOV.U32 R119, RZ, RZ, R19 ;  /* 0x000000ffff777224 */ /* 0x000fc800078e0013 */
[C---:B------:R-:W-:Y:S01]  /*4b20*/  HMMA.16816.F32 R140, R4.reuse, R64, R36 ;  /* 0x00000040048c723c */ /* 0x040fe20000001824 */
[----:B------:R-:W1:Y:S07]  /*4b30*/  LDSM.16.MT88.4 R36, [R239+0x2000] ;  /* 0x00200000ef24783b */ /* 0x000e6e0000004200 */
[----:B------:R-:W-:Y:S08]  /*4b40*/  HMMA.16816.F32 R28, R4, R60, R28 ;  /* 0x0000003c041c723c */ /* 0x000ff0000000181c */
[----:B------:R-:W-:Y:S01]  /*4b50*/  HMMA.16816.F32 R16, R8, R78, RZ ;  /* 0x0000004e0810723c */ /* 0x000fe200000018ff */
[----:B------:R-:W-:Y:S01]  /*4b60*/  IMAD.MOV.U32 R125, RZ, RZ, R25 ;  /* 0x000000ffff7d7224 */ /* 0x000fe200078e0019 */
[----:B------:R-:W-:Y:S01]  /*4b70*/  MOV R123, R27 ;  /* 0x0000001b007b7202 */ /* 0x000fe20000000f00 */
[----:B------:R-:W-:-:S02]  /*4b80*/  IMAD.MOV.U32 R124, RZ, RZ, R26 ;  /* 0x000000ffff7c7224 */ /* 0x000fc400078e001a */
[----:B------:R-:W-:-:S03]  /*4b90*/  IMAD.MOV.U32 R122, RZ, RZ, R24 ;  /* 0x000000ffff7a7224 */ /* 0x000fc600078e0018 */
[----:B--2---:R-:W-:Y:S08]  /*4ba0*/  HMMA.16816.F32 R60, R4, R20, R12 ;  /* 0x00000014043c723c */ /* 0x004ff0000000180c */
[----:B------:R-:W-:Y:S01]  /*4bb0*/  HMMA.16816.F32 R12, R8, R40, RZ ;  /* 0x00000028080c723c */ /* 0x000fe200000018ff */
[----:B------:R-:W-:Y:S01]  /*4bc0*/  MOV R168, R30 ;  /* 0x0000001e00a87202 */ /* 0x000fe20000000f00 */
[----:B------:R-:W-:Y:S01]  /*4bd0*/  IMAD.MOV.U32 R128, RZ, RZ, R31 ;  /* 0x000000ffff807224 */ /* 0x000fe200078e001f */
[----:B------:R-:W-:Y:S01]  /*4be0*/  MOV R126, R28 ;  /* 0x0000001c007e7202 */ /* 0x000fe20000000f00 */
[----:B------:R-:W-:-:S03]  /*4bf0*/  IMAD.MOV.U32 R127, RZ, RZ, R29 ;  /* 0x000000ffff7f7224 */ /* 0x000fc600078e001d */
[----:B------:R-:W-:Y:S01]  /*4c00*/  MOV R41, R125 ;  /* 0x0000007d00297202 */ /* 0x000fe20000000f00 */
[----:B------:R-:W-:Y:S01]  /*4c10*/  HMMA.16816.F32 R32, R8, R46, RZ ;  /* 0x0000002e0820723c */ /* 0x000fe200000018ff */
[----:B------:R-:W2:Y:S01]  /*4c20*/  LDSM.16.MT88.4 R44, [R238+0x3800] ;  /* 0x00380000ee2c783b */ /* 0x000ea20000004200 */
[----:B------:R-:W-:-:S06]  /*4c30*/  MOV R40, R122 ;  /* 0x0000007a00287202 */ /* 0x000fcc0000000f00 */
[----:B------:R-:W-:Y:S01]  /*4c40*/  HMMA.16816.F32 R24, R8, R70, RZ ;  /* 0x000000460818723c */ /* 0x000fe200000018ff */
[----:B------:R-:W-:Y:S01]  /*4c50*/  IMAD.MOV.U32 R117, RZ, RZ, R61 ;  /* 0x000000ffff757224 */ /* 0x000fe200078e003d */
[----:B------:R-:W-:Y:S01]  /*4c60*/  MOV R116, R62 ;  /* 0x0000003e00747202 */ /* 0x000fe20000000f00 */
[----:B------:R-:W-:Y:S02]  /*4c70*/  IMAD.MOV.U32 R115, RZ, RZ, R63 ;  /* 0x000000ffff737224 */ /* 0x000fe400078e003f */
[----:B------:R-:W-:-:S03]  /*4c80*/  IMAD.MOV.U32 R114, RZ, RZ, R60 ;  /* 0x000000ffff727224 */ /* 0x000fc600078e003c */
[C---:B------:R-:W-:Y:S08]  /*4c90*/  HMMA.16816.F32 R64, R4.reuse, R86, R16 ;  /* 0x000000560440723c */ /* 0x040ff00000001810 */
[C---:B---3--:R-:W-:Y:S07]  /*4ca0*/  HMMA.16816.F32 R16, R4.reuse, R52, R12 ;  /* 0x000000340410723c */ /* 0x048fee000000180c */
[----:B------:R-:W-:Y:S01]  /*4cb0*/  IMAD.MOV.U32 R52, RZ, RZ, R114 ;  /* 0x000000ffff347224 */ /* 0x000fe200078e0072 */
[----:B------:R-:W-:Y:S01]  /*4cc0*/  HMMA.16816.F32 R60, R4, R22, R32 ;  /* 0x00000016043c723c */ /* 0x000fe20000001820 */
[----:B------:R-:W3:Y:S01]  /*4cd0*/  LDSM.16.MT88.4 R32, [R237+0x3800] ;  /* 0x00380000ed20783b */ /* 0x000ee20000004200 */
[----:B------:R-:W-:-:S06]  /*4ce0*/  IMAD.MOV.U32 R53, RZ, RZ, R117 ;  /* 0x000000ffff357224 */ /* 0x000fcc00078e0075 */
[----:B------:R-:W-:Y:S08]  /*4cf0*/  HMMA.16816.F32 R28, R8, R68, RZ ;  /* 0x00000044081c723c */ /* 0x000ff000000018ff */
[----:B-1----:R-:W-:Y:S01]  /*4d00*/  HMMA.16816.F32 R68, R4, R38, R24 ;  /* 0x000000260444723c */ /* 0x002fe20000001818 */
[----:B------:R-:W-:Y:S01]  /*4d10*/  MOV R154, R16 ;  /* 0x00000010009a7202 */ /* 0x000fe20000000f00 */
[----:B------:R-:W-:Y:S01]  /*4d20*/  IMAD.MOV.U32 R153, RZ, RZ, R17 ;  /* 0x000000ffff997224 */ /* 0x000fe200078e0011 */
[----:B------:R-:W-:Y:S01]  /*4d30*/  MOV R131, R19 ;  /* 0x0000001300837202 */ /* 0x000fe20000000f00 */
[----:B------:R-:W-:-:S04]  /*4d40*/  IMAD.MOV.U32 R152, RZ, RZ, R18 ;  /* 0x000000ffff987224 */ /* 0x000fc800078e0012 */
[C---:B------:R-:W-:Y:S07]  /*4d50*/  HMMA.16816.F32 R24, R8.reuse, R48, RZ ;  /* 0x000000300818723c */ /* 0x040fee00000018ff */
[----:B------:R-:W-:Y:S01]  /*4d60*/  IMAD.MOV.U32 R49, RZ, RZ, R121 ;  /* 0x000000ffff317224 */ /* 0x000fe200078e0079 */
[----:B------:R-:W-:Y:S01]  /*4d70*/  HMMA.16816.F32 R16, R8, R56, RZ ;  /* 0x000000380810723c */ /* 0x000fe200000018ff */
[----:B------:R-:W-:-:S06]  /*4d80*/  IMAD.MOV.U32 R48, RZ, RZ, R118 ;  /* 0x000000ffff307224 */ /* 0x000fcc00078e0076 */
[----:B------:R-:W-:Y:S01]  /*4d90*/  IMAD.MOV.U32 R56, RZ, RZ, R109 ;  /* 0x000000ffff387224 */ /* 0x000fe200078e006d */
[----:B------:R-:W-:Y:S01]  /*4da0*/  HMMA.16816.F32 R72, R4, R36, R28 ;  /* 0x000000240448723c */ /* 0x000fe2000000181c */
[----:B------:R-:W1:Y:S01]  /*4db0*/  LDSM.16.MT88.4 R36, [R239+0x3000] ;  /* 0x00300000ef24783b */ /* 0x000e620000004200 */
[----:B------:R-:W-:-:S06]  /*4dc0*/  MOV R57, R108 ;  /* 0x0000006c00397202 */ /* 0x000fcc0000000f00 */
[----:B--2---:R-:W-:Y:S07]  /*4dd0*/  HMMA.16816.F32 R84, R4, R44, R24 ;  /* 0x0000002c0454723c */ /* 0x004fee0000001818 */
[----:B------:R-:W-:Y:S01]  /*4de0*/  MOV R44, R111 ;  /* 0x0000006f002c7202 */ /* 0x000fe20000000f00 */
[----:B------:R-:W-:Y:S01]  /*4df0*/  HMMA.16816.F32 R20, R8, R50, RZ ;  /* 0x000000320814723c */ /* 0x000fe200000018ff */
[----:B------:R-:W-:-:S06]  /*4e00*/  IMAD.MOV.U32 R45, RZ, RZ, R110 ;  /* 0x000000ffff2d7224 */ /* 0x000fcc00078e006e */
[----:B------:R-:W-:Y:S01]  /*4e10*/  IMAD.MOV.U32 R50, RZ, RZ, R120 ;  /* 0x000000ffff327224 */ /* 0x000fe200078e0078 */
[----:B---3--:R-:W-:Y:S01]  /*4e20*/  HMMA.16816.F32 R16, R4, R32, R16 ;  /* 0x000000200410723c */ /* 0x008fe20000001810 */
[----:B------:R-:W-:-:S06]  /*4e30*/  MOV R51, R119 ;  /* 0x0000007700337202 */ /* 0x000fcc0000000f00 */
[----:B------:R-:W-:Y:S01]  /*4e40*/  FFMA.FTZ R33, R101, c[0x0][0x2d0], -R0 ;  /* 0x0000b40065217a23 */ /* 0x000fe20000010800 */
[C---:B------:R-:W-:Y:S01]  /*4e50*/  HMMA.16816.F32 R28, R8.reuse, R42, RZ ;  /* 0x0000002a081c723c */ /* 0x040fe200000018ff */
[----:B------:R-:W-:Y:S01]  /*4e60*/  IMAD.MOV.U32 R160, RZ, RZ, R84 ;  /* 0x000000ffffa07224 */ /* 0x000fe200078e0054 */
[----:B------:R-:W-:Y:S01]  /*4e70*/  MOV R134, R86 ;  /* 0x0000005600867202 */ /* 0x000fe20000000f00 */
[----:B------:R-:W-:Y:S02]  /*4e80*/  IMAD.MOV.U32 R135, RZ, RZ, R85 ;  /* 0x000000ffff877224 */ /* 0x000fe400078e0055 */
[----:B------:R-:W-:Y:S02]  /*4e90*/  IMAD.MOV.U32 R155, RZ, RZ, R87 ;  /* 0x000000ffff9b7224 */ /* 0x000fe400078e0057 */
[----:B------:R-:W-:Y:S01]  /*4ea0*/  IMAD.MOV.U32 R42, RZ, RZ, R124 ;  /* 0x000000ffff2a7224 */ /* 0x000fe200078e007c */
[----:B------:R-:W-:Y:S01]  /*4eb0*/  HMMA.16816.F32 R12, R8, R58, RZ ;  /* 0x0000003a080c723c */ /* 0x000fe200000018ff */
[----:B------:R-:W-:-:S02]  /*4ec0*/  IMAD.MOV.U32 R43, RZ, RZ, R123 ;  /* 0x000000ffff2b7224 */ /* 0x000fc400078e007b */
[----:B------:R-:W-:-:S04]  /*4ed0*/  FFMA.FTZ R32, R100, c[0x0][0x2d0], -R0 ;  /* 0x0000b40064207a23 */ /* 0x000fc80000010800 */
[----:B------:R-:W-:Y:S01]  /*4ee0*/  IMAD.MOV.U32 R58, RZ, RZ, R113 ;  /* 0x000000ffff3a7224 */ /* 0x000fe200078e0071 */
[----:B------:R-:W-:Y:S01]  /*4ef0*/  HMMA.16816.F32 R84, R4, R46, R20 ;  /* 0x0000002e0454723c */ /* 0x000fe20000001814 */
[----:B------:R-:W2:Y:S01]  /*4f00*/  LDSM.16.MT88.4 R20, [R239+0x3800] ;  /* 0x00380000ef14783b */ /* 0x000ea20000004200 */
[----:B------:R-:W-:Y:S02]  /*4f10*/  IMAD.MOV.U32 R24, RZ, RZ, R18 ;  /* 0x000000ffff187224 */ /* 0x000fe400078e0012 */
[----:B------:R-:W-:-:S03]  /*4f20*/  IMAD.MOV.U32 R59, RZ, RZ, R112 ;  /* 0x000000ffff3b7224 */ /* 0x000fc600078e0070 */
[----:B------:R-:W-:Y:S01]  /*4f30*/  MOV R46, R3 ;  /* 0x00000003002e7202 */ /* 0x000fe20000000f00 */
[----:B------:R-:W-:Y:S01]  /*4f40*/  HMMA.16816.F32 R76, R4, R54, R28 ;  /* 0x00000036044c723c */ /* 0x000fe2000000181c */
[----:B------:R-:W-:Y:S02]  /*4f50*/  IMAD.MOV.U32 R3, RZ, RZ, R19 ;  /* 0x000000ffff037224 */ /* 0x000fe400078e0013 */
[----:B------:R-:W-:-:S04]  /*4f60*/  IMAD.MOV.U32 R47, RZ, RZ, R169 ;  /* 0x000000ffff2f7224 */ /* 0x000fc800078e00a9 */
[----:B------:R-:W-:Y:S01]  /*4f70*/  MOV R29, R17 ;  /* 0x00000011001d7202 */ /* 0x000fe20000000f00 */
[----:B------:R-:W-:Y:S01]  /*4f80*/  HMMA.16816.F32 R176, R4, R34, R12 ;  /* 0x0000002204b0723c */ /* 0x000fe2000000180c */
[----:B------:R-:W-:Y:S01]  /*4f90*/  IMAD.MOV.U32 R28, RZ, RZ, R16 ;  /* 0x000000ffff1c7224 */ /* 0x000fe200078e0010 */
[----:B------:R-:W-:Y:S01]  /*4fa0*/  MOV R54, R116 ;  /* 0x0000007400367202 */ /* 0x000fe20000000f00 */
[----:B------:R-:W-:Y:S02]  /*4fb0*/  IMAD.MOV.U32 R55, RZ, RZ, R115 ;  /* 0x000000ffff377224 */ /* 0x000fe400078e0073 */
[----:B------:R-:W-:Y:S02]  /*4fc0*/  FFMA.FTZ R31, R105, c[0x0][0x2d0], -R2 ;  /* 0x0000b400691f7a23 */ /* 0x000fe40000010802 */
[----:B------:R-:W-:Y:S01]  /*4fd0*/  IMAD.MOV.U32 R34, RZ, RZ, R168 ;  /* 0x000000ffff227224 */ /* 0x000fe200078e00a8 */
[----:B-1----:R-:W-:Y:S01]  /*4fe0*/  HMMA.16816.F32 R12, R8, R38, RZ ;  /* 0x00000026080c723c */ /* 0x002fe200000018ff */
[----:B------:R-:W-:Y:S01]  /*4ff0*/  FFMA.FTZ R30, R104, c[0x0][0x2d0], -R2 ;  /* 0x0000b400681e7a23 */ /* 0x000fe20000010802 */
[----:B------:R-:W-:-:S05]  /*5000*/  MOV R35, R128 ;  /* 0x0000008000237202 */ /* 0x000fca0000000f00 */
[----:B------:R-:W-:Y:S01]  /*5010*/  MOV R38, R24 ;  /* 0x0000001800267202 */ /* 0x000fe20000000f00 */
[----:B------:R-:W-:Y:S01]  /*5020*/  HMMA.16816.F32 R16, R8, R36, RZ ;  /* 0x000000240810723c */ /* 0x000fe200000018ff */
[----:B------:R-:W1:Y:S01]  /*5030*/  LDSM.16.MT88.4 R24, [R236+0x4800] ;  /* 0x00480000ec18783b */ /* 0x000e620000004200 */
[----:B------:R-:W-:Y:S02]  /*5040*/  IMAD.MOV.U32 R39, RZ, RZ, R3 ;  /* 0x000000ffff277224 */ /* 0x000fe400078e0003 */
[----:B------:R-:W-:Y:S01]  /*5050*/  FADD.FTZ R3, R89, R88 ;  /* 0x0000005859037221 */ /* 0x000fe20000010000 */
[----:B------:R-:W-:Y:S01]  /*5060*/  MOV R89, R28 ;  /* 0x0000001c00597202 */ /* 0x000fe20000000f00 */
[----:B------:R-:W-:Y:S02]  /*5070*/  IMAD.MOV.U32 R88, RZ, RZ, R29 ;  /* 0x000000ffff587224 */ /* 0x000fe400078e001d */
[----:B------:R-:W-:Y:S02]  /*5080*/  IMAD.MOV.U32 R37, RZ, RZ, R127 ;  /* 0x000000ffff257224 */ /* 0x000fe400078e007f */
[----:B------:R-:W-:-:S02]  /*5090*/  IMAD.MOV.U32 R36, RZ, RZ, R126 ;  /* 0x000000ffff247224 */ /* 0x000fc400078e007e */
[----:B------:R-:W-:Y:S02]  /*50a0*/  FADD.FTZ R3, R91, R3 ;  /* 0x000000035b037221 */ /* 0x000fe40000010000 */
[----:B------:R-:W-:Y:S02]  /*50b0*/  FFMA.FTZ R29, R106, c[0x0][0x2d0], -R2 ;  /* 0x0000b4006a1d7a23 */ /* 0x000fe40000010802 */
[----:B--2---:R-:W-:Y:S01]  /*50c0*/  HMMA.16816.F32 R168, R4, R22, R12 ;  /* 0x0000001604a8723c */ /* 0x004fe2000000180c */
[----:B------:R-:W-:Y:S02]  /*50d0*/  FADD.FTZ R3, R90, R3 ;  /* 0x000000035a037221 */ /* 0x000fe40000010000 */
[----:B------:R-:W-:-:S05]  /*50e0*/  FFMA.FTZ R28, R102, c[0x0][0x2d0], -R0 ;  /* 0x0000b400661c7a23 */ /* 0x000fca0000010800 */
[----:B------:R-:W-:Y:S01]  /*50f0*/  HMMA.16816.F32 R172, R4, R20, R16 ;  /* 0x0000001404ac723c */ /* 0x000fe20000001810 */
[----:B------:R-:W2:Y:S06]  /*5100*/  LDSM.16.MT88.4 R16, [R236+0x5000] ;  /* 0x00500000ec10783b */ /* 0x000eac0000004200 */
[----:B------:R-:W-:Y:S01]  /*5110*/  FADD.FTZ R20, R94, R3 ;  /* 0x000000035e147221 */ /* 0x000fe20000010000 */
[----:B-1----:R-:W-:Y:S11]  /*5120*/  HMMA.16816.F32 R12, R8, R24, RZ ;  /* 0x00000018080c723c */ /* 0x002ff600000018ff */
[----:B------:R-:W-:Y:S11]  /*5130*/  @!UPT UIADD3 URZ, URZ, URZ, URZ ;  /* 0x0000003f3f3ff290 */ /* 0x000ff6000fffe03f */
[----:B------:R-:W-:Y:S02]  /*5140*/  @!UPT UIADD3 URZ, URZ, URZ, URZ ;  /* 0x0000003f3f3ff290 */ /* 0x000fe4000fffe03f */
[----:B--2---:R-:W-:Y:S07]  /*5150*/  HMMA.16816.F32 R124, R4, R16, R12 ;  /* 0x00000010047c723c */ /* 0x004fee000000180c */
[----:B------:R-:W-:Y:S02]  /*5160*/  FADD.FTZ R12, R82, R81 ;  /* 0x00000051520c7221 */ /* 0x000fe40000010000 */
[----:B------:R-:W-:Y:S01]  /*5170*/  IMAD.MOV.U32 R82, RZ, RZ, R89 ;  /* 0x000000ffff527224 */ /* 0x000fe200078e0059 */
[----:B------:R-:W-:Y:S01]  /*5180*/  MOV R89, R38 ;  /* 0x0000002600597202 */ /* 0x000fe20000000f00 */
[----:B------:R-:W-:-:S02]  /*5190*/  FADD.FTZ R16, R80, R12 ;  /* 0x0000000c50107221 */ /* 0x000fc40000010000 */
[----:B------:R-:W-:Y:S01]  /*51a0*/  HMMA.16816.F32 R12, R8, R26, RZ ;  /* 0x0000001a080c723c */ /* 0x000fe200000018ff */
[----:B------:R-:W1:Y:S01]  /*51b0*/  LDSM.16.MT88.4 R24, [R238+0x4800] ;  /* 0x00480000ee18783b */ /* 0x000e620000004200 */
[----:B------:R-:W-:Y:S02]  /*51c0*/  FADD.FTZ R21, R83, R16 ;  /* 0x0000001053157221 */ /* 0x000fe40000010000 */
[----:B------:R-:W-:Y:S02]  /*51d0*/  IMAD.MOV.U32 R81, RZ, RZ, R88 ;  /* 0x000000ffff517224 */ /* 0x000fe400078e0058 */
[----:B------:R-:W-:Y:S02]  /*51e0*/  FADD.FTZ R3, R92, R21 ;  /* 0x000000155c037221 */ /* 0x000fe40000010000 */
[----:B------:R-:W-:Y:S01]  /*51f0*/  IMAD.MOV.U32 R88, RZ, RZ, R39 ;  /* 0x000000ffff587224 */ /* 0x000fe200078e0027 */
[----:B------:R-:W-:Y:S01]  /*5200*/  MOV R39, R35 ;  /* 0x0000002300277202 */ /* 0x000fe20000000f00 */
[----:B------:R-:W-:Y:S01]  /*5210*/  FADD.FTZ R3, R93, R3 ;  /* 0x000000035d037221 */ /* 0x000fe20000010000 */
[----:B------:R-:W-:Y:S01]  /*5220*/  MOV R105, R81 ;  /* 0x0000005100697202 */ /* 0x000fe20000000f00 */
[----:B------:R-:W-:-:S02]  /*5230*/  IMAD.MOV.U32 R38, RZ, RZ, R34 ;  /* 0x000000ffff267224 */ /* 0x000fc400078e0022 */
[----:B------:R-:W-:Y:S01]  /*5240*/  IMAD.MOV.U32 R34, RZ, RZ, R46 ;  /* 0x000000ffff227224 */ /* 0x000fe200078e002e */
[----:B------:R-:W-:Y:S01]  /*5250*/  MOV R46, R130 ;  /* 0x00000082002e7202 */ /* 0x000fe20000000f00 */
[----:B------:R-:W-:Y:S02]  /*5260*/  IMAD.MOV.U32 R35, RZ, RZ, R47 ;  /* 0x000000ffff237224 */ /* 0x000fe400078e002f */
[----:B------:R-:W-:Y:S01]  /*5270*/  IMAD.MOV.U32 R47, RZ, RZ, R129 ;  /* 0x000000ffff2f7224 */ /* 0x000fe200078e0081 */
[----:B------:R-:W-:Y:S01]  /*5280*/  MOV R100, R34 ;  /* 0x0000002200647202 */ /* 0x000fe20000000f00 */
[----:B------:R-:W-:Y:S02]  /*5290*/  IMAD.MOV.U32 R101, RZ, RZ, R35 ;  /* 0x000000ffff657224 */ /* 0x000fe400078e0023 */
[----:B------:R-:W-:Y:S02]  /*52a0*/  IMAD.MOV.U32 R106, RZ, RZ, R89 ;  /* 0x000000ffff6a7224 */ /* 0x000fe400078e0059 */
[----:B------:R-:W-:Y:S01]  /*52b0*/  HMMA.16816.F32 R112, R4, R18, R12 ;  /* 0x000000120470723c */ /* 0x000fe2000000180c */
[----:B------:R-:W2:Y:S01]  /*52c0*/  LDSM.16.MT88.4 R16, [R238+0x5000] ;  /* 0x00500000ee10783b */ /* 0x000ea20000004200 */
[----:B------:R-:W-:-:S02]  /*52d0*/  IMAD.MOV.U32 R83, RZ, RZ, R131 ;  /* 0x000000ffff537224 */ /* 0x000fc400078e0083 */
[----:B------:R-:W-:Y:S02]  /*52e0*/  IMAD.MOV.U32 R102, RZ, RZ, R46 ;  /* 0x000000ffff667224 */ /* 0x000fe400078e002e */
[----:B------:R-:W-:Y:S01]  /*52f0*/  IMAD.MOV.U32 R46, RZ, RZ, R58 ;  /* 0x000000ffff2e7224 */ /* 0x000fe200078e003a */
[----:B------:R-:W-:Y:S01]  /*5300*/  MOV R58, R162 ;  /* 0x000000a2003a7202 */ /* 0x000fe20000000f00 */
[----:B------:R-:W-:Y:S02]  /*5310*/  IMAD.MOV.U32 R90, RZ, RZ, R134 ;  /* 0x000000ffff5a7224 */ /* 0x000fe400078e0086 */
[----:B------:R-:W-:Y:S01]  /*5320*/  IMAD.MOV.U32 R104, RZ, RZ, R82 ;  /* 0x000000ffff687224 */ /* 0x000fe200078e0052 */
[----:B-1----:R-:W-:Y:S07]  /*5330*/  HMMA.16816.F32 R12, R8, R24, RZ ;  /* 0x00000018080c723c */ /* 0x002fee00000018ff */
[----:B------:R-:W-:Y:S01]  /*5340*/  FFMA.FTZ R25, R103, c[0x0][0x2d0], -R0 ;  /* 0x0000b40067197a23 */ /* 0x000fe20000010800 */
[----:B------:R-:W-:Y:S01]  /*5350*/  MOV R103, R47 ;  /* 0x0000002f00677202 */ /* 0x000fe20000000f00 */
[----:B------:R-:W-:Y:S01]  /*5360*/  MUFU.EX2 R0, R29 ;  /* 0x0000001d00007308 */ /* 0x000fe20000000800 */
[----:B------:R-:W-:Y:S11]  /*5370*/  IMAD.MOV.U32 R47, RZ, RZ, R59 ;  /* 0x000000ffff2f7224 */ /* 0x000ff600078e003b */
[----:B------:R-:W-:Y:S03]  /*5380*/  @!UPT UIADD3 URZ, URZ, URZ, URZ ;  /* 0x0000003f3f3ff290 */ /* 0x000fe6000fffe03f */
[----:B--2---:R-:W-:Y:S08]  /*5390*/  HMMA.16816.F32 R108, R4, R16, R12 ;  /* 0x00000010046c723c */ /* 0x004ff0000000180c */
[----:B------:R-:W-:Y:S07]  /*53a0*/  HMMA.16816.F32 R12, R8, R26, RZ ;  /* 0x0000001a080c723c */ /* 0x000fee00000018ff */
[----:B------:R-:W-:-:S02]  /*53b0*/  FFMA.FTZ R26, R107, c[0x0][0x2d0], -R2 ;  /* 0x0000b4006b1a7a23 */ /* 0x000fc40000010802 */
[----:B------:R-:W-:Y:S02]  /*53c0*/  FADD.FTZ R2, R96, R20 ;  /* 0x0000001460027221 */ /* 0x000fe40000010000 */
[----:B------:R-:W-:Y:S01]  /*53d0*/  LDSM.16.MT88.4 R20, [R237+0x5000] ;  /* 0x00500000ed14783b */ /* 0x000fe20000004200 */
[----:B------:R-:W-:Y:S02]  /*53e0*/  FADD.FTZ R27, R95, R3 ;  /* 0x000000035f1b7221 */ /* 0x000fe40000010000 */
[----:B------:R-:W-:Y:S01]  /*53f0*/  FADD.FTZ R2, R97, R2 ;  /* 0x0000000261027221 */ /* 0x000fe20000010000 */
[----:B------:R-:W-:Y:S01]  /*5400*/  MUFU.EX2 R3, R30 ;  /* 0x0000001e00037308 */ /* 0x000fe20000000800 */
[----:B------:R-:W-:Y:S02]  /*5410*/  IMAD.MOV.U32 R59, RZ, RZ, R161 ;  /* 0x000000ffff3b7224 */ /* 0x000fe400078e00a1 */
[----:B------:R-:W-:Y:S02]  /*5420*/  FADD.FTZ R24, R98, R2 ;  /* 0x0000000262187221 */ /* 0x000fe40000010000 */
[----:B------:R-:W-:-:S03]  /*5430*/  IMAD.MOV.U32 R107, RZ, RZ, R88 ;  /* 0x000000ffff6b7224 */ /* 0x000fc600078e0058 */
[----:B------:R-:W1:Y:S01]  /*5440*/  MUFU.EX2 R2, R26 ;  /* 0x0000001a00027308 */ /* 0x000e620000000800 */
[----:B------:R-:W-:Y:S01]  /*5450*/  HMMA.16816.F32 R120, R4, R18, R12 ;  /* 0x000000120478723c */ /* 0x000fe2000000180c */
[----:B------:R-:W2:Y:S01]  /*5460*/  LDSM.16.MT88.4 R16, [R237+0x4800] ;  /* 0x00480000ed10783b */ /* 0x000ea20000004200 */
[----:B-1----:R-:W-:-:S06]  /*5470*/  F2FP.PACK_AB R128, R0, R2 ;  /* 0x000000020080723e */ /* 0x002fcc00000000ff */
[C---:B--2---:R-:W-:Y:S08]  /*5480*/  HMMA.16816.F32 R12, R8.reuse, R16, RZ ;  /* 0x00000010080c723c */ /* 0x044ff000000018ff */
[----:B------:R-:W-:Y:S11]  /*5490*/  HMMA.16816.F32 R16, R8, R18, RZ ;  /* 0x000000120810723c */ /* 0x000ff600000018ff */
[----:B------:R-:W-:Y:S05]  /*54a0*/  @!UPT UIADD3 URZ, URZ, URZ, URZ ;  /* 0x0000003f3f3ff290 */ /* 0x000fea000fffe03f */
[C---:B------:R-:W-:Y:S01]  /*54b0*/  HMMA.16816.F32 R116, R4.reuse, R20, R12 ;  /* 0x000000140474723c */ /* 0x040fe2000000180c */
[----:B------:R-:W1:Y:S06]  /*54c0*/  MUFU.EX2 R12, R31 ;  /* 0x0000001f000c7308 */ /* 0x000e6c0000000800 */
[----:B------:R-:W-:Y:S01]  /*54d0*/  FADD.FTZ R15, R2, R24 ;  /* 0x00000018020f7221 */ /* 0x000fe20000010000 */
[----:B------:R-:W-:Y:S01]  /*54e0*/  HMMA.16816.F32 R20, R4, R22, R16 ;  /* 0x000000160414723c */ /* 0x000fe20000001810 */
[----:B------:R-:W2:Y:S02]  /*54f0*/  MUFU.EX2 R14, R25 ;  /* 0x00000019000e7308 */ /* 0x000ea40000000800 */
[----:B------:R-:W-:-:S04]  /*5500*/  FADD.FTZ R15, R0, R15 ;  /* 0x0000000f000f7221 */ /* 0x000fc80000010000 */
[----:B------:R-:W-:Y:S02]  /*5510*/  FADD.FTZ R16, R99, R27 ;  /* 0x0000001b63107221 */ /* 0x000fe40000010000 */
[----:B------:R-:W3:Y:S01]  /*5520*/  MUFU.EX2 R13, R28 ;  /* 0x0000001c000d7308 */ /* 0x000ee20000000800 */
[----:B-1----:R-:W-:Y:S01]  /*5530*/  FADD.FTZ R0, R12, R15 ;  /* 0x0000000f0c007221 */ /* 0x002fe20000010000 */
[C---:B------:R-:W-:Y:S01]  /*5540*/  F2FP.PACK_AB R130, R3.reuse, R12 ;  /* 0x0000000c0382723e */ /* 0x040fe200000000ff */
[----:B------:R-:W-:Y:S01]  /*5550*/  IMAD.MOV.U32 R88, RZ, RZ, R160 ;  /* 0x000000ffff587224 */ /* 0x000fe200078e00a0 */
[----:B------:R-:W-:Y:S01]  /*5560*/  MOV R89, R135 ;  /* 0x0000008700597202 */ /* 0x000fe20000000f00 */
[----:B------:R-:W-:Y:S01]  /*5570*/  FADD.FTZ R0, R3, R0 ;  /* 0x0000000003007221 */ /* 0x000fe20000010000 */
[----:B------:R-:W-:Y:S01]  /*5580*/  MOV R80, R154 ;  /* 0x0000009a00507202 */ /* 0x000fe20000000f00 */
[----:B------:R-:W-:Y:S01]  /*5590*/  IMAD.MOV.U32 R81, RZ, RZ, R153 ;  /* 0x000000ffff517224 */ /* 0x000fe200078e0099 */
[----:B------:R-:W-:Y:S01]  /*55a0*/  MOV R82, R152 ;  /* 0x0000009800527202 */ /* 0x000fe20000000f00 */
[----:B--2---:R-:W-:Y:S01]  /*55b0*/  FADD.FTZ R2, R14, R16 ;  /* 0x000000100e027221 */ /* 0x004fe20000010000 */
[----:B------:R1:W-:Y:S01]  /*55c0*/  STL [R1], R0 ;  /* 0x0000000001007387 */ /* 0x0003e20000100800 */
[----:B------:R-:W-:-:S03]  /*55d0*/  IMAD.MOV.U32 R91, RZ, RZ, R155 ;  /* 0x000000ffff5b7224 */ /* 0x000fc600078e009b */
[----:B------:R-:W2:Y:S01]  /*55e0*/  LDSM.16.MT88.4 R152, [R236+0x1000] ;  /* 0x00100000ec98783b */ /* 0x000ea20000004200 */
[C---:B---3--:R-:W-:Y:S01]  /*55f0*/  FADD.FTZ R3, R13.reuse, R2 ;  /* 0x000000020d037221 */ /* 0x048fe20000010000 */
[----:B------:R-:W-:Y:S01]  /*5600*/  F2FP.PACK_AB R129, R13, R14 ;  /* 0x0000000e0d81723e */ /* 0x000fe200000000ff */
[----:B------:R-:W3:Y:S01]  /*5610*/  MUFU.EX2 R2, R33 ;  /* 0x0000002100027308 */ /* 0x000ee20000000800 */
[----:B------:R-:W-:Y:S04]  /*5620*/  LDSM.16.MT88.4 R12, [R239+0x4800] ;  /* 0x00480000ef0c783b */ /* 0x000fe80000004200 */
[----:B------:R-:W-:Y:S01]  /*5630*/  LDSM.16.MT88.4 R96, [R239+0x4000] ;  /* 0x00400000ef60783b */ /* 0x000fe20000004200 */
[----:B---3--:R-:W-:Y:S02]  /*5640*/  FADD.FTZ R3, R2, R3 ;  /* 0x0000000302037221 */ /* 0x008fe40000010000 */
[----:B-1----:R1:W3:Y:S02]  /*5650*/  MUFU.EX2 R0, R32 ;  /* 0x0000002000007308 */ /* 0x0022e40000000800 */
[----:B-1----:R-:W1:Y:S01]  /*5660*/  LDSM.16.MT88.4 R32, [R239+0x1000] ;  /* 0x00100000ef20783b */ /* 0x002e620000004200 */
[C---:B---3--:R-:W-:Y:S01]  /*5670*/  F2FP.PACK_AB R131, R0.reuse, R2 ;  /* 0x000000020083723e */ /* 0x048fe200000000ff */
[----:B------:R-:W-:-:S05]  /*5680*/  FADD.FTZ R3, R0, R3 ;  /* 0x0000000300037221 */ /* 0x000fca0000010000 */
[----:B------:R-:W-:Y:S04]  /*5690*/  STL [R1+0x4], R3 ;  /* 0x0000040301007387 */ /* 0x000fe80000100800 */
[----:B------:R3:W5:Y:S04]  /*56a0*/  LDL.LU R162, [R1+0xb8] ;  /* 0x0000b80001a27983 */ /* 0x0007680000300800 */
[----:B------:R3:W5:Y:S04]  /*56b0*/  LDL.LU R161, [R1+0xb4] ;  /* 0x0000b40001a17983 */ /* 0x0007680000300800 */
[----:B------:R3:W5:Y:S04]  /*56c0*/  LDL.LU R160, [R1+0xb0] ;  /* 0x0000b00001a07983 */ /* 0x0007680000300800 */
[----:B------:R3:W5:Y:S04]  /*56d0*/  LDL.LU R135, [R1+0xac] ;  /* 0x0000ac0001877983 */ /* 0x0007680000300800 */
[----:B------:R3:W5:Y:S01]  /*56e0*/  LDL.LU R134, [R1+0xa8] ;  /* 0x0000a80001867983 */ /* 0x0007620000300800 */
[----:B--2---:R-:W-:Y:S01]  /*56f0*/  HMMA.16816.F32 R156, R128, R152, R156 ;  /* 0x00000098809c723c */ /* 0x004fe2000000189c */
[----:B------:R-:W-:-:S02]  /*5700*/  MOV R26, R249 ;  /* 0x000000f9001a7202 */ /* 0x000fc40000000f00 */
[----:B------:R-:W-:-:S04]  /*5710*/  IADD3 R249, R246, -0x2, RZ ;  /* 0xfffffffef6f97810 */ /* 0x000fc80007ffe0ff */
[----:B------:R-:W-:Y:S01]  /*5720*/  ISETP.GE.AND P0, PT, R249, R26, PT ;  /* 0x0000001af900720c */ /* 0x000fe20003f06270 */
[C---:B------:R-:W-:Y:S01]  /*5730*/  HMMA.16816.F32 R152, R128.reuse, R154, R144 ;  /* 0x0000009a8098723c */ /* 0x040fe20000001890 */
[----:B------:R-:W2:Y:S07]  /*5740*/  LDSM.16.MT88.4 R144, [R238+0x1000] ;  /* 0x00100000ee90783b */ /* 0x000eae0000004200 */
[C---:B-1----:R-:W-:Y:S08]  /*5750*/  HMMA.16816.F32 R28, R128.reuse, R32, R36 ;  /* 0x00000020801c723c */ /* 0x042ff00000001824 */
[----:B------:R-:W-:Y:S01]  /*5760*/  HMMA.16816.F32 R32, R128, R34, R40 ;  /* 0x000000228020723c */ /* 0x000fe20000001828 */
[----:B------:R-:W1:Y:S07]  /*5770*/  LDSM.16.MT88.4 R40, [R236+0x2800] ;  /* 0x00280000ec28783b */ /* 0x000e6e0000004200 */
[C---:B------:R-:W-:Y:S08]  /*5780*/  HMMA.16816.F32 R16, R8.reuse, R12, RZ ;  /* 0x0000000c0810723c */ /* 0x040ff000000018ff */
[----:B------:R-:W-:Y:S01]  /*5790*/  HMMA.16816.F32 R8, R8, R14, RZ ;  /* 0x0000000e0808723c */ /* 0x000fe200000018ff */
[----:B------:R-:W4:Y:S07]  /*57a0*/  LDSM.16.MT88.4 R12, [R239+0x5000] ;  /* 0x00500000ef0c783b */ /* 0x000f2e0000004200 */
[C---:B------:R-:W-:Y:S08]  /*57b0*/  HMMA.16816.F32 R92, R128.reuse, R96, R172 ;  /* 0x00000060805c723c */ /* 0x040ff000000018ac */
[C---:B--2---:R-:W-:Y:S08]  /*57c0*/  HMMA.16816.F32 R148, R128.reuse, R144, R148 ;  /* 0x000000908094723c */ /* 0x044ff00000001894 */
[C---:B------:R-:W-:Y:S01]  /*57d0*/  HMMA.16816.F32 R144, R128.reuse, R146, R136 ;  /* 0x000000928090723c */ /* 0x040fe20000001888 */
[----:B------:R-:W2:Y:S07]  /*57e0*/  LDSM.16.MT88.4 R136, [R237+0x1000] ;  /* 0x00100000ed88783b */ /* 0x000eae0000004200 */
[C---:B-1----:R-:W-:Y:S08]  /*57f0*/  HMMA.16816.F32 R36, R128.reuse, R40, R44 ;  /* 0x000000288024723c */ /* 0x042ff0000000182c */
[----:B------:R-:W-:Y:S01]  /*5800*/  HMMA.16816.F32 R40, R128, R42, R48 ;  /* 0x0000002a8028723c */ /* 0x000fe20000001830 */
[----:B------:R-:W1:Y:S07]  /*5810*/  LDSM.16.MT88.4 R48, [R238+0x2800] ;  /* 0x00280000ee30783b */ /* 0x000e6e0000004200 */
[C---:B----4-:R-:W-:Y:S08]  /*5820*/  HMMA.16816.F32 R16, R4.reuse, R12, R16 ;  /* 0x0000000c0410723c */ /* 0x050ff00000001810 */
[----:B------:R-:W-:Y:S01]  /*5830*/  HMMA.16816.F32 R8, R4, R14, R8 ;  /* 0x0000000e0408723c */ /* 0x000fe20000001808 */
[----:B------:R-:W-:Y:S07]  /*5840*/  LDSM.16.MT88.4 R4, [R239+0x5800] ;  /* 0x00580000ef04783b */ /* 0x000fee0000004200 */
[C---:B------:R-:W-:Y:S08]  /*5850*/  HMMA.16816.F32 R96, R128.reuse, R98, R168 ;  /* 0x000000628060723c */ /* 0x040ff000000018a8 */
[C---:B--2---:R-:W-:Y:S08]  /*5860*/  HMMA.16816.F32 R140, R128.reuse, R136, R140 ;  /* 0x00000088808c723c */ /* 0x044ff0000000188c */
[C---:B------:R-:W-:Y:S08]  /*5870*/  HMMA.16816.F32 R136, R128.reuse, R138, R100 ;  /* 0x0000008a8088723c */ /* 0x040ff00000001864 */
[C---:B-1----:R-:W-:Y:S01]  /*5880*/  HMMA.16816.F32 R44, R128.reuse, R48, R56 ;  /* 0x00000030802c723c */ /* 0x042fe20000001838 */
[----:B------:R-:W1:Y:S07]  /*5890*/  LDSM.16.MT88.4 R56, [R237+0x2800] ;  /* 0x00280000ed38783b */ /* 0x000e6e0000004200 */
[C---:B------:R-:W-:Y:S01]  /*58a0*/  HMMA.16816.F32 R48, R128.reuse, R50, R64 ;  /* 0x000000328030723c */ /* 0x040fe20000001840 */
[----:B------:R-:W2:Y:S07]  /*58b0*/  LDSM.16.MT88.4 R64, [R239+0x2800] ;  /* 0x00280000ef40783b */ /* 0x000eae0000004200 */
[C---:B-1----:R-:W-:Y:S08]  /*58c0*/  HMMA.16816.F32 R52, R128.reuse, R56, R52 ;  /* 0x000000388034723c */ /* 0x042ff00000001834 */
[C---:B------:R-:W-:Y:S08]  /*58d0*/  HMMA.16816.F32 R56, R128.reuse, R58, R60 ;  /* 0x0000003a8038723c */ /* 0x040ff0000000183c */
[C---:B--2---:R-:W-:Y:S01]  /*58e0*/  HMMA.16816.F32 R60, R128.reuse, R64, R72 ;  /* 0x00000040803c723c */ /* 0x044fe20000001848 */
[----:B------:R-:W1:Y:S07]  /*58f0*/  LDSM.16.MT88.4 R72, [R236+0x4000] ;  /* 0x00400000ec48783b */ /* 0x000e6e0000004200 */
[C---:B------:R-:W-:Y:S08]  /*5900*/  HMMA.16816.F32 R64, R128.reuse, R66, R68 ;  /* 0x000000428040723c */ /* 0x040ff00000001844 */
[C---:B-1----:R-:W-:Y:S01]  /*5910*/  HMMA.16816.F32 R68, R128.reuse, R72, R80 ;  /* 0x000000488044723c */ /* 0x042fe20000001850 */
        /* <DEDUP_REMOVED lines=8> */
[C---:B-1----:R-:W-:Y:S08]  /*59a0*/  HMMA.16816.F32 R100, R128.reuse, R104, R124 ;  /* 0x000000688064723c */ /* 0x042ff0000000187c */
[C---:B------:R-:W-:Y:S01]  /*59b0*/  HMMA.16816.F32 R104, R128.reuse, R106, R112 ;  /* 0x0000006a8068723c */ /* 0x040fe20000001870 */
[----:B------:R-:W1:Y:S07]  /*59c0*/  LDSM.16.MT88.4 R112, [R238+0x5800] ;  /* 0x00580000ee70783b */ /* 0x000e6e0000004200 */
[C---:B------:R-:W-:Y:S08]  /*59d0*/  HMMA.16816.F32 R124, R128.reuse, R4, R16 ;  /* 0x00000004807c723c */ /* 0x040ff00000001810 */
[C---:B-1----:R-:W-:Y:S08]  /*59e0*/  HMMA.16816.F32 R108, R128.reuse, R112, R108 ;  /* 0x00000070806c723c */ /* 0x042ff0000000186c */
[C---:B------:R-:W-:Y:S01]  /*59f0*/  HMMA.16816.F32 R112, R128.reuse, R114, R120 ;  /* 0x000000728070723c */ /* 0x040fe20000001878 */
[----:B------:R-:W1:Y:S07]  /*5a00*/  LDSM.16.MT88.4 R120, [R237+0x5800] ;  /* 0x00580000ed78783b */ /* 0x000e6e0000004200 */
[C---:B-1----:R-:W-:Y:S08]  /*5a10*/  HMMA.16816.F32 R116, R128.reuse, R120, R116 ;  /* 0x000000788074723c */ /* 0x042ff00000001874 */
[C---:B------:R-:W-:Y:S08]  /*5a20*/  HMMA.16816.F32 R120, R128.reuse, R122, R20 ;  /* 0x0000007a8078723c */ /* 0x040ff00000001814 */
[----:B------:R-:W-:Y:S01]  /*5a30*/  HMMA.16816.F32 R128, R128, R6, R8 ;  /* 0x000000068080723c */ /* 0x000fe20000001808 */
[----:B------:R-:W-:Y:S07]  /*5a40*/  @!UPT UIADD3 URZ, URZ, URZ, URZ ;  /* 0x0000003f3f3ff290 */ /* 0x000fee000fffe03f */
[----:B------:R-:W-:Y:S11]  /*5a50*/  @!P0 BRA `(.L_x_30) ;  /* 0x00002d7000008947 */ /* 0x000ff60003800000 */
[----:B---3--:R-:W2:Y:S04]  /*5a60*/  LDL R26, [R1+0x3c] ;  /* 0x00003c00011a7983 */ /* 0x008ea80000100800 */
[----:B------:R-:W3:Y:S04]  /*5a70*/  LDL R25, [R1+0x40] ;  /* 0x0000400001197983 */ /* 0x000ee80000100800 */
[----:B------:R-:W4:Y:S04]  /*5a80*/  LDL.LU R0, [R1+0x8] ;  /* 0x0000080001007983 */ /* 0x000f280000300800 */
[----:B------:R-:W1:Y:S01]  /*5a90*/  S2R R24, SR_TID.X ;  /* 0x0000000000187919 */ /* 0x000e620000002100 */
[----:B------:R-:W-:-:S02]  /*5aa0*/  LOP3.LUT P0, RZ, R247, 0x2, RZ, 0xc0, !PT ;  /* 0x00000002f7ff7812 */ /* 0x000fc4000780c0ff */
[----:B-1----:R-:W-:Y:S02]  /*5ab0*/  ISETP.GT.AND P2, PT, R24, 0x7f, PT ;  /* 0x0000007f1800780c */ /* 0x002fe40003f44270 */
[----:B------:R-:W-:Y:S02]  /*5ac0*/  ISETP.GE.AND P6, PT, R252, c[0x0][0x1d4], PT ;  /* 0x00007500fc007a0c */ /* 0x000fe40003fc6270 */
[----:B------:R-:W-:Y:S02]  /*5ad0*/  ISETP.GE.AND P5, PT, R250, c[0x0][0x1d4], PT ;  /* 0x00007500fa007a0c */ /* 0x000fe40003fa6270 */
[----:B----4-:R-:W-:-:S05]  /*5ae0*/  LOP3.LUT R0, R0, 0xffffffef, RZ, 0xc0, !PT ;  /* 0xffffffef00007812 */ /* 0x010fca00078ec0ff */
[----:B------:R-:W-:Y:S02]  /*5af0*/  @P0 LOP3.LUT R0, R0, 0x10, RZ, 0xfc, !PT ;  /* 0x0000001000000812 */ /* 0x000fe400078efcff */
[----:B---3--:R-:W-:Y:S02]  /*5b00*/  ISETP.GE.AND P1, PT, R25, c[0x0][0x1d4], PT ;  /* 0x0000750019007a0c */ /* 0x008fe40003f26270 */
[----:B------:R-:W-:-:S04]  /*5b10*/  LOP3.LUT R0, R0, 0xfffffffb, RZ, 0xc0, !PT ;  /* 0xfffffffb00007812 */ /* 0x000fc800078ec0ff */
[----:B------:R-:W-:Y:S02]  /*5b20*/  @P2 LOP3.LUT R0, R0, 0x4, RZ, 0xfc, !PT ;  /* 0x0000000400002812 */ /* 0x000fe400078efcff */
[----:B--2---:R-:W-:Y:S02]  /*5b30*/  ISETP.GE.AND P0, PT, R26, c[0x0][0x1d4], PT ;  /* 0x000075001a007a0c */ /* 0x004fe40003f06270 */
[----:B------:R-:W-:-:S04]  /*5b40*/  LOP3.LUT R0, R0, 0xfffffffd, RZ, 0xc0, !PT ;  /* 0xfffffffd00007812 */ /* 0x000fc800078ec0ff */
[----:B------:R-:W-:-:S04]  /*5b50*/  @P1 LOP3.LUT R0, R0, 0x2, RZ, 0xfc, !PT ;  /* 0x0000000200001812 */ /* 0x000fc800078efcff */
[----:B------:R-:W-:-:S04]  /*5b60*/  LOP3.LUT R0, R0, 0xfffffffe, RZ, 0xc0, !PT ;  /* 0xfffffffe00007812 */ /* 0x000fc800078ec0ff */
[----:B------:R-:W-:Y:S02]  /*5b70*/  @P0 LOP3.LUT R0, R0, 0x1, RZ, 0xfc, !PT ;  /* 0x0000000100000812 */ /* 0x000fe400078efcff */
[----:B------:R-:W-:Y:S02]  /*5b80*/  LOP3.LUT P0, RZ, R247, 0x4, RZ, 0xc0, !PT ;  /* 0x00000004f7ff7812 */ /* 0x000fe4000780c0ff */
[----:B------:R-:W-:-:S11]  /*5b90*/  LOP3.LUT R0, R0, 0xfffffff7, RZ, 0xc0, !PT ;  /* 0xfffffff700007812 */ /* 0x000fd600078ec0ff */
[----:B------:R-:W-:-:S05]  /*5ba0*/  @P0 LOP3.LUT R0, R0, 0x8, RZ, 0xfc, !PT ;  /* 0x0000000800000812 */ /* 0x000fca00078efcff */
[----:B------:R1:W-:Y:S02]  /*5bb0*/  STL [R1+0x8], R0 ;  /* 0x0000080001007387 */ /* 0x0003e40000100800 */
.L_x_33:
[----:B------:R-:W2:Y:S01]  /*5bc0*/  LDL.64 R10, [R1+0x28] ;  /* 0x00002800010a7983 */ /* 0x000ea20000100a00 */
[----:B-1----:R-:W-:Y:S01]  /*5bd0*/  SHF.R.S32.HI R0, RZ, 0x1f, R249 ;  /* 0x0000001fff007819 */ /* 0x002fe200000114f9 */
[C---:B------:R-:W-:Y:S01]  /*5be0*/  IMAD.WIDE.U32 R2, R249.reuse, c[0x0][0x208], RZ ;  /* 0x00008200f9027a25 */ /* 0x040fe200078e00ff */
[----:B------:R-:W-:Y:S04]  /*5bf0*/  DEPBAR.LE SB0, 0x0 ;  /* 0x000080000000791a */ /* 0x000fe80000000000 */
[----:B------:R-:W3:Y:S01]  /*5c00*/  LDL.64 R8, [R1+0x18] ;  /* 0x0000180001087983 */ /* 0x000ee20000100a00 */
[----:B------:R-:W-:Y:S01]  /*5c10*/  IMAD R0, R0, c[0x0][0x208], RZ ;  /* 0x0000820000007a24 */ /* 0x000fe200078e02ff */
[----:B------:R-:W-:Y:S01]  /*5c20*/  WARPSYNC 0xffffffff ;  /* 0xffffffff00007948 */ /* 0x000fe20003800000 */
[----:B------:R-:W-:Y:S01]  /*5c30*/  MOV R4, c[0x0][0x208] ;  /* 0x0000820000047a02 */ /* 0x000fe20000000f00 */
[----:B------:R-:W-:Y:S01]  /*5c40*/  BSSY B0, `(.L_x_31) ;  /* 0x000011f000007945 */ /* 0x000fe20003800000 */
[----:B------:R-:W-:Y:S01]  /*5c50*/  IMAD R0, R249, c[0x0][0x20c], R0 ;  /* 0x00008300f9007a24 */ /* 0x000fe200078e0200 */
[----:B------:R-:W4:Y:S01]  /*5c60*/  LDL R250, [R1+0x8] ;  /* 0x0000080001fa7983 */ /* 0x000f220000100800 */
[----:B------:R-:W-:Y:S03]  /*5c70*/  MOV R12, c[0x0][0x20c] ;  /* 0x00008300000c7a02 */ /* 0x000fe60000000f00 */
[----:B------:R-:W-:Y:S01]  /*5c80*/  IADD3 R0, R3, R0, RZ ;  /* 0x0000000003007210 */ /* 0x000fe20007ffe0ff */
[----:B------:R-:W-:Y:S01]  /*5c90*/  IMAD.WIDE.U32 R2, R2, 0x30, RZ ;  /* 0x0000003002027825 */ /* 0x000fe200078e00ff */
[----:B------:R-:W1:Y:S03]  /*5ca0*/  S2R R7, SR_TID.X ;  /* 0x0000000000077919 */ /* 0x000e660000002100 */
[----:B------:R-:W-:Y:S03]  /*5cb0*/  IMAD R0, R0, 0x30, RZ ;  /* 0x0000003000007824 */ /* 0x000fe600078e02ff */
[----:B------:R-:W-:Y:S02]  /*5cc0*/  BAR.SYNC.DEFER_BLOCKING 0x0 ;  /* 0x0000000000007b1d */ /* 0x000fe40000010000 */
[----:B------:R-:W-:Y:S04]  /*5cd0*/  IADD3 R0, R3, R0, RZ ;  /* 0x0000000003007210 */ /* 0x000fe80007ffe0ff */
[----:B-----5:R-:W-:Y:S06]  /*5ce0*/  LDSM.16.M88.4 R16, [R134+0x800] ;  /* 0x000800008610783b */ /* 0x020fec0000000200 */
[----:B------:R-:W-:Y:S01]  /*5cf0*/  LDSM.16.M88.4 R24, [R134+0x1000] ;  /* 0x001000008618783b */ /* 0x000fe20000000200 */
[----:B----4-:R-:W-:Y:S02]  /*5d00*/  LOP3.LUT P3, RZ, R250, 0x1, RZ, 0xc0, !PT ;  /* 0x00000001faff7812 */ /* 0x010fe4000786c0ff */
[----:B-1----:R-:W-:Y:S02]  /*5d10*/  ISETP.GT.AND P2, PT, R7, 0x7f, PT ;  /* 0x0000007f0700780c */ /* 0x002fe40003f44270 */
[-C--:B--2---:R-:W-:Y:S02]  /*5d20*/  IADD3 R3, P0, R10, R2.reuse, RZ ;  /* 0x000000020a037210 */ /* 0x084fe40007f1e0ff */
[----:B------:R-:W-:Y:S02]  /*5d30*/  SHF.R.S32.HI R251, RZ, 0x1f, R7 ;  /* 0x0000001ffffb7819 */ /* 0x000fe40000011407 */
[----:B---3--:R-:W-:Y:S02]  /*5d40*/  IADD3.X R6, R0, R9, RZ, P0, !PT ;  /* 0x0000000900067210 */ /* 0x008fe400007fe4ff */
[-C--:B------:R-:W-:Y:S02]  /*5d50*/  LEA.HI R251, R251, R7.reuse, RZ, 0x3 ;  /* 0x00000007fbfb7211 */ /* 0x080fe400078f18ff */
[----:B------:R-:W-:Y:S02]  /*5d60*/  LOP3.LUT P1, RZ, R250, 0x2, RZ, 0xc0, !PT ;  /* 0x00000002faff7812 */ /* 0x000fe4000782c0ff */
[----:B------:R-:W-:Y:S02]  /*5d70*/  LOP3.LUT R251, R251, 0xfffffff8, RZ, 0xc0, !PT ;  /* 0xfffffff8fbfb7812 */ /* 0x000fe400078ec0ff */
[C---:B------:R-:W-:Y:S02]  /*5d80*/  @!P2 LEA R5, P0, R4.reuse, R2, 0x5 ;  /* 0x000000020405a211 */ /* 0x040fe400078028ff */
[----:B------:R-:W-:Y:S02]  /*5d90*/  IADD3 R251, -R251, R7, RZ ;  /* 0x00000007fbfb7210 */ /* 0x000fe40007ffe1ff */
[----:B------:R-:W-:Y:S02]  /*5da0*/  @!P2 LEA.HI.X R4, R4, R0, R12, 0x5, P0 ;  /* 0x000000000404a211 */ /* 0x000fe400000f2c0c */
[----:B------:R-:W-:Y:S02]  /*5db0*/  LEA R2, P0, R3, c[0x0][0x1f8], 0x1 ;  /* 0x00007e0003027a11 */ /* 0x000fe400078008ff */
[----:B------:R-:W-:Y:S02]  /*5dc0*/  LOP3.LUT P4, RZ, R251, 0x2, RZ, 0xc0, !PT ;  /* 0x00000002fbff7812 */ /* 0x000fe4000788c0ff */
[----:B------:R-:W-:Y:S02]  /*5dd0*/  LEA.HI.X R3, R3, c[0x0][0x1fc], R6, 0x1, P0 ;  /* 0x00007f0003037a11 */ /* 0x000fe400000f0c06 */
[----:B------:R-:W-:Y:S04]  /*5de0*/  @!P2 IADD3 R0, P0, R5, R10, RZ ;  /* 0x0000000a0500a210 */ /* 0x000fe80007f1e0ff */
[----:B------:R-:W-:Y:S02]  /*5df0*/  @!P2 IADD3.X R4, R4, R9, RZ, P0, !PT ;  /* 0x000000090404a210 */ /* 0x000fe400007fe4ff */
[----:B------:R-:W1:Y:S01]  /*5e00*/  LDSM.16.M88.4 R8, [R134] ;  /* 0x000000008608783b */ /* 0x000e620000000200 */
[C---:B------:R-:W-:Y:S04]  /*5e10*/  @!P2 LEA R246, P0, R0.reuse, c[0x0][0x1f8], 0x1 ;  /* 0x00007e0000f6aa11 */ /* 0x040fe800078008ff */
[----:B------:R-:W-:Y:S02]  /*5e20*/  @!P2 LEA.HI.X R247, R0, c[0x0][0x1fc], R4, 0x1, P0 ;  /* 0x00007f0000f7aa11 */ /* 0x000fe400000f0c04 */
[C---:B------:R-:W-:Y:S02]  /*5e30*/  IADD3 R0, R134.reuse, 0x20, RZ ;  /* 0x0000002086007810 */ /* 0x040fe40007ffe0ff */
[C---:B------:R-:W-:Y:S05]  /*5e40*/  @P4 IADD3 R0, R134.reuse, -0x20, RZ ;  /* 0xffffffe086004810 */ /* 0x040fea0007ffe0ff */
[----:B------:R-:W2:Y:S06]  /*5e50*/  LDSM.16.M88.4 R168, [R0] ;  /* 0x0000000000a8783b */ /* 0x000eac0000000200 */
[----:B------:R-:W3:Y:S06]  /*5e60*/  LDSM.16.M88.4 R172, [R0+0x800] ;  /* 0x0008000000ac783b */ /* 0x000eec0000000200 */
[----:B------:R4:W2:Y:S06]  /*5e70*/  LDSM.16.M88.4 R176, [R0+0x1000] ;  /* 0x0010000000b0783b */ /* 0x0008ac0000000200 */
[----:B------:R-:W-:Y:S01]  /*5e80*/  @!PT LDS RZ, [RZ] ;  /* 0x00000000fffff984 */ /* 0x000fe20000000800 */
[----:B------:R-:W-:Y:S01]  /*5e90*/  @!PT LDS RZ, [RZ] ;  /* 0x00000000fffff984 */ /* 0x000fe20000000800 */
[----:B------:R-:W-:Y:S01]  /*5ea0*/  @!PT LDS RZ, [RZ] ;  /* 0x00000000fffff984 */ /* 0x000fe20000000800 */
[----:B------:R2:W-:Y:S06]  /*5eb0*/  LDGSTS.E.BYPASS.LTC128B.128 [R248+0x4080], [R2.64], !P5 ;  /* 0x0408000002f87fae */ /* 0x0005ec000e901d46 */
[----:B------:R2:W-:Y:S01]  /*5ec0*/  LDGSTS.E.BYPASS.LTC128B.128 [R248+0x5880], [R2.64+0x80], !P6 ;  /* 0x0588008002f87fae */ /* 0x0005e2000f101d46 */
[C---:B-1----:R-:W-:Y:S05]  /*5ed0*/  HMMA.16816.F32 R4, R160.reuse, R8, RZ ;  /* 0x00000008a004723c */ /* 0x042fea00000018ff */
[----:B------:R1:W-:Y:S03]  /*5ee0*/  LDGSTS.E.BYPASS.LTC128B.128 [R248+0x7080], [R2.64+0x100], !P3 ;  /* 0x0708010002f87fae */ /* 0x0003e6000d901d46 */
[C---:B------:R-:W-:Y:S01]  /*5ef0*/  HMMA.16816.F32 R8, R160.reuse, R10, RZ ;  /* 0x0000000aa008723c */ /* 0x040fe200000018ff */
[C---:B----4-:R-:W-:Y:S02]  /*5f00*/  IADD3 R0, R134.reuse, 0x40, RZ ;  /* 0x0000004086007810 */ /* 0x050fe40007ffe0ff */
[----:B------:R1:W-:Y:S05]  /*5f10*/  LDGSTS.E.BYPASS.LTC128B.128 [R248+0x8880], [R2.64+0x180], !P1 ;  /* 0x0888018002f87fae */ /* 0x0003ea000c901d46 */
[C---:B------:R-:W-:Y:S01]  /*5f20*/  HMMA.16816.F32 R12, R160.reuse, R16, RZ ;  /* 0x00000010a00c723c */ /* 0x040fe200000018ff */
[----:B------:R4:W-:Y:S06]  /*5f30*/  @!P2 LDGSTS.E.BYPASS.LTC128B.128 [R248+0x5080], [R246.64], !P5 ;  /* 0x05080000f6f8afae */ /* 0x0009ec000e901d46 */
[----:B------:R4:W-:Y:S01]  /*5f40*/  @!P2 LDGSTS.E.BYPASS.LTC128B.128 [R248+0x6880], [R246.64+0x80], !P6 ;  /* 0x06880080f6f8afae */ /* 0x0009e2000f101d46 */
[C---:B------:R-:W-:Y:S05]  /*5f50*/  HMMA.16816.F32 R16, R160.reuse, R18, RZ ;  /* 0x00000012a010723c */ /* 0x040fea00000018ff */
[----:B------:R4:W-:Y:S03]  /*5f60*/  @!P2 LDGSTS.E.BYPASS.LTC128B.128 [R248+0x8080], [R246.64+0x100], !P3 ;  /* 0x08080100f6f8afae */ /* 0x0009e6000d901d46 */
[C---:B------:R-:W-:Y:S03]  /*5f70*/  HMMA.16816.F32 R20, R160.reuse, R24, RZ ;  /* 0x00000018a014723c */ /* 0x040fe600000018ff */
[----:B------:R4:W-:Y:S01]  /*5f80*/  @!P2 LDGSTS.E.BYPASS.LTC128B.128 [R248+0x9880], [R246.64+0x180], !P1 ;  /* 0x09880180f6f8afae */ /* 0x0009e2000c901d46 */
[----:B------:R-:W-:Y:S04]  /*5f90*/  LOP3.LUT P1, RZ, R251, 0x4, RZ, 0xc0, !PT ;  /* 0x00000004fbff7812 */ /* 0x000fe8000782c0ff */
[----:B------:R-:W-:Y:S01]  /*5fa0*/  HMMA.16816.F32 R24, R160, R26, RZ ;  /* 0x0000001aa018723c */ /* 0x000fe200000018ff */
[----:B------:R-:W4:Y:S06]  /*5fb0*/  LDL R251, [R1+0x58] ;  /* 0x0000580001fb7983 */ /* 0x000f2c0000100800 */
[----:B------:R-:W0:Y:S01]  /*5fc0*/  LDGDEPBAR ;  /* 0x00000000000079af */ /* 0x000e220000000000 */
[C---:B--2---:R-:W-:Y:S05]  /*5fd0*/  HMMA.16816.F32 R4, R164.reuse, R168, R4 ;  /* 0x000000a8a404723c */ /* 0x044fea0000001804 */
[----:B------:R-:W-:Y:S03]  /*5fe0*/  @P1 IADD3 R0, R134, -0x40, RZ ;  /* 0xffffffc086001810 */ /* 0x000fe60007ffe0ff */
[C---:B------:R-:W-:Y:S02]  /*5ff0*/  HMMA.16816.F32 R8, R164.reuse, R170, R8 ;  /* 0x000000aaa408723c */ /* 0x040fe40000001808 */
[----:B------:R-:W2:Y:S06]  /*6000*/  LDSM.16.M88.4 R168, [R0] ;  /* 0x0000000000a8783b */ /* 0x000eac0000000200 */
[C---:B---3--:R-:W-:Y:S08]  /*6010*/  HMMA.16816.F32 R12, R164.reuse, R172, R12 ;  /* 0x000000aca40c723c */ /* 0x048ff0000000180c */
[C---:B------:R-:W-:Y:S01]  /*6020*/  HMMA.16816.F32 R16, R164.reuse, R174, R16 ;  /* 0x000000aea410723c */ /* 0x040fe20000001810 */
[----:B------:R-:W3:Y:S07]  /*6030*/  LDSM.16.M88.4 R172, [R0+0x800] ;  /* 0x0008000000ac783b */ /* 0x000eee0000000200 */
[C---:B------:R-:W-:Y:S08]  /*6040*/  HMMA.16816.F32 R20, R164.reuse, R176, R20 ;  /* 0x000000b0a414723c */ /* 0x040ff00000001814 */
[----:B------:R-:W-:Y:S08]  /*6050*/  HMMA.16816.F32 R24, R164, R178, R24 ;  /* 0x000000b2a418723c */ /* 0x000ff00000001818 */
[C---:B--2---:R-:W-:Y:S08]  /*6060*/  HMMA.16816.F32 R4, R180.reuse, R168, R4 ;  /* 0x000000a8b404723c */ /* 0x044ff00000001804 */
[C---:B------:R-:W-:Y:S01]  /*6070*/  HMMA.16816.F32 R8, R180.reuse, R170, R8 ;  /* 0x000000aab408723c */ /* 0x040fe20000001808 */
[----:B------:R-:W2:Y:S07]  /*6080*/  LDSM.16.M88.4 R168, [R0+0x1000] ;  /* 0x0010000000a8783b */ /* 0x000eae0000000200 */
[C---:B---3--:R-:W-:Y:S08]  /*6090*/  HMMA.16816.F32 R12, R180.reuse, R172, R12 ;  /* 0x000000acb40c723c */ /* 0x048ff0000000180c */
[C---:B------:R-:W-:Y:S01]  /*60a0*/  HMMA.16816.F32 R16, R180.reuse, R174, R16 ;  /* 0x000000aeb410723c */ /* 0x040fe20000001810 */
[----:B------:R-:W3:Y:S07]  /*60b0*/  LDSM.16.M88.4 R172, [R135] ;  /* 0x0000000087ac783b */ /* 0x000eee0000000200 */
[C---:B--2---:R-:W-:Y:S08]  /*60c0*/  HMMA.16816.F32 R20, R180.reuse, R168, R20 ;  /* 0x000000a8b414723c */ /* 0x044ff00000001814 */
[----:B------:R-:W-:Y:S01]  /*60d0*/  HMMA.16816.F32 R24, R180, R170, R24 ;  /* 0x000000aab418723c */ /* 0x000fe20000001818 */
[----:B------:R-:W2:Y:S07]  /*60e0*/  LDSM.16.M88.4 R168, [R135+0x800] ;  /* 0x0008000087a8783b */ /* 0x000eae0000000200 */
[C---:B---3--:R-:W-:Y:S08]  /*60f0*/  HMMA.16816.F32 R4, R184.reuse, R172, R4 ;  /* 0x000000acb804723c */ /* 0x048ff00000001804 */
[C---:B------:R-:W-:Y:S01]  /*6100*/  HMMA.16816.F32 R8, R184.reuse, R174, R8 ;  /* 0x000000aeb808723c */ /* 0x040fe20000001808 */
[----:B------:R-:W3:Y:S07]  /*6110*/  LDSM.16.M88.4 R172, [R135+0x1000] ;  /* 0x0010000087ac783b */ /* 0x000eee0000000200 */
[C---:B--2---:R-:W-:Y:S08]  /*6120*/  HMMA.16816.F32 R12, R184.reuse, R168, R12 ;  /* 0x000000a8b80c723c */ /* 0x044ff0000000180c */
[C---:B------:R-:W-:Y:S01]  /*6130*/  HMMA.16816.F32 R16, R184.reuse, R170, R16 ;  /* 0x000000aab810723c */ /* 0x040fe20000001810 */
[----:B------:R-:W2:Y:S07]  /*6140*/  LDSM.16.M88.4 R168, [R134+0x1800] ;  /* 0x0018000086a8783b */ /* 0x000eae0000000200 */
[C---:B---3--:R-:W-:Y:S08]  /*6150*/  HMMA.16816.F32 R20, R184.reuse, R172, R20 ;  /* 0x000000acb814723c */ /* 0x048ff00000001814 */
[----:B------:R-:W-:Y:S01]  /*6160*/  HMMA.16816.F32 R24, R184, R174, R24 ;  /* 0x000000aeb818723c */ /* 0x000fe20000001818 */
[----:B------:R-:W3:Y:S07]  /*6170*/  LDSM.16.M88.4 R172, [R134+0x2000] ;  /* 0x0020000086ac783b */ /* 0x000eee0000000200 */
[C---:B--2---:R-:W-:Y:S08]  /*6180*/  HMMA.16816.F32 R4, R188.reuse, R168, R4 ;  /* 0x000000a8bc04723c */ /* 0x044ff00000001804 */
[C---:B------:R-:W-:Y:S01]  /*6190*/  HMMA.16816.F32 R8, R188.reuse, R170, R8 ;  /* 0x000000aabc08723c */ /* 0x040fe20000001808 */
[----:B------:R-:W2:Y:S07]  /*61a0*/  LDSM.16.M88.4 R168, [R134+0x2800] ;  /* 0x0028000086a8783b */ /* 0x000eae0000000200 */
[C---:B---3--:R-:W-:Y:S08]  /*61b0*/  HMMA.16816.F32 R12, R188.reuse, R172, R12 ;  /* 0x000000acbc0c723c */ /* 0x048ff0000000180c */
[C---:B------:R-:W-:Y:S01]  /*61c0*/  HMMA.16816.F32 R16, R188.reuse, R174, R16 ;  /* 0x000000aebc10723c */ /* 0x040fe20000001810 */
[----:B------:R-:W3:Y:S07]  /*61d0*/  LDSM.16.M88.4 R172, [R240+0x1800] ;  /* 0x00180000f0ac783b */ /* 0x000eee0000000200 */
[C---:B--2---:R-:W-:Y:S08]  /*61e0*/  HMMA.16816.F32 R20, R188.reuse, R168, R20 ;  /* 0x000000a8bc14723c */ /* 0x044ff00000001814 */
[----:B------:R-:W-:Y:S01]  /*61f0*/  HMMA.16816.F32 R24, R188, R170, R24 ;  /* 0x000000aabc18723c */ /* 0x000fe20000001818 */
[----:B------:R-:W2:Y:S07]  /*6200*/  LDSM.16.M88.4 R168, [R240+0x2000] ;  /* 0x00200000f0a8783b */ /* 0x000eae0000000200 */
[C---:B---3--:R-:W-:Y:S08]  /*6210*/  HMMA.16816.F32 R4, R192.reuse, R172, R4 ;  /* 0x000000acc004723c */ /* 0x048ff00000001804 */
[C---:B------:R-:W-:Y:S01]  /*6220*/  HMMA.16816.F32 R8, R192.reuse, R174, R8 ;  /* 0x000000aec008723c */ /* 0x040fe20000001808 */
[----:B------:R-:W3:Y:S02]  /*6230*/  LDSM.16.M88.4 R172, [R240+0x2800] ;  /* 0x00280000f0ac783b */ /* 0x000ee40000000200 */
[----:B----4-:R-:W-:Y:S05]  /*6240*/  ISETP.GT.AND P4, PT, R249, R251, PT ;  /* 0x000000fbf900720c */ /* 0x010fea0003f84270 */
        /* <DEDUP_REMOVED lines=88> */
[C---:B------:R-:W-:Y:S11]  /*67d0*/  HMMA.16816.F32 R8, R232.reuse, R174, R8 ;  /* 0x000000aee808723c */ /* 0x040ff60000001808 */
[----:B------:R-:W-:Y:S05]  /*67e0*/  @!UPT UIADD3 URZ, URZ, URZ, URZ ;  /* 0x0000003f3f3ff290 */ /* 0x000fea000fffe03f */
[----:B------:R-:W-:Y:S02]  /*67f0*/  FMUL.FTZ R0, R5, c[0x0][0x320] ;  /* 0x0000c80005007a20 */ /* 0x000fe40000410000 */
[----:B-1----:R-:W-:Y:S02]  /*6800*/  FMUL.FTZ R2, R4, c[0x0][0x320] ;  /* 0x0000c80004027a20 */ /* 0x002fe40000410000 */
[----:B------:R1:W3:Y:S04]  /*6810*/  MUFU.TANH R176, R0 ;  /* 0x0000000000b07308 */ /* 0x0002e80000002400 */
[----:B------:R-:W-:Y:S01]  /*6820*/  FMUL.FTZ R3, R11, c[0x0][0x320] ;  /* 0x0000c8000b037a20 */ /* 0x000fe20000410000 */
[C---:B--2---:R-:W-:Y:S03]  /*6830*/  HMMA.16816.F32 R12, R232.reuse, R168, R12 ;  /* 0x000000a8e80c723c */ /* 0x044fe6000000180c */
[----:B------:R-:W-:Y:S02]  /*6840*/  FMUL.FTZ R10, R10, c[0x0][0x320] ;  /* 0x0000c8000a0a7a20 */ /* 0x000fe40000410000 */
[----:B------:R2:W4:Y:S03]  /*6850*/  MUFU.TANH R177, R2 ;  /* 0x0000000200b17308 */ /* 0x0005260000002400 */
[C---:B------:R-:W-:Y:S07]  /*6860*/  HMMA.16816.F32 R16, R232.reuse, R170, R16 ;  /* 0x000000aae810723c */ /* 0x040fee0000001810 */
[----:B------:R-:W3:Y:S01]  /*6870*/  MUFU.TANH R179, R10 ;  /* 0x0000000a00b37308 */ /* 0x000ee20000002400 */
[----:B-1----:R-:W-:Y:S09]  /*6880*/  FMUL.FTZ R0, R6, c[0x0][0x320] ;  /* 0x0000c80006007a20 */ /* 0x002ff20000410000 */
[----:B------:R1:W1:Y:S01]  /*6890*/  MUFU.TANH R246, R0 ;  /* 0x0000000000f67308 */ /* 0x0002620000002400 */
[----:B--2---:R-:W-:Y:S09]  /*68a0*/  FMUL.FTZ R2, R13, c[0x0][0x320] ;  /* 0x0000c8000d027a20 */ /* 0x004ff20000410000 */
[----:B------:R-:W2:Y:S10]  /*68b0*/  MUFU.TANH R178, R3 ;  /* 0x0000000300b27308 */ /* 0x000eb40000002400 */
[----:B------:R-:W2:Y:S01]  /*68c0*/  MUFU.TANH R168, R2 ;  /* 0x0000000200a87308 */ /* 0x000ea20000002400 */
[----:B-1----:R-:W-:Y:S02]  /*68d0*/  FMUL.FTZ R0, R7, c[0x0][0x320] ;  /* 0x0000c80007007a20 */ /* 0x002fe40000410000 */
[----:B------:R-:W1:Y:S01]  /*68e0*/  LDSM.16.M88.4 R4, [R135+0x5800] ;  /* 0x005800008704783b */ /* 0x000e620000000200 */
[----:B------:R-:W-:Y:S06]  /*68f0*/  DEPBAR.LE SB0, 0x0 ;  /* 0x000080000000791a */ /* 0x000fec0000000000 */
[----:B------:R2:W1:Y:S01]  /*6900*/  MUFU.TANH R247, R0 ;  /* 0x0000000000f77308 */ /* 0x0004620000002400 */
[----:B------:R-:W-:Y:S01]  /*6910*/  BAR.SYNC.DEFER_BLOCKING 0x0 ;  /* 0x0000000000007b1d */ /* 0x000fe20000010000 */
[----:B--2---:R-:W-:Y:S08]  /*6920*/  FMUL.FTZ R0, R8, c[0x0][0x320] ;  /* 0x0000c80008007a20 */ /* 0x004ff00000410000 */
[----:B------:R2:W2:Y:S01]  /*6930*/  MUFU.TANH R175, R0 ;  /* 0x0000000000af7308 */ /* 0x0004a20000002400 */
[C---:B-1----:R-:W-:Y:S08]  /*6940*/  HMMA.16816.F32 R20, R232.reuse, R4, R20 ;  /* 0x00000004e814723c */ /* 0x042ff00000001814 */
[----:B------:R-:W-:Y:S04]  /*6950*/  HMMA.16816.F32 R24, R232, R6, R24 ;  /* 0x00000006e818723c */ /* 0x000fe80000001818 */
[----:B--2---:R-:W-:Y:S04]  /*6960*/  FMUL.FTZ R0, R9, c[0x0][0x320] ;  /* 0x0000c80009007a20 */ /* 0x004fe80000410000 */
[----:B------:R1:W2:Y:S04]  /*6970*/  MUFU.TANH R173, R0 ;  /* 0x0000000000ad7308 */ /* 0x0002a80000002400 */
[----:B-1----:R-:W-:Y:S06]  /*6980*/  FMUL.FTZ R0, R12, c[0x0][0x320] ;  /* 0x0000c8000c007a20 */ /* 0x002fec0000410000 */
[----:B------:R1:W1:Y:S02]  /*6990*/  MUFU.TANH R172, R0 ;  /* 0x0000000000ac7308 */ /* 0x0002640000002400 */
[----:B-1----:R-:W-:Y:S08]  /*69a0*/  FMUL.FTZ R0, R14, c[0x0][0x320] ;  /* 0x0000c8000e007a20 */ /* 0x002ff00000410000 */
        /* <DEDUP_REMOVED lines=27> */
[----:B-1----:R-:W-:Y:S01]  /*6b60*/  MOV R0, R133 ;  /* 0x0000008500007202 */ /* 0x002fe20000000f00 */
[----:B------:R-:W-:-:S06]  /*6b70*/  @!P4 BRA `(.L_x_32) ;  /* 0x000002b00000c947 */ /* 0x000fcc0003800000 */
[----:B--234-:R-:W2:Y:S01]  /*6b80*/  LDL.64 R22, [R1+0x20] ;  /* 0x0000200001167983 */ /* 0x01cea20000100a00 */
[----:B------:R-:W-:Y:S03]  /*6b90*/  IADD3 R2, R249, -0x1, RZ ;  /* 0xfffffffff9027810 */ /* 0x000fe60007ffe0ff */
[----:B------:R-:W3:Y:S01]  /*6ba0*/  LDL.64 R20, [R1+0x10] ;  /* 0x0000100001147983 */ /* 0x000ee20000100a00 */
[----:B------:R-:W-:Y:S03]  /*6bb0*/  SHF.R.S32.HI R5, RZ, 0x1f, R2 ;  /* 0x0000001fff057819 */ /* 0x000fe60000011402 */
[----:B------:R-:W1:Y:S02]  /*6bc0*/  S2R R252, SR_TID.X ;  /* 0x0000000000fc7919 */ /* 0x000e640000002100 */
[----:B------:R-:W-:Y:S04]  /*6bd0*/  IMAD R5, R5, c[0x0][0x1e0], RZ ;  /* 0x0000780005057a24 */ /* 0x000fe800078e02ff */
[----:B------:R-:W-:Y:S01]  /*6be0*/  IMAD R5, R2, c[0x0][0x1e4], R5 ;  /* 0x0000790002057a24 */ /* 0x000fe200078e0205 */
[----:B-1----:R-:W-:Y:S04]  /*6bf0*/  SHF.R.S32.HI R251, RZ, 0x1f, R252 ;  /* 0x0000001ffffb7819 */ /* 0x002fe800000114fc */
[----:B------:R-:W-:Y:S04]  /*6c00*/  LEA.HI R251, R251, R252, RZ, 0x3 ;  /* 0x000000fcfbfb7211 */ /* 0x000fe800078f18ff */
[----:B------:R-:W-:Y:S04]  /*6c10*/  SHF.R.S32.HI R251, RZ, 0x3, R251 ;  /* 0x00000003fffb7819 */ /* 0x000fe800000114fb */
[----:B------:R-:W-:Y:S04]  /*6c20*/  IADD3 R6, -R251, 0x30, RZ ;  /* 0x00000030fb067810 */ /* 0x000fe80007ffe1ff */
[C---:B------:R-:W-:Y:S02]  /*6c30*/  ISETP.GE.AND P0, PT, R6.reuse, 0x21, PT ;  /* 0x000000210600780c */ /* 0x040fe40003f06270 */
[----:B------:R-:W-:Y:S01]  /*6c40*/  ISETP.GE.AND P1, PT, R6, 0x1, PT ;  /* 0x000000010600780c */ /* 0x000fe20003f26270 */
[----:B------:R-:W-:Y:S04]  /*6c50*/  IMAD.WIDE.U32 R6, R2, c[0x0][0x1e0], RZ ;  /* 0x0000780002067a25 */ /* 0x000fe800078e00ff */
[----:B------:R-:W-:Y:S02]  /*6c60*/  IMAD.IADD R2, R7, 0x1, R5 ;  /* 0x0000000107027824 */ /* 0x000fe400078e0205 */
[----:B------:R-:W-:Y:S04]  /*6c70*/  IMAD.WIDE.U32 R6, R6, 0x30, RZ ;  /* 0x0000003006067825 */ /* 0x000fe800078e00ff */
[----:B------:R-:W-:Y:S02]  /*6c80*/  @P0 IMAD.MOV.U32 R8, RZ, RZ, c[0x0][0x1e0] ;  /* 0x00007800ff080624 */ /* 0x000fe400078e00ff */
[----:B------:R-:W-:Y:S04]  /*6c90*/  IMAD R2, R2, 0x30, RZ ;  /* 0x0000003002027824 */ /* 0x000fe800078e02ff */
[----:B------:R-:W-:Y:S02]  /*6ca0*/  IMAD.IADD R2, R7, 0x1, R2 ;  /* 0x0000000107027824 */ /* 0x000fe400078e0202 */
[----:B------:R-:W-:Y:S01]  /*6cb0*/  @P0 IMAD.MOV.U32 R7, RZ, RZ, c[0x0][0x1e4] ;  /* 0x00007900ff070624 */ /* 0x000fe200078e00ff */
[-C--:B--2---:R-:W-:Y:S02]  /*6cc0*/  @P1 IADD3 R5, P3, R22, R6.reuse, RZ ;  /* 0x0000000616051210 */ /* 0x084fe40007f7e0ff */
[----:B------:R-:W-:Y:S03]  /*6cd0*/  @P0 LEA R6, P2, R8, R6, 0x5 ;  /* 0x0000000608060211 */ /* 0x000fe600078428ff */
[----:B---3--:R-:W-:Y:S01]  /*6ce0*/  @P1 IMAD.X R9, R2, 0x1, R21, P3 ;  /* 0x0000000102091824 */ /* 0x008fe200018e0615 */
[----:B------:R-:W-:Y:S02]  /*6cf0*/  @P0 LEA.HI.X R7, R8, R2, R7, 0x5, P2 ;  /* 0x0000000208070211 */ /* 0x000fe400010f2c07 */
[----:B------:R-:W-:Y:S02]  /*6d00*/  @P0 IADD3 R2, P2, R6, R22, RZ ;  /* 0x0000001606020210 */ /* 0x000fe40007f5e0ff */
[----:B------:R-:W-:Y:S03]  /*6d10*/  LOP3.LUT P3, RZ, R250, 0x2, RZ, 0xc0, !PT ;  /* 0x00000002faff7812 */ /* 0x000fe6000786c0ff */
[----:B------:R-:W-:Y:S01]  /*6d20*/  @P0 IMAD.X R7, R7, 0x1, R21, P2 ;  /* 0x0000000107070824 */ /* 0x000fe200010e0615 */
[C---:B------:R-:W-:Y:S04]  /*6d30*/  @P0 LEA R6, P2, R2.reuse, c[0x0][0x1c8], 0x1 ;  /* 0x0000720002060a11 */ /* 0x040fe800078408ff */
[----:B------:R-:W-:Y:S02]  /*6d40*/  @P0 LEA.HI.X R7, R2, c[0x0][0x1cc], R7, 0x1, P2 ;  /* 0x0000730002070a11 */ /* 0x000fe400010f0c07 */
[C---:B------:R-:W-:Y:S04]  /*6d50*/  @P1 LEA R8, P2, R5.reuse, c[0x0][0x1c8], 0x1 ;  /* 0x0000720005081a11 */ /* 0x040fe800078408ff */
[----:B------:R-:W-:Y:S02]  /*6d60*/  @P1 LEA.HI.X R9, R5, c[0x0][0x1cc], R9, 0x1, P2 ;  /* 0x0000730005091a11 */ /* 0x000fe400010f0c09 */
[----:B------:R-:W-:Y:S03]  /*6d70*/  LOP3.LUT P2, RZ, R250, 0x1, RZ, 0xc0, !PT ;  /* 0x00000001faff7812 */ /* 0x000fe6000784c0ff */
[----:B------:R-:W-:Y:S01]  /*6d80*/  @!PT LDS RZ, [RZ] ;  /* 0x00000000fffff984 */ /* 0x000fe20000000800 */
[----:B------:R-:W-:Y:S01]  /*6d90*/  @!PT LDS RZ, [RZ] ;  /* 0x00000000fffff984 */ /* 0x000fe20000000800 */
[----:B------:R-:W-:Y:S01]  /*6da0*/  @!PT LDS RZ, [RZ] ;  /* 0x00000000fffff984 */ /* 0x000fe20000000800 */
[----:B------:R1:W-:Y:S04]  /*6db0*/  @P1 LDGSTS.E.BYPASS.LTC128B.128 [R248+0x14080], [R8.64], !P5 ;  /* 0x1408000008f81fae */ /* 0x0003e8000e901d46 */
[----:B------:R1:W-:Y:S06]  /*6dc0*/  @P1 LDGSTS.E.BYPASS.LTC128B.128 [R248+0x15880], [R8.64+0x80], !P6 ;  /* 0x1588008008f81fae */ /* 0x0003ec000f101d46 */
[----:B------:R1:W-:Y:S04]  /*6dd0*/  @P1 LDGSTS.E.BYPASS.LTC128B.128 [R248+0x17080], [R8.64+0x100], !P2 ;  /* 0x1708010008f81fae */ /* 0x0003e8000d101d46 */
[----:B------:R1:W-:Y:S04]  /*6de0*/  @P1 LDGSTS.E.BYPASS.LTC128B.128 [R248+0x18880], [R8.64+0x180], !P3 ;  /* 0x1888018008f81fae */ /* 0x0003e8000d901d46 */
[----:B------:R1:W-:Y:S04]  /*6df0*/  @P0 LDGSTS.E.BYPASS.LTC128B.128 [R248+0x15080], [R6.64], !P5 ;  /* 0x1508000006f80fae */ /* 0x0003e8000e901d46 */
[----:B------:R1:W-:Y:S04]  /*6e00*/  @P0 LDGSTS.E.BYPASS.LTC128B.128 [R248+0x16880], [R6.64+0x80], !P6 ;  /* 0x1688008006f80fae */ /* 0x0003e8000f101d46 */
[----:B------:R1:W-:Y:S04]  /*6e10*/  @P0 LDGSTS.E.BYPASS.LTC128B.128 [R248+0x18080], [R6.64+0x100], !P2 ;  /* 0x1808010006f80fae */ /* 0x0003e8000d101d46 */
[----:B------:R1:W-:Y:S02]  /*6e20*/  @P0 LDGSTS.E.BYPASS.LTC128B.128 [R248+0x19880], [R6.64+0x180], !P3 ;  /* 0x1988018006f80fae */ /* 0x0003e4000d901d46 */
.L_x_32:
[----:B--234-:R-:W-:Y:S05]  /*6e30*/  BSYNC B0 ;  /* 0x0000000000007941 */ /* 0x01cfea0003800000 */
.L_x_31:
[----:B-1----:R-:W2:Y:S01]  /*6e40*/  LDL.LU R9, [R1] ;  /* 0x0000000001097983 */ /* 0x002ea20000300800 */
[----:B------:R-:W-:Y:S02]  /*6e50*/  FMNMX.FTZ R2, R177, R133, !PT ;  /* 0x00000085b1027209 */ /* 0x000fe40007810000 */
[----:B------:R-:W-:Y:S01]  /*6e60*/  IADD3 R249, R249, -0x1, RZ ;  /* 0xfffffffff9f97810 */ /* 0x000fe20007ffe0ff */
[----:B------:R-:W0:Y:S01]  /*6e70*/  LDGDEPBAR ;  /* 0x00000000000079af */ /* 0x000e220000000000 */
[----:B------:R-:W-:Y:S04]  /*6e80*/  FMNMX.FTZ R2, R176, R2, !PT ;  /* 0x00000002b0027209 */ /* 0x000fe80007810000 */
        /* <DEDUP_REMOVED lines=9> */
[----:B------:R-:W-:Y:S05]  /*6f20*/  FMNMX.FTZ R2, R10, R2, !PT ;  /* 0x000000020a027209 */ /* 0x000fea0007810000 */
[----:B------:R-:W1:Y:S02]  /*6f30*/  SHFL.BFLY PT, R5, R2, 0x2, 0x1f ;  /* 0x0c401f0002057f89 */ /* 0x000e6400000e0000 */
[----:B-1----:R-:W-:Y:S06]  /*6f40*/  FMNMX.FTZ R2, R2, R5, !PT ;  /* 0x0000000502027209 */ /* 0x002fec0007810000 */
[----:B------:R-:W1:Y:S02]  /*6f50*/  SHFL.BFLY PT, R5, R2, 0x1, 0x1f ;  /* 0x0c201f0002057f89 */ /* 0x000e6400000e0000 */
[----:B-1----:R-:W-:Y:S05]  /*6f60*/  FMNMX.FTZ R133, R2, R5, !PT ;  /* 0x0000000502857209 */ /* 0x002fea0007810000 */
[C---:B------:R-:W-:Y:S02]  /*6f70*/  FADD.FTZ R0, -R133.reuse, R0 ;  /* 0x0000000085007221 */ /* 0x040fe40000010100 */
[----:B------:R-:W-:Y:S02]  /*6f80*/  FMUL.FTZ R2, R133, c[0x0][0x2d0] ;  /* 0x0000b40085027a20 */ /* 0x000fe40000410000 */
[----:B------:R-:W-:Y:S02]  /*6f90*/  FMUL.FTZ R0, R0, c[0x0][0x2d0] ;  /* 0x0000b40000007a20 */ /* 0x000fe40000410000 */
[--C-:B------:R-:W-:Y:S02]  /*6fa0*/  FFMA.FTZ R8, R177, c[0x0][0x2d0], -R2.reuse ;  /* 0x0000b400b1087a23 */ /* 0x100fe40000010802 */
[----:B------:R1:W3:Y:S01]  /*6fb0*/  MUFU.EX2 R6, R0 ;  /* 0x0000000000067308 */ /* 0x0002e20000000800 */
[--C-:B------:R-:W-:Y:S02]  /*6fc0*/  FFMA.FTZ R250, R16, c[0x0][0x2d0], -R2.reuse ;  /* 0x0000b40010fa7a23 */ /* 0x100fe40000010802 */
[--C-:B------:R-:W-:Y:S02]  /*6fd0*/  FFMA.FTZ R177, R14, c[0x0][0x2d0], -R2.reuse ;  /* 0x0000b4000eb17a23 */ /* 0x100fe40000010802 */
[--C-:B------:R-:W-:Y:S02]  /*6fe0*/  FFMA.FTZ R22, R13, c[0x0][0x2d0], -R2.reuse ;  /* 0x0000b4000d167a23 */ /* 0x100fe40000010802 */
[--C-:B------:R-:W-:Y:S02]  /*6ff0*/  FFMA.FTZ R21, R12, c[0x0][0x2d0], -R2.reuse ;  /* 0x0000b4000c157a23 */ /* 0x100fe40000010802 */
[--C-:B------:R-:W-:Y:S01]  /*7000*/  FFMA.FTZ R20, R11, c[0x0][0x2d0], -R2.reuse ;  /* 0x0000b4000b147a23 */ /* 0x100fe20000010802 */
[----:B------:R-:W-:Y:S01]  /*7010*/  MUFU.EX2 R8, R8 ;  /* 0x0000000800087308 */ /* 0x000fe20000000800 */
[--C-:B------:R-:W-:Y:S02]  /*7020*/  FFMA.FTZ R19, R10, c[0x0][0x2d0], -R2.reuse ;  /* 0x0000b4000a137a23 */ /* 0x100fe40000010802 */
[--C-:B------:R-:W-:Y:S02]  /*7030*/  FFMA.FTZ R7, R176, c[0x0][0x2d0], -R2.reuse ;  /* 0x0000b400b0077a23 */ /* 0x100fe40000010802 */
[--C-:B------:R-:W-:Y:S02]  /*7040*/  FFMA.FTZ R5, R175, c[0x0][0x2d0], -R2.reuse ;  /* 0x0000b400af057a23 */ /* 0x100fe40000010802 */
[--C-:B------:R-:W-:Y:S02]  /*7050*/  FFMA.FTZ R252, R172, c[0x0][0x2d0], -R2.reuse ;  /* 0x0000b400acfc7a23 */ /* 0x100fe40000010802 */
[--C-:B------:R-:W-:Y:S01]  /*7060*/  FFMA.FTZ R251, R168, c[0x0][0x2d0], -R2.reuse ;  /* 0x0000b400a8fb7a23 */ /* 0x100fe20000010802 */
[----:B------:R-:W4:Y:S01]  /*7070*/  MUFU.EX2 R7, R7 ;  /* 0x0000000700077308 */ /* 0x000f220000000800 */
[----:B-1----:R-:W-:Y:S02]  /*7080*/  FFMA.FTZ R0, R173, c[0x0][0x2d0], -R2 ;  /* 0x0000b400ad007a23 */ /* 0x002fe40000010802 */
[C---:B---3--:R-:W-:Y:S02]  /*7090*/  FMUL.FTZ R24, R6.reuse, R136 ;  /* 0x0000008806187220 */ /* 0x048fe40000410000 */
[C---:B------:R-:W-:Y:S05]  /*70a0*/  FMUL.FTZ R25, R6.reuse, R137 ;  /* 0x0000008906197220 */ /* 0x040fea0000410000 */
        /* <DEDUP_REMOVED lines=8> */
[C---:B------:R-:W-:Y:S01]  /*7130*/  FMUL.FTZ R33, R6.reuse, R33 ;  /* 0x0000002106217220 */ /* 0x040fe20000410000 */
[C---:B----4-:R-:W-:Y:S01]  /*7140*/  F2FP.PACK_AB R168, R7.reuse, R8 ;  /* 0x0000000807a8723e */ /* 0x050fe200000000ff */
        /* <DEDUP_REMOVED lines=10> */
[----:B------:R-:W-:Y:S01]  /*71f0*/  FMUL.FTZ R53, R6, R53 ;  /* 0x0000003506357220 */ /* 0x000fe20000410000 */
[----:B-1----:R-:W-:Y:S01]  /*7200*/  F2FP.PACK_AB R170, R2, R5 ;  /* 0x0000000502aa723e */ /* 0x002fe200000000ff */
        /* <DEDUP_REMOVED lines=38> */
[----:B--2---:R-:W-:Y:S02]  /*7470*/  FFMA.FTZ R0, R6, R9, R8 ;  /* 0x0000000906007223 */ /* 0x004fe40000010008 */
[----:B------:R-:W2:Y:S02]  /*7480*/  LDL.LU R9, [R1+0x4] ;  /* 0x0000040001097983 */ /* 0x000ea40000300800 */
[----:B------:R-:W-:Y:S04]  /*7490*/  FADD.FTZ R0, R7, R0 ;  /* 0x0000000007007221 */ /* 0x000fe80000010000 */
[----:B------:R-:W-:Y:S04]  /*74a0*/  FADD.FTZ R0, R5, R0 ;  /* 0x0000000005007221 */ /* 0x000fe80000010000 */
[----:B------:R-:W-:Y:S01]  /*74b0*/  FADD.FTZ R10, R2, R0 ;  /* 0x00000000020a7221 */ /* 0x000fe20000010000 */
[----:B------:R-:W-:Y:S04]  /*74c0*/  FMNMX.FTZ R0, R246, R132, !PT ;  /* 0x00000084f6007209 */ /* 0x000fe80007810000 */
[----:B------:R-:W-:Y:S02]  /*74d0*/  FMNMX.FTZ R0, R247, R0, !PT ;  /* 0x00000000f7007209 */ /* 0x000fe40007810000 */
[----:B------:R-:W-:Y:S02]  /*74e0*/  MOV R148, R10 ;  /* 0x0000000a00947202 */ /* 0x000fe40000000f00 */
        /* <DEDUP_REMOVED lines=25> */
[----:B------:R3:W-:Y:S01]  /*7680*/  MUFU.EX2 R4, R8 ;  /* 0x0000000800047308 */ /* 0x0007e20000000800 */
[--C-:B------:R-:W-:Y:S02]  /*7690*/  FFMA.FTZ R174, R174, c[0x0][0x2d0], -R5.reuse ;  /* 0x0000b400aeae7a23 */ /* 0x100fe40000010805 */
[--C-:B------:R-:W-:Y:S02]  /*76a0*/  FFMA.FTZ R173, R171, c[0x0][0x2d0], -R5.reuse ;  /* 0x0000b400abad7a23 */ /* 0x100fe40000010805 */
[--C-:B------:R-:W-:Y:S02]  /*76b0*/  FFMA.FTZ R175, R169, c[0x0][0x2d0], -R5.reuse ;  /* 0x0000b400a9af7a23 */ /* 0x100fe40000010805 */
[--C-:B------:R-:W-:Y:S02]  /*76c0*/  FFMA.FTZ R179, R17, c[0x0][0x2d0], -R5.reuse ;  /* 0x0000b40011b37a23 */ /* 0x100fe40000010805 */
[C---:B------:R-:W-:Y:S01]  /*76d0*/  FMUL.FTZ R17, R6.reuse, R145 ;  /* 0x0000009106117220 */ /* 0x040fe20000410000 */
[----:B------:R-:W4:Y:S01]  /*76e0*/  MUFU.EX2 R7, R7 ;  /* 0x0000000700077308 */ /* 0x000f220000000800 */
[----:B------:R-:W-:Y:S02]  /*76f0*/  FFMA.FTZ R178, R15, c[0x0][0x2d0], -R5 ;  /* 0x0000b4000fb27a23 */ /* 0x000fe40000010805 */
[----:B------:R-:W-:Y:S01]  /*7700*/  FMUL.FTZ R5, R6, R157 ;  /* 0x0000009d06057220 */ /* 0x000fe20000410000 */
[----:B------:R-:W-:Y:S01]  /*7710*/  MOV R157, R20 ;  /* 0x00000014009d7202 */ /* 0x000fe20000000f00 */
[C---:B-1----:R-:W-:Y:S02]  /*7720*/  FMUL.FTZ R26, R0.reuse, R138 ;  /* 0x0000008a001a7220 */ /* 0x042fe40000410000 */
[----:B------:R-:W-:Y:S02]  /*7730*/  FMUL.FTZ R27, R0, R139 ;  /* 0x0000008b001b7220 */ /* 0x000fe40000410000 */
[----:B------:R-:W1:Y:S01]  /*7740*/  LDSM.16.MT88.4 R136, [R236] ;  /* 0x00000000ec88783b */ /* 0x000e620000004200 */
[----:B------:R-:W-:Y:S01]  /*7750*/  FMUL.FTZ R20, R6, R140 ;  /* 0x0000008c06147220 */ /* 0x000fe20000410000 */
[----:B------:R-:W-:Y:S01]  /*7760*/  MUFU.EX2 R145, R250 ;  /* 0x000000fa00917308 */ /* 0x000fe20000000800 */
[C---:B------:R-:W-:Y:S02]  /*7770*/  FMUL.FTZ R10, R0.reuse, R154 ;  /* 0x0000009a000a7220 */ /* 0x040fe40000410000 */
[C---:B------:R-:W-:Y:S02]  /*7780*/  FMUL.FTZ R11, R0.reuse, R155 ;  /* 0x0000009b000b7220 */ /* 0x040fe40000410000 */
[C---:B------:R-:W-:Y:S02]  /*7790*/  FMUL.FTZ R18, R0.reuse, R146 ;  /* 0x0000009200127220 */ /* 0x040fe40000410000 */
[----:B------:R-:W-:Y:S02]  /*77a0*/  FMUL.FTZ R23, R0, R143 ;  /* 0x0000008f00177220 */ /* 0x000fe40000410000 */
[C---:B---3--:R-:W-:Y:S01]  /*77b0*/  FMUL.FTZ R8, R6.reuse, R152 ;  /* 0x0000009806087220 */ /* 0x048fe20000410000 */
[----:B------:R-:W-:Y:S01]  /*77c0*/  MOV R152, R21 ;  /* 0x0000001500987202 */ /* 0x000fe20000000f00 */
[----:B------:R-:W-:Y:S01]  /*77d0*/  FMUL.FTZ R21, R6, R141 ;  /* 0x0000008d06157220 */ /* 0x000fe20000410000 */
[----:B------:R-:W-:Y:S01]  /*77e0*/  MUFU.EX2 R250, R173 ;  /* 0x000000ad00fa7308 */ /* 0x000fe20000000800 */
[C---:B----4-:R-:W-:Y:S01]  /*77f0*/  F2FP.PACK_AB R169, R7.reuse, R4 ;  /* 0x0000000407a9723e */ /* 0x050fe200000000ff */
        /* <DEDUP_REMOVED lines=63> */
[----:B------:R-:W-:Y:S01]  /*7bf0*/  FMUL.FTZ R4, R6, R156 ;  /* 0x0000009c06047220 */ /* 0x000fe20000410000 */
[----:B------:R-:W-:Y:S01]  /*7c00*/  MOV R156, R19 ;  /* 0x00000013009c7202 */ /* 0x000fe20000000f00 */
[----:B------:R-:W-:Y:S02]  /*7c10*/  FMUL.FTZ R19, R0, R147 ;  /* 0x0000009300137220 */ /* 0x000fe40000410000 */
[----:B------:R-:W-:Y:S01]  /*7c20*/  FMUL.FTZ R9, R6, R153 ;  /* 0x0000009906097220 */ /* 0x000fe20000410000 */
[----:B------:R-:W-:Y:S01]  /*7c30*/  MOV R153, R22 ;  /* 0x0000001600997202 */ /* 0x000fe20000000f00 */
[C---:B------:R-:W-:Y:S02]  /*7c40*/  FMUL.FTZ R22, R0.reuse, R142 ;  /* 0x0000008e00167220 */ /* 0x040fe40000410000 */
[C---:B------:R-:W-:Y:S01]  /*7c50*/  FMUL.FTZ R6, R0.reuse, R158 ;  /* 0x0000009e00067220 */ /* 0x040fe20000410000 */
[----:B------:R-:W-:Y:S01]  /*7c60*/  LDSM.16.MT88.4 R140, [R236+0x800] ;  /* 0x00080000ec8c783b */ /* 0x000fe20000004200 */
[----:B------:R-:W-:Y:S02]  /*7c70*/  FADD.FTZ R3, R7, R3 ;  /* 0x0000000307037221 */ /* 0x000fe40000010000 */
[----:B------:R-:W-:Y:S02]  /*7c80*/  FMUL.FTZ R7, R0, R159 ;  /* 0x0000009f00077220 */ /* 0x000fe40000410000 */
[----:B------:R-:W2:Y:S10]  /*7c90*/  MUFU.EX2 R0, R132 ;  /* 0x0000008400007308 */ /* 0x000eb40000000800 */
[----:B------:R-:W3:Y:S01]  /*7ca0*/  MUFU.EX2 R132, R252 ;  /* 0x000000fc00847308 */ /* 0x000ee20000000800 */
[----:B--2---:R-:W-:Y:S01]  /*7cb0*/  F2FP.PACK_AB R171, R151, R0 ;  /* 0x0000000097ab723e */ /* 0x004fe200000000ff */
[----:B------:R-:W-:Y:S08]  /*7cc0*/  FADD.FTZ R149, R0, R3 ;  /* 0x0000000300957221 */ /* 0x000ff00000010000 */
[----:B------:R-:W2:Y:S01]  /*7cd0*/  MUFU.EX2 R3, R251 ;  /* 0x000000fb00037308 */ /* 0x000ea20000000800 */
[C---:B-1----:R-:W-:Y:S05]  /*7ce0*/  HMMA.16816.F32 R4, R168.reuse, R136, R4 ;  /* 0x00000088a804723c */ /* 0x042fea0000001804 */
[----:B---3--:R-:W-:Y:S04]  /*7cf0*/  FADD.FTZ R0, R132, R148 ;  /* 0x0000009484007221 */ /* 0x008fe80000010000 */
[----:B------:R-:W-:Y:S01]  /*7d00*/  MUFU.EX2 R148, R157 ;  /* 0x0000009d00947308 */ /* 0x000fe20000000800 */
[C---:B------:R-:W-:Y:S01]  /*7d10*/  HMMA.16816.F32 R8, R168.reuse, R138, R8 ;  /* 0x0000008aa808723c */ /* 0x040fe20000001808 */
[----:B------:R-:W1:Y:S02]  /*7d20*/  LDSM.16.MT88.4 R136, [R238] ;  /* 0x00000000ee88783b */ /* 0x000e640000004200 */
[----:B--2---:R-:W-:Y:S04]  /*7d30*/  FADD.FTZ R0, R3, R0 ;  /* 0x0000000003007221 */ /* 0x004fe80000010000 */
[----:B------:R-:W-:Y:S05]  /*7d40*/  FADD.FTZ R0, R145, R0 ;  /* 0x0000000091007221 */ /* 0x000fea0000010000 */
[----:B------:R-:W-:Y:S01]  /*7d50*/  FADD.FTZ R0, R144, R0 ;  /* 0x0000000090007221 */ /* 0x000fe20000010000 */
[C---:B-1----:R-:W-:Y:S08]  /*7d60*/  HMMA.16816.F32 R12, R168.reuse, R136, R12 ;  /* 0x00000088a80c723c */ /* 0x042ff0000000180c */
[C---:B------:R-:W-:Y:S01]  /*7d70*/  HMMA.16816.F32 R16, R168.reuse, R138, R16 ;  /* 0x0000008aa810723c */ /* 0x040fe20000001810 */
[----:B------:R-:W1:Y:S07]  /*7d80*/  LDSM.16.MT88.4 R136, [R237] ;  /* 0x00000000ed88783b */ /* 0x000e6e0000004200 */
[C---:B-1----:R-:W-:Y:S08]  /*7d90*/  HMMA.16816.F32 R20, R168.reuse, R136, R20 ;  /* 0x00000088a814723c */ /* 0x042ff00000001814 */
[C---:B------:R-:W-:Y:S01]  /*7da0*/  HMMA.16816.F32 R24, R168.reuse, R138, R24 ;  /* 0x0000008aa818723c */ /* 0x040fe20000001818 */
[----:B------:R-:W1:Y:S07]  /*7db0*/  LDSM.16.MT88.4 R136, [R241] ;  /* 0x00000000f188783b */ /* 0x000e6e0000004200 */
        /* <DEDUP_REMOVED lines=36> */
[C---:B-1----:R-:W-:Y:S07]  /*8000*/  HMMA.16816.F32 R124, R168.reuse, R136, R124 ;  /* 0x00000088a87c723c */ /* 0x042fee000000187c */
[----:B------:R-:W-:Y:S01]  /*8010*/  F2FP.PACK_AB R136, R3, R132 ;  /* 0x000000840388723e */ /* 0x000fe200000000ff */
[----:B------:R-:W-:Y:S01]  /*8020*/  HMMA.16816.F32 R128, R168, R138, R128 ;  /* 0x0000008aa880723c */ /* 0x000fe20000001880 */
[----:B------:R-:W-:Y:S03]  /*8030*/  MUFU.EX2 R132, R152 ;  /* 0x0000009800847308 */ /* 0x000fe60000000800 */
[----:B------:R-:W-:Y:S01]  /*8040*/  F2FP.PACK_AB R137, R250, R150 ;  /* 0x00000096fa89723e */ /* 0x000fe200000000ff */
[----:B------:R-:W-:Y:S02]  /*8050*/  FADD.FTZ R3, R151, R149 ;  /* 0x0000009597037221 */ /* 0x000fe40000010000 */
[----:B------:R-:W-:Y:S02]  /*8060*/  F2FP.PACK_AB R138, R144, R145 ;  /* 0x00000091908a723e */ /* 0x000fe400000000ff */
[----:B------:R-:W1:Y:S03]  /*8070*/  LDSM.16.MT88.4 R144, [R238+0x800] ;  /* 0x00080000ee90783b */ /* 0x000e660000004200 */
[----:B------:R-:W-:Y:S02]  /*8080*/  F2FP.PACK_AB R139, R176, R177 ;  /* 0x000000b1b08b723e */ /* 0x000fe400000000ff */
[----:B------:R-:W-:Y:S02]  /*8090*/  F2FP.PACK_AB R169, R175, R174 ;  /* 0x000000aeafa9723e */ /* 0x000fe400000000ff */
[----:B------:R-:W-:Y:S03]  /*80a0*/  F2FP.PACK_AB R171, R173, R172 ;  /* 0x000000acadab723e */ /* 0x000fe600000000ff */
[C---:B------:R-:W-:Y:S08]  /*80b0*/  HMMA.16816.F32 R4, R136.reuse, R140, R4 ;  /* 0x0000008c8804723c */ /* 0x040ff00000001804 */
[C---:B------:R-:W-:Y:S01]  /*80c0*/  HMMA.16816.F32 R8, R136.reuse, R142, R8 ;  /* 0x0000008e8808723c */ /* 0x040fe20000001808 */
[----:B------:R-:W2:Y:S07]  /*80d0*/  LDSM.16.MT88.4 R140, [R237+0x800] ;  /* 0x00080000ed8c783b */ /* 0x000eae0000004200 */
[C---:B-1----:R-:W-:Y:S08]  /*80e0*/  HMMA.16816.F32 R12, R136.reuse, R144, R12 ;  /* 0x00000090880c723c */ /* 0x042ff0000000180c */
[C---:B------:R-:W-:Y:S01]  /*80f0*/  HMMA.16816.F32 R16, R136.reuse, R146, R16 ;  /* 0x000000928810723c */ /* 0x040fe20000001810 */
[----:B------:R-:W1:Y:S07]  /*8100*/  LDSM.16.MT88.4 R144, [R239+0x800] ;  /* 0x00080000ef90783b */ /* 0x000e6e0000004200 */
[C---:B--2---:R-:W-:Y:S08]  /*8110*/  HMMA.16816.F32 R20, R136.reuse, R140, R20 ;  /* 0x0000008c8814723c */ /* 0x044ff00000001814 */
        /* <DEDUP_REMOVED lines=35> */
[C---:B--2---:R-:W-:Y:S01]  /*8350*/  HMMA.16816.F32 R116, R136.reuse, R140, R116 ;  /* 0x0000008c8874723c */ /* 0x044fe20000001874 */
[----:B------:R2:W3:Y:S07]  /*8360*/  MUFU.EX2 R140, R153 ;  /* 0x00000099008c7308 */ /* 0x0004ee0000000800 */
[C---:B------:R-:W-:Y:S03]  /*8370*/  HMMA.16816.F32 R120, R136.reuse, R142, R120 ;  /* 0x0000008e8878723c */ /* 0x040fe60000001878 */
[----:B------:R-:W4:Y:S01]  /*8380*/  MUFU.EX2 R141, R156 ;  /* 0x0000009c008d7308 */ /* 0x000f220000000800 */
[----:B--2---:R-:W2:Y:S01]  /*8390*/  LDSM.16.MT88.4 R152, [R236+0x1000] ;  /* 0x00100000ec98783b */ /* 0x004ea20000004200 */
[----:B---3--:R-:W-:Y:S01]  /*83a0*/  F2FP.PACK_AB R168, R132, R140 ;  /* 0x0000008c84a8723e */ /* 0x008fe200000000ff */
[----:B------:R-:W-:Y:S02]  /*83b0*/  FADD.FTZ R0, R140, R0 ;  /* 0x000000008c007221 */ /* 0x000fe40000010000 */
[C---:B-1----:R-:W-:Y:S04]  /*83c0*/  HMMA.16816.F32 R124, R136.reuse, R144, R124 ;  /* 0x00000090887c723c */ /* 0x042fe8000000187c */
[----:B------:R-:W-:Y:S01]  /*83d0*/  FADD.FTZ R0, R132, R0 ;  /* 0x0000000084007221 */ /* 0x000fe20000010000 */
[C---:B----4-:R-:W-:Y:S03]  /*83e0*/  F2FP.PACK_AB R170, R141.reuse, R148 ;  /* 0x000000948daa723e */ /* 0x050fe600000000ff */
[----:B------:R-:W-:Y:S01]  /*83f0*/  FADD.FTZ R0, R148, R0 ;  /* 0x0000000094007221 */ /* 0x000fe20000010000 */
[----:B------:R-:W-:Y:S01]  /*8400*/  HMMA.16816.F32 R128, R136, R146, R128 ;  /* 0x000000928880723c */ /* 0x000fe20000001880 */
[----:B------:R-:W1:Y:S02]  /*8410*/  LDSM.16.MT88.4 R144, [R238+0x1000] ;  /* 0x00100000ee90783b */ /* 0x000e640000004200 */
[----:B------:R-:W-:Y:S02]  /*8420*/  FADD.FTZ R132, R141, R0 ;  /* 0x000000008d847221 */ /* 0x000fe40000010000 */
[----:B------:R-:W-:Y:S04]  /*8430*/  FADD.FTZ R0, R150, R3 ;  /* 0x0000000396007221 */ /* 0x000fe80000010000 */
[----:B------:R-:W3:Y:S03]  /*8440*/  LDSM.16.MT88.4 R136, [R237+0x1000] ;  /* 0x00100000ed88783b */ /* 0x000ee60000004200 */
[----:B------:R-:W-:Y:S04]  /*8450*/  FADD.FTZ R0, R250, R0 ;  /* 0x00000000fa007221 */ /* 0x000fe80000010000 */
[----:B------:R-:W-:Y:S01]  /*8460*/  FADD.FTZ R0, R177, R0 ;  /* 0x00000000b1007221 */ /* 0x000fe20000010000 */
[----:B------:R4:W-:Y:S03]  /*8470*/  STL [R1], R132 ;  /* 0x0000008401007387 */ /* 0x0009e60000100800 */
[----:B------:R-:W-:Y:S04]  /*8480*/  FADD.FTZ R0, R176, R0 ;  /* 0x00000000b0007221 */ /* 0x000fe80000010000 */
[----:B------:R-:W-:Y:S01]  /*8490*/  FADD.FTZ R0, R174, R0 ;  /* 0x00000000ae007221 */ /* 0x000fe20000010000 */
[C---:B--2---:R-:W-:Y:S01]  /*84a0*/  HMMA.16816.F32 R156, R168.reuse, R152, R4 ;  /* 0x00000098a89c723c */ /* 0x044fe20000001804 */
[----:B------:R-:W2:Y:S04]  /*84b0*/  LDSM.16.MT88.4 R4, [R239+0x1000] ;  /* 0x00100000ef04783b */ /* 0x000ea80000004200 */
[----:B------:R-:W-:Y:S03]  /*84c0*/  FADD.FTZ R0, R175, R0 ;  /* 0x00000000af007221 */ /* 0x000fe60000010000 */
[C---:B------:R-:W-:Y:S01]  /*84d0*/  HMMA.16816.F32 R152, R168.reuse, R154, R8 ;  /* 0x0000009aa898723c */ /* 0x040fe20000001808 */
[----:B------:R-:W5:Y:S03]  /*84e0*/  LDSM.16.MT88.4 R8, [R236+0x2800] ;  /* 0x00280000ec08783b */ /* 0x000f660000004200 */
[----:B------:R-:W-:Y:S01]  /*84f0*/  FADD.FTZ R0, R172, R0 ;  /* 0x00000000ac007221 */ /* 0x000fe20000010000 */
[----:B----4-:R-:W-:Y:S03]  /*8500*/  MOV R132, R2 ;  /* 0x0000000200847202 */ /* 0x010fe60000000f00 */
[C---:B-1----:R-:W-:Y:S01]  /*8510*/  HMMA.16816.F32 R148, R168.reuse, R144, R12 ;  /* 0x00000090a894723c */ /* 0x042fe2000000180c */
[----:B------:R-:W1:Y:S03]  /*8520*/  LDSM.16.MT88.4 R12, [R238+0x2800] ;  /* 0x00280000ee0c783b */ /* 0x000e660000004200 */
[----:B------:R-:W-:Y:S04]  /*8530*/  FADD.FTZ R0, R173, R0 ;  /* 0x00000000ad007221 */ /* 0x000fe80000010000 */
[C---:B------:R-:W-:Y:S01]  /*8540*/  HMMA.16816.F32 R144, R168.reuse, R146, R16 ;  /* 0x00000092a890723c */ /* 0x040fe20000001810 */
[----:B------:R-:W-:Y:S07]  /*8550*/  STL [R1+0x4], R0 ;  /* 0x0000040001007387 */ /* 0x000fee0000100800 */
[C---:B---3--:R-:W-:Y:S08]  /*8560*/  HMMA.16816.F32 R140, R168.reuse, R136, R20 ;  /* 0x00000088a88c723c */ /* 0x048ff00000001814 */
[C---:B------:R-:W-:Y:S08]  /*8570*/  HMMA.16816.F32 R136, R168.reuse, R138, R24 ;  /* 0x0000008aa888723c */ /* 0x040ff00000001818 */
[C---:B--2---:R-:W-:Y:S08]  /*8580*/  HMMA.16816.F32 R28, R168.reuse, R4, R28 ;  /* 0x00000004a81c723c */ /* 0x044ff0000000181c */
[C---:B------:R-:W-:Y:S01]  /*8590*/  HMMA.16816.F32 R32, R168.reuse, R6, R32 ;  /* 0x00000006a820723c */ /* 0x040fe20000001820 */
[----:B------:R-:W2:Y:S07]  /*85a0*/  LDSM.16.MT88.4 R4, [R237+0x2800] ;  /* 0x00280000ed04783b */ /* 0x000eae0000004200 */
[C---:B-----5:R-:W-:Y:S08]  /*85b0*/  HMMA.16816.F32 R36, R168.reuse, R8, R36 ;  /* 0x00000008a824723c */ /* 0x060ff00000001824 */
[C---:B------:R-:W-:Y:S01]  /*85c0*/  HMMA.16816.F32 R40, R168.reuse, R10, R40 ;  /* 0x0000000aa828723c */ /* 0x040fe20000001828 */
[----:B------:R-:W3:Y:S07]  /*85d0*/  LDSM.16.MT88.4 R8, [R239+0x2800] ;  /* 0x00280000ef08783b */ /* 0x000eee0000004200 */
[C---:B-1----:R-:W-:Y:S08]  /*85e0*/  HMMA.16816.F32 R44, R168.reuse, R12, R44 ;  /* 0x0000000ca82c723c */ /* 0x042ff0000000182c */
[C---:B------:R-:W-:Y:S01]  /*85f0*/  HMMA.16816.F32 R48, R168.reuse, R14, R48 ;  /* 0x0000000ea830723c */ /* 0x040fe20000001830 */
[----:B------:R-:W1:Y:S07]  /*8600*/  LDSM.16.MT88.4 R12, [R236+0x4000] ;  /* 0x00400000ec0c783b */ /* 0x000e6e0000004200 */
[C---:B--2---:R-:W-:Y:S08]  /*8610*/  HMMA.16816.F32 R52, R168.reuse, R4, R52 ;  /* 0x00000004a834723c */ /* 0x044ff00000001834 */
[C---:B------:R-:W-:Y:S01]  /*8620*/  HMMA.16816.F32 R56, R168.reuse, R6, R56 ;  /* 0x00000006a838723c */ /* 0x040fe20000001838 */
[----:B------:R-:W2:Y:S07]  /*8630*/  LDSM.16.MT88.4 R4, [R238+0x4000] ;  /* 0x00400000ee04783b */ /* 0x000eae0000004200 */
[C---:B---3--:R-:W-:Y:S08]  /*8640*/  HMMA.16816.F32 R60, R168.reuse, R8, R60 ;  /* 0x00000008a83c723c */ /* 0x048ff0000000183c */
        /* <DEDUP_REMOVED lines=18> */
[C---:B------:R-:W-:Y:S08]  /*8770*/  HMMA.16816.F32 R112, R168.reuse, R10, R112 ;  /* 0x0000000aa870723c */ /* 0x040ff00000001870 */
[C---:B-1----:R-:W-:Y:S08]  /*8780*/  HMMA.16816.F32 R116, R168.reuse, R12, R116 ;  /* 0x0000000ca874723c */ /* 0x042ff00000001874 */
[C---:B------:R-:W-:Y:S08]  /*8790*/  HMMA.16816.F32 R120, R168.reuse, R14, R120 ;  /* 0x0000000ea878723c */ /* 0x040ff00000001878 */
[C---:B--2---:R-:W-:Y:S08]  /*87a0*/  HMMA.16816.F32 R124, R168.reuse, R4, R124 ;  /* 0x00000004a87c723c */ /* 0x044ff0000000187c */
[----:B------:R-:W-:Y:S01]  /*87b0*/  HMMA.16816.F32 R128, R168, R6, R128 ;  /* 0x00000006a880723c */ /* 0x000fe20000001880 */
[----:B------:R-:W-:-:S07]  /*87c0*/  @P4 BRA `(.L_x_33) ;  /* 0xffffd3f000004947 */ /* 0x000fce000383ffff */
.L_x_30:
[----:B------:R-:W-:Y:S11]  /*87d0*/  @!UPT UIADD3 URZ, URZ, URZ, URZ ;  /* 0x0000003f3f3ff290 */ /* 0x000ff6000fffe03f */
[----:B---3--:R-:W-:Y:S05]  /*87e0*/  BRA.DIV ~URZ, `(.L_x_34) ;  /* 0x00005c227f007947 */ /* 0x008fea000b800000 */
[----:B------:R-:W2:Y:S04]  /*87f0*/  LDL.LU R5, [R1] ;  /* 0x0000000001057983 */ /* 0x000ea80000300800 */
[----:B------:R-:W3:Y:S04]  /*8800*/  LDL.LU R6, [R1+0x4] ;  /* 0x0000040001067983 */ /* 0x000ee80000300800 */
[----:B--2---:R-:W1:Y:S04]  /*8810*/  SHFL.BFLY PT, R0, R5, 0x2, 0x1f ;  /* 0x0c401f0005007f89 */ /* 0x004e6800000e0000 */
[----:B---3--:R-:W2:Y:S01]  /*8820*/  SHFL.BFLY PT, R2, R6, 0x2, 0x1f ;  /* 0x0c401f0006027f89 */ /* 0x008ea200000e0000 */
[----:B-1----:R-:W-:-:S02]  /*8830*/  FADD.FTZ R0, R0, R5 ;  /* 0x0000000500007221 */ /* 0x002fc40000010000 */
[----:B--2---:R-:W-:-:S03]  /*8840*/  FADD.FTZ R4, R2, R6 ;  /* 0x0000000602047221 */ /* 0x004fc60000010000 */
[----:B------:R-:W1:Y:S04]  /*8850*/  SHFL.BFLY PT, R5, R0, 0x1, 0x1f ;  /* 0x0c201f0000057f89 */ /* 0x000e6800000e0000 */
[----:B------:R2:W3:Y:S01]  /*8860*/  SHFL.BFLY PT, R3, R4, 0x1, 0x1f ;  /* 0x0c201f0004037f89 */ /* 0x0004e200000e0000 */
[----:B-1----:R-:W-:-:S05]  /*8870*/  FADD.FTZ R0, R0, R5 ;  /* 0x0000000500007221 */ /* 0x002fca0000010000 */
.L_x_97:
[----:B------:R-:W-:Y:S01]  /*8880*/  FSETP.NE.FTZ.AND P1, PT, R0, RZ, PT ;  /* 0x000000ff0000720b */ /* 0x000fe20003f35000 */
[----:B---3--:R-:W-:Y:S01]  /*8890*/  FADD.FTZ R3, R3, R4 ;  /* 0x0000000403037221 */ /* 0x008fe20000010000 */
[----:B------:R-:W-:Y:S02]  /*88a0*/  MOV R2, RZ ;  /* 0x000000ff00027202 */ /* 0x000fe40000000f00 */
[----:B------:R-:W-:Y:S02]  /*88b0*/  MOV R20, 0xff800000 ;  /* 0xff80000000147802 */ /* 0x000fe40000000f00 */
[----:B------:R-:W-:-:S02]  /*88c0*/  FSETP.NE.FTZ.AND P0, PT, R3, RZ, PT ;  /* 0x000000ff0300720b */ /* 0x000fc40003f15000 */
[----:B------:R-:W-:-:S05]  /*88d0*/  MOV R15, 0xff800000 ;  /* 0xff800000000f7802 */ /* 0x000fca0000000f00 */
[----:B------:R-:W1:Y:S01]  /*88e0*/  @P1 MUFU.RCP R2, R0 ;  /* 0x0000000000021308 */ /* 0x000e620000001000 */
[----:B--2---:R-:W-:-:S05]  /*88f0*/  @P1 MOV R4, 0x3f317218 ;  /* 0x3f31721800041802 */ /* 0x004fca0000000f00 */
[----:B------:R-:W-:Y:S02]  /*8900*/  @P1 FMUL.FTZ R4, R4, c[0x0][0x2d0] ;  /* 0x0000b40004041a20 */ /* 0x000fe40000410000 */
[----:B------:R2:W3:Y:S01]  /*8910*/  @P1 MUFU.LG2 R5, R0 ;  /* 0x0000000000051308 */ /* 0x0004e20000000c00 */
[C---:B-1----:R-:W-:Y:S02]  /*8920*/  FMUL.FTZ R186, R2.reuse, R100 ;  /* 0x0000006402ba7220 */ /* 0x042fe40000410000 */
[C---:B------:R-:W-:Y:S02]  /*8930*/  FMUL.FTZ R187, R2.reuse, R101 ;  /* 0x0000006502bb7220 */ /* 0x040fe40000410000 */
[C---:B------:R-:W-:Y:S02]  /*8940*/  FMUL.FTZ R100, R2.reuse, R104 ;  /* 0x0000006802647220 */ /* 0x040fe40000410000 */
[C---:B------:R-:W-:Y:S01]  /*8950*/  FMUL.FTZ R101, R2.reuse, R105 ;  /* 0x0000006902657220 */ /* 0x040fe20000410000 */
[----:B--2---:R-:W-:Y:S01]  /*8960*/  MOV R0, RZ ;  /* 0x000000ff00007202 */ /* 0x004fe20000000f00 */
[----:B------:R-:W-:-:S02]  /*8970*/  FMUL.FTZ R104, R2, R108 ;  /* 0x0000006c02687220 */ /* 0x000fc40000410000 */
[C---:B------:R-:W-:Y:S02]  /*8980*/  FMUL.FTZ R105, R2.reuse, R109 ;  /* 0x0000006d02697220 */ /* 0x040fe40000410000 */
[C---:B------:R-:W-:Y:S01]  /*8990*/  FMUL.FTZ R184, R2.reuse, R76 ;  /* 0x0000004c02b87220 */ /* 0x040fe20000410000 */
[----:B------:R-:W1:Y:S01]  /*89a0*/  @P0 MUFU.RCP R0, R3 ;  /* 0x0000000300000308 */ /* 0x000e620000001000 */
        /* <DEDUP_REMOVED lines=15> */
[----:B-----5:R-:W-:-:S02]  /*8aa0*/  FMUL.FTZ R160, R2, R28 ;  /* 0x0000001c02a07220 */ /* 0x020fc40000410000 */
        /* <DEDUP_REMOVED lines=40> */
[----:B------:R-:W-:Y:S02]  /*8d30*/  FMUL.FTZ R77, R2, R129 ;  /* 0x00000081024d7220 */ /* 0x000fe40000410000 */
[----:B------:R2:W4:Y:S01]  /*8d40*/  @P0 MUFU.LG2 R2, R3 ;  /* 0x0000000300020308 */ /* 0x0005220000000c00 */
[----:B---3--:R-:W-:-:S02]  /*8d50*/  @P1 FMUL.FTZ R5, R5, 0.69314718246459960938 ;  /* 0x3f31721805051820 */ /* 0x008fc40000410000 */
[----:B-1----:R-:W-:Y:S02]  /*8d60*/  FMUL.FTZ R192, R0, R146 ;  /* 0x0000009200c07220 */ /* 0x002fe40000410000 */
[----:B------:R-:W-:Y:S01]  /*8d70*/  @P1 FFMA.FTZ R20, R4, R133, R5 ;  /* 0x0000008504141223 */ /* 0x000fe20000010005 */
[----:B------:R-:W-:Y:S01]  /*8d80*/  MOV R4, 0x1 ;  /* 0x0000000100047802 */ /* 0x000fe20000000f00 */
[C---:B------:R-:W-:Y:S02]  /*8d90*/  FMUL.FTZ R193, R0.reuse, R147 ;  /* 0x0000009300c17220 */ /* 0x040fe40000410000 */
[C---:B------:R-:W-:Y:S02]  /*8da0*/  FMUL.FTZ R204, R0.reuse, R154 ;  /* 0x0000009a00cc7220 */ /* 0x040fe40000410000 */
[C---:B------:R-:W-:Y:S02]  /*8db0*/  FMUL.FTZ R205, R0.reuse, R155 ;  /* 0x0000009b00cd7220 */ /* 0x040fe40000410000 */
[----:B------:R-:W-:-:S02]  /*8dc0*/  FMUL.FTZ R198, R0, R150 ;  /* 0x0000009600c67220 */ /* 0x000fc40000410000 */
[----:B------:R-:W-:Y:S01]  /*8dd0*/  FMUL.FTZ R199, R0, R151 ;  /* 0x0000009700c77220 */ /* 0x000fe20000410000 */
[----:B--2---:R-:W-:Y:S01]  /*8de0*/  @P0 MOV R3, 0x3f317218 ;  /* 0x3f31721800030802 */ /* 0x004fe20000000f00 */
[----:B----4-:R-:W-:Y:S02]  /*8df0*/  @P0 FMUL.FTZ R2, R2, 0.69314718246459960938 ;  /* 0x3f31721802020820 */ /* 0x010fe40000410000 */
[C---:B------:R-:W-:Y:S02]  /*8e00*/  FMUL.FTZ R146, R0.reuse, R142 ;  /* 0x0000008e00927220 */ /* 0x040fe40000410000 */
[----:B------:R-:W-:Y:S02]  /*8e10*/  @P0 FMUL.FTZ R3, R3, c[0x0][0x2d0] ;  /* 0x0000b40003030a20 */ /* 0x000fe40000410000 */
        /* <DEDUP_REMOVED lines=56> */
[----:B------:R-:W-:Y:S01]  /*91a0*/  FMUL.FTZ R79, R0, R131 ;  /* 0x00000083004f7220 */ /* 0x000fe20000410000 */
[----:B------:R-:W-:Y:S01]  /*91b0*/  PRMT R0, R4, 0x7610, R0 ;  /* 0x0000761004007816 */ /* 0x000fe20000000000 */
[----:B------:R-:W-:Y:S02]  /*91c0*/  @P0 FFMA.FTZ R15, R3, R132, R2 ;  /* 0x00000084030f0223 */ /* 0x000fe40000010002 */
.L_x_27:
[----:B--2---:R2:W5:Y:S04]  /*91d0*/  LDL R6, [R1+0x50] ;  /* 0x0000500001067983 */ /* 0x0045680000100800 */
[----:B------:R-:W3:Y:S01]  /*91e0*/  S2R R2, SR_TID.X ;  /* 0x0000000000027919 */ /* 0x000ee20000002100 */
[----:B------:R-:W-:Y:S01]  /*91f0*/  BSSY B0, `(.L_x_35) ;  /* 0x0000011000007945 */ /* 0x000fe20003800000 */
[----:B---3--:R-:W-:-:S13]  /*9200*/  LOP3.LUT P0, RZ, R2, 0xff, RZ, 0xc0, !PT ;  /* 0x000000ff02ff7812 */ /* 0x008fda000780c0ff */
[----:B------:R-:W-:Y:S05]  /*9210*/  @P0 BRA `(.L_x_36) ;  /* 0x000000e000000947 */ /* 0x000fea0003800000 */
[----:B--2---:R-:W2:Y:S01]  /*9220*/  S2R R4, SR_LANEID ;  /* 0x0000000000047919 */ /* 0x004ea20000000000 */
[----:B------:R-:W-:Y:S01]  /*9230*/  VOTEU.ANY UR4, UPT, PT ;  /* 0x0000000000047886 */ /* 0x000fe200038e0100 */
[----:B-1----:R-:W-:Y:S01]  /*9240*/  IMAD.MOV.U32 R5, RZ, RZ, c[0x0][0x564] ;  /* 0x00015900ff057624 */ /* 0x002fe200078e00ff */
[----:B------:R-:W2:Y:S08]  /*9250*/  FLO.U32 R3, UR4 ;  /* 0x0000000400037d00 */ /* 0x000eb000080e0000 */
[----:B------:R-:W1:Y:S01]  /*9260*/  POPC R2, UR4 ;  /* 0x0000000400027d09 */ /* 0x000e620008000000 */
[----:B--2---:R-:W-:Y:S01]  /*9270*/  ISETP.EQ.U32.AND P0, PT, R3, R4, PT ;  /* 0x000000040300720c */ /* 0x004fe20003f02070 */
[----:B------:R-:W-:-:S12]  /*9280*/  IMAD.MOV.U32 R4, RZ, RZ, c[0x0][0x560] ;  /* 0x00015800ff047624 */ /* 0x000fd800078e00ff */
[----:B-1----:R1:W2:Y:S04]  /*9290*/  @P0 ATOMG.E.ADD.STRONG.GPU PT, R2, [R4.64], R2 ;  /* 0x00000002040209a8 */ /* 0x0022a800081ee1c6 */
[----:B-1----:R-:W1:Y:S04]  /*92a0*/  S2R R4, SR_LTMASK ;  /* 0x0000000000047919 */ /* 0x002e680000003900 */
[----:B--2---:R1:W2:Y:S02]  /*92b0*/  SHFL.IDX PT, R3, R2, R3, 0x1f ;  /* 0x00001f0302037589 */ /* 0x0042a400000e0000 */
[----:B-1----:R-:W-:-:S06]  /*92c0*/  LOP3.LUT R2, R4, UR4, RZ, 0xc0, !PT ;  /* 0x0000000404027c12 */ /* 0x002fcc000f8ec0ff */
[----:B------:R-:W2:Y:S02]  /*92d0*/  POPC R2, R2 ;  /* 0x0000000200027309 */ /* 0x000ea40000000000 */
[----:B--2--5:R-:W-:-:S05]  /*92e0*/  IADD3 R6, R3, c[0x0][0xc], R2 ;  /* 0x0000030003067a10 */ /* 0x024fca0007ffe002 */
[----:B------:R1:W-:Y:S02]  /*92f0*/  STL [R1+0x50], R6 ;  /* 0x0000500601007387 */ /* 0x0003e40000100800 */
.L_x_36:
[----:B--2---:R-:W-:Y:S05]  /*9300*/  BSYNC B0 ;  /* 0x0000000000007941 */ /* 0x004fea0003800000 */
.L_x_35:
[----:B------:R-:W-:Y:S01]  /*9310*/  PRMT R0, R0, 0x9910, RZ ;  /* 0x0000991000007816 */ /* 0x000fe200000000ff */
[----:B------:R-:W-:Y:S01]  /*9320*/  BSSY B1, `(.L_x_37) ;  /* 0x000040d000017945 */ /* 0x000fe20003800000 */
[----:B-----5:R-:W-:Y:S02]  /*9330*/  IMAD.MOV.U32 R131, RZ, RZ, R6 ;  /* 0x000000ffff837224 */ /* 0x020fe400078e0006 */
[----:B------:R-:W-:-:S13]  /*9340*/  ISETP.NE.AND P0, PT, R0, RZ, PT ;  /* 0x000000ff0000720c */ /* 0x000fda0003f05270 */
[----:B------:R-:W-:Y:S05]  /*9350*/  @!P0 BRA `(.L_x_38) ;  /* 0x0000310000008947 */ /* 0x000fea0003800000 */
[----:B------:R-:W2:Y:S04]  /*9360*/  LDL R7, [R1+0x78] ;  /* 0x0000780001077983 */ /* 0x000ea80000100800 */
[----:B-1----:R-:W3:Y:S04]  /*9370*/  LDL R13, [R1+0x7c] ;  /* 0x00007c00010d7983 */ /* 0x002ee80000100800 */
[----:B------:R-:W4:Y:S04]  /*9380*/  LDL R9, [R1+0x84] ;  /* 0x0000840001097983 */ /* 0x000f280000100800 */
[----:B------:R-:W4:Y:S04]  /*9390*/  LDL R12, [R1+0x80] ;  /* 0x00008000010c7983 */ /* 0x000f280000100800 */
[----:B------:R-:W4:Y:S04]  /*93a0*/  LDL R11, [R1+0x94] ;  /* 0x00009400010b7983 */ /* 0x000f280000100800 */
[----:B------:R-:W4:Y:S04]  /*93b0*/  LDL R6, [R1+0x8c] ;  /* 0x00008c0001067983 */ /* 0x000f280000100800 */
[----:B------:R-:W4:Y:S04]  /*93c0*/  LDL R5, [R1+0x90] ;  /* 0x0000900001057983 */ /* 0x000f280000100800 */
[----:B------:R-:W4:Y:S04]  /*93d0*/  LDL R10, [R1+0x88] ;  /* 0x00008800010a7983 */ /* 0x000f280000100800 */
[----:B------:R-:W4:Y:S01]  /*93e0*/  LDL R8, [R1+0x48] ;  /* 0x0000480001087983 */ /* 0x000f220000100800 */
[----:B------:R-:W-:Y:S01]  /*93f0*/  WARPSYNC 0xffffffff ;  /* 0xffffffff00007948 */ /* 0x000fe20003800000 */
[----:B------:R-:W-:-:S02]  /*9400*/  F2FP.PACK_AB R0, R157, R156 ;  /* 0x0000009c9d00723e */ /* 0x000fc400000000ff */
[----:B------:R-:W-:Y:S01]  /*9410*/  BAR.SYNC.DEFER_BLOCKING 0x1, 0x100 ;  /* 0x0044000000007b1d */ /* 0x000fe20000010000 */
[----:B------:R-:W-:Y:S02]  /*9420*/  F2FP.PACK_AB R2, R159, R158 ;  /* 0x0000009e9f02723e */ /* 0x000fe400000000ff */
[----:B------:R-:W-:Y:S02]  /*9430*/  F2FP.PACK_AB R3, R153, R152 ;  /* 0x000000989903723e */ /* 0x000fe400000000ff */
[----:B------:R-:W-:Y:S02]  /*9440*/  F2FP.PACK_AB R4, R101, R100 ;  /* 0x000000646504723e */ /* 0x000fe400000000ff */
[----:B------:R-:W-:-:S04]  /*9450*/  ISETP.NE.U32.AND P2, PT, RZ, c[0x0][0x500], PT ;  /* 0x00014000ff007a0c */ /* 0x000fc80003f45070 */
[----:B------:R-:W-:Y:S01]  /*9460*/  ISETP.NE.AND.EX P2, PT, RZ, c[0x0][0x504], PT, P2 ;  /* 0x00014100ff007a0c */ /* 0x000fe20003f45320 */
[----:B--2---:R1:W-:Y:S04]  /*9470*/  STS [R7], R0 ;  /* 0x0000000007007388 */ /* 0x0043e80000000800 */
[----:B------:R2:W-:Y:S04]  /*9480*/  STS [R7+0x400], R2 ;  /* 0x0004000207007388 */ /* 0x0005e80000000800 */
[----:B---3--:R3:W-:Y:S01]  /*9490*/  STS [R13], R3 ;  /* 0x000000030d007388 */ /* 0x0087e20000000800 */
[----:B-1----:R-:W-:-:S02]  /*94a0*/  F2FP.PACK_AB R0, R205, R204 ;  /* 0x000000cccd00723e */ /* 0x002fc400000000ff */
[----:B--2---:R-:W-:-:S03]  /*94b0*/  F2FP.PACK_AB R2, R149, R148 ;  /* 0x000000949502723e */ /* 0x004fc600000000ff */
[----:B------:R1:W-:Y:S01]  /*94c0*/  STS [R13+0x400], R0 ;  /* 0x000400000d007388 */ /* 0x0003e20000000800 */
[----:B---3--:R-:W-:-:S03]  /*94d0*/  F2FP.PACK_AB R3, R199, R198 ;  /* 0x000000c6c703723e */ /* 0x008fc600000000ff */
[----:B----4-:R2:W-:Y:S04]  /*94e0*/  STS [R9], R2 ;  /* 0x0000000209007388 */ /* 0x0105e80000000800 */
[----:B------:R3:W-:Y:S01]  /*94f0*/  STS [R9+0x400], R3 ;  /* 0x0004000309007388 */ /* 0x0007e20000000800 */
[----:B-1----:R-:W-:Y:S02]  /*9500*/  F2FP.PACK_AB R0, R145, R144 ;  /* 0x000000909100723e */ /* 0x002fe400000000ff */
[----:B--2---:R-:W-:-:S03]  /*9510*/  F2FP.PACK_AB R2, R193, R192 ;  /* 0x000000c0c102723e */ /* 0x004fc600000000ff */
[----:B------:R1:W-:Y:S01]  /*9520*/  STS [R12], R0 ;  /* 0x000000000c007388 */ /* 0x0003e20000000800 */
[----:B---3--:R-:W-:-:S03]  /*9530*/  F2FP.PACK_AB R3, R141, R140 ;  /* 0x0000008c8d03723e */ /* 0x008fc600000000ff */
[----:B------:R2:W-:Y:S04]  /*9540*/  STS [R12+0x400], R2 ;  /* 0x000400020c007388 */ /* 0x0005e80000000800 */
[----:B------:R3:W-:Y:S01]  /*9550*/  STS [R11], R3 ;  /* 0x000000030b007388 */ /* 0x0007e20000000800 */
[----:B-1----:R-:W-:Y:S02]  /*9560*/  F2FP.PACK_AB R0, R147, R146 ;  /* 0x000000929300723e */ /* 0x002fe400000000ff */
[----:B--2---:R-:W-:-:S03]  /*9570*/  F2FP.PACK_AB R2, R137, R136 ;  /* 0x000000888902723e */ /* 0x004fc600000000ff */
[----:B------:R1:W-:Y:S01]  /*9580*/  STS [R11+0x400], R0 ;  /* 0x000400000b007388 */ /* 0x0003e20000000800 */
[----:B---3--:R-:W-:-:S03]  /*9590*/  F2FP.PACK_AB R3, R139, R138 ;  /* 0x0000008a8b03723e */ /* 0x008fc600000000ff */
[----:B------:R2:W-:Y:S04]  /*95a0*/  STS [R6], R2 ;  /* 0x0000000206007388 */ /* 0x0005e80000000800 */
        /* <DEDUP_REMOVED lines=11> */
[----:B------:R2:W-:Y:S04]  /*9660*/  STS [R7+0x4000], R2 ;  /* 0x0040000207007388 */ /* 0x0005e80000000800 */
[----:B------:R3:W-:Y:S01]  /*9670*/  STS [R7+0x4400], R3 ;  /* 0x0044000307007388 */ /* 0x0007e20000000800 */
        /* <DEDUP_REMOVED lines=71> */
[----:B------:R-:W-:Y:S04]  /*9af0*/  STS [R9+0xc400], R4 ;  /* 0x00c4000409007388 */ /* 0x000fe80000000800 */
[----:B------:R3:W-:Y:S04]  /*9b00*/  STS [R12+0xc000], R2 ;  /* 0x00c000020c007388 */ /* 0x0007e80000000800 */
[----:B------:R-:W4:Y:S01]  /*9b10*/  LDL R7, [R1+0x64] ;  /* 0x0000640001077983 */ /* 0x000f220000100800 */
[----:B-1----:R-:W-:-:S02]  /*9b20*/  F2FP.PACK_AB R0, R115, R114 ;  /* 0x000000727300723e */ /* 0x002fc400000000ff */
[----:B--2---:R-:W-:-:S03]  /*9b30*/  F2FP.PACK_AB R3, R191, R190 ;  /* 0x000000bebf03723e */ /* 0x004fc600000000ff */
[----:B------:R1:W-:Y:S04]  /*9b40*/  STS [R12+0xc400], R0 ;  /* 0x00c400000c007388 */ /* 0x0003e80000000800 */
[----:B------:R2:W-:Y:S01]  /*9b50*/  STS [R11+0xc000], R3 ;  /* 0x00c000030b007388 */ /* 0x0005e20000000800 */
[----:B---3--:R-:W-:Y:S01]  /*9b60*/  F2FP.PACK_AB R2, R119, R118 ;  /* 0x000000767702723e */ /* 0x008fe200000000ff */
[----:B------:R-:W-:Y:S02]  /*9b70*/  IMAD.MOV.U32 R4, RZ, RZ, 0x4 ;  /* 0x00000004ff047424 */ /* 0x000fe400078e00ff */
[----:B------:R-:W3:Y:S01]  /*9b80*/  LDL.LU R9, [R1+0x74] ;  /* 0x0000740001097983 */ /* 0x000ee20000300800 */
[----:B------:R-:W-:Y:S01]  /*9b90*/  ISETP.NE.U32.AND P0, PT, RZ, c[0x0][0x508], PT ;  /* 0x00014200ff007a0c */ /* 0x000fe20003f05070 */
[----:B------:R-:W-:-:S02]  /*9ba0*/  IMAD.MOV.U32 R14, RZ, RZ, c[0x0][0x388] ;  /* 0x0000e200ff0e7624 */ /* 0x000fc400078e00ff */
[----:B------:R2:W-:Y:S01]  /*9bb0*/  STS [R11+0xc400], R2 ;  /* 0x00c400020b007388 */ /* 0x0005e20000000800 */
[----:B------:R-:W-:Y:S02]  /*9bc0*/  ISETP.NE.AND.EX P1, PT, RZ, c[0x0][0x50c], PT, P0 ;  /* 0x00014300ff007a0c */ /* 0x000fe40003f25300 */
[----:B-1----:R-:W-:Y:S02]  /*9bd0*/  F2FP.PACK_AB R0, R189, R188 ;  /* 0x000000bcbd00723e */ /* 0x002fe400000000ff */
[----:B--2---:R-:W-:-:S03]  /*9be0*/  F2FP.PACK_AB R3, R123, R122 ;  /* 0x0000007a7b03723e */ /* 0x004fc600000000ff */
[----:B------:R1:W-:Y:S04]  /*9bf0*/  STS [R6+0xc000], R0 ;  /* 0x00c0000006007388 */ /* 0x0003e80000000800 */
[----:B------:R2:W-:Y:S01]  /*9c00*/  STS [R6+0xc400], R3 ;  /* 0x00c4000306007388 */ /* 0x0005e20000000800 */
[----:B------:R-:W-:-:S05]  /*9c10*/  F2FP.PACK_AB R2, R113, R112 ;  /* 0x000000707102723e */ /* 0x000fca00000000ff */
[----:B------:R2:W-:Y:S01]  /*9c20*/  STS [R5+0xc000], R2 ;  /* 0x00c0000205007388 */ /* 0x0005e20000000800 */
[----:B-1----:R-:W-:Y:S02]  /*9c30*/  F2FP.PACK_AB R0, R127, R126 ;  /* 0x0000007e7f00723e */ /* 0x002fe400000000ff */
[----:B--2---:R-:W-:-:S03]  /*9c40*/  F2FP.PACK_AB R3, R77, R76 ;  /* 0x0000004c4d03723e */ /* 0x004fc600000000ff */
[----:B------:R1:W-:Y:S01]  /*9c50*/  STS [R5+0xc400], R0 ;  /* 0x00c4000005007388 */ /* 0x0003e20000000800 */
[----:B------:R-:W-:-:S03]  /*9c60*/  F2FP.PACK_AB R6, R79, R78 ;  /* 0x0000004e4f06723e */ /* 0x000fc600000000ff */
[----:B------:R4:W-:Y:S04]  /*9c70*/  STS [R10+0xc000], R3 ;  /* 0x00c000030a007388 */ /* 0x0009e80000000800 */
[----:B------:R2:W-:Y:S04]  /*9c80*/  STS [R10+0xc400], R6 ;  /* 0x00c400060a007388 */ /* 0x0005e80000000800 */
[----:B------:R-:W-:Y:S01]  /*9c90*/  BAR.SYNC.DEFER_BLOCKING 0x1, 0x100 ;  /* 0x0044000000007b1d */ /* 0x000fe20000010000 */
[----:B------:R-:W-:Y:S01]  /*9ca0*/  @P1 LEA R2, P0, R8, c[0x0][0x508], 0x2 ;  /* 0x0001420008021a11 */ /* 0x000fe200078010ff */
[----:B-1----:R-:W-:-:S02]  /*9cb0*/  IMAD.MOV.U32 R0, RZ, RZ, RZ ;  /* 0x000000ffff007224 */ /* 0x002fc400078e00ff */
[----:B------:R-:W-:-:S05]  /*9cc0*/  IMAD.WIDE R4, R8, R4, c[0x0][0x500] ;  /* 0x0001400008047625 */ /* 0x000fca00078e0204 */
[----:B------:R2:W5:Y:S01]  /*9cd0*/  @P2 LDG.E R0, [R4.64] ;  /* 0x0000000604002981 */ /* 0x000562000c1e1900 */
[----:B----4-:R-:W-:-:S05]  /*9ce0*/  @P1 LEA.HI.X R3, R8, c[0x0][0x50c], R7, 0x2, P0 ;  /* 0x0001430008031a11 */ /* 0x010fca00000f1407 */
[----:B------:R1:W5:Y:S01]  /*9cf0*/  @P1 LDG.E R14, [R2.64] ;  /* 0x00000006020e1981 */ /* 0x000362000c1e1900 */
[----:B---3--:R-:W-:-:S04]  /*9d00*/  ISETP.NE.AND P0, PT, R9, RZ, PT ;  /* 0x000000ff0900720c */ /* 0x008fc80003f05270 */
[----:B-1----:R-:W-:Y:S01]  /*9d10*/  SEL R3, R9, c[0x0][0x3d4], P0 ;  /* 0x0000f50009037a07 */ /* 0x002fe20000000000 */
[----:B------:R-:W-:Y:S05]  /*9d20*/  @P1 BRA `(.L_x_39) ;  /* 0x0000004000001947 */ /* 0x000fea0003800000 */
[----:B--2---:R-:W-:Y:S05]  /*9d30*/  @!P2 BRA `(.L_x_39) ;  /* 0x000000300000a947 */ /* 0x004fea0003800000 */
[----:B------:R1:W2:Y:S04]  /*9d40*/  LDG.E R2, [R4.64] ;  /* 0x0000000604027981 */ /* 0x0002a8000c1e1900 */
[----:B-1----:R-:W2:Y:S02]  /*9d50*/  LDG.E R4, [R4.64+0x4] ;  /* 0x0000040604047981 */ /* 0x002ea4000c1e1900 */
[----:B--2--5:R-:W-:Y:S02]  /*9d60*/  IADD3 R14, -R2, R4, RZ ;  /* 0x00000004020e7210 */ /* 0x024fe40007ffe1ff */
.L_x_39:
[----:B--2---:R-:W2:Y:S04]  /*9d70*/  LDL R6, [R1+0xa4] ;  /* 0x0000a40001067983 */ /* 0x004ea80000100800 */
[----:B------:R-:W2:Y:S04]  /*9d80*/  LDL R132, [R1+0x54] ;  /* 0x0000540001847983 */ /* 0x000ea80000100800 */
[----:B------:R-:W3:Y:S04]  /*9d90*/  LDL R21, [R1+0x60] ;  /* 0x0000600001157983 */ /* 0x000ee80000100800 */
[----:B------:R-:W4:Y:S04]  /*9da0*/  LDL R22, [R1+0x98] ;  /* 0x0000980001167983 */ /* 0x000f280000100800 */
[----:B------:R-:W4:Y:S01]  /*9db0*/  LDL R23, [R1+0xa0] ;  /* 0x0000a00001177983 */ /* 0x000f220000100800 */
[----:B------:R-:W-:Y:S01]  /*9dc0*/  IMAD.MOV.U32 R2, RZ, RZ, 0x368 ;  /* 0x00000368ff027424 */ /* 0x000fe200078e00ff */
[----:B------:R-:W-:-:S04]  /*9dd0*/  ISETP.GT.AND P2, PT, R3, 0x1, PT ;  /* 0x000000010300780c */ /* 0x000fc80003f44270 */
[----:B------:R-:W-:-:S04]  /*9de0*/  SEL R2, R2, 0x328, P2 ;  /* 0x0000032802027807 */ /* 0x000fc80001000000 */
[----:B------:R1:W1:Y:S08]  /*9df0*/  LDC.64 R4, c[0x0][R2+0x170] ;  /* 0x00005c0002047b82 */ /* 0x0002700000000a00 */
[----:B------:R1:W3:Y:S08]  /*9e00*/  LDC.64 R12, c[0x0][R2+0x168] ;  /* 0x00005a00020c7b82 */ /* 0x0002f00000000a00 */
[----:B------:R1:W2:Y:S08]  /*9e10*/  LDC.64 R16, c[0x0][R2+0x178] ;  /* 0x00005e0002107b82 */ /* 0x0002b00000000a00 */
[----:B------:R1:W2:Y:S01]  /*9e20*/  LDC.64 R18, c[0x0][R2+0x160] ;  /* 0x0000580002127b82 */ /* 0x0002a20000000a00 */
[----:B------:R-:W-:-:S04]  /*9e30*/  ISETP.NE.U32.AND P0, PT, RZ, c[0x0][0x500], PT ;  /* 0x00014000ff007a0c */ /* 0x000fc80003f05070 */
[----:B------:R-:W-:-:S04]  /*9e40*/  ISETP.NE.AND.EX P0, PT, RZ, c[0x0][0x504], PT, P0 ;  /* 0x00014100ff007a0c */ /* 0x000fc80003f05300 */
[----:B------:R-:W-:Y:S02]  /*9e50*/  SEL R8, R8, RZ, !P0 ;  /* 0x000000ff08087207 */ /* 0x000fe40004000000 */
[----:B------:R-:W-:Y:S01]  /*9e60*/  SEL R3, R7, RZ, !P0 ;  /* 0x000000ff07037207 */ /* 0x000fe20004000000 */
[----:B-1----:R-:W-:-:S05]  /*9e70*/  IMAD.MOV.U32 R2, RZ, RZ, c[0x0][0x4e8] ;  /* 0x00013a00ff027624 */ /* 0x002fca00078e00ff */
[----:B------:R-:W-:Y:S01]  /*9e80*/  ISETP.NE.AND P3, PT, R2, 0x1, PT ;  /* 0x000000010200780c */ /* 0x000fe20003f65270 */
[----:B------:R-:W-:-:S04]  /*9e90*/  IMAD R2, R5, R8, RZ ;  /* 0x0000000805027224 */ /* 0x000fc800078e02ff */
[C---:B------:R-:W-:Y:S02]  /*9ea0*/  IMAD R11, R4.reuse, R3, R2 ;  /* 0x00000003040b7224 */ /* 0x040fe400078e0202 */
[----:B------:R-:W-:Y:S01]  /*9eb0*/  IMAD.WIDE.U32 R4, R4, R8, RZ ;  /* 0x0000000804047225 */ /* 0x000fe200078e00ff */
[----:B------:R-:W1:Y:S03]  /*9ec0*/  S2R R24, SR_TID.X ;  /* 0x0000000000187919 */ /* 0x000e660000002100 */
[----:B--2---:R-:W-:-:S04]  /*9ed0*/  IMAD R9, R132, 0x80, R6 ;  /* 0x0000008084097824 */ /* 0x004fc800078e0206 */
[----:B------:R-:W-:-:S04]  /*9ee0*/  @P3 IMAD.HI.U32 R3, R9, c[0x0][0x4ec], RZ ;  /* 0x00013b0009033a27 */ /* 0x000fc800078e00ff */
[----:B---3--:R-:W-:-:S04]  /*9ef0*/  IMAD.WIDE.U32 R6, R12, R21, RZ ;  /* 0x000000150c067225 */ /* 0x008fc800078e00ff */
[----:B------:R-:W-:Y:S01]  /*9f00*/  IMAD.MOV.U32 R2, RZ, RZ, R9 ;  /* 0x000000ffff027224 */ /* 0x000fe200078e0009 */
[----:B------:R-:W-:Y:S01]  /*9f10*/  @P3 SHF.R.U32.HI R2, RZ, c[0x0][0x4f0], R3 ;  /* 0x00013c00ff023a19 */ /* 0x000fe20000011603 */
[----:B------:R-:W-:Y:S01]  /*9f20*/  IMAD R10, R13, R21, RZ ;  /* 0x000000150d0a7224 */ /* 0x000fe200078e02ff */
[----:B----4-:R-:W-:Y:S02]  /*9f30*/  SEL R3, R22, RZ, P2 ;  /* 0x000000ff16037207 */ /* 0x010fe40001000000 */
[----:B-----5:R-:W-:Y:S01]  /*9f40*/  IADD3 R13, P1, P0, R4, R6, R0 ;  /* 0x00000006040d7210 */ /* 0x020fe2000783e000 */
[----:B------:R-:W-:Y:S01]  /*9f50*/  IMAD.IADD R6, R7, 0x1, R10 ;  /* 0x0000000107067824 */ /* 0x000fe200078e020a */
[----:B------:R-:W-:Y:S01]  /*9f60*/  SHF.R.S32.HI R10, RZ, 0x1f, R0 ;  /* 0x0000001fff0a7819 */ /* 0x000fe20000011400 */
[----:B------:R-:W-:Y:S02]  /*9f70*/  IMAD.IADD R12, R5, 0x1, R11 ;  /* 0x00000001050c7824 */ /* 0x000fe400078e020b */
[----:B------:R-:W-:-:S02]  /*9f80*/  IMAD.MOV R7, RZ, RZ, -R2 ;  /* 0x000000ffff077224 */ /* 0x000fc400078e0a02 */
[-C--:B------:R-:W-:Y:S02]  /*9f90*/  IMAD R11, R17, R3.reuse, RZ ;  /* 0x00000003110b7224 */ /* 0x080fe400078e02ff */
[----:B------:R-:W-:Y:S01]  /*9fa0*/  IMAD.WIDE.U32 R4, R16, R3, RZ ;  /* 0x0000000310047225 */ /* 0x000fe200078e00ff */
[----:B------:R-:W-:-:S03]  /*9fb0*/  IADD3.X R12, R12, R6, R10, P1, P0 ;  /* 0x000000060c0c7210 */ /* 0x000fc60000fe040a */
[----:B------:R-:W-:Y:S01]  /*9fc0*/  IMAD R3, R7, c[0x0][0x4e8], R9 ;  /* 0x00013a0007037a24 */ /* 0x000fe200078e0209 */
[----:B------:R-:W-:Y:S01]  /*9fd0*/  IADD3 R4, P1, P0, R2, R13, R4 ;  /* 0x0000000d02047210 */ /* 0x000fe2000783e004 */
[----:B------:R-:W-:Y:S01]  /*9fe0*/  IMAD.IADD R11, R5, 0x1, R11 ;  /* 0x00000001050b7824 */ /* 0x000fe200078e020b */
[----:B------:R-:W-:Y:S01]  /*9ff0*/  SHF.R.S32.HI R5, RZ, 0x1f, R2 ;  /* 0x0000001fff057819 */ /* 0x000fe20000011402 */
[----:B------:R-:W-:Y:S01]  /*a000*/  IMAD R2, R19, R3, RZ ;  /* 0x0000000313027224 */ /* 0x000fe200078e02ff */
[----:B------:R-:W-:Y:S02]  /*a010*/  SHF.R.S32.HI R6, RZ, 0x1f, R3 ;  /* 0x0000001fff067819 */ /* 0x000fe40000011403 */
[----:B------:R-:W-:Y:S01]  /*a020*/  IADD3.X R5, R5, R12, R11, P1, P0 ;  /* 0x0000000c05057210 */ /* 0x000fe20000fe040b */
[----:B------:R-:W-:Y:S02]  /*a030*/  IMAD.MOV.U32 R7, RZ, RZ, c[0x0][0x4a8] ;  /* 0x00012a00ff077624 */ /* 0x000fe400078e00ff */
[----:B------:R-:W-:-:S02]  /*a040*/  IMAD R6, R18, R6, R2 ;  /* 0x0000000612067224 */ /* 0x000fc400078e0202 */
[----:B------:R-:W-:Y:S01]  /*a050*/  IMAD.WIDE.U32 R2, R18, R3, R4 ;  /* 0x0000000312027225 */ /* 0x000fe200078e0004 */
[----:B------:R-:W-:-:S03]  /*a060*/  SEL R4, R7, c[0x0][0x450], P2 ;  /* 0x0001140007047a07 */ /* 0x000fc60001000000 */
[----:B------:R-:W-:Y:S01]  /*a070*/  IMAD.MOV.U32 R5, RZ, RZ, c[0x0][0x4ac] ;  /* 0x00012b00ff057624 */ /* 0x000fe200078e00ff */
[----:B-1----:R-:W-:Y:S01]  /*a080*/  SHF.R.S32.HI R22, RZ, 0x1f, R24 ;  /* 0x0000001fff167819 */ /* 0x002fe20000011418 */
[----:B------:R-:W-:Y:S01]  /*a090*/  IMAD.IADD R3, R3, 0x1, R6 ;  /* 0x0000000103037824 */ /* 0x000fe200078e0206 */
[----:B------:R-:W-:Y:S02]  /*a0a0*/  LEA R4, P0, R2, R4, 0x2 ;  /* 0x0000000402047211 */ /* 0x000fe400078010ff */
[----:B------:R-:W-:Y:S02]  /*a0b0*/  SEL R5, R5, c[0x0][0x454], P2 ;  /* 0x0001150005057a07 */ /* 0x000fe40001000000 */
[----:B------:R-:W-:Y:S02]  /*a0c0*/  LEA.HI R22, R22, R24, RZ, 0x5 ;  /* 0x0000001816167211 */ /* 0x000fe400078f28ff */
[----:B------:R-:W-:Y:S02]  /*a0d0*/  LEA.HI.X R2, R2, R5, R3, 0x2, P0 ;  /* 0x0000000502027211 */ /* 0x000fe400000f1403 */
[----:B------:R-:W-:Y:S01]  /*a0e0*/  LOP3.LUT R22, R22, 0xffffffe0, RZ, 0xc0, !PT ;  /* 0xffffffe016167812 */ /* 0x000fe200078ec0ff */
[----:B------:R-:W-:Y:S04]  /*a0f0*/  SHFL.IDX PT, R6, R4, RZ, 0x1c1f ;  /* 0x001c1fff04067589 */ /* 0x000fe800000e0000 */
[----:B------:R-:W1:Y:S01]  /*a100*/  SHFL.IDX PT, R7, R2, RZ, 0x1c1f ;  /* 0x001c1fff02077589 */ /* 0x000e6200000e0000 */
[----:B------:R-:W-:-:S03]  /*a110*/  IMAD.IADD R22, R24, 0x1, -R22 ;  /* 0x0000000118167824 */ /* 0x000fc600078e0a16 */
[----:B------:R-:W-:Y:S01]  /*a120*/  SHFL.IDX PT, R4, R4, 0x1, 0x1c1f ;  /* 0x003c1f0004047f89 */ /* 0x000fe200000e0000 */
[----:B------:R-:W-:-:S03]  /*a130*/  IMAD R13, R14, c[0x0][0x4e8], RZ ;  /* 0x00013a000e0d7a24 */ /* 0x000fc600078e02ff */
[----:B------:R2:W3:Y:S01]  /*a140*/  SHFL.IDX PT, R5, R2, 0x1, 0x1c1f ;  /* 0x003c1f0002057f89 */ /* 0x0004e200000e0000 */
[----:B------:R-:W-:Y:S01]  /*a150*/  LOP3.LUT P0, RZ, R22, 0x3, RZ, 0xc0, !PT ;  /* 0x0000000316ff7812 */ /* 0x000fe2000780c0ff */
[----:B--2---:R-:W-:-:S05]  /*a160*/  IMAD R2, R132, 0x80, R23 ;  /* 0x0000008084027824 */ /* 0x004fca00078e0217 */
[C---:B------:R-:W-:Y:S02]  /*a170*/  IADD3 R3, R2.reuse, 0x8, RZ ;  /* 0x0000000802037810 */ /* 0x040fe40007ffe0ff */
[-C--:B------:R-:W-:Y:S02]  /*a180*/  ISETP.GE.OR P1, PT, R2, R13.reuse, P0 ;  /* 0x0000000d0200720c */ /* 0x080fe40000726670 */
[----:B------:R-:W-:-:S11]  /*a190*/  ISETP.GE.OR P0, PT, R3, R13, P0 ;  /* 0x0000000d0300720c */ /* 0x000fd60000706670 */
[----:B-1----:R1:W-:Y:S01]  /*a1a0*/  @!P1 ST.E [R6.64], R20 ;  /* 0x0000001406009985 */ /* 0x0023e2000c101906 */
[----:B------:R-:W-:-:S03]  /*a1b0*/  ISETP.GE.AND P1, PT, R3, R13, PT ;  /* 0x0000000d0300720c */ /* 0x000fc60003f26270 */
[----:B---3--:R1:W-:Y:S01]  /*a1c0*/  @!P0 ST.E [R4.64], R15 ;  /* 0x0000000f04008985 */ /* 0x0083e2000c101906 */
[----:B------:R-:W-:Y:S02]  /*a1d0*/  ISETP.GE.AND P0, PT, R2, R13, PT ;  /* 0x0000000d0200720c */ /* 0x000fe40003f06270 */
[----:B------:R-:W-:Y:S01]  /*a1e0*/  P2R R130, PR, RZ, 0x2 ;  /* 0x00000002ff827803 */ /* 0x000fe20000000000 */
[----:B------:R-:W-:Y:S05]  /*a1f0*/  @P2 BRA `(.L_x_40) ;  /* 0x00000b4000002947 */ /* 0x000fea0003800000 */
[----:B------:R-:W2:Y:S01]  /*a200*/  S2R R23, SR_TID.X ;  /* 0x0000000000177919 */ /* 0x000ea20000002100 */
[----:B------:R-:W-:Y:S01]  /*a210*/  IMAD R10, R10, c[0x0][0x3a0], RZ ;  /* 0x0000e8000a0a7a24 */ /* 0x000fe200078e02ff */
[----:B-1----:R-:W-:Y:S01]  /*a220*/  SHF.R.S32.HI R5, RZ, 0x1f, R8 ;  /* 0x0000001fff057819 */ /* 0x002fe20000011408 */
[C---:B------:R-:W-:Y:S01]  /*a230*/  IMAD.WIDE.U32 R2, R0.reuse, c[0x0][0x3a0], RZ ;  /* 0x0000e80000027a25 */ /* 0x040fe200078e00ff */
[----:B------:R1:W3:Y:S03]  /*a240*/  LDS.128 R28, [R248+0x80] ;  /* 0x00008000f81c7984 */ /* 0x0002e60000000c00 */
[----:B------:R-:W-:Y:S01]  /*a250*/  IMAD R0, R0, c[0x0][0x3a4], R10 ;  /* 0x0000e90000007a24 */ /* 0x000fe200078e020a */
[----:B------:R1:W4:Y:S01]  /*a260*/  LDS.128 R44, [R248+0x1080] ;  /* 0x00108000f82c7984 */ /* 0x0003220000000c00 */
[----:B------:R-:W-:-:S02]  /*a270*/  IMAD R5, R5, c[0x0][0x3f0], RZ ;  /* 0x0000fc0005057a24 */ /* 0x000fc400078e02ff */
[----:B------:R-:W-:Y:S01]  /*a280*/  IMAD.IADD R3, R3, 0x1, R0 ;  /* 0x0000000103037824 */ /* 0x000fe200078e0200 */
[----:B------:R1:W1:Y:S01]  /*a290*/  LDS.128 R60, [R248+0x2080] ;  /* 0x00208000f83c7984 */ /* 0x0002620000000c00 */
[C---:B------:R-:W-:Y:S02]  /*a2a0*/  IMAD R7, R8.reuse, c[0x0][0x3f4], R5 ;  /* 0x0000fd0008077a24 */ /* 0x040fe400078e0205 */
[C---:B------:R-:W-:Y:S01]  /*a2b0*/  IMAD.WIDE.U32 R2, R21.reuse, c[0x0][0x3e8], R2 ;  /* 0x0000fa0015027a25 */ /* 0x040fe200078e0002 */
[----:B------:R1:W1:Y:S03]  /*a2c0*/  LDS.128 R72, [R248+0x3080] ;  /* 0x00308000f8487984 */ /* 0x0002660000000c00 */
[----:B------:R-:W-:Y:S01]  /*a2d0*/  IMAD R3, R21, c[0x0][0x3ec], R3 ;  /* 0x0000fb0015037a24 */ /* 0x000fe200078e0203 */
[----:B------:R1:W1:Y:S03]  /*a2e0*/  LDS.128 R24, [R248+0x4080] ;  /* 0x00408000f8187984 */ /* 0x0002660000000c00 */
[----:B------:R-:W-:Y:S01]  /*a2f0*/  IMAD.WIDE.U32 R2, R8, c[0x0][0x3f0], R2 ;  /* 0x0000fc0008027a25 */ /* 0x000fe200078e0002 */
[--C-:B--2---:R-:W-:Y:S01]  /*a300*/  SHF.R.S32.HI R22, RZ, 0x1f, R23.reuse ;  /* 0x0000001fff167819 */ /* 0x104fe20000011417 */
[----:B------:R2:W1:Y:S01]  /*a310*/  LDS.128 R40, [R248+0x5080] ;  /* 0x00508000f8287984 */ /* 0x0004620000000c00 */
[----:B------:R-:W-:-:S02]  /*a320*/  SHF.R.S32.HI R133, RZ, 0x1f, R23 ;  /* 0x0000001fff857819 */ /* 0x000fc40000011417 */
[-C--:B------:R-:W-:Y:S01]  /*a330*/  LEA.HI R22, R22, R23.reuse, RZ, 0x3 ;  /* 0x0000001716167211 */ /* 0x080fe200078f18ff */
[----:B------:R2:W1:Y:S01]  /*a340*/  LDS.128 R56, [R248+0x6080] ;  /* 0x00608000f8387984 */ /* 0x0004620000000c00 */
[-C--:B------:R-:W-:Y:S02]  /*a350*/  LEA.HI R133, R133, R23.reuse, RZ, 0x3 ;  /* 0x0000001785857211 */ /* 0x080fe400078f18ff */
[----:B------:R-:W-:Y:S01]  /*a360*/  LOP3.LUT R22, R22, 0xfffffff8, RZ, 0xc0, !PT ;  /* 0xfffffff816167812 */ /* 0x000fe200078ec0ff */
[----:B------:R2:W1:Y:S01]  /*a370*/  LDS.128 R68, [R248+0x7080] ;  /* 0x00708000f8447984 */ /* 0x0004620000000c00 */
[----:B------:R-:W-:Y:S02]  /*a380*/  SHF.R.S32.HI R133, RZ, 0x3, R133 ;  /* 0x00000003ff857819 */ /* 0x000fe40000011485 */
[----:B------:R-:W-:Y:S01]  /*a390*/  IADD3 R22, -R22, R23, RZ ;  /* 0x0000001716167210 */ /* 0x000fe20007ffe1ff */
[----:B------:R2:W1:Y:S01]  /*a3a0*/  LDS.128 R36, [R248+0x9080] ;  /* 0x00908000f8247984 */ /* 0x0004620000000c00 */
[----:B------:R-:W-:-:S02]  /*a3b0*/  IADD3 R3, R3, R7, RZ ;  /* 0x0000000703037210 */ /* 0x000fc40007ffe0ff */
[-C--:B------:R-:W-:Y:S01]  /*a3c0*/  LEA R4, R22, R133.reuse, 0x5 ;  /* 0x0000008516047211 */ /* 0x080fe200078e28ff */
[----:B------:R2:W1:Y:S01]  /*a3d0*/  LDS.128 R52, [R248+0xa080] ;  /* 0x00a08000f8347984 */ /* 0x0004620000000c00 */
[C---:B------:R-:W-:Y:S02]  /*a3e0*/  LEA R11, R132.reuse, R133, 0x7 ;  /* 0x00000085840b7211 */ /* 0x040fe400078e38ff */
[----:B------:R-:W-:Y:S01]  /*a3f0*/  LEA R4, R132, R4, 0x7 ;  /* 0x0000000484047211 */ /* 0x000fe200078e38ff */
[----:B------:R2:W1:Y:S04]  /*a400*/  LDS.128 R20, [R248+0x8080] ;  /* 0x00808000f8147984 */ /* 0x0004680000000c00 */
[----:B------:R-:W-:Y:S01]  /*a410*/  @P3 IMAD.HI.U32 R6, R4, c[0x0][0x4ec], RZ ;  /* 0x00013b0004063a27 */ /* 0x000fe200078e00ff */
[----:B------:R2:W1:Y:S03]  /*a420*/  LDS.128 R64, [R248+0xb080] ;  /* 0x00b08000f8407984 */ /* 0x0004660000000c00 */
[----:B------:R-:W-:Y:S01]  /*a430*/  IMAD.MOV.U32 R0, RZ, RZ, R4 ;  /* 0x000000ffff007224 */ /* 0x000fe200078e0004 */
[----:B------:R2:W1:Y:S01]  /*a440*/  LDS.128 R16, [R248+0xc080] ;  /* 0x00c08000f8107984 */ /* 0x0004620000000c00 */
[----:B------:R-:W-:-:S03]  /*a450*/  @P3 SHF.R.U32.HI R0, RZ, c[0x0][0x4f0], R6 ;  /* 0x00013c00ff003a19 */ /* 0x000fc60000011606 */
[----:B------:R2:W1:Y:S01]  /*a460*/  LDS.128 R32, [R248+0xd080] ;  /* 0x00d08000f8207984 */ /* 0x0004620000000c00 */
[----:B------:R-:W-:Y:S01]  /*a470*/  SHF.R.S32.HI R6, RZ, 0x1f, R0 ;  /* 0x0000001fff067819 */ /* 0x000fe20000011400 */
[C---:B------:R-:W-:Y:S01]  /*a480*/  IMAD.WIDE.U32 R2, R0.reuse, c[0x0][0x3e0], R2 ;  /* 0x0000f80000027a25 */ /* 0x040fe200078e0002 */
[----:B------:R-:W-:Y:S01]  /*a490*/  IADD3 R5, -R0, RZ, RZ ;  /* 0x000000ff00057210 */ /* 0x000fe20007ffe1ff */
[----:B------:R2:W1:Y:S02]  /*a4a0*/  LDS.128 R48, [R248+0xe080] ;  /* 0x00e08000f8307984 */ /* 0x0004640000000c00 */
[----:B------:R-:W-:Y:S02]  /*a4b0*/  IMAD R6, R6, c[0x0][0x3e0], RZ ;  /* 0x0000f80006067a24 */ /* 0x000fe400078e02ff */
[----:B------:R2:W1:Y:S01]  /*a4c0*/  LDS.128 R76, [R248+0xf080] ;  /* 0x00f08000f84c7984 */ /* 0x0004620000000c00 */
[----:B------:R-:W-:Y:S02]  /*a4d0*/  IMAD R4, R5, c[0x0][0x4e8], R4 ;  /* 0x00013a0005047a24 */ /* 0x000fe400078e0204 */
[----:B------:R-:W-:-:S03]  /*a4e0*/  IMAD R5, R0, c[0x0][0x3e4], R6 ;  /* 0x0000f90000057a24 */ /* 0x000fc600078e0206 */
[----:B------:R-:W-:Y:S01]  /*a4f0*/  SHF.R.S32.HI R0, RZ, 0x1f, R4 ;  /* 0x0000001fff007819 */ /* 0x000fe20000011404 */
[----:B------:R-:W-:-:S04]  /*a500*/  IMAD.IADD R3, R3, 0x1, R5 ;  /* 0x0000000103037824 */ /* 0x000fc800078e0205 */
[----:B------:R-:W-:Y:S02]  /*a510*/  IMAD R0, R0, c[0x0][0x3d8], RZ ;  /* 0x0000f60000007a24 */ /* 0x000fe400078e02ff */
[----:B------:R-:W-:-:S04]  /*a520*/  IMAD.WIDE.U32 R2, R4, c[0x0][0x3d8], R2 ;  /* 0x0000f60004027a25 */ /* 0x000fc800078e0002 */
[----:B------:R-:W-:Y:S01]  /*a530*/  IMAD R0, R4, c[0x0][0x3dc], R0 ;  /* 0x0000f70004007a24 */ /* 0x000fe200078e0200 */
[----:B------:R-:W-:-:S04]  /*a540*/  LEA R14, P0, R2, c[0x0][0x380], 0x1 ;  /* 0x0000e000020e7a11 */ /* 0x000fc800078008ff */
[----:B------:R-:W-:-:S04]  /*a550*/  IADD3 R0, R3, R0, RZ ;  /* 0x0000000003007210 */ /* 0x000fc80007ffe0ff */
[----:B------:R-:W-:Y:S01]  /*a560*/  LEA.HI.X R12, R2, c[0x0][0x384], R0, 0x1, P0 ;  /* 0x0000e100020c7a11 */ /* 0x000fe200000f0c00 */
[----:B------:R-:W-:Y:S05]  /*a570*/  BRA.DIV ~URZ, `(.L_x_41) ;  /* 0x000040227f007947 */ /* 0x000fea000b800000 */
[----:B--234-:R2:W3:Y:S02]  /*a580*/  SHFL.IDX PT, R10, R12, RZ, 0x181f ;  /* 0x00181fff0c0a7589 */ /* 0x01c4e400000e0000 */
.L_x_98:
[----:B------:R-:W-:Y:S05]  /*a590*/  BRA.DIV ~URZ, `(.L_x_42) ;  /* 0x000040727f007947 */ /* 0x000fea000b800000 */
[----:B------:R4:W2:Y:S02]  /*a5a0*/  SHFL.IDX PT, R0, R14, RZ, 0x181f ;  /* 0x00181fff0e007589 */ /* 0x0008a400000e0000 */
.L_x_99:
[----:B------:R-:W-:Y:S01]  /*a5b0*/  ISETP.GE.AND P0, PT, R11, R13, PT ;  /* 0x0000000d0b00720c */ /* 0x000fe20003f06270 */
[----:B------:R-:W-:-:S12]  /*a5c0*/  BSSY B0, `(.L_x_43) ;  /* 0x0000019000007945 */ /* 0x000fd80003800000 */
[----:B------:R-:W-:Y:S05]  /*a5d0*/  @P0 BRA `(.L_x_44) ;  /* 0x0000017000000947 */ /* 0x000fea0003800000 */
[----:B------:R-:W5:Y:S04]  /*a5e0*/  LDL.64 R2, [R1+0x30] ;  /* 0x0000300001027983 */ /* 0x000f680000100a00 */
[----:B----4-:R-:W4:Y:S04]  /*a5f0*/  LDL R83, [R1+0x38] ;  /* 0x0000380001537983 */ /* 0x010f280000100800 */
[----:B---3--:R-:W3:Y:S04]  /*a600*/  LDL R81, [R1+0x3c] ;  /* 0x00003c0001517983 */ /* 0x008ee80000100800 */
[----:B--2---:R-:W2:Y:S04]  /*a610*/  LDL R15, [R1+0x40] ;  /* 0x00004000010f7983 */ /* 0x004ea80000100800 */
[----:B------:R-:W2:Y:S04]  /*a620*/  LDL R84, [R1+0x70] ;  /* 0x0000700001547983 */ /* 0x000ea80000100800 */
[----:B------:R-:W2:Y:S04]  /*a630*/  LDL R82, [R1+0x6c] ;  /* 0x00006c0001527983 */ /* 0x000ea80000100800 */
[----:B------:R-:W2:Y:S01]  /*a640*/  LDL R80, [R1+0x68] ;  /* 0x0000680001507983 */ /* 0x000ea20000100800 */
[----:B-----5:R-:W-:-:S02]  /*a650*/  ISETP.GE.AND P3, PT, R2, c[0x0][0x3c8], PT ;  /* 0x0000f20002007a0c */ /* 0x020fc40003f66270 */
[----:B----4-:R-:W-:Y:S02]  /*a660*/  ISETP.GE.AND P2, PT, R83, c[0x0][0x3c8], PT ;  /* 0x0000f20053007a0c */ /* 0x010fe40003f46270 */
[----:B---3--:R-:W-:Y:S02]  /*a670*/  ISETP.GE.AND P1, PT, R81, c[0x0][0x3c8], PT ;  /* 0x0000f20051007a0c */ /* 0x008fe40003f26270 */
[----:B--2---:R-:W-:-:S07]  /*a680*/  ISETP.GE.AND P0, PT, R15, c[0x0][0x3c8], PT ;  /* 0x0000f2000f007a0c */ /* 0x004fce0003f06270 */
[CC--:B------:R-:W-:Y:S02]  /*a690*/  @!P3 LEA R8, P4, R2.reuse, R0.reuse, 0x1 ;  /* 0x000000000208b211 */ /* 0x0c0fe400078808ff */
[----:B------:R-:W-:Y:S02]  /*a6a0*/  @!P2 LEA R6, P6, R83, R0, 0x1 ;  /* 0x000000005306a211 */ /* 0x000fe400078c08ff */
[----:B------:R-:W-:Y:S02]  /*a6b0*/  @!P3 LEA.HI.X R9, R2, R10, R3, 0x1, P4 ;  /* 0x0000000a0209b211 */ /* 0x000fe400020f0c03 */
[----:B------:R-:W-:Y:S02]  /*a6c0*/  @!P1 LEA R4, P5, R81, R0, 0x1 ;  /* 0x0000000051049211 */ /* 0x000fe400078a08ff */
[----:B------:R-:W-:Y:S02]  /*a6d0*/  @!P2 LEA.HI.X R7, R83, R10, R84, 0x1, P6 ;  /* 0x0000000a5307a211 */ /* 0x000fe400030f0c54 */
[----:B------:R-:W-:-:S02]  /*a6e0*/  @!P0 LEA R2, P4, R15, R0, 0x1 ;  /* 0x000000000f028211 */ /* 0x000fc400078808ff */
[-C--:B------:R-:W-:Y:S02]  /*a6f0*/  @!P1 LEA.HI.X R5, R81, R10.reuse, R82, 0x1, P5 ;  /* 0x0000000a51059211 */ /* 0x080fe400028f0c52 */
[----:B------:R-:W-:Y:S01]  /*a700*/  @!P0 LEA.HI.X R3, R15, R10, R80, 0x1, P4 ;  /* 0x0000000a0f038211 */ /* 0x000fe200020f0c50 */
[----:B------:R2:W-:Y:S04]  /*a710*/  @!P3 ST.E.128 [R8.64], R28 ;  /* 0x0000001c0800b985 */ /* 0x0005e8000c101d06 */
[----:B-1----:R2:W-:Y:S04]  /*a720*/  @!P2 ST.E.128 [R6.64], R24 ;  /* 0x000000180600a985 */ /* 0x0025e8000c101d06 */
[----:B------:R2:W-:Y:S04]  /*a730*/  @!P1 ST.E.128 [R4.64], R20 ;  /* 0x0000001404009985 */ /* 0x0005e8000c101d06 */
[----:B------:R2:W-:Y:S02]  /*a740*/  @!P0 ST.E.128 [R2.64], R16 ;  /* 0x0000001002008985 */ /* 0x0005e4000c101d06 */
.L_x_44:
[----:B------:R-:W-:Y:S05]  /*a750*/  BSYNC B0 ;  /* 0x0000000000007941 */ /* 0x000fea0003800000 */
.L_x_43:
[----:B------:R-:W-:Y:S05]  /*a760*/  BRA.DIV ~URZ, `(.L_x_45) ;  /* 0x00003f027f007947 */ /* 0x000fea000b800000 */
[----:B---3--:R3:W4:Y:S04]  /*a770*/  SHFL.IDX PT, R10, R12, 0x1, 0x181f ;  /* 0x00381f000c0a7f89 */ /* 0x00872800000e0000 */
[----:B--2---:R3:W2:Y:S02]  /*a780*/  SHFL.IDX PT, R0, R14, 0x1, 0x181f ;  /* 0x00381f000e007f89 */ /* 0x0046a400000e0000 */
.L_x_100:
[----:B------:R-:W-:Y:S01]  /*a790*/  IADD3 R2, R11, 0x20, RZ ;  /* 0x000000200b027810 */ /* 0x000fe20007ffe0ff */
[----:B------:R-:W-:Y:S03]  /*a7a0*/  BSSY B0, `(.L_x_46) ;  /* 0x000001a000007945 */ /* 0x000fe60003800000 */
[----:B------:R-:W-:-:S13]  /*a7b0*/  ISETP.GE.AND P0, PT, R2, R13, PT ;  /* 0x0000000d0200720c */ /* 0x000fda0003f06270 */
[----:B------:R-:W-:Y:S05]  /*a7c0*/  @P0 BRA `(.L_x_47) ;  /* 0x0000017000000947 */ /* 0x000fea0003800000 */
[----:B-1----:R-:W5:Y:S04]  /*a7d0*/  LDL.64 R22, [R1+0x30] ;  /* 0x0000300001167983 */ /* 0x002f680000100a00 */
[----:B---3--:R-:W3:Y:S04]  /*a7e0*/  LDL R19, [R1+0x38] ;  /* 0x0000380001137983 */ /* 0x008ee80000100800 */
[----:B----4-:R-:W4:Y:S04]  /*a7f0*/  LDL R17, [R1+0x3c] ;  /* 0x00003c0001117983 */ /* 0x010f280000100800 */
[----:B--2---:R-:W2:Y:S04]  /*a800*/  LDL R15, [R1+0x40] ;  /* 0x00004000010f7983 */ /* 0x004ea80000100800 */
[----:B------:R-:W2:Y:S04]  /*a810*/  LDL R20, [R1+0x70] ;  /* 0x0000700001147983 */ /* 0x000ea80000100800 */
[----:B------:R-:W2:Y:S04]  /*a820*/  LDL R18, [R1+0x6c] ;  /* 0x00006c0001127983 */ /* 0x000ea80000100800 */
[----:B------:R-:W2:Y:S01]  /*a830*/  LDL R16, [R1+0x68] ;  /* 0x0000680001107983 */ /* 0x000ea20000100800 */
[----:B-----5:R-:W-:-:S02]  /*a840*/  ISETP.GE.AND P3, PT, R22, c[0x0][0x3c8], PT ;  /* 0x0000f20016007a0c */ /* 0x020fc40003f66270 */
[----:B---3--:R-:W-:Y:S02]  /*a850*/  ISETP.GE.AND P2, PT, R19, c[0x0][0x3c8], PT ;  /* 0x0000f20013007a0c */ /* 0x008fe40003f46270 */
[----:B----4-:R-:W-:Y:S02]  /*a860*/  ISETP.GE.AND P1, PT, R17, c[0x0][0x3c8], PT ;  /* 0x0000f20011007a0c */ /* 0x010fe40003f26270 */
        /* <DEDUP_REMOVED lines=10> */
[----:B------:R1:W-:Y:S04]  /*a910*/  @!P2 ST.E.128 [R6.64], R40 ;  /* 0x000000280600a985 */ /* 0x0003e8000c101d06 */
[----:B------:R1:W-:Y:S04]  /*a920*/  @!P1 ST.E.128 [R4.64], R36 ;  /* 0x0000002404009985 */ /* 0x0003e8000c101d06 */
[----:B------:R1:W-:Y:S02]  /*a930*/  @!P0 ST.E.128 [R2.64], R32 ;  /* 0x0000002002008985 */ /* 0x0003e4000c101d06 */
.L_x_47:
[----:B------:R-:W-:Y:S05]  /*a940*/  BSYNC B0 ;  /* 0x0000000000007941 */ /* 0x000fea0003800000 */
.L_x_46:
[----:B------:R-:W-:Y:S05]  /*a950*/  BRA.DIV ~URZ, `(.L_x_48) ;  /* 0x00003dd27f007947 */ /* 0x000fea000b800000 */
[----:B----4-:R4:W3:Y:S02]  /*a960*/  SHFL.IDX PT, R10, R12, 0x2, 0x181f ;  /* 0x00581f000c0a7f89 */ /* 0x0108e400000e0000 */
.L_x_101:
[----:B------:R-:W-:Y:S05]  /*a970*/  BRA.DIV ~URZ, `(.L_x_49) ;  /* 0x00003e227f007947 */ /* 0x000fea000b800000 */
[----:B--2---:R2:W4:Y:S02]  /*a980*/  SHFL.IDX PT, R0, R14, 0x2, 0x181f ;  /* 0x00581f000e007f89 */ /* 0x00452400000e0000 */
.L_x_102:
[----:B-1----:R-:W-:Y:S01]  /*a990*/  IADD3 R2, R11, 0x40, RZ ;  /* 0x000000400b027810 */ /* 0x002fe20007ffe0ff */
[----:B------:R-:W-:Y:S03]  /*a9a0*/  BSSY B0, `(.L_x_50) ;  /* 0x000001a000007945 */ /* 0x000fe60003800000 */
[----:B------:R-:W-:-:S13]  /*a9b0*/  ISETP.GE.AND P0, PT, R2, R13, PT ;  /* 0x0000000d0200720c */ /* 0x000fda0003f06270 */
[----:B------:R-:W-:Y:S05]  /*a9c0*/  @P0 BRA `(.L_x_51) ;  /* 0x0000017000000947 */ /* 0x000fea0003800000 */
[----:B------:R-:W5:Y:S04]  /*a9d0*/  LDL.64 R22, [R1+0x30] ;  /* 0x0000300001167983 */ /* 0x000f680000100a00 */
[----:B--2---:R-:W2:Y:S04]  /*a9e0*/  LDL R19, [R1+0x38] ;  /* 0x0000380001137983 */ /* 0x004ea80000100800 */
[----:B----4-:R-:W4:Y:S04]  /*a9f0*/  LDL R17, [R1+0x3c] ;  /* 0x00003c0001117983 */ /* 0x010f280000100800 */
[----:B---3--:R-:W3:Y:S04]  /*aa00*/  LDL R15, [R1+0x40] ;  /* 0x00004000010f7983 */ /* 0x008ee80000100800 */
[----:B------:R-:W3:Y:S04]  /*aa10*/  LDL R20, [R1+0x70] ;  /* 0x0000700001147983 */ /* 0x000ee80000100800 */
[----:B------:R-:W3:Y:S04]  /*aa20*/  LDL R18, [R1+0x6c] ;  /* 0x00006c0001127983 */ /* 0x000ee80000100800 */
[----:B------:R-:W3:Y:S01]  /*aa30*/  LDL R16, [R1+0x68] ;  /* 0x0000680001107983 */ /* 0x000ee20000100800 */
[----:B-----5:R-:W-:-:S02]  /*aa40*/  ISETP.GE.AND P3, PT, R22, c[0x0][0x3c8], PT ;  /* 0x0000f20016007a0c */ /* 0x020fc40003f66270 */
[----:B--2---:R-:W-:Y:S02]  /*aa50*/  ISETP.GE.AND P2, PT, R19, c[0x0][0x3c8], PT ;  /* 0x0000f20013007a0c */ /* 0x004fe40003f46270 */
[----:B----4-:R-:W-:Y:S02]  /*aa60*/  ISETP.GE.AND P1, PT, R17, c[0x0][0x3c8], PT ;  /* 0x0000f20011007a0c */ /* 0x010fe40003f26270 */
[----:B---3--:R-:W-:-:S07]  /*aa70*/  ISETP.GE.AND P0, PT, R15, c[0x0][0x3c8], PT ;  /* 0x0000f2000f007a0c */ /* 0x008fce0003f06270 */
        /* <DEDUP_REMOVED lines=12> */
.L_x_51:
[----:B------:R-:W-:Y:S05]  /*ab40*/  BSYNC B0 ;  /* 0x0000000000007941 */ /* 0x000fea0003800000 */
.L_x_50:
[----:B------:R-:W-:Y:S05]  /*ab50*/  BRA.DIV ~URZ, `(.L_x_52) ;  /* 0x00003ca27f007947 */ /* 0x000fea000b800000 */
[----:B-1----:R1:W2:Y:S04]  /*ab60*/  SHFL.IDX PT, R8, R12, 0x3, 0x181f ;  /* 0x00781f000c087f89 */ /* 0x0022a800000e0000 */
[----:B----4-:R1:W4:Y:S02]  /*ab70*/  SHFL.IDX PT, R0, R14, 0x3, 0x181f ;  /* 0x00781f000e007f89 */ /* 0x01032400000e0000 */
.L_x_103:
[----:B------:R-:W-:-:S04]  /*ab80*/  IADD3 R2, R11, 0x60, RZ ;  /* 0x000000600b027810 */ /* 0x000fc80007ffe0ff */
[----:B------:R-:W-:-:S13]  /*ab90*/  ISETP.GE.AND P0, PT, R2, R13, PT ;  /* 0x0000000d0200720c */ /* 0x000fda0003f06270 */
[----:B------:R-:W-:Y:S05]  /*aba0*/  @P0 BRA `(.L_x_53) ;  /* 0x0000284000000947 */ /* 0x000fea0003800000 */
[----:B------:R-:W5:Y:S04]  /*abb0*/  LDL.64 R16, [R1+0x30] ;  /* 0x0000300001107983 */ /* 0x000f680000100a00 */
[----:B-123--:R-:W2:Y:S04]  /*abc0*/  LDL R14, [R1+0x38] ;  /* 0x00003800010e7983 */ /* 0x00eea80000100800 */
[----:B------:R-:W3:Y:S04]  /*abd0*/  LDL R10, [R1+0x3c] ;  /* 0x00003c00010a7983 */ /* 0x000ee80000100800 */
[----:B----4-:R-:W4:Y:S04]  /*abe0*/  LDL R15, [R1+0x70] ;  /* 0x00007000010f7983 */ /* 0x010f280000100800 */
[----:B------:R-:W4:Y:S04]  /*abf0*/  LDL R12, [R1+0x6c] ;  /* 0x00006c00010c7983 */ /* 0x000f280000100800 */
[----:B------:R-:W4:Y:S01]  /*ac00*/  LDL R9, [R1+0x40] ;  /* 0x0000400001097983 */ /* 0x000f220000100800 */
[----:B-----5:R-:W-:-:S02]  /*ac10*/  ISETP.GE.AND P2, PT, R16, c[0x0][0x3c8], PT ;  /* 0x0000f20010007a0c */ /* 0x020fc40003f46270 */
[----:B--2---:R-:W-:Y:S02]  /*ac20*/  ISETP.GE.AND P1, PT, R14, c[0x0][0x3c8], PT ;  /* 0x0000f2000e007a0c */ /* 0x004fe40003f26270 */
[----:B---3--:R-:W-:-:S09]  /*ac30*/  ISETP.GE.AND P0, PT, R10, c[0x0][0x3c8], PT ;  /* 0x0000f2000a007a0c */ /* 0x008fd20003f06270 */
[-C--:B------:R-:W-:Y:S02]  /*ac40*/  @!P2 LEA R6, P5, R16, R0.reuse, 0x1 ;  /* 0x000000001006a211 */ /* 0x080fe400078a08ff */
[----:B------:R-:W-:Y:S02]  /*ac50*/  @!P1 LEA R4, P4, R14, R0, 0x1 ;  /* 0x000000000e049211 */ /* 0x000fe400078808ff */
[----:B------:R-:W-:Y:S02]  /*ac60*/  @!P2 LEA.HI.X R7, R16, R8, R17, 0x1, P5 ;  /* 0x000000081007a211 */ /* 0x000fe400028f0c11 */
[----:B------:R-:W-:Y:S02]  /*ac70*/  @!P0 LEA R2, P3, R10, R0, 0x1 ;  /* 0x000000000a028211 */ /* 0x000fe400078608ff */
[-C--:B----4-:R-:W-:Y:S02]  /*ac80*/  @!P1 LEA.HI.X R5, R14, R8.reuse, R15, 0x1, P4 ;  /* 0x000000080e059211 */ /* 0x090fe400020f0c0f */
[----:B------:R-:W-:Y:S01]  /*ac90*/  @!P0 LEA.HI.X R3, R10, R8, R12, 0x1, P3 ;  /* 0x000000080a038211 */ /* 0x000fe200018f0c0c */
[----:B------:R1:W-:Y:S04]  /*aca0*/  @!P2 ST.E.128 [R6.64], R72 ;  /* 0x000000480600a985 */ /* 0x0003e8000c101d06 */
[----:B------:R1:W-:Y:S04]  /*acb0*/  @!P1 ST.E.128 [R4.64], R68 ;  /* 0x0000004404009985 */ /* 0x0003e8000c101d06 */
[----:B------:R1:W-:Y:S01]  /*acc0*/  @!P0 ST.E.128 [R2.64], R64 ;  /* 0x0000004002008985 */ /* 0x0003e2000c101d06 */
[----:B------:R-:W-:-:S13]  /*acd0*/  ISETP.GE.AND P0, PT, R9, c[0x0][0x3c8], PT ;  /* 0x0000f20009007a0c */ /* 0x000fda0003f06270 */
[----:B------:R-:W-:Y:S05]  /*ace0*/  @P0 BRA `(.L_x_53) ;  /* 0x0000270000000947 */ /* 0x000fea0003800000 */
[----:B------:R-:W2:Y:S01]  /*acf0*/  LDL R10, [R1+0x68] ;  /* 0x00006800010a7983 */ /* 0x000ea20000100800 */
[----:B-1----:R-:W-:-:S04]  /*ad00*/  LEA R2, P0, R9, R0, 0x1 ;  /* 0x0000000009027211 */ /* 0x002fc800078008ff */
[----:B--2---:R-:W-:-:S05]  /*ad10*/  LEA.HI.X R3, R9, R8, R10, 0x1, P0 ;  /* 0x0000000809037211 */ /* 0x004fca00000f0c0a */
[----:B------:R1:W-:Y:S01]  /*ad20*/  ST.E.128 [R2.64], R76 ;  /* 0x0000004c02007985 */ /* 0x0003e2000c101d06 */
[----:B------:R-:W-:Y:S05]  /*ad30*/  BRA `(.L_x_53) ;  /* 0x000026b000007947 */ /* 0x000fea0003800000 */
.L_x_40:
[----:B-1----:R-:W2:Y:S04]  /*ad40*/  LDL.LU R4, [R1+0x60] ;  /* 0x0000600001047983 */ /* 0x002ea80000300800 */
[----:B------:R-:W3:Y:S01]  /*ad50*/  LDL.LU R6, [R1+0x98] ;  /* 0x0000980001067983 */ /* 0x000ee20000300800 */
[----:B------:R-:W-:Y:S02]  /*ad60*/  IMAD R10, R10, c[0x0][0x408], RZ ;  /* 0x000102000a0a7a24 */ /* 0x000fe400078e02ff */
[----:B------:R-:W-:-:S04]  /*ad70*/  IMAD.WIDE.U32 R2, R0, c[0x0][0x408], RZ ;  /* 0x0001020000027a25 */ /* 0x000fc800078e00ff */
[----:B------:R-:W-:Y:S02]  /*ad80*/  IMAD R0, R0, c[0x0][0x40c], R10 ;  /* 0x0001030000007a24 */ /* 0x000fe400078e020a */
[----:B------:R-:W-:-:S03]  /*ad90*/  @P3 IMAD.HI.U32 R5, R9, c[0x0][0x4ec], RZ ;  /* 0x00013b0009053a27 */ /* 0x000fc600078e00ff */
[----:B------:R-:W-:Y:S02]  /*ada0*/  IADD3 R3, R3, R0, RZ ;  /* 0x0000000003037210 */ /* 0x000fe40007ffe0ff */
[----:B------:R-:W-:-:S05]  /*adb0*/  SHF.R.S32.HI R0, RZ, 0x1f, R8 ;  /* 0x0000001fff007819 */ /* 0x000fca0000011408 */
[----:B------:R-:W-:Y:S02]  /*adc0*/  IMAD R0, R0, c[0x0][0x440], RZ ;  /* 0x0001100000007a24 */ /* 0x000fe400078e02ff */
[----:B--2---:R-:W-:-:S04]  /*add0*/  IMAD.WIDE.U32 R2, R4, c[0x0][0x438], R2 ;  /* 0x00010e0004027a25 */ /* 0x004fc800078e0002 */
[----:B------:R-:W-:Y:S02]  /*ade0*/  IMAD R3, R4, c[0x0][0x43c], R3 ;  /* 0x00010f0004037a24 */ /* 0x000fe400078e0203 */
[C---:B------:R-:W-:Y:S01]  /*adf0*/  IMAD R4, R8.reuse, c[0x0][0x444], R0 ;  /* 0x0001110008047a24 */ /* 0x040fe200078e0200 */
[----:B------:R-:W-:Y:S01]  /*ae00*/  MOV R0, R9 ;  /* 0x0000000900007202 */ /* 0x000fe20000000f00 */
[----:B------:R-:W-:Y:S01]  /*ae10*/  IMAD.WIDE.U32 R2, R8, c[0x0][0x440], R2 ;  /* 0x0001100008027a25 */ /* 0x000fe200078e0002 */
[----:B------:R-:W-:-:S04]  /*ae20*/  @P3 SHF.R.U32.HI R0, RZ, c[0x0][0x4f0], R5 ;  /* 0x00013c00ff003a19 */ /* 0x000fc80000011605 */
[----:B------:R-:W-:Y:S02]  /*ae30*/  IADD3 R3, R3, R4, RZ ;  /* 0x0000000403037210 */ /* 0x000fe40007ffe0ff */
[----:B------:R-:W-:Y:S02]  /*ae40*/  SHF.R.S32.HI R5, RZ, 0x1f, R0 ;  /* 0x0000001fff057819 */ /* 0x000fe40000011400 */
[----:B------:R-:W-:Y:S01]  /*ae50*/  IADD3 R4, -R0, RZ, RZ ;  /* 0x000000ff00047210 */ /* 0x000fe20007ffe1ff */
[----:B---3--:R-:W-:-:S04]  /*ae60*/  IMAD.WIDE.U32 R2, R6, c[0x0][0x448], R2 ;  /* 0x0001120006027a25 */ /* 0x008fc800078e0002 */
[----:B------:R-:W-:Y:S02]  /*ae70*/  IMAD R5, R5, c[0x0][0x430], RZ ;  /* 0x00010c0005057a24 */ /* 0x000fe400078e02ff */
[----:B------:R-:W-:Y:S02]  /*ae80*/  IMAD R3, R6, c[0x0][0x44c], R3 ;  /* 0x0001130006037a24 */ /* 0x000fe400078e0203 */
[----:B------:R-:W-:Y:S02]  /*ae90*/  IMAD R4, R4, c[0x0][0x4e8], R9 ;  /* 0x00013a0004047a24 */ /* 0x000fe400078e0209 */
[C---:B------:R-:W-:Y:S02]  /*aea0*/  IMAD R5, R0.reuse, c[0x0][0x434], R5 ;  /* 0x00010d0000057a24 */ /* 0x040fe400078e0205 */
[----:B------:R-:W-:Y:S01]  /*aeb0*/  IMAD.WIDE.U32 R2, R0, c[0x0][0x430], R2 ;  /* 0x00010c0000027a25 */ /* 0x000fe200078e0002 */
[----:B------:R-:W-:-:S04]  /*aec0*/  SHF.R.S32.HI R0, RZ, 0x1f, R4 ;  /* 0x0000001fff007819 */ /* 0x000fc80000011404 */
[----:B------:R-:W-:Y:S01]  /*aed0*/  IADD3 R3, R3, R5, RZ ;  /* 0x0000000503037210 */ /* 0x000fe20007ffe0ff */
[----:B------:R-:W-:-:S04]  /*aee0*/  IMAD R0, R0, c[0x0][0x428], RZ ;  /* 0x00010a0000007a24 */ /* 0x000fc800078e02ff */
[----:B------:R-:W-:-:S04]  /*aef0*/  IMAD.WIDE.U32 R2, R4, c[0x0][0x428], R2 ;  /* 0x00010a0004027a25 */ /* 0x000fc800078e0002 */
[----:B------:R-:W-:Y:S01]  /*af00*/  IMAD R4, R4, c[0x0][0x42c], R0 ;  /* 0x00010b0004047a24 */ /* 0x000fe200078e0200 */
[----:B------:R-:W-:-:S04]  /*af10*/  LEA R14, P1, R2, c[0x0][0x400], 0x2 ;  /* 0x00010000020e7a11 */ /* 0x000fc800078210ff */
[----:B------:R-:W-:-:S04]  /*af20*/  IADD3 R4, R3, R4, RZ ;  /* 0x0000000403047210 */ /* 0x000fc80007ffe0ff */
[----:B------:R-:W-:Y:S01]  /*af30*/  LEA.HI.X R12, R2, c[0x0][0x404], R4, 0x2, P1 ;  /* 0x00010100020c7a11 */ /* 0x000fe200008f1404 */
[----:B------:R-:W-:Y:S05]  /*af40*/  BRA.DIV ~URZ, `(.L_x_54) ;  /* 0x000039727f007947 */ /* 0x000fea000b800000 */
[----:B------:R1:W2:Y:S02]  /*af50*/  SHFL.IDX PT, R4, R12, RZ, 0x1c1f ;  /* 0x001c1fff0c047589 */ /* 0x0002a400000e0000 */
.L_x_104:
[----:B------:R-:W-:Y:S05]  /*af60*/  BRA.DIV ~URZ, `(.L_x_55) ;  /* 0x000039c27f007947 */ /* 0x000fea000b800000 */
[----:B------:R3:W4:Y:S02]  /*af70*/  SHFL.IDX PT, R0, R14, RZ, 0x1c1f ;  /* 0x001c1fff0e007589 */ /* 0x00072400000e0000 */
.L_x_105:
[----:B------:R-:W5:Y:S01]  /*af80*/  LDL R5, [R1+0x44] ;  /* 0x0000440001057983 */ /* 0x000f620000100800 */
[----:B------:R-:W-:Y:S01]  /*af90*/  BSSY B0, `(.L_x_56) ;  /* 0x00000c1000007945 */ /* 0x000fe20003800000 */
[C---:B-----5:R-:W-:Y:S02]  /*afa0*/  IADD3 R13, R5.reuse, 0x8, RZ ;  /* 0x00000008050d7810 */ /* 0x060fe40007ffe0ff */
[C---:B------:R-:W-:Y:S02]  /*afb0*/  IADD3 R17, R5.reuse, 0x10, RZ ;  /* 0x0000001005117810 */ /* 0x040fe40007ffe0ff */
[C---:B------:R-:W-:Y:S02]  /*afc0*/  IADD3 R16, R5.reuse, 0x18, RZ ;  /* 0x0000001805107810 */ /* 0x040fe40007ffe0ff */
[C---:B------:R-:W-:Y:S02]  /*afd0*/  IADD3 R18, R5.reuse, 0x20, RZ ;  /* 0x0000002005127810 */ /* 0x040fe40007ffe0ff */
[----:B------:R-:W-:-:S02]  /*afe0*/  IADD3 R19, R5, 0x28, RZ ;  /* 0x0000002805137810 */ /* 0x000fc40007ffe0ff */
[C---:B------:R-:W-:Y:S02]  /*aff0*/  IADD3 R20, R5.reuse, 0x30, RZ ;  /* 0x0000003005147810 */ /* 0x040fe40007ffe0ff */
[C---:B------:R-:W-:Y:S02]  /*b000*/  IADD3 R21, R5.reuse, 0x38, RZ ;  /* 0x0000003805157810 */ /* 0x040fe40007ffe0ff */
        /* <DEDUP_REMOVED lines=23> */
[----:B------:R-:W-:Y:S02]  /*b180*/  IADD3 R45, R5, 0xf8, RZ ;  /* 0x000000f8052d7810 */ /* 0x000fe40007ffe0ff */
[----:B------:R-:W-:Y:S02]  /*b190*/  SHF.R.S32.HI R15, RZ, 0x1f, R13 ;  /* 0x0000001fff0f7819 */ /* 0x000fe4000001140d */
[----:B------:R-:W-:Y:S02]  /*b1a0*/  SHF.R.S32.HI R47, RZ, 0x1f, R17 ;  /* 0x0000001fff2f7819 */ /* 0x000fe40000011411 */
[----:B------:R-:W-:Y:S02]  /*b1b0*/  SHF.R.S32.HI R46, RZ, 0x1f, R16 ;  /* 0x0000001fff2e7819 */ /* 0x000fe40000011410 */
[----:B------:R-:W-:-:S02]  /*b1c0*/  SHF.R.S32.HI R48, RZ, 0x1f, R18 ;  /* 0x0000001fff307819 */ /* 0x000fc40000011412 */
[----:B------:R-:W-:Y:S02]  /*b1d0*/  SHF.R.S32.HI R49, RZ, 0x1f, R19 ;  /* 0x0000001fff317819 */ /* 0x000fe40000011413 */
[----:B------:R-:W-:Y:S02]  /*b1e0*/  SHF.R.S32.HI R50, RZ, 0x1f, R20 ;  /* 0x0000001fff327819 */ /* 0x000fe40000011414 */
        /* <DEDUP_REMOVED lines=24> */
[----:B------:R-:W-:Y:S01]  /*b370*/  SHF.R.S32.HI R75, RZ, 0x1f, R45 ;  /* 0x0000001fff4b7819 */ /* 0x000fe2000001142d */
[----:B------:R-:W-:Y:S05]  /*b380*/  @P0 BRA `(.L_x_57) ;  /* 0x0000081000000947 */ /* 0x000fea0003800000 */
[----:B------:R-:W-:Y:S02]  /*b390*/  ISETP.GE.AND P0, PT, R5, c[0x0][0x3c8], PT ;  /* 0x0000f20005007a0c */ /* 0x000fe40003f06270 */
[----:B------:R-:W-:Y:S02]  /*b3a0*/  ISETP.GE.AND P1, PT, R13, c[0x0][0x3c8], PT ;  /* 0x0000f2000d007a0c */ /* 0x000fe40003f26270 */
[----:B------:R-:W-:Y:S02]  /*b3b0*/  ISETP.GE.AND P3, PT, R17, c[0x0][0x3c8], PT ;  /* 0x0000f20011007a0c */ /* 0x000fe40003f66270 */
[----:B------:R-:W-:-:S02]  /*b3c0*/  ISETP.GE.AND P4, PT, R16, c[0x0][0x3c8], PT ;  /* 0x0000f20010007a0c */ /* 0x000fc40003f86270 */
[----:B------:R-:W-:Y:S02]  /*b3d0*/  ISETP.GE.AND P2, PT, R18, c[0x0][0x3c8], PT ;  /* 0x0000f20012007a0c */ /* 0x000fe40003f46270 */
[----:B------:R-:W-:-:S03]  /*b3e0*/  ISETP.GE.AND P6, PT, R41, c[0x0][0x3c8], PT ;  /* 0x0000f20029007a0c */ /* 0x000fc60003fc6270 */
[----:B----4-:R-:W-:Y:S02]  /*b3f0*/  @!P0 IMAD.MOV.U32 R2, RZ, RZ, R0 ;  /* 0x000000ffff028224 */ /* 0x010fe400078e0000 */
[----:B--2---:R-:W-:-:S04]  /*b400*/  @!P0 IMAD.MOV.U32 R3, RZ, RZ, R4 ;  /* 0x000000ffff038224 */ /* 0x004fc800078e0004 */
[----:B------:R-:W-:-:S05]  /*b410*/  @!P0 IMAD.WIDE R2, R5, 0x4, R2 ;  /* 0x0000000405028825 */ /* 0x000fca00078e0202 */
[----:B------:R2:W-:Y:S02]  /*b420*/  @!P0 ST.E.64 [R2.64], R156 ;  /* 0x0000009c02008985 */ /* 0x0005e4000c101b06 */
[----:B--2---:R-:W-:-:S04]  /*b430*/  @!P1 LEA R2, P0, R13, R0, 0x2 ;  /* 0x000000000d029211 */ /* 0x004fc800078010ff */
[----:B------:R-:W-:-:S05]  /*b440*/  @!P1 LEA.HI.X R3, R13, R4, R15, 0x2, P0 ;  /* 0x000000040d039211 */ /* 0x000fca00000f140f */
[----:B------:R2:W-:Y:S01]  /*b450*/  @!P1 ST.E.64 [R2.64], R152 ;  /* 0x0000009802009985 */ /* 0x0005e2000c101b06 */
[----:B------:R-:W-:Y:S02]  /*b460*/  ISETP.GE.AND P1, PT, R19, c[0x0][0x3c8], PT ;  /* 0x0000f20013007a0c */ /* 0x000fe40003f26270 */
[----:B--2---:R-:W-:-:S04]  /*b470*/  @!P3 LEA R2, P0, R17, R0, 0x2 ;  /* 0x000000001102b211 */ /* 0x004fc800078010ff */
[----:B------:R-:W-:Y:S02]  /*b480*/  @!P3 LEA.HI.X R3, R17, R4, R47, 0x2, P0 ;  /* 0x000000041103b211 */ /* 0x000fe400000f142f */
[----:B------:R-:W-:-:S03]  /*b490*/  @!P4 LEA R6, P0, R16, R0, 0x2 ;  /* 0x000000001006c211 */ /* 0x000fc600078010ff */
[----:B------:R2:W-:Y:S01]  /*b4a0*/  @!P3 ST.E.64 [R2.64], R148 ;  /* 0x000000940200b985 */ /* 0x0005e2000c101b06 */
[----:B------:R-:W-:Y:S02]  /*b4b0*/  @!P4 LEA.HI.X R7, R16, R4, R46, 0x2, P0 ;  /* 0x000000041007c211 */ /* 0x000fe400000f142e */
[----:B------:R-:W-:-:S03]  /*b4c0*/  ISETP.GE.AND P3, PT, R20, c[0x0][0x3c8], PT ;  /* 0x0000f20014007a0c */ /* 0x000fc60003f66270 */
[----:B------:R4:W-:Y:S01]  /*b4d0*/  @!P4 ST.E.64 [R6.64], R144 ;  /* 0x000000900600c985 */ /* 0x0009e2000c101b06 */
[----:B------:R-:W-:Y:S02]  /*b4e0*/  ISETP.GE.AND P4, PT, R21, c[0x0][0x3c8], PT ;  /* 0x0000f20015007a0c */ /* 0x000fe40003f86270 */
[----:B--2---:R-:W-:-:S04]  /*b4f0*/  @!P2 LEA R2, P5, R18, R0, 0x2 ;  /* 0x000000001202a211 */ /* 0x004fc800078a10ff */
[----:B------:R-:W-:Y:S02]  /*b500*/  @!P2 LEA.HI.X R3, R18, R4, R48, 0x2, P5 ;  /* 0x000000041203a211 */ /* 0x000fe400028f1430 */
[----:B----4-:R-:W-:-:S03]  /*b510*/  @!P1 LEA R6, P0, R19, R0, 0x2 ;  /* 0x0000000013069211 */ /* 0x010fc600078010ff */
        /* <DEDUP_REMOVED lines=58> */
[----:B------:R-:W-:Y:S02]  /*b8c0*/  ISETP.GE.AND P3, PT, R36, c[0x0][0x3c8], PT ;  /* 0x0000f20024007a0c */ /* 0x000fe40003f66270 */
[C---:B------:R-:W-:Y:S01]  /*b8d0*/  @!P1 LEA R8, P0, R34.reuse, R0, 0x2 ;  /* 0x0000000022089211 */ /* 0x040fe200078010ff */
[----:B------:R4:W-:Y:S01]  /*b8e0*/  @!P4 ST.E.64 [R6.64], R80 ;  /* 0x000000500600c985 */ /* 0x0009e2000c101b06 */
[----:B------:R-:W-:Y:S02]  /*b8f0*/  ISETP.GE.AND P4, PT, R37, c[0x0][0x3c8], PT ;  /* 0x0000f20025007a0c */ /* 0x000fe40003f86270 */
[----:B------:R-:W-:Y:S02]  /*b900*/  @!P1 LEA.HI.X R9, R34, R4, R64, 0x2, P0 ;  /* 0x0000000422099211 */ /* 0x000fe400000f1440 */
[----:B--2---:R-:W-:-:S04]  /*b910*/  @!P2 LEA R2, P5, R35, R0, 0x2 ;  /* 0x000000002302a211 */ /* 0x004fc800078a10ff */
[----:B------:R-:W-:Y:S02]  /*b920*/  @!P2 LEA.HI.X R3, R35, R4, R65, 0x2, P5 ;  /* 0x000000042303a211 */ /* 0x000fe400028f1441 */
[----:B----4-:R-:W-:-:S03]  /*b930*/  @!P3 LEA R6, P5, R36, R0, 0x2 ;  /* 0x000000002406b211 */ /* 0x010fc600078a10ff */
[----:B------:R2:W-:Y:S01]  /*b940*/  @!P2 ST.E.64 [R2.64], R84 ;  /* 0x000000540200a985 */ /* 0x0005e2000c101b06 */
[----:B------:R-:W-:Y:S02]  /*b950*/  ISETP.GE.AND P2, PT, R38, c[0x0][0x3c8], PT ;  /* 0x0000f20026007a0c */ /* 0x000fe40003f46270 */
[----:B------:R-:W-:Y:S01]  /*b960*/  @!P3 LEA.HI.X R7, R36, R4, R66, 0x2, P5 ;  /* 0x000000042407b211 */ /* 0x000fe200028f1442 */
[----:B------:R4:W-:Y:S01]  /*b970*/  @!P1 ST.E.64 [R8.64], R88 ;  /* 0x0000005808009985 */ /* 0x0009e2000c101b06 */
[----:B------:R-:W-:Y:S02]  /*b980*/  ISETP.GE.AND P1, PT, R39, c[0x0][0x3c8], PT ;  /* 0x0000f20027007a0c */ /* 0x000fe40003f26270 */
[----:B------:R-:W-:Y:S01]  /*b990*/  ISETP.GE.AND P5, PT, R40, c[0x0][0x3c8], PT ;  /* 0x0000f20028007a0c */ /* 0x000fe20003fa6270 */
[----:B------:R5:W-:Y:S01]  /*b9a0*/  @!P3 ST.E.64 [R6.64], R92 ;  /* 0x0000005c0600b985 */ /* 0x000be2000c101b06 */
[----:B--2---:R-:W-:-:S04]  /*b9b0*/  @!P4 LEA R2, P0, R37, R0, 0x2 ;  /* 0x000000002502c211 */ /* 0x004fc800078010ff */
[----:B------:R-:W-:Y:S02]  /*b9c0*/  @!P4 LEA.HI.X R3, R37, R4, R67, 0x2, P0 ;  /* 0x000000042503c211 */ /* 0x000fe400000f1443 */
[----:B----4-:R-:W-:-:S03]  /*b9d0*/  @!P2 LEA R8, P0, R38, R0, 0x2 ;  /* 0x000000002608a211 */ /* 0x010fc600078010ff */
[----:B------:R2:W-:Y:S01]  /*b9e0*/  @!P4 ST.E.64 [R2.64], R96 ;  /* 0x000000600200c985 */ /* 0x0005e2000c101b06 */
[----:B------:R-:W-:Y:S02]  /*b9f0*/  @!P2 LEA.HI.X R9, R38, R4, R68, 0x2, P0 ;  /* 0x000000042609a211 */ /* 0x000fe400000f1444 */
[----:B-----5:R-:W-:Y:S02]  /*ba00*/  @!P6 LEA R6, P0, R41, R0, 0x2 ;  /* 0x000000002906e211 */ /* 0x020fe400078010ff */
[----:B------:R-:W-:Y:S01]  /*ba10*/  ISETP.GE.AND P4, PT, R42, c[0x0][0x3c8], PT ;  /* 0x0000f2002a007a0c */ /* 0x000fe20003f86270 */
[----:B------:R-:W-:Y:S01]  /*ba20*/  @!P2 ST.E.64 [R8.64], R186 ;  /* 0x000000ba0800a985 */ /* 0x000fe2000c101b06 */
[----:B------:R-:W-:Y:S02]  /*ba30*/  ISETP.GE.AND P2, PT, R43, c[0x0][0x3c8], PT ;  /* 0x0000f2002b007a0c */ /* 0x000fe40003f46270 */
[----:B------:R-:W-:Y:S02]  /*ba40*/  @!P6 LEA.HI.X R7, R41, R4, R71, 0x2, P0 ;  /* 0x000000042907e211 */ /* 0x000fe400000f1447 */
[----:B------:R-:W-:-:S02]  /*ba50*/  ISETP.GE.AND P0, PT, R45, c[0x0][0x3c8], PT ;  /* 0x0000f2002d007a0c */ /* 0x000fc40003f06270 */
[----:B--2---:R-:W-:-:S04]  /*ba60*/  @!P1 LEA R2, P3, R39, R0, 0x2 ;  /* 0x0000000027029211 */ /* 0x004fc800078610ff */
[----:B------:R-:W-:-:S05]  /*ba70*/  @!P1 LEA.HI.X R3, R39, R4, R69, 0x2, P3 ;  /* 0x0000000427039211 */ /* 0x000fca00018f1445 */
[----:B------:R2:W-:Y:S01]  /*ba80*/  @!P1 ST.E.64 [R2.64], R100 ;  /* 0x0000006402009985 */ /* 0x0005e2000c101b06 */
[----:B------:R-:W-:-:S03]  /*ba90*/  ISETP.GE.AND P1, PT, R44, c[0x0][0x3c8], PT ;  /* 0x0000f2002c007a0c */ /* 0x000fc60003f26270 */
[----:B------:R4:W-:Y:S01]  /*baa0*/  @!P6 ST.E.64 [R6.64], R104 ;  /* 0x000000680600e985 */ /* 0x0009e2000c101b06 */
[----:B------:R-:W-:-:S04]  /*bab0*/  @!P4 LEA R10, P6, R42, R0, 0x2 ;  /* 0x000000002a0ac211 */ /* 0x000fc800078c10ff */
[----:B------:R-:W-:Y:S02]  /*bac0*/  @!P4 LEA.HI.X R11, R42, R4, R72, 0x2, P6 ;  /* 0x000000042a0bc211 */ /* 0x000fe400030f1448 */
[----:B--2---:R-:W-:-:S04]  /*bad0*/  @!P5 LEA R2, P3, R40, R0, 0x2 ;  /* 0x000000002802d211 */ /* 0x004fc800078610ff */
[----:B------:R-:W-:Y:S02]  /*bae0*/  @!P5 LEA.HI.X R3, R40, R4, R70, 0x2, P3 ;  /* 0x000000042803d211 */ /* 0x000fe400018f1446 */
[----:B------:R-:W-:-:S03]  /*baf0*/  @!P2 LEA R8, P3, R43, R0, 0x2 ;  /* 0x000000002b08a211 */ /* 0x000fc600078610ff */
[----:B------:R2:W-:Y:S01]  /*bb00*/  @!P5 ST.E.64 [R2.64], R108 ;  /* 0x0000006c0200d985 */ /* 0x0005e2000c101b06 */
[C---:B----4-:R-:W-:Y:S02]  /*bb10*/  @!P1 LEA R6, P5, R44.reuse, R0, 0x2 ;  /* 0x000000002c069211 */ /* 0x050fe400078a10ff */
[-C--:B------:R-:W-:Y:S01]  /*bb20*/  @!P2 LEA.HI.X R9, R43, R4.reuse, R73, 0x2, P3 ;  /* 0x000000042b09a211 */ /* 0x080fe200018f1449 */
[----:B------:R4:W-:Y:S01]  /*bb30*/  @!P4 ST.E.64 [R10.64], R190 ;  /* 0x000000be0a00c985 */ /* 0x0009e2000c101b06 */
[----:B------:R-:W-:-:S03]  /*bb40*/  @!P1 LEA.HI.X R7, R44, R4, R74, 0x2, P5 ;  /* 0x000000042c079211 */ /* 0x000fc600028f144a */
[----:B------:R4:W-:Y:S04]  /*bb50*/  @!P2 ST.E.64 [R8.64], R188 ;  /* 0x000000bc0800a985 */ /* 0x0009e8000c101b06 */
[----:B------:R4:W-:Y:S01]  /*bb60*/  @!P1 ST.E.64 [R6.64], R112 ;  /* 0x0000007006009985 */ /* 0x0009e2000c101b06 */
[----:B--2---:R-:W-:-:S04]  /*bb70*/  @!P0 LEA R2, P3, R45, R0, 0x2 ;  /* 0x000000002d028211 */ /* 0x004fc800078610ff */
[----:B------:R-:W-:-:S05]  /*bb80*/  @!P0 LEA.HI.X R3, R45, R4, R75, 0x2, P3 ;  /* 0x000000042d038211 */ /* 0x000fca00018f144b */
[----:B------:R4:W-:Y:S04]  /*bb90*/  @!P0 ST.E.64 [R2.64], R76 ;  /* 0x0000004c02008985 */ /* 0x0009e8000c101b06 */
.L_x_57:
[----:B------:R-:W-:Y:S05]  /*bba0*/  BSYNC B0 ;  /* 0x0000000000007941 */ /* 0x000fea0003800000 */
.L_x_56:
[----:B------:R-:W-:Y:S05]  /*bbb0*/  BRA.DIV ~URZ, `(.L_x_58) ;  /* 0x00002dd27f007947 */ /* 0x000fea000b800000 */
[----:B--2---:R2:W1:Y:S04]  /*bbc0*/  SHFL.IDX PT, R4, R12, 0x1, 0x1c1f ;  /* 0x003c1f000c047f89 */ /* 0x00446800000e0000 */
[----:B----4-:R2:W4:Y:S02]  /*bbd0*/  SHFL.IDX PT, R0, R14, 0x1, 0x1c1f ;  /* 0x003c1f000e007f89 */ /* 0x01052400000e0000 */
.L_x_106:
[----:B------:R-:W-:-:S13]  /*bbe0*/  ISETP.NE.AND P0, PT, R130, RZ, PT ;  /* 0x000000ff8200720c */ /* 0x000fda0003f05270 */
[----:B------:R-:W-:Y:S05]  /*bbf0*/  @P0 BRA `(.L_x_53) ;  /* 0x000017f000000947 */ /* 0x000fea0003800000 */
[----:B------:R-:W5:Y:S01]  /*bc00*/  LDL R5, [R1+0x44] ;  /* 0x0000440001057983 */ /* 0x000f620000100800 */
[----:B------:R-:W-:Y:S02]  /*bc10*/  ISETP.GE.AND P4, PT, R17, c[0x0][0x3c8], PT ;  /* 0x0000f20011007a0c */ /* 0x000fe40003f86270 */
[----:B------:R-:W-:Y:S02]  /*bc20*/  ISETP.GE.AND P5, PT, R13, c[0x0][0x3c8], PT ;  /* 0x0000f2000d007a0c */ /* 0x000fe40003fa6270 */
[----:B------:R-:W-:Y:S02]  /*bc30*/  ISETP.GE.AND P3, PT, R16, c[0x0][0x3c8], PT ;  /* 0x0000f20010007a0c */ /* 0x000fe40003f66270 */
[----:B------:R-:W-:Y:S02]  /*bc40*/  ISETP.GE.AND P2, PT, R18, c[0x0][0x3c8], PT ;  /* 0x0000f20012007a0c */ /* 0x000fe40003f46270 */
[----:B------:R-:W-:-:S05]  /*bc50*/  ISETP.GE.AND P1, PT, R19, c[0x0][0x3c8], PT ;  /* 0x0000f20013007a0c */ /* 0x000fca0003f26270 */
[----:B-12-4-:R-:W-:Y:S02]  /*bc60*/  @!P4 LEA R12, P6, R17, R0, 0x2 ;  /* 0x00000000110cc211 */ /* 0x016fe400078c10ff */
[----:B-----5:R-:W-:-:S13]  /*bc70*/  ISETP.GE.AND P0, PT, R5, c[0x0][0x3c8], PT ;  /* 0x0000f20005007a0c */ /* 0x020fda0003f06270 */
[----:B------:R-:W-:Y:S02]  /*bc80*/  @!P0 IMAD.MOV.U32 R2, RZ, RZ, R0 ;  /* 0x000000ffff028224 */ /* 0x000fe400078e0000 */
[----:B------:R-:W-:-:S04]  /*bc90*/  @!P0 IMAD.MOV.U32 R3, RZ, RZ, R4 ;  /* 0x000000ffff038224 */ /* 0x000fc800078e0004 */
[----:B------:R-:W-:-:S05]  /*bca0*/  @!P0 IMAD.WIDE R2, R5, 0x4, R2 ;  /* 0x0000000405028825 */ /* 0x000fca00078e0202 */
[----:B------:R1:W-:Y:S01]  /*bcb0*/  @!P0 ST.E.64 [R2.64], R158 ;  /* 0x0000009e02008985 */ /* 0x0003e2000c101b06 */
[----:B---3--:R-:W-:-:S04]  /*bcc0*/  @!P5 LEA R14, P0, R13, R0, 0x2 ;  /* 0x000000000d0ed211 */ /* 0x008fc800078010ff */
[----:B------:R-:W-:-:S05]  /*bcd0*/  @!P5 LEA.HI.X R15, R13, R4, R15, 0x2, P0 ;  /* 0x000000040d0fd211 */ /* 0x000fca00000f140f */
[----:B------:R-:W-:Y:S01]  /*bce0*/  @!P5 ST.E.64 [R14.64], R204 ;  /* 0x000000cc0e00d985 */ /* 0x000fe2000c101b06 */
[----:B------:R-:W-:Y:S02]  /*bcf0*/  ISETP.GE.AND P5, PT, R23, c[0x0][0x3c8], PT ;  /* 0x0000f20017007a0c */ /* 0x000fe40003fa6270 */
[----:B-1----:R-:W-:Y:S02]  /*bd00*/  P2R R2, PR, RZ, 0x40 ;  /* 0x00000040ff027803 */ /* 0x002fe40000000000 */
[----:B------:R-:W-:Y:S02]  /*bd10*/  @!P3 LEA R10, P6, R16, R0, 0x2 ;  /* 0x00000000100ab211 */ /* 0x000fe400078c10ff */
[----:B------:R-:W-:Y:S02]  /*bd20*/  ISETP.NE.AND P0, PT, R2, RZ, PT ;  /* 0x000000ff0200720c */ /* 0x000fe40003f05270 */
[-C--:B------:R-:W-:Y:S02]  /*bd30*/  @!P3 LEA.HI.X R11, R16, R4.reuse, R46, 0x2, P6 ;  /* 0x00000004100bb211 */ /* 0x080fe400030f142e */
[----:B------:R-:W-:-:S02]  /*bd40*/  @!P4 LEA.HI.X R13, R17, R4, R47, 0x2, P0 ;  /* 0x00000004110dc211 */ /* 0x000fc400000f142f */
[----:B------:R-:W-:Y:S02]  /*bd50*/  ISETP.GE.AND P0, PT, R20, c[0x0][0x3c8], PT ;  /* 0x0000f20014007a0c */ /* 0x000fe40003f06270 */
[----:B------:R-:W-:Y:S01]  /*bd60*/  @!P2 LEA R8, P6, R18, R0, 0x2 ;  /* 0x000000001208a211 */ /* 0x000fe200078c10ff */
[----:B------:R1:W-:Y:S01]  /*bd70*/  @!P4 ST.E.64 [R12.64], R198 ;  /* 0x000000c60c00c985 */ /* 0x0003e2000c101b06 */
[----:B------:R-:W-:Y:S02]  /*bd80*/  ISETP.GE.AND P4, PT, R22, c[0x0][0x3c8], PT ;  /* 0x0000f20016007a0c */ /* 0x000fe40003f86270 */
[----:B------:R-:W-:Y:S01]  /*bd90*/  @!P2 LEA.HI.X R9, R18, R4, R48, 0x2, P6 ;  /* 0x000000041209a211 */ /* 0x000fe200030f1430 */
[----:B------:R2:W-:Y:S01]  /*bda0*/  @!P3 ST.E.64 [R10.64], R192 ;  /* 0x000000c00a00b985 */ /* 0x0005e2000c101b06 */
[C---:B------:R-:W-:Y:S02]  /*bdb0*/  @!P1 LEA R6, P6, R19.reuse, R0, 0x2 ;  /* 0x0000000013069211 */ /* 0x040fe400078c10ff */
[----:B------:R-:W-:Y:S01]  /*bdc0*/  ISETP.GE.AND P3, PT, R24, c[0x0][0x3c8], PT ;  /* 0x0000f20018007a0c */ /* 0x000fe20003f66270 */
[----:B------:R3:W-:Y:S01]  /*bdd0*/  @!P2 ST.E.64 [R8.64], R146 ;  /* 0x000000920800a985 */ /* 0x0007e2000c101b06 */
[----:B------:R-:W-:-:S02]  /*bde0*/  @!P1 LEA.HI.X R7, R19, R4, R49, 0x2, P6 ;  /* 0x0000000413079211 */ /* 0x000fc400030f1431 */
[C---:B------:R-:W-:Y:S02]  /*bdf0*/  @!P0 LEA R2, P6, R20.reuse, R0, 0x2 ;  /* 0x0000000014028211 */ /* 0x040fe400078c10ff */
[----:B------:R-:W-:Y:S01]  /*be00*/  ISETP.GE.AND P2, PT, R25, c[0x0][0x3c8], PT ;  /* 0x0000f20019007a0c */ /* 0x000fe20003f46270 */
[----:B------:R4:W-:Y:S01]  /*be10*/  @!P1 ST.E.64 [R6.64], R138 ;  /* 0x0000008a06009985 */ /* 0x0009e2000c101b06 */
[----:B------:R-:W-:Y:S02]  /*be20*/  @!P0 LEA.HI.X R3, R20, R4, R50, 0x2, P6 ;  /* 0x0000000414038211 */ /* 0x000fe400030f1432 */
[----:B------:R-:W-:-:S03]  /*be30*/  ISETP.GE.AND P6, PT, R21, c[0x0][0x3c8], PT ;  /* 0x0000f20015007a0c */ /* 0x000fc60003fc6270 */
[----:B------:R5:W-:Y:S01]  /*be40*/  @!P0 ST.E.64 [R2.64], R116 ;  /* 0x0000007402008985 */ /* 0x000be2000c101b06 */
[----:B-1----:R-:W-:-:S09]  /*be50*/  @!P5 LEA R12, P1, R23, R0, 0x2 ;  /* 0x00000000170cd211 */ /* 0x002fd200078210ff */
[----:B------:R-:W-:Y:S02]  /*be60*/  @!P6 LEA R14, P0, R21, R0, 0x2 ;  /* 0x00000000150ee211 */ /* 0x000fe400078010ff */
[-C--:B------:R-:W-:Y:S02]  /*be70*/  @!P5 LEA.HI.X R13, R23, R4.reuse, R53, 0x2, P1 ;  /* 0x00000004170dd211 */ /* 0x080fe400008f1435 */
[----:B------:R-:W-:Y:S02]  /*be80*/  @!P6 LEA.HI.X R15, R21, R4, R51, 0x2, P0 ;  /* 0x00000004150fe211 */ /* 0x000fe400000f1433 */
[----:B--2---:R-:W-:Y:S02]  /*be90*/  @!P4 LEA R10, P0, R22, R0, 0x2 ;  /* 0x00000000160ac211 */ /* 0x004fe400078010ff */
[----:B------:R-:W-:Y:S01]  /*bea0*/  ISETP.GE.AND P1, PT, R26, c[0x0][0x3c8], PT ;  /* 0x0000f2001a007a0c */ /* 0x000fe20003f26270 */
[----:B------:R1:W-:Y:S01]  /*beb0*/  @!P6 ST.E.64 [R14.64], R206 ;  /* 0x000000ce0e00e985 */ /* 0x0003e2000c101b06 */
[----:B------:R-:W-:-:S02]  /*bec0*/  @!P4 LEA.HI.X R11, R22, R4, R52, 0x2, P0 ;  /* 0x00000004160bc211 */ /* 0x000fc400000f1434 */
[C---:B---3--:R-:W-:Y:S01]  /*bed0*/  @!P3 LEA R8, P0, R24.reuse, R0, 0x2 ;  /* 0x000000001808b211 */ /* 0x048fe200078010ff */
[----:B------:R2:W-:Y:S01]  /*bee0*/  @!P5 ST.E.64 [R12.64], R200 ;  /* 0x000000c80c00d985 */ /* 0x0005e2000c101b06 */
[----:B------:R-:W-:Y:S02]  /*bef0*/  ISETP.GE.AND P6, PT, R27, c[0x0][0x3c8], PT ;  /* 0x0000f2001b007a0c */ /* 0x000fe40003fc6270 */
[----:B------:R-:W-:Y:S01]  /*bf00*/  @!P3 LEA.HI.X R9, R24, R4, R54, 0x2, P0 ;  /* 0x000000041809b211 */ /* 0x000fe200000f1436 */
[----:B------:R3:W-:Y:S01]  /*bf10*/  @!P4 ST.E.64 [R10.64], R194 ;  /* 0x000000c20a00c985 */ /* 0x0007e2000c101b06 */
[----:B----4-:R-:W-:Y:S02]  /*bf20*/  @!P2 LEA R6, P0, R25, R0, 0x2 ;  /* 0x000000001906a211 */ /* 0x010fe400078010ff */
[----:B------:R-:W-:Y:S01]  /*bf30*/  ISETP.GE.AND P5, PT, R29, c[0x0][0x3c8], PT ;  /* 0x0000f2001d007a0c */ /* 0x000fe20003fa6270 */
[----:B------:R4:W-:Y:S01]  /*bf40*/  @!P3 ST.E.64 [R8.64], R150 ;  /* 0x000000960800b985 */ /* 0x0009e2000c101b06 */
[----:B------:R-:W-:-:S02]  /*bf50*/  @!P2 LEA.HI.X R7, R25, R4, R55, 0x2, P0 ;  /* 0x000000041907a211 */ /* 0x000fc400000f1437 */
[----:B-----5:R-:W-:Y:S02]  /*bf60*/  @!P1 LEA R2, P0, R26, R0, 0x2 ;  /* 0x000000001a029211 */ /* 0x020fe400078010ff */
[----:B------:R-:W-:Y:S01]  /*bf70*/  ISETP.GE.AND P4, PT, R28, c[0x0][0x3c8], PT ;  /* 0x0000f2001c007a0c */ /* 0x000fe20003f86270 */
[----:B------:R5:W-:Y:S01]  /*bf80*/  @!P2 ST.E.64 [R6.64], R128 ;  /* 0x000000800600a985 */ /* 0x000be2000c101b06 */
[----:B------:R-:W-:Y:S02]  /*bf90*/  @!P1 LEA.HI.X R3, R26, R4, R56, 0x2, P0 ;  /* 0x000000041a039211 */ /* 0x000fe400000f1438 */
[----:B------:R-:W-:Y:S02]  /*bfa0*/  ISETP.GE.AND P3, PT, R30, c[0x0][0x3c8], PT ;  /* 0x0000f2001e007a0c */ /* 0x000fe40003f66270 */
[----:B------:R-:W-:Y:S01]  /*bfb0*/  ISETP.GE.AND P2, PT, R31, c[0x0][0x3c8], PT ;  /* 0x0000f2001f007a0c */ /* 0x000fe20003f46270 */
[----:B------:R5:W-:Y:S01]  /*bfc0*/  @!P1 ST.E.64 [R2.64], R120 ;  /* 0x0000007802009985 */ /* 0x000be2000c101b06 */
[----:B-1----:R-:W-:-:S02]  /*bfd0*/  @!P6 LEA R14, P0, R27, R0, 0x2 ;  /* 0x000000001b0ee211 */ /* 0x002fc400078010ff */
[----:B--2---:R-:W-:Y:S02]  /*bfe0*/  @!P5 LEA R12, P1, R29, R0, 0x2 ;  /* 0x000000001d0cd211 */ /* 0x004fe400078210ff */
[----:B------:R-:W-:Y:S02]  /*bff0*/  @!P6 LEA.HI.X R15, R27, R4, R57, 0x2, P0 ;  /* 0x000000041b0fe211 */ /* 0x000fe400000f1439 */
[----:B---3--:R-:W-:Y:S02]  /*c000*/  @!P4 LEA R10, P0, R28, R0, 0x2 ;  /* 0x000000001c0ac211 */ /* 0x008fe400078010ff */
[-C--:B------:R-:W-:Y:S01]  /*c010*/  @!P5 LEA.HI.X R13, R29, R4.reuse, R59, 0x2, P1 ;  /* 0x000000041d0dd211 */ /* 0x080fe200008f143b */
[----:B------:R1:W-:Y:S01]  /*c020*/  @!P6 ST.E.64 [R14.64], R208 ;  /* 0x000000d00e00e985 */ /* 0x0003e2000c101b06 */
[----:B------:R-:W-:Y:S02]  /*c030*/  ISETP.GE.AND P1, PT, R32, c[0x0][0x3c8], PT ;  /* 0x0000f20020007a0c */ /* 0x000fe40003f26270 */
[----:B------:R-:W-:Y:S01]  /*c040*/  @!P4 LEA.HI.X R11, R28, R4, R58, 0x2, P0 ;  /* 0x000000041c0bc211 */ /* 0x000fe200000f143a */
[----:B------:R2:W-:Y:S01]  /*c050*/  @!P5 ST.E.64 [R12.64], R202 ;  /* 0x000000ca0c00d985 */ /* 0x0005e2000c101b06 */
[----:B----4-:R-:W-:-:S02]  /*c060*/  @!P3 LEA R8, P0, R30, R0, 0x2 ;  /* 0x000000001e08b211 */ /* 0x010fc400078010ff */
[----:B------:R-:W-:Y:S01]  /*c070*/  ISETP.GE.AND P6, PT, R33, c[0x0][0x3c8], PT ;  /* 0x0000f20021007a0c */ /* 0x000fe20003fc6270 */
[----:B------:R3:W-:Y:S01]  /*c080*/  @!P4 ST.E.64 [R10.64], R196 ;  /* 0x000000c40a00c985 */ /* 0x0007e2000c101b06 */
[----:B------:R-:W-:Y:S02]  /*c090*/  @!P3 LEA.HI.X R9, R30, R4, R60, 0x2, P0 ;  /* 0x000000041e09b211 */ /* 0x000fe400000f143c */
[----:B-----5:R-:W-:Y:S02]  /*c0a0*/  @!P2 LEA R6, P0, R31, R0, 0x2 ;  /* 0x000000001f06a211 */ /* 0x020fe400078010ff */
[----:B------:R-:W-:Y:S01]  /*c0b0*/  ISETP.GE.AND P5, PT, R35, c[0x0][0x3c8], PT ;  /* 0x0000f20023007a0c */ /* 0x000fe20003fa6270 */
[----:B------:R4:W-:Y:S01]  /*c0c0*/  @!P3 ST.E.64 [R8.64], R154 ;  /* 0x0000009a0800b985 */ /* 0x0009e2000c101b06 */
[----:B------:R-:W-:Y:S02]  /*c0d0*/  @!P2 LEA.HI.X R7, R31, R4, R61, 0x2, P0 ;  /* 0x000000041f07a211 */ /* 0x000fe400000f143d */
[----:B------:R-:W-:-:S02]  /*c0e0*/  @!P1 LEA R2, P0, R32, R0, 0x2 ;  /* 0x0000000020029211 */ /* 0x000fc400078010ff */
[----:B------:R-:W-:Y:S01]  /*c0f0*/  ISETP.GE.AND P4, PT, R34, c[0x0][0x3c8], PT ;  /* 0x0000f20022007a0c */ /* 0x000fe20003f86270 */
[----:B------:R5:W-:Y:S01]  /*c100*/  @!P2 ST.E.64 [R6.64], R142 ;  /* 0x0000008e0600a985 */ /* 0x000be2000c101b06 */
[----:B------:R-:W-:Y:S02]  /*c110*/  @!P1 LEA.HI.X R3, R32, R4, R62, 0x2, P0 ;  /* 0x0000000420039211 */ /* 0x000fe400000f143e */
[----:B------:R-:W-:Y:S02]  /*c120*/  ISETP.GE.AND P3, PT, R36, c[0x0][0x3c8], PT ;  /* 0x0000f20024007a0c */ /* 0x000fe40003f66270 */
[----:B------:R-:W-:Y:S01]  /*c130*/  ISETP.GE.AND P2, PT, R37, c[0x0][0x3c8], PT ;  /* 0x0000f20025007a0c */ /* 0x000fe20003f46270 */
[----:B------:R5:W-:Y:S01]  /*c140*/  @!P1 ST.E.64 [R2.64], R124 ;  /* 0x0000007c02009985 */ /* 0x000be2000c101b06 */
[-C--:B-1----:R-:W-:Y:S02]  /*c150*/  @!P6 LEA R14, P0, R33, R0.reuse, 0x2 ;  /* 0x00000000210ee211 */ /* 0x082fe400078010ff */
[----:B--2---:R-:W-:-:S02]  /*c160*/  @!P5 LEA R12, P1, R35, R0, 0x2 ;  /* 0x00000000230cd211 */ /* 0x004fc400078210ff */
        /* <DEDUP_REMOVED lines=31> */
[----:B----4-:R-:W-:-:S03]  /*c360*/  @!P3 LEA R8, P0, R42, R0, 0x2 ;  /* 0x000000002a08b211 */ /* 0x010fc600078010ff */
[----:B------:R1:W-:Y:S01]  /*c370*/  @!P4 ST.E.64 [R10.64], R114 ;  /* 0x000000720a00c985 */ /* 0x0003e2000c101b06 */
[----:B------:R-:W-:Y:S02]  /*c380*/  @!P3 LEA.HI.X R9, R42, R4, R72, 0x2, P0 ;  /* 0x000000042a09b211 */ /* 0x000fe400000f1448 */
[----:B-----5:R-:W-:-:S03]  /*c390*/  @!P2 LEA R6, P0, R43, R0, 0x2 ;  /* 0x000000002b06a211 */ /* 0x020fc600078010ff */
[----:B------:R1:W-:Y:S01]  /*c3a0*/  @!P3 ST.E.64 [R8.64], R118 ;  /* 0x000000760800b985 */ /* 0x0003e2000c101b06 */
[----:B------:R-:W-:Y:S02]  /*c3b0*/  @!P2 LEA.HI.X R7, R43, R4, R73, 0x2, P0 ;  /* 0x000000042b07a211 */ /* 0x000fe400000f1449 */
[----:B------:R-:W-:-:S03]  /*c3c0*/  @!P1 LEA R2, P0, R44, R0, 0x2 ;  /* 0x000000002c029211 */ /* 0x000fc600078010ff */
[----:B------:R1:W-:Y:S01]  /*c3d0*/  @!P2 ST.E.64 [R6.64], R122 ;  /* 0x0000007a0600a985 */ /* 0x0003e2000c101b06 */
[----:B------:R-:W-:Y:S02]  /*c3e0*/  @!P1 LEA.HI.X R3, R44, R4, R74, 0x2, P0 ;  /* 0x000000042c039211 */ /* 0x000fe400000f144a */
[----:B------:R-:W-:-:S03]  /*c3f0*/  ISETP.GE.AND P0, PT, R45, c[0x0][0x3c8], PT ;  /* 0x0000f2002d007a0c */ /* 0x000fc60003f06270 */
[----:B------:R1:W-:Y:S10]  /*c400*/  @!P1 ST.E.64 [R2.64], R126 ;  /* 0x0000007e02009985 */ /* 0x0003f4000c101b06 */
[----:B------:R-:W-:Y:S05]  /*c410*/  @P0 BRA `(.L_x_53) ;  /* 0x00000fd000000947 */ /* 0x000fea0003800000 */
[----:B-1----:R-:W-:-:S04]  /*c420*/  LEA R2, P0, R45, R0, 0x2 ;  /* 0x000000002d027211 */ /* 0x002fc800078010ff */
[----:B------:R-:W-:-:S05]  /*c430*/  LEA.HI.X R3, R45, R4, R75, 0x2, P0 ;  /* 0x000000042d037211 */ /* 0x000fca00000f144b */
[----:B------:R1:W-:Y:S01]  /*c440*/  ST.E.64 [R2.64], R78 ;  /* 0x0000004e02007985 */ /* 0x0003e2000c101b06 */
[----:B------:R-:W-:Y:S05]  /*c450*/  BRA `(.L_x_53) ;  /* 0x00000f9000007947 */ /* 0x000fea0003800000 */
.L_x_38:
[----:B------:R-:W2:Y:S04]  /*c460*/  LDL.LU R0, [R1+0x74] ;  /* 0x0000740001007983 */ /* 0x000ea80000300800 */
[----:B------:R-:W3:Y:S04]  /*c470*/  LDL R7, [R1+0x48] ;  /* 0x0000480001077983 */ /* 0x000ee80000100800 */
[----:B-1----:R-:W4:Y:S01]  /*c480*/  LDL R6, [R1+0x64] ;  /* 0x0000640001067983 */ /* 0x002f220000100800 */
[----:B------:R-:W-:Y:S01]  /*c490*/  ISETP.NE.U32.AND P0, PT, RZ, c[0x0][0x508], PT ;  /* 0x00014200ff007a0c */ /* 0x000fe20003f05070 */
[----:B------:R-:W-:Y:S01]  /*c4a0*/  IMAD.MOV.U32 R4, RZ, RZ, 0x4 ;  /* 0x00000004ff047424 */ /* 0x000fe200078e00ff */
[----:B------:R-:W-:Y:S01]  /*c4b0*/  ISETP.NE.U32.AND P2, PT, RZ, c[0x0][0x500], PT ;  /* 0x00014000ff007a0c */ /* 0x000fe20003f45070 */
[----:B------:R-:W-:Y:S01]  /*c4c0*/  IMAD.MOV.U32 R8, RZ, RZ, RZ ;  /* 0x000000ffff087224 */ /* 0x000fe200078e00ff */
[----:B------:R-:W-:Y:S01]  /*c4d0*/  ISETP.NE.AND.EX P1, PT, RZ, c[0x0][0x50c], PT, P0 ;  /* 0x00014300ff007a0c */ /* 0x000fe20003f25300 */
[----:B------:R-:W-:Y:S01]  /*c4e0*/  IMAD.MOV.U32 R19, RZ, RZ, c[0x0][0x388] ;  /* 0x0000e200ff137624 */ /* 0x000fe200078e00ff */
[----:B------:R-:W-:-:S11]  /*c4f0*/  ISETP.NE.AND.EX P2, PT, RZ, c[0x0][0x504], PT, P2 ;  /* 0x00014100ff007a0c */ /* 0x000fd60003f45320 */
[C---:B---3--:R-:W-:Y:S01]  /*c500*/  @P1 LEA R2, P0, R7.reuse, c[0x0][0x508], 0x2 ;  /* 0x0001420007021a11 */ /* 0x048fe200078010ff */
[----:B------:R-:W-:-:S03]  /*c510*/  IMAD.WIDE R4, R7, R4, c[0x0][0x500] ;  /* 0x0001400007047625 */ /* 0x000fc600078e0204 */
[----:B----4-:R-:W-:Y:S02]  /*c520*/  @P1 LEA.HI.X R3, R7, c[0x0][0x50c], R6, 0x2, P0 ;  /* 0x0001430007031a11 */ /* 0x010fe400000f1406 */
[----:B------:R1:W5:Y:S04]  /*c530*/  @P2 LDG.E R8, [R4.64] ;  /* 0x0000000604082981 */ /* 0x000368000c1e1900 */
[----:B------:R1:W5:Y:S01]  /*c540*/  @P1 LDG.E R19, [R2.64] ;  /* 0x0000000602131981 */ /* 0x000362000c1e1900 */
[----:B--2---:R-:W-:-:S04]  /*c550*/  ISETP.NE.AND P0, PT, R0, RZ, PT ;  /* 0x000000ff0000720c */ /* 0x004fc80003f05270 */
[----:B------:R-:W-:Y:S01]  /*c560*/  SEL R18, R0, c[0x0][0x3d4], P0 ;  /* 0x0000f50000127a07 */ /* 0x000fe20000000000 */
[----:B------:R-:W-:Y:S05]  /*c570*/  @P1 BRA `(.L_x_59) ;  /* 0x0000004000001947 */ /* 0x000fea0003800000 */
[----:B------:R-:W-:Y:S05]  /*c580*/  @!P2 BRA `(.L_x_59) ;  /* 0x000000300000a947 */ /* 0x000fea0003800000 */
[----:B------:R2:W3:Y:S04]  /*c590*/  LDG.E R0, [R4.64] ;  /* 0x0000000604007981 */ /* 0x0004e8000c1e1900 */
[----:B-12---:R-:W3:Y:S02]  /*c5a0*/  LDG.E R4, [R4.64+0x4] ;  /* 0x0000040604047981 */ /* 0x006ee4000c1e1900 */
[----:B---3-5:R-:W-:Y:S02]  /*c5b0*/  IADD3 R19, -R0, R4, RZ ;  /* 0x0000000400137210 */ /* 0x028fe40007ffe1ff */
.L_x_59:
[----:B-1----:R-:W1:Y:S01]  /*c5c0*/  S2R R3, SR_TID.X ;  /* 0x0000000000037919 */ /* 0x002e620000002100 */
[----:B------:R-:W-:Y:S01]  /*c5d0*/  BSSY B0, `(.L_x_60) ;  /* 0x0000038000007945 */ /* 0x000fe20003800000 */
[----:B------:R-:W-:Y:S02]  /*c5e0*/  SEL R14, R7, RZ, !P2 ;  /* 0x000000ff070e7207 */ /* 0x000fe40005000000 */
[----:B------:R-:W-:-:S02]  /*c5f0*/  SEL R20, R6, RZ, !P2 ;  /* 0x000000ff06147207 */ /* 0x000fc40005000000 */
[----:B-----5:R-:W-:Y:S02]  /*c600*/  SHF.R.S32.HI R17, RZ, 0x1f, R8 ;  /* 0x0000001fff117819 */ /* 0x020fe40000011408 */
[----:B-1----:R-:W-:-:S13]  /*c610*/  ISETP.GT.AND P0, PT, R3, 0x7f, PT ;  /* 0x0000007f0300780c */ /* 0x002fda0003f04270 */
[----:B------:R-:W-:Y:S05]  /*c620*/  @P0 BRA `(.L_x_61) ;  /* 0x0000032000000947 */ /* 0x000fea0003800000 */
[----:B------:R-:W2:Y:S01]  /*c630*/  LDL R2, [R1+0x54] ;  /* 0x0000540001027983 */ /* 0x000ea20000100800 */
[----:B------:R-:W-:Y:S01]  /*c640*/  IMAD R0, R19, c[0x0][0x4e8], RZ ;  /* 0x00013a0013007a24 */ /* 0x000fe200078e02ff */
[----:B--2---:R-:W-:-:S04]  /*c650*/  LEA R9, R2, R3, 0x7 ;  /* 0x0000000302097211 */ /* 0x004fc800078e38ff */
[----:B------:R-:W-:-:S13]  /*c660*/  ISETP.GE.AND P0, PT, R9, R0, PT ;  /* 0x000000000900720c */ /* 0x000fda0003f06270 */
[----:B------:R-:W-:Y:S05]  /*c670*/  @P0 BRA `(.L_x_61) ;  /* 0x000002d000000947 */ /* 0x000fea0003800000 */
[----:B------:R-:W2:Y:S04]  /*c680*/  LDL R2, [R1+0x60] ;  /* 0x0000600001027983 */ /* 0x000ea80000100800 */
[----:B------:R-:W3:Y:S01]  /*c690*/  LDL.LU R21, [R1+0x98] ;  /* 0x0000980001157983 */ /* 0x000ee20000300800 */
[----:B------:R-:W-:Y:S01]  /*c6a0*/  IMAD.MOV.U32 R0, RZ, RZ, 0x368 ;  /* 0x00000368ff007424 */ /* 0x000fe200078e00ff */
[----:B------:R-:W-:-:S04]  /*c6b0*/  ISETP.GT.AND P2, PT, R18, 0x1, PT ;  /* 0x000000011200780c */ /* 0x000fc80003f44270 */
[----:B------:R-:W-:-:S04]  /*c6c0*/  SEL R0, R0, 0x328, P2 ;  /* 0x0000032800007807 */ /* 0x000fc80001000000 */
[----:B------:R1:W4:Y:S08]  /*c6d0*/  LDC.64 R6, c[0x0][R0+0x170] ;  /* 0x00005c0000067b82 */ /* 0x0003300000000a00 */
[----:B------:R1:W2:Y:S08]  /*c6e0*/  LDC.64 R4, c[0x0][R0+0x168] ;  /* 0x00005a0000047b82 */ /* 0x0002b00000000a00 */
[----:B------:R1:W5:Y:S08]  /*c6f0*/  LDC.64 R12, c[0x0][R0+0x178] ;  /* 0x00005e00000c7b82 */ /* 0x0003700000000a00 */
[----:B------:R1:W2:Y:S02]  /*c700*/  LDC.64 R10, c[0x0][R0+0x160] ;  /* 0x00005800000a7b82 */ /* 0x0002a40000000a00 */
[----:B-1----:R-:W-:-:S02]  /*c710*/  IMAD.MOV.U32 R0, RZ, RZ, c[0x0][0x4e8] ;  /* 0x00013a00ff007624 */ /* 0x002fc400078e00ff */
[----:B----4-:R-:W-:-:S03]  /*c720*/  IMAD R7, R7, R14, RZ ;  /* 0x0000000e07077224 */ /* 0x010fc600078e02ff */
[----:B------:R-:W-:Y:S01]  /*c730*/  ISETP.NE.AND P0, PT, R0, 0x1, PT ;  /* 0x000000010000780c */ /* 0x000fe20003f05270 */
[----:B------:R-:W-:Y:S01]  /*c740*/  IMAD R7, R6, R20, R7 ;  /* 0x0000001406077224 */ /* 0x000fe200078e0207 */
[----:B------:R-:W-:-:S11]  /*c750*/  MOV R0, R9 ;  /* 0x0000000900007202 */ /* 0x000fd60000000f00 */
[----:B------:R-:W-:-:S05]  /*c760*/  @P0 IMAD.HI.U32 R16, R9, c[0x0][0x4ec], RZ ;  /* 0x00013b0009100a27 */ /* 0x000fca00078e00ff */
[----:B------:R-:W-:Y:S01]  /*c770*/  @P0 SHF.R.U32.HI R0, RZ, c[0x0][0x4f0], R16 ;  /* 0x00013c00ff000a19 */ /* 0x000fe20000011610 */
[-C--:B--2---:R-:W-:Y:S02]  /*c780*/  IMAD R15, R5, R2.reuse, RZ ;  /* 0x00000002050f7224 */ /* 0x084fe400078e02ff */
[----:B------:R-:W-:-:S04]  /*c790*/  IMAD.WIDE.U32 R4, R4, R2, RZ ;  /* 0x0000000204047225 */ /* 0x000fc800078e00ff */
[----:B------:R-:W-:Y:S01]  /*c7a0*/  IMAD.WIDE.U32 R2, R6, R14, RZ ;  /* 0x0000000e06027225 */ /* 0x000fe200078e00ff */
[----:B---3--:R-:W-:-:S03]  /*c7b0*/  SEL R6, R21, RZ, P2 ;  /* 0x000000ff15067207 */ /* 0x008fc60001000000 */
[----:B------:R-:W-:Y:S01]  /*c7c0*/  IMAD.IADD R15, R5, 0x1, R15 ;  /* 0x00000001050f7824 */ /* 0x000fe200078e020f */
[----:B------:R-:W-:Y:S01]  /*c7d0*/  IADD3 R16, P1, P0, R2, R4, R8 ;  /* 0x0000000402107210 */ /* 0x000fe2000783e008 */
[----:B------:R-:W-:Y:S01]  /*c7e0*/  IMAD.MOV R2, RZ, RZ, -R0 ;  /* 0x000000ffff027224 */ /* 0x000fe200078e0a00 */
[----:B------:R-:W-:Y:S01]  /*c7f0*/  IADD3 R3, R3, R7, RZ ;  /* 0x0000000703037210 */ /* 0x000fe20007ffe0ff */
[-C--:B-----5:R-:W-:Y:S02]  /*c800*/  IMAD R7, R13, R6.reuse, RZ ;  /* 0x000000060d077224 */ /* 0x0a0fe400078e02ff */
[----:B------:R-:W-:-:S04]  /*c810*/  IMAD.WIDE.U32 R4, R12, R6, RZ ;  /* 0x000000060c047225 */ /* 0x000fc800078e00ff */
[----:B------:R-:W-:Y:S01]  /*c820*/  IMAD R2, R2, c[0x0][0x4e8], R9 ;  /* 0x00013a0002027a24 */ /* 0x000fe200078e0209 */
[----:B------:R-:W-:Y:S02]  /*c830*/  IADD3.X R9, R3, R15, R17, P1, P0 ;  /* 0x0000000f03097210 */ /* 0x000fe40000fe0411 */
[----:B------:R-:W-:Y:S01]  /*c840*/  IADD3 R5, R5, R7, RZ ;  /* 0x0000000705057210 */ /* 0x000fe20007ffe0ff */
[----:B------:R-:W-:Y:S01]  /*c850*/  IMAD.MOV.U32 R7, RZ, RZ, c[0x0][0x4a8] ;  /* 0x00012a00ff077624 */ /* 0x000fe200078e00ff */
[----:B------:R-:W-:Y:S02]  /*c860*/  IADD3 R4, P1, P0, R0, R16, R4 ;  /* 0x0000001000047210 */ /* 0x000fe4000783e004 */
[----:B------:R-:W-:Y:S01]  /*c870*/  SHF.R.S32.HI R3, RZ, 0x1f, R0 ;  /* 0x0000001fff037819 */ /* 0x000fe20000011400 */
[----:B------:R-:W-:Y:S01]  /*c880*/  IMAD R0, R11, R2, RZ ;  /* 0x000000020b007224 */ /* 0x000fe200078e02ff */
[----:B------:R-:W-:Y:S02]  /*c890*/  SHF.R.S32.HI R6, RZ, 0x1f, R2 ;  /* 0x0000001fff067819 */ /* 0x000fe40000011402 */
[----:B------:R-:W-:-:S03]  /*c8a0*/  IADD3.X R5, R3, R9, R5, P1, P0 ;  /* 0x0000000903057210 */ /* 0x000fc60000fe0405 */
[C---:B------:R-:W-:Y:S02]  /*c8b0*/  IMAD R0, R10.reuse, R6, R0 ;  /* 0x000000060a007224 */ /* 0x040fe400078e0200 */
[----:B------:R-:W-:Y:S01]  /*c8c0*/  IMAD.WIDE.U32 R2, R10, R2, R4 ;  /* 0x000000020a027225 */ /* 0x000fe200078e0004 */
[----:B------:R-:W-:Y:S02]  /*c8d0*/  MOV R5, c[0x0][0x4ac] ;  /* 0x00012b0000057a02 */ /* 0x000fe40000000f00 */
[----:B------:R-:W-:Y:S01]  /*c8e0*/  SEL R4, R7, c[0x0][0x450], P2 ;  /* 0x0001140007047a07 */ /* 0x000fe20001000000 */
[----:B------:R-:W-:Y:S01]  /*c8f0*/  IMAD.IADD R0, R3, 0x1, R0 ;  /* 0x0000000103007824 */ /* 0x000fe200078e0200 */
[----:B------:R-:W-:Y:S02]  /*c900*/  SEL R5, R5, c[0x0][0x454], P2 ;  /* 0x0001150005057a07 */ /* 0x000fe40001000000 */
[----:B------:R-:W-:-:S04]  /*c910*/  LEA R4, P0, R2, R4, 0x2 ;  /* 0x0000000402047211 */ /* 0x000fc800078010ff */
[----:B------:R-:W-:Y:S02]  /*c920*/  LEA.HI.X R5, R2, R5, R0, 0x2, P0 ;  /* 0x0000000502057211 */ /* 0x000fe400000f1400 */
[----:B------:R-:W-:-:S05]  /*c930*/  MOV R0, 0xff800000 ;  /* 0xff80000000007802 */ /* 0x000fca0000000f00 */
[----:B------:R1:W-:Y:S02]  /*c940*/  STG.E [R4.64], R0 ;  /* 0x0000000004007986 */ /* 0x0003e4000c101906 */
.L_x_61:
[----:B------:R-:W-:Y:S05]  /*c950*/  BSYNC B0 ;  /* 0x0000000000007941 */ /* 0x000fea0003800000 */
.L_x_60:
[----:B------:R-:W-:-:S13]  /*c960*/  ISETP.GT.AND P0, PT, R18, 0x1, PT ;  /* 0x000000011200780c */ /* 0x000fda0003f04270 */
[----:B------:R-:W-:Y:S05]  /*c970*/  @P0 BRA `(.L_x_53) ;  /* 0x00000a7000000947 */ /* 0x000fea0003800000 */
[----:B-1----:R-:W2:Y:S04]  /*c980*/  LDL.LU R0, [R1+0x54] ;  /* 0x0000540001007983 */ /* 0x002ea80000300800 */
[----:B------:R-:W3:Y:S01]  /*c990*/  LDL.LU R7, [R1+0x60] ;  /* 0x0000600001077983 */ /* 0x000ee20000300800 */
[----:B------:R-:W-:Y:S01]  /*c9a0*/  MOV R2, c[0x0][0x4e8] ;  /* 0x00013a0000027a02 */ /* 0x000fe20000000f00 */
[----:B------:R-:W-:Y:S02]  /*c9b0*/  IMAD R5, R20, c[0x0][0x3f0], RZ ;  /* 0x0000fc0014057a24 */ /* 0x000fe400078e02ff */
[----:B------:R-:W1:Y:S01]  /*c9c0*/  S2R R3, SR_TID.X ;  /* 0x0000000000037919 */ /* 0x000e620000002100 */
[----:B------:R-:W-:Y:S02]  /*c9d0*/  ISETP.NE.AND P0, PT, R2, 0x1, PT ;  /* 0x000000010200780c */ /* 0x000fe40003f05270 */
[----:B-1----:R-:W-:-:S02]  /*c9e0*/  SHF.R.S32.HI R4, RZ, 0x1f, R3 ;  /* 0x0000001fff047819 */ /* 0x002fc40000011403 */
[----:B------:R-:W-:Y:S02]  /*c9f0*/  SHF.R.S32.HI R10, RZ, 0x1f, R3 ;  /* 0x0000001fff0a7819 */ /* 0x000fe40000011403 */
[-C--:B------:R-:W-:Y:S02]  /*ca00*/  LEA.HI R4, R4, R3.reuse, RZ, 0x3 ;  /* 0x0000000304047211 */ /* 0x080fe400078f18ff */
[----:B------:R-:W-:Y:S02]  /*ca10*/  LEA.HI R10, R10, R3, RZ, 0x3 ;  /* 0x000000030a0a7211 */ /* 0x000fe400078f18ff */
[----:B------:R-:W-:Y:S02]  /*ca20*/  LOP3.LUT R4, R4, 0xfffffff8, RZ, 0xc0, !PT ;  /* 0xfffffff804047812 */ /* 0x000fe400078ec0ff */
[----:B------:R-:W-:-:S03]  /*ca30*/  SHF.R.S32.HI R10, RZ, 0x3, R10 ;  /* 0x00000003ff0a7819 */ /* 0x000fc6000001140a */
[----:B------:R-:W-:Y:S02]  /*ca40*/  IMAD.IADD R4, R3, 0x1, -R4 ;  /* 0x0000000103047824 */ /* 0x000fe400078e0a04 */
[----:B------:R-:W-:-:S03]  /*ca50*/  IMAD.WIDE.U32 R2, R8, c[0x0][0x3a0], RZ ;  /* 0x0000e80008027a25 */ /* 0x000fc600078e00ff */
[----:B------:R-:W-:Y:S02]  /*ca60*/  LEA R4, R4, R10, 0x5 ;  /* 0x0000000a04047211 */ /* 0x000fe400078e28ff */
[----:B--2---:R-:W-:Y:S01]  /*ca70*/  MOV R9, R0 ;  /* 0x0000000000097202 */ /* 0x004fe20000000f00 */
[----:B------:R-:W-:-:S03]  /*ca80*/  IMAD R0, R17, c[0x0][0x3a0], RZ ;  /* 0x0000e80011007a24 */ /* 0x000fc600078e02ff */
[C---:B------:R-:W-:Y:S01]  /*ca90*/  LEA R13, R9.reuse, R10, 0x7 ;  /* 0x0000000a090d7211 */ /* 0x040fe200078e38ff */
[----:B------:R-:W-:Y:S02]  /*caa0*/  IMAD R8, R8, c[0x0][0x3a4], R0 ;  /* 0x0000e90008087a24 */ /* 0x000fe400078e0200 */
[----:B------:R-:W-:-:S03]  /*cab0*/  IMAD R4, R9, 0x80, R4 ;  /* 0x0000008009047824 */ /* 0x000fc600078e0204 */
[----:B------:R-:W-:Y:S01]  /*cac0*/  IADD3 R3, R3, R8, RZ ;  /* 0x0000000803037210 */ /* 0x000fe20007ffe0ff */
[----:B------:R-:W-:-:S04]  /*cad0*/  @P0 IMAD.HI.U32 R6, R4, c[0x0][0x4ec], RZ ;  /* 0x00013b0004060a27 */ /* 0x000fc800078e00ff */
[----:B---3--:R-:W-:-:S04]  /*cae0*/  IMAD.WIDE.U32 R2, R7, c[0x0][0x3e8], R2 ;  /* 0x0000fa0007027a25 */ /* 0x008fc800078e0002 */
[----:B------:R-:W-:Y:S01]  /*caf0*/  IMAD.MOV.U32 R0, RZ, RZ, R4 ;  /* 0x000000ffff007224 */ /* 0x000fe200078e0004 */
[----:B------:R-:W-:Y:S01]  /*cb00*/  @P0 SHF.R.U32.HI R0, RZ, c[0x0][0x4f0], R6 ;  /* 0x00013c00ff000a19 */ /* 0x000fe20000011606 */
[----:B------:R-:W-:Y:S02]  /*cb10*/  IMAD R3, R7, c[0x0][0x3ec], R3 ;  /* 0x0000fb0007037a24 */ /* 0x000fe400078e0203 */
[C---:B------:R-:W-:Y:S01]  /*cb20*/  IMAD R7, R14.reuse, c[0x0][0x3f4], R5 ;  /* 0x0000fd000e077a24 */ /* 0x040fe200078e0205 */
[----:B------:R-:W-:Y:S01]  /*cb30*/  SHF.R.S32.HI R6, RZ, 0x1f, R0 ;  /* 0x0000001fff067819 */ /* 0x000fe20000011400 */
[----:B------:R-:W-:Y:S01]  /*cb40*/  IMAD.WIDE.U32 R2, R14, c[0x0][0x3f0], R2 ;  /* 0x0000fc000e027a25 */ /* 0x000fe200078e0002 */
[----:B------:R-:W-:-:S03]  /*cb50*/  IADD3 R5, -R0, RZ, RZ ;  /* 0x000000ff00057210 */ /* 0x000fc60007ffe1ff */
[----:B------:R-:W-:Y:S01]  /*cb60*/  IMAD R6, R6, c[0x0][0x3e0], RZ ;  /* 0x0000f80006067a24 */ /* 0x000fe200078e02ff */
[----:B------:R-:W-:Y:S01]  /*cb70*/  IADD3 R3, R3, R7, RZ ;  /* 0x0000000703037210 */ /* 0x000fe20007ffe0ff */
[----:B------:R-:W-:Y:S02]  /*cb80*/  IMAD R4, R5, c[0x0][0x4e8], R4 ;  /* 0x00013a0005047a24 */ /* 0x000fe400078e0204 */
[C---:B------:R-:W-:Y:S02]  /*cb90*/  IMAD R6, R0.reuse, c[0x0][0x3e4], R6 ;  /* 0x0000f90000067a24 */ /* 0x040fe400078e0206 */
[----:B------:R-:W-:Y:S01]  /*cba0*/  IMAD.WIDE.U32 R2, R0, c[0x0][0x3e0], R2 ;  /* 0x0000f80000027a25 */ /* 0x000fe200078e0002 */
[----:B------:R-:W-:-:S03]  /*cbb0*/  SHF.R.S32.HI R0, RZ, 0x1f, R4 ;  /* 0x0000001fff007819 */ /* 0x000fc60000011404 */
[----:B------:R-:W-:Y:S02]  /*cbc0*/  IMAD.IADD R3, R3, 0x1, R6 ;  /* 0x0000000103037824 */ /* 0x000fe400078e0206 */
[----:B------:R-:W-:Y:S02]  /*cbd0*/  IMAD R0, R0, c[0x0][0x3d8], RZ ;  /* 0x0000f60000007a24 */ /* 0x000fe400078e02ff */
[----:B------:R-:W-:-:S04]  /*cbe0*/  IMAD.WIDE.U32 R2, R4, c[0x0][0x3d8], R2 ;  /* 0x0000f60004027a25 */ /* 0x000fc800078e0002 */
[----:B------:R-:W-:Y:S01]  /*cbf0*/  IMAD R4, R4, c[0x0][0x3dc], R0 ;  /* 0x0000f70004047a24 */ /* 0x000fe200078e0200 */
[----:B------:R-:W-:-:S04]  /*cc00*/  LEA R14, P0, R2, c[0x0][0x380], 0x1 ;  /* 0x0000e000020e7a11 */ /* 0x000fc800078008ff */
[----:B------:R-:W-:-:S04]  /*cc10*/  IADD3 R4, R3, R4, RZ ;  /* 0x0000000403047210 */ /* 0x000fc80007ffe0ff */
[----:B------:R-:W-:Y:S01]  /*cc20*/  LEA.HI.X R11, R2, c[0x0][0x384], R4, 0x1, P0 ;  /* 0x0000e100020b7a11 */ /* 0x000fe200000f0c04 */
[----:B------:R-:W-:Y:S05]  /*cc30*/  BRA.DIV ~URZ, `(.L_x_62) ;  /* 0x00001e127f007947 */ /* 0x000fea000b800000 */
[----:B------:R1:W2:Y:S02]  /*cc40*/  SHFL.IDX PT, R10, R11, RZ, 0x181f ;  /* 0x00181fff0b0a7589 */ /* 0x0002a400000e0000 */
.L_x_107:
[----:B------:R-:W-:Y:S05]  /*cc50*/  BRA.DIV ~URZ, `(.L_x_63) ;  /* 0x00001e627f007947 */ /* 0x000fea000b800000 */
[----:B------:R3:W4:Y:S02]  /*cc60*/  SHFL.IDX PT, R0, R14, RZ, 0x181f ;  /* 0x00181fff0e007589 */ /* 0x00072400000e0000 */
.L_x_108:
[----:B------:R-:W-:Y:S01]  /*cc70*/  IMAD R12, R19, c[0x0][0x4e8], RZ ;  /* 0x00013a00130c7a24 */ /* 0x000fe200078e02ff */
[----:B------:R-:W-:Y:S04]  /*cc80*/  BSSY B0, `(.L_x_64) ;  /* 0x000001a000007945 */ /* 0x000fe80003800000 */
[----:B------:R-:W-:-:S13]  /*cc90*/  ISETP.GE.AND P0, PT, R13, R12, PT ;  /* 0x0000000c0d00720c */ /* 0x000fda0003f06270 */
[----:B------:R-:W-:Y:S05]  /*cca0*/  @P0 BRA `(.L_x_65) ;  /* 0x0000017000000947 */ /* 0x000fea0003800000 */
[----:B------:R-:W5:Y:S04]  /*ccb0*/  LDL.64 R2, [R1+0x30] ;  /* 0x0000300001027983 */ /* 0x000f680000100a00 */
        /* <DEDUP_REMOVED lines=10> */
[-C--:B------:R-:W-:Y:S02]  /*cd60*/  @!P3 LEA R8, P4, R2, R0.reuse, 0x1 ;  /* 0x000000000208b211 */ /* 0x080fe400078808ff */
[----:B------:R-:W-:Y:S02]  /*cd70*/  @!P2 LEA R6, P6, R20, R0, 0x1 ;  /* 0x000000001406a211 */ /* 0x000fe400078c08ff */
[----:B------:R-:W-:Y:S02]  /*cd80*/  @!P3 LEA.HI.X R9, R2, R10, R3, 0x1, P4 ;  /* 0x0000000a0209b211 */ /* 0x000fe400020f0c03 */
[----:B------:R-:W-:Y:S02]  /*cd90*/  @!P1 LEA R4, P5, R17, R0, 0x1 ;  /* 0x0000000011049211 */ /* 0x000fe400078a08ff */
[----:B------:R-:W-:Y:S02]  /*cda0*/  @!P2 LEA.HI.X R7, R20, R10, R21, 0x1, P6 ;  /* 0x0000000a1407a211 */ /* 0x000fe400030f0c15 */
[----:B------:R-:W-:-:S02]  /*cdb0*/  @!P0 LEA R2, P4, R15, R0, 0x1 ;  /* 0x000000000f028211 */ /* 0x000fc400078808ff */
[-C--:B------:R-:W-:Y:S02]  /*cdc0*/  @!P1 LEA.HI.X R5, R17, R10.reuse, R18, 0x1, P5 ;  /* 0x0000000a11059211 */ /* 0x080fe400028f0c12 */
[----:B------:R-:W-:Y:S01]  /*cdd0*/  @!P0 LEA.HI.X R3, R15, R10, R16, 0x1, P4 ;  /* 0x0000000a0f038211 */ /* 0x000fe200020f0c10 */
[----:B------:R2:W-:Y:S04]  /*cde0*/  @!P3 ST.E.128 [R8.64], RZ ;  /* 0x000000ff0800b985 */ /* 0x0005e8000c101d06 */
[----:B------:R2:W-:Y:S04]  /*cdf0*/  @!P2 ST.E.128 [R6.64], RZ ;  /* 0x000000ff0600a985 */ /* 0x0005e8000c101d06 */
[----:B------:R2:W-:Y:S04]  /*ce00*/  @!P1 ST.E.128 [R4.64], RZ ;  /* 0x000000ff04009985 */ /* 0x0005e8000c101d06 */
[----:B------:R2:W-:Y:S02]  /*ce10*/  @!P0 ST.E.128 [R2.64], RZ ;  /* 0x000000ff02008985 */ /* 0x0005e4000c101d06 */
.L_x_65:
[----:B------:R-:W-:Y:S05]  /*ce20*/  BSYNC B0 ;  /* 0x0000000000007941 */ /* 0x000fea0003800000 */
.L_x_64:
[----:B------:R-:W-:Y:S05]  /*ce30*/  BRA.DIV ~URZ, `(.L_x_66) ;  /* 0x00001ce27f007947 */ /* 0x000fea000b800000 */
[----:B--2---:R2:W1:Y:S04]  /*ce40*/  SHFL.IDX PT, R10, R11, 0x1, 0x181f ;  /* 0x00381f000b0a7f89 */ /* 0x00446800000e0000 */
[----:B----4-:R2:W4:Y:S02]  /*ce50*/  SHFL.IDX PT, R0, R14, 0x1, 0x181f ;  /* 0x00381f000e007f89 */ /* 0x01052400000e0000 */
.L_x_109:
[----:B------:R-:W-:Y:S01]  /*ce60*/  IADD3 R2, R13, 0x20, RZ ;  /* 0x000000200d027810 */ /* 0x000fe20007ffe0ff */
[----:B------:R-:W-:Y:S03]  /*ce70*/  BSSY B0, `(.L_x_67) ;  /* 0x000001a000007945 */ /* 0x000fe60003800000 */
[----:B------:R-:W-:-:S13]  /*ce80*/  ISETP.GE.AND P0, PT, R2, R12, PT ;  /* 0x0000000c0200720c */ /* 0x000fda0003f06270 */
[----:B------:R-:W-:Y:S05]  /*ce90*/  @P0 BRA `(.L_x_68) ;  /* 0x0000017000000947 */ /* 0x000fea0003800000 */
[----:B------:R-:W5:Y:S04]  /*cea0*/  LDL.64 R22, [R1+0x30] ;  /* 0x0000300001167983 */ /* 0x000f680000100a00 */
[----:B--2---:R-:W2:Y:S04]  /*ceb0*/  LDL R19, [R1+0x38] ;  /* 0x0000380001137983 */ /* 0x004ea80000100800 */
[----:B---3--:R-:W3:Y:S04]  /*cec0*/  LDL R17, [R1+0x3c] ;  /* 0x00003c0001117983 */ /* 0x008ee80000100800 */
[----:B----4-:R-:W4:Y:S04]  /*ced0*/  LDL R15, [R1+0x40] ;  /* 0x00004000010f7983 */ /* 0x010f280000100800 */
[----:B------:R-:W4:Y:S04]  /*cee0*/  LDL R20, [R1+0x70] ;  /* 0x0000700001147983 */ /* 0x000f280000100800 */
[----:B------:R-:W4:Y:S04]  /*cef0*/  LDL R18, [R1+0x6c] ;  /* 0x00006c0001127983 */ /* 0x000f280000100800 */
[----:B------:R-:W4:Y:S01]  /*cf00*/  LDL R16, [R1+0x68] ;  /* 0x0000680001107983 */ /* 0x000f220000100800 */
[----:B-----5:R-:W-:-:S02]  /*cf10*/  ISETP.GE.AND P3, PT, R22, c[0x0][0x3c8], PT ;  /* 0x0000f20016007a0c */ /* 0x020fc40003f66270 */
[----:B--2---:R-:W-:Y:S02]  /*cf20*/  ISETP.GE.AND P2, PT, R19, c[0x0][0x3c8], PT ;  /* 0x0000f20013007a0c */ /* 0x004fe40003f46270 */
[----:B---3--:R-:W-:Y:S02]  /*cf30*/  ISETP.GE.AND P1, PT, R17, c[0x0][0x3c8], PT ;  /* 0x0000f20011007a0c */ /* 0x008fe40003f26270 */
[----:B----4-:R-:W-:-:S07]  /*cf40*/  ISETP.GE.AND P0, PT, R15, c[0x0][0x3c8], PT ;  /* 0x0000f2000f007a0c */ /* 0x010fce0003f06270 */
[CC--:B------:R-:W-:Y:S02]  /*cf50*/  @!P3 LEA R8, P4, R22.reuse, R0.reuse, 0x1 ;  /* 0x000000001608b211 */ /* 0x0c0fe400078808ff */
[----:B------:R-:W-:Y:S02]  /*cf60*/  @!P2 LEA R6, P6, R19, R0, 0x1 ;  /* 0x000000001306a211 */ /* 0x000fe400078c08ff */
[----:B-1----:R-:W-:Y:S02]  /*cf70*/  @!P3 LEA.HI.X R9, R22, R10, R23, 0x1, P4 ;  /* 0x0000000a1609b211 */ /* 0x002fe400020f0c17 */
        /* <DEDUP_REMOVED lines=9> */
.L_x_68:
[----:B------:R-:W-:Y:S05]  /*d010*/  BSYNC B0 ;  /* 0x0000000000007941 */ /* 0x000fea0003800000 */
.L_x_67:
[----:B------:R-:W-:Y:S05]  /*d020*/  BRA.DIV ~URZ, `(.L_x_69) ;  /* 0x00001bb27f007947 */ /* 0x000fea000b800000 */
[----:B-1----:R1:W2:Y:S02]  /*d030*/  SHFL.IDX PT, R10, R11, 0x2, 0x181f ;  /* 0x00581f000b0a7f89 */ /* 0x0022a400000e0000 */
.L_x_110:
[----:B------:R-:W-:Y:S05]  /*d040*/  BRA.DIV ~URZ, `(.L_x_70) ;  /* 0x00001c027f007947 */ /* 0x000fea000b800000 */
[----:B----4-:R4:W1:Y:S02]  /*d050*/  SHFL.IDX PT, R0, R14, 0x2, 0x181f ;  /* 0x00581f000e007f89 */ /* 0x01086400000e0000 */
.L_x_111:
[----:B------:R-:W-:Y:S01]  /*d060*/  IADD3 R2, R13, 0x40, RZ ;  /* 0x000000400d027810 */ /* 0x000fe20007ffe0ff */
[----:B------:R-:W-:Y:S03]  /*d070*/  BSSY B0, `(.L_x_71) ;  /* 0x000001a000007945 */ /* 0x000fe60003800000 */
        /* <DEDUP_REMOVED lines=13> */
[CC--:B-1----:R-:W-:Y:S02]  /*d150*/  @!P3 LEA R8, P4, R22.reuse, R0.reuse, 0x1 ;  /* 0x000000001608b211 */ /* 0x0c2fe400078808ff */
        /* <DEDUP_REMOVED lines=11> */
.L_x_72:
[----:B------:R-:W-:Y:S05]  /*d210*/  BSYNC B0 ;  /* 0x0000000000007941 */ /* 0x000fea0003800000 */
.L_x_71:
[----:B------:R-:W-:Y:S05]  /*d220*/  BRA.DIV ~URZ, `(.L_x_73) ;  /* 0x00001a827f007947 */ /* 0x000fea000b800000 */
[----:B--2---:R2:W3:Y:S04]  /*d230*/  SHFL.IDX PT, R10, R11, 0x3, 0x181f ;  /* 0x00781f000b0a7f89 */ /* 0x0044e800000e0000 */
[----:B-1----:R2:W1:Y:S02]  /*d240*/  SHFL.IDX PT, R0, R14, 0x3, 0x181f ;  /* 0x00781f000e007f89 */ /* 0x00246400000e0000 */
.L_x_112:
[----:B------:R-:W-:-:S04]  /*d250*/  IADD3 R2, R13, 0x60, RZ ;  /* 0x000000600d027810 */ /* 0x000fc80007ffe0ff */
        /* <DEDUP_REMOVED lines=25> */
.L_x_53:
[----:B------:R-:W-:Y:S05]  /*d3f0*/  BSYNC B1 ;  /* 0x0000000000017941 */ /* 0x000fea0003800000 */
.L_x_37:
[----:B-1--4-:R-:W4:Y:S02]  /*d400*/  LDL R0, [R1+0x9c] ;  /* 0x00009c0001007983 */ /* 0x012f240000100800 */
[----:B----4-:R-:W-:-:S13]  /*d410*/  ISETP.NE.AND P0, PT, R0, RZ, PT ;  /* 0x000000ff0000720c */ /* 0x010fda0003f05270 */
[----:B------:R-:W-:Y:S01]  /*d420*/  @P0 WARPSYNC 0xffffffff ;  /* 0xffffffff00000948 */ /* 0x000fe20003800000 */
[----:B------:R-:W-:Y:S06]  /*d430*/  @P0 BAR.SYNC.DEFER_BLOCKING 0x5, 0x100 ;  /* 0x0144000000000b1d */ /* 0x000fec0000010000 */
[----:B------:R-:W1:Y:S04]  /*d440*/  @P0 LDS.128 R4, [0x1a080] ;  /* 0x01a08000ff040984 */ /* 0x000e680000000c00 */
[----:B-1----:R1:W-:Y:S04]  /*d450*/  @P0 STL.64 [R1+0x50], R4 ;  /* 0x0000500401000387 */ /* 0x0023e80000100a00 */
[----:B------:R1:W-:Y:S04]  /*d460*/  @P0 STL.64 [R1+0x58], R6 ;  /* 0x0000580601000387 */ /* 0x0003e80000100a00 */
[----:B------:R-:W-:Y:S06]  /*d470*/  @P0 BAR.ARV 0x4, 0x100 ;  /* 0x0104000000000b1d */ /* 0x000fec0000002000 */
[----:B------:R-:W-:Y:S05]  /*d480*/  @P0 BRA `(.L_x_74) ;  /* 0x00000b9000000947 */ /* 0x000fea0003800000 */
[----:B------:R-:W4:Y:S01]  /*d490*/  S2R R0, SR_TID.X ;  /* 0x0000000000007919 */ /* 0x000f220000002100 */
[----:B-1----:R-:W-:Y:S01]  /*d4a0*/  IMAD.MOV.U32 R7, RZ, RZ, RZ ;  /* 0x000000ffff077224 */ /* 0x002fe200078e00ff */
[----:B----4-:R-:W-:-:S04]  /*d4b0*/  LOP3.LUT R13, R0, 0x1f, RZ, 0xc0, !PT ;  /* 0x0000001f000d7812 */ /* 0x010fc800078ec0ff */
[----:B------:R-:W-:Y:S01]  /*d4c0*/  ISETP.NE.AND P6, PT, R13, 0x1f, PT ;  /* 0x0000001f0d00780c */ /* 0x000fe20003fc5270 */
[----:B------:R-:W-:Y:S10]  /*d4d0*/  BRA.DIV ~URZ, `(.L_x_75) ;  /* 0x000018927f007947 */ /* 0x000ff4000b800000 */
[----:B------:R1:W4:Y:S02]  /*d4e0*/  SHFL.IDX PT, R9, R131, RZ, 0x1f ;  /* 0x00001fff83097589 */ /* 0x00032400000e0000 */
.L_x_113:
[----:B------:R-:W-:Y:S05]  /*d4f0*/  BRA.DIV ~URZ, `(.L_x_76) ;  /* 0x000018e27f007947 */ /* 0x000fea000b800000 */
[----:B--2---:R2:W1:Y:S02]  /*d500*/  SHFL.IDX PT, R8, R131, 0x1, 0x1f ;  /* 0x00201f0083087f89 */ /* 0x00446400000e0000 */
.L_x_114:
[----:B------:R-:W5:Y:S01]  /*d510*/  LDL R0, [R1+0x5c] ;  /* 0x00005c0001007983 */ /* 0x000f620000100800 */
[----:B------:R-:W-:Y:S02]  /*d520*/  IMAD.MOV.U32 R6, RZ, RZ, RZ ;  /* 0x000000ffff067224 */ /* 0x000fe400078e00ff */
[----:B-----5:R-:W-:-:S05]  /*d530*/  IMAD.IADD R0, R0, 0x1, R13 ;  /* 0x0000000100007824 */ /* 0x020fca00078e020d */
[----:B------:R-:W-:-:S13]  /*d540*/  ISETP.GE.OR P0, PT, R0, c[0x0][0x53c], !P6 ;  /* 0x00014f0000007a0c */ /* 0x000fda0007706670 */
[----:B------:R-:W-:Y:S01]  /*d550*/  @!P0 IMAD.MOV.U32 R2, RZ, RZ, 0x4 ;  /* 0x00000004ff028424 */ /* 0x000fe200078e00ff */
[----:B------:R-:W-:-:S03]  /*d560*/  @!P0 MOV R3, 0x4 ;  /* 0x0000000400038802 */ /* 0x000fc60000000f00 */
[----:B------:R-:W-:-:S04]  /*d570*/  @!P0 IMAD.WIDE R4, R0, R2, c[0x0][0x580] ;  /* 0x0001600000048625 */ /* 0x000fc800078e0202 */
[----:B------:R-:W-:Y:S01]  /*d580*/  @!P0 IMAD.WIDE R2, R0, R3, c[0x0][0x578] ;  /* 0x00015e0000028625 */ /* 0x000fe200078e0203 */
[----:B------:R-:W5:Y:S04]  /*d590*/  @!P0 LDG.E R6, [R4.64] ;  /* 0x0000000604068981 */ /* 0x000f68000c1e1900 */
[----:B------:R-:W5:Y:S01]  /*d5a0*/  @!P0 LDG.E R7, [R2.64] ;  /* 0x0000000602078981 */ /* 0x000f62000c1e1900 */
[C---:B------:R-:W-:Y:S02]  /*d5b0*/  ISETP.GE.U32.AND P4, PT, R13.reuse, 0x10, PT ;  /* 0x000000100d00780c */ /* 0x040fe40003f86070 */
[C---:B------:R-:W-:Y:S02]  /*d5c0*/  ISETP.GE.U32.AND P3, PT, R13.reuse, 0x8, PT ;  /* 0x000000080d00780c */ /* 0x040fe40003f66070 */
[----:B------:R-:W-:-:S02]  /*d5d0*/  ISETP.GE.U32.AND P2, PT, R13, 0x4, PT ;  /* 0x000000040d00780c */ /* 0x000fc40003f46070 */
[C---:B------:R-:W-:Y:S02]  /*d5e0*/  ISETP.GE.U32.AND P1, PT, R13.reuse, 0x2, PT ;  /* 0x000000020d00780c */ /* 0x040fe40003f26070 */
[----:B------:R-:W-:Y:S02]  /*d5f0*/  ISETP.NE.AND P5, PT, R13, RZ, PT ;  /* 0x000000ff0d00720c */ /* 0x000fe40003fa5270 */
[----:B------:R-:W-:Y:S01]  /*d600*/  MOV R11, RZ ;  /* 0x000000ff000b7202 */ /* 0x000fe20000000f00 */
[----:B-----5:R-:W-:Y:S01]  /*d610*/  IMAD R0, R7, R6, RZ ;  /* 0x0000000607007224 */ /* 0x020fe200078e02ff */
[----:B------:R-:W-:Y:S07]  /*d620*/  BRA.DIV ~URZ, `(.L_x_77) ;  /* 0x000018227f007947 */ /* 0x000fee000b800000 */
[----:B------:R2:W4:Y:S02]  /*d630*/  SHFL.UP PT, R4, R0, 0x1, RZ ;  /* 0x0420000000047989 */ /* 0x00052400000e00ff */
.L_x_115:
[----:B----4-:R-:W-:-:S04]  /*d640*/  SEL R4, R4, RZ, P5 ;  /* 0x000000ff04047207 */ /* 0x010fc80002800000 */
[----:B--2---:R-:W-:Y:S01]  /*d650*/  IADD3 R0, R0, R4, RZ ;  /* 0x0000000400007210 */ /* 0x004fe20007ffe0ff */
[----:B------:R-:W-:Y:S05]  /*d660*/  BRA.DIV ~URZ, `(.L_x_78) ;  /* 0x000018227f007947 */ /* 0x000fea000b800000 */
        /* <DEDUP_REMOVED lines=12> */
[----:B------:R2:W4:Y:S02]  /*d730*/  SHFL.IDX PT, R0, R4, 0x1f, 0x1f ;  /* 0x03e01f0004007f89 */ /* 0x00052400000e0000 */
.L_x_116:
[----:B----4-:R-:W-:Y:S01]  /*d740*/  IMAD R0, R0, c[0x0][0x538], RZ ;  /* 0x00014e0000007a24 */ /* 0x010fe200078e02ff */
[----:B------:R-:W-:Y:S04]  /*d750*/  BSSY B1, `(.L_x_79) ;  /* 0x0000083000017945 */ /* 0x000fe80003800000 */
[----:B-1----:R-:W-:-:S04]  /*d760*/  IADD3 R8, R0, R8, RZ ;  /* 0x0000000800087210 */ /* 0x002fc80007ffe0ff */
[----:B------:R-:W-:-:S13]  /*d770*/  ISETP.GT.AND P0, PT, R8, R9, PT ;  /* 0x000000090800720c */ /* 0x000fda0003f04270 */
[----:B------:R-:W-:Y:S05]  /*d780*/  @P0 BRA `(.L_x_80) ;  /* 0x0000025000000947 */ /* 0x000fea0003800000 */
.L_x_84:
[----:B------:R-:W4:Y:S02]  /*d790*/  LDL.LU R0, [R1+0x5c] ;  /* 0x00005c0001007983 */ /* 0x000f240000300800 */
[----:B----4-:R-:W-:-:S04]  /*d7a0*/  IADD3 R0, R0, 0x1f, RZ ;  /* 0x0000001f00007810 */ /* 0x010fc80007ffe0ff */
[----:B------:R-:W-:-:S13]  /*d7b0*/  ISETP.GE.AND P0, PT, R0, c[0x0][0x53c], PT ;  /* 0x00014f0000007a0c */ /* 0x000fda0003f06270 */
[----:B------:R-:W-:Y:S05]  /*d7c0*/  @P0 BRA `(.L_x_81) ;  /* 0x0000076000000947 */ /* 0x000fea0003800000 */
[----:B------:R1:W-:Y:S01]  /*d7d0*/  STL [R1+0x5c], R0 ;  /* 0x00005c0001007387 */ /* 0x0003e20000100800 */
[----:B------:R-:W-:Y:S01]  /*d7e0*/  CS2R R6, SRZ ;  /* 0x0000000000067805 */ /* 0x000fe2000001ff00 */
[----:B-1----:R-:W-:-:S04]  /*d7f0*/  IADD3 R0, R0, R13, RZ ;  /* 0x0000000d00007210 */ /* 0x002fc80007ffe0ff */
[----:B------:R-:W-:-:S13]  /*d800*/  ISETP.GE.OR P0, PT, R0, c[0x0][0x53c], !P6 ;  /* 0x00014f0000007a0c */ /* 0x000fda0007706670 */
[----:B------:R-:W-:Y:S02]  /*d810*/  @!P0 MOV R2, 0x4 ;  /* 0x0000000400028802 */ /* 0x000fe40000000f00 */
[----:B------:R-:W-:-:S03]  /*d820*/  @!P0 MOV R3, 0x4 ;  /* 0x0000000400038802 */ /* 0x000fc60000000f00 */
[----:B--2---:R-:W-:-:S04]  /*d830*/  @!P0 IMAD.WIDE R4, R0, R2, c[0x0][0x580] ;  /* 0x0001600000048625 */ /* 0x004fc800078e0202 */
[----:B------:R-:W-:Y:S01]  /*d840*/  @!P0 IMAD.WIDE R2, R0, R3, c[0x0][0x578] ;  /* 0x00015e0000028625 */ /* 0x000fe200078e0203 */
[----:B------:R-:W2:Y:S04]  /*d850*/  @!P0 LDG.E R6, [R4.64] ;  /* 0x0000000604068981 */ /* 0x000ea8000c1e1900 */
[----:B------:R-:W2:Y:S02]  /*d860*/  @!P0 LDG.E R7, [R2.64] ;  /* 0x0000000602078981 */ /* 0x000ea4000c1e1900 */
[----:B--2---:R-:W-:Y:S01]  /*d870*/  IMAD R0, R7, R6, RZ ;  /* 0x0000000607007224 */ /* 0x004fe200078e02ff */
[----:B------:R-:W-:Y:S05]  /*d880*/  BRA.DIV ~URZ, `(.L_x_82) ;  /* 0x000017a27f007947 */ /* 0x000fea000b800000 */
[----:B------:R1:W2:Y:S02]  /*d890*/  SHFL.UP PT, R2, R0, 0x1, RZ ;  /* 0x0420000000027989 */ /* 0x0002a400000e00ff */
.L_x_117:
        /* <DEDUP_REMOVED lines=16> */
.L_x_118:
[----:B--2---:R-:W-:-:S05]  /*d9a0*/  IMAD R0, R0, c[0x0][0x538], RZ ;  /* 0x00014e0000007a24 */ /* 0x004fca00078e02ff */
[----:B------:R-:W-:-:S04]  /*d9b0*/  IADD3 R8, R0, R8, RZ ;  /* 0x0000000800087210 */ /* 0x000fc80007ffe0ff */
[----:B------:R-:W-:-:S13]  /*d9c0*/  ISETP.GT.AND P0, PT, R8, R9, PT ;  /* 0x000000090800720c */ /* 0x000fda0003f04270 */
[----:B-1-3--:R-:W-:Y:S05]  /*d9d0*/  @!P0 BRA `(.L_x_84) ;  /* 0xfffffdb000008947 */ /* 0x00afea000383ffff */
.L_x_80:
[----:B---3--:R-:W-:-:S05]  /*d9e0*/  IADD3 R10, -R0, R8, RZ ;  /* 0x00000008000a7210 */ /* 0x008fca0007ffe1ff */
[----:B------:R-:W-:-:S05]  /*d9f0*/  IMAD R0, R4, c[0x0][0x538], R10 ;  /* 0x00014e0004007a24 */ /* 0x000fca00078e020a */
[----:B------:R-:W-:Y:S01]  /*da00*/  ISETP.GT.AND P0, PT, R0, R9, PT ;  /* 0x000000090000720c */ /* 0x000fe20003f04270 */
[----:B------:R-:W-:-:S12]  /*da10*/  BRA.DIV ~URZ, `(.L_x_85) ;  /* 0x000018027f007947 */ /* 0x000fd8000b800000 */
[----:B------:R-:W-:-:S04]  /*da20*/  VOTE.ANY R8, PT, !P0 ;  /* 0x0000000000087806 */ /* 0x000fc800040e0100 */
.L_x_119:
[----:B------:R1:W3:Y:S01]  /*da30*/  POPC R12, R8 ;  /* 0x00000008000c7309 */ /* 0x0002e20000000000 */
[----:B------:R-:W-:Y:S05]  /*da40*/  BRA.DIV ~URZ, `(.L_x_86) ;  /* 0x000018227f007947 */ /* 0x000fea000b800000 */
[----:B---3--:R3:W4:Y:S04]  /*da50*/  SHFL.IDX PT, R6, R6, R12, 0x1f ;  /* 0x00001f0c06067589 */ /* 0x00872800000e0000 */
[----:B------:R3:W1:Y:S02]  /*da60*/  SHFL.IDX PT, R7, R7, R12, 0x1f ;  /* 0x00001f0c07077589 */ /* 0x00066400000e0000 */
.L_x_120:
[----:B------:R-:W-:Y:S01]  /*da70*/  ISETP.NE.AND P0, PT, R8, RZ, PT ;  /* 0x000000ff0800720c */ /* 0x000fe20003f05270 */
[----:B------:R-:W-:-:S12]  /*da80*/  BSSY B0, `(.L_x_87) ;  /* 0x0000005000007945 */ /* 0x000fd80003800000 */
[----:B------:R-:W-:Y:S05]  /*da90*/  @!P0 BRA `(.L_x_88) ;  /* 0x0000003000008947 */ /* 0x000fea0003800000 */
[----:B------:R-:W-:Y:S01]  /*daa0*/  IADD3 R3, R12, -0x1, RZ ;  /* 0xffffffff0c037810 */ /* 0x000fe20007ffe0ff */
[----:B------:R-:W-:Y:S05]  /*dab0*/  BRA.DIV ~URZ, `(.L_x_89) ;  /* 0x000018827f007947 */ /* 0x000fea000b800000 */
[----:B------:R2:W3:Y:S02]  /*dac0*/  SHFL.IDX PT, R11, R4, R3, 0x1f ;  /* 0x00001f03040b7589 */ /* 0x0004e400000e0000 */
.L_x_88:
[----:B------:R-:W-:Y:S05]  /*dad0*/  BSYNC B0 ;  /* 0x0000000000007941 */ /* 0x000fea0003800000 */
.L_x_87:
[----:B---3--:R-:W-:Y:S01]  /*dae0*/  IMAD R5, R11, c[0x0][0x538], R10 ;  /* 0x00014e000b057a24 */ /* 0x008fe200078e020a */
[----:B--2-4-:R-:W-:Y:S02]  /*daf0*/  IABS R4, R6 ;  /* 0x0000000600047213 */ /* 0x014fe40000000000 */
[----:B-1----:R-:W-:Y:S01]  /*db00*/  IABS R0, R7 ;  /* 0x0000000700007213 */ /* 0x002fe20000000000 */
[----:B------:R-:W-:Y:S01]  /*db10*/  IMAD.IADD R10, R9, 0x1, -R5 ;  /* 0x00000001090a7824 */ /* 0x000fe200078e0a05 */
[----:B------:R1:W-:Y:S01]  /*db20*/  STL [R1+0x50], R5 ;  /* 0x0000500501007387 */ /* 0x0003e20000100800 */
[----:B------:R-:W2:Y:S03]  /*db30*/  I2F.RP R2, R4 ;  /* 0x0000000400027306 */ /* 0x000ea60000209400 */
[----:B------:R-:W3:Y:S05]  /*db40*/  LDL.LU R14, [R1+0x5c] ;  /* 0x00005c00010e7983 */ /* 0x000eea0000300800 */
[----:B--2---:R-:W2:Y:S02]  /*db50*/  MUFU.RCP R2, R2 ;  /* 0x0000000200027308 */ /* 0x004ea40000001000 */
[----:B--2---:R-:W-:-:S06]  /*db60*/  IADD3 R2, R2, 0xffffffe, RZ ;  /* 0x0ffffffe02027810 */ /* 0x004fcc0007ffe0ff */
[----:B------:R-:W2:Y:S01]  /*db70*/  F2I.FTZ.U32.TRUNC.NTZ R3, R2 ;  /* 0x0000000200037305 */ /* 0x000ea2000021f000 */
[----:B-1----:R-:W-:Y:S01]  /*db80*/  IMAD.MOV.U32 R5, RZ, RZ, R0 ;  /* 0x000000ffff057224 */ /* 0x002fe200078e0000 */
[----:B------:R-:W-:Y:S02]  /*db90*/  IABS R0, R6 ;  /* 0x0000000600007213 */ /* 0x000fe40000000000 */
[----:B------:R-:W-:-:S04]  /*dba0*/  IABS R9, R10 ;  /* 0x0000000a00097213 */ /* 0x000fc80000000000 */
[----:B------:R-:W1:Y:S01]  /*dbb0*/  I2F.RP R11, R5 ;  /* 0x00000005000b7306 */ /* 0x000e620000209400 */
[----:B--2---:R-:W-:-:S04]  /*dbc0*/  IMAD.MOV R2, RZ, RZ, -R3 ;  /* 0x000000ffff027224 */ /* 0x004fc800078e0a03 */
[----:B------:R-:W-:Y:S01]  /*dbd0*/  IMAD R8, R2, R4, RZ ;  /* 0x0000000402087224 */ /* 0x000fe200078e02ff */
[----:B------:R-:W-:Y:S01]  /*dbe0*/  MOV R2, RZ ;  /* 0x000000ff00027202 */ /* 0x000fe20000000f00 */
[----:B------:R-:W-:-:S04]  /*dbf0*/  IMAD.MOV R0, RZ, RZ, -R0 ;  /* 0x000000ffff007224 */ /* 0x000fc800078e0a00 */
[----:B------:R-:W-:-:S04]  /*dc00*/  IMAD.HI.U32 R8, R3, R8, R2 ;  /* 0x0000000803087227 */ /* 0x000fc800078e0002 */
[----:B------:R-:W-:Y:S02]  /*dc10*/  IMAD.MOV.U32 R2, RZ, RZ, R9 ;  /* 0x000000ffff027224 */ /* 0x000fe400078e0009 */
[----:B------:R-:W-:Y:S02]  /*dc20*/  IMAD.MOV.U32 R3, RZ, RZ, R0 ;  /* 0x000000ffff037224 */ /* 0x000fe400078e0000 */
[----:B------:R-:W-:-:S04]  /*dc30*/  IMAD.HI.U32 R0, R8, R2, RZ ;  /* 0x0000000208007227 */ /* 0x000fc800078e00ff */
[----:B------:R-:W-:Y:S02]  /*dc40*/  IMAD R2, R0, R3, R2 ;  /* 0x0000000300027224 */ /* 0x000fe400078e0202 */
[----:B-1----:R-:W1:Y:S03]  /*dc50*/  MUFU.RCP R3, R11 ;  /* 0x0000000b00037308 */ /* 0x002e660000001000 */
[----:B------:R-:W-:Y:S02]  /*dc60*/  ISETP.GT.U32.AND P0, PT, R4, R2, PT ;  /* 0x000000020400720c */ /* 0x000fe40003f04070 */
[----:B-1----:R-:W-:-:S11]  /*dc70*/  IADD3 R3, R3, 0xffffffe, RZ ;  /* 0x0ffffffe03037810 */ /* 0x002fd60007ffe0ff */
[-C--:B------:R-:W-:Y:S01]  /*dc80*/  @!P0 IADD3 R2, R2, -R4.reuse, RZ ;  /* 0x8000000402028210 */ /* 0x080fe20007ffe0ff */
[----:B------:R-:W1:Y:S03]  /*dc90*/  F2I.FTZ.U32.TRUNC.NTZ R3, R3 ;  /* 0x0000000300037305 */ /* 0x000e66000021f000 */
[----:B------:R-:W-:Y:S02]  /*dca0*/  ISETP.GE.U32.AND P2, PT, R2, R4, PT ;  /* 0x000000040200720c */ /* 0x000fe40003f46070 */
[----:B------:R-:W-:Y:S02]  /*dcb0*/  LOP3.LUT R2, R10, R6, RZ, 0x3c, !PT ;  /* 0x000000060a027212 */ /* 0x000fe400078e3cff */
[----:B------:R-:W-:Y:S02]  /*dcc0*/  @!P0 IADD3 R0, R0, 0x1, RZ ;  /* 0x0000000100008810 */ /* 0x000fe40007ffe0ff */
[----:B------:R-:W-:-:S02]  /*dcd0*/  ISETP.GE.AND P1, PT, R2, RZ, PT ;  /* 0x000000ff0200720c */ /* 0x000fc40003f26270 */
[----:B------:R-:W-:-:S05]  /*dce0*/  ISETP.NE.AND P0, PT, R6, RZ, PT ;  /* 0x000000ff0600720c */ /* 0x000fca0003f05270 */
[----:B------:R-:W-:Y:S01]  /*dcf0*/  @P2 IADD3 R0, R0, 0x1, RZ ;  /* 0x0000000100002810 */ /* 0x000fe20007ffe0ff */
[----:B-1----:R-:W-:-:S04]  /*dd00*/  IMAD.MOV R2, RZ, RZ, -R3 ;  /* 0x000000ffff027224 */ /* 0x002fc800078e0a03 */
[----:B------:R-:W-:Y:S01]  /*dd10*/  IMAD.MOV.U32 R4, RZ, RZ, R2 ;  /* 0x000000ffff047224 */ /* 0x000fe200078e0002 */
[----:B------:R-:W-:Y:S01]  /*dd20*/  IABS R2, R7 ;  /* 0x0000000700027213 */ /* 0x000fe20000000000 */
[----:B------:R-:W-:Y:S01]  /*dd30*/  @!P1 IMAD.MOV R0, RZ, RZ, -R0 ;  /* 0x000000ffff009224 */ /* 0x000fe200078e0a00 */
[----:B------:R-:W-:Y:S01]  /*dd40*/  @!P0 LOP3.LUT R0, RZ, R6, RZ, 0x33, !PT ;  /* 0x00000006ff008212 */ /* 0x000fe200078e33ff */
[----:B------:R-:W-:Y:S01]  /*dd50*/  IMAD R4, R4, R5, RZ ;  /* 0x0000000504047224 */ /* 0x000fe200078e02ff */
[----:B------:R-:W-:Y:S01]  /*dd60*/  IADD3 R8, RZ, -R2, RZ ;  /* 0x80000002ff087210 */ /* 0x000fe20007ffe0ff */
[----:B------:R-:W-:Y:S01]  /*dd70*/  IMAD.MOV.U32 R2, RZ, RZ, RZ ;  /* 0x000000ffff027224 */ /* 0x000fe200078e00ff */
[----:B------:R-:W-:-:S03]  /*dd80*/  IABS R9, R0 ;  /* 0x0000000000097213 */ /* 0x000fc60000000000 */
[----:B------:R-:W-:Y:S01]  /*dd90*/  IMAD.HI.U32 R2, R3, R4, R2 ;  /* 0x0000000403027227 */ /* 0x000fe200078e0002 */
[----:B------:R-:W-:-:S03]  /*dda0*/  MOV R4, R8 ;  /* 0x0000000800047202 */ /* 0x000fc60000000f00 */
[----:B------:R-:W-:-:S04]  /*ddb0*/  IMAD.MOV.U32 R3, RZ, RZ, R9 ;  /* 0x000000ffff037224 */ /* 0x000fc800078e0009 */
[----:B------:R-:W-:-:S04]  /*ddc0*/  IMAD.HI.U32 R2, R2, R3, RZ ;  /* 0x0000000302027227 */ /* 0x000fc800078e00ff */
[----:B------:R-:W-:-:S05]  /*ddd0*/  IMAD R3, R2, R4, R3 ;  /* 0x0000000402037224 */ /* 0x000fca00078e0203 */
[----:B------:R-:W-:-:S13]  /*dde0*/  ISETP.GT.U32.AND P0, PT, R5, R3, PT ;  /* 0x000000030500720c */ /* 0x000fda0003f04070 */
[----:B------:R-:W-:-:S05]  /*ddf0*/  @!P0 IMAD.IADD R3, R3, 0x1, -R5 ;  /* 0x0000000103038824 */ /* 0x000fca00078e0a05 */
[----:B------:R-:W-:Y:S02]  /*de00*/  ISETP.GE.U32.AND P2, PT, R3, R5, PT ;  /* 0x000000050300720c */ /* 0x000fe40003f46070 */
[----:B------:R-:W-:Y:S02]  /*de10*/  LOP3.LUT R3, R0, R7, RZ, 0x3c, !PT ;  /* 0x0000000700037212 */ /* 0x000fe400078e3cff */
[----:B------:R-:W-:Y:S02]  /*de20*/  @!P0 IADD3 R2, R2, 0x1, RZ ;  /* 0x0000000102028810 */ /* 0x000fe40007ffe0ff */
[----:B------:R-:W-:Y:S02]  /*de30*/  ISETP.GE.AND P1, PT, R3, RZ, PT ;  /* 0x000000ff0300720c */ /* 0x000fe40003f26270 */
[----:B------:R-:W-:-:S05]  /*de40*/  ISETP.NE.AND P0, PT, R7, RZ, PT ;  /* 0x000000ff0700720c */ /* 0x000fca0003f05270 */
[----:B------:R-:W-:-:S06]  /*de50*/  @P2 IADD3 R2, R2, 0x1, RZ ;  /* 0x0000000102022810 */ /* 0x000fcc0007ffe0ff */
[----:B------:R-:W-:Y:S02]  /*de60*/  @!P1 IMAD.MOV R2, RZ, RZ, -R2 ;  /* 0x000000ffff029224 */ /* 0x000fe400078e0a02 */
[----:B------:R-:W-:-:S04]  /*de70*/  @!P0 LOP3.LUT R2, RZ, R7, RZ, 0x33, !PT ;  /* 0x00000007ff028212 */ /* 0x000fc800078e33ff */
[----:B------:R-:W-:Y:S01]  /*de80*/  IADD3 R3, -R2, RZ, RZ ;  /* 0x000000ff02037210 */ /* 0x000fe20007ffe1ff */
[----:B------:R-:W-:Y:S02]  /*de90*/  IMAD R6, R0, R6, RZ ;  /* 0x0000000600067224 */ /* 0x000fe400078e02ff */
[C---:B------:R-:W-:Y:S02]  /*dea0*/  IMAD R2, R7.reuse, 0x1000000, R2 ;  /* 0x0100000007027824 */ /* 0x040fe400078e0202 */
[----:B------:R-:W-:Y:S01]  /*deb0*/  IMAD R0, R7, R3, R0 ;  /* 0x0000000307007224 */ /* 0x000fe200078e0200 */
[----:B------:R-:W-:-:S03]  /*dec0*/  IADD3 R3, R10, -R6, RZ ;  /* 0x800000060a037210 */ /* 0x000fc60007ffe0ff */
[----:B------:R-:W-:-:S05]  /*ded0*/  IMAD R0, R0, 0x10000, R2 ;  /* 0x0001000000007824 */ /* 0x000fca00078e0202 */
[----:B------:R1:W-:Y:S01]  /*dee0*/  STL [R1+0x58], R0 ;  /* 0x0000580001007387 */ /* 0x0003e20000100800 */
[----:B---3--:R-:W-:-:S05]  /*def0*/  IMAD.IADD R14, R12, 0x1, R14 ;  /* 0x000000010c0e7824 */ /* 0x008fca00078e020e */
[----:B------:R1:W-:Y:S04]  /*df00*/  STL [R1+0x5c], R14 ;  /* 0x00005c0e01007387 */ /* 0x0003e80000100800 */
[----:B------:R1:W-:Y:S01]  /*df10*/  STL [R1+0x54], R3 ;  /* 0x0000540301007387 */ /* 0x0003e20000100800 */
[----:B------:R-:W-:Y:S05]  /*df20*/  BRA `(.L_x_90) ;  /* 0x0000005000007947 */ /* 0x000fea0003800000 */
.L_x_81:
[----:B------:R-:W-:Y:S01]  /*df30*/  MOV R0, c[0x0][0x53c] ;  /* 0x00014f0000007a02 */ /* 0x000fe20000000f00 */
[----:B------:R1:W-:Y:S04]  /*df40*/  STL [R1+0x50], R9 ;  /* 0x0000500901007387 */ /* 0x0003e80000100800 */
[----:B------:R1:W-:Y:S04]  /*df50*/  STL [R1+0x54], RZ ;  /* 0x000054ff01007387 */ /* 0x0003e80000100800 */
[----:B------:R1:W-:Y:S04]  /*df60*/  STL [R1+0x58], RZ ;  /* 0x000058ff01007387 */ /* 0x0003e80000100800 */
[----:B------:R1:W-:Y:S02]  /*df70*/  STL [R1+0x5c], R0 ;  /* 0x00005c0001007387 */ /* 0x0003e40000100800 */
.L_x_90:
[----:B------:R-:W-:Y:S05]  /*df80*/  BSYNC B1 ;  /* 0x0000000000017941 */ /* 0x000fea0003800000 */
.L_x_79:
[----:B--2---:R-:W2:Y:S04]  /*df90*/  LDL R4, [R1+0x50] ;  /* 0x0000500001047983 */ /* 0x004ea80000100800 */
[----:B------:R-:W2:Y:S04]  /*dfa0*/  LDL R5, [R1+0x54] ;  /* 0x0000540001057983 */ /* 0x000ea80000100800 */
[----:B------:R-:W2:Y:S04]  /*dfb0*/  LDL R6, [R1+0x58] ;  /* 0x0000580001067983 */ /* 0x000ea80000100800 */
[----:B------:R-:W2:Y:S01]  /*dfc0*/  LDL R7, [R1+0x5c] ;  /* 0x00005c0001077983 */ /* 0x000ea20000100800 */
[----:B------:R-:W-:Y:S03]  /*dfd0*/  WARPSYNC 0xffffffff ;  /* 0xffffffff00007948 */ /* 0x000fe60003800000 */
[----:B------:R-:W-:Y:S01]  /*dfe0*/  BAR.SYNC.DEFER_BLOCKING 0x4, 0x100 ;  /* 0x0104000000007b1d */ /* 0x000fe20000010000 */
[----:B------:R-:W-:-:S13]  /*dff0*/  ISETP.NE.AND P0, PT, R13, RZ, PT ;  /* 0x000000ff0d00720c */ /* 0x000fda0003f05270 */
[----:B--2---:R2:W-:Y:S04]  /*e000*/  @!P0 STS.128 [0x1a080], R4 ;  /* 0x01a08004ff008388 */ /* 0x0045e80000000c00 */
[----:B------:R-:W-:Y:S06]  /*e010*/  BAR.ARV 0x5, 0x100 ;  /* 0x0144000000007b1d */ /* 0x000fec0000002000 */
.L_x_74:
[----:B-1----:R-:W4:Y:S02]  /*e020*/  LDL R0, [R1+0x5c] ;  /* 0x00005c0001007983 */ /* 0x002f240000100800 */
[----:B----4-:R-:W-:-:S13]  /*e030*/  ISETP.GE.AND P0, PT, R0, c[0x0][0x53c], PT ;  /* 0x00014f0000007a0c */ /* 0x010fda0003f06270 */
[----:B--23--:R-:W-:Y:S01]  /*e040*/  @P0 CALL.REL.NOINC `(.L_x_91) ;  /* 0x0000001000000944 */ /* 0x00cfe20003c00000 */
[----:B------:R-:W-:Y:S05]  /*e050*/  BRA `(.L_x_92) ;  /* 0xffff340000007947 */ /* 0x000fea000383ffff */
.L_x_91:
[----:B------:R-:W-:Y:S05]  /*e060*/  EXIT ;  /* 0x000000000000794d */ /* 0x000fea0003800000 */
.L_x_13:
[----:B------:R-:W-:Y:S01]  /*e070*/  IMAD.MOV.U32 R0, RZ, RZ, R5 ;  /* 0x000000ffff007224 */ /* 0x000fe200078e0005 */
[----:B------:R-:W-:Y:S02]  /*e080*/  MOV R2, 0x1 ;  /* 0x0000000100027802 */ /* 0x000fe40000000f00 */
[----:B------:R-:W-:Y:S02]  /*e090*/  MOV R3, 0xe0b0 ;  /* 0x0000e0b000037802 */ /* 0x000fe40000000f00 */
[----:B------:R-:W-:Y:S05]  /*e0a0*/  CALL.REL.NOINC `($__internal_2_$__cuda_sm70_shflsync_up_p) ;  /* 0x0000139000007944 */ /* 0x000fea0003c00000 */
[----:B------:R-:W-:Y:S01]  /*e0b0*/  MOV R0, R4 ;  /* 0x0000000400007202 */ /* 0x000fe20000000f00 */
[----:B------:R-:W-:Y:S05]  /*e0c0*/  BRA `(.L_x_93) ;  /* 0xffff23a000007947 */ /* 0x000fea000383ffff */
.L_x_14:
[----:B------:R-:W-:Y:S01]  /*e0d0*/  IMAD.MOV.U32 R0, RZ, RZ, R5 ;  /* 0x000000ffff007224 */ /* 0x000fe200078e0005 */
[----:B------:R-:W-:Y:S02]  /*e0e0*/  MOV R2, 0x2 ;  /* 0x0000000200027802 */ /* 0x000fe40000000f00 */
[----:B------:R-:W-:Y:S02]  /*e0f0*/  MOV R3, 0xe110 ;  /* 0x0000e11000037802 */ /* 0x000fe40000000f00 */
[----:B------:R-:W-:Y:S05]  /*e100*/  CALL.REL.NOINC `($__internal_2_$__cuda_sm70_shflsync_up_p) ;  /* 0x0000133000007944 */ /* 0x000fea0003c00000 */
[----:B------:R-:W-:Y:S01]  /*e110*/  SEL R0, R4, RZ, P4 ;  /* 0x000000ff04007207 */ /* 0x000fe20002000000 */
[----:B------:R-:W-:Y:S01]  /*e120*/  IMAD.MOV.U32 R2, RZ, RZ, 0x4 ;  /* 0x00000004ff027424 */ /* 0x000fe200078e00ff */
[----:B------:R-:W-:-:S03]  /*e130*/  MOV R3, 0xe160 ;  /* 0x0000e16000037802 */ /* 0x000fc60000000f00 */
[----:B------:R-:W-:Y:S02]  /*e140*/  IMAD.IADD R0, R5, 0x1, R0 ;  /* 0x0000000105007824 */ /* 0x000fe400078e0200 */
        /* <DEDUP_REMOVED lines=14> */
[----:B------:R-:W-:Y:S01]  /*e230*/  IMAD.IADD R4, R0, 0x1, R4 ;  /* 0x0000000100047824 */ /* 0x000fe200078e0204 */
[----:B------:R-:W-:-:S03]  /*e240*/  MOV R0, 0x1f ;  /* 0x0000001f00007802 */ /* 0x000fc60000000f00 */
[----:B------:R-:W-:Y:S02]  /*e250*/  IMAD.MOV.U32 R5, RZ, RZ, R4 ;  /* 0x000000ffff057224 */ /* 0x000fe400078e0004 */
[----:B------:R-:W-:Y:S05]  /*e260*/  CALL.REL.NOINC `($__internal_1_$__cuda_sm70_shflsync_idx_p) ;  /* 0x0000118000007944 */ /* 0x000fea0003c00000 */
[----:B------:R-:W-:Y:S05]  /*e270*/  BRA `(.L_x_94) ;  /* 0xffff22f000007947 */ /* 0x000fea000383ffff */
.L_x_16:
[----:B------:R-:W-:Y:S02]  /*e280*/  SEL R0, RZ, 0x1, P0 ;  /* 0x00000001ff007807 */ /* 0x000fe40000000000 */
[----:B------:R-:W-:Y:S02]  /*e290*/  MOV R2, 0xe2b0 ;  /* 0x0000e2b000027802 */ /* 0x000fe40000000f00 */
[----:B------:R-:W-:Y:S05]  /*e2a0*/  CALL.REL.NOINC `($__internal_3_$__cuda_sm70_votesync_ballot) ;  /* 0x0000120000007944 */ /* 0x000fea0003c00000 */
[----:B------:R-:W-:Y:S01]  /*e2b0*/  MOV R6, R0 ;  /* 0x0000000000067202 */ /* 0x000fe20000000f00 */
[----:B------:R-:W-:Y:S05]  /*e2c0*/  BRA `(.L_x_95) ;  /* 0xffff233000007947 */ /* 0x000fea000383ffff */
.L_x_17:
[----:B------:R-:W-:Y:S01]  /*e2d0*/  IMAD.MOV.U32 R5, RZ, RZ, R8 ;  /* 0x000000ffff057224 */ /* 0x000fe200078e0008 */
[----:B--2---:R-:W-:Y:S01]  /*e2e0*/  MOV R3, R13 ;  /* 0x0000000d00037202 */ /* 0x004fe20000000f00 */
[----:B------:R-:W-:Y:S01]  /*e2f0*/  IMAD.MOV.U32 R0, RZ, RZ, 0x1f ;  /* 0x0000001fff007424 */ /* 0x000fe200078e00ff */
[----:B------:R-:W-:Y:S02]  /*e300*/  MOV R2, 0xe320 ;  /* 0x0000e32000027802 */ /* 0x000fe40000000f00 */
[----:B-1----:R-:W-:Y:S05]  /*e310*/  CALL.REL.NOINC `($__internal_1_$__cuda_sm70_shflsync_idx_p) ;  /* 0x000010d000007944 */ /* 0x002fea0003c00000 */
[----:B------:R-:W-:Y:S01]  /*e320*/  IMAD.MOV.U32 R11, RZ, RZ, R0 ;  /* 0x000000ffff0b7224 */ /* 0x000fe200078e0000 */
[----:B------:R-:W-:Y:S01]  /*e330*/  MOV R5, R7 ;  /* 0x0000000700057202 */ /* 0x000fe20000000f00 */
[----:B------:R-:W-:Y:S01]  /*e340*/  IMAD.MOV.U32 R7, RZ, RZ, RZ ;  /* 0x000000ffff077224 */ /* 0x000fe200078e00ff */
[----:B------:R-:W-:Y:S01]  /*e350*/  MOV R3, R13 ;  /* 0x0000000d00037202 */ /* 0x000fe20000000f00 */
[----:B------:R-:W-:Y:S01]  /*e360*/  IMAD.MOV.U32 R0, RZ, RZ, 0x1f ;  /* 0x0000001fff007424 */ /* 0x000fe200078e00ff */
[----:B------:R-:W-:-:S02]  /*e370*/  MOV R2, 0xe390 ;  /* 0x0000e39000027802 */ /* 0x000fc40000000f00 */
[----:B------:R-:W-:Y:S05]  /*e380*/  CALL.REL.NOINC `($__internal_1_$__cuda_sm70_shflsync_idx_p) ;  /* 0x0000106000007944 */ /* 0x000fea0003c00000 */
[----:B------:R-:W-:Y:S01]  /*e390*/  MOV R10, R0 ;  /* 0x00000000000a7202 */ /* 0x000fe20000000f00 */
[----:B------:R-:W-:Y:S05]  /*e3a0*/  BRA `(.L_x_96) ;  /* 0xffff22a000007947 */ /* 0x000fea000383ffff */
.L_x_20:
[----:B------:R-:W-:Y:S01]  /*e3b0*/  IMAD.MOV.U32 R5, RZ, RZ, R4 ;  /* 0x000000ffff057224 */ /* 0x000fe200078e0004 */
[----:B------:R-:W-:-:S02]  /*e3c0*/  MOV R0, 0x1f ;  /* 0x0000001f00007802 */ /* 0x000fc40000000f00 */
[----:B------:R-:W-:Y:S02]  /*e3d0*/  MOV R2, 0xe3f0 ;  /* 0x0000e3f000027802 */ /* 0x000fe40000000f00 */
[----:B-1----:R-:W-:Y:S05]  /*e3e0*/  CALL.REL.NOINC `($__internal_1_$__cuda_sm70_shflsync_idx_p) ;  /* 0x0000100000007944 */ /* 0x002fea0003c00000 */
[----:B------:R-:W-:Y:S01]  /*e3f0*/  MOV R7, R0 ;  /* 0x0000000000077202 */ /* 0x000fe20000000f00 */
[----:B------:R-:W-:Y:S05]  /*e400*/  BRA `(.L_x_19) ;  /* 0xffff22a000007947 */ /* 0x000fea000383ffff */
.L_x_34:
[----:B------:R1:W5:Y:S01]  /*e410*/  LDL R2, [R1] ;  /* 0x0000000001027983 */ /* 0x0003620000100800 */
[----:B------:R-:W-:Y:S01]  /*e420*/  IMAD.MOV.U32 R5, RZ, RZ, 0x2 ;  /* 0x00000002ff057424 */ /* 0x000fe200078e00ff */
[----:B------:R-:W-:Y:S01]  /*e430*/  MOV R7, 0x1f ;  /* 0x0000001f00077802 */ /* 0x000fe20000000f00 */
[----:B------:R-:W-:Y:S01]  /*e440*/  IMAD.MOV.U32 R6, RZ, RZ, -0x1 ;  /* 0xffffffffff067424 */ /* 0x000fe200078e00ff */
[----:B------:R-:W-:Y:S02]  /*e450*/  MOV R3, 0xe470 ;  /* 0x0000e47000037802 */ /* 0x000fe40000000f00 */
[----:B-1---5:R-:W-:Y:S05]  /*e460*/  CALL.REL.NOINC `($__internal_0_$__cuda_sm70_shflsync_bfly_p) ;  /* 0x00000f3000007944 */ /* 0x022fea0003c00000 */
[----:B------:R-:W2:Y:S01]  /*e470*/  LDL.LU R0, [R1] ;  /* 0x0000000001007983 */ /* 0x000ea20000300800 */
[----:B------:R-:W-:Y:S01]  /*e480*/  MOV R3, 0xe4d0 ;  /* 0x0000e4d000037802 */ /* 0x000fe20000000f00 */
[----:B--2---:R-:W-:Y:S01]  /*e490*/  FADD.FTZ R0, R0, R5 ;  /* 0x0000000500007221 */ /* 0x004fe20000010000 */
[----:B------:R-:W-:-:S04]  /*e4a0*/  MOV R5, 0x1 ;  /* 0x0000000100057802 */ /* 0x000fc80000000f00 */
[----:B------:R-:W-:Y:S02]  /*e4b0*/  MOV R2, R0 ;  /* 0x0000000000027202 */ /* 0x000fe40000000f00 */
[----:B------:R-:W-:Y:S05]  /*e4c0*/  CALL.REL.NOINC `($__internal_0_$__cuda_sm70_shflsync_bfly_p) ;  /* 0x00000ed000007944 */ /* 0x000fea0003c00000 */
[----:B------:R1:W5:Y:S01]  /*e4d0*/  LDL R2, [R1+0x4] ;  /* 0x0000040001027983 */ /* 0x0003620000100800 */
[----:B------:R-:W-:Y:S01]  /*e4e0*/  FADD.FTZ R0, R0, R5 ;  /* 0x0000000500007221 */ /* 0x000fe20000010000 */
[----:B------:R-:W-:Y:S02]  /*e4f0*/  MOV R5, 0x2 ;  /* 0x0000000200057802 */ /* 0x000fe40000000f00 */
[----:B------:R-:W-:Y:S02]  /*e500*/  MOV R3, 0xe520 ;  /* 0x0000e52000037802 */ /* 0x000fe40000000f00 */
[----:B-1---5:R-:W-:Y:S05]  /*e510*/  CALL.REL.NOINC `($__internal_0_$__cuda_sm70_shflsync_bfly_p) ;  /* 0x00000e8000007944 */ /* 0x022fea0003c00000 */
[----:B------:R-:W2:Y:S01]  /*e520*/  LDL.LU R2, [R1+0x4] ;  /* 0x0000040001027983 */ /* 0x000ea20000300800 */
[----:B------:R-:W-:Y:S01]  /*e530*/  MOV R3, 0xe580 ;  /* 0x0000e58000037802 */ /* 0x000fe20000000f00 */
[----:B--2---:R-:W-:Y:S01]  /*e540*/  FADD.FTZ R4, R2, R5 ;  /* 0x0000000502047221 */ /* 0x004fe20000010000 */
[----:B------:R-:W-:-:S04]  /*e550*/  MOV R5, 0x1 ;  /* 0x0000000100057802 */ /* 0x000fc80000000f00 */
[----:B------:R-:W-:Y:S02]  /*e560*/  MOV R2, R4 ;  /* 0x0000000400027202 */ /* 0x000fe40000000f00 */
[----:B------:R-:W-:Y:S05]  /*e570*/  CALL.REL.NOINC `($__internal_0_$__cuda_sm70_shflsync_bfly_p) ;  /* 0x00000e2000007944 */ /* 0x000fea0003c00000 */
[----:B------:R-:W-:Y:S01]  /*e580*/  MOV R3, R5 ;  /* 0x0000000500037202 */ /* 0x000fe20000000f00 */
[----:B------:R-:W-:Y:S05]  /*e590*/  BRA `(.L_x_97) ;  /* 0xffffa2e000007947 */ /* 0x000fea000383ffff */
.L_x_41:
[----:B--234-:R-:W-:Y:S01]  /*e5a0*/  IMAD.MOV.U32 R5, RZ, RZ, R12 ;  /* 0x000000ffff057224 */ /* 0x01cfe200078e000c */
[----:B------:R-:W-:Y:S01]  /*e5b0*/  MOV R3, RZ ;  /* 0x000000ff00037202 */ /* 0x000fe20000000f00 */
[----:B------:R-:W-:Y:S01]  /*e5c0*/  IMAD.MOV.U32 R0, RZ, RZ, 0x181f ;  /* 0x0000181fff007424 */ /* 0x000fe200078e00ff */
[----:B------:R-:W-:Y:S02]  /*e5d0*/  MOV R2, 0xe5f0 ;  /* 0x0000e5f000027802 */ /* 0x000fe40000000f00 */
[----:B-1----:R-:W-:Y:S05]  /*e5e0*/  CALL.REL.NOINC `($__internal_1_$__cuda_sm70_shflsync_idx_p) ;  /* 0x00000e0000007944 */ /* 0x002fea0003c00000 */
[----:B------:R-:W-:Y:S01]  /*e5f0*/  MOV R10, R0 ;  /* 0x00000000000a7202 */ /* 0x000fe20000000f00 */
[----:B------:R-:W-:Y:S05]  /*e600*/  BRA `(.L_x_98) ;  /* 0xffffbf8000007947 */ /* 0x000fea000383ffff */
.L_x_42:
[----:B------:R-:W-:Y:S01]  /*e610*/  IMAD.MOV.U32 R5, RZ, RZ, R14 ;  /* 0x000000ffff057224 */ /* 0x000fe200078e000e */
[----:B------:R-:W-:Y:S01]  /*e620*/  MOV R3, RZ ;  /* 0x000000ff00037202 */ /* 0x000fe20000000f00 */
[----:B------:R-:W-:Y:S01]  /*e630*/  IMAD.MOV.U32 R0, RZ, RZ, 0x181f ;  /* 0x0000181fff007424 */ /* 0x000fe200078e00ff */
[----:B------:R-:W-:Y:S02]  /*e640*/  MOV R2, 0xe660 ;  /* 0x0000e66000027802 */ /* 0x000fe40000000f00 */
[----:B-123--:R-:W-:Y:S05]  /*e650*/  CALL.REL.NOINC `($__internal_1_$__cuda_sm70_shflsync_idx_p) ;  /* 0x00000d9000007944 */ /* 0x00efea0003c00000 */
[----:B------:R-:W-:Y:S05]  /*e660*/  BRA `(.L_x_99) ;  /* 0xffffbf4000007947 */ /* 0x000fea000383ffff */
.L_x_45:
[----:B--2---:R-:W-:Y:S01]  /*e670*/  IMAD.MOV.U32 R5, RZ, RZ, R12 ;  /* 0x000000ffff057224 */ /* 0x004fe200078e000c */
[----:B------:R-:W-:Y:S01]  /*e680*/  MOV R3, 0x1 ;  /* 0x0000000100037802 */ /* 0x000fe20000000f00 */
[----:B------:R-:W-:Y:S01]  /*e690*/  IMAD.MOV.U32 R0, RZ, RZ, 0x181f ;  /* 0x0000181fff007424 */ /* 0x000fe200078e00ff */
[----:B------:R-:W-:-:S02]  /*e6a0*/  MOV R2, 0xe6c0 ;  /* 0x0000e6c000027802 */ /* 0x000fc40000000f00 */
[----:B-1-34-:R-:W-:Y:S05]  /*e6b0*/  CALL.REL.NOINC `($__internal_1_$__cuda_sm70_shflsync_idx_p) ;  /* 0x00000d3000007944 */ /* 0x01afea0003c00000 */
[----:B------:R-:W-:Y:S01]  /*e6c0*/  IMAD.MOV.U32 R10, RZ, RZ, R0 ;  /* 0x000000ffff0a7224 */ /* 0x000fe200078e0000 */
[----:B------:R-:W-:Y:S01]  /*e6d0*/  MOV R3, 0x1 ;  /* 0x0000000100037802 */ /* 0x000fe20000000f00 */
[----:B------:R-:W-:Y:S01]  /*e6e0*/  IMAD.MOV.U32 R5, RZ, RZ, R14 ;  /* 0x000000ffff057224 */ /* 0x000fe200078e000e */
[----:B------:R-:W-:-:S02]  /*e6f0*/  MOV R0, 0x181f ;  /* 0x0000181f00007802 */ /* 0x000fc40000000f00 */
[----:B------:R-:W-:Y:S02]  /*e700*/  MOV R2, 0xe720 ;  /* 0x0000e72000027802 */ /* 0x000fe40000000f00 */
[----:B------:R-:W-:Y:S05]  /*e710*/  CALL.REL.NOINC `($__internal_1_$__cuda_sm70_shflsync_idx_p) ;  /* 0x00000cd000007944 */ /* 0x000fea0003c00000 */
[----:B------:R-:W-:Y:S05]  /*e720*/  BRA `(.L_x_100) ;  /* 0xffffc06000007947 */ /* 0x000fea000383ffff */
.L_x_48:
[----:B-1----:R-:W-:Y:S01]  /*e730*/  IMAD.MOV.U32 R5, RZ, RZ, R12 ;  /* 0x000000ffff057224 */ /* 0x002fe200078e000c */
[----:B------:R-:W-:Y:S01]  /*e740*/  MOV R3, 0x2 ;  /* 0x0000000200037802 */ /* 0x000fe20000000f00 */
[----:B--2---:R-:W-:Y:S01]  /*e750*/  IMAD.MOV.U32 R0, RZ, RZ, 0x181f ;  /* 0x0000181fff007424 */ /* 0x004fe200078e00ff */
[----:B------:R-:W-:Y:S02]  /*e760*/  MOV R2, 0xe780 ;  /* 0x0000e78000027802 */ /* 0x000fe40000000f00 */
[----:B---34-:R-:W-:Y:S05]  /*e770*/  CALL.REL.NOINC `($__internal_1_$__cuda_sm70_shflsync_idx_p) ;  /* 0x00000c7000007944 */ /* 0x018fea0003c00000 */
[----:B------:R-:W-:Y:S01]  /*e780*/  MOV R10, R0 ;  /* 0x00000000000a7202 */ /* 0x000fe20000000f00 */
[----:B------:R-:W-:Y:S05]  /*e790*/  BRA `(.L_x_101) ;  /* 0xffffc1d000007947 */ /* 0x000fea000383ffff */
.L_x_49:
[----:B-1----:R-:W-:Y:S01]  /*e7a0*/  IMAD.MOV.U32 R5, RZ, RZ, R14 ;  /* 0x000000ffff057224 */ /* 0x002fe200078e000e */
[----:B------:R-:W-:Y:S01]  /*e7b0*/  MOV R3, 0x2 ;  /* 0x0000000200037802 */ /* 0x000fe20000000f00 */
[----:B--2---:R-:W-:Y:S01]  /*e7c0*/  IMAD.MOV.U32 R0, RZ, RZ, 0x181f ;  /* 0x0000181fff007424 */ /* 0x004fe200078e00ff */
[----:B------:R-:W-:Y:S02]  /*e7d0*/  MOV R2, 0xe7f0 ;  /* 0x0000e7f000027802 */ /* 0x000fe40000000f00 */
[----:B---34-:R-:W-:Y:S05]  /*e7e0*/  CALL.REL.NOINC `($__internal_1_$__cuda_sm70_shflsync_idx_p) ;  /* 0x00000c0000007944 */ /* 0x018fea0003c00000 */
[----:B------:R-:W-:Y:S05]  /*e7f0*/  BRA `(.L_x_102) ;  /* 0xffffc19000007947 */ /* 0x000fea000383ffff */
.L_x_52:
[----:B-1----:R-:W-:Y:S01]  /*e800*/  IMAD.MOV.U32 R5, RZ, RZ, R12 ;  /* 0x000000ffff057224 */ /* 0x002fe200078e000c */
[----:B------:R-:W-:Y:S01]  /*e810*/  MOV R3, 0x3 ;  /* 0x0000000300037802 */ /* 0x000fe20000000f00 */
[----:B----4-:R-:W-:Y:S01]  /*e820*/  IMAD.MOV.U32 R0, RZ, RZ, 0x181f ;  /* 0x0000181fff007424 */ /* 0x010fe200078e00ff */
[----:B------:R-:W-:-:S02]  /*e830*/  MOV R2, 0xe850 ;  /* 0x0000e85000027802 */ /* 0x000fc40000000f00 */
[----:B--23--:R-:W-:Y:S05]  /*e840*/  CALL.REL.NOINC `($__internal_1_$__cuda_sm70_shflsync_idx_p) ;  /* 0x00000ba000007944 */ /* 0x00cfea0003c00000 */
[----:B------:R-:W-:Y:S01]  /*e850*/  IMAD.MOV.U32 R8, RZ, RZ, R0 ;  /* 0x000000ffff087224 */ /* 0x000fe200078e0000 */
[----:B------:R-:W-:Y:S01]  /*e860*/  MOV R3, 0x3 ;  /* 0x0000000300037802 */ /* 0x000fe20000000f00 */
[----:B------:R-:W-:Y:S01]  /*e870*/  IMAD.MOV.U32 R5, RZ, RZ, R14 ;  /* 0x000000ffff057224 */ /* 0x000fe200078e000e */
[----:B------:R-:W-:-:S02]  /*e880*/  MOV R0, 0x181f ;  /* 0x0000181f00007802 */ /* 0x000fc40000000f00 */
[----:B------:R-:W-:Y:S02]  /*e890*/  MOV R2, 0xe8b0 ;  /* 0x0000e8b000027802 */ /* 0x000fe40000000f00 */
[----:B------:R-:W-:Y:S05]  /*e8a0*/  CALL.REL.NOINC `($__internal_1_$__cuda_sm70_shflsync_idx_p) ;  /* 0x00000b4000007944 */ /* 0x000fea0003c00000 */
[----:B------:R-:W-:Y:S05]  /*e8b0*/  BRA `(.L_x_103) ;  /* 0xffffc2c000007947 */ /* 0x000fea000383ffff */
.L_x_54:
[----:B------:R-:W-:Y:S01]  /*e8c0*/  IMAD.MOV.U32 R5, RZ, RZ, R12 ;  /* 0x000000ffff057224 */ /* 0x000fe200078e000c */
[----:B------:R-:W-:Y:S01]  /*e8d0*/  MOV R3, RZ ;  /* 0x000000ff00037202 */ /* 0x000fe20000000f00 */
[----:B------:R-:W-:Y:S01]  /*e8e0*/  IMAD.MOV.U32 R0, RZ, RZ, 0x1c1f ;  /* 0x00001c1fff007424 */ /* 0x000fe200078e00ff */
[----:B------:R-:W-:Y:S02]  /*e8f0*/  MOV R2, 0xe910 ;  /* 0x0000e91000027802 */ /* 0x000fe40000000f00 */
[----:B------:R-:W-:Y:S05]  /*e900*/  CALL.REL.NOINC `($__internal_1_$__cuda_sm70_shflsync_idx_p) ;  /* 0x00000ae000007944 */ /* 0x000fea0003c00000 */
[----:B------:R-:W-:Y:S01]  /*e910*/  MOV R4, R0 ;  /* 0x0000000000047202 */ /* 0x000fe20000000f00 */
[----:B------:R-:W-:Y:S05]  /*e920*/  BRA `(.L_x_104) ;  /* 0xffffc63000007947 */ /* 0x000fea000383ffff */
.L_x_55:
[----:B------:R-:W-:Y:S01]  /*e930*/  IMAD.MOV.U32 R5, RZ, RZ, R14 ;  /* 0x000000ffff057224 */ /* 0x000fe200078e000e */
[----:B------:R-:W-:Y:S01]  /*e940*/  MOV R3, RZ ;  /* 0x000000ff00037202 */ /* 0x000fe20000000f00 */
[----:B------:R-:W-:Y:S01]  /*e950*/  IMAD.MOV.U32 R0, RZ, RZ, 0x1c1f ;  /* 0x00001c1fff007424 */ /* 0x000fe200078e00ff */
[----:B------:R-:W-:Y:S02]  /*e960*/  MOV R2, 0xe980 ;  /* 0x0000e98000027802 */ /* 0x000fe40000000f00 */
[----:B-12---:R-:W-:Y:S05]  /*e970*/  CALL.REL.NOINC `($__internal_1_$__cuda_sm70_shflsync_idx_p) ;  /* 0x00000a7000007944 */ /* 0x006fea0003c00000 */
[----:B------:R-:W-:Y:S05]  /*e980*/  BRA `(.L_x_105) ;  /* 0xffffc5f000007947 */ /* 0x000fea000383ffff */
.L_x_58:
[----:B------:R-:W-:Y:S01]  /*e990*/  IMAD.MOV.U32 R5, RZ, RZ, R12 ;  /* 0x000000ffff057224 */ /* 0x000fe200078e000c */
[----:B----4-:R-:W-:Y:S01]  /*e9a0*/  MOV R3, 0x1 ;  /* 0x0000000100037802 */ /* 0x010fe20000000f00 */
[----:B------:R-:W-:Y:S01]  /*e9b0*/  IMAD.MOV.U32 R0, RZ, RZ, 0x1c1f ;  /* 0x00001c1fff007424 */ /* 0x000fe200078e00ff */
[----:B------:R-:W-:-:S02]  /*e9c0*/  MOV R2, 0xe9e0 ;  /* 0x0000e9e000027802 */ /* 0x000fc40000000f00 */
[----:B-123--:R-:W-:Y:S05]  /*e9d0*/  CALL.REL.NOINC `($__internal_1_$__cuda_sm70_shflsync_idx_p) ;  /* 0x00000a1000007944 */ /* 0x00efea0003c00000 */
[----:B------:R-:W-:Y:S01]  /*e9e0*/  IMAD.MOV.U32 R4, RZ, RZ, R0 ;  /* 0x000000ffff047224 */ /* 0x000fe200078e0000 */
[----:B------:R-:W-:Y:S01]  /*e9f0*/  MOV R3, 0x1 ;  /* 0x0000000100037802 */ /* 0x000fe20000000f00 */
[----:B------:R-:W-:Y:S01]  /*ea00*/  IMAD.MOV.U32 R5, RZ, RZ, R14 ;  /* 0x000000ffff057224 */ /* 0x000fe200078e000e */
[----:B------:R-:W-:-:S02]  /*ea10*/  MOV R0, 0x1c1f ;  /* 0x00001c1f00007802 */ /* 0x000fc40000000f00 */
[----:B------:R-:W-:Y:S02]  /*ea20*/  MOV R2, 0xea40 ;  /* 0x0000ea4000027802 */ /* 0x000fe40000000f00 */
[----:B------:R-:W-:Y:S05]  /*ea30*/  CALL.REL.NOINC `($__internal_1_$__cuda_sm70_shflsync_idx_p) ;  /* 0x000009b000007944 */ /* 0x000fea0003c00000 */
[----:B------:R-:W-:Y:S05]  /*ea40*/  BRA `(.L_x_106) ;  /* 0xffffd19000007947 */ /* 0x000fea000383ffff */
.L_x_62:
[----:B------:R-:W-:Y:S01]  /*ea50*/  IMAD.MOV.U32 R5, RZ, RZ, R11 ;  /* 0x000000ffff057224 */ /* 0x000fe200078e000b */
[----:B------:R-:W-:Y:S01]  /*ea60*/  MOV R3, RZ ;  /* 0x000000ff00037202 */ /* 0x000fe20000000f00 */
[----:B------:R-:W-:Y:S01]  /*ea70*/  IMAD.MOV.U32 R0, RZ, RZ, 0x181f ;  /* 0x0000181fff007424 */ /* 0x000fe200078e00ff */
[----:B------:R-:W-:Y:S02]  /*ea80*/  MOV R2, 0xeaa0 ;  /* 0x0000eaa000027802 */ /* 0x000fe40000000f00 */
[----:B------:R-:W-:Y:S05]  /*ea90*/  CALL.REL.NOINC `($__internal_1_$__cuda_sm70_shflsync_idx_p) ;  /* 0x0000095000007944 */ /* 0x000fea0003c00000 */
[----:B------:R-:W-:Y:S01]  /*eaa0*/  MOV R10, R0 ;  /* 0x00000000000a7202 */ /* 0x000fe20000000f00 */
[----:B------:R-:W-:Y:S05]  /*eab0*/  BRA `(.L_x_107) ;  /* 0xffffe19000007947 */ /* 0x000fea000383ffff */
.L_x_63:
[----:B------:R-:W-:Y:S01]  /*eac0*/  IMAD.MOV.U32 R5, RZ, RZ, R14 ;  /* 0x000000ffff057224 */ /* 0x000fe200078e000e */
[----:B------:R-:W-:Y:S01]  /*ead0*/  MOV R3, RZ ;  /* 0x000000ff00037202 */ /* 0x000fe20000000f00 */
[----:B------:R-:W-:Y:S01]  /*eae0*/  IMAD.MOV.U32 R0, RZ, RZ, 0x181f ;  /* 0x0000181fff007424 */ /* 0x000fe200078e00ff */
[----:B------:R-:W-:Y:S02]  /*eaf0*/  MOV R2, 0xeb10 ;  /* 0x0000eb1000027802 */ /* 0x000fe40000000f00 */
[----:B-12---:R-:W-:Y:S05]  /*eb00*/  CALL.REL.NOINC `($__internal_1_$__cuda_sm70_shflsync_idx_p) ;  /* 0x000008e000007944 */ /* 0x006fea0003c00000 */
[----:B------:R-:W-:Y:S05]  /*eb10*/  BRA `(.L_x_108) ;  /* 0xffffe15000007947 */ /* 0x000fea000383ffff */
.L_x_66:
[----:B--2---:R-:W-:Y:S01]  /*eb20*/  IMAD.MOV.U32 R5, RZ, RZ, R11 ;  /* 0x000000ffff057224 */ /* 0x004fe200078e000b */
[----:B------:R-:W-:Y:S01]  /*eb30*/  MOV R3, 0x1 ;  /* 0x0000000100037802 */ /* 0x000fe20000000f00 */
[----:B----4-:R-:W-:Y:S01]  /*eb40*/  IMAD.MOV.U32 R0, RZ, RZ, 0x181f ;  /* 0x0000181fff007424 */ /* 0x010fe200078e00ff */
[----:B------:R-:W-:-:S02]  /*eb50*/  MOV R2, 0xeb70 ;  /* 0x0000eb7000027802 */ /* 0x000fc40000000f00 */
[----:B-1-3--:R-:W-:Y:S05]  /*eb60*/  CALL.REL.NOINC `($__internal_1_$__cuda_sm70_shflsync_idx_p) ;  /* 0x0000088000007944 */ /* 0x00afea0003c00000 */
[----:B------:R-:W-:Y:S01]  /*eb70*/  IMAD.MOV.U32 R10, RZ, RZ, R0 ;  /* 0x000000ffff0a7224 */ /* 0x000fe200078e0000 */
[----:B------:R-:W-:Y:S01]  /*eb80*/  MOV R3, 0x1 ;  /* 0x0000000100037802 */ /* 0x000fe20000000f00 */
[----:B------:R-:W-:Y:S01]  /*eb90*/  IMAD.MOV.U32 R5, RZ, RZ, R14 ;  /* 0x000000ffff057224 */ /* 0x000fe200078e000e */
[----:B------:R-:W-:-:S02]  /*eba0*/  MOV R0, 0x181f ;  /* 0x0000181f00007802 */ /* 0x000fc40000000f00 */
[----:B------:R-:W-:Y:S02]  /*ebb0*/  MOV R2, 0xebd0 ;  /* 0x0000ebd000027802 */ /* 0x000fe40000000f00 */
[----:B------:R-:W-:Y:S05]  /*ebc0*/  CALL.REL.NOINC `($__internal_1_$__cuda_sm70_shflsync_idx_p) ;  /* 0x0000082000007944 */ /* 0x000fea0003c00000 */
[----:B------:R-:W-:Y:S05]  /*ebd0*/  BRA `(.L_x_109) ;  /* 0xffffe28000007947 */ /* 0x000fea000383ffff */
.L_x_69:
[----:B-1----:R-:W-:Y:S01]  /*ebe0*/  IMAD.MOV.U32 R5, RZ, RZ, R11 ;  /* 0x000000ffff057224 */ /* 0x002fe200078e000b */
[----:B------:R-:W-:Y:S01]  /*ebf0*/  MOV R3, 0x2 ;  /* 0x0000000200037802 */ /* 0x000fe20000000f00 */
[----:B----4-:R-:W-:Y:S01]  /*ec00*/  IMAD.MOV.U32 R0, RZ, RZ, 0x181f ;  /* 0x0000181fff007424 */ /* 0x010fe200078e00ff */
[----:B------:R-:W-:Y:S02]  /*ec10*/  MOV R2, 0xec30 ;  /* 0x0000ec3000027802 */ /* 0x000fe40000000f00 */
[----:B--23--:R-:W-:Y:S05]  /*ec20*/  CALL.REL.NOINC `($__internal_1_$__cuda_sm70_shflsync_idx_p) ;  /* 0x000007c000007944 */ /* 0x00cfea0003c00000 */
[----:B------:R-:W-:Y:S01]  /*ec30*/  MOV R10, R0 ;  /* 0x00000000000a7202 */ /* 0x000fe20000000f00 */
[----:B------:R-:W-:Y:S05]  /*ec40*/  BRA `(.L_x_110) ;  /* 0xffffe3f000007947 */ /* 0x000fea000383ffff */
.L_x_70:
[----:B------:R-:W-:Y:S01]  /*ec50*/  IMAD.MOV.U32 R5, RZ, RZ, R14 ;  /* 0x000000ffff057224 */ /* 0x000fe200078e000e */
[----:B------:R-:W-:Y:S01]  /*ec60*/  MOV R3, 0x2 ;  /* 0x0000000200037802 */ /* 0x000fe20000000f00 */
[----:B----4-:R-:W-:Y:S01]  /*ec70*/  IMAD.MOV.U32 R0, RZ, RZ, 0x181f ;  /* 0x0000181fff007424 */ /* 0x010fe200078e00ff */
[----:B------:R-:W-:Y:S02]  /*ec80*/  MOV R2, 0xeca0 ;  /* 0x0000eca000027802 */ /* 0x000fe40000000f00 */
[----:B-123--:R-:W-:Y:S05]  /*ec90*/  CALL.REL.NOINC `($__internal_1_$__cuda_sm70_shflsync_idx_p) ;  /* 0x0000075000007944 */ /* 0x00efea0003c00000 */
[----:B------:R-:W-:Y:S05]  /*eca0*/  BRA `(.L_x_111) ;  /* 0xffffe3b000007947 */ /* 0x000fea000383ffff */
.L_x_73:
[----:B-1----:R-:W-:Y:S01]  /*ecb0*/  IMAD.MOV.U32 R5, RZ, RZ, R11 ;  /* 0x000000ffff057224 */ /* 0x002fe200078e000b */
[----:B------:R-:W-:Y:S01]  /*ecc0*/  MOV R3, 0x3 ;  /* 0x0000000300037802 */ /* 0x000fe20000000f00 */
[----:B------:R-:W-:Y:S01]  /*ecd0*/  IMAD.MOV.U32 R0, RZ, RZ, 0x181f ;  /* 0x0000181fff007424 */ /* 0x000fe200078e00ff */
[----:B------:R-:W-:-:S02]  /*ece0*/  MOV R2, 0xed00 ;  /* 0x0000ed0000027802 */ /* 0x000fc40000000f00 */
[----:B--234-:R-:W-:Y:S05]  /*ecf0*/  CALL.REL.NOINC `($__internal_1_$__cuda_sm70_shflsync_idx_p) ;  /* 0x000006f000007944 */ /* 0x01cfea0003c00000 */
[----:B------:R-:W-:Y:S01]  /*ed00*/  IMAD.MOV.U32 R10, RZ, RZ, R0 ;  /* 0x000000ffff0a7224 */ /* 0x000fe200078e0000 */
[----:B------:R-:W-:Y:S01]  /*ed10*/  MOV R3, 0x3 ;  /* 0x0000000300037802 */ /* 0x000fe20000000f00 */
[----:B------:R-:W-:Y:S01]  /*ed20*/  IMAD.MOV.U32 R5, RZ, RZ, R14 ;  /* 0x000000ffff057224 */ /* 0x000fe200078e000e */
[----:B------:R-:W-:-:S02]  /*ed30*/  MOV R0, 0x181f ;  /* 0x0000181f00007802 */ /* 0x000fc40000000f00 */
[----:B------:R-:W-:Y:S02]  /*ed40*/  MOV R2, 0xed60 ;  /* 0x0000ed6000027802 */ /* 0x000fe40000000f00 */
[----:B------:R-:W-:Y:S05]  /*ed50*/  CALL.REL.NOINC `($__internal_1_$__cuda_sm70_shflsync_idx_p) ;  /* 0x0000069000007944 */ /* 0x000fea0003c00000 */
[----:B------:R-:W-:Y:S05]  /*ed60*/  BRA `(.L_x_112) ;  /* 0xffffe4e000007947 */ /* 0x000fea000383ffff */
.L_x_75:
[----:B------:R-:W-:Y:S01]  /*ed70*/  IMAD.MOV.U32 R5, RZ, RZ, R131 ;  /* 0x000000ffff057224 */ /* 0x000fe200078e0083 */
[----:B------:R-:W-:Y:S01]  /*ed80*/  MOV R3, RZ ;  /* 0x000000ff00037202 */ /* 0x000fe20000000f00 */
[----:B------:R-:W-:Y:S01]  /*ed90*/  IMAD.MOV.U32 R0, RZ, RZ, 0x1f ;  /* 0x0000001fff007424 */ /* 0x000fe200078e00ff */
[----:B------:R-:W-:Y:S02]  /*eda0*/  MOV R2, 0xedc0 ;  /* 0x0000edc000027802 */ /* 0x000fe40000000f00 */
[----:B--23--:R-:W-:Y:S05]  /*edb0*/  CALL.REL.NOINC `($__internal_1_$__cuda_sm70_shflsync_idx_p) ;  /* 0x0000063000007944 */ /* 0x00cfea0003c00000 */
[----:B------:R-:W-:Y:S01]  /*edc0*/  MOV R9, R0 ;  /* 0x0000000000097202 */ /* 0x000fe20000000f00 */
[----:B------:R-:W-:Y:S05]  /*edd0*/  BRA `(.L_x_113) ;  /* 0xffffe71000007947 */ /* 0x000fea000383ffff */
.L_x_76:
[----:B------:R-:W-:Y:S01]  /*ede0*/  IMAD.MOV.U32 R5, RZ, RZ, R131 ;  /* 0x000000ffff057224 */ /* 0x000fe200078e0083 */
[----:B------:R-:W-:Y:S01]  /*edf0*/  MOV R3, 0x1 ;  /* 0x0000000100037802 */ /* 0x000fe20000000f00 */
[----:B------:R-:W-:Y:S01]  /*ee00*/  IMAD.MOV.U32 R0, RZ, RZ, 0x1f ;  /* 0x0000001fff007424 */ /* 0x000fe200078e00ff */
[----:B------:R-:W-:Y:S02]  /*ee10*/  MOV R2, 0xee30 ;  /* 0x0000ee3000027802 */ /* 0x000fe40000000f00 */
[----:B-1234-:R-:W-:Y:S05]  /*ee20*/  CALL.REL.NOINC `($__internal_1_$__cuda_sm70_shflsync_idx_p) ;  /* 0x000005c000007944 */ /* 0x01efea0003c00000 */
[----:B------:R-:W-:Y:S01]  /*ee30*/  MOV R8, R0 ;  /* 0x0000000000087202 */ /* 0x000fe20000000f00 */
[----:B------:R-:W-:Y:S05]  /*ee40*/  BRA `(.L_x_114) ;  /* 0xffffe6c000007947 */ /* 0x000fea000383ffff */
.L_x_77:
[----:B------:R-:W-:Y:S02]  /*ee50*/  MOV R2, 0x1 ;  /* 0x0000000100027802 */ /* 0x000fe40000000f00 */
[----:B------:R-:W-:-:S02]  /*ee60*/  MOV R3, 0xee80 ;  /* 0x0000ee8000037802 */ /* 0x000fc40000000f00 */
[----:B-1234-:R-:W-:Y:S05]  /*ee70*/  CALL.REL.NOINC `($__internal_2_$__cuda_sm70_shflsync_up_p) ;  /* 0x000005c000007944 */ /* 0x01efea0003c00000 */
[----:B------:R-:W-:Y:S05]  /*ee80*/  BRA `(.L_x_115) ;  /* 0xffffe7b000007947 */ /* 0x000fea000383ffff */
.L_x_78:
[----:B------:R-:W-:Y:S02]  /*ee90*/  MOV R2, 0x2 ;  /* 0x0000000200027802 */ /* 0x000fe40000000f00 */
[----:B------:R-:W-:-:S02]  /*eea0*/  MOV R3, 0xeec0 ;  /* 0x0000eec000037802 */ /* 0x000fc40000000f00 */
[----:B-1-3--:R-:W-:Y:S05]  /*eeb0*/  CALL.REL.NOINC `($__internal_2_$__cuda_sm70_shflsync_up_p) ;  /* 0x0000058000007944 */ /* 0x00afea0003c00000 */
        /* <DEDUP_REMOVED lines=23> */
.L_x_82:
[----:B------:R-:W-:Y:S02]  /*f030*/  MOV R2, 0x1 ;  /* 0x0000000100027802 */ /* 0x000fe40000000f00 */
[----:B------:R-:W-:Y:S02]  /*f040*/  MOV R3, 0xf060 ;  /* 0x0000f06000037802 */ /* 0x000fe40000000f00 */
[----:B---3--:R-:W-:Y:S05]  /*f050*/  CALL.REL.NOINC `($__internal_2_$__cuda_sm70_shflsync_up_p) ;  /* 0x000003e000007944 */ /* 0x008fea0003c00000 */
[----:B------:R-:W-:Y:S01]  /*f060*/  MOV R2, R4 ;  /* 0x0000000400027202 */ /* 0x000fe20000000f00 */
[----:B------:R-:W-:Y:S05]  /*f070*/  BRA `(.L_x_117) ;  /* 0xffffe82000007947 */ /* 0x000fea000383ffff */
.L_x_83:
[----:B------:R-:W-:Y:S02]  /*f080*/  MOV R2, 0x2 ;  /* 0x0000000200027802 */ /* 0x000fe40000000f00 */
[----:B------:R-:W-:Y:S02]  /*f090*/  MOV R3, 0xf0b0 ;  /* 0x0000f0b000037802 */ /* 0x000fe40000000f00 */
[----:B---3--:R-:W-:Y:S05]  /*f0a0*/  CALL.REL.NOINC `($__internal_2_$__cuda_sm70_shflsync_up_p) ;  /* 0x0000039000007944 */ /* 0x008fea0003c00000 */
        /* <DEDUP_REMOVED lines=23> */
.L_x_85:
[----:B------:R-:W-:Y:S02]  /*f220*/  SEL R0, RZ, 0x1, P0 ;  /* 0x00000001ff007807 */ /* 0x000fe40000000000 */
[----:B------:R-:W-:Y:S02]  /*f230*/  MOV R2, 0xf250 ;  /* 0x0000f25000027802 */ /* 0x000fe40000000f00 */
[----:B--2---:R-:W-:Y:S05]  /*f240*/  CALL.REL.NOINC `($__internal_3_$__cuda_sm70_votesync_ballot) ;  /* 0x0000026000007944 */ /* 0x004fea0003c00000 */
[----:B------:R-:W-:Y:S01]  /*f250*/  MOV R8, R0 ;  /* 0x0000000000087202 */ /* 0x000fe20000000f00 */
[----:B------:R-:W-:Y:S05]  /*f260*/  BRA `(.L_x_119) ;  /* 0xffffe7c000007947 */ /* 0x000fea000383ffff */
.L_x_86:
[----:B------:R-:W-:Y:S01]  /*f270*/  IMAD.MOV.U32 R5, RZ, RZ, R6 ;  /* 0x000000ffff057224 */ /* 0x000fe200078e0006 */
[----:B---3--:R-:W-:Y:S01]  /*f280*/  MOV R3, R12 ;  /* 0x0000000c00037202 */ /* 0x008fe20000000f00 */
[----:B------:R-:W-:Y:S01]  /*f290*/  IMAD.MOV.U32 R0, RZ, RZ, 0x1f ;  /* 0x0000001fff007424 */ /* 0x000fe200078e00ff */
[----:B------:R-:W-:Y:S02]  /*f2a0*/  MOV R2, 0xf2c0 ;  /* 0x0000f2c000027802 */ /* 0x000fe40000000f00 */
[----:B-12---:R-:W-:Y:S05]  /*f2b0*/  CALL.REL.NOINC `($__internal_1_$__cuda_sm70_shflsync_idx_p) ;  /* 0x0000013000007944 */ /* 0x006fea0003c00000 */
[----:B------:R-:W-:Y:S01]  /*f2c0*/  IMAD.MOV.U32 R6, RZ, RZ, R0 ;  /* 0x000000ffff067224 */ /* 0x000fe200078e0000 */
[----:B------:R-:W-:Y:S01]  /*f2d0*/  MOV R3, R12 ;  /* 0x0000000c00037202 */ /* 0x000fe20000000f00 */
[----:B------:R-:W-:Y:S01]  /*f2e0*/  IMAD.MOV.U32 R5, RZ, RZ, R7 ;  /* 0x000000ffff057224 */ /* 0x000fe200078e0007 */
[----:B------:R-:W-:Y:S02]  /*f2f0*/  MOV R0, 0x1f ;  /* 0x0000001f00007802 */ /* 0x000fe40000000f00 */
[----:B------:R-:W-:-:S02]  /*f300*/  MOV R2, 0xf320 ;  /* 0x0000f32000027802 */ /* 0x000fc40000000f00 */
[----:B------:R-:W-:Y:S05]  /*f310*/  CALL.REL.NOINC `($__internal_1_$__cuda_sm70_shflsync_idx_p) ;  /* 0x000000d000007944 */ /* 0x000fea0003c00000 */
[----:B------:R-:W-:Y:S01]  /*f320*/  MOV R7, R0 ;  /* 0x0000000000077202 */ /* 0x000fe20000000f00 */
[----:B------:R-:W-:Y:S05]  /*f330*/  BRA `(.L_x_120) ;  /* 0xffffe73000007947 */ /* 0x000fea000383ffff */
.L_x_89:
[----:B------:R-:W-:Y:S01]  /*f340*/  IMAD.MOV.U32 R5, RZ, RZ, R4 ;  /* 0x000000ffff057224 */ /* 0x000fe200078e0004 */
[----:B------:R-:W-:-:S02]  /*f350*/  MOV R0, 0x1f ;  /* 0x0000001f00007802 */ /* 0x000fc40000000f00 */
[----:B------:R-:W-:Y:S02]  /*f360*/  MOV R2, 0xf380 ;  /* 0x0000f38000027802 */ /* 0x000fe40000000f00 */
[----:B-1234-:R-:W-:Y:S05]  /*f370*/  CALL.REL.NOINC `($__internal_1_$__cuda_sm70_shflsync_idx_p) ;  /* 0x0000007000007944 */ /* 0x01efea0003c00000 */
[----:B------:R-:W-:Y:S01]  /*f380*/  MOV R11, R0 ;  /* 0x00000000000b7202 */ /* 0x000fe20000000f00 */
[----:B------:R-:W-:Y:S05]  /*f390*/  BRA `(.L_x_88) ;  /* 0xffffe73000007947 */ /* 0x000fea000383ffff */
        .weak           $__internal_0_$__cuda_sm70_shflsync_bfly_p
        .type           $__internal_0_$__cuda_sm70_shflsync_bfly_p,@function
        .size           $__internal_0_$__cuda_sm70_shflsync_bfly_p,($__internal_1_$__cuda_sm70_shflsync_idx_p - $__internal_0_$__cuda_sm70_shflsync_bfly_p)
$__internal_0_$__cuda_sm70_shflsync_bfly_p:
[----:B------:R-:W-:Y:S04]  /*f3a0*/  WARPSYNC R6 ;  /* 0x0000000600007348 */ /* 0x000fe80003800000 */
[----:B------:R1:W2:Y:S02]  /*f3b0*/  SHFL.BFLY PT, R5, R2, R5, R7 ;  /* 0x0c00000502057389 */ /* 0x0002a400000e0007 */
[----:B-1----:R-:W-:Y:S02]  /*f3c0*/  MOV R2, R3 ;  /* 0x0000000300027202 */ /* 0x002fe40000000f00 */
[----:B------:R-:W-:-:S04]  /*f3d0*/  MOV R3, 0x0 ;  /* 0x0000000000037802 */ /* 0x000fc80000000f00 */
[----:B--2---:R-:W-:Y:S05]  /*f3e0*/  RET.REL.NODEC R2 `(_ZN7cutlass13device_kernelIN5flash19enable_sm80_to_sm89INS1_16FlashAttnFwdSm80INS1_25CollectiveMainloopFwdSm80ILi8ELi1ELb1EN4cute5tupleIJNS5_1CILi128EEENS7_ILi48EEENS7_ILi256EEEEEELi256ENS_6half_tEfNS_4arch4Sm80ELb0ELb0ELb1ELb1ELb0ELb0ELb1ELb1EEENS1_21CollectiveEpilogueFwdINS6_IJS8_SA_S9_EEENS6_IJNS7_ILi1EEESI_SI_EEESC_SE_Li256ELb1ELb1ELb1ELb0EEENS1_36VarlenDynamicPersistentTileSchedulerILi128ELi48ELi256ELi256ELb1ELb1ELb0ELb0ELb1ELb1EEEEEEEEEvNT_6ParamsE) ;  /* 0xffff0c1002007950 */ /* 0x004fea0003c3ffff */
        .weak           $__internal_1_$__cuda_sm70_shflsync_idx_p
        .type           $__internal_1_$__cuda_sm70_shflsync_idx_p,@function
        .size           $__internal_1_$__cuda_sm70_shflsync_idx_p,($__internal_2_$__cuda_sm70_shflsync_up_p - $__internal_1_$__cuda_sm70_shflsync_idx_p)
$__internal_1_$__cuda_sm70_shflsync_idx_p:
[----:B------:R-:W-:-:S04]  /*f3f0*/  MOV R132, 0xffffffff ;  /* 0xffffffff00847802 */ /* 0x000fc80000000f00 */
[----:B------:R-:W-:Y:S04]  /*f400*/  WARPSYNC R132 ;  /* 0x0000008400007348 */ /* 0x000fe80003800000 */
[----:B------:R1:W2:Y:S02]  /*f410*/  SHFL.IDX PT, R0, R5, R3, R0 ;  /* 0x0000000305007389 */ /* 0x0002a400000e0000 */
[----:B-1----:R-:W-:-:S04]  /*f420*/  MOV R3, 0x0 ;  /* 0x0000000000037802 */ /* 0x002fc80000000f00 */
[----:B--2---:R-:W-:Y:S05]  /*f430*/  RET.REL.NODEC R2 `(_ZN7cutlass13device_kernelIN5flash19enable_sm80_to_sm89INS1_16FlashAttnFwdSm80INS1_25CollectiveMainloopFwdSm80ILi8ELi1ELb1EN4cute5tupleIJNS5_1CILi128EEENS7_ILi48EEENS7_ILi256EEEEEELi256ENS_6half_tEfNS_4arch4Sm80ELb0ELb0ELb1ELb1ELb0ELb0ELb1ELb1EEENS1_21CollectiveEpilogueFwdINS6_IJS8_SA_S9_EEENS6_IJNS7_ILi1EEESI_SI_EEESC_SE_Li256ELb1ELb1ELb1ELb0EEENS1_36VarlenDynamicPersistentTileSchedulerILi128ELi48ELi256ELi256ELb1ELb1ELb0ELb0ELb1ELb1EEEEEEEEEvNT_6ParamsE) ;  /* 0xffff0bc002007950 */ /* 0x004fea0003c3ffff */
        .weak           $__internal_2_$__cuda_sm70_shflsync_up_p
        .type           $__internal_2_$__cuda_sm70_shflsync_up_p,@function
        .size           $__internal_2_$__cuda_sm70_shflsync_up_p,($__internal_3_$__cuda_sm70_votesync_ballot - $__internal_2_$__cuda_sm70_shflsync_up_p)
$__internal_2_$__cuda_sm70_shflsync_up_p:
[----:B------:R-:W-:Y:S02]  /*f440*/  IMAD.MOV.U32 R4, RZ, RZ, RZ ;  /* 0x000000ffff047224 */ /* 0x000fe400078e00ff */
[----:B------:R-:W-:-:S04]  /*f450*/  IMAD.MOV.U32 R10, RZ, RZ, -0x1 ;  /* 0xffffffffff0a7424 */ /* 0x000fc800078e00ff */
[----:B------:R-:W-:Y:S04]  /*f460*/  WARPSYNC R10 ;  /* 0x0000000a00007348 */ /* 0x000fe80003800000 */
[----:B------:R1:W2:Y:S02]  /*f470*/  SHFL.UP PT, R4, R0, R2, R4 ;  /* 0x0400000200047389 */ /* 0x0002a400000e0004 */
[----:B-1----:R-:W-:Y:S02]  /*f480*/  MOV R2, R3 ;  /* 0x0000000300027202 */ /* 0x002fe40000000f00 */
[----:B------:R-:W-:-:S04]  /*f490*/  MOV R3, 0x0 ;  /* 0x0000000000037802 */ /* 0x000fc80000000f00 */
[----:B--2---:R-:W-:Y:S05]  /*f4a0*/  RET.REL.NODEC R2 `(_ZN7cutlass13device_kernelIN5flash19enable_sm80_to_sm89INS1_16FlashAttnFwdSm80INS1_25CollectiveMainloopFwdSm80ILi8ELi1ELb1EN4cute5tupleIJNS5_1CILi128EEENS7_ILi48EEENS7_ILi256EEEEEELi256ENS_6half_tEfNS_4arch4Sm80ELb0ELb0ELb1ELb1ELb0ELb0ELb1ELb1EEENS1_21CollectiveEpilogueFwdINS6_IJS8_SA_S9_EEENS6_IJNS7_ILi1EEESI_SI_EEESC_SE_Li256ELb1ELb1ELb1ELb0EEENS1_36VarlenDynamicPersistentTileSchedulerILi128ELi48ELi256ELi256ELb1ELb1ELb0ELb0ELb1ELb1EEEEEEEEEvNT_6ParamsE) ;  /* 0xffff0b5002007950 */ /* 0x004fea0003c3ffff */
        .weak           $__internal_3_$__cuda_sm70_votesync_ballot
        .type           $__internal_3_$__cuda_sm70_votesync_ballot,@function
        .size           $__internal_3_$__cuda_sm70_votesync_ballot,(.L_x_2585 - $__internal_3_$__cuda_sm70_votesync_ballot)
$__internal_3_$__cuda_sm70_votesync_ballot:
[----:B------:R-:W-:Y:S01]  /*f4b0*/  ISETP.NE.U32.AND P0, PT, R0, 0x1, PT ;  /* 0x000000010000780c */ /* 0x000fe20003f05070 */
[----:B------:R-:W-:-:S04]  /*f4c0*/  IMAD.MOV.U32 R3, RZ, RZ, -0x1 ;  /* 0xffffffffff037424 */ /* 0x000fc800078e00ff */
[----:B------:R-:W-:Y:S08]  /*f4d0*/  WARPSYNC R3 ;  /* 0x0000000300007348 */ /* 0x000ff00003800000 */
[----:B------:R-:W-:-:S04]  /*f4e0*/  VOTE.ANY R0, PT, !P0 ;  /* 0x0000000000007806 */ /* 0x000fc800040e0100 */
[----:B------:R-:W-:Y:S01]  /*f4f0*/  LOP3.LUT R0, R0, R3, RZ, 0xc0, !PT ;  /* 0x0000000300007212 */ /* 0x000fe200078ec0ff */
[----:B------:R-:W-:-:S04]  /*f500*/  IMAD.MOV.U32 R3, RZ, RZ, 0x0 ;  /* 0x00000000ff037424 */ /* 0x000fc800078e00ff */
[----:B------:R-:W-:Y:S05]  /*f510*/  RET.REL.NODEC R2 `(_ZN7cutlass13device_kernelIN5flash19enable_sm80_to_sm89INS1_16FlashAttnFwdSm80INS1_25CollectiveMainloopFwdSm80ILi8ELi1ELb1EN4cute5tupleIJNS5_1CILi128EEENS7_ILi48EEENS7_ILi256EEEEEELi256ENS_6half_tEfNS_4arch4Sm80ELb0ELb0ELb1ELb1ELb0ELb0ELb1ELb1EEENS1_21CollectiveEpilogueFwdINS6_IJS8_SA_S9_EEENS6_IJNS7_ILi1EEESI_SI_EEESC_SE_Li256ELb1ELb1ELb1ELb0EEENS1_36VarlenDynamicPersistentTileSchedulerILi128ELi48ELi256ELi256ELb1ELb1ELb0ELb0ELb1ELb1EEEEEEEEEvNT_6ParamsE) ;  /* 0xffff0ae002007950 */ /* 0x000fea0003c3ffff */
.L_x_121:
        /* <DEDUP_REMOVED lines=14> */
.L_x_2585:


//--------------------- .text._ZN7cutlass13device_kernelIN5flash19enable_sm80_to_sm89INS1_16FlashAttnFwdSm80INS1_25CollectiveMainloopFwdSm80ILi8ELi1ELb0EN4cute5tupleIJNS5_1CILi128EEENS7_ILi32EEENS7_ILi256EEEEEELi256ENS_6half_tEfNS_4arch4Sm80ELb0ELb0ELb1ELb1ELb0ELb1ELb1ELb1EEENS1_21CollectiveEpilogueFwdINS6_IJS8_SA_S9_EEENS6_IJNS7_ILi1EEESI_SI_EEESC_SE_Li256ELb1ELb1ELb1ELb0EEENS1_36VarlenDynamicPersistentTileSchedulerILi128ELi32ELi256ELi256ELb1ELb1ELb0ELb0ELb1ELb1EEEEEEEEEvNT_6ParamsE --------------------------
	.section	.text._ZN7cutlass13device_kernelIN5flash19enable_sm80_to_sm89INS1_16FlashAttnFwdSm80INS1_25CollectiveMainloopFwdSm80ILi8ELi1ELb0EN4cute5tupleIJNS5_1CILi128EEENS7_ILi32EEENS7_ILi256EEEEEELi256ENS_6half_tEfNS_4arch4Sm80ELb0ELb0ELb1ELb1ELb0ELb1ELb1ELb1EEENS1_21CollectiveEpilogueFwdINS6_IJS8_SA_S9_EEENS6_IJNS7_ILi1EEESI_SI_EEESC_SE_Li256ELb1ELb1ELb1ELb0EEENS1_36VarlenDynamicPersistentTileSchedulerILi128ELi32ELi256ELi256ELb1ELb1ELb0ELb0ELb1ELb1EEEEEEEEEvNT_6ParamsE,"ax",@progbits
	.sectioninfo	@"SHI_REGISTERS=255"
	.align	128
.text._ZN7cutlass13device_kernelIN5flash19enable_sm80_to_sm89INS1_16FlashAttnFwdSm80INS1_25CollectiveMainloopFwdSm80ILi8ELi1ELb0EN4cute5tupleIJNS5_1CILi128EEENS7_ILi32EEENS7_ILi256EEEEEELi256ENS_6half_tEfNS_4arch4Sm80ELb0ELb0ELb1ELb1ELb0ELb1ELb1ELb1EEENS1_21CollectiveEpilogueFwdINS6_IJS8_SA_S9_EEENS6_IJNS7_ILi1EEESI_SI_EEESC_SE_Li256ELb1ELb1ELb1ELb0EEENS1_36VarlenDynamicPersistentTileSchedulerILi128ELi32ELi256ELi256ELb1ELb1ELb0ELb0ELb1ELb1EEEEEEEEEvNT_6ParamsE:
        .type           _ZN7cutlass13device_kernelIN5flash19enable_sm80_to_sm89INS1_16FlashAttnFwdSm80INS1_25CollectiveMainloopFwdSm80ILi8ELi1ELb0EN4cute5tupleIJNS5_1CILi128EEENS7_ILi32EEENS7_ILi256EEEEEELi256ENS_6half_tEfNS_4arch4Sm80ELb0ELb0ELb1ELb1ELb0ELb1ELb1ELb1EEENS1_21CollectiveEpilogueFwdINS6_IJS8_SA_S9_EEENS6_IJNS7_ILi1EEESI_SI_EEESC_SE_Li256ELb1ELb1ELb1ELb0EEENS1_36VarlenDynamicPersistentTileSchedulerILi128ELi32ELi256ELi256ELb1ELb1ELb0ELb0ELb1ELb1EEEEEEEEEvNT_6ParamsE,@function
        .size           _ZN7cutlass13device_kernelIN5flash19enable_sm80_to_sm89INS1_16FlashAttnFwdSm80INS1_25CollectiveMainloopFwdSm80ILi8ELi1ELb0EN4cute5tupleIJNS5_1CILi128EEENS7_ILi32EEENS7_ILi256EEEEEELi256ENS_6half_tEfNS_4arch4Sm80ELb0ELb0ELb1ELb1ELb0ELb1ELb1ELb1EEENS1_21CollectiveEpilogueFwdINS6_IJS8_SA_S9_EEENS6_IJNS7_ILi1EEESI_SI_EEESC_SE_Li256ELb1ELb1ELb1ELb0EEENS1_36VarlenDynamicPersistentTileSchedulerILi128ELi32ELi256ELi256ELb1ELb1ELb0ELb0ELb1ELb1EEEEEEEEEvNT_6ParamsE,(.L_x_2590 - _ZN7cutlass13device_kernelIN5flash19enable_sm80_to_sm89INS1_16FlashAttnFwdSm80INS1_25CollectiveMainloopFwdSm80ILi8ELi1ELb0EN4cute5tupleIJNS5_1CILi128EEENS7_ILi32EEENS7_ILi256EEEEEELi256ENS_6half_tEfNS_4arch4Sm80ELb0ELb0ELb1ELb1ELb0ELb1ELb1ELb1EEENS1_21CollectiveEpilogueFwdINS6_IJS8_SA_S9_EEENS6_IJNS7_ILi1EEESI_SI_EEESC_SE_Li256ELb1ELb1ELb1ELb0EEENS1_36VarlenDynamicPersistentTileSchedulerILi128ELi32ELi256ELi256ELb1ELb1ELb0ELb0ELb1ELb1EEEEEEEEEvNT_6ParamsE)
        .other          _ZN7cutlass13device_kernelIN5flash19enable_sm80_to_sm89INS1_16FlashAttnFwdSm80INS1_25CollectiveMainloopFwdSm80ILi8ELi1ELb0EN4cute5tupleIJNS5_1CILi128EEENS7_ILi32EEENS7_ILi256EEEEEELi256ENS_6half_tEfNS_4arch4Sm80ELb0ELb0ELb1ELb1ELb0ELb1ELb1ELb1EEENS1_21CollectiveEpilogueFwdINS6_IJS8_SA_S9_EEENS6_IJNS7_ILi1EEESI_SI_EEESC_SE_Li256ELb1ELb1ELb1ELb0EEENS1_36VarlenDynamicPersistentTileSchedulerILi128ELi32ELi256ELi256ELb1ELb1ELb0ELb0ELb1ELb1EEEEEEEEEvNT_6ParamsE,@"STO_CUDA_ENTRY STV_DEFAULT"
_ZN7cutlass13device_kernelIN5flash19enable_sm80_to_sm89INS1_16FlashAttnFwdSm80INS1_25CollectiveMainloopFwdSm80ILi8ELi1ELb0EN4cute5tupleIJNS5_1CILi128EEENS7_ILi32EEENS7_ILi256EEEEEELi256ENS_6half_tEfNS_4arch4Sm80ELb0ELb0ELb1ELb1ELb0ELb1ELb1ELb1EEENS1_21CollectiveEpilogueFwdINS6_IJS8_SA_S9_EEENS6_IJNS7_ILi1EEESI_SI_EEESC_SE_Li256ELb1ELb1ELb1ELb0EEENS1_36VarlenDynamicPersistentTileSchedulerILi128ELi32ELi256ELi256ELb1ELb1ELb0ELb0ELb1ELb1EEEEEEEEEvNT_6ParamsE:
[----:B------:R-:W-:-:S03]  /*0000*/  MOV R1, c[0x0][0x28] ;  /* 0x00000a0000017a02 */ /* 0x000fc60000000f00 */
[----:B------:R-:W1:Y:S01]  /*0010*/  S2R R2, SR_TID.X ;  /* 0x0000000000027919 */ /* 0x000e620000002100 */
[----:B------:R-:W-:Y:S01]  /*0020*/  IADD3 R1, R1, -0x10, RZ ;  /* 0xfffffff001017810 */ /* 0x000fe20007ffe0ff */
[----:B------:R-:W-:Y:S01]  /*0030*/  ULDC.64 UR6, c[0x0][0x118] ;  /* 0x0000460000067ab9 */ /* 0x000fe20000000a00 */
[----:B-1----:R-:W-:-:S05]  /*0040*/  SHF.R.U32.HI R0, RZ, 0x5, R2 ;  /* 0x00000005ff007819 */ /* 0x002fca0000011602 */
[----:B------:R-:W1:Y:S02]  /*0050*/  SHFL.IDX PT, R3, R0, RZ, 0x1f ;  /* 0x00001fff00037589 */ /* 0x000e6400000e0000 */
[----:B-1----:R-:W-:Y:S02]  /*0060*/  ISETP.NE.AND P0, PT, R3, RZ, PT ;  /* 0x000000ff0300720c */ /* 0x002fe40003f05270 */
[----:B------:R1:W-:Y:S11]  /*0070*/  STL [R1], R3 ;  /* 0x0000000301007387 */ /* 0x0003f60000100800 */
[----:B------:R-:W-:Y:S06]  /*0080*/  @P0 BAR.SYNC.DEFER_BLOCKING 0x5, 0x100 ;  /* 0x0144000000000b1d */ /* 0x000fec0000010000 */
[----:B------:R-:W2:Y:S04]  /*0090*/  @P0 LDS.128 R208, [0x20080] ;  /* 0x02008000ffd00984 */ /* 0x000ea80000000c00 */
[----:B------:R-:W-:Y:S06]  /*00a0*/  @P0 BAR.ARV 0x4, 0x100 ;  /* 0x0104000000000b1d */ /* 0x000fec0000002000 */
[----:B------:R-:W-:Y:S05]  /*00b0*/  @P0 BRA `(.L_x_122) ;  /* 0x00000a7000000947 */ /* 0x000fea0003800000 */
[----:B-1----:R-:W-:Y:S01]  /*00c0*/  LOP3.LUT R13, R2, 0x1f, RZ, 0xc0, !PT ;  /* 0x0000001f020d7812 */ /* 0x002fe200078ec0ff */
[----:B------:R-:W-:Y:S01]  /*00d0*/  CS2R R8, SRZ ;  /* 0x0000000000087805 */ /* 0x000fe2000001ff00 */
[----:B------:R-:W-:-:S02]  /*00e0*/  IMAD.MOV.U32 R7, RZ, RZ, RZ ;  /* 0x000000ffff077224 */ /* 0x000fc400078e00ff */
[----:B------:R-:W-:-:S04]  /*00f0*/  ISETP.NE.AND P6, PT, R13, 0x1f, PT ;  /* 0x0000001f0d00780c */ /* 0x000fc80003fc5270 */
[----:B------:R-:W-:-:S13]  /*0100*/  ISETP.GE.OR P0, PT, R13, c[0x0][0x53c], !P6 ;  /* 0x00014f000d007a0c */ /* 0x000fda0007706670 */
[----:B------:R-:W-:Y:S02]  /*0110*/  @!P0 IMAD.MOV.U32 R4, RZ, RZ, 0x4 ;  /* 0x00000004ff048424 */ /* 0x000fe400078e00ff */
[----:B------:R-:W-:Y:S02]  /*0120*/  @!P0 IMAD.MOV.U32 R2, RZ, RZ, 0x4 ;  /* 0x00000004ff028424 */ /* 0x000fe400078e00ff */
[----:B------:R-:W-:-:S04]  /*0130*/  @!P0 IMAD.WIDE.U32 R4, R13, R4, c[0x0][0x580] ;  /* 0x000160000d048625 */ /* 0x000fc800078e0004 */
[C---:B------:R-:W-:Y:S01]  /*0140*/  @!P0 IMAD.WIDE.U32 R2, R13.reuse, R2, c[0x0][0x578] ;  /* 0x00015e000d028625 */ /* 0x040fe200078e0002 */
[----:B------:R-:W3:Y:S04]  /*0150*/  @!P0 LDG.E R8, [R4.64] ;  /* 0x0000000604088981 */ /* 0x000ee8000c1e1900 */
[----:B------:R-:W3:Y:S01]  /*0160*/  @!P0 LDG.E R7, [R2.64] ;  /* 0x0000000602078981 */ /* 0x000ee2000c1e1900 */
[C---:B------:R-:W-:Y:S01]  /*0170*/  ISETP.NE.AND P5, PT, R13.reuse, RZ, PT ;  /* 0x000000ff0d00720c */ /* 0x040fe20003fa5270 */
[----:B------:R-:W1:Y:S01]  /*0180*/  S2UR UR4, SR_CTAID.X ;  /* 0x00000000000479c3 */ /* 0x000e620000002500 */
[C---:B------:R-:W-:Y:S02]  /*0190*/  ISETP.GE.U32.AND P4, PT, R13.reuse, 0x2, PT ;  /* 0x000000020d00780c */ /* 0x040fe40003f86070 */
[----:B------:R-:W-:-:S02]  /*01a0*/  ISETP.GE.U32.AND P3, PT, R13, 0x4, PT ;  /* 0x000000040d00780c */ /* 0x000fc40003f66070 */
[C---:B------:R-:W-:Y:S02]  /*01b0*/  ISETP.GE.U32.AND P2, PT, R13.reuse, 0x8, PT ;  /* 0x000000080d00780c */ /* 0x040fe40003f46070 */
[----:B------:R-:W-:Y:S01]  /*01c0*/  ISETP.GE.U32.AND P1, PT, R13, 0x10, PT ;  /* 0x000000100d00780c */ /* 0x000fe20003f26070 */
[----:B---3--:R-:W-:-:S05]  /*01d0*/  IMAD R4, R8, R7, RZ ;  /* 0x0000000708047224 */ /* 0x008fca00078e02ff */
[----:B------:R-:W3:Y:S02]  /*01e0*/  SHFL.UP PT, R0, R4, 0x1, RZ ;  /* 0x0420000004007989 */ /* 0x000ee400000e00ff */
[----:B---3--:R-:W-:-:S05]  /*01f0*/  SEL R0, R0, RZ, P5 ;  /* 0x000000ff00007207 */ /* 0x008fca0002800000 */
[----:B------:R-:W-:-:S05]  /*0200*/  IMAD.IADD R4, R4, 0x1, R0 ;  /* 0x0000000104047824 */ /* 0x000fca00078e0200 */
        /* <DEDUP_REMOVED lines=12> */
[----:B------:R-:W3:Y:S02]  /*02d0*/  SHFL.IDX PT, R6, R4, 0x1f, 0x1f ;  /* 0x03e01f0004067f89 */ /* 0x000ee400000e0000 */
[----:B---3--:R-:W-:-:S04]  /*02e0*/  IMAD R6, R6, c[0x0][0x538], RZ ;  /* 0x00014e0006067a24 */ /* 0x008fc800078e02ff */
[----:B------:R-:W-:Y:S01]  /*02f0*/  IMAD.MOV.U32 R0, RZ, RZ, R6 ;  /* 0x000000ffff007224 */ /* 0x000fe200078e0006 */
[----:B-1----:R-:W-:-:S13]  /*0300*/  ISETP.GT.AND P0, PT, R6, UR4, PT ;  /* 0x0000000406007c0c */ /* 0x002fda000bf04270 */
[----:B------:R-:W-:Y:S05]  /*0310*/  @P0 BRA `(.L_x_123) ;  /* 0x0000027000000947 */ /* 0x000fea0003800000 */
[----:B------:R-:W-:Y:S02]  /*0320*/  MOV R6, R0 ;  /* 0x0000000000067202 */ /* 0x000fe40000000f00 */
[----:B------:R-:W-:-:S04]  /*0330*/  MOV R9, RZ ;  /* 0x000000ff00097202 */ /* 0x000fc80000000f00 */
.L_x_127:
        /* <DEDUP_REMOVED lines=12> */
[----:B------:R-:W3:Y:S04]  /*0400*/  @!P0 LDG.E R8, [R4.64] ;  /* 0x0000000604088981 */ /* 0x000ee8000c1e1900 */
[----:B------:R-:W3:Y:S02]  /*0410*/  @!P0 LDG.E R7, [R2.64] ;  /* 0x0000000602078981 */ /* 0x000ee4000c1e1900 */
[----:B---3--:R-:W-:Y:S01]  /*0420*/  IMAD R5, R8, R7, RZ ;  /* 0x0000000708057224 */ /* 0x008fe200078e02ff */
[----:B------:R-:W-:Y:S05]  /*0430*/  BRA.DIV ~URZ, `(.L_x_125) ;  /* 0x00015db27f007947 */ /* 0x000fea000b800000 */
[----:B------:R1:W3:Y:S02]  /*0440*/  SHFL.UP PT, R0, R5, 0x1, RZ ;  /* 0x0420000005007989 */ /* 0x0002e400000e00ff */
.L_x_289:
[----:B---3--:R-:W-:-:S04]  /*0450*/  SEL R0, R0, RZ, P5 ;  /* 0x000000ff00007207 */ /* 0x008fc80002800000 */
        /* <DEDUP_REMOVED lines=14> */
[----:B------:R1:W3:Y:S02]  /*0540*/  SHFL.IDX PT, R0, R4, 0x1f, 0x1f ;  /* 0x03e01f0004007f89 */ /* 0x0002e400000e0000 */
.L_x_290:
[----:B---3--:R-:W-:-:S05]  /*0550*/  IMAD R0, R0, c[0x0][0x538], RZ ;  /* 0x00014e0000007a24 */ /* 0x008fca00078e02ff */
[----:B------:R-:W-:-:S04]  /*0560*/  IADD3 R6, R0, R6, RZ ;  /* 0x0000000600067210 */ /* 0x000fc80007ffe0ff */
[----:B------:R-:W-:-:S13]  /*0570*/  ISETP.GT.AND P0, PT, R6, UR4, PT ;  /* 0x0000000406007c0c */ /* 0x000fda000bf04270 */
[----:B-12---:R-:W-:Y:S05]  /*0580*/  @!P0 BRA `(.L_x_127) ;  /* 0xfffffdb000008947 */ /* 0x006fea000383ffff */
.L_x_123:
[----:B------:R-:W-:-:S05]  /*0590*/  IADD3 R12, -R0, R6, RZ ;  /* 0x00000006000c7210 */ /* 0x000fca0007ffe1ff */
[----:B------:R-:W-:-:S05]  /*05a0*/  IMAD R0, R4, c[0x0][0x538], R12 ;  /* 0x00014e0004007a24 */ /* 0x000fca00078e020c */
[----:B------:R-:W-:Y:S01]  /*05b0*/  ISETP.GT.AND P0, PT, R0, UR4, PT ;  /* 0x0000000400007c0c */ /* 0x000fe2000bf04270 */
[----:B------:R-:W-:-:S12]  /*05c0*/  BRA.DIV ~URZ, `(.L_x_128) ;  /* 0x00015e327f007947 */ /* 0x000fd8000b800000 */
[----:B------:R-:W-:-:S04]  /*05d0*/  VOTE.ANY R6, PT, !P0 ;  /* 0x0000000000067806 */ /* 0x000fc800040e0100 */
.L_x_291:
[----:B--2---:R1:W2:Y:S01]  /*05e0*/  POPC R211, R6 ;  /* 0x0000000600d37309 */ /* 0x0042a20000000000 */
[----:B------:R-:W-:Y:S05]  /*05f0*/  BRA.DIV ~URZ, `(.L_x_129) ;  /* 0x00015e527f007947 */ /* 0x000fea000b800000 */
[----:B--2---:R-:W2:Y:S04]  /*0600*/  SHFL.IDX PT, R11, R8, R211, 0x1f ;  /* 0x00001fd3080b7589 */ /* 0x004ea800000e0000 */
[----:B------:R3:W4:Y:S02]  /*0610*/  SHFL.IDX PT, R10, R7, R211, 0x1f ;  /* 0x00001fd3070a7589 */ /* 0x00072400000e0000 */
[----:B---3--:R-:W-:Y:S02]  /*0620*/  MOV R7, RZ ;  /* 0x000000ff00077202 */ /* 0x008fe40000000f00 */
.L_x_292:
[----:B--2-4-:R-:W-:Y:S01]  /*0630*/  ISETP.NE.AND P0, PT, R6, RZ, PT ;  /* 0x000000ff0600720c */ /* 0x014fe20003f05270 */
[----:B------:R-:W-:-:S12]  /*0640*/  BSSY B0, `(.L_x_130) ;  /* 0x0000005000007945 */ /* 0x000fd80003800000 */
[----:B------:R-:W-:Y:S05]  /*0650*/  @!P0 BRA `(.L_x_131) ;  /* 0x0000003000008947 */ /* 0x000fea0003800000 */
[----:B------:R-:W-:Y:S01]  /*0660*/  IADD3 R3, R211, -0x1, RZ ;  /* 0xffffffffd3037810 */ /* 0x000fe20007ffe0ff */
[----:B------:R-:W-:Y:S05]  /*0670*/  BRA.DIV ~URZ, `(.L_x_132) ;  /* 0x00015eb27f007947 */ /* 0x000fea000b800000 */
[----:B------:R2:W3:Y:S02]  /*0680*/  SHFL.IDX PT, R7, R4, R3, 0x1f ;  /* 0x00001f0304077589 */ /* 0x0004e400000e0000 */
.L_x_131:
[----:B------:R-:W-:Y:S05]  /*0690*/  BSYNC B0 ;  /* 0x0000000000007941 */ /* 0x000fea0003800000 */
.L_x_130:
[----:B------:R-:W-:Y:S01]  /*06a0*/  IABS R0, R11 ;  /* 0x0000000b00007213 */ /* 0x000fe20000000000 */
[----:B---3--:R-:W-:Y:S02]  /*06b0*/  IMAD R208, R7, c[0x0][0x538], R12 ;  /* 0x00014e0007d07a24 */ /* 0x008fe400078e020c */
[----:B------:R-:W-:Y:S02]  /*06c0*/  IMAD.IADD R211, R211, 0x1, R9 ;  /* 0x00000001d3d37824 */ /* 0x000fe400078e0209 */
[----:B------:R-:W-:Y:S01]  /*06d0*/  IMAD.MOV.U32 R5, RZ, RZ, R0 ;  /* 0x000000ffff057224 */ /* 0x000fe200078e0000 */
[----:B------:R-:W-:Y:S02]  /*06e0*/  IABS R0, R10 ;  /* 0x0000000a00007213 */ /* 0x000fe40000000000 */
[----:B------:R-:W-:Y:S01]  /*06f0*/  IADD3 R209, -R208, UR4, RZ ;  /* 0x00000004d0d17c10 */ /* 0x000fe2000fffe1ff */
[----:B------:R-:W3:Y:S02]  /*0700*/  I2F.RP R2, R5 ;  /* 0x0000000500027306 */ /* 0x000ee40000209400 */
[----:B------:R-:W-:Y:S01]  /*0710*/  IMAD.MOV.U32 R7, RZ, RZ, R0 ;  /* 0x000000ffff077224 */ /* 0x000fe200078e0000 */
[----:B-1----:R-:W-:-:S02]  /*0720*/  IABS R6, R209 ;  /* 0x000000d100067213 */ /* 0x002fc40000000000 */
[----:B------:R-:W-:-:S03]  /*0730*/  IABS R0, R11 ;  /* 0x0000000b00007213 */ /* 0x000fc60000000000 */
[----:B------:R-:W-:Y:S01]  /*0740*/  I2F.RP R8, R7 ;  /* 0x0000000700087306 */ /* 0x000fe20000209400 */
[----:B------:R-:W-:-:S07]  /*0750*/  IADD3 R0, RZ, -R0, RZ ;  /* 0x80000000ff007210 */ /* 0x000fce0007ffe0ff */
[----:B---3--:R-:W1:Y:S02]  /*0760*/  MUFU.RCP R2, R2 ;  /* 0x0000000200027308 */ /* 0x008e640000001000 */
[----:B-1----:R-:W-:-:S06]  /*0770*/  IADD3 R2, R2, 0xffffffe, RZ ;  /* 0x0ffffffe02027810 */ /* 0x002fcc0007ffe0ff */
[----:B--2---:R-:W1:Y:S02]  /*0780*/  F2I.FTZ.U32.TRUNC.NTZ R3, R2 ;  /* 0x0000000200037305 */ /* 0x004e64000021f000 */
[----:B-1----:R-:W-:-:S04]  /*0790*/  IMAD.MOV R2, RZ, RZ, -R3 ;  /* 0x000000ffff027224 */ /* 0x002fc800078e0a03 */
[----:B------:R-:W-:Y:S02]  /*07a0*/  IMAD R4, R2, R5, RZ ;  /* 0x0000000502047224 */ /* 0x000fe400078e02ff */
[----:B------:R-:W-:-:S04]  /*07b0*/  IMAD.MOV.U32 R2, RZ, RZ, RZ ;  /* 0x000000ffff027224 */ /* 0x000fc800078e00ff */
[----:B------:R-:W-:-:S04]  /*07c0*/  IMAD.HI.U32 R2, R3, R4, R2 ;  /* 0x0000000403027227 */ /* 0x000fc800078e0002 */
[----:B------:R-:W-:-:S04]  /*07d0*/  IMAD.MOV.U32 R3, RZ, RZ, R6 ;  /* 0x000000ffff037224 */ /* 0x000fc800078e0006 */
[----:B------:R-:W-:-:S04]  /*07e0*/  IMAD.HI.U32 R2, R2, R3, RZ ;  /* 0x0000000302027227 */ /* 0x000fc800078e00ff */
[----:B------:R-:W-:Y:S02]  /*07f0*/  IMAD R0, R2, R0, R3 ;  /* 0x0000000002007224 */ /* 0x000fe400078e0203 */
[----:B------:R-:W1:Y:S03]  /*0800*/  MUFU.RCP R3, R8 ;  /* 0x0000000800037308 */ /* 0x000e660000001000 */
[----:B------:R-:W-:Y:S02]  /*0810*/  ISETP.GT.U32.AND P0, PT, R5, R0, PT ;  /* 0x000000000500720c */ /* 0x000fe40003f04070 */
[----:B-1----:R-:W-:-:S11]  /*0820*/  IADD3 R3, R3, 0xffffffe, RZ ;  /* 0x0ffffffe03037810 */ /* 0x002fd60007ffe0ff */
[----:B------:R-:W-:Y:S01]  /*0830*/  @!P0 IMAD.IADD R0, R0, 0x1, -R5 ;  /* 0x0000000100008824 */ /* 0x000fe200078e0a05 */
[----:B------:R-:W-:Y:S02]  /*0840*/  @!P0 IADD3 R2, R2, 0x1, RZ ;  /* 0x0000000102028810 */ /* 0x000fe40007ffe0ff */
[----:B------:R-:W-:Y:S01]  /*0850*/  ISETP.NE.AND P0, PT, R11, RZ, PT ;  /* 0x000000ff0b00720c */ /* 0x000fe20003f05270 */
[----:B------:R-:W1:Y:S01]  /*0860*/  F2I.FTZ.U32.TRUNC.NTZ R3, R3 ;  /* 0x0000000300037305 */ /* 0x000e62000021f000 */
[----:B------:R-:W-:Y:S02]  /*0870*/  ISETP.GE.U32.AND P2, PT, R0, R5, PT ;  /* 0x000000050000720c */ /* 0x000fe40003f46070 */
[----:B------:R-:W-:-:S04]  /*0880*/  LOP3.LUT R0, R209, R11, RZ, 0x3c, !PT ;  /* 0x0000000bd1007212 */ /* 0x000fc800078e3cff */
[----:B------:R-:W-:-:S07]  /*0890*/  ISETP.GE.AND P1, PT, R0, RZ, PT ;  /* 0x000000ff0000720c */ /* 0x000fce0003f26270 */
[----:B------:R-:W-:Y:S02]  /*08a0*/  @P2 IADD3 R2, R2, 0x1, RZ ;  /* 0x0000000102022810 */ /* 0x000fe40007ffe0ff */
[----:B-1----:R-:W-:-:S03]  /*08b0*/  IADD3 R0, RZ, -R3, RZ ;  /* 0x80000003ff007210 */ /* 0x002fc60007ffe0ff */
[----:B------:R-:W-:Y:S02]  /*08c0*/  IMAD.MOV.U32 R4, RZ, RZ, R2 ;  /* 0x000000ffff047224 */ /* 0x000fe400078e0002 */
[----:B------:R-:W-:Y:S01]  /*08d0*/  IMAD.MOV.U32 R2, RZ, RZ, R0 ;  /* 0x000000ffff027224 */ /* 0x000fe200078e0000 */
[----:B------:R-:W-:Y:S01]  /*08e0*/  IABS R0, R10 ;  /* 0x0000000a00007213 */ /* 0x000fe20000000000 */
[----:B------:R-:W-:Y:S01]  /*08f0*/  @!P1 IMAD.MOV R4, RZ, RZ, -R4 ;  /* 0x000000ffff049224 */ /* 0x000fe200078e0a04 */
[----:B------:R-:W-:Y:S01]  /*0900*/  @!P0 LOP3.LUT R4, RZ, R11, RZ, 0x33, !PT ;  /* 0x0000000bff048212 */ /* 0x000fe200078e33ff */
[----:B------:R-:W-:Y:S01]  /*0910*/  IMAD R5, R2, R7, RZ ;  /* 0x0000000702057224 */ /* 0x000fe200078e02ff */
[----:B------:R-:W-:Y:S01]  /*0920*/  MOV R2, RZ ;  /* 0x000000ff00027202 */ /* 0x000fe20000000f00 */
[----:B------:R-:W-:Y:S01]  /*0930*/  IMAD.MOV R6, RZ, RZ, -R0 ;  /* 0x000000ffff067224 */ /* 0x000fe200078e0a00 */
[----:B------:R-:W-:-:S03]  /*0940*/  IABS R8, R4 ;  /* 0x0000000400087213 */ /* 0x000fc60000000000 */
        /* <DEDUP_REMOVED lines=19> */
[----:B------:R-:W-:-:S04]  /*0a80*/  IMAD R2, R10, R2, R4 ;  /* 0x000000020a027224 */ /* 0x000fc800078e0204 */
[----:B------:R-:W-:Y:S01]  /*0a90*/  IMAD R210, R2, 0x10000, R0 ;  /* 0x0001000002d27824 */ /* 0x000fe200078e0200 */
[----:B------:R-:W-:Y:S05]  /*0aa0*/  BRA `(.L_x_133) ;  /* 0x0000004000007947 */ /* 0x000fea0003800000 */
.L_x_124:
[----:B--2---:R-:W-:Y:S01]  /*0ab0*/  IMAD.MOV.U32 R209, RZ, RZ, RZ ;  /* 0x000000ffffd17224 */ /* 0x004fe200078e00ff */
[----:B------:R-:W-:Y:S01]  /*0ac0*/  MOV R210, RZ ;  /* 0x000000ff00d27202 */ /* 0x000fe20000000f00 */
[----:B------:R-:W-:Y:S01]  /*0ad0*/  IMAD.U32 R208, RZ, RZ, UR4 ;  /* 0x00000004ffd07e24 */ /* 0x000fe2000f8e00ff */
[----:B------:R-:W-:Y:S02]  /*0ae0*/  MOV R211, c[0x0][0x53c] ;  /* 0x00014f0000d37a02 */ /* 0x000fe40000000f00 */
.L_x_133:
[----:B------:R-:W-:Y:S01]  /*0af0*/  ISETP.NE.AND P0, PT, R13, RZ, PT ;  /* 0x000000ff0d00720c */ /* 0x000fe20003f05270 */
[----:B------:R-:W-:-:S12]  /*0b00*/  WARPSYNC 0xffffffff ;  /* 0xffffffff00007948 */ /* 0x000fd80003800000 */
[----:B------:R1:W-:Y:S04]  /*0b10*/  @!P0 STS.128 [0x20080], R208 ;  /* 0x020080d0ff008388 */ /* 0x0003e80000000c00 */
[----:B------:R-:W-:Y:S06]  /*0b20*/  BAR.ARV 0x5, 0x100 ;  /* 0x0144000000007b1d */ /* 0x000fec0000002000 */
.L_x_122:
[----:B-12---:R-:W-:-:S13]  /*0b30*/  ISETP.GE.AND P0, PT, R211, c[0x0][0x53c], PT ;  /* 0x00014f00d3007a0c */ /* 0x006fda0003f06270 */
[----:B------:R-:W-:Y:S05]  /*0b40*/  @P0 EXIT ;  /* 0x000000000000094d */ /* 0x000fea0003800000 */
[----:B------:R-:W1:Y:S02]  /*0b50*/  S2R R10, SR_TID.X ;  /* 0x00000000000a7919 */ /* 0x000e640000002100 */
[----:B-1----:R-:W-:-:S04]  /*0b60*/  SHF.R.S32.HI R9, RZ, 0x1f, R10 ;  /* 0x0000001fff097819 */ /* 0x002fc8000001140a */
[CC--:B------:R-:W-:Y:S02]  /*0b70*/  LEA.HI R2, R9.reuse, R10.reuse, RZ, 0x4 ;  /* 0x0000000a09027211 */ /* 0x0c0fe400078f20ff */
[----:B------:R-:W-:Y:S02]  /*0b80*/  LEA.HI R7, R9, R10, RZ, 0x2 ;  /* 0x0000000a09077211 */ /* 0x000fe400078f10ff */
[----:B------:R-:W-:Y:S02]  /*0b90*/  LOP3.LUT R0, R2, 0xfffffff0, RZ, 0xc0, !PT ;  /* 0xfffffff002007812 */ /* 0x000fe400078ec0ff */
[----:B------:R-:W-:Y:S02]  /*0ba0*/  SHF.R.S32.HI R4, RZ, 0x4, R2 ;  /* 0x00000004ff047819 */ /* 0x000fe40000011402 */
[----:B------:R-:W-:Y:S01]  /*0bb0*/  SHF.R.S32.HI R8, RZ, 0x2, R7 ;  /* 0x00000002ff087819 */ /* 0x000fe20000011407 */
[----:B------:R-:W-:Y:S01]  /*0bc0*/  IMAD.IADD R0, R10, 0x1, -R0 ;  /* 0x000000010a007824 */ /* 0x000fe200078e0a00 */
[----:B------:R-:W-:-:S02]  /*0bd0*/  LEA.HI R2, R2, R4, RZ, 0x1 ;  /* 0x0000000402027211 */ /* 0x000fc400078f08ff */
[----:B------:R-:W-:Y:S02]  /*0be0*/  SHF.R.S32.HI R5, RZ, 0x1f, R7 ;  /* 0x0000001fff057819 */ /* 0x000fe40000011407 */
[----:B------:R-:W-:Y:S02]  /*0bf0*/  SHF.R.S32.HI R6, RZ, 0x1f, R0 ;  /* 0x0000001fff067819 */ /* 0x000fe40000011400 */
[----:B------:R-:W-:Y:S02]  /*0c00*/  LOP3.LUT R3, R2, 0xfffffffe, RZ, 0xc0, !PT ;  /* 0xfffffffe02037812 */ /* 0x000fe400078ec0ff */
[----:B------:R-:W-:Y:S02]  /*0c10*/  LEA.HI R13, R6, R0, RZ, 0x3 ;  /* 0x00000000060d7211 */ /* 0x000fe400078f18ff */
[----:B------:R-:W-:Y:S01]  /*0c20*/  LEA.HI R198, R9, R10, RZ, 0x3 ;  /* 0x0000000a09c67211 */ /* 0x000fe200078f18ff */
[----:B------:R-:W-:Y:S01]  /*0c30*/  IMAD.IADD R11, R4, 0x1, -R3 ;  /* 0x00000001040b7824 */ /* 0x000fe200078e0a03 */
[----:B------:R-:W-:-:S02]  /*0c40*/  LOP3.LUT R3, R13, 0xfffffff8, RZ, 0xc0, !PT ;  /* 0xfffffff80d037812 */ /* 0x000fc400078ec0ff */
[----:B------:R-:W-:Y:S02]  /*0c50*/  LEA.HI R2, R5, R8, RZ, 0x3 ;  /* 0x0000000805027211 */ /* 0x000fe400078f18ff */
[----:B------:R-:W-:Y:S01]  /*0c60*/  LEA.HI R4, R9, R10, RZ, 0x5 ;  /* 0x0000000a09047211 */ /* 0x000fe200078f28ff */
[----:B------:R-:W-:Y:S01]  /*0c70*/  IMAD.IADD R6, R0, 0x1, -R3 ;  /* 0x0000000100067824 */ /* 0x000fe200078e0a03 */
[----:B------:R-:W-:Y:S02]  /*0c80*/  LOP3.LUT R216, R198, 0xfffffff8, RZ, 0xc0, !PT ;  /* 0xfffffff8c6d87812 */ /* 0x000fe400078ec0ff */
[----:B------:R-:W-:Y:S02]  /*0c90*/  LOP3.LUT R2, R2, 0xfffffff8, RZ, 0xc0, !PT ;  /* 0xfffffff802027812 */ /* 0x000fe400078ec0ff */
[----:B------:R-:W-:Y:S01]  /*0ca0*/  LOP3.LUT R0, R4, 0xffffffe0, RZ, 0xc0, !PT ;  /* 0xffffffe004007812 */ /* 0x000fe200078ec0ff */
[----:B------:R-:W-:Y:S01]  /*0cb0*/  IMAD.IADD R216, R10, 0x1, -R216 ;  /* 0x000000010ad87824 */ /* 0x000fe200078e0ad8 */
[----:B------:R-:W-:Y:S01]  /*0cc0*/  SHF.R.S32.HI R5, RZ, 0x5, R4 ;  /* 0x00000005ff057819 */ /* 0x000fe20000011404 */
[----:B------:R-:W-:Y:S01]  /*0cd0*/  IMAD.IADD R8, R8, 0x1, -R2 ;  /* 0x0000000108087824 */ /* 0x000fe200078e0a02 */
[----:B------:R-:W-:Y:S01]  /*0ce0*/  SHF.R.S32.HI R2, RZ, 0x1f, R4 ;  /* 0x0000001fff027819 */ /* 0x000fe20000011404 */
[----:B------:R-:W-:Y:S01]  /*0cf0*/  IMAD.IADD R16, R10, 0x1, -R0 ;  /* 0x000000010a107824 */ /* 0x000fe200078e0a00 */
[----:B------:R-:W-:Y:S01]  /*0d00*/  LOP3.LUT R3, R7, 0xfffffffc, RZ, 0xc0, !PT ;  /* 0xfffffffc07037812 */ /* 0x000fe200078ec0ff */
[----:B------:R-:W-:Y:S01]  /*0d10*/  IMAD.SHL.U32 R4, R216, 0x40, RZ ;  /* 0x00000040d8047824 */ /* 0x000fe200078e00ff */
[----:B------:R-:W-:Y:S01]  /*0d20*/  LEA.HI R0, R2, R5, RZ, 0x3 ;  /* 0x0000000502007211 */ /* 0x000fe200078f18ff */
[----:B------:R-:W-:Y:S01]  /*0d30*/  IMAD.SHL.U32 R138, R216, 0x4, RZ ;  /* 0x00000004d88a7824 */ /* 0x000fe200078e00ff */
[----:B------:R-:W-:Y:S01]  /*0d40*/  SHF.R.S32.HI R9, RZ, 0x1f, R16 ;  /* 0x0000001fff097819 */ /* 0x000fe20000011410 */
[----:B------:R-:W-:Y:S01]  /*0d50*/  IMAD.IADD R7, R10, 0x1, -R3 ;  /* 0x000000010a077824 */ /* 0x000fe200078e0a03 */
[----:B------:R-:W-:Y:S01]  /*0d60*/  LOP3.LUT R2, R4, 0x1c0, RZ, 0xc0, !PT ;  /* 0x000001c004027812 */ /* 0x000fe200078ec0ff */
[----:B------:R-:W-:Y:S01]  /*0d70*/  IMAD.SHL.U32 R12, R5, 0x400, RZ ;  /* 0x00000400050c7824 */ /* 0x000fe200078e00ff */
[----:B------:R-:W-:Y:S01]  /*0d80*/  LOP3.LUT R0, R0, 0xffffff8, RZ, 0xc0, !PT ;  /* 0x0ffffff800007812 */ /* 0x000fe200078ec0ff */
[----:B------:R-:W-:Y:S01]  /*0d90*/  IMAD.SHL.U32 R132, R216, 0x8, RZ ;  /* 0x00000008d8847824 */ /* 0x000fe200078e00ff */
[----:B------:R-:W-:-:S02]  /*0da0*/  LEA.HI R14, R9, R16, RZ, 0x2 ;  /* 0x00000010090e7211 */ /* 0x000fc400078f10ff */
[----:B------:R-:W-:Y:S01]  /*0db0*/  LOP3.LUT R10, R2, 0x8, R198, 0xf8, !PT ;  /* 0x00000008020a7812 */ /* 0x000fe200078ef8c6 */
[----:B------:R-:W-:Y:S01]  /*0dc0*/  IMAD.IADD R3, R5, 0x1, -R0 ;  /* 0x0000000105037824 */ /* 0x000fe200078e0a00 */
[----:B------:R-:W-:Y:S01]  /*0dd0*/  SHF.R.U32.HI R9, RZ, 0x3, R2 ;  /* 0x00000003ff097819 */ /* 0x000fe20000011602 */
[C---:B------:R-:W-:Y:S01]  /*0de0*/  IMAD R5, R7.reuse, 0x2, R12 ;  /* 0x0000000207057824 */ /* 0x040fe200078e020c */
[----:B------:R-:W-:Y:S02]  /*0df0*/  LOP3.LUT R4, R8, 0x1, RZ, 0xc0, !PT ;  /* 0x0000000108047812 */ /* 0x000fe400078ec0ff */
[----:B------:R-:W-:Y:S02]  /*0e00*/  SHF.R.S32.HI R2, RZ, 0x2, R14 ;  /* 0x00000002ff027819 */ /* 0x000fe4000001140e */
[----:B------:R-:W-:Y:S02]  /*0e10*/  LEA.HI R0, R7, R7, RZ, 0x1 ;  /* 0x0000000707007211 */ /* 0x000fe400078f08ff */
[----:B------:R-:W-:Y:S01]  /*0e20*/  ISETP.NE.U32.AND P0, PT, R4, 0x1, PT ;  /* 0x000000010400780c */ /* 0x000fe20003f05070 */
[----:B------:R-:W-:Y:S01]  /*0e30*/  IMAD R15, R3, 0x10, R2 ;  /* 0x00000010030f7824 */ /* 0x000fe200078e0202 */
[----:B------:R-:W-:Y:S01]  /*0e40*/  LOP3.LUT R9, R10, R9, RZ, 0x3c, !PT ;  /* 0x000000090a097212 */ /* 0x000fe200078e3cff */
[----:B------:R-:W-:Y:S01]  /*0e50*/  IMAD.SHL.U32 R4, R6, 0x40, RZ ;  /* 0x0000004006047824 */ /* 0x000fe200078e00ff */
[----:B------:R-:W-:Y:S01]  /*0e60*/  LOP3.LUT R2, R0, 0x1ffffffe, RZ, 0xc0, !PT ;  /* 0x1ffffffe00027812 */ /* 0x000fe200078ec0ff */
[C---:B------:R-:W-:Y:S01]  /*0e70*/  IMAD.SHL.U32 R3, R8.reuse, 0x40, RZ ;  /* 0x0000004008037824 */ /* 0x040fe200078e00ff */
[----:B------:R-:W-:Y:S01]  /*0e80*/  R2P PR, R8, 0x6 ;  /* 0x0000000608007804 */ /* 0x000fe20000000000 */
[C---:B------:R-:W-:Y:S01]  /*0e90*/  IMAD R0, R11.reuse, 0x200, R9 ;  /* 0x000002000b007824 */ /* 0x040fe200078e0209 */
[C---:B------:R-:W-:Y:S01]  /*0ea0*/  LOP3.LUT P4, RZ, R6.reuse, 0x2, RZ, 0xc0, !PT ;  /* 0x0000000206ff7812 */ /* 0x040fe2000788c0ff */
[----:B------:R-:W-:Y:S01]  /*0eb0*/  STL [R1+0x4], R15 ;  /* 0x0000040f01007387 */ /* 0x000fe20000100800 */
[----:B------:R-:W-:Y:S01]  /*0ec0*/  LOP3.LUT P3, RZ, R6, 0x4, RZ, 0xc0, !PT ;  /* 0x0000000406ff7812 */ /* 0x000fe2000786c0ff */
[----:B------:R-:W-:Y:S01]  /*0ed0*/  IMAD.SHL.U32 R6, R11, 0x8, RZ ;  /* 0x000000080b067824 */ /* 0x000fe200078e00ff */
[----:B------:R-:W-:Y:S01]  /*0ee0*/  SHF.R.S32.HI R198, RZ, 0x3, R198 ;  /* 0x00000003ffc67819 */ /* 0x000fe200000114c6 */
[----:B------:R-:W-:Y:S01]  /*0ef0*/  IMAD.IADD R11, R7, 0x1, -R2 ;  /* 0x00000001070b7824 */ /* 0x000fe200078e0a02 */
[----:B------:R-:W-:-:S02]  /*0f00*/  LOP3.LUT R2, R4, 0x1c0, RZ, 0xc0, !PT ;  /* 0x000001c004027812 */ /* 0x000fc400078ec0ff */
[----:B------:R-:W-:Y:S01]  /*0f10*/  LOP3.LUT R3, R3, 0x1c0, RZ, 0xc0, !PT ;  /* 0x000001c003037812 */ /* 0x000fe200078ec0ff */
[----:B------:R-:W-:Y:S01]  /*0f20*/  IMAD R11, R11, 0x8, R15 ;  /* 0x000000080b0b7824 */ /* 0x000fe200078e020f */
[----:B------:R-:W-:Y:S01]  /*0f30*/  LOP3.LUT R4, R2, 0x8, R6, 0xf8, !PT ;  /* 0x0000000802047812 */ /* 0x000fe200078ef806 */
[----:B------:R-:W-:Y:S01]  /*0f40*/  IMAD.SHL.U32 R6, R13, 0x40, RZ ;  /* 0x000000400d067824 */ /* 0x000fe200078e00ff */
[----:B------:R-:W-:Y:S02]  /*0f50*/  SHF.R.U32.HI R2, RZ, 0x3, R2 ;  /* 0x00000003ff027819 */ /* 0x000fe40000011602 */
[----:B------:R-:W-:Y:S01]  /*0f60*/  IADD3 R17, R198, 0x60, RZ ;  /* 0x00000060c6117810 */ /* 0x000fe20007ffe0ff */
[----:B------:R1:W-:Y:S01]  /*0f70*/  STL [R1+0x8], R11 ;  /* 0x0000080b01007387 */ /* 0x0003e20000100800 */
[----:B------:R-:W-:Y:S02]  /*0f80*/  IADD3 R140, R138, 0x40, RZ ;  /* 0x000000408a8c7810 */ /* 0x000fe40007ffe0ff */
[----:B------:R-:W-:-:S02]  /*0f90*/  LEA.HI R3, R3, R3, RZ, 0x1d ;  /* 0x0000000303037211 */ /* 0x000fc400078fe8ff */
[----:B------:R-:W-:Y:S01]  /*0fa0*/  IADD3 R18, R198, 0x40, RZ ;  /* 0x00000040c6127810 */ /* 0x000fe20007ffe0ff */
[----:B------:R-:W-:Y:S01]  /*0fb0*/  IMAD.IADD R134, R138, 0x1, R140 ;  /* 0x000000018a867824 */ /* 0x000fe200078e028c */
[----:B------:R-:W-:Y:S01]  /*0fc0*/  LOP3.LUT R8, R4, R2, RZ, 0x3c, !PT ;  /* 0x0000000204087212 */ /* 0x000fe200078e3cff */
[----:B------:R-:W-:Y:S01]  /*0fd0*/  IMAD.SHL.U32 R2, R17, 0x40, RZ ;  /* 0x0000004011027824 */ /* 0x000fe200078e00ff */
[----:B------:R-:W-:Y:S01]  /*0fe0*/  SHF.R.S32.HI R4, RZ, 0x1f, R17 ;  /* 0x0000001fff047819 */ /* 0x000fe20000011411 */
[----:B------:R-:W-:Y:S01]  /*0ff0*/  IMAD.IADD R10, R5, 0x1, R3 ;  /* 0x00000001050a7824 */ /* 0x000fe200078e0203 */
[----:B------:R-:W-:Y:S01]  /*1000*/  SHF.R.S32.HI R5, RZ, 0x1f, R18 ;  /* 0x0000001fff057819 */ /* 0x000fe20000011412 */
[----:B------:R-:W-:Y:S01]  /*1010*/  IMAD.SHL.U32 R3, R18, 0x40, RZ ;  /* 0x0000004012037824 */ /* 0x000fe200078e00ff */
[----:B------:R-:W-:Y:S01]  /*1020*/  LOP3.LUT R242, R2, 0x1c0, RZ, 0xc0, !PT ;  /* 0x000001c002f27812 */ /* 0x000fe200078ec0ff */
[----:B------:R-:W-:Y:S01]  /*1030*/  IMAD.SHL.U32 R223, R10, 0x2, RZ ;  /* 0x000000020adf7824 */ /* 0x000fe200078e00ff */
[----:B------:R-:W-:Y:S01]  /*1040*/  SHF.R.S32.HI R2, RZ, 0x1f, R134 ;  /* 0x0000001fff027819 */ /* 0x000fe20000011486 */
[----:B------:R-:W-:Y:S01]  /*1050*/  IMAD.MOV.U32 R10, RZ, RZ, 0x40 ;  /* 0x00000040ff0a7424 */ /* 0x000fe200078e00ff */
[----:B------:R-:W-:-:S02]  /*1060*/  LEA.HI R5, R5, R18, RZ, 0x3 ;  /* 0x0000001205057211 */ /* 0x000fc400078f18ff */
[----:B------:R-:W-:Y:S02]  /*1070*/  LOP3.LUT R243, R3, 0x1c0, RZ, 0xc0, !PT ;  /* 0x000001c003f37812 */ /* 0x000fe400078ec0ff */
[----:B------:R-:W-:Y:S01]  /*1080*/  LEA.HI R4, R4, R17, RZ, 0x3 ;  /* 0x0000001104047211 */ /* 0x000fe200078f18ff */
[----:B------:R-:W-:Y:S01]  /*1090*/  IMAD.SHL.U32 R7, R5, 0x40, RZ ;  /* 0x0000004005077824 */ /* 0x000fe200078e00ff */
[CC--:B------:R-:W-:Y:S02]  /*10a0*/  LEA.HI R3, R2.reuse, R134.reuse, RZ, 0x6 ;  /* 0x0000008602037211 */ /* 0x0c0fe400078f30ff */
[----:B------:R-:W-:Y:S01]  /*10b0*/  LEA.HI R2, R2, R134, RZ, 0x3 ;  /* 0x0000008602027211 */ /* 0x000fe200078f18ff */
[----:B------:R-:W-:Y:S01]  /*10c0*/  IMAD.SHL.U32 R9, R4, 0x40, RZ ;  /* 0x0000004004097824 */ /* 0x000fe200078e00ff */
[----:B------:R-:W-:Y:S01]  /*10d0*/  LOP3.LUT R4, R6, 0xfffffe00, RZ, 0xc0, !PT ;  /* 0xfffffe0006047812 */ /* 0x000fe200078ec0ff */
[----:B------:R-:W-:Y:S01]  /*10e0*/  IMAD.SHL.U32 R5, R3, 0x80, RZ ;  /* 0x0000008003057824 */ /* 0x000fe200078e00ff */
[----:B------:R-:W-:-:S02]  /*10f0*/  SHF.R.U32.HI R18, RZ, 0x3, R243 ;  /* 0x00000003ff127819 */ /* 0x000fc400000116f3 */
[----:B------:R-:W-:Y:S02]  /*1100*/  SHF.R.U32.HI R17, RZ, 0x3, R242 ;  /* 0x00000003ff117819 */ /* 0x000fe400000116f2 */
[--C-:B------:R-:W-:Y:S02]  /*1110*/  LOP3.LUT R6, R243, 0x38, R2.reuse, 0xf8, !PT ;  /* 0x00000038f3067812 */ /* 0x100fe400078ef802 */
[----:B------:R-:W-:Y:S02]  /*1120*/  LOP3.LUT R3, R242, 0x38, R2, 0xf8, !PT ;  /* 0x00000038f2037812 */ /* 0x000fe400078ef802 */
[----:B------:R-:W-:Y:S02]  /*1130*/  LOP3.LUT R2, R5, 0xffffe000, RZ, 0xc0, !PT ;  /* 0xffffe00005027812 */ /* 0x000fe400078ec0ff */
[----:B------:R-:W-:Y:S02]  /*1140*/  LOP3.LUT R245, R7, 0xfffffe00, RZ, 0xc0, !PT ;  /* 0xfffffe0007f57812 */ /* 0x000fe400078ec0ff */
[----:B------:R-:W-:-:S02]  /*1150*/  LOP3.LUT R5, R6, R18, RZ, 0x3c, !PT ;  /* 0x0000001206057212 */ /* 0x000fc400078e3cff */
[----:B------:R-:W-:Y:S02]  /*1160*/  LOP3.LUT R244, R9, 0xfffffe00, RZ, 0xc0, !PT ;  /* 0xfffffe0009f47812 */ /* 0x000fe400078ec0ff */
[----:B------:R-:W-:Y:S02]  /*1170*/  LOP3.LUT R3, R3, R17, RZ, 0x3c, !PT ;  /* 0x0000001103037212 */ /* 0x000fe400078e3cff */
[-C--:B------:R-:W-:Y:S02]  /*1180*/  IADD3 R9, R5, R2.reuse, R245 ;  /* 0x0000000205097210 */ /* 0x080fe40007ffe0f5 */
[----:B------:R-:W-:Y:S02]  /*1190*/  IADD3 R7, R3, R2, R244 ;  /* 0x0000000203077210 */ /* 0x000fe40007ffe0f4 */
[----:B------:R-:W-:Y:S02]  /*11a0*/  LOP3.LUT R2, R14, 0x7ffffffc, RZ, 0xc0, !PT ;  /* 0x7ffffffc0e027812 */ /* 0x000fe400078ec0ff */
[----:B------:R-:W-:-:S02]  /*11b0*/  IADD3 R3, R8, R4, R12 ;  /* 0x0000000408037210 */ /* 0x000fc40007ffe00c */
[C---:B------:R-:W-:Y:S01]  /*11c0*/  IADD3 R5, R223.reuse, 0x80, RZ ;  /* 0x00000080df057810 */ /* 0x040fe20007ffe0ff */
[----:B------:R-:W-:Y:S01]  /*11d0*/  IMAD.IADD R2, R16, 0x1, -R2 ;  /* 0x0000000110027824 */ /* 0x000fe200078e0a02 */
[----:B------:R-:W-:Y:S01]  /*11e0*/  LOP3.LUT R4, R8, R4, RZ, 0xfc, !PT ;  /* 0x0000000408047212 */ /* 0x000fe200078efcff */
[----:B------:R-:W-:Y:S01]  /*11f0*/  IMAD.MOV.U32 R8, RZ, RZ, 0x20 ;  /* 0x00000020ff087424 */ /* 0x000fe200078e00ff */
[----:B------:R-:W-:Y:S01]  /*1200*/  IADD3 R224, R223, 0x70, RZ ;  /* 0x00000070dfe07810 */ /* 0x000fe20007ffe0ff */
[----:B------:R-:W-:Y:S01]  /*1210*/  IMAD.SHL.U32 R199, R2, 0x2, RZ ;  /* 0x0000000202c77824 */ /* 0x000fe200078e00ff */
[----:B------:R-:W-:Y:S02]  /*1220*/  @P0 IADD3 R224, R5, 0x10, RZ ;  /* 0x0000001005e00810 */ /* 0x000fe40007ffe0ff */
[----:B------:R-:W-:Y:S02]  /*1230*/  IADD3 R5, R198, 0x20, RZ ;  /* 0x00000020c6057810 */ /* 0x000fe40007ffe0ff */
[----:B------:R-:W-:-:S02]  /*1240*/  SEL R5, R8, 0xffffffe0, !P1 ;  /* 0xffffffe008057807 */ /* 0x000fc40004800000 */
[----:B------:R-:W-:Y:S02]  /*1250*/  SEL R2, R8, 0xffffffe0, !P4 ;  /* 0xffffffe008027807 */ /* 0x000fe40006000000 */
[----:B------:R-:W-:Y:S01]  /*1260*/  LEA R182, R3, 0x10080, 0x1 ;  /* 0x0001008003b67811 */ /* 0x000fe200078e08ff */
[----:B------:R-:W-:Y:S01]  /*1270*/  IMAD.IADD R226, R223, 0x1, R5 ;  /* 0x00000001dfe27824 */ /* 0x000fe200078e0205 */
[----:B------:R-:W-:Y:S01]  /*1280*/  LEA R178, R4, 0x8080, 0x1 ;  /* 0x0000808004b27811 */ /* 0x000fe200078e08ff */
[----:B------:R-:W-:Y:S01]  /*1290*/  IMAD.IADD R225, R5, 0x1, R224 ;  /* 0x0000000105e17824 */ /* 0x000fe200078e02e0 */
[----:B------:R-:W-:Y:S01]  /*12a0*/  LEA R176, R0, 0xc080, 0x1 ;  /* 0x0000c08000b07811 */ /* 0x000fe200078e08ff */
[----:B------:R-:W-:Y:S01]  /*12b0*/  IMAD.IADD R183, R182, 0x1, R2 ;  /* 0x00000001b6b77824 */ /* 0x000fe200078e0202 */
[----:B------:R-:W-:Y:S01]  /*12c0*/  SEL R6, R10, 0xffffffc0, !P2 ;  /* 0xffffffc00a067807 */ /* 0x000fe20005000000 */
[----:B------:R-:W-:Y:S01]  /*12d0*/  IMAD.IADD R179, R2, 0x1, R178 ;  /* 0x0000000102b37824 */ /* 0x000fe200078e02b2 */
[----:B------:R-:W-:-:S02]  /*12e0*/  SEL R0, R10, 0xffffffc0, !P3 ;  /* 0xffffffc00a007807 */ /* 0x000fc40005800000 */
[----:B------:R-:W-:Y:S01]  /*12f0*/  IADD3 R241, R199, 0x8, RZ ;  /* 0x00000008c7f17810 */ /* 0x000fe20007ffe0ff */
[----:B------:R-:W-:Y:S01]  /*1300*/  IMAD.IADD R230, R223, 0x1, R6 ;  /* 0x00000001dfe67824 */ /* 0x000fe200078e0206 */
[C---:B------:R-:W-:Y:S01]  /*1310*/  IADD3 R240, R199.reuse, 0x10, RZ ;  /* 0x00000010c7f07810 */ /* 0x040fe20007ffe0ff */
[C---:B------:R-:W-:Y:S01]  /*1320*/  IMAD.IADD R229, R6.reuse, 0x1, R226 ;  /* 0x0000000106e57824 */ /* 0x040fe200078e02e2 */
[C---:B------:R-:W-:Y:S01]  /*1330*/  IADD3 R239, R199.reuse, 0x18, RZ ;  /* 0x00000018c7ef7810 */ /* 0x040fe20007ffe0ff */
[----:B------:R-:W-:Y:S01]  /*1340*/  IMAD.IADD R228, R6, 0x1, R224 ;  /* 0x0000000106e47824 */ /* 0x000fe200078e02e0 */
[----:B------:R-:W-:Y:S01]  /*1350*/  IADD3 R238, R199, 0x20, RZ ;  /* 0x00000020c7ee7810 */ /* 0x000fe20007ffe0ff */
[----:B------:R-:W-:Y:S01]  /*1360*/  IMAD.IADD R227, R225, 0x1, R6 ;  /* 0x00000001e1e37824 */ /* 0x000fe200078e0206 */
[C---:B------:R-:W-:Y:S01]  /*1370*/  IADD3 R237, R199.reuse, 0x28, RZ ;  /* 0x00000028c7ed7810 */ /* 0x040fe20007ffe0ff */
[----:B------:R-:W-:Y:S01]  /*1380*/  IMAD.IADD R185, R182, 0x1, R0 ;  /* 0x00000001b6b97824 */ /* 0x000fe200078e0200 */
[C---:B------:R-:W-:Y:S01]  /*1390*/  IADD3 R236, R199.reuse, 0x30, RZ ;  /* 0x00000030c7ec7810 */ /* 0x040fe20007ffe0ff */
[C---:B------:R-:W-:Y:S01]  /*13a0*/  IMAD.IADD R181, R0.reuse, 0x1, R178 ;  /* 0x0000000100b57824 */ /* 0x040fe200078e02b2 */
[----:B------:R-:W-:Y:S01]  /*13b0*/  IADD3 R235, R199, 0x38, RZ ;  /* 0x00000038c7eb7810 */ /* 0x000fe20007ffe0ff */
[----:B------:R-:W-:Y:S01]  /*13c0*/  IMAD.IADD R184, R183, 0x1, R0 ;  /* 0x00000001b7b87824 */ /* 0x000fe200078e0200 */
[C---:B------:R-:W-:Y:S01]  /*13d0*/  IADD3 R234, R199.reuse, 0x40, RZ ;  /* 0x00000040c7ea7810 */ /* 0x040fe20007ffe0ff */
[----:B------:R-:W-:Y:S01]  /*13e0*/  IMAD.IADD R180, R0, 0x1, R179 ;  /* 0x0000000100b47824 */ /* 0x000fe200078e02b3 */
[----:B------:R-:W-:-:S02]  /*13f0*/  IADD3 R233, R199, 0x48, RZ ;  /* 0x00000048c7e97810 */ /* 0x000fc40007ffe0ff */
[----:B------:R-:W-:Y:S02]  /*1400*/  SHF.R.S32.HI R8, RZ, 0x1f, R241 ;  /* 0x0000001fff087819 */ /* 0x000fe400000114f1 */
[C---:B------:R-:W-:Y:S02]  /*1410*/  IADD3 R142, R138.reuse, 0x20, RZ ;  /* 0x000000208a8e7810 */ /* 0x040fe40007ffe0ff */
[----:B------:R-:W-:Y:S02]  /*1420*/  IADD3 R141, R138, 0x60, RZ ;  /* 0x000000608a8d7810 */ /* 0x000fe40007ffe0ff */
[C---:B------:R-:W-:Y:S02]  /*1430*/  IADD3 R196, R132.reuse, 0x80, RZ ;  /* 0x0000008084c47810 */ /* 0x040fe40007ffe0ff */
[----:B------:R-:W-:Y:S02]  /*1440*/  IADD3 R197, R132, 0xc0, RZ ;  /* 0x000000c084c57810 */ /* 0x000fe40007ffe0ff */
[----:B------:R-:W-:-:S02]  /*1450*/  IADD3 R231, R199, 0x50, RZ ;  /* 0x00000050c7e77810 */ /* 0x000fc40007ffe0ff */
[----:B-1----:R-:W-:Y:S02]  /*1460*/  SHF.R.S32.HI R11, RZ, 0x1f, R240 ;  /* 0x0000001fff0b7819 */ /* 0x002fe400000114f0 */
[----:B------:R-:W-:Y:S02]  /*1470*/  SHF.R.S32.HI R10, RZ, 0x1f, R239 ;  /* 0x0000001fff0a7819 */ /* 0x000fe400000114ef */
[----:B------:R-:W-:Y:S02]  /*1480*/  SHF.R.S32.HI R8, RZ, 0x1f, R238 ;  /* 0x0000001fff087819 */ /* 0x000fe400000114ee */
[----:B------:R-:W-:Y:S02]  /*1490*/  SHF.R.S32.HI R252, RZ, 0x1f, R237 ;  /* 0x0000001ffffc7819 */ /* 0x000fe400000114ed */
[----:B------:R-:W-:Y:S02]  /*14a0*/  SHF.R.S32.HI R251, RZ, 0x1f, R236 ;  /* 0x0000001ffffb7819 */ /* 0x000fe400000114ec */
[----:B------:R-:W-:-:S02]  /*14b0*/  SHF.R.S32.HI R250, RZ, 0x1f, R235 ;  /* 0x0000001ffffa7819 */ /* 0x000fc400000114eb */
[----:B------:R-:W-:Y:S02]  /*14c0*/  SHF.R.S32.HI R249, RZ, 0x1f, R234 ;  /* 0x0000001ffff97819 */ /* 0x000fe400000114ea */
[----:B------:R-:W-:Y:S02]  /*14d0*/  SHF.R.S32.HI R248, RZ, 0x1f, R233 ;  /* 0x0000001ffff87819 */ /* 0x000fe400000114e9 */
[----:B------:R-:W-:Y:S02]  /*14e0*/  LEA R247, R9, 0x10080, 0x1 ;  /* 0x0001008009f77811 */ /* 0x000fe400078e08ff */
[----:B------:R-:W-:Y:S02]  /*14f0*/  LEA R246, R7, 0x10080, 0x1 ;  /* 0x0001008007f67811 */ /* 0x000fe400078e08ff */
.L_x_288:
[----:B------:R-:W-:-:S04]  /*1500*/  IMAD.MOV.U32 R12, RZ, RZ, 0x4 ;  /* 0x00000004ff0c7424 */ /* 0x000fc800078e00ff */
[----:B------:R-:W-:-:S05]  /*1510*/  IMAD.WIDE R2, R211, R12, c[0x0][0x588] ;  /* 0x00016200d3027625 */ /* 0x000fca00078e020c */
[----:B------:R-:W2:Y:S01]  /*1520*/  LDG.E R206, [R2.64] ;  /* 0x0000000602ce7981 */ /* 0x000ea2000c1e1900 */
[----:B------:R-:W-:Y:S01]  /*1530*/  ISETP.NE.U32.AND P4, PT, RZ, c[0x0][0x360], PT ;  /* 0x0000d800ff007a0c */ /* 0x000fe20003f85070 */
[----:B------:R-:W-:Y:S01]  /*1540*/  CS2R R116, SRZ ;  /* 0x0000000000747805 */ /* 0x000fe2000001ff00 */
[----:B------:R-:W-:Y:S02]  /*1550*/  ISETP.NE.U32.AND P0, PT, RZ, c[0x0][0x370], PT ;  /* 0x0000dc00ff007a0c */ /* 0x000fe40003f05070 */
[----:B------:R-:W-:Y:S02]  /*1560*/  ISETP.NE.AND.EX P4, PT, RZ, c[0x0][0x364], PT, P4 ;  /* 0x0000d900ff007a0c */ /* 0x000fe40003f85340 */
[----:B------:R-:W-:Y:S02]  /*1570*/  ISETP.NE.AND.EX P2, PT, RZ, c[0x0][0x374], PT, P0 ;  /* 0x0000dd00ff007a0c */ /* 0x000fe40003f45300 */
[----:B------:R-:W-:Y:S02]  /*1580*/  ISETP.NE.U32.AND P3, PT, RZ, c[0x0][0x348], PT ;  /* 0x0000d200ff007a0c */ /* 0x000fe40003f65070 */
[----:B------:R-:W-:-:S02]  /*1590*/  ISETP.NE.U32.AND P5, PT, RZ, c[0x0][0x358], PT ;  /* 0x0000d600ff007a0c */ /* 0x000fc40003fa5070 */
[----:B------:R-:W-:Y:S02]  /*15a0*/  ISETP.NE.AND.EX P3, PT, RZ, c[0x0][0x34c], PT, P3 ;  /* 0x0000d300ff007a0c */ /* 0x000fe40003f65330 */
[----:B------:R-:W-:Y:S01]  /*15b0*/  ISETP.NE.AND.EX P5, PT, RZ, c[0x0][0x35c], PT, P5 ;  /* 0x0000d700ff007a0c */ /* 0x000fe20003fa5350 */
[----:B------:R-:W-:Y:S02]  /*15c0*/  IMAD.MOV.U32 R118, RZ, RZ, RZ ;  /* 0x000000ffff767224 */ /* 0x000fe400078e00ff */
[----:B------:R-:W-:Y:S01]  /*15d0*/  IMAD.MOV.U32 R11, RZ, RZ, RZ ;  /* 0x000000ffff0b7224 */ /* 0x000fe200078e00ff */
[----:B--2---:R-:W-:Y:S02]  /*15e0*/  SHF.R.S32.HI R221, RZ, 0x1f, R206 ;  /* 0x0000001fffdd7819 */ /* 0x004fe400000114ce */
[C---:B------:R-:W-:Y:S02]  /*15f0*/  @P4 LEA R2, P0, R206.reuse, c[0x0][0x360], 0x2 ;  /* 0x0000d800ce024a11 */ /* 0x040fe400078010ff */
[----:B------:R-:W-:-:S02]  /*1600*/  @P2 LEA R4, P1, R206, c[0x0][0x370], 0x2 ;  /* 0x0000dc00ce042a11 */ /* 0x000fc400078210ff */
[C-C-:B------:R-:W-:Y:S02]  /*1610*/  @P4 LEA.HI.X R3, R206.reuse, c[0x0][0x364], R221.reuse, 0x2, P0 ;  /* 0x0000d900ce034a11 */ /* 0x140fe400000f14dd */
[----:B------:R-:W-:Y:S02]  /*1620*/  ISETP.NE.U32.AND P0, PT, RZ, c[0x0][0x350], PT ;  /* 0x0000d400ff007a0c */ /* 0x000fe40003f05070 */
[----:B------:R-:W-:Y:S01]  /*1630*/  @P2 LEA.HI.X R5, R206, c[0x0][0x374], R221, 0x2, P1 ;  /* 0x0000dd00ce052a11 */ /* 0x000fe200008f14dd */
[----:B------:R1:W5:Y:S01]  /*1640*/  @P4 LDG.E R122, [R2.64] ;  /* 0x00000006027a4981 */ /* 0x000362000c1e1900 */
[----:B------:R-:W-:-:S03]  /*1650*/  ISETP.NE.AND.EX P6, PT, RZ, c[0x0][0x354], PT, P0 ;  /* 0x0000d500ff007a0c */ /* 0x000fc60003fc5300 */
[----:B------:R2:W5:Y:S01]  /*1660*/  @P2 LDG.E R117, [R4.64] ;  /* 0x0000000604752981 */ /* 0x000562000c1e1900 */
[----:B------:R-:W-:-:S04]  /*1670*/  LEA R6, P2, R206, c[0x0][0x348], 0x2 ;  /* 0x0000d200ce067a11 */ /* 0x000fc800078410ff */
[----:B------:R-:W-:-:S05]  /*1680*/  LEA.HI.X R7, R206, c[0x0][0x34c], R221, 0x2, P2 ;  /* 0x0000d300ce077a11 */ /* 0x000fca00010f14dd */
[----:B------:R3:W5:Y:S01]  /*1690*/  @P3 LDG.E R118, [R6.64] ;  /* 0x0000000606763981 */ /* 0x000762000c1e1900 */
[C---:B-1----:R-:W-:Y:S02]  /*16a0*/  LEA R2, P0, R206.reuse, c[0x0][0x358], 0x2 ;  /* 0x0000d600ce027a11 */ /* 0x042fe400078010ff */
[C---:B--2---:R-:W-:Y:S02]  /*16b0*/  LEA R4, P1, R206.reuse, c[0x0][0x350], 0x2 ;  /* 0x0000d400ce047a11 */ /* 0x044fe400078210ff */
[C-C-:B------:R-:W-:Y:S02]  /*16c0*/  LEA.HI.X R3, R206.reuse, c[0x0][0x35c], R221.reuse, 0x2, P0 ;  /* 0x0000d700ce037a11 */ /* 0x140fe400000f14dd */
[----:B------:R-:W-:-:S03]  /*16d0*/  LEA.HI.X R5, R206, c[0x0][0x354], R221, 0x2, P1 ;  /* 0x0000d500ce057a11 */ /* 0x000fc600008f14dd */
[----:B------:R3:W5:Y:S04]  /*16e0*/  @P5 LDG.E R11, [R2.64] ;  /* 0x00000006020b5981 */ /* 0x000768000c1e1900 */
[----:B------:R3:W5:Y:S01]  /*16f0*/  @P6 LDG.E R116, [R4.64] ;  /* 0x0000000604746981 */ /* 0x000762000c1e1900 */
[----:B------:R-:W-:Y:S01]  /*1700*/  YIELD ;  /* 0x0000000000007946 */ /* 0x000fe20003800000 */
[----:B------:R-:W-:Y:S02]  /*1710*/  P2R R14, PR, RZ, 0x40 ;  /* 0x00000040ff0e7803 */ /* 0x000fe40000000000 */
[----:B------:R-:W-:Y:S01]  /*1720*/  LOP3.LUT R217, R210, 0xffff, RZ, 0xc0, !PT ;  /* 0x0000ffffd2d97812 */ /* 0x000fe200078ec0ff */
[----:B------:R-:W-:Y:S05]  /*1730*/  @P4 BRA `(.L_x_134) ;  /* 0x0000005000004947 */ /* 0x000fea0003800000 */
[----:B-----5:R-:W-:Y:S01]  /*1740*/  MOV R122, c[0x0][0x168] ;  /* 0x00005a00007a7a02 */ /* 0x020fe20000000f00 */
[----:B------:R-:W-:Y:S05]  /*1750*/  @!P3 BRA `(.L_x_134) ;  /* 0x000000300000b947 */ /* 0x000fea0003800000 */
[----:B------:R-:W2:Y:S04]  /*1760*/  LDG.E R8, [R6.64] ;  /* 0x0000000606087981 */ /* 0x000ea8000c1e1900 */
[----:B------:R-:W2:Y:S02]  /*1770*/  LDG.E R0, [R6.64+0x4] ;  /* 0x0000040606007981 */ /* 0x000ea4000c1e1900 */
[----:B--2---:R-:W-:-:S02]  /*1780*/  IADD3 R122, -R8, R0, RZ ;  /* 0x00000000087a7210 */ /* 0x004fc40007ffe1ff */
.L_x_134:
[----:B------:R-:W-:-:S04]  /*1790*/  ISETP.NE.U32.AND P0, PT, RZ, c[0x0][0x368], PT ;  /* 0x0000da00ff007a0c */ /* 0x000fc80003f05070 */
[----:B------:R-:W-:-:S13]  /*17a0*/  ISETP.NE.AND.EX P0, PT, RZ, c[0x0][0x36c], PT, P0 ;  /* 0x0000db00ff007a0c */ /* 0x000fda0003f05300 */
[----:B------:R-:W-:Y:S05]  /*17b0*/  @!P0 BRA `(.L_x_135) ;  /* 0x0000004000008947 */ /* 0x000fea0003800000 */
[----:B---3--:R-:W-:-:S04]  /*17c0*/  LEA R4, P0, R206, c[0x0][0x368], 0x2 ;  /* 0x0000da00ce047a11 */ /* 0x008fc800078010ff */
[----:B------:R-:W-:-:S05]  /*17d0*/  LEA.HI.X R5, R206, c[0x0][0x36c], R221, 0x2, P0 ;  /* 0x0000db00ce057a11 */ /* 0x000fca00000f14dd */
[----:B------:R1:W5:Y:S01]  /*17e0*/  LDG.E R9, [R4.64] ;  /* 0x0000000604097981 */ /* 0x000362000c1e1900 */
[----:B------:R-:W-:Y:S05]  /*17f0*/  BRA `(.L_x_136) ;  /* 0x0000005000007947 */ /* 0x000fea0003800000 */
.L_x_135:
[----:B------:R-:W-:Y:S01]  /*1800*/  MOV R9, c[0x0][0x1d0] ;  /* 0x0000740000097a02 */ /* 0x000fe20000000f00 */
[----:B------:R-:W-:Y:S05]  /*1810*/  @!P6 BRA `(.L_x_136) ;  /* 0x000000300000e947 */ /* 0x000fea0003800000 */
[----:B---3--:R-:W2:Y:S04]  /*1820*/  LDG.E R6, [R4.64] ;  /* 0x0000000604067981 */ /* 0x008ea8000c1e1900 */
[----:B------:R-:W2:Y:S02]  /*1830*/  LDG.E R0, [R4.64+0x4] ;  /* 0x0000040604007981 */ /* 0x000ea4000c1e1900 */
[----:B--2---:R-:W-:Y:S02]  /*1840*/  IADD3 R9, -R6, R0, RZ ;  /* 0x0000000006097210 */ /* 0x004fe40007ffe1ff */
.L_x_136:
[----:B-1-3--:R1:W2:Y:S04]  /*1850*/  @P5 LDG.E R5, [R2.64] ;  /* 0x0000000602055981 */ /* 0x00a2a8000c1e1900 */
[----:B------:R1:W2:Y:S01]  /*1860*/  @P5 LDG.E R4, [R2.64+0x4] ;  /* 0x0000040602045981 */ /* 0x0002a2000c1e1900 */
[----:B------:R-:W-:Y:S01]  /*1870*/  ISETP.NE.U32.AND P0, PT, RZ, c[0x0][0x378], PT ;  /* 0x0000de00ff007a0c */ /* 0x000fe20003f05070 */
[----:B-----5:R-:W-:-:S03]  /*1880*/  IMAD.MOV.U32 R112, RZ, RZ, R9 ;  /* 0x000000ffff707224 */ /* 0x020fc600078e0009 */
[----:B------:R-:W-:Y:S01]  /*1890*/  ISETP.NE.AND.EX P1, PT, RZ, c[0x0][0x37c], PT, P0 ;  /* 0x0000df00ff007a0c */ /* 0x000fe20003f25300 */
[----:B------:R-:W-:Y:S01]  /*18a0*/  IMAD.MOV.U32 R66, RZ, RZ, c[0x0][0x228] ;  /* 0x00008a00ff427624 */ /* 0x000fe200078e00ff */
[----:B------:R-:W-:-:S04]  /*18b0*/  LOP3.LUT R0, R210, 0xff000000, RZ, 0xc0, !PT ;  /* 0xff000000d2007812 */ /* 0x000fc800078ec0ff */
[----:B------:R-:W-:-:S07]  /*18c0*/  SHF.R.U32.HI R0, RZ, 0x8, R0 ;  /* 0x00000008ff007819 */ /* 0x000fce0000011600 */
[----:B-1----:R-:W-:-:S04]  /*18d0*/  @P1 LEA R2, P0, R206, c[0x0][0x378], 0x2 ;  /* 0x0000de00ce021a11 */ /* 0x002fc800078010ff */
[----:B------:R-:W-:-:S05]  /*18e0*/  @P1 LEA.HI.X R3, R206, c[0x0][0x37c], R221, 0x2, P0 ;  /* 0x0000df00ce031a11 */ /* 0x000fca00000f14dd */
[----:B------:R1:W5:Y:S01]  /*18f0*/  @P1 LDG.E R112, [R2.64] ;  /* 0x0000000602701981 */ /* 0x000362000c1e1900 */
[----:B------:R-:W-:Y:S01]  /*1900*/  BSSY B0, `(.L_x_137) ;  /* 0x000002e000007945 */ /* 0x000fe20003800000 */
[----:B-1----:R-:W-:-:S04]  /*1910*/  LOP3.LUT R2, R210, 0xff0000, RZ, 0xc0, !PT ;  /* 0x00ff0000d2027812 */ /* 0x002fc800078ec0ff */
[----:B------:R-:W-:-:S04]  /*1920*/  LEA.HI R3, R2, R0, RZ, 0x10 ;  /* 0x0000000002037211 */ /* 0x000fc800078f80ff */
[----:B------:R-:W-:Y:S02]  /*1930*/  SHF.R.U32.HI R222, RZ, 0x10, R3 ;  /* 0x00000010ffde7819 */ /* 0x000fe40000011603 */
[----:B------:R-:W-:Y:S02]  /*1940*/  LOP3.LUT R232, R3, 0xff, RZ, 0xc0, !PT ;  /* 0x000000ff03e87812 */ /* 0x000fe400078ec0ff */
[----:B------:R-:W-:-:S04]  /*1950*/  ISETP.NE.AND P1, PT, R222, RZ, PT ;  /* 0x000000ffde00720c */ /* 0x000fc80003f25270 */
[----:B------:R-:W-:Y:S01]  /*1960*/  SEL R111, R222, c[0x0][0x338], P1 ;  /* 0x0000ce00de6f7a07 */ /* 0x000fe20000800000 */
[----:B--2---:R-:W-:Y:S02]  /*1970*/  @P5 IMAD.IADD R66, R4, 0x1, -R5 ;  /* 0x0000000104425824 */ /* 0x004fe400078e0a05 */
[----:B------:R-:W-:-:S04]  /*1980*/  IMAD.IADD R5, R9, 0x1, -R117 ;  /* 0x0000000109057824 */ /* 0x000fc800078e0a75 */
[----:B------:R-:W-:-:S05]  /*1990*/  IMAD.IADD R131, R5, 0x1, R66 ;  /* 0x0000000105837824 */ /* 0x000fca00078e0242 */
[C---:B------:R-:W-:Y:S02]  /*19a0*/  ISETP.GE.AND P0, PT, R131.reuse, 0x1, PT ;  /* 0x000000018300780c */ /* 0x040fe40003f06270 */
[----:B------:R-:W-:-:S04]  /*19b0*/  IADD3 R0, R131, 0x1f, RZ ;  /* 0x0000001f83007810 */ /* 0x000fc80007ffe0ff */
[----:B------:R-:W-:-:S04]  /*19c0*/  SHF.R.S32.HI R2, RZ, 0x1f, R0 ;  /* 0x0000001fff027819 */ /* 0x000fc80000011400 */
[----:B------:R-:W-:Y:S01]  /*19d0*/  LEA.HI R2, R2, R0, RZ, 0x5 ;  /* 0x0000000002027211 */ /* 0x000fe200078f28ff */
[----:B------:R-:W-:-:S03]  /*19e0*/  IMAD.MOV.U32 R0, RZ, RZ, RZ ;  /* 0x000000ffff007224 */ /* 0x000fc600078e00ff */
[----:B------:R-:W-:Y:S01]  /*19f0*/  SHF.R.S32.HI R115, RZ, 0x5, R2 ;  /* 0x00000005ff737819 */ /* 0x000fe20000011402 */
[----:B------:R-:W-:Y:S05]  /*1a00*/  @!P0 BRA `(.L_x_138) ;  /* 0x000001d000008947 */ /* 0x000fea0003800000 */
[----:B------:R-:W-:Y:S02]  /*1a10*/  IABS R0, R111 ;  /* 0x0000006f00007213 */ /* 0x000fe40000000000 */
[----:B------:R-:W-:-:S03]  /*1a20*/  IADD3 R6, R115, -0x1, R111 ;  /* 0xffffffff73067810 */ /* 0x000fc60007ffe06f */
[----:B------:R-:W-:Y:S01]  /*1a30*/  IMAD.MOV.U32 R4, RZ, RZ, R0 ;  /* 0x000000ffff047224 */ /* 0x000fe200078e0000 */
[----:B------:R-:W-:-:S03]  /*1a40*/  IABS R10, R6 ;  /* 0x00000006000a7213 */ /* 0x000fc60000000000 */
[----:B------:R-:W1:Y:S08]  /*1a50*/  I2F.RP R2, R4 ;  /* 0x0000000400027306 */ /* 0x000e700000209400 */
[----:B-1----:R-:W1:Y:S02]  /*1a60*/  MUFU.RCP R2, R2 ;  /* 0x0000000200027308 */ /* 0x002e640000001000 */
[----:B-1----:R-:W-:-:S06]  /*1a70*/  IADD3 R2, R2, 0xffffffe, RZ ;  /* 0x0ffffffe02027810 */ /* 0x002fcc0007ffe0ff */
[----:B------:R-:W1:Y:S02]  /*1a80*/  F2I.FTZ.U32.TRUNC.NTZ R3, R2 ;  /* 0x0000000200037305 */ /* 0x000e64000021f000 */
[----:B-1----:R-:W-:-:S04]  /*1a90*/  IMAD.MOV R0, RZ, RZ, -R3 ;  /* 0x000000ffff007224 */ /* 0x002fc800078e0a03 */
[----:B------:R-:W-:Y:S01]  /*1aa0*/  IMAD.MOV.U32 R2, RZ, RZ, R0 ;  /* 0x000000ffff027224 */ /* 0x000fe200078e0000 */
[----:B------:R-:W-:-:S03]  /*1ab0*/  IABS R0, R111 ;  /* 0x0000006f00007213 */ /* 0x000fc60000000000 */
[----:B------:R-:W-:Y:S02]  /*1ac0*/  IMAD R7, R2, R4, RZ ;  /* 0x0000000402077224 */ /* 0x000fe400078e02ff */
[----:B------:R-:W-:Y:S02]  /*1ad0*/  IMAD.MOV.U32 R2, RZ, RZ, RZ ;  /* 0x000000ffff027224 */ /* 0x000fe400078e00ff */
        /* <DEDUP_REMOVED lines=16> */
.L_x_138:
[----:B------:R-:W-:Y:S05]  /*1be0*/  BSYNC B0 ;  /* 0x0000000000007941 */ /* 0x000fea0003800000 */
.L_x_137:
[----:B------:R-:W-:Y:S01]  /*1bf0*/  IMAD R2, R232, R0, RZ ;  /* 0x00000000e8027224 */ /* 0x000fe200078e02ff */
[----:B------:R-:W1:Y:S01]  /*1c00*/  S2R R6, SR_TID.X ;  /* 0x0000000000067919 */ /* 0x000e620000002100 */
[----:B------:R-:W-:Y:S02]  /*1c10*/  IMAD.SHL.U32 R4, R198, 0x40, RZ ;  /* 0x00000040c6047824 */ /* 0x000fe400078e00ff */
[C---:B------:R-:W-:Y:S02]  /*1c20*/  IMAD.IADD R0, R2.reuse, 0x1, R0 ;  /* 0x0000000102007824 */ /* 0x040fe400078e0200 */
[----:B------:R-:W-:Y:S01]  /*1c30*/  IMAD R2, R2, 0x20, -R5 ;  /* 0x0000002002027824 */ /* 0x000fe200078e0a05 */
[----:B------:R-:W-:Y:S02]  /*1c40*/  LOP3.LUT R113, R4, 0x1c0, RZ, 0xc0, !PT ;  /* 0x000001c004717812 */ /* 0x000fe400078ec0ff */
[----:B------:R-:W-:-:S02]  /*1c50*/  IMNMX R0, R115, R0, PT ;  /* 0x0000000073007217 */ /* 0x000fc40003800200 */
[----:B------:R-:W-:Y:S02]  /*1c60*/  IMNMX R2, RZ, R2, !PT ;  /* 0x00000002ff027217 */ /* 0x000fe40007800200 */
[----:B------:R-:W-:Y:S01]  /*1c70*/  SHF.R.U32.HI R135, RZ, 0x3, R113 ;  /* 0x00000003ff877819 */ /* 0x000fe20000011671 */
[----:B------:R-:W-:Y:S01]  /*1c80*/  IMAD R0, R0, 0x20, -R5 ;  /* 0x0000002000007824 */ /* 0x000fe200078e0a05 */
[----:B------:R-:W-:-:S04]  /*1c90*/  SHF.R.U32.HI R107, RZ, 0x5, R2 ;  /* 0x00000005ff6b7819 */ /* 0x000fc80000011602 */
[----:B------:R-:W-:-:S04]  /*1ca0*/  IMNMX R0, R0, R66, PT ;  /* 0x0000004200007217 */ /* 0x000fc80003800200 */
[----:B------:R-:W-:Y:S02]  /*1cb0*/  ISETP.GT.AND P0, PT, R0, R2, PT ;  /* 0x000000020000720c */ /* 0x000fe40003f04270 */
[----:B-1----:R-:W-:Y:S02]  /*1cc0*/  SHF.R.S32.HI R5, RZ, 0x1f, R6 ;  /* 0x0000001fff057819 */ /* 0x002fe40000011406 */
[----:B------:R-:W-:Y:S02]  /*1cd0*/  LOP3.LUT R2, R113, 0x38, R132, 0xf8, !PT ;  /* 0x0000003871027812 */ /* 0x000fe400078ef884 */
[----:B------:R-:W-:Y:S02]  /*1ce0*/  LEA.HI R5, R5, R6, RZ, 0x6 ;  /* 0x0000000605057211 */ /* 0x000fe400078f30ff */
[----:B------:R-:W-:-:S05]  /*1cf0*/  LOP3.LUT R130, R2, R135, RZ, 0x3c, !PT ;  /* 0x0000008702827212 */ /* 0x000fca00078e3cff */
[----:B------:R-:W-:-:S04]  /*1d00*/  @P0 IADD3 R0, R0, 0x1f, RZ ;  /* 0x0000001f00000810 */ /* 0x000fc80007ffe0ff */
[----:B------:R-:W-:-:S04]  /*1d10*/  @P0 SHF.R.S32.HI R3, RZ, 0x1f, R0 ;  /* 0x0000001fff030819 */ /* 0x000fc80000011400 */
[----:B------:R-:W-:Y:S01]  /*1d20*/  @P0 LEA.HI R4, R3, R0, RZ, 0x5 ;  /* 0x0000000003040211 */ /* 0x000fe200078f28ff */
[----:B------:R-:W-:Y:S02]  /*1d30*/  IMAD.MOV.U32 R0, RZ, RZ, R107 ;  /* 0x000000ffff007224 */ /* 0x000fe400078e006b */
[----:B------:R-:W-:Y:S01]  /*1d40*/  IMAD.SHL.U32 R3, R5, 0x8, RZ ;  /* 0x0000000805037824 */ /* 0x000fe200078e00ff */
[----:B------:R-:W-:-:S04]  /*1d50*/  @P0 SHF.R.S32.HI R0, RZ, 0x5, R4 ;  /* 0x00000005ff000819 */ /* 0x000fc80000011404 */
[----:B------:R-:W-:Y:S02]  /*1d60*/  ISETP.GT.AND P0, PT, R0, R107, PT ;  /* 0x0000006b0000720c */ /* 0x000fe40003f04270 */
[----:B------:R-:W-:-:S05]  /*1d70*/  LOP3.LUT R114, R3, 0xfffffe00, RZ, 0xc0, !PT ;  /* 0xfffffe0003727812 */ /* 0x000fca00078ec0ff */
[----:B------:R-:W-:-:S04]  /*1d80*/  IMAD.IADD R2, R114, 0x1, R130 ;  /* 0x0000000172027824 */ /* 0x000fc800078e0282 */
[----:B------:R-:W-:Y:S02]  /*1d90*/  IMAD.SHL.U32 R188, R2, 0x2, RZ ;  /* 0x0000000202bc7824 */ /* 0x000fe400078e00ff */
[----:B------:R-:W-:Y:S05]  /*1da0*/  @!P0 BRA `(.L_x_139) ;  /* 0x0000384000008947 */ /* 0x000fea0003800000 */
[----:B------:R-:W-:-:S04]  /*1db0*/  ISETP.NE.U32.AND P0, PT, RZ, c[0x0][0x340], PT ;  /* 0x0000d000ff007a0c */ /* 0x000fc80003f05070 */
[----:B------:R-:W-:-:S13]  /*1dc0*/  ISETP.NE.AND.EX P2, PT, RZ, c[0x0][0x344], PT, P0 ;  /* 0x0000d100ff007a0c */ /* 0x000fda0003f45300 */
[----:B------:R-:W-:-:S05]  /*1dd0*/  @P2 IMAD.WIDE R2, R206, R12, c[0x0][0x340] ;  /* 0x0000d000ce022625 */ /* 0x000fca00078e020c */
[----:B------:R1:W2:Y:S01]  /*1de0*/  @P2 LDG.E R8, [R2.64] ;  /* 0x0000000602082981 */ /* 0x0002a2000c1e1900 */
[--C-:B------:R-:W-:Y:S01]  /*1df0*/  SHF.R.S32.HI R13, RZ, 0x1f, R198.reuse ;  /* 0x0000001fff0d7819 */ /* 0x100fe200000114c6 */
[----:B------:R-:W-:Y:S01]  /*1e00*/  IMAD.IADD R104, R66, 0x1, -R198 ;  /* 0x0000000142687824 */ /* 0x000fe200078e0ac6 */
[C---:B------:R-:W-:Y:S01]  /*1e10*/  IADD3 R105, P0, R198.reuse, R11, RZ ;  /* 0x0000000bc6697210 */ /* 0x040fe20007f1e0ff */
[----:B------:R-:W-:Y:S01]  /*1e20*/  IMAD.MOV.U32 R127, RZ, RZ, c[0x0][0x238] ;  /* 0x00008e00ff7f7624 */ /* 0x000fe200078e00ff */
[----:B------:R-:W-:Y:S01]  /*1e30*/  SHF.R.S32.HI R133, RZ, 0x1f, R132 ;  /* 0x0000001fff857819 */ /* 0x000fe20000011484 */
[----:B------:R-:W-:Y:S01]  /*1e40*/  IMAD.WIDE.U32 R128, R198, c[0x0][0x1e0], RZ ;  /* 0x00007800c6807a25 */ /* 0x000fe200078e00ff */
[----:B------:R-:W-:Y:S02]  /*1e50*/  LEA.HI.X.SX32 R108, R11, R13, 0x1, P0 ;  /* 0x0000000d0b6c7211 */ /* 0x000fe400000f0eff */
[----:B------:R-:W-:Y:S02]  /*1e60*/  IADD3 R48, R0, -0x1, RZ ;  /* 0xffffffff00307810 */ /* 0x000fe40007ffe0ff */
[----:B------:R-:W-:Y:S01]  /*1e70*/  SEL R10, R221, RZ, !P5 ;  /* 0x000000ffdd0a7207 */ /* 0x000fe20006800000 */
[----:B------:R-:W-:Y:S01]  /*1e80*/  IMAD R4, R108, c[0x0][0x238], RZ ;  /* 0x00008e006c047a24 */ /* 0x000fe200078e02ff */
[----:B------:R-:W-:Y:S01]  /*1e90*/  SEL R12, R206, RZ, !P5 ;  /* 0x000000ffce0c7207 */ /* 0x000fe20006800000 */
[----:B------:R-:W-:Y:S01]  /*1ea0*/  IMAD R0, R48, -0x20, R104 ;  /* 0xffffffe030007824 */ /* 0x000fe200078e0268 */
[----:B------:R-:W-:Y:S01]  /*1eb0*/  MOV R121, 0x5 ;  /* 0x0000000500797802 */ /* 0x000fe20000000f00 */
[----:B------:R-:W-:Y:S01]  /*1ec0*/  IMAD R4, R105, c[0x0][0x23c], R4 ;  /* 0x00008f0069047a24 */ /* 0x000fe200078e0204 */
[----:B------:R-:W-:-:S02]  /*1ed0*/  ISETP.GE.AND P6, PT, R132, c[0x0][0x1d4], PT ;  /* 0x0000750084007a0c */ /* 0x000fc40003fc6270 */
[----:B------:R-:W-:Y:S01]  /*1ee0*/  ISETP.GT.AND P0, PT, R0, RZ, PT ;  /* 0x000000ff0000720c */ /* 0x000fe20003f04270 */
[----:B------:R-:W-:Y:S01]  /*1ef0*/  IMAD R0, R10, c[0x0][0x248], RZ ;  /* 0x000092000a007a24 */ /* 0x000fe200078e02ff */
[C---:B------:R-:W-:Y:S02]  /*1f00*/  SHF.L.U64.HI R123, R127.reuse, R121, c[0x0][0x23c] ;  /* 0x00008f007f7b7619 */ /* 0x040fe40000010279 */
[----:B------:R-:W-:Y:S01]  /*1f10*/  SHF.L.U32 R127, R127, 0x5, RZ ;  /* 0x000000057f7f7819 */ /* 0x000fe200000006ff */
[----:B-1----:R-:W-:Y:S01]  /*1f20*/  IMAD.WIDE.U32 R2, R105, c[0x0][0x238], R132 ;  /* 0x00008e0069027a25 */ /* 0x002fe200078e0084 */
[----:B------:R-:W-:Y:S02]  /*1f30*/  ISETP.GE.AND P5, PT, R134, c[0x0][0x1d4], PT ;  /* 0x0000750086007a0c */ /* 0x000fe40003fa6270 */
[----:B------:R-:W-:Y:S02]  /*1f40*/  ISETP.GE.AND P4, PT, R196, c[0x0][0x1d4], PT ;  /* 0x00007500c4007a0c */ /* 0x000fe40003f86270 */
[----:B------:R-:W-:Y:S01]  /*1f50*/  IADD3 R3, R3, R4, RZ ;  /* 0x0000000403037210 */ /* 0x000fe20007ffe0ff */
[----:B------:R-:W-:Y:S01]  /*1f60*/  IMAD R4, R12, c[0x0][0x24c], R0 ;  /* 0x000093000c047a24 */ /* 0x000fe200078e0200 */
[----:B------:R-:W-:Y:S01]  /*1f70*/  ISETP.GE.AND P3, PT, R197, c[0x0][0x1d4], PT ;  /* 0x00007500c5007a0c */ /* 0x000fe20003f66270 */
[----:B------:R-:W-:Y:S01]  /*1f80*/  IMAD.IADD R0, R9, 0x1, R116 ;  /* 0x0000000109007824 */ /* 0x000fe200078e0274 */
[----:B------:R-:W-:Y:S01]  /*1f90*/  MOV R136, c[0x0][0x27c] ;  /* 0x00009f0000887a02 */ /* 0x000fe20000000f00 */
[----:B------:R-:W-:Y:S01]  /*1fa0*/  IMAD.WIDE.U32 R2, R217, c[0x0][0x240], R2 ;  /* 0x00009000d9027a25 */ /* 0x000fe200078e0002 */
[----:B------:R-:W-:-:S02]  /*1fb0*/  SHF.R.S32.HI R139, RZ, 0x1f, R138 ;  /* 0x0000001fff8b7819 */ /* 0x000fc4000001148a */
[----:B------:R-:W-:Y:S01]  /*1fc0*/  SHF.R.S32.HI R11, RZ, 0x1f, R0 ;  /* 0x0000001fff0b7819 */ /* 0x000fe20000011400 */
[----:B------:R-:W-:Y:S01]  /*1fd0*/  IMAD R3, R217, c[0x0][0x244], R3 ;  /* 0x00009100d9037a24 */ /* 0x000fe200078e0203 */
[----:B-----5:R-:W-:Y:S01]  /*1fe0*/  SHF.R.S32.HI R20, RZ, 0x1f, R112 ;  /* 0x0000001fff147819 */ /* 0x020fe20000011470 */
[----:B------:R-:W-:-:S04]  /*1ff0*/  IMAD.WIDE.U32 R6, R0, c[0x0][0x1e0], RZ ;  /* 0x0000780000067a25 */ /* 0x000fc800078e00ff */
[----:B------:R-:W-:Y:S01]  /*2000*/  IMAD.WIDE.U32 R80, R12, c[0x0][0x248], R2 ;  /* 0x000092000c507a25 */ /* 0x000fe200078e0002 */
[----:B------:R-:W-:-:S03]  /*2010*/  @P0 SHF.R.S32.HI R3, RZ, 0x1f, R48 ;  /* 0x0000001fff030819 */ /* 0x000fc60000011430 */
[----:B------:R-:W-:Y:S01]  /*2020*/  @P0 IMAD R2, R123, R48, RZ ;  /* 0x000000307b020224 */ /* 0x000fe200078e02ff */
[----:B------:R-:W-:Y:S01]  /*2030*/  @P0 MOV R70, R80 ;  /* 0x0000005000460202 */ /* 0x000fe20000000f00 */
[----:B------:R-:W-:Y:S02]  /*2040*/  IMAD.IADD R71, R81, 0x1, R4 ;  /* 0x0000000151477824 */ /* 0x000fe400078e0204 */
[-C--:B------:R-:W-:Y:S02]  /*2050*/  @P0 IMAD R2, R3, R127.reuse, R2 ;  /* 0x0000007f03020224 */ /* 0x080fe400078e0202 */
[----:B------:R-:W-:-:S04]  /*2060*/  @P0 IMAD.WIDE.U32 R4, R48, R127, R70 ;  /* 0x0000007f30040225 */ /* 0x000fc800078e0046 */
[----:B------:R-:W-:Y:S01]  /*2070*/  @P0 IMAD.IADD R3, R5, 0x1, R2 ;  /* 0x0000000105030824 */ /* 0x000fe200078e0202 */
[----:B------:R-:W-:Y:S01]  /*2080*/  @P0 LEA R2, P1, R4, c[0x0][0x220], 0x1 ;  /* 0x0000880004020a11 */ /* 0x000fe200078208ff */
[----:B------:R-:W-:-:S03]  /*2090*/  IMAD R9, R11, c[0x0][0x1e0], RZ ;  /* 0x000078000b097a24 */ /* 0x000fc600078e02ff */
[----:B------:R-:W-:Y:S01]  /*20a0*/  @P0 LEA.HI.X R3, R4, c[0x0][0x224], R3, 0x1, P1 ;  /* 0x0000890004030a11 */ /* 0x000fe200008f0c03 */
[----:B------:R-:W-:Y:S01]  /*20b0*/  IMAD R5, R0, c[0x0][0x1e4], R9 ;  /* 0x0000790000057a24 */ /* 0x000fe200078e0209 */
[----:B------:R-:W-:Y:S01]  /*20c0*/  ISETP.GE.AND P1, PT, R132, c[0x0][0x27c], PT ;  /* 0x00009f0084007a0c */ /* 0x000fe20003f26270 */
[----:B------:R-:W-:Y:S02]  /*20d0*/  IMAD.MOV.U32 R4, RZ, RZ, R6 ;  /* 0x000000ffff047224 */ /* 0x000fe400078e0006 */
[----:B------:R-:W-:Y:S01]  /*20e0*/  @!PT LDS RZ, [RZ] ;  /* 0x00000000fffff984 */ /* 0x000fe20000000800 */
[----:B------:R-:W-:Y:S01]  /*20f0*/  @!PT LDS RZ, [RZ] ;  /* 0x00000000fffff984 */ /* 0x000fe20000000800 */
[----:B------:R-:W-:Y:S01]  /*2100*/  @!PT LDS RZ, [RZ] ;  /* 0x00000000fffff984 */ /* 0x000fe20000000800 */
[----:B------:R1:W-:Y:S01]  /*2110*/  @P0 LDGSTS.E.BYPASS.LTC128B.128 [R188+0xc080], [R2.64], !P6 ;  /* 0x0c08000002bc0fae */ /* 0x0003e2000f101d46 */
[----:B------:R-:W-:-:S03]  /*2120*/  IADD3 R5, R7, R5, RZ ;  /* 0x0000000507057210 */ /* 0x000fc60007ffe0ff */
[----:B------:R1:W-:Y:S02]  /*2130*/  @P0 LDGSTS.E.BYPASS.LTC128B.128 [R188+0xd080], [R2.64+0x80], !P5 ;  /* 0x0d08008002bc0fae */ /* 0x0003e4000e901d46 */
[C---:B------:R-:W-:Y:S02]  /*2140*/  IMAD.WIDE.U32 R4, R217.reuse, c[0x0][0x1e8], R4 ;  /* 0x00007a00d9047a25 */ /* 0x040fe400078e0004 */
[----:B------:R1:W-:Y:S02]  /*2150*/  @P0 LDGSTS.E.BYPASS.LTC128B.128 [R188+0xe080], [R2.64+0x100], !P4 ;  /* 0x0e08010002bc0fae */ /* 0x0003e4000e101d46 */
[----:B------:R-:W-:Y:S02]  /*2160*/  IMAD R5, R217, c[0x0][0x1ec], R5 ;  /* 0x00007b00d9057a24 */ /* 0x000fe400078e0205 */
[----:B------:R1:W-:Y:S01]  /*2170*/  @P0 LDGSTS.E.BYPASS.LTC128B.128 [R188+0xf080], [R2.64+0x180], !P3 ;  /* 0x0f08018002bc0fae */ /* 0x0003e2000d901d46 */
[----:B------:R-:W-:-:S03]  /*2180*/  ISETP.NE.AND P0, PT, R14, RZ, PT ;  /* 0x000000ff0e00720c */ /* 0x000fc60003f05270 */
[----:B------:R-:W0:Y:S01]  /*2190*/  LDGDEPBAR ;  /* 0x00000000000079af */ /* 0x000e220000000000 */
[----:B------:R-:W-:Y:S01]  /*21a0*/  WARPSYNC 0xffffffff ;  /* 0xffffffff00007948 */ /* 0x000fe20003800000 */
[----:B-1----:R-:W-:-:S04]  /*21b0*/  IMAD R3, R13, c[0x0][0x1e0], RZ ;  /* 0x000078000d037a24 */ /* 0x002fc800078e02ff */
[----:B------:R-:W-:-:S05]  /*21c0*/  IMAD R3, R198, c[0x0][0x1e4], R3 ;  /* 0x00007900c6037a24 */ /* 0x000fca00078e0203 */
[----:B------:R-:W-:Y:S02]  /*21d0*/  IADD3 R106, R129, R3, RZ ;  /* 0x00000003816a7210 */ /* 0x000fe40007ffe0ff */
[----:B--2---:R-:W-:Y:S01]  /*21e0*/  @P2 SHF.R.S32.HI R6, RZ, 0x1f, R8 ;  /* 0x0000001fff062819 */ /* 0x004fe20000011408 */
[----:B------:R-:W-:Y:S01]  /*21f0*/  @!P2 IMAD.MOV.U32 R8, RZ, RZ, R206 ;  /* 0x000000ffff08a224 */ /* 0x000fe200078e00ce */
[----:B------:R-:W-:-:S04]  /*2200*/  @!P2 MOV R6, R221 ;  /* 0x000000dd0006a202 */ /* 0x000fc80000000f00 */
[----:B------:R-:W-:Y:S02]  /*2210*/  SEL R9, R6, RZ, !P0 ;  /* 0x000000ff06097207 */ /* 0x000fe40004000000 */
[----:B------:R-:W-:-:S03]  /*2220*/  SEL R8, R8, RZ, !P0 ;  /* 0x000000ff08087207 */ /* 0x000fc60004000000 */
[----:B------:R-:W-:Y:S02]  /*2230*/  IMAD R2, R9, c[0x0][0x1f0], RZ ;  /* 0x00007c0009027a24 */ /* 0x000fe400078e02ff */
[----:B------:R-:W-:-:S04]  /*2240*/  IMAD.WIDE.U32 R64, R8, c[0x0][0x1f0], R4 ;  /* 0x00007c0008407a25 */ /* 0x000fc800078e0004 */
[----:B------:R-:W-:Y:S02]  /*2250*/  IMAD R2, R8, c[0x0][0x1f4], R2 ;  /* 0x00007d0008027a24 */ /* 0x000fe400078e0202 */
[----:B------:R-:W-:Y:S02]  /*2260*/  IMAD.SHL.U32 R4, R136, 0x2, RZ ;  /* 0x0000000288047824 */ /* 0x000fe400078e00ff */
[----:B------:R-:W-:Y:S02]  /*2270*/  IMAD.IADD R63, R65, 0x1, R2 ;  /* 0x00000001413f7824 */ /* 0x000fe400078e0202 */
[----:B------:R-:W-:Y:S01]  /*2280*/  IADD3 R110, P0, R198, R0, RZ ;  /* 0x00000000c66e7210 */ /* 0x000fe20007f1e0ff */
[----:B------:R-:W-:Y:S01]  /*2290*/  IMAD R0, R10, c[0x0][0x268], RZ ;  /* 0x00009a000a007a24 */ /* 0x000fe200078e02ff */
[C---:B------:R-:W-:Y:S01]  /*22a0*/  IADD3 R17, -R4.reuse, c[0x0][0x1d4], RZ ;  /* 0x0000750004117a10 */ /* 0x040fe20007ffe1ff */
[----:B------:R-:W-:Y:S01]  /*22b0*/  IMAD.WIDE.U32 R2, R217, c[0x0][0x260], R132 ;  /* 0x00009800d9027a25 */ /* 0x000fe200078e0084 */
[----:B------:R-:W-:Y:S01]  /*22c0*/  SEL R15, RZ, c[0x0][0x27c], !P1 ;  /* 0x00009f00ff0f7a07 */ /* 0x000fe20004800000 */
[----:B------:R-:W-:Y:S01]  /*22d0*/  BAR.SYNC.DEFER_BLOCKING 0x0 ;  /* 0x0000000000007b1d */ /* 0x000fe20000010000 */
[-C--:B------:R-:W-:Y:S01]  /*22e0*/  SEL R16, R4, R17.reuse, !P1 ;  /* 0x0000001104107207 */ /* 0x080fe20004800000 */
[----:B------:R-:W-:Y:S01]  /*22f0*/  IMAD.X R109, R13, 0x1, R11, P0 ;  /* 0x000000010d6d7824 */ /* 0x000fe200000e060b */
[----:B------:R-:W-:Y:S01]  /*2300*/  ISETP.GE.AND P0, PT, R134, c[0x0][0x27c], PT ;  /* 0x00009f0086007a0c */ /* 0x000fe20003f06270 */
[----:B------:R-:W-:Y:S01]  /*2310*/  IMAD R5, R217, c[0x0][0x264], R3 ;  /* 0x00009900d9057a24 */ /* 0x000fe200078e0203 */
[----:B------:R-:W-:Y:S01]  /*2320*/  ISETP.GE.AND P2, PT, R136, 0x1, PT ;  /* 0x000000018800780c */ /* 0x000fe20003f46270 */
[----:B------:R-:W-:Y:S01]  /*2330*/  IMAD R22, R12, c[0x0][0x26c], R0 ;  /* 0x00009b000c167a24 */ /* 0x000fe200078e0200 */
[----:B------:R-:W-:Y:S01]  /*2340*/  SEL R17, R4, R17, !P0 ;  /* 0x0000001104117207 */ /* 0x000fe20004000000 */
[----:B------:R-:W-:Y:S01]  /*2350*/  IMAD.MOV.U32 R4, RZ, RZ, R2 ;  /* 0x000000ffff047224 */ /* 0x000fe200078e0002 */
[----:B------:R-:W-:Y:S01]  /*2360*/  ULDC.U8 UR4, c[0x0][0x298] ;  /* 0x0000a60000047ab9 */ /* 0x000fe20000000000 */
[----:B------:R-:W-:-:S02]  /*2370*/  IMAD R0, R13, c[0x0][0x290], RZ ;  /* 0x0000a4000d007a24 */ /* 0x000fc400078e02ff */
[----:B------:R-:W-:Y:S02]  /*2380*/  IMAD R10, R13, c[0x0][0x280], RZ ;  /* 0x0000a0000d0a7a24 */ /* 0x000fe400078e02ff */
[----:B------:R-:W-:-:S04]  /*2390*/  IMAD.WIDE.U32 R84, R12, c[0x0][0x268], R4 ;  /* 0x00009a000c547a25 */ /* 0x000fc800078e0004 */
[----:B------:R-:W-:Y:S02]  /*23a0*/  IMAD R9, R9, c[0x0][0x218], RZ ;  /* 0x0000860009097a24 */ /* 0x000fe400078e02ff */
[----:B------:R-:W-:-:S04]  /*23b0*/  IMAD.WIDE.U32 R4, R198, c[0x0][0x290], R132 ;  /* 0x0000a400c6047a25 */ /* 0x000fc800078e0084 */
[C---:B------:R-:W-:Y:S02]  /*23c0*/  IMAD R0, R198.reuse, c[0x0][0x294], R0 ;  /* 0x0000a500c6007a24 */ /* 0x040fe400078e0200 */
[----:B------:R-:W-:Y:S02]  /*23d0*/  IMAD R14, R198, c[0x0][0x284], R10 ;  /* 0x0000a100c60e7a24 */ /* 0x000fe400078e020a */
[----:B------:R-:W-:-:S04]  /*23e0*/  IMAD.WIDE.U32 R6, R217, c[0x0][0x210], R132 ;  /* 0x00008400d9067a25 */ /* 0x000fc800078e0084 */
[----:B------:R-:W-:-:S04]  /*23f0*/  IMAD.WIDE.U32 R10, R198, c[0x0][0x290], R138 ;  /* 0x0000a400c60a7a25 */ /* 0x000fc800078e008a */
[----:B------:R-:W-:Y:S02]  /*2400*/  IMAD R21, R8, c[0x0][0x21c], R9 ;  /* 0x0000870008157a24 */ /* 0x000fe400078e0209 */
[----:B------:R-:W-:Y:S02]  /*2410*/  IMAD.IADD R9, R5, 0x1, R0 ;  /* 0x0000000105097824 */ /* 0x000fe400078e0200 */
[----:B------:R-:W-:Y:S02]  /*2420*/  IMAD R3, R217, c[0x0][0x214], R7 ;  /* 0x00008500d9037a24 */ /* 0x000fe400078e0207 */
[----:B------:R-:W-:Y:S02]  /*2430*/  IMAD.MOV.U32 R2, RZ, RZ, R6 ;  /* 0x000000ffff027224 */ /* 0x000fe400078e0006 */
[----:B------:R-:W-:Y:S01]  /*2440*/  IMAD.IADD R5, R0, 0x1, R11 ;  /* 0x0000000100057824 */ /* 0x000fe200078e020b */
[----:B------:R-:W-:Y:S01]  /*2450*/  SEL R0, RZ, c[0x0][0x27c], !P0 ;  /* 0x00009f00ff007a07 */ /* 0x000fe20004000000 */
[----:B------:R-:W-:Y:S01]  /*2460*/  IMAD.WIDE.U32 R6, R198, c[0x0][0x280], R132 ;  /* 0x0000a000c6067a25 */ /* 0x000fe200078e0084 */
[----:B------:R-:W-:-:S02]  /*2470*/  IADD3 R11, R132, R15, RZ ;  /* 0x0000000f840b7210 */ /* 0x000fc40007ffe0ff */
[----:B------:R-:W-:Y:S01]  /*2480*/  SHF.R.S32.HI R15, RZ, 0x1f, R17 ;  /* 0x0000001fff0f7819 */ /* 0x000fe20000011411 */
[----:B------:R-:W-:Y:S01]  /*2490*/  IMAD.WIDE.U32 R12, R198, c[0x0][0x280], R138 ;  /* 0x0000a000c60c7a25 */ /* 0x000fe200078e008a */
[----:B------:R-:W-:Y:S02]  /*24a0*/  IADD3 R103, P1, P0, R64, R128, R132 ;  /* 0x0000008040677210 */ /* 0x000fe4000783e084 */
[----:B------:R-:W-:Y:S01]  /*24b0*/  LEA.HI R15, R15, R17, RZ, 0x4 ;  /* 0x000000110f0f7211 */ /* 0x000fe200078f20ff */
[----:B------:R-:W-:Y:S01]  /*24c0*/  IMAD.WIDE.U32 R82, R8, c[0x0][0x218], R2 ;  /* 0x0000860008527a25 */ /* 0x000fe200078e0002 */
[----:B------:R-:W-:Y:S02]  /*24d0*/  IADD3.X R102, R63, R106, R133, P1, P0 ;  /* 0x0000006a3f667210 */ /* 0x000fe40000fe0485 */
[----:B------:R-:W-:Y:S01]  /*24e0*/  ISETP.NE.AND P0, PT, RZ, UR4, PT ;  /* 0x00000004ff007c0c */ /* 0x000fe2000bf05270 */
[----:B------:R-:W-:Y:S02]  /*24f0*/  IMAD.MOV.U32 R8, RZ, RZ, R4 ;  /* 0x000000ffff087224 */ /* 0x000fe400078e0004 */
[----:B------:R-:W-:Y:S01]  /*2500*/  IMAD.MOV.U32 R4, RZ, RZ, R10 ;  /* 0x000000ffff047224 */ /* 0x000fe200078e000a */
[----:B------:R-:W-:Y:S01]  /*2510*/  SHF.R.S32.HI R10, RZ, 0x1f, R11 ;  /* 0x0000001fff0a7819 */ /* 0x000fe2000001140b */
[----:B------:R-:W-:Y:S01]  /*2520*/  IMAD.IADD R0, R134, 0x1, R0 ;  /* 0x0000000186007824 */ /* 0x000fe200078e0200 */
[----:B------:R-:W-:Y:S01]  /*2530*/  P2R R101, PR, RZ, 0x1 ;  /* 0x00000001ff657803 */ /* 0x000fe20000000000 */
[----:B------:R-:W-:Y:S01]  /*2540*/  IMAD.IADD R7, R7, 0x1, R14 ;  /* 0x0000000107077824 */ /* 0x000fe200078e020e */
[-C--:B------:R-:W-:Y:S01]  /*2550*/  LEA.HI R18, R10, R11.reuse, RZ, 0x6 ;  /* 0x0000000b0a127211 */ /* 0x080fe200078f30ff */
[----:B------:R-:W-:Y:S01]  /*2560*/  IMAD.IADD R3, R14, 0x1, R13 ;  /* 0x000000010e037824 */ /* 0x000fe200078e020d */
[----:B------:R-:W-:Y:S01]  /*2570*/  SHF.R.S32.HI R14, RZ, 0x1f, R16 ;  /* 0x0000001fff0e7819 */ /* 0x000fe20000011410 */
[----:B------:R-:W-:Y:S01]  /*2580*/  IMAD.MOV.U32 R2, RZ, RZ, R12 ;  /* 0x000000ffff027224 */ /* 0x000fe200078e000c */
[----:B------:R-:W-:Y:S01]  /*2590*/  LEA.HI R12, R10, R11, RZ, 0x3 ;  /* 0x0000000b0a0c7211 */ /* 0x000fe200078f18ff */
[----:B------:R-:W-:Y:S01]  /*25a0*/  IMAD.MOV.U32 R124, RZ, RZ, c[0x0][0x290] ;  /* 0x0000a400ff7c7624 */ /* 0x000fe200078e00ff */
[----:B------:R-:W-:Y:S01]  /*25b0*/  SHF.R.S32.HI R13, RZ, 0x1f, R0 ;  /* 0x0000001fff0d7819 */ /* 0x000fe20000011400 */
[----:B------:R-:W-:Y:S01]  /*25c0*/  IMAD.MOV.U32 R125, RZ, RZ, c[0x0][0x280] ;  /* 0x0000a000ff7d7624 */ /* 0x000fe200078e00ff */
[----:B------:R-:W-:Y:S01]  /*25d0*/  LEA.HI R10, R14, R16, RZ, 0x4 ;  /* 0x000000100e0a7211 */ /* 0x000fe200078f20ff */
[----:B------:R-:W-:Y:S01]  /*25e0*/  IMAD.SHL.U32 R14, R18, 0x20, RZ ;  /* 0x00000020120e7824 */ /* 0x000fe200078e00ff */
[CC--:B------:R-:W-:Y:S01]  /*25f0*/  LEA.HI R11, R13.reuse, R0.reuse, RZ, 0x3 ;  /* 0x000000000d0b7211 */ /* 0x0c0fe200078f18ff */
[----:B------:R-:W-:Y:S01]  /*2600*/  IMAD.MOV.U32 R126, RZ, RZ, c[0x0][0x1e0] ;  /* 0x00007800ff7e7624 */ /* 0x000fe200078e00ff */
[----:B------:R-:W-:Y:S01]  /*2610*/  LEA.HI R16, R13, R0, RZ, 0x6 ;  /* 0x000000000d107211 */ /* 0x000fe200078f30ff */
[----:B------:R-:W-:Y:S01]  /*2620*/  IMAD.WIDE.U32 R72, R112, c[0x0][0x280], R2 ;  /* 0x0000a00070487a25 */ /* 0x000fe200078e0002 */
[----:B------:R-:W-:-:S02]  /*2630*/  SHF.R.S32.HI R0, RZ, 0x4, R10 ;  /* 0x00000004ff007819 */ /* 0x000fc4000001140a */
[----:B------:R-:W-:Y:S01]  /*2640*/  SHF.R.S32.HI R13, RZ, 0x4, R15 ;  /* 0x00000004ff0d7819 */ /* 0x000fe2000001140f */
[----:B------:R-:W-:Y:S01]  /*2650*/  IMAD.WIDE.U32 R78, R112, c[0x0][0x290], R8 ;  /* 0x0000a400704e7a25 */ /* 0x000fe200078e0008 */
[----:B------:R-:W-:Y:S02]  /*2660*/  LEA.HI.SX32 R10, R12, R0, 0x1d ;  /* 0x000000000c0a7211 */ /* 0x000fe400078feaff */
[----:B------:R-:W-:Y:S01]  /*2670*/  LEA.HI.SX32 R0, R11, R13, 0x1d ;  /* 0x0000000d0b007211 */ /* 0x000fe200078feaff */
[----:B------:R-:W-:Y:S01]  /*2680*/  IMAD.WIDE.U32 R76, R112, c[0x0][0x280], R6 ;  /* 0x0000a000704c7a25 */ /* 0x000fe200078e0006 */
[----:B------:R-:W-:Y:S02]  /*2690*/  LOP3.LUT R19, R14, 0x7ffff800, RZ, 0xc0, !PT ;  /* 0x7ffff8000e137812 */ /* 0x000fe400078ec0ff */
[----:B------:R-:W-:Y:S01]  /*26a0*/  SHF.R.S32.HI R14, RZ, 0x1f, R0 ;  /* 0x0000001fff0e7819 */ /* 0x000fe20000011400 */
[----:B------:R-:W-:Y:S01]  /*26b0*/  IMAD.SHL.U32 R67, R10, 0x8, RZ ;  /* 0x000000080a437824 */ /* 0x000fe200078e00ff */
[----:B------:R-:W-:Y:S01]  /*26c0*/  SHF.R.S32.HI R13, RZ, 0x1f, R10 ;  /* 0x0000001fff0d7819 */ /* 0x000fe2000001140a */
[----:B------:R-:W-:Y:S01]  /*26d0*/  IMAD.WIDE.U32 R74, R112, c[0x0][0x290], R4 ;  /* 0x0000a400704a7a25 */ /* 0x000fe200078e0004 */
[----:B------:R-:W-:-:S02]  /*26e0*/  LOP3.LUT R15, R113, 0x38, R12, 0xf8, !PT ;  /* 0x00000038710f7812 */ /* 0x000fc400078ef80c */
[----:B------:R-:W-:Y:S01]  /*26f0*/  LEA.HI R14, R14, R0, RZ, 0x3 ;  /* 0x000000000e0e7211 */ /* 0x000fe200078f18ff */
[----:B------:R-:W-:Y:S01]  /*2700*/  IMAD.IADD R100, R85, 0x1, R22 ;  /* 0x0000000155647824 */ /* 0x000fe200078e0216 */
[----:B------:R-:W-:Y:S01]  /*2710*/  LEA.HI R13, R13, R10, RZ, 0x3 ;  /* 0x0000000a0d0d7211 */ /* 0x000fe200078f18ff */
[----:B------:R-:W-:Y:S01]  /*2720*/  IMAD.IADD R99, R83, 0x1, R21 ;  /* 0x0000000153637824 */ /* 0x000fe200078e0215 */
[----:B------:R-:W-:Y:S01]  /*2730*/  LOP3.LUT R17, R15, R135, RZ, 0x3c, !PT ;  /* 0x000000870f117212 */ /* 0x000fe200078e3cff */
[----:B------:R-:W-:Y:S01]  /*2740*/  IMAD.SHL.U32 R15, R16, 0x20, RZ ;  /* 0x00000020100f7824 */ /* 0x000fe200078e00ff */
[----:B------:R-:W-:Y:S01]  /*2750*/  SHF.L.U32 R68, R0, 0x3, RZ ;  /* 0x0000000300447819 */ /* 0x000fe200000006ff */
[----:B------:R-:W-:Y:S01]  /*2760*/  IMAD.SHL.U32 R14, R14, 0x100, RZ ;  /* 0x000001000e0e7824 */ /* 0x000fe200078e00ff */
[----:B------:R-:W-:Y:S01]  /*2770*/  LOP3.LUT R10, R113, 0x38, R67, 0xf8, !PT ;  /* 0x00000038710a7812 */ /* 0x000fe200078ef843 */
[----:B------:R-:W-:Y:S01]  /*2780*/  IMAD.SHL.U32 R13, R13, 0x100, RZ ;  /* 0x000001000d0d7824 */ /* 0x000fe200078e00ff */
[----:B------:R-:W-:-:S02]  /*2790*/  LOP3.LUT R0, R113, 0x38, R68, 0xf8, !PT ;  /* 0x0000003871007812 */ /* 0x000fc400078ef844 */
[----:B------:R-:W-:Y:S02]  /*27a0*/  LOP3.LUT R18, R15, 0x7ffff800, RZ, 0xc0, !PT ;  /* 0x7ffff8000f127812 */ /* 0x000fe400078ec0ff */
[-C--:B------:R-:W-:Y:S02]  /*27b0*/  LOP3.LUT R15, R10, R135.reuse, RZ, 0x3c, !PT ;  /* 0x000000870a0f7212 */ /* 0x080fe400078e3cff */
[----:B------:R-:W-:Y:S02]  /*27c0*/  LOP3.LUT R0, R0, R135, RZ, 0x3c, !PT ;  /* 0x0000008700007212 */ /* 0x000fe400078e3cff */
[----:B------:R-:W-:Y:S02]  /*27d0*/  LOP3.LUT R10, R14, 0x7ffff800, RZ, 0xc0, !PT ;  /* 0x7ffff8000e0a7812 */ /* 0x000fe400078ec0ff */
[----:B------:R-:W-:Y:S02]  /*27e0*/  LOP3.LUT R13, R13, 0x7ffff800, RZ, 0xc0, !PT ;  /* 0x7ffff8000d0d7812 */ /* 0x000fe400078ec0ff */
[----:B------:R-:W-:-:S02]  /*27f0*/  LOP3.LUT R16, R113, 0x38, R11, 0xf8, !PT ;  /* 0x0000003871107812 */ /* 0x000fc400078ef80b */
[--C-:B------:R-:W-:Y:S01]  /*2800*/  IADD3 R14, R0, R10, R114.reuse ;  /* 0x0000000a000e7210 */ /* 0x100fe20007ffe072 */
[C---:B------:R-:W-:Y:S01]  /*2810*/  IMAD R0, R20.reuse, c[0x0][0x290], RZ ;  /* 0x0000a40014007a24 */ /* 0x040fe200078e02ff */
[----:B------:R-:W-:Y:S01]  /*2820*/  IADD3 R15, R15, R13, R114 ;  /* 0x0000000d0f0f7210 */ /* 0x000fe20007ffe072 */
[----:B------:R-:W-:Y:S01]  /*2830*/  IMAD R13, R20, c[0x0][0x280], RZ ;  /* 0x0000a000140d7a24 */ /* 0x000fe200078e02ff */
[----:B------:R-:W-:Y:S01]  /*2840*/  LOP3.LUT R16, R16, R135, RZ, 0x3c, !PT ;  /* 0x0000008710107212 */ /* 0x000fe200078e3cff */
[C---:B------:R-:W-:Y:S01]  /*2850*/  IMAD R10, R112.reuse, c[0x0][0x294], R0 ;  /* 0x0000a500700a7a24 */ /* 0x040fe200078e0200 */
[--C-:B------:R-:W-:Y:S01]  /*2860*/  IADD3 R17, R17, R19, R114.reuse ;  /* 0x0000001311117210 */ /* 0x100fe20007ffe072 */
[----:B------:R-:W-:Y:S01]  /*2870*/  IMAD R0, R112, c[0x0][0x284], R13 ;  /* 0x0000a10070007a24 */ /* 0x000fe200078e020d */
[----:B------:R-:W-:Y:S01]  /*2880*/  IADD3 R16, R16, R18, R114 ;  /* 0x0000001210107210 */ /* 0x000fe20007ffe072 */
[----:B------:R-:W-:Y:S01]  /*2890*/  IMAD.IADD R98, R79, 0x1, R10 ;  /* 0x000000014f627824 */ /* 0x000fe200078e020a */
[----:B------:R-:W-:Y:S01]  /*28a0*/  LOP3.LUT R86, R12, 0xfffffff8, RZ, 0xc0, !PT ;  /* 0xfffffff80c567812 */ /* 0x000fe200078ec0ff */
[----:B------:R-:W-:Y:S01]  /*28b0*/  IMAD.IADD R96, R10, 0x1, R75 ;  /* 0x000000010a607824 */ /* 0x000fe200078e024b */
[----:B------:R-:W-:Y:S01]  /*28c0*/  LOP3.LUT R69, R11, 0xfffffff8, RZ, 0xc0, !PT ;  /* 0xfffffff80b457812 */ /* 0x000fe200078ec0ff */
[----:B------:R-:W-:Y:S01]  /*28d0*/  IMAD.IADD R97, R77, 0x1, R0 ;  /* 0x000000014d617824 */ /* 0x000fe200078e0200 */
[CC--:B------:R-:W-:Y:S01]  /*28e0*/  SHF.L.U64.HI R119, R124.reuse, R121.reuse, c[0x0][0x294] ;  /* 0x0000a5007c777619 */ /* 0x0c0fe20000010279 */
[----:B------:R-:W-:Y:S01]  /*28f0*/  IMAD.SHL.U32 R124, R124, 0x20, RZ ;  /* 0x000000207c7c7824 */ /* 0x000fe200078e00ff */
[-C--:B------:R-:W-:Y:S01]  /*2900*/  SHF.L.U64.HI R120, R125, R121.reuse, c[0x0][0x284] ;  /* 0x0000a1007d787619 */ /* 0x080fe20000010279 */
[----:B------:R-:W-:Y:S01]  /*2910*/  IMAD.SHL.U32 R92, R17, 0x2, RZ ;  /* 0x00000002115c7824 */ /* 0x000fe200078e00ff */
[C---:B------:R-:W-:Y:S01]  /*2920*/  SHF.L.U64.HI R121, R126.reuse, R121, c[0x0][0x1e4] ;  /* 0x000079007e797619 */ /* 0x040fe20000010279 */
[----:B------:R-:W-:Y:S01]  /*2930*/  IMAD.SHL.U32 R126, R126, 0x20, RZ ;  /* 0x000000207e7e7824 */ /* 0x000fe200078e00ff */
[----:B------:R-:W-:Y:S01]  /*2940*/  SHF.L.U32 R125, R125, 0x5, RZ ;  /* 0x000000057d7d7819 */ /* 0x000fe200000006ff */
[----:B------:R-:W-:Y:S01]  /*2950*/  IMAD.SHL.U32 R91, R16, 0x2, RZ ;  /* 0x00000002105b7824 */ /* 0x000fe200078e00ff */
[----:B------:R-:W-:Y:S01]  /*2960*/  IADD3 R93, R0, R73, RZ ;  /* 0x00000049005d7210 */ /* 0x000fe20007ffe0ff */
[----:B------:R-:W-:Y:S01]  /*2970*/  IMAD.SHL.U32 R88, R15, 0x2, RZ ;  /* 0x000000020f587824 */ /* 0x000fe200078e00ff */
[----:B------:R-:W-:Y:S01]  /*2980*/  SHF.R.S32.HI R95, RZ, 0x1f, R86 ;  /* 0x0000001fff5f7819 */ /* 0x000fe20000011456 */
[----:B------:R-:W-:Y:S01]  /*2990*/  IMAD.SHL.U32 R87, R14, 0x2, RZ ;  /* 0x000000020e577824 */ /* 0x000fe200078e00ff */
[----:B------:R-:W-:-:S02]  /*29a0*/  SHF.R.S32.HI R94, RZ, 0x1f, R69 ;  /* 0x0000001fff5e7819 */ /* 0x000fc40000011445 */
[----:B------:R-:W-:Y:S02]  /*29b0*/  SHF.R.S32.HI R90, RZ, 0x1f, R67 ;  /* 0x0000001fff5a7819 */ /* 0x000fe40000011443 */
[----:B------:R-:W-:Y:S02]  /*29c0*/  SHF.R.S32.HI R89, RZ, 0x1f, R68 ;  /* 0x0000001fff597819 */ /* 0x000fe40000011444 */
.L_x_158:
[-C--:B------:R-:W-:Y:S01]  /*29d0*/  IMAD R0, R121, R48.reuse, RZ ;  /* 0x0000003079007224 */ /* 0x080fe200078e02ff */
[----:B------:R-:W-:Y:S01]  /*29e0*/  SHF.R.S32.HI R62, RZ, 0x1f, R48 ;  /* 0x0000001fff3e7819 */ /* 0x000fe20000011430 */
[----:B------:R-:W-:Y:S01]  /*29f0*/  IMAD.WIDE.U32 R10, R126, R48, RZ ;  /* 0x000000307e0a7225 */ /* 0x000fe200078e00ff */
[----:B------:R-:W-:Y:S04]  /*2a00*/  DEPBAR.LE SB0, 0x0 ;  /* 0x000080000000791a */ /* 0x000fe80000000000 */
[----:B------:R-:W-:Y:S01]  /*2a10*/  WARPSYNC 0xffffffff ;  /* 0xffffffff00007948 */ /* 0x000fe20003800000 */
[----:B------:R-:W-:Y:S01]  /*2a20*/  BAR.SYNC.DEFER_BLOCKING 0x0 ;  /* 0x0000000000007b1d */ /* 0x000fe20000010000 */
[----:B------:R-:W-:Y:S01]  /*2a30*/  ISETP.GE.AND P1, PT, R136, 0x1, PT ;  /* 0x000000018800780c */ /* 0x000fe20003f26270 */
[----:B------:R-:W-:Y:S01]  /*2a40*/  IMAD R2, R62, R126, R0 ;  /* 0x0000007e3e027224 */ /* 0x000fe200078e0200 */
[----:B------:R-:W-:Y:S03]  /*2a50*/  IADD3 R0, P0, R103, R10, RZ ;  /* 0x0000000a67007210 */ /* 0x000fe60007f1e0ff */
[----:B------:R-:W-:Y:S04]  /*2a60*/  IMAD.IADD R18, R11, 0x1, R2 ;  /* 0x000000010b127824 */ /* 0x000fe800078e0202 */
[----:B------:R-:W-:Y:S01]  /*2a70*/  IMAD.X R2, R18, 0x1, R102, P0 ;  /* 0x0000000112027824 */ /* 0x000fe200000e0666 */
[C---:B------:R-:W-:Y:S04]  /*2a80*/  LEA R38, P0, R0.reuse, c[0x0][0x1c8], 0x1 ;  /* 0x0000720000267a11 */ /* 0x040fe800078008ff */
[----:B------:R-:W-:Y:S01]  /*2a90*/  LEA.HI.X R39, R0, c[0x0][0x1cc], R2, 0x1, P0 ;  /* 0x0000730000277a11 */ /* 0x000fe200000f0c02 */
[----:B------:R-:W-:Y:S01]  /*2aa0*/  BSSY B1, `(.L_x_140) ;  /* 0x0000266000017945 */ /* 0x000fe20003800000 */
[----:B-1----:R-:W-:-:S05]  /*2ab0*/  @!P1 BRA `(.L_x_141) ;  /* 0x000024f000009947 */ /* 0x002fca0003800000 */
[-C--:B------:R-:W-:Y:S01]  /*2ac0*/  IMAD R2, R120, R48.reuse, RZ ;  /* 0x0000003078027224 */ /* 0x080fe200078e02ff */
[----:B------:R-:W-:Y:S01]  /*2ad0*/  ISETP.NE.AND P1, PT, R101, RZ, PT ;  /* 0x000000ff6500720c */ /* 0x000fe20003f25270 */
[-C--:B------:R-:W-:Y:S02]  /*2ae0*/  IMAD R0, R119, R48.reuse, RZ ;  /* 0x0000003077007224 */ /* 0x080fe400078e02ff */
[----:B------:R-:W-:Y:S02]  /*2af0*/  IMAD R4, R48, -0x20, R66 ;  /* 0xffffffe030047824 */ /* 0x000fe400078e0242 */
[-C--:B------:R-:W-:Y:S04]  /*2b00*/  IMAD.WIDE.U32 R8, R125, R48.reuse, RZ ;  /* 0x000000307d087225 */ /* 0x080fe800078e00ff */
[----:B------:R-:W-:Y:S04]  /*2b10*/  IMAD.WIDE.U32 R16, R124, R48, RZ ;  /* 0x000000307c107225 */ /* 0x000fe800078e00ff */
[C---:B------:R-:W-:Y:S02]  /*2b20*/  IMAD R3, R62.reuse, R125, R2 ;  /* 0x0000007d3e037224 */ /* 0x040fe400078e0202 */
[----:B------:R-:W-:Y:S01]  /*2b30*/  IMAD R2, R62, R124, R0 ;  /* 0x0000007c3e027224 */ /* 0x000fe200078e0200 */
[----:B------:R-:W-:Y:S02]  /*2b40*/  IMNMX R0, R4, 0x20, PT ;  /* 0x0000002004007817 */ /* 0x000fe40003800200 */
[----:B------:R-:W-:Y:S02]  /*2b50*/  IADD3 R19, R9, R3, RZ ;  /* 0x0000000309137210 */ /* 0x000fe40007ffe0ff */
[----:B------:R-:W-:Y:S01]  /*2b60*/  IADD3 R20, R17, R2, RZ ;  /* 0x0000000211147210 */ /* 0x000fe20007ffe0ff */
[----:B------:R-:W-:-:S05]  /*2b70*/  @!P1 BRA `(.L_x_142) ;  /* 0x0000124000009947 */ /* 0x000fca0003800000 */
[----:B------:R-:W-:Y:S01]  /*2b80*/  ISETP.GE.AND P1, PT, R198, R0, PT ;  /* 0x00000000c600720c */ /* 0x000fe20003f26270 */
[----:B------:R-:W-:Y:S01]  /*2b90*/  BSSY B0, `(.L_x_143) ;  /* 0x000002a000007945 */ /* 0x000fe20003800000 */
[----:B------:R-:W-:Y:S01]  /*2ba0*/  CS2R R32, SRZ ;  /* 0x0000000000207805 */ /* 0x000fe2000001ff00 */
[----:B------:R-:W-:Y:S01]  /*2bb0*/  CS2R R30, SRZ ;  /* 0x00000000001e7805 */ /* 0x000fe2000001ff00 */
[----:B------:R-:W-:Y:S01]  /*2bc0*/  CS2R R28, SRZ ;  /* 0x00000000001c7805 */ /* 0x000fe2000001ff00 */
[----:B------:R-:W-:Y:S01]  /*2bd0*/  CS2R R22, SRZ ;  /* 0x0000000000167805 */ /* 0x000fe2000001ff00 */
[----:B------:R-:W-:Y:S01]  /*2be0*/  CS2R R14, SRZ ;  /* 0x00000000000e7805 */ /* 0x000fe2000001ff00 */
[----:B------:R-:W-:Y:S01]  /*2bf0*/  CS2R R12, SRZ ;  /* 0x00000000000c7805 */ /* 0x000fe2000001ff00 */
[----:B------:R-:W-:Y:S01]  /*2c00*/  CS2R R6, SRZ ;  /* 0x0000000000067805 */ /* 0x000fe2000001ff00 */
[----:B------:R-:W-:Y:S04]  /*2c10*/  CS2R R2, SRZ ;  /* 0x0000000000027805 */ /* 0x000fe8000001ff00 */
[----:B------:R-:W-:-:S05]  /*2c20*/  @P1 BRA `(.L_x_144) ;  /* 0x0000020000001947 */ /* 0x000fca0003800000 */
[----:B------:R-:W-:Y:S01]  /*2c30*/  IADD3 R0, P0, R72, R8, RZ ;  /* 0x0000000848007210 */ /* 0x000fe20007f1e0ff */
[----:B------:R-:W-:Y:S01]  /*2c40*/  CS2R R22, SRZ ;  /* 0x0000000000167805 */ /* 0x000fe2000001ff00 */
[----:B------:R-:W-:Y:S01]  /*2c50*/  CS2R R28, SRZ ;  /* 0x00000000001c7805 */ /* 0x000fe2000001ff00 */
[----:B------:R-:W-:Y:S01]  /*2c60*/  CS2R R6, SRZ ;  /* 0x0000000000067805 */ /* 0x000fe2000001ff00 */
[----:B------:R-:W-:Y:S01]  /*2c70*/  CS2R R30, SRZ ;  /* 0x00000000001e7805 */ /* 0x000fe2000001ff00 */
[----:B------:R-:W-:Y:S01]  /*2c80*/  IMAD.X R3, R19, 0x1, R93, P0 ;  /* 0x0000000113037824 */ /* 0x000fe200000e065d */
[----:B------:R-:W-:Y:S01]  /*2c90*/  IADD3 R2, P0, R74, R16, RZ ;  /* 0x000000104a027210 */ /* 0x000fe20007f1e0ff */
[----:B------:R-:W-:Y:S01]  /*2ca0*/  CS2R R12, SRZ ;  /* 0x00000000000c7805 */ /* 0x000fe2000001ff00 */
[----:B------:R-:W-:Y:S01]  /*2cb0*/  CS2R R32, SRZ ;  /* 0x0000000000207805 */ /* 0x000fe2000001ff00 */
[----:B------:R-:W-:Y:S02]  /*2cc0*/  CS2R R14, SRZ ;  /* 0x00000000000e7805 */ /* 0x000fe4000001ff00 */
[----:B------:R-:W-:Y:S01]  /*2cd0*/  IMAD.X R5, R20, 0x1, R96, P0 ;  /* 0x0000000114057824 */ /* 0x000fe200000e0660 */
[C---:B------:R-:W-:Y:S04]  /*2ce0*/  LEA R8, P0, R0.reuse, c[0x0][0x270], 0x1 ;  /* 0x00009c0000087a11 */ /* 0x040fe800078008ff */
[----:B------:R-:W-:Y:S02]  /*2cf0*/  LEA.HI.X R9, R0, c[0x0][0x274], R3, 0x1, P0 ;  /* 0x00009d0000097a11 */ /* 0x000fe400000f0c03 */
[C---:B------:R-:W-:Y:S04]  /*2d00*/  LEA R4, P0, R2.reuse, c[0x0][0x288], 0x1 ;  /* 0x0000a20002047a11 */ /* 0x040fe800078008ff */
[----:B------:R-:W-:Y:S02]  /*2d10*/  LEA.HI.X R5, R2, c[0x0][0x28c], R5, 0x1, P0 ;  /* 0x0000a30002057a11 */ /* 0x000fe400000f0c05 */
[----:B------:R-:W-:Y:S01]  /*2d20*/  ISETP.GE.AND P0, PT, R138, c[0x0][0x27c], PT ;  /* 0x00009f008a007a0c */ /* 0x000fe20003f06270 */
[----:B------:R-:W-:Y:S11]  /*2d30*/  CS2R R2, SRZ ;  /* 0x0000000000027805 */ /* 0x000ff6000001ff00 */
[----:B------:R-:W-:Y:S01]  /*2d40*/  @!UPT UIADD3 URZ, URZ, URZ, URZ ;  /* 0x0000003f3f3ff290 */ /* 0x000fe2000fffe03f */
[----:B------:R1:W5:Y:S04]  /*2d50*/  @!P0 LDG.E.64 R22, [R8.64] ;  /* 0x0000000608168981 */ /* 0x000368000c1e1b00 */
[----:B------:R1:W5:Y:S01]  /*2d60*/  @!P0 LDG.E.64 R2, [R4.64] ;  /* 0x0000000604028981 */ /* 0x000362000c1e1b00 */
[----:B------:R-:W-:Y:S11]  /*2d70*/  ISETP.GE.AND P0, PT, R142, c[0x0][0x27c], PT ;  /* 0x00009f008e007a0c */ /* 0x000ff60003f06270 */
[----:B------:R-:W-:Y:S02]  /*2d80*/  @!UPT UIADD3 URZ, URZ, URZ, URZ ;  /* 0x0000003f3f3ff290 */ /* 0x000fe4000fffe03f */
[----:B------:R1:W5:Y:S04]  /*2d90*/  @!P0 LDG.E.64 R28, [R8.64+0x40] ;  /* 0x00004006081c8981 */ /* 0x000368000c1e1b00 */
[----:B------:R1:W5:Y:S01]  /*2da0*/  @!P0 LDG.E.64 R6, [R4.64+0x40] ;  /* 0x0000400604068981 */ /* 0x000362000c1e1b00 */
[----:B------:R-:W-:Y:S11]  /*2db0*/  ISETP.GE.AND P0, PT, R140, c[0x0][0x27c], PT ;  /* 0x00009f008c007a0c */ /* 0x000ff60003f06270 */
[----:B------:R-:W-:Y:S02]  /*2dc0*/  @!UPT UIADD3 URZ, URZ, URZ, URZ ;  /* 0x0000003f3f3ff290 */ /* 0x000fe4000fffe03f */
[----:B------:R1:W5:Y:S04]  /*2dd0*/  @!P0 LDG.E.64 R30, [R8.64+0x80] ;  /* 0x00008006081e8981 */ /* 0x000368000c1e1b00 */
[----:B------:R1:W5:Y:S01]  /*2de0*/  @!P0 LDG.E.64 R12, [R4.64+0x80] ;  /* 0x00008006040c8981 */ /* 0x000362000c1e1b00 */
[----:B------:R-:W-:Y:S11]  /*2df0*/  ISETP.GE.AND P0, PT, R141, c[0x0][0x27c], PT ;  /* 0x00009f008d007a0c */ /* 0x000ff60003f06270 */
[----:B------:R-:W-:Y:S02]  /*2e00*/  @!UPT UIADD3 URZ, URZ, URZ, URZ ;  /* 0x0000003f3f3ff290 */ /* 0x000fe4000fffe03f */
[----:B------:R1:W5:Y:S04]  /*2e10*/  @!P0 LDG.E.64 R32, [R8.64+0xc0] ;  /* 0x0000c00608208981 */ /* 0x000368000c1e1b00 */
[----:B------:R1:W5:Y:S02]  /*2e20*/  @!P0 LDG.E.64 R14, [R4.64+0xc0] ;  /* 0x0000c006040e8981 */ /* 0x000364000c1e1b00 */
.L_x_144:
[----:B------:R-:W-:Y:S05]  /*2e30*/  BSYNC B0 ;  /* 0x0000000000007941 */ /* 0x000fea0003800000 */
.L_x_143:
[----:B------:R-:W-:-:S05]  /*2e40*/  @P1 BRA `(.L_x_145) ;  /* 0x000022b000001947 */ /* 0x000fca0003800000 */
[----:B------:R-:W-:Y:S01]  /*2e50*/  ISETP.GE.AND P0, PT, R132, c[0x0][0x1d4], PT ;  /* 0x0000750084007a0c */ /* 0x000fe20003f06270 */
[----:B-1---5:R-:W-:Y:S01]  /*2e60*/  IMAD.MOV.U32 R8, RZ, RZ, R32 ;  /* 0x000000ffff087224 */ /* 0x022fe200078e0020 */
[----:B------:R-:W-:Y:S01]  /*2e70*/  MOV R0, R31 ;  /* 0x0000001f00007202 */ /* 0x000fe20000000f00 */
[----:B------:R-:W-:Y:S01]  /*2e80*/  IMAD.MOV.U32 R5, RZ, RZ, R33 ;  /* 0x000000ffff057224 */ /* 0x000fe200078e0021 */
[----:B------:R-:W-:Y:S01]  /*2e90*/  BSSY B0, `(.L_x_146) ;  /* 0x0000048000007945 */ /* 0x000fe20003800000 */
[----:B------:R-:W-:Y:S03]  /*2ea0*/  IMAD.MOV.U32 R4, RZ, RZ, R30 ;  /* 0x000000ffff047224 */ /* 0x000fe600078e001e */
[----:B------:R-:W-:Y:S01]  /*2eb0*/  PRMT R36, R8, 0x5410, R5 ;  /* 0x0000541008247816 */ /* 0x000fe20000000005 */
[----:B------:R-:W-:Y:S01]  /*2ec0*/  IMAD.MOV.U32 R8, RZ, RZ, R28 ;  /* 0x000000ffff087224 */ /* 0x000fe200078e001c */
[----:B------:R-:W-:Y:S01]  /*2ed0*/  PRMT R35, R4, 0x5410, R0 ;  /* 0x0000541004237816 */ /* 0x000fe20000000000 */
[----:B------:R-:W-:Y:S01]  /*2ee0*/  IMAD.MOV.U32 R5, RZ, RZ, R29 ;  /* 0x000000ffff057224 */ /* 0x000fe200078e001d */
[----:B------:R-:W-:Y:S01]  /*2ef0*/  MOV R4, R14 ;  /* 0x0000000e00047202 */ /* 0x000fe20000000f00 */
[----:B------:R-:W-:Y:S03]  /*2f00*/  IMAD.MOV.U32 R0, RZ, RZ, R15 ;  /* 0x000000ffff007224 */ /* 0x000fe600078e000f */
[----:B------:R-:W-:Y:S01]  /*2f10*/  PRMT R34, R8, 0x5410, R5 ;  /* 0x0000541008227816 */ /* 0x000fe20000000005 */
[----:B------:R-:W-:Y:S01]  /*2f20*/  IMAD.MOV.U32 R8, RZ, RZ, R12 ;  /* 0x000000ffff087224 */ /* 0x000fe200078e000c */
[----:B------:R-:W-:Y:S01]  /*2f30*/  PRMT R20, R4, 0x5410, R0 ;  /* 0x0000541004147816 */ /* 0x000fe20000000000 */
[----:B------:R-:W-:Y:S01]  /*2f40*/  IMAD.MOV.U32 R4, RZ, RZ, R6 ;  /* 0x000000ffff047224 */ /* 0x000fe200078e0006 */
[----:B------:R-:W-:Y:S02]  /*2f50*/  MOV R5, R13 ;  /* 0x0000000d00057202 */ /* 0x000fe40000000f00 */
[----:B------:R-:W-:Y:S02]  /*2f60*/  MOV R0, R7 ;  /* 0x0000000700007202 */ /* 0x000fe40000000f00 */
[----:B------:R-:W-:Y:S02]  /*2f70*/  PRMT R19, R8, 0x5410, R5 ;  /* 0x0000541008137816 */ /* 0x000fe40000000005 */
[----:B------:R-:W-:Y:S01]  /*2f80*/  PRMT R18, R4, 0x5410, R0 ;  /* 0x0000541004127816 */ /* 0x000fe20000000000 */
[----:B------:R-:W-:-:S05]  /*2f90*/  @P0 BRA `(.L_x_147) ;  /* 0x0000037000000947 */ /* 0x000fca0003800000 */
[----:B------:R-:W-:Y:S01]  /*2fa0*/  ISETP.GE.AND P0, PT, R138, c[0x0][0x27c], PT ;  /* 0x00009f008a007a0c */ /* 0x000fe20003f06270 */
[----:B------:R-:W1:Y:S01]  /*2fb0*/  LDS.128 R8, [R188+0xc080] ;  /* 0x00c08000bc087984 */ /* 0x000e620000000c00 */
[----:B------:R-:W-:Y:S02]  /*2fc0*/  MOV R4, R2 ;  /* 0x0000000200047202 */ /* 0x000fe40000000f00 */
[----:B------:R-:W-:Y:S02]  /*2fd0*/  MOV R24, R22 ;  /* 0x0000001600187202 */ /* 0x000fe40000000f00 */
[----:B------:R-:W-:Y:S02]  /*2fe0*/  MOV R16, R3 ;  /* 0x0000000300107202 */ /* 0x000fe40000000f00 */
[----:B------:R-:W-:Y:S05]  /*2ff0*/  MOV R26, R23 ;  /* 0x00000017001a7202 */ /* 0x000fea0000000f00 */
[--C-:B------:R-:W-:Y:S01]  /*3000*/  @!P0 SHF.R.U64 R5, R2, 0x10, R3.reuse ;  /* 0x0000001002058819 */ /* 0x100fe20000001203 */
[----:B------:R-:W-:Y:S01]  /*3010*/  @!P0 HADD2.F32 R4, -RZ, R4.H0_H0 ;  /* 0x20000004ff048230 */ /* 0x000fe20000004100 */
[----:B------:R-:W-:Y:S01]  /*3020*/  @!P0 SHF.R.U32.HI R17, RZ, 0x10, R3 ;  /* 0x00000010ff118819 */ /* 0x000fe20000011603 */
[----:B------:R-:W-:Y:S01]  /*3030*/  @!P0 HADD2.F32 R16, -RZ, R16.H0_H0 ;  /* 0x20000010ff108230 */ /* 0x000fe20000004100 */
[--C-:B------:R-:W-:Y:S01]  /*3040*/  @!P0 SHF.R.U64 R25, R22, 0x10, R23.reuse ;  /* 0x0000001016198819 */ /* 0x100fe20000001217 */
[----:B------:R-:W-:Y:S01]  /*3050*/  @!P0 HADD2.F32 R22, -RZ, R24.H0_H0 ;  /* 0x20000018ff168230 */ /* 0x000fe20000004100 */
[----:B------:R-:W-:Y:S01]  /*3060*/  @!P0 SHF.R.U32.HI R27, RZ, 0x10, R23 ;  /* 0x00000010ff1b8819 */ /* 0x000fe20000011617 */
[----:B------:R-:W-:Y:S02]  /*3070*/  @!P0 HADD2.F32 R5, -RZ, R5.H0_H0 ;  /* 0x20000005ff058230 */ /* 0x000fe40000004100 */
[----:B------:R-:W-:Y:S01]  /*3080*/  @!P0 HADD2.F32 R17, -RZ, R17.H0_H0 ;  /* 0x20000011ff118230 */ /* 0x000fe20000004100 */
[----:B-1----:R-:W-:Y:S01]  /*3090*/  @!P0 IMAD.MOV.U32 R3, RZ, RZ, R9 ;  /* 0x000000ffff038224 */ /* 0x002fe200078e0009 */
[----:B------:R-:W-:Y:S04]  /*30a0*/  @!P0 MOV R0, R8 ;  /* 0x0000000800008202 */ /* 0x000fe80000000f00 */
[--C-:B------:R-:W-:Y:S02]  /*30b0*/  @!P0 HADD2.F32 R23, -RZ, R3.reuse.H1_H1 ;  /* 0x30000003ff178230 */ /* 0x100fe40000004100 */
[--C-:B------:R-:W-:Y:S02]  /*30c0*/  @!P0 HADD2.F32 R21, -RZ, R0.reuse.H1_H1 ;  /* 0x30000000ff158230 */ /* 0x100fe40000004100 */
[----:B------:R-:W-:Y:S02]  /*30d0*/  @!P0 HADD2.F32 R2, -RZ, R0.H0_H0 ;  /* 0x20000000ff028230 */ /* 0x000fe40000004100 */
[----:B------:R-:W-:Y:S01]  /*30e0*/  @!P0 HADD2.F32 R3, -RZ, R3.H0_H0 ;  /* 0x20000003ff038230 */ /* 0x000fe20000004100 */
[-C--:B------:R-:W-:Y:S02]  /*30f0*/  @!P0 FMUL.FTZ R24, R21, R4.reuse ;  /* 0x0000000415188220 */ /* 0x080fe40000410000 */
[C---:B------:R-:W-:Y:S01]  /*3100*/  @!P0 FMUL.FTZ R0, R2.reuse, R4 ;  /* 0x0000000402008220 */ /* 0x040fe20000410000 */
[----:B------:R-:W-:Y:S01]  /*3110*/  @!P0 MOV R4, R10 ;  /* 0x0000000a00048202 */ /* 0x000fe20000000f00 */
[----:B------:R-:W-:Y:S01]  /*3120*/  @!P0 FFMA.FTZ R41, R2, R22, -R24 ;  /* 0x0000001602298223 */ /* 0x000fe20000010818 */
[----:B------:R-:W-:Y:S01]  /*3130*/  @!P0 HADD2.F32 R24, -RZ, R25.H0_H0 ;  /* 0x20000019ff188230 */ /* 0x000fe20000004100 */
[-C--:B------:R-:W-:Y:S02]  /*3140*/  @!P0 FMUL.FTZ R25, R23, R5.reuse ;  /* 0x0000000517198220 */ /* 0x080fe40000410000 */
[C---:B------:R-:W-:Y:S02]  /*3150*/  @!P0 FMUL.FTZ R2, R3.reuse, R5 ;  /* 0x0000000503028220 */ /* 0x040fe40000410000 */
[----:B------:R-:W-:Y:S01]  /*3160*/  @!P0 FFMA.FTZ R40, R3, R24, -R25 ;  /* 0x0000001803288223 */ /* 0x000fe20000010819 */
[----:B------:R-:W-:Y:S01]  /*3170*/  @!P0 MOV R3, R11 ;  /* 0x0000000b00038202 */ /* 0x000fe20000000f00 */
[----:B------:R-:W-:Y:S01]  /*3180*/  @!P0 FFMA.FTZ R0, R21, R22, R0 ;  /* 0x0000001615008223 */ /* 0x000fe20000010000 */
[--C-:B------:R-:W-:Y:S01]  /*3190*/  @!P0 HADD2.F32 R21, -RZ, R4.reuse.H1_H1 ;  /* 0x30000004ff158230 */ /* 0x100fe20000004100 */
[----:B------:R-:W-:Y:S01]  /*31a0*/  @!P0 FFMA.FTZ R2, R23, R24, R2 ;  /* 0x0000001817028223 */ /* 0x000fe20000010002 */
[----:B------:R-:W-:Y:S02]  /*31b0*/  @!P0 HADD2.F32 R4, -RZ, R4.H0_H0 ;  /* 0x20000004ff048230 */ /* 0x000fe40000004100 */
[--C-:B------:R-:W-:Y:S01]  /*31c0*/  @!P0 HADD2.F32 R5, -RZ, R3.reuse.H0_H0 ;  /* 0x20000003ff058230 */ /* 0x100fe20000004100 */
[----:B------:R-:W-:Y:S01]  /*31d0*/  @!P0 FMUL.FTZ R37, R21, R16 ;  /* 0x0000001015258220 */ /* 0x000fe20000410000 */
[----:B------:R-:W-:Y:S01]  /*31e0*/  @!P0 HADD2.F32 R22, -RZ, R26.H0_H0 ;  /* 0x2000001aff168230 */ /* 0x000fe20000004100 */
[----:B------:R-:W-:Y:S01]  /*31f0*/  @!P0 F2FP.PACK_AB R2, R2, R40 ;  /* 0x000000280202823e */ /* 0x000fe200000000ff */
[----:B------:R-:W-:Y:S01]  /*3200*/  @!P0 HADD2.F32 R25, -RZ, R3.H1_H1 ;  /* 0x30000003ff198230 */ /* 0x000fe20000004100 */
[C---:B------:R-:W-:Y:S01]  /*3210*/  @!P0 FMUL.FTZ R3, R4.reuse, R16 ;  /* 0x0000001004038220 */ /* 0x040fe20000410000 */
[----:B------:R-:W-:Y:S01]  /*3220*/  @!P0 HADD2.F32 R26, -RZ, R27.H0_H0 ;  /* 0x2000001bff1a8230 */ /* 0x000fe20000004100 */
[----:B------:R-:W-:Y:S01]  /*3230*/  @!P0 FFMA.FTZ R37, R4, R22, -R37 ;  /* 0x0000001604258223 */ /* 0x000fe20000010825 */
[----:B------:R-:W-:Y:S01]  /*3240*/  @!P0 MOV R9, R2 ;  /* 0x0000000200098202 */ /* 0x000fe20000000f00 */
[-C--:B------:R-:W-:Y:S02]  /*3250*/  @!P0 FMUL.FTZ R27, R25, R17.reuse ;  /* 0x00000011191b8220 */ /* 0x080fe40000410000 */
[----:B------:R-:W-:Y:S02]  /*3260*/  @!P0 FMUL.FTZ R4, R5, R17 ;  /* 0x0000001105048220 */ /* 0x000fe40000410000 */
[----:B------:R-:W-:Y:S02]  /*3270*/  @!P0 FFMA.FTZ R3, R21, R22, R3 ;  /* 0x0000001615038223 */ /* 0x000fe40000010003 */
[-C--:B------:R-:W-:Y:S01]  /*3280*/  @!P0 FFMA.FTZ R27, R5, R26.reuse, -R27 ;  /* 0x0000001a051b8223 */ /* 0x080fe2000001081b */
[----:B------:R-:W-:Y:S01]  /*3290*/  @!P0 F2FP.PACK_AB R5, R0, R41 ;  /* 0x000000290005823e */ /* 0x000fe200000000ff */
[----:B------:R-:W-:Y:S01]  /*32a0*/  @!P0 FFMA.FTZ R4, R25, R26, R4 ;  /* 0x0000001a19048223 */ /* 0x000fe20000010004 */
[----:B------:R-:W-:Y:S03]  /*32b0*/  @!P0 F2FP.PACK_AB R3, R3, R37 ;  /* 0x000000250303823e */ /* 0x000fe600000000ff */
[----:B------:R-:W-:Y:S01]  /*32c0*/  @!P0 IMAD.MOV.U32 R8, RZ, RZ, R5 ;  /* 0x000000ffff088224 */ /* 0x000fe200078e0005 */
[----:B------:R-:W-:Y:S02]  /*32d0*/  @!P0 F2FP.PACK_AB R0, R4, R27 ;  /* 0x0000001b0400823e */ /* 0x000fe400000000ff */
[----:B------:R-:W-:Y:S02]  /*32e0*/  @!P0 MOV R10, R3 ;  /* 0x00000003000a8202 */ /* 0x000fe40000000f00 */
[----:B------:R-:W-:Y:S05]  /*32f0*/  @!P0 MOV R11, R0 ;  /* 0x00000000000b8202 */ /* 0x000fea0000000f00 */
[----:B------:R1:W-:Y:S02]  /*3300*/  STG.E.128 [R38.64], R8 ;  /* 0x0000000826007986 */ /* 0x0003e4000c101d06 */
.L_x_147:
[----:B------:R-:W-:Y:S05]  /*3310*/  BSYNC B0 ;  /* 0x0000000000007941 */ /* 0x000fea0003800000 */
.L_x_146:
[----:B------:R-:W-:Y:S01]  /*3320*/  ISETP.GE.AND P0, PT, R134, c[0x0][0x1d4], PT ;  /* 0x0000750086007a0c */ /* 0x000fe20003f06270 */
[----:B------:R-:W-:Y:S01]  /*3330*/  @!UPT UIADD3 URZ, URZ, URZ, URZ ;  /* 0x0000003f3f3ff290 */ /* 0x000fe2000fffe03f */
[----:B------:R-:W-:Y:S11]  /*3340*/  BSSY B0, `(.L_x_148) ;  /* 0x0000036000007945 */ /* 0x000ff60003800000 */
[----:B------:R-:W-:-:S05]  /*3350*/  @P0 BRA `(.L_x_149) ;  /* 0x0000034000000947 */ /* 0x000fca0003800000 */
[----:B------:R-:W-:Y:S01]  /*3360*/  ISETP.GE.AND P0, PT, R142, c[0x0][0x27c], PT ;  /* 0x00009f008e007a0c */ /* 0x000fe20003f06270 */
[----:B-1----:R-:W1:Y:S11]  /*3370*/  LDS.128 R8, [R188+0xd080] ;  /* 0x00d08000bc087984 */ /* 0x002e760000000c00 */
[----:B------:R-:W-:Y:S01]  /*3380*/  @!UPT UIADD3 URZ, URZ, URZ, URZ ;  /* 0x0000003f3f3ff290 */ /* 0x000fe2000fffe03f */
[----:B------:R-:W-:Y:S01]  /*3390*/  @!P0 HADD2.F32 R0, -RZ, R18.H0_H0 ;  /* 0x20000012ff008230 */ /* 0x000fe20000004100 */
[----:B------:R-:W-:Y:S01]  /*33a0*/  @!P0 SHF.R.U64 R4, R6, 0x10, R7 ;  /* 0x0000001006048819 */ /* 0x000fe20000001207 */
[----:B------:R-:W-:Y:S01]  /*33b0*/  @!P0 HADD2.F32 R6, -RZ, R34.H0_H0 ;  /* 0x20000022ff068230 */ /* 0x000fe20000004100 */
[----:B------:R-:W-:Y:S02]  /*33c0*/  @!P0 SHF.R.U64 R17, R28, 0x10, R29 ;  /* 0x000000101c118819 */ /* 0x000fe4000000121d */
[----:B------:R-:W-:Y:S01]  /*33d0*/  @!P0 SHF.R.U32.HI R7, RZ, 0x10, R7 ;  /* 0x00000010ff078819 */ /* 0x000fe20000011607 */
[----:B------:R-:W-:Y:S01]  /*33e0*/  @!P0 HADD2.F32 R4, -RZ, R4.H0_H0 ;  /* 0x20000004ff048230 */ /* 0x000fe20000004100 */
[----:B------:R-:W-:Y:S01]  /*33f0*/  @!P0 SHF.R.U32.HI R23, RZ, 0x10, R29 ;  /* 0x00000010ff178819 */ /* 0x000fe2000001161d */
[----:B------:R-:W-:Y:S02]  /*3400*/  @!P0 HADD2.F32 R17, -RZ, R17.H0_H0 ;  /* 0x20000011ff118230 */ /* 0x000fe40000004100 */
[----:B------:R-:W-:Y:S02]  /*3410*/  @!P0 HADD2.F32 R7, -RZ, R7.H0_H0 ;  /* 0x20000007ff078230 */ /* 0x000fe40000004100 */
[----:B------:R-:W-:Y:S01]  /*3420*/  @!P0 HADD2.F32 R23, -RZ, R23.H0_H0 ;  /* 0x20000017ff178230 */ /* 0x000fe20000004100 */
[----:B-1----:R-:W-:Y:S02]  /*3430*/  @!P0 MOV R2, R8 ;  /* 0x0000000800028202 */ /* 0x002fe40000000f00 */
[----:B------:R-:W-:Y:S03]  /*3440*/  @!P0 MOV R3, R9 ;  /* 0x0000000900038202 */ /* 0x000fe60000000f00 */
[--C-:B------:R-:W-:Y:S02]  /*3450*/  @!P0 HADD2.F32 R5, -RZ, R2.reuse.H1_H1 ;  /* 0x30000002ff058230 */ /* 0x100fe40000004100 */
[----:B------:R-:W-:Y:S02]  /*3460*/  @!P0 HADD2.F32 R2, -RZ, R2.H0_H0 ;  /* 0x20000002ff028230 */ /* 0x000fe40000004100 */
[--C-:B------:R-:W-:Y:S01]  /*3470*/  @!P0 HADD2.F32 R16, -RZ, R3.reuse.H1_H1 ;  /* 0x30000003ff108230 */ /* 0x100fe20000004100 */
[CC--:B------:R-:W-:Y:S01]  /*3480*/  @!P0 FMUL.FTZ R21, R5.reuse, R0.reuse ;  /* 0x0000000005158220 */ /* 0x0c0fe20000410000 */
[----:B------:R-:W-:Y:S01]  /*3490*/  @!P0 HADD2.F32 R3, -RZ, R3.H0_H0 ;  /* 0x20000003ff038230 */ /* 0x000fe20000004100 */
[C---:B------:R-:W-:Y:S02]  /*34a0*/  @!P0 FMUL.FTZ R0, R2.reuse, R0 ;  /* 0x0000000002008220 */ /* 0x040fe40000410000 */
[-C--:B------:R-:W-:Y:S02]  /*34b0*/  @!P0 FFMA.FTZ R26, R2, R6.reuse, -R21 ;  /* 0x00000006021a8223 */ /* 0x080fe40000010815 */
[----:B------:R-:W-:Y:S01]  /*34c0*/  @!P0 FFMA.FTZ R0, R5, R6, R0 ;  /* 0x0000000605008223 */ /* 0x000fe20000010000 */
[----:B------:R-:W-:Y:S01]  /*34d0*/  @!P0 MOV R5, R10 ;  /* 0x0000000a00058202 */ /* 0x000fe20000000f00 */
[CC--:B------:R-:W-:Y:S02]  /*34e0*/  @!P0 FMUL.FTZ R21, R16.reuse, R4.reuse ;  /* 0x0000000410158220 */ /* 0x0c0fe40000410000 */
[C---:B------:R-:W-:Y:S01]  /*34f0*/  @!P0 FMUL.FTZ R2, R3.reuse, R4 ;  /* 0x0000000403028220 */ /* 0x040fe20000410000 */
[----:B------:R-:W-:Y:S01]  /*3500*/  @!P0 MOV R4, R11 ;  /* 0x0000000b00048202 */ /* 0x000fe20000000f00 */
[-C--:B------:R-:W-:Y:S01]  /*3510*/  @!P0 FFMA.FTZ R25, R3, R17.reuse, -R21 ;  /* 0x0000001103198223 */ /* 0x080fe20000010815 */
[----:B------:R-:W-:Y:S01]  /*3520*/  @!P0 HADD2.F32 R3, -RZ, R18.H1_H1 ;  /* 0x30000012ff038230 */ /* 0x000fe20000004100 */
[----:B------:R-:W-:Y:S01]  /*3530*/  @!P0 FFMA.FTZ R2, R16, R17, R2 ;  /* 0x0000001110028223 */ /* 0x000fe20000010002 */
[--C-:B------:R-:W-:Y:S02]  /*3540*/  @!P0 HADD2.F32 R18, -RZ, R5.reuse.H1_H1 ;  /* 0x30000005ff128230 */ /* 0x100fe40000004100 */
[----:B------:R-:W-:Y:S02]  /*3550*/  @!P0 HADD2.F32 R6, -RZ, R5.H0_H0 ;  /* 0x20000005ff068230 */ /* 0x000fe40000004100 */
[----:B------:R-:W-:Y:S01]  /*3560*/  @!P0 F2FP.PACK_AB R2, R2, R25 ;  /* 0x000000190202823e */ /* 0x000fe200000000ff */
[----:B------:R-:W-:Y:S02]  /*3570*/  @!P0 HADD2.F32 R5, -RZ, R4.H0_H0 ;  /* 0x20000004ff058230 */ /* 0x000fe40000004100 */
[----:B------:R-:W-:Y:S01]  /*3580*/  @!P0 HADD2.F32 R21, -RZ, R34.H1_H1 ;  /* 0x30000022ff158230 */ /* 0x000fe20000004100 */
[----:B------:R-:W-:Y:S01]  /*3590*/  @!P0 MOV R9, R2 ;  /* 0x0000000200098202 */ /* 0x000fe20000000f00 */
[----:B------:R-:W-:Y:S01]  /*35a0*/  @!P0 HADD2.F32 R22, -RZ, R4.H1_H1 ;  /* 0x30000004ff168230 */ /* 0x000fe20000004100 */
[-C--:B------:R-:W-:Y:S02]  /*35b0*/  @!P0 FMUL.FTZ R4, R18, R3.reuse ;  /* 0x0000000312048220 */ /* 0x080fe40000410000 */
[C---:B------:R-:W-:Y:S02]  /*35c0*/  @!P0 FMUL.FTZ R3, R6.reuse, R3 ;  /* 0x0000000306038220 */ /* 0x040fe40000410000 */
[----:B------:R-:W-:Y:S02]  /*35d0*/  @!P0 FFMA.FTZ R6, R6, R21, -R4 ;  /* 0x0000001506068223 */ /* 0x000fe40000010804 */
[CC--:B------:R-:W-:Y:S02]  /*35e0*/  @!P0 FMUL.FTZ R4, R5.reuse, R7.reuse ;  /* 0x0000000705048220 */ /* 0x0c0fe40000410000 */
[----:B------:R-:W-:Y:S02]  /*35f0*/  @!P0 FMUL.FTZ R24, R22, R7 ;  /* 0x0000000716188220 */ /* 0x000fe40000410000 */
[----:B------:R-:W-:Y:S02]  /*3600*/  @!P0 FFMA.FTZ R3, R18, R21, R3 ;  /* 0x0000001512038223 */ /* 0x000fe40000010003 */
[-C--:B------:R-:W-:Y:S01]  /*3610*/  @!P0 FFMA.FTZ R24, R5, R23.reuse, -R24 ;  /* 0x0000001705188223 */ /* 0x080fe20000010818 */
[----:B------:R-:W-:Y:S01]  /*3620*/  @!P0 F2FP.PACK_AB R5, R0, R26 ;  /* 0x0000001a0005823e */ /* 0x000fe200000000ff */
[----:B------:R-:W-:Y:S01]  /*3630*/  @!P0 FFMA.FTZ R4, R22, R23, R4 ;  /* 0x0000001716048223 */ /* 0x000fe20000010004 */
[----:B------:R-:W-:Y:S02]  /*3640*/  @!P0 F2FP.PACK_AB R3, R3, R6 ;  /* 0x000000060303823e */ /* 0x000fe400000000ff */
[----:B------:R-:W-:Y:S02]  /*3650*/  @!P0 MOV R8, R5 ;  /* 0x0000000500088202 */ /* 0x000fe40000000f00 */
[----:B------:R-:W-:Y:S02]  /*3660*/  @!P0 F2FP.PACK_AB R0, R4, R24 ;  /* 0x000000180400823e */ /* 0x000fe400000000ff */
[----:B------:R-:W-:Y:S02]  /*3670*/  @!P0 MOV R10, R3 ;  /* 0x00000003000a8202 */ /* 0x000fe40000000f00 */
[----:B------:R-:W-:Y:S05]  /*3680*/  @!P0 MOV R11, R0 ;  /* 0x00000000000b8202 */ /* 0x000fea0000000f00 */
[----:B------:R1:W-:Y:S02]  /*3690*/  STG.E.128 [R38.64+0x80], R8 ;  /* 0x0000800826007986 */ /* 0x0003e4000c101d06 */
.L_x_149:
[----:B------:R-:W-:Y:S05]  /*36a0*/  BSYNC B0 ;  /* 0x0000000000007941 */ /* 0x000fea0003800000 */
.L_x_148:
        /* <DEDUP_REMOVED lines=8> */
[--C-:B------:R-:W-:Y:S01]  /*3730*/  @!P0 SHF.R.U64 R4, R12, 0x10, R13.reuse ;  /* 0x000000100c048819 */ /* 0x100fe2000000120d */
[--C-:B------:R-:W-:Y:S01]  /*3740*/  @!P0 HADD2.F32 R6, -RZ, R35.reuse.H0_H0 ;  /* 0x20000023ff068230 */ /* 0x100fe20000004100 */
[----:B------:R-:W-:Y:S01]  /*3750*/  @!P0 SHF.R.U32.HI R7, RZ, 0x10, R13 ;  /* 0x00000010ff078819 */ /* 0x000fe2000001160d */
[----:B------:R-:W-:Y:S01]  /*3760*/  @!P0 HADD2.F32 R17, -RZ, R35.H1_H1 ;  /* 0x30000023ff118230 */ /* 0x000fe20000004100 */
[--C-:B------:R-:W-:Y:S01]  /*3770*/  @!P0 SHF.R.U64 R13, R30, 0x10, R31.reuse ;  /* 0x000000101e0d8819 */ /* 0x100fe2000000121f */
[----:B------:R-:W-:Y:S01]  /*3780*/  @!P0 HADD2.F32 R4, -RZ, R4.H0_H0 ;  /* 0x20000004ff048230 */ /* 0x000fe20000004100 */
[----:B------:R-:W-:Y:S01]  /*3790*/  @!P0 SHF.R.U32.HI R21, RZ, 0x10, R31 ;  /* 0x00000010ff158819 */ /* 0x000fe2000001161f */
        /* <DEDUP_REMOVED lines=19> */
[----:B------:R-:W-:Y:S02]  /*38d0*/  @!P0 HADD2.F32 R3, -RZ, R19.H1_H1 ;  /* 0x30000013ff038230 */ /* 0x000fe40000004100 */
[----:B------:R-:W-:Y:S02]  /*38e0*/  @!P0 HADD2.F32 R6, -RZ, R5.H0_H0 ;  /* 0x20000005ff068230 */ /* 0x000fe40000004100 */
[----:B------:R-:W-:Y:S01]  /*38f0*/  @!P0 F2FP.PACK_AB R2, R2, R22 ;  /* 0x000000160202823e */ /* 0x000fe200000000ff */
[--C-:B------:R-:W-:Y:S02]  /*3900*/  @!P0 HADD2.F32 R5, -RZ, R4.reuse.H0_H0 ;  /* 0x20000004ff058230 */ /* 0x100fe40000004100 */
[----:B------:R-:W-:Y:S01]  /*3910*/  @!P0 HADD2.F32 R18, -RZ, R4.H1_H1 ;  /* 0x30000004ff128230 */ /* 0x000fe20000004100 */
[-C--:B------:R-:W-:Y:S01]  /*3920*/  @!P0 FMUL.FTZ R4, R16, R3.reuse ;  /* 0x0000000310048220 */ /* 0x080fe20000410000 */
[----:B------:R-:W-:Y:S01]  /*3930*/  @!P0 MOV R9, R2 ;  /* 0x0000000200098202 */ /* 0x000fe20000000f00 */
[C---:B------:R-:W-:Y:S01]  /*3940*/  @!P0 FMUL.FTZ R3, R6.reuse, R3 ;  /* 0x0000000306038220 */ /* 0x040fe20000410000 */
[----:B------:R-:W-:Y:S01]  /*3950*/  @!P0 HADD2.F32 R19, -RZ, R21.H0_H0 ;  /* 0x20000015ff138230 */ /* 0x000fe20000004100 */
[----:B------:R-:W-:Y:S02]  /*3960*/  @!P0 FFMA.FTZ R6, R6, R17, -R4 ;  /* 0x0000001106068223 */ /* 0x000fe40000010804 */
[CC--:B------:R-:W-:Y:S02]  /*3970*/  @!P0 FMUL.FTZ R4, R5.reuse, R7.reuse ;  /* 0x0000000705048220 */ /* 0x0c0fe40000410000 */
[----:B------:R-:W-:Y:S02]  /*3980*/  @!P0 FMUL.FTZ R21, R18, R7 ;  /* 0x0000000712158220 */ /* 0x000fe40000410000 */
[----:B------:R-:W-:Y:S02]  /*3990*/  @!P0 FFMA.FTZ R3, R16, R17, R3 ;  /* 0x0000001110038223 */ /* 0x000fe40000010003 */
[----:B------:R-:W-:Y:S01]  /*39a0*/  @!P0 FFMA.FTZ R21, R5, R19, -R21 ;  /* 0x0000001305158223 */ /* 0x000fe20000010815 */
        /* <DEDUP_REMOVED lines=8> */
.L_x_151:
[----:B------:R-:W-:Y:S05]  /*3a30*/  BSYNC B0 ;  /* 0x0000000000007941 */ /* 0x000fea0003800000 */
.L_x_150:
[----:B------:R-:W-:Y:S11]  /*3a40*/  ISETP.GE.AND P0, PT, R197, c[0x0][0x1d4], PT ;  /* 0x00007500c5007a0c */ /* 0x000ff60003f06270 */
[----:B------:R-:W-:Y:S02]  /*3a50*/  @!UPT UIADD3 URZ, URZ, URZ, URZ ;  /* 0x0000003f3f3ff290 */ /* 0x000fe4000fffe03f */
        /* <DEDUP_REMOVED lines=12> */
[----:B------:R-:W-:Y:S02]  /*3b20*/  @!P0 HADD2.F32 R15, -RZ, R36.H1_H1 ;  /* 0x30000024ff0f8230 */ /* 0x000fe40000004100 */
        /* <DEDUP_REMOVED lines=17> */
[--C-:B------:R-:W-:Y:S01]  /*3c40*/  @!P0 HADD2.F32 R14, -RZ, R5.reuse.H1_H1 ;  /* 0x30000005ff0e8230 */ /* 0x100fe20000004100 */
        /* <DEDUP_REMOVED lines=8> */
[C---:B------:R-:W-:Y:S02]  /*3cd0*/  @!P0 FMUL.FTZ R3, R6.reuse, R3 ;  /* 0x0000000306038220 */ /* 0x040fe40000410000 */
        /* <DEDUP_REMOVED lines=12> */
[----:B------:R1:W-:Y:S01]  /*3da0*/  STG.E.128 [R38.64+0x180], R8 ;  /* 0x0001800826007986 */ /* 0x0003e2000c101d06 */
[----:B------:R-:W-:-:S05]  /*3db0*/  BRA `(.L_x_145) ;  /* 0x0000134000007947 */ /* 0x000fca0003800000 */
.L_x_142:
        /* <DEDUP_REMOVED lines=14> */
[----:B------:R-:W-:Y:S02]  /*3ea0*/  CS2R R14, SRZ ;  /* 0x00000000000e7805 */ /* 0x000fe4000001ff00 */
[----:B------:R-:W-:Y:S01]  /*3eb0*/  IMAD.X R2, R19, 0x1, R97, P0 ;  /* 0x0000000113027824 */ /* 0x000fe200000e0661 */
[----:B------:R-:W-:Y:S05]  /*3ec0*/  IADD3 R3, P0, R78, R16, RZ ;  /* 0x000000104e037210 */ /* 0x000fea0007f1e0ff */
        /* <DEDUP_REMOVED lines=8> */
[----:B------:R1:W5:Y:S04]  /*3f50*/  @!P0 LDG.E.128 R24, [R8.64] ;  /* 0x0000000608188981 */ /* 0x000368000c1e1d00 */
[----:B------:R1:W5:Y:S01]  /*3f60*/  @!P0 LDG.E.128 R4, [R2.64] ;  /* 0x0000000602048981 */ /* 0x000362000c1e1d00 */
[----:B------:R-:W-:Y:S11]  /*3f70*/  ISETP.GE.AND P0, PT, R134, c[0x0][0x27c], PT ;  /* 0x00009f0086007a0c */ /* 0x000ff60003f06270 */
[----:B------:R-:W-:Y:S02]  /*3f80*/  @!UPT UIADD3 URZ, URZ, URZ, URZ ;  /* 0x0000003f3f3ff290 */ /* 0x000fe4000fffe03f */
[----:B------:R1:W5:Y:S04]  /*3f90*/  @!P0 LDG.E.128 R36, [R8.64+0x80] ;  /* 0x0000800608248981 */ /* 0x000368000c1e1d00 */
[----:B------:R1:W5:Y:S02]  /*3fa0*/  @!P0 LDG.E.128 R12, [R2.64+0x80] ;  /* 0x00008006020c8981 */ /* 0x000364000c1e1d00 */
.L_x_153:
[----:B------:R-:W-:Y:S05]  /*3fb0*/  BSYNC B0 ;  /* 0x0000000000007941 */ /* 0x000fea0003800000 */
.L_x_152:
[----:B------:R-:W-:Y:S04]  /*3fc0*/  IADD3 R59, P0, R128, R10, RZ ;  /* 0x0000000a803b7210 */ /* 0x000fe80007f1e0ff */
[----:B------:R-:W-:Y:S01]  /*3fd0*/  IADD3.X R58, R18, R106, RZ, P0, !PT ;  /* 0x0000006a123a7210 */ /* 0x000fe200007fe4ff */
        /* <DEDUP_REMOVED lines=16> */
[----:B------:R-:W-:Y:S01]  /*40e0*/  IMAD.MOV.U32 R28, RZ, RZ, R25 ;  /* 0x000000ffff1c7224 */ /* 0x000fe200078e0019 */
[----:B------:R-:W-:Y:S01]  /*40f0*/  ISETP.GE.AND P2, PT, R67, c[0x0][0x1d4], PT ;  /* 0x0000750043007a0c */ /* 0x000fe20003f46270 */
[----:B------:R-:W1:Y:S01]  /*4100*/  LDS.128 R40, [R88+0xc080] ;  /* 0x00c0800058287984 */ /* 0x000e620000000c00 */
[CC--:B------:R-:W-:Y:S01]  /*4110*/  IADD3 R0, P1, P0, R64.reuse, R59.reuse, R86 ;  /* 0x0000003b40007210 */ /* 0x0c0fe2000783e056 */
[----:B------:R-:W-:Y:S01]  /*4120*/  IMAD.MOV.U32 R20, RZ, RZ, R7 ;  /* 0x000000ffff147224 */ /* 0x000fe200078e0007 */
[----:B------:R-:W-:Y:S01]  /*4130*/  MOV R10, R6 ;  /* 0x00000006000a7202 */ /* 0x000fe20000000f00 */
[----:B------:R-:W-:Y:S01]  /*4140*/  IMAD.MOV.U32 R44, RZ, RZ, R27 ;  /* 0x000000ffff2c7224 */ /* 0x000fe200078e001b */
[C---:B------:R-:W-:Y:S02]  /*4150*/  IADD3.X R3, R63.reuse, R58, R95, P1, P0 ;  /* 0x0000003a3f037210 */ /* 0x040fe40000fe045f */
[----:B------:R-:W-:Y:S01]  /*4160*/  MOV R33, R26 ;  /* 0x0000001a00217202 */ /* 0x000fe20000000f00 */
[----:B------:R-:W2:Y:S04]  /*4170*/  LDS.128 R16, [R92+0xc080] ;  /* 0x00c080005c107984 */ /* 0x000ea80000000c00 */
[----:B------:R-:W-:Y:S04]  /*4180*/  @!P2 IADD3 R2, P1, P0, R64, R59, R67 ;  /* 0x0000003b4002a210 */ /* 0x000fe8000783e043 */
[----:B------:R-:W-:Y:S02]  /*4190*/  @!P2 IADD3.X R8, R63, R58, R90, P1, P0 ;  /* 0x0000003a3f08a210 */ /* 0x000fe40000fe045a */
[C---:B------:R-:W-:Y:S04]  /*41a0*/  LEA R54, P0, R0.reuse, c[0x0][0x1c8], 0x1 ;  /* 0x0000720000367a11 */ /* 0x040fe800078008ff */
[----:B------:R-:W-:Y:S02]  /*41b0*/  LEA.HI.X R55, R0, c[0x0][0x1cc], R3, 0x1, P0 ;  /* 0x0000730000377a11 */ /* 0x000fe400000f0c03 */
[C---:B------:R-:W-:Y:S02]  /*41c0*/  @!P2 LEA R52, P0, R2.reuse, c[0x0][0x1c8], 0x1 ;  /* 0x000072000234aa11 */ /* 0x040fe400078008ff */
[----:B------:R-:W-:Y:S02]  /*41d0*/  MOV R0, R4 ;  /* 0x0000000400007202 */ /* 0x000fe40000000f00 */
[----:B------:R-:W-:Y:S01]  /*41e0*/  @!P2 LEA.HI.X R53, R2, c[0x0][0x1cc], R8, 0x1, P0 ;  /* 0x000073000235aa11 */ /* 0x000fe200000f0c08 */
[----:B------:R-:W-:Y:S01]  /*41f0*/  IMAD.MOV.U32 R2, RZ, RZ, R5 ;  /* 0x000000ffff027224 */ /* 0x000fe200078e0005 */
[----:B------:R-:W-:Y:S11]  /*4200*/  ISETP.GE.AND P0, PT, R132, c[0x0][0x27c], PT ;  /* 0x00009f0084007a0c */ /* 0x000ff60003f06270 */
[----:B------:R-:W-:Y:S02]  /*4210*/  @!UPT UIADD3 URZ, URZ, URZ, URZ ;  /* 0x0000003f3f3ff290 */ /* 0x000fe4000fffe03f */
[--C-:B------:R-:W-:Y:S01]  /*4220*/  @!P0 SHF.R.U32.HI R29, RZ, 0x10, R25.reuse ;  /* 0x00000010ff1d8819 */ /* 0x100fe20000011619 */
[----:B------:R-:W-:Y:S01]  /*4230*/  @!P0 HADD2.F32 R3, -RZ, R2.H0_H0 ;  /* 0x20000002ff038230 */ /* 0x000fe20000004100 */
[----:B------:R-:W-:Y:S01]  /*4240*/  @!P0 SHF.R.U64 R31, R24, 0x10, R25 ;  /* 0x00000010181f8819 */ /* 0x000fe20000001219 */
[----:B------:R-:W-:Y:S01]  /*4250*/  @!P0 HADD2.F32 R0, -RZ, R0.H0_H0 ;  /* 0x20000000ff008230 */ /* 0x000fe20000004100 */
[--C-:B------:R-:W-:Y:S01]  /*4260*/  @!P0 SHF.R.U32.HI R9, RZ, 0x10, R5.reuse ;  /* 0x00000010ff098819 */ /* 0x100fe20000011605 */
[----:B------:R-:W-:Y:S01]  /*4270*/  @!P0 HADD2.F32 R29, -RZ, R29.H0_H0 ;  /* 0x2000001dff1d8230 */ /* 0x000fe20000004100 */
[----:B-1----:R-:W-:Y:S02]  /*4280*/  @!P0 MOV R25, R41 ;  /* 0x0000002900198202 */ /* 0x002fe40000000f00 */
[----:B------:R-:W-:Y:S02]  /*4290*/  @!P0 MOV R30, R40 ;  /* 0x00000028001e8202 */ /* 0x000fe40000000f00 */
[----:B------:R-:W-:Y:S02]  /*42a0*/  @!P0 SHF.R.U64 R8, R4, 0x10, R5 ;  /* 0x0000001004088819 */ /* 0x000fe40000001205 */
[----:B--2---:R-:W-:Y:S02]  /*42b0*/  @!P0 MOV R5, R17 ;  /* 0x0000001100058202 */ /* 0x004fe40000000f00 */
[----:B------:R-:W-:Y:S01]  /*42c0*/  @!P0 SHF.R.U64 R11, R6, 0x10, R7 ;  /* 0x00000010060b8819 */ /* 0x000fe20000001207 */
[----:B------:R-:W-:Y:S01]  /*42d0*/  @!P0 IMAD.MOV.U32 R6, RZ, RZ, R16 ;  /* 0x000000ffff068224 */ /* 0x000fe200078e0010 */
[----:B------:R-:W-:Y:S02]  /*42e0*/  MOV R4, R24 ;  /* 0x0000001800047202 */ /* 0x000fe40000000f00 */
[----:B------:R-:W-:Y:S01]  /*42f0*/  @!P0 SHF.R.U64 R34, R26, 0x10, R27 ;  /* 0x000000101a228819 */ /* 0x000fe2000000121b */
[----:B------:R-:W-:Y:S01]  /*4300*/  @!P0 HADD2.F32 R26, -RZ, R25.H0_H0 ;  /* 0x20000019ff1a8230 */ /* 0x000fe20000004100 */
[----:B------:R-:W-:Y:S01]  /*4310*/  @!P0 SHF.R.U32.HI R21, RZ, 0x10, R7 ;  /* 0x00000010ff158819 */ /* 0x000fe20000011607 */
[----:B------:R-:W-:Y:S01]  /*4320*/  @!P0 HADD2.F32 R7, -RZ, R30.H0_H0 ;  /* 0x2000001eff078230 */ /* 0x000fe20000004100 */
[----:B------:R-:W-:Y:S01]  /*4330*/  @!P0 SHF.R.U32.HI R45, RZ, 0x10, R27 ;  /* 0x00000010ff2d8819 */ /* 0x000fe2000001161b */
[----:B------:R-:W-:Y:S01]  /*4340*/  @!P0 HADD2.F32 R2, -RZ, R6.H0_H0 ;  /* 0x20000006ff028230 */ /* 0x000fe20000004100 */
[----:B------:R-:W-:Y:S01]  /*4350*/  @!P0 MOV R35, R43 ;  /* 0x0000002b00238202 */ /* 0x000fe20000000f00 */
[----:B------:R-:W-:Y:S01]  /*4360*/  @!P0 HADD2.F32 R24, -RZ, R4.H0_H0 ;  /* 0x20000004ff188230 */ /* 0x000fe20000004100 */
[CC--:B------:R-:W-:Y:S01]  /*4370*/  @!P0 FMUL.FTZ R32, R7.reuse, R0.reuse ;  /* 0x0000000007208220 */ /* 0x0c0fe20000410000 */
[----:B------:R-:W-:Y:S01]  /*4380*/  @!P0 HADD2.F32 R4, -RZ, R5.H0_H0 ;  /* 0x20000005ff048230 */ /* 0x000fe20000004100 */
[----:B------:R-:W-:Y:S01]  /*4390*/  @!P0 FMUL.FTZ R0, R2, R0 ;  /* 0x0000000002008220 */ /* 0x000fe20000410000 */
[----:B------:R-:W-:Y:S01]  /*43a0*/  @!P0 HADD2.F32 R27, -RZ, R28.H0_H0 ;  /* 0x2000001cff1b8230 */ /* 0x000fe20000004100 */
[-C--:B------:R-:W-:Y:S02]  /*43b0*/  @!P0 FMUL.FTZ R28, R26, R3.reuse ;  /* 0x000000031a1c8220 */ /* 0x080fe40000410000 */
[C---:B------:R-:W-:Y:S02]  /*43c0*/  @!P0 FMUL.FTZ R3, R4.reuse, R3 ;  /* 0x0000000304038220 */ /* 0x040fe40000410000 */
[----:B------:R-:W-:Y:S01]  /*43d0*/  @!P0 FFMA.FTZ R60, R4, R27, -R28 ;  /* 0x0000001b043c8223 */ /* 0x000fe2000001081c */
[----:B------:R-:W-:Y:S01]  /*43e0*/  @!P0 HADD2.F32 R4, -RZ, R9.H0_H0 ;  /* 0x20000009ff048230 */ /* 0x000fe20000004100 */
[-C--:B------:R-:W-:Y:S01]  /*43f0*/  @!P0 FFMA.FTZ R61, R2, R24.reuse, -R32 ;  /* 0x00000018023d8223 */ /* 0x080fe20000010820 */
[----:B------:R-:W-:Y:S01]  /*4400*/  @!P0 HADD2.F32 R28, -RZ, R25.H1_H1 ;  /* 0x30000019ff1c8230 */ /* 0x000fe20000004100 */
[----:B------:R-:W-:Y:S01]  /*4410*/  @!P0 FFMA.FTZ R0, R7, R24, R0 ;  /* 0x0000001807008223 */ /* 0x000fe20000010000 */
[----:B------:R-:W-:Y:S02]  /*4420*/  @!P0 HADD2.F32 R24, -RZ, R30.H1_H1 ;  /* 0x3000001eff188230 */ /* 0x000fe40000004100 */
[----:B------:R-:W-:Y:S01]  /*4430*/  @!P0 HADD2.F32 R7, -RZ, R8.H0_H0 ;  /* 0x20000008ff078230 */ /* 0x000fe20000004100 */
[-C--:B------:R-:W-:Y:S01]  /*4440*/  @!P0 FMUL.FTZ R8, R28, R4.reuse ;  /* 0x000000041c088220 */ /* 0x080fe20000410000 */
[----:B------:R-:W-:Y:S02]  /*4450*/  @!P0 HADD2.F32 R2, -RZ, R5.H1_H1 ;  /* 0x30000005ff028230 */ /* 0x000fe40000004100 */
[----:B------:R-:W-:Y:S02]  /*4460*/  @!P0 HADD2.F32 R25, -RZ, R31.H0_H0 ;  /* 0x2000001fff198230 */ /* 0x000fe40000004100 */
[----:B------:R-:W-:Y:S01]  /*4470*/  @!P0 HADD2.F32 R5, -RZ, R6.H1_H1 ;  /* 0x30000006ff058230 */ /* 0x000fe20000004100 */
[----:B------:R-:W-:Y:S01]  /*4480*/  @!P0 FMUL.FTZ R6, R24, R7 ;  /* 0x0000000718068220 */ /* 0x000fe20000410000 */
[----:B------:R-:W-:Y:S01]  /*4490*/  @!P0 HADD2.F32 R9, -RZ, R10.H0_H0 ;  /* 0x2000000aff098230 */ /* 0x000fe20000004100 */
[C---:B------:R-:W-:Y:S01]  /*44a0*/  @!P0 FFMA.FTZ R57, R2.reuse, R29, -R8 ;  /* 0x0000001d02398223 */ /* 0x040fe20000010808 */
[----:B------:R-:W-:Y:S01]  /*44b0*/  @!P0 HADD2.F32 R31, -RZ, R33.H0_H0 ;  /* 0x20000021ff1f8230 */ /* 0x000fe20000004100 */
[----:B------:R-:W-:Y:S01]  /*44c0*/  @!P0 IMAD.MOV.U32 R8, RZ, RZ, R42 ;  /* 0x000000ffff088224 */ /* 0x000fe200078e002a */
[----:B------:R-:W-:Y:S01]  /*44d0*/  @!P0 HADD2.F32 R33, -RZ, R34.H0_H0 ;  /* 0x20000022ff218230 */ /* 0x000fe20000004100 */
[----:B------:R-:W-:Y:S01]  /*44e0*/  @!P0 FMUL.FTZ R4, R2, R4 ;  /* 0x0000000402048220 */ /* 0x000fe20000410000 */
[----:B------:R-:W-:Y:S01]  /*44f0*/  @!P0 HADD2.F32 R34, -RZ, R44.H0_H0 ;  /* 0x2000002cff228230 */ /* 0x000fe20000004100 */
[C---:B------:R-:W-:Y:S01]  /*4500*/  @!P0 FMUL.FTZ R2, R5.reuse, R7 ;  /* 0x0000000705028220 */ /* 0x040fe20000410000 */
[--C-:B------:R-:W-:Y:S01]  /*4510*/  @!P0 HADD2.F32 R32, -RZ, R8.reuse.H1_H1 ;  /* 0x30000008ff208230 */ /* 0x100fe20000004100 */
[-C--:B------:R-:W-:Y:S01]  /*4520*/  @!P0 FFMA.FTZ R56, R5, R25.reuse, -R6 ;  /* 0x0000001905388223 */ /* 0x080fe20000010806 */
[----:B------:R-:W-:Y:S01]  /*4530*/  @!P0 MOV R5, R18 ;  /* 0x0000001200058202 */ /* 0x000fe20000000f00 */
[----:B------:R-:W-:Y:S01]  /*4540*/  @!P0 FFMA.FTZ R2, R24, R25, R2 ;  /* 0x0000001918028223 */ /* 0x000fe20000010002 */
[----:B------:R-:W-:Y:S01]  /*4550*/  @!P0 HADD2.F32 R6, -RZ, R11.H0_H0 ;  /* 0x2000000bff068230 */ /* 0x000fe20000004100 */
[----:B------:R-:W-:Y:S01]  /*4560*/  @!P0 FFMA.FTZ R3, R26, R27, R3 ;  /* 0x0000001b1a038223 */ /* 0x000fe20000010003 */
[----:B------:R-:W-:Y:S01]  /*4570*/  @!P0 HADD2.F32 R30, -RZ, R8.H0_H0 ;  /* 0x20000008ff1e8230 */ /* 0x000fe20000004100 */
[----:B------:R-:W-:Y:S01]  /*4580*/  @!P0 FFMA.FTZ R4, R28, R29, R4 ;  /* 0x0000001d1c048223 */ /* 0x000fe20000010004 */
[--C-:B------:R-:W-:Y:S01]  /*4590*/  @!P0 HADD2.F32 R7, -RZ, R5.reuse.H1_H1 ;  /* 0x30000005ff078230 */ /* 0x100fe20000004100 */
[----:B------:R-:W-:Y:S01]  /*45a0*/  @!P0 FMUL.FTZ R10, R32, R6 ;  /* 0x00000006200a8220 */ /* 0x000fe20000410000 */
[----:B------:R-:W-:Y:S01]  /*45b0*/  @!P0 HADD2.F32 R8, -RZ, R5.H0_H0 ;  /* 0x20000005ff088230 */ /* 0x000fe20000004100 */
[----:B------:R-:W-:Y:S01]  /*45c0*/  @!P0 FMUL.FTZ R11, R30, R9 ;  /* 0x000000091e0b8220 */ /* 0x000fe20000410000 */
[----:B------:R-:W-:Y:S01]  /*45d0*/  @!P0 F2FP.PACK_AB R25, R57, R60 ;  /* 0x0000003c3919823e */ /* 0x000fe200000000ff */
[C---:B------:R-:W-:Y:S01]  /*45e0*/  @!P0 FMUL.FTZ R6, R7.reuse, R6 ;  /* 0x0000000607068220 */ /* 0x040fe20000410000 */
[----:B------:R-:W-:Y:S01]  /*45f0*/  @!P0 F2FP.PACK_AB R24, R56, R61 ;  /* 0x0000003d3818823e */ /* 0x000fe200000000ff */
[----:B------:R-:W-:Y:S01]  /*4600*/  @!P0 FFMA.FTZ R51, R7, R33, -R10 ;  /* 0x0000002107338223 */ /* 0x000fe2000001080a */
[----:B------:R-:W-:Y:S01]  /*4610*/  @!P0 MOV R17, R25 ;  /* 0x0000001900118202 */ /* 0x000fe20000000f00 */
[----:B------:R-:W-:Y:S01]  /*4620*/  @!P0 IMAD.MOV.U32 R7, RZ, RZ, R19 ;  /* 0x000000ffff078224 */ /* 0x000fe200078e0013 */
[----:B------:R-:W-:Y:S01]  /*4630*/  @!P0 MOV R16, R24 ;  /* 0x0000001800108202 */ /* 0x000fe20000000f00 */
[C---:B------:R-:W-:Y:S01]  /*4640*/  @!P0 FFMA.FTZ R50, R8.reuse, R31, -R11 ;  /* 0x0000001f08328223 */ /* 0x040fe2000001080b */
[----:B------:R-:W-:Y:S01]  /*4650*/  @!P0 HADD2.F32 R10, -RZ, R20.H0_H0 ;  /* 0x20000014ff0a8230 */ /* 0x000fe20000004100 */
[----:B------:R-:W-:Y:S01]  /*4660*/  @!P0 FMUL.FTZ R5, R8, R9 ;  /* 0x0000000908058220 */ /* 0x000fe20000410000 */
[----:B------:R-:W-:Y:S01]  /*4670*/  @!P0 HADD2.F32 R11, -RZ, R21.H0_H0 ;  /* 0x20000015ff0b8230 */ /* 0x000fe20000004100 */
[----:B------:R-:W-:Y:S01]  /*4680*/  @!P0 F2FP.PACK_AB R3, R4, R3 ;  /* 0x000000030403823e */ /* 0x000fe200000000ff */
[--C-:B------:R-:W-:Y:S01]  /*4690*/  @!P0 HADD2.F32 R20, -RZ, R35.reuse.H0_H0 ;  /* 0x20000023ff148230 */ /* 0x100fe20000004100 */
[----:B------:R-:W-:Y:S01]  /*46a0*/  @!P0 FFMA.FTZ R5, R30, R31, R5 ;  /* 0x0000001f1e058223 */ /* 0x000fe20000010005 */
[----:B------:R-:W-:Y:S01]  /*46b0*/  @!P0 HADD2.F32 R21, -RZ, R35.H1_H1 ;  /* 0x30000023ff158230 */ /* 0x000fe20000004100 */
[----:B------:R-:W-:Y:S01]  /*46c0*/  @!P0 FFMA.FTZ R6, R32, R33, R6 ;  /* 0x0000002120068223 */ /* 0x000fe20000010006 */
[--C-:B------:R-:W-:Y:S01]  /*46d0*/  @!P0 HADD2.F32 R9, -RZ, R7.reuse.H1_H1 ;  /* 0x30000007ff098230 */ /* 0x100fe20000004100 */
[----:B------:R-:W-:Y:S01]  /*46e0*/  @!P0 FMUL.FTZ R49, R20, R10 ;  /* 0x0000000a14318220 */ /* 0x000fe20000410000 */
[----:B------:R-:W-:Y:S01]  /*46f0*/  @!P0 HADD2.F32 R8, -RZ, R7.H0_H0 ;  /* 0x20000007ff088230 */ /* 0x000fe20000004100 */
[----:B------:R-:W-:Y:S01]  /*4700*/  @!P0 FMUL.FTZ R44, R21, R11 ;  /* 0x0000000b152c8220 */ /* 0x000fe20000410000 */
[----:B------:R-:W-:Y:S01]  /*4710*/  @!P0 HADD2.F32 R35, -RZ, R45.H0_H0 ;  /* 0x2000002dff238230 */ /* 0x000fe20000004100 */
[----:B------:R-:W-:Y:S02]  /*4720*/  @!P0 IMAD.MOV.U32 R41, RZ, RZ, R3 ;  /* 0x000000ffff298224 */ /* 0x000fe400078e0003 */
[C---:B------:R-:W-:Y:S02]  /*4730*/  @!P0 FFMA.FTZ R49, R8.reuse, R34, -R49 ;  /* 0x0000002208318223 */ /* 0x040fe40000010831 */
[C---:B------:R-:W-:Y:S02]  /*4740*/  @!P0 FFMA.FTZ R44, R9.reuse, R35, -R44 ;  /* 0x00000023092c8223 */ /* 0x040fe4000001082c */
[----:B------:R-:W-:Y:S02]  /*4750*/  @!P0 FMUL.FTZ R7, R8, R10 ;  /* 0x0000000a08078220 */ /* 0x000fe40000410000 */
[----:B------:R-:W-:Y:S01]  /*4760*/  @!P0 FMUL.FTZ R8, R9, R11 ;  /* 0x0000000b09088220 */ /* 0x000fe20000410000 */
[----:B------:R-:W-:Y:S01]  /*4770*/  @!P0 F2FP.PACK_AB R11, R51, R50 ;  /* 0x00000032330b823e */ /* 0x000fe200000000ff */
[----:B------:R-:W-:Y:S01]  /*4780*/  @!P0 FFMA.FTZ R7, R20, R34, R7 ;  /* 0x0000002214078223 */ /* 0x000fe20000010007 */
[----:B------:R-:W-:Y:S01]  /*4790*/  @!P0 F2FP.PACK_AB R10, R44, R49 ;  /* 0x000000312c0a823e */ /* 0x000fe200000000ff */
[----:B------:R-:W-:Y:S01]  /*47a0*/  @!P0 FFMA.FTZ R8, R21, R35, R8 ;  /* 0x0000002315088223 */ /* 0x000fe20000010008 */
[----:B------:R-:W-:Y:S01]  /*47b0*/  @!P0 F2FP.PACK_AB R9, R2, R0 ;  /* 0x000000000209823e */ /* 0x000fe200000000ff */
[----:B------:R-:W-:Y:S01]  /*47c0*/  @!P0 IMAD.MOV.U32 R18, RZ, RZ, R11 ;  /* 0x000000ffff128224 */ /* 0x000fe200078e000b */
[----:B------:R-:W-:Y:S02]  /*47d0*/  @!P0 MOV R19, R10 ;  /* 0x0000000a00138202 */ /* 0x000fe40000000f00 */
[----:B------:R-:W-:Y:S02]  /*47e0*/  @!P0 F2FP.PACK_AB R2, R6, R5 ;  /* 0x000000050602823e */ /* 0x000fe400000000ff */
[----:B------:R-:W-:Y:S01]  /*47f0*/  @!P0 F2FP.PACK_AB R0, R8, R7 ;  /* 0x000000070800823e */ /* 0x000fe200000000ff */
[----:B------:R1:W-:Y:S01]  /*4800*/  STG.E.128 [R54.64], R16 ;  /* 0x0000001036007986 */ /* 0x0003e2000c101d06 */
[----:B------:R-:W-:Y:S02]  /*4810*/  @!P0 MOV R40, R9 ;  /* 0x0000000900288202 */ /* 0x000fe40000000f00 */
[----:B------:R-:W-:Y:S02]  /*4820*/  @!P0 MOV R42, R2 ;  /* 0x00000002002a8202 */ /* 0x000fe40000000f00 */
[----:B------:R-:W-:Y:S05]  /*4830*/  @!P0 MOV R43, R0 ;  /* 0x00000000002b8202 */ /* 0x000fea0000000f00 */
[----:B------:R1:W-:Y:S02]  /*4840*/  @!P2 STG.E.128 [R52.64], R40 ;  /* 0x000000283400a986 */ /* 0x0003e4000c101d06 */
.L_x_155:
[----:B------:R-:W-:Y:S05]  /*4850*/  BSYNC B0 ;  /* 0x0000000000007941 */ /* 0x000fea0003800000 */
.L_x_154:
[----:B------:R-:W-:Y:S11]  /*4860*/  ISETP.GE.AND P0, PT, R134, c[0x0][0x1d4], PT ;  /* 0x0000750086007a0c */ /* 0x000ff60003f06270 */
[----:B------:R-:W-:Y:S02]  /*4870*/  @!UPT UIADD3 URZ, URZ, URZ, URZ ;  /* 0x0000003f3f3ff290 */ /* 0x000fe4000fffe03f */
[----:B------:R-:W-:-:S05]  /*4880*/  @P0 BRA `(.L_x_145) ;  /* 0x0000087000000947 */ /* 0x000fca0003800000 */
[----:B-1----:R-:W1:Y:S01]  /*4890*/  LDS.128 R40, [R87+0xc080] ;  /* 0x00c0800057287984 */ /* 0x002e620000000c00 */
[----:B------:R-:W-:Y:S04]  /*48a0*/  IADD3 R0, P1, P0, R64, R59, R69 ;  /* 0x0000003b40007210 */ /* 0x000fe8000783e045 */
[----:B------:R-:W-:Y:S02]  /*48b0*/  IADD3.X R2, R63, R58, R94, P1, P0 ;  /* 0x0000003a3f027210 */ /* 0x000fe40000fe045e */
[C---:B------:R-:W-:Y:S01]  /*48c0*/  LEA R44, P0, R0.reuse, c[0x0][0x1c8], 0x1 ;  /* 0x00007200002c7a11 */ /* 0x040fe200078008ff */
[----:B------:R-:W2:Y:S03]  /*48d0*/  LDS.128 R16, [R91+0xc080] ;  /* 0x00c080005b107984 */ /* 0x000ea60000000c00 */
[----:B------:R-:W-:Y:S02]  /*48e0*/  LEA.HI.X R45, R0, c[0x0][0x1cc], R2, 0x1, P0 ;  /* 0x00007300002d7a11 */ /* 0x000fe400000f0c02 */
[----:B------:R-:W-:Y:S11]  /*48f0*/  ISETP.GE.AND P0, PT, R134, c[0x0][0x27c], PT ;  /* 0x00009f0086007a0c */ /* 0x000ff60003f06270 */
[----:B------:R-:W-:Y:S02]  /*4900*/  @!UPT UIADD3 URZ, URZ, URZ, URZ ;  /* 0x0000003f3f3ff290 */ /* 0x000fe4000fffe03f */
[----:B------:R-:W-:Y:S01]  /*4910*/  @!P0 HADD2.F32 R3, -RZ, R22.H0_H0 ;  /* 0x20000016ff038230 */ /* 0x000fe20000004100 */
[----:B------:R-:W-:Y:S01]  /*4920*/  @!P0 SHF.R.U32.HI R4, RZ, 0x10, R13 ;  /* 0x00000010ff048819 */ /* 0x000fe2000001160d */
[----:B------:R-:W-:Y:S01]  /*4930*/  @!P0 HADD2.F32 R24, -RZ, R46.H0_H0 ;  /* 0x2000002eff188230 */ /* 0x000fe20000004100 */
[----:B------:R-:W-:Y:S01]  /*4940*/  @!P0 SHF.R.U32.HI R8, RZ, 0x10, R37 ;  /* 0x00000010ff088819 */ /* 0x000fe20000011625 */
[----:B------:R-:W-:Y:S01]  /*4950*/  @!P0 HADD2.F32 R27, -RZ, R47.H0_H0 ;  /* 0x2000002fff1b8230 */ /* 0x000fe20000004100 */
[--C-:B------:R-:W-:Y:S01]  /*4960*/  @!P0 SHF.R.U64 R11, R14, 0x10, R15.reuse ;  /* 0x000000100e0b8819 */ /* 0x100fe2000000120f */
[----:B------:R-:W-:Y:S01]  /*4970*/  @!P0 HADD2.F32 R4, -RZ, R4.H0_H0 ;  /* 0x20000004ff048230 */ /* 0x000fe20000004100 */
[----:B------:R-:W-:Y:S01]  /*4980*/  @!P0 SHF.R.U32.HI R9, RZ, 0x10, R15 ;  /* 0x00000010ff098819 */ /* 0x000fe2000001160f */
[----:B------:R-:W-:Y:S01]  /*4990*/  @!P0 HADD2.F32 R25, -RZ, R8.H0_H0 ;  /* 0x20000008ff198230 */ /* 0x000fe20000004100 */
[--C-:B------:R-:W-:Y:S01]  /*49a0*/  @!P0 SHF.R.U32.HI R29, RZ, 0x10, R39.reuse ;  /* 0x00000010ff1d8819 */ /* 0x100fe20000011627 */
[----:B------:R-:W-:Y:S01]  /*49b0*/  @!P0 HADD2.F32 R11, -RZ, R11.H0_H0 ;  /* 0x2000000bff0b8230 */ /* 0x000fe20000004100 */
[----:B------:R-:W-:Y:S01]  /*49c0*/  @!P0 SHF.R.U64 R28, R38, 0x10, R39 ;  /* 0x00000010261c8819 */ /* 0x000fe20000001227 */
[----:B------:R-:W-:Y:S01]  /*49d0*/  @!P0 HADD2.F32 R14, -RZ, R46.H1_H1 ;  /* 0x3000002eff0e8230 */ /* 0x000fe20000004100 */
[----:B------:R-:W-:Y:S01]  /*49e0*/  @!P0 SHF.R.U64 R7, R12, 0x10, R13 ;  /* 0x000000100c078819 */ /* 0x000fe2000000120d */
[----:B-1----:R-:W-:Y:S01]  /*49f0*/  @!P0 IMAD.MOV.U32 R33, RZ, RZ, R42 ;  /* 0x000000ffff218224 */ /* 0x002fe200078e002a */
[----:B------:R-:W-:Y:S01]  /*4a00*/  @!P0 MOV R5, R41 ;  /* 0x0000002900058202 */ /* 0x000fe20000000f00 */
[----:B------:R-:W-:Y:S01]  /*4a10*/  @!P0 HADD2.F32 R32, -RZ, R29.H0_H0 ;  /* 0x2000001dff208230 */ /* 0x000fe20000004100 */
[----:B------:R-:W-:Y:S01]  /*4a20*/  @!P0 MOV R10, R40 ;  /* 0x00000028000a8202 */ /* 0x000fe20000000f00 */
[----:B------:R-:W-:Y:S01]  /*4a30*/  @!P0 HADD2.F32 R30, -RZ, R47.H1_H1 ;  /* 0x3000002fff1e8230 */ /* 0x000fe20000004100 */
[----:B------:R-:W-:Y:S01]  /*4a40*/  @!P0 SHF.R.U64 R12, R36, 0x10, R37 ;  /* 0x00000010240c8819 */ /* 0x000fe20000001225 */
[----:B------:R-:W-:Y:S01]  /*4a50*/  @!P0 HADD2.F32 R21, -RZ, R5.H0_H0 ;  /* 0x20000005ff158230 */ /* 0x000fe20000004100 */
[----:B--2---:R-:W-:Y:S01]  /*4a60*/  @!P0 MOV R2, R17 ;  /* 0x0000001100028202 */ /* 0x004fe20000000f00 */
[----:B------:R-:W-:Y:S03]  /*4a70*/  @!P0 HADD2.F32 R26, -RZ, R33.H0_H0 ;  /* 0x20000021ff1a8230 */ /* 0x000fe60000004100 */
[-C--:B------:R-:W-:Y:S01]  /*4a80*/  @!P0 FMUL.FTZ R6, R21, R3.reuse ;  /* 0x0000000315068220 */ /* 0x080fe20000410000 */
[----:B------:R-:W-:Y:S02]  /*4a90*/  @!P0 HADD2.F32 R13, -RZ, R10.H0_H0 ;  /* 0x2000000aff0d8230 */ /* 0x000fe40000004100 */
[--C-:B------:R-:W-:Y:S02]  /*4aa0*/  @!P0 HADD2.F32 R0, -RZ, R2.reuse.H0_H0 ;  /* 0x20000002ff008230 */ /* 0x100fe40000004100 */
[----:B------:R-:W-:Y:S02]  /*4ab0*/  @!P0 HADD2.F32 R2, -RZ, R2.H1_H1 ;  /* 0x30000002ff028230 */ /* 0x000fe40000004100 */
[----:B------:R-:W-:Y:S01]  /*4ac0*/  @!P0 HADD2.F32 R20, -RZ, R12.H0_H0 ;  /* 0x2000000cff148230 */ /* 0x000fe20000004100 */
[C---:B------:R-:W-:Y:S01]  /*4ad0*/  @!P0 FMUL.FTZ R3, R0.reuse, R3 ;  /* 0x0000000300038220 */ /* 0x040fe20000410000 */
[----:B------:R-:W-:Y:S01]  /*4ae0*/  @!P0 HADD2.F32 R28, -RZ, R28.H0_H0 ;  /* 0x2000001cff1c8230 */ /* 0x000fe20000004100 */
[----:B------:R-:W-:Y:S01]  /*4af0*/  @!P0 FFMA.FTZ R49, R0, R24, -R6 ;  /* 0x0000001800318223 */ /* 0x000fe20000010806 */
[----:B------:R-:W-:Y:S01]  /*4b00*/  @!P0 MOV R6, R16 ;  /* 0x0000001000068202 */ /* 0x000fe20000000f00 */
[----:B------:R-:W-:Y:S02]  /*4b10*/  @!P0 HADD2.F32 R0, -RZ, R22.H1_H1 ;  /* 0x30000016ff008230 */ /* 0x000fe40000004100 */
[----:B------:R-:W-:Y:S02]  /*4b20*/  @!P0 HADD2.F32 R22, -RZ, R5.H1_H1 ;  /* 0x30000005ff168230 */ /* 0x000fe40000004100 */
[--C-:B------:R-:W-:Y:S01]  /*4b30*/  @!P0 HADD2.F32 R5, -RZ, R6.reuse.H0_H0 ;  /* 0x20000006ff058230 */ /* 0x100fe20000004100 */
[----:B------:R-:W-:Y:S01]  /*4b40*/  @!P0 FMUL.FTZ R15, R13, R0 ;  /* 0x000000000d0f8220 */ /* 0x000fe20000410000 */
[----:B------:R-:W-:Y:S01]  /*4b50*/  @!P0 HADD2.F32 R6, -RZ, R6.H1_H1 ;  /* 0x30000006ff068230 */ /* 0x000fe20000004100 */
[----:B------:R-:W-:Y:S02]  /*4b60*/  @!P0 FMUL.FTZ R8, R22, R4 ;  /* 0x0000000416088220 */ /* 0x000fe40000410000 */
[C---:B------:R-:W-:Y:S02]  /*4b70*/  @!P0 FMUL.FTZ R0, R5.reuse, R0 ;  /* 0x0000000005008220 */ /* 0x040fe40000410000 */
[C---:B------:R-:W-:Y:S01]  /*4b80*/  @!P0 FFMA.FTZ R46, R2.reuse, R25, -R8 ;  /* 0x00000019022e8223 */ /* 0x040fe20000010808 */
[----:B------:R-:W-:Y:S01]  /*4b90*/  @!P0 MOV R8, R18 ;  /* 0x0000001200088202 */ /* 0x000fe20000000f00 */
[----:B------:R-:W-:Y:S01]  /*4ba0*/  @!P0 FFMA.FTZ R39, R5, R14, -R15 ;  /* 0x0000000e05278223 */ /* 0x000fe2000001080f */
[----:B------:R-:W-:Y:S01]  /*4bb0*/  @!P0 HADD2.F32 R5, -RZ, R23.H0_H0 ;  /* 0x20000017ff058230 */ /* 0x000fe20000004100 */
[----:B------:R-:W-:Y:S01]  /*4bc0*/  @!P0 FMUL.FTZ R4, R2, R4 ;  /* 0x0000000402048220 */ /* 0x000fe20000410000 */
[----:B------:R-:W-:Y:S01]  /*4bd0*/  @!P0 HADD2.F32 R2, -RZ, R7.H0_H0 ;  /* 0x20000007ff028230 */ /* 0x000fe20000004100 */
[----:B------:R-:W-:Y:S01]  /*4be0*/  @!P0 FFMA.FTZ R0, R13, R14, R0 ;  /* 0x0000000e0d008223 */ /* 0x000fe20000010000 */
[----:B------:R-:W-:Y:S02]  /*4bf0*/  @!P0 HADD2.F32 R7, -RZ, R8.H0_H0 ;  /* 0x20000008ff078230 */ /* 0x000fe40000004100 */
[----:B------:R-:W-:Y:S01]  /*4c00*/  @!P0 HADD2.F32 R15, -RZ, R10.H1_H1 ;  /* 0x3000000aff0f8230 */ /* 0x000fe20000004100 */
[-C--:B------:R-:W-:Y:S02]  /*4c10*/  @!P0 FMUL.FTZ R10, R26, R5.reuse ;  /* 0x000000051a0a8220 */ /* 0x080fe40000410000 */
[----:B------:R-:W-:Y:S02]  /*4c20*/  @!P0 FMUL.FTZ R5, R7, R5 ;  /* 0x0000000507058220 */ /* 0x000fe40000410000 */
[-C--:B------:R-:W-:Y:S02]  /*4c30*/  @!P0 FMUL.FTZ R12, R15, R2.reuse ;  /* 0x000000020f0c8220 */ /* 0x080fe40000410000 */
[----:B------:R-:W-:Y:S01]  /*4c40*/  @!P0 FFMA.FTZ R37, R7, R27, -R10 ;  /* 0x0000001b07258223 */ /* 0x000fe2000001080a */
[----:B------:R-:W-:Y:S01]  /*4c50*/  @!P0 HADD2.F32 R7, -RZ, R23.H1_H1 ;  /* 0x30000017ff078230 */ /* 0x000fe20000004100 */
[C---:B------:R-:W-:Y:S01]  /*4c60*/  @!P0 FMUL.FTZ R2, R6.reuse, R2 ;  /* 0x0000000206028220 */ /* 0x040fe20000410000 */
[----:B------:R-:W-:Y:S01]  /*4c70*/  @!P0 MOV R23, R43 ;  /* 0x0000002b00178202 */ /* 0x000fe20000000f00 */
[-C--:B------:R-:W-:Y:S01]  /*4c80*/  @!P0 FFMA.FTZ R38, R6, R20.reuse, -R12 ;  /* 0x0000001406268223 */ /* 0x080fe2000001080c */
[----:B------:R-:W-:Y:S01]  /*4c90*/  @!P0 MOV R6, R19 ;  /* 0x0000001300068202 */ /* 0x000fe20000000f00 */
[----:B------:R-:W-:Y:S01]  /*4ca0*/  @!P0 FFMA.FTZ R2, R15, R20, R2 ;  /* 0x000000140f028223 */ /* 0x000fe20000010002 */
[----:B------:R-:W-:Y:S01]  /*4cb0*/  @!P0 HADD2.F32 R12, -RZ, R9.H0_H0 ;  /* 0x20000009ff0c8230 */ /* 0x000fe20000004100 */
[----:B------:R-:W-:Y:S01]  /*4cc0*/  @!P0 FFMA.FTZ R3, R21, R24, R3 ;  /* 0x0000001815038223 */ /* 0x000fe20000010003 */
[--C-:B------:R-:W-:Y:S01]  /*4cd0*/  @!P0 HADD2.F32 R31, -RZ, R23.reuse.H1_H1 ;  /* 0x30000017ff1f8230 */ /* 0x100fe20000004100 */
[----:B------:R-:W-:Y:S01]  /*4ce0*/  @!P0 FFMA.FTZ R4, R22, R25, R4 ;  /* 0x0000001916048223 */ /* 0x000fe20000010004 */
[----:B------:R-:W-:Y:S01]  /*4cf0*/  @!P0 HADD2.F32 R29, -RZ, R23.H0_H0 ;  /* 0x20000017ff1d8230 */ /* 0x000fe20000004100 */
[----:B------:R-:W-:Y:S01]  /*4d00*/  @!P0 FFMA.FTZ R5, R26, R27, R5 ;  /* 0x0000001b1a058223 */ /* 0x000fe20000010005 */
[----:B------:R-:W-:Y:S01]  /*4d10*/  @!P0 HADD2.F32 R23, -RZ, R33.H1_H1 ;  /* 0x30000021ff178230 */ /* 0x000fe20000004100 */
[----:B------:R-:W-:Y:S01]  /*4d20*/  @!P0 FMUL.FTZ R33, R31, R12 ;  /* 0x0000000c1f218220 */ /* 0x000fe20000410000 */
[----:B------:R-:W-:Y:S01]  /*4d30*/  @!P0 F2FP.PACK_AB R3, R4, R3 ;  /* 0x000000030403823e */ /* 0x000fe200000000ff */
[----:B------:R-:W-:Y:S01]  /*4d40*/  @!P0 HADD2.F32 R10, -RZ, R8.H1_H1 ;  /* 0x30000008ff0a8230 */ /* 0x000fe20000004100 */
[----:B------:R-:W-:Y:S01]  /*4d50*/  @!P0 FMUL.FTZ R34, R29, R7 ;  /* 0x000000071d228220 */ /* 0x000fe20000410000 */
[--C-:B------:R-:W-:Y:S01]  /*4d60*/  @!P0 HADD2.F32 R9, -RZ, R6.reuse.H0_H0 ;  /* 0x20000006ff098230 */ /* 0x100fe20000004100 */
[----:B------:R-:W-:Y:S01]  /*4d70*/  @!P0 MOV R41, R3 ;  /* 0x0000000300298202 */ /* 0x000fe20000000f00 */
[----:B------:R-:W-:Y:S01]  /*4d80*/  @!P0 HADD2.F32 R8, -RZ, R6.H1_H1 ;  /* 0x30000006ff088230 */ /* 0x000fe20000004100 */
[----:B------:R-:W-:Y:S02]  /*4d90*/  @!P0 FMUL.FTZ R35, R23, R11 ;  /* 0x0000000b17238220 */ /* 0x000fe40000410000 */
[C---:B------:R-:W-:Y:S02]  /*4da0*/  @!P0 FFMA.FTZ R34, R9.reuse, R30, -R34 ;  /* 0x0000001e09228223 */ /* 0x040fe40000010822 */
[----:B------:R-:W-:Y:S01]  /*4db0*/  @!P0 FFMA.FTZ R36, R8, R32, -R33 ;  /* 0x0000002008248223 */ /* 0x000fe20000010821 */
[----:B------:R-:W-:Y:S01]  /*4dc0*/  @!P0 F2FP.PACK_AB R33, R46, R49 ;  /* 0x000000312e21823e */ /* 0x000fe200000000ff */
[C---:B------:R-:W-:Y:S02]  /*4dd0*/  @!P0 FFMA.FTZ R35, R10.reuse, R28, -R35 ;  /* 0x0000001c0a238223 */ /* 0x040fe40000010823 */
[----:B------:R-:W-:Y:S01]  /*4de0*/  @!P0 FMUL.FTZ R6, R10, R11 ;  /* 0x0000000b0a068220 */ /* 0x000fe20000410000 */
[----:B------:R-:W-:Y:S01]  /*4df0*/  @!P0 F2FP.PACK_AB R11, R38, R39 ;  /* 0x00000027260b823e */ /* 0x000fe200000000ff */
[----:B------:R-:W-:Y:S01]  /*4e00*/  @!P0 FMUL.FTZ R7, R9, R7 ;  /* 0x0000000709078220 */ /* 0x000fe20000410000 */
[----:B------:R-:W-:Y:S01]  /*4e10*/  @!P0 F2FP.PACK_AB R10, R36, R34 ;  /* 0x00000022240a823e */ /* 0x000fe200000000ff */
[----:B------:R-:W-:Y:S01]  /*4e20*/  @!P0 FMUL.FTZ R8, R8, R12 ;  /* 0x0000000c08088220 */ /* 0x000fe20000410000 */
[----:B------:R-:W-:Y:S01]  /*4e30*/  @!P0 F2FP.PACK_AB R9, R35, R37 ;  /* 0x000000252309823e */ /* 0x000fe200000000ff */
[----:B------:R-:W-:Y:S01]  /*4e40*/  @!P0 FFMA.FTZ R6, R23, R28, R6 ;  /* 0x0000001c17068223 */ /* 0x000fe20000010006 */
[----:B------:R-:W-:Y:S01]  /*4e50*/  @!P0 MOV R17, R33 ;  /* 0x0000002100118202 */ /* 0x000fe20000000f00 */
[----:B------:R-:W-:Y:S01]  /*4e60*/  @!P0 FFMA.FTZ R7, R29, R30, R7 ;  /* 0x0000001e1d078223 */ /* 0x000fe20000010007 */
[----:B------:R-:W-:Y:S01]  /*4e70*/  @!P0 MOV R18, R9 ;  /* 0x0000000900128202 */ /* 0x000fe20000000f00 */
[----:B------:R-:W-:Y:S01]  /*4e80*/  @!P0 IMAD.MOV.U32 R16, RZ, RZ, R11 ;  /* 0x000000ffff108224 */ /* 0x000fe200078e000b */
[----:B------:R-:W-:Y:S01]  /*4e90*/  @!P0 MOV R19, R10 ;  /* 0x0000000a00138202 */ /* 0x000fe20000000f00 */
[----:B------:R-:W-:Y:S01]  /*4ea0*/  @!P0 FFMA.FTZ R8, R31, R32, R8 ;  /* 0x000000201f088223 */ /* 0x000fe20000010008 */
[----:B------:R-:W-:Y:S02]  /*4eb0*/  @!P0 F2FP.PACK_AB R9, R2, R0 ;  /* 0x000000000209823e */ /* 0x000fe400000000ff */
[----:B------:R-:W-:Y:S01]  /*4ec0*/  @!P0 F2FP.PACK_AB R2, R6, R5 ;  /* 0x000000050602823e */ /* 0x000fe200000000ff */
[----:B------:R1:W-:Y:S01]  /*4ed0*/  STG.E.128 [R44.64], R16 ;  /* 0x000000102c007986 */ /* 0x0003e2000c101d06 */
[----:B------:R-:W-:Y:S01]  /*4ee0*/  @!P0 F2FP.PACK_AB R0, R8, R7 ;  /* 0x000000070800823e */ /* 0x000fe200000000ff */
[----:B------:R-:W-:Y:S01]  /*4ef0*/  @!P0 IMAD.MOV.U32 R40, RZ, RZ, R9 ;  /* 0x000000ffff288224 */ /* 0x000fe200078e0009 */
[----:B------:R-:W-:Y:S02]  /*4f00*/  @!P0 MOV R42, R2 ;  /* 0x00000002002a8202 */ /* 0x000fe40000000f00 */
[----:B------:R-:W-:Y:S02]  /*4f10*/  @!P0 MOV R43, R0 ;  /* 0x00000000002b8202 */ /* 0x000fe40000000f00 */
[----:B------:R-:W-:Y:S11]  /*4f20*/  ISETP.GE.AND P0, PT, R68, c[0x0][0x1d4], PT ;  /* 0x0000750044007a0c */ /* 0x000ff60003f06270 */
[----:B------:R-:W-:Y:S02]  /*4f30*/  @!UPT UIADD3 URZ, URZ, URZ, URZ ;  /* 0x0000003f3f3ff290 */ /* 0x000fe4000fffe03f */
[----:B------:R-:W-:-:S05]  /*4f40*/  @P0 BRA `(.L_x_145) ;  /* 0x000001b000000947 */ /* 0x000fca0003800000 */
[----:B------:R-:W-:Y:S04]  /*4f50*/  IADD3 R0, P1, P0, R64, R59, R68 ;  /* 0x0000003b40007210 */ /* 0x000fe8000783e044 */
[----:B------:R-:W-:Y:S02]  /*4f60*/  IADD3.X R3, R63, R58, R89, P1, P0 ;  /* 0x0000003a3f037210 */ /* 0x000fe40000fe0459 */
[C---:B------:R-:W-:Y:S04]  /*4f70*/  LEA R2, P0, R0.reuse, c[0x0][0x1c8], 0x1 ;  /* 0x0000720000027a11 */ /* 0x040fe800078008ff */
[----:B------:R-:W-:Y:S05]  /*4f80*/  LEA.HI.X R3, R0, c[0x0][0x1cc], R3, 0x1, P0 ;  /* 0x0000730000037a11 */ /* 0x000fea00000f0c03 */
[----:B------:R2:W-:Y:S01]  /*4f90*/  STG.E.128 [R2.64], R40 ;  /* 0x0000002802007986 */ /* 0x0005e2000c101d06 */
[----:B------:R-:W-:-:S05]  /*4fa0*/  BRA `(.L_x_145) ;  /* 0x0000015000007947 */ /* 0x000fca0003800000 */
.L_x_141:
[----:B------:R-:W-:Y:S05]  /*4fb0*/  IMAD R0, R48, -0x20, R66 ;  /* 0xffffffe030007824 */ /* 0x000fea00078e0242 */
[----:B------:R-:W-:Y:S04]  /*4fc0*/  IMNMX R0, R0, 0x20, PT ;  /* 0x0000002000007817 */ /* 0x000fe80003800200 */
[----:B------:R-:W-:Y:S11]  /*4fd0*/  ISETP.GE.AND P0, PT, R198, R0, PT ;  /* 0x00000000c600720c */ /* 0x000ff60003f06270 */
[----:B------:R-:W-:Y:S02]  /*4fe0*/  @!UPT UIADD3 URZ, URZ, URZ, URZ ;  /* 0x0000003f3f3ff290 */ /* 0x000fe4000fffe03f */
[----:B------:R-:W-:-:S05]  /*4ff0*/  @P0 BRA `(.L_x_145) ;  /* 0x0000010000000947 */ /* 0x000fca0003800000 */
[----:B------:R-:W-:Y:S11]  /*5000*/  ISETP.GE.AND P0, PT, R132, c[0x0][0x1d4], PT ;  /* 0x0000750084007a0c */ /* 0x000ff60003f06270 */
[----:B------:R-:W-:Y:S02]  /*5010*/  @!UPT UIADD3 URZ, URZ, URZ, URZ ;  /* 0x0000003f3f3ff290 */ /* 0x000fe4000fffe03f */
[----:B------:R-:W1:Y:S04]  /*5020*/  @!P0 LDS.128 R8, [R188+0xc080] ;  /* 0x00c08000bc088984 */ /* 0x000e680000000c00 */
[----:B-1----:R-:W-:Y:S01]  /*5030*/  @!P0 STG.E.128 [R38.64], R8 ;  /* 0x0000000826008986 */ /* 0x002fe2000c101d06 */
[----:B------:R-:W-:Y:S11]  /*5040*/  ISETP.GE.AND P0, PT, R134, c[0x0][0x1d4], PT ;  /* 0x0000750086007a0c */ /* 0x000ff60003f06270 */
[----:B------:R-:W-:Y:S02]  /*5050*/  @!UPT UIADD3 URZ, URZ, URZ, URZ ;  /* 0x0000003f3f3ff290 */ /* 0x000fe4000fffe03f */
[----:B------:R-:W1:Y:S04]  /*5060*/  @!P0 LDS.128 R4, [R188+0xd080] ;  /* 0x00d08000bc048984 */ /* 0x000e680000000c00 */
[----:B-1----:R-:W-:Y:S01]  /*5070*/  @!P0 STG.E.128 [R38.64+0x80], R4 ;  /* 0x0000800426008986 */ /* 0x002fe2000c101d06 */
[----:B------:R-:W-:Y:S11]  /*5080*/  ISETP.GE.AND P0, PT, R196, c[0x0][0x1d4], PT ;  /* 0x00007500c4007a0c */ /* 0x000ff60003f06270 */
[----:B------:R-:W-:Y:S02]  /*5090*/  @!UPT UIADD3 URZ, URZ, URZ, URZ ;  /* 0x0000003f3f3ff290 */ /* 0x000fe4000fffe03f */
[----:B------:R-:W1:Y:S04]  /*50a0*/  @!P0 LDS.128 R4, [R188+0xe080] ;  /* 0x00e08000bc048984 */ /* 0x000e680000000c00 */
[----:B-1----:R-:W-:Y:S01]  /*50b0*/  @!P0 STG.E.128 [R38.64+0x100], R4 ;  /* 0x0001000426008986 */ /* 0x002fe2000c101d06 */
[----:B------:R-:W-:Y:S11]  /*50c0*/  ISETP.GE.AND P0, PT, R197, c[0x0][0x1d4], PT ;  /* 0x00007500c5007a0c */ /* 0x000ff60003f06270 */
[----:B------:R-:W-:Y:S02]  /*50d0*/  @!UPT UIADD3 URZ, URZ, URZ, URZ ;  /* 0x0000003f3f3ff290 */ /* 0x000fe4000fffe03f */
[----:B------:R-:W1:Y:S04]  /*50e0*/  @!P0 LDS.128 R4, [R188+0xf080] ;  /* 0x00f08000bc048984 */ /* 0x000e680000000c00 */
[----:B-1----:R1:W-:Y:S02]  /*50f0*/  @!P0 STG.E.128 [R38.64+0x180], R4 ;  /* 0x0001800426008986 */ /* 0x0023e4000c101d06 */
.L_x_145:
[----:B------:R-:W-:Y:S05]  /*5100*/  BSYNC B1 ;  /* 0x0000000000017941 */ /* 0x000fea0003800000 */
.L_x_140:
[----:B-1---5:R-:W-:Y:S01]  /*5110*/  IMAD.SHL.U32 R6, R48, 0x20, RZ ;  /* 0x0000002030067824 */ /* 0x022fe200078e00ff */
[----:B------:R-:W-:Y:S03]  /*5120*/  BSSY B0, `(.L_x_156) ;  /* 0x0000036000007945 */ /* 0x000fe60003800000 */
[----:B------:R-:W-:Y:S05]  /*5130*/  IMAD.IADD R0, R104, 0x1, -R6 ;  /* 0x0000000168007824 */ /* 0x000fea00078e0a06 */
[----:B------:R-:W-:Y:S11]  /*5140*/  ISETP.GE.AND P0, PT, R0, 0x1, PT ;  /* 0x000000010000780c */ /* 0x000ff60003f06270 */
[----:B------:R-:W-:Y:S02]  /*5150*/  @!UPT UIADD3 URZ, URZ, URZ, URZ ;  /* 0x0000003f3f3ff290 */ /* 0x000fe4000fffe03f */
[C---:B------:R-:W-:Y:S02]  /*5160*/  @P0 LEA R0, P1, R48.reuse, R105, 0x5 ;  /* 0x0000006930000211 */ /* 0x040fe400078228ff */
[----:B--2---:R-:W-:Y:S02]  /*5170*/  @P0 MOV R3, R100 ;  /* 0x0000006400030202 */ /* 0x004fe40000000f00 */
[----:B------:R-:W-:Y:S05]  /*5180*/  @P0 LEA.HI.X R2, R48, R108, R62, 0x5, P1 ;  /* 0x0000006c30020211 */ /* 0x000fea00008f2c3e */
[----:B------:R-:W-:Y:S02]  /*5190*/  @P0 IMAD R4, R2, c[0x0][0x258], RZ ;  /* 0x0000960002040a24 */ /* 0x000fe400078e02ff */
[----:B------:R-:W-:Y:S04]  /*51a0*/  @P0 IMAD.MOV.U32 R2, RZ, RZ, R84 ;  /* 0x000000ffff020224 */ /* 0x000fe800078e0054 */
[C---:B------:R-:W-:Y:S04]  /*51b0*/  @P0 IMAD.WIDE.U32 R2, R0.reuse, c[0x0][0x258], R2 ;  /* 0x0000960000020a25 */ /* 0x040fe800078e0002 */
[----:B------:R-:W-:Y:S01]  /*51c0*/  @P0 IMAD R0, R0, c[0x0][0x25c], R4 ;  /* 0x0000970000000a24 */ /* 0x000fe200078e0204 */
[C---:B------:R-:W-:Y:S03]  /*51d0*/  @P0 LEA R4, P1, R2.reuse, c[0x0][0x250], 0x1 ;  /* 0x0000940002040a11 */ /* 0x040fe600078208ff */
[----:B------:R-:W-:Y:S05]  /*51e0*/  @P0 IMAD.IADD R0, R3, 0x1, R0 ;  /* 0x0000000103000824 */ /* 0x000fea00078e0200 */
[----:B------:R-:W-:Y:S02]  /*51f0*/  @P0 LEA.HI.X R5, R2, c[0x0][0x254], R0, 0x1, P1 ;  /* 0x0000950002050a11 */ /* 0x000fe400008f0c00 */
[----:B------:R-:W-:Y:S03]  /*5200*/  IADD3 R0, -R6, R66, RZ ;  /* 0x0000004206007210 */ /* 0x000fe60007ffe1ff */
[----:B------:R-:W-:Y:S01]  /*5210*/  @!PT LDS RZ, [RZ] ;  /* 0x00000000fffff984 */ /* 0x000fe20000000800 */
[----:B------:R-:W-:Y:S01]  /*5220*/  @!PT LDS RZ, [RZ] ;  /* 0x00000000fffff984 */ /* 0x000fe20000000800 */
[----:B------:R-:W-:Y:S01]  /*5230*/  @!PT LDS RZ, [RZ] ;  /* 0x00000000fffff984 */ /* 0x000fe20000000800 */
[----:B------:R1:W-:Y:S01]  /*5240*/  @P0 LDGSTS.E.BYPASS.LTC128B.128 [R188+0x8080], [R4.64], !P6 ;  /* 0x0808000004bc0fae */ /* 0x0003e2000f101d46 */
[----:B------:R-:W-:Y:S03]  /*5250*/  IMNMX R0, R0, 0x20, PT ;  /* 0x0000002000007817 */ /* 0x000fe60003800200 */
[----:B------:R1:W-:Y:S04]  /*5260*/  @P0 LDGSTS.E.BYPASS.LTC128B.128 [R188+0x9080], [R4.64+0x80], !P5 ;  /* 0x0908008004bc0fae */ /* 0x0003e8000e901d46 */
[----:B------:R1:W-:Y:S04]  /*5270*/  @P0 LDGSTS.E.BYPASS.LTC128B.128 [R188+0xa080], [R4.64+0x100], !P4 ;  /* 0x0a08010004bc0fae */ /* 0x0003e8000e101d46 */
[----:B------:R1:W-:Y:S01]  /*5280*/  @P0 LDGSTS.E.BYPASS.LTC128B.128 [R188+0xb080], [R4.64+0x180], !P3 ;  /* 0x0b08018004bc0fae */ /* 0x0003e2000d901d46 */
[----:B------:R-:W-:Y:S03]  /*5290*/  ISETP.GE.AND P0, PT, R198, R0, PT ;  /* 0x00000000c600720c */ /* 0x000fe60003f06270 */
[----:B------:R-:W0:Y:S01]  /*52a0*/  LDGDEPBAR ;  /* 0x00000000000079af */ /* 0x000e220000000000 */
[----:B------:R-:W-:Y:S04]  /*52b0*/  DEPBAR.LE SB0, 0x0 ;  /* 0x000080000000791a */ /* 0x000fe80000000000 */
[----:B------:R-:W-:Y:S06]  /*52c0*/  BAR.SYNC.DEFER_BLOCKING 0x0 ;  /* 0x0000000000007b1d */ /* 0x000fec0000010000 */
[----:B------:R-:W-:-:S05]  /*52d0*/  @P0 BRA `(.L_x_157) ;  /* 0x000001a000000947 */ /* 0x000fca0003800000 */
[C---:B-1----:R-:W-:Y:S01]  /*52e0*/  LEA R0, P0, R48.reuse, R110, 0x5 ;  /* 0x0000006e30007211 */ /* 0x042fe200078028ff */
[----:B------:R-:W-:Y:S02]  /*52f0*/  IMAD.MOV.U32 R4, RZ, RZ, R82 ;  /* 0x000000ffff047224 */ /* 0x000fe400078e0052 */
[----:B------:R-:W-:Y:S01]  /*5300*/  IMAD.MOV.U32 R5, RZ, RZ, R99 ;  /* 0x000000ffff057224 */ /* 0x000fe200078e0063 */
[----:B------:R-:W-:Y:S03]  /*5310*/  LEA.HI.X R2, R48, R109, R62, 0x5, P0 ;  /* 0x0000006d30027211 */ /* 0x000fe600000f2c3e */
[----:B------:R-:W-:Y:S04]  /*5320*/  IMAD.WIDE.U32 R4, R0, c[0x0][0x208], R4 ;  /* 0x0000820000047a25 */ /* 0x000fe800078e0004 */
[----:B------:R-:W-:Y:S04]  /*5330*/  IMAD R2, R2, c[0x0][0x208], RZ ;  /* 0x0000820002027a24 */ /* 0x000fe800078e02ff */
[----:B------:R-:W-:Y:S01]  /*5340*/  IMAD R0, R0, c[0x0][0x20c], R2 ;  /* 0x0000830000007a24 */ /* 0x000fe200078e0202 */
[C---:B------:R-:W-:Y:S03]  /*5350*/  LEA R2, P0, R4.reuse, c[0x0][0x1f8], 0x1 ;  /* 0x00007e0004027a11 */ /* 0x040fe600078008ff */
[----:B------:R-:W-:Y:S05]  /*5360*/  IMAD.IADD R0, R5, 0x1, R0 ;  /* 0x0000000105007824 */ /* 0x000fea00078e0200 */
[----:B------:R-:W-:Y:S02]  /*5370*/  LEA.HI.X R3, R4, c[0x0][0x1fc], R0, 0x1, P0 ;  /* 0x00007f0004037a11 */ /* 0x000fe400000f0c00 */
        /* <DEDUP_REMOVED lines=16> */
.L_x_157:
[----:B-1----:R-:W-:Y:S05]  /*5480*/  BSYNC B0 ;  /* 0x0000000000007941 */ /* 0x002fea0003800000 */
.L_x_156:
[C---:B------:R-:W-:Y:S02]  /*5490*/  ISETP.GT.AND P0, PT, R48.reuse, R107, PT ;  /* 0x0000006b3000720c */ /* 0x040fe40003f04270 */
[----:B------:R-:W-:Y:S11]  /*54a0*/  IADD3 R48, R48, -0x1, RZ ;  /* 0xffffffff30307810 */ /* 0x000ff60007ffe0ff */
[----:B------:R-:W-:Y:S01]  /*54b0*/  @P0 SHF.R.S32.HI R4, RZ, 0x1f, R48 ;  /* 0x0000001fff040819 */ /* 0x000fe20000011430 */
[----:B------:R-:W-:Y:S01]  /*54c0*/  @P0 IMAD R0, R123, R48, RZ ;  /* 0x000000307b000224 */ /* 0x000fe200078e02ff */
[----:B------:R-:W-:Y:S01]  /*54d0*/  @P0 MOV R3, R71 ;  /* 0x0000004700030202 */ /* 0x000fe20000000f00 */
[----:B------:R-:W-:Y:S02]  /*54e0*/  @P0 IMAD.MOV.U32 R2, RZ, RZ, R80 ;  /* 0x000000ffff020224 */ /* 0x000fe400078e0050 */
[-C--:B------:R-:W-:Y:S02]  /*54f0*/  @P0 IMAD R0, R4, R127.reuse, R0 ;  /* 0x0000007f04000224 */ /* 0x080fe400078e0200 */
[----:B------:R-:W-:Y:S04]  /*5500*/  @P0 IMAD.WIDE.U32 R2, R48, R127, R2 ;  /* 0x0000007f30020225 */ /* 0x000fe800078e0002 */
[----:B------:R-:W-:Y:S01]  /*5510*/  @P0 IMAD.IADD R0, R3, 0x1, R0 ;  /* 0x0000000103000824 */ /* 0x000fe200078e0200 */
[C---:B------:R-:W-:Y:S04]  /*5520*/  @P0 LEA R4, P1, R2.reuse, c[0x0][0x220], 0x1 ;  /* 0x0000880002040a11 */ /* 0x040fe800078208ff */
[----:B------:R-:W-:Y:S05]  /*5530*/  @P0 LEA.HI.X R5, R2, c[0x0][0x224], R0, 0x1, P1 ;  /* 0x0000890002050a11 */ /* 0x000fea00008f0c00 */
[----:B------:R-:W-:Y:S01]  /*5540*/  @!PT LDS RZ, [RZ] ;  /* 0x00000000fffff984 */ /* 0x000fe20000000800 */
[----:B------:R-:W-:Y:S01]  /*5550*/  @!PT LDS RZ, [RZ] ;  /* 0x00000000fffff984 */ /* 0x000fe20000000800 */
[----:B------:R-:W-:Y:S01]  /*5560*/  @!PT LDS RZ, [RZ] ;  /* 0x00000000fffff984 */ /* 0x000fe20000000800 */
[----:B------:R1:W-:Y:S04]  /*5570*/  @P0 LDGSTS.E.BYPASS.LTC128B.128 [R188+0xc080], [R4.64], !P6 ;  /* 0x0c08000004bc0fae */ /* 0x0003e8000f101d46 */
[----:B------:R1:W-:Y:S04]  /*5580*/  @P0 LDGSTS.E.BYPASS.LTC128B.128 [R188+0xd080], [R4.64+0x80], !P5 ;  /* 0x0d08008004bc0fae */ /* 0x0003e8000e901d46 */
[----:B------:R1:W-:Y:S04]  /*5590*/  @P0 LDGSTS.E.BYPASS.LTC128B.128 [R188+0xe080], [R4.64+0x100], !P4 ;  /* 0x0e08010004bc0fae */ /* 0x0003e8000e101d46 */
[----:B------:R1:W-:Y:S04]  /*55a0*/  @P0 LDGSTS.E.BYPASS.LTC128B.128 [R188+0xf080], [R4.64+0x180], !P3 ;  /* 0x0f08018004bc0fae */ /* 0x0003e8000d901d46 */
[----:B------:R-:W0:Y:S01]  /*55b0*/  LDGDEPBAR ;  /* 0x00000000000079af */ /* 0x000e220000000000 */
[----:B------:R-:W-:-:S05]  /*55c0*/  @P0 BRA `(.L_x_158) ;  /* 0xffffd40000000947 */ /* 0x000fca000383ffff */
[----:B------:R-:W-:Y:S01]  /*55d0*/  WARPSYNC 0xffffffff ;  /* 0xffffffff00007948 */ /* 0x000fe20003800000 */
[----:B------:R-:W-:Y:S06]  /*55e0*/  BAR.SYNC.DEFER_BLOCKING 0x0 ;  /* 0x0000000000007b1d */ /* 0x000fec0000010000 */
.L_x_139:
[----:B------:R-:W-:Y:S01]  /*55f0*/  ISETP.GE.AND P0, PT, R131, 0x1, PT ;  /* 0x000000018300780c */ /* 0x000fe20003f06270 */
[----:B------:R-:W-:Y:S01]  /*5600*/  BSSY B0, `(.L_x_159) ;  /* 0x0000021000007945 */ /* 0x000fe20003800000 */
[----:B------:R-:W-:Y:S01]  /*5610*/  IMAD.IADD R9, R116, 0x1, R117 ;  /* 0x0000000174097824 */ /* 0x000fe200078e0275 */
[----:B------:R-:W-:-:S10]  /*5620*/  MOV R0, RZ ;  /* 0x000000ff00007202 */ /* 0x000fd40000000f00 */
[----:B------:R-:W-:Y:S05]  /*5630*/  @!P0 BRA `(.L_x_160) ;  /* 0x000001d000008947 */ /* 0x000fea0003800000 */
[----:B------:R-:W-:Y:S02]  /*5640*/  IABS R0, R111 ;  /* 0x0000006f00007213 */ /* 0x000fe40000000000 */
[----:B-1----:R-:W-:-:S03]  /*5650*/  IADD3 R5, R115, -0x1, R111 ;  /* 0xffffffff73057810 */ /* 0x002fc60007ffe06f */
        /* <DEDUP_REMOVED lines=27> */
.L_x_160:
[----:B------:R-:W-:Y:S05]  /*5810*/  BSYNC B0 ;  /* 0x0000000000007941 */ /* 0x000fea0003800000 */
.L_x_159:
[----:B------:R-:W-:Y:S01]  /*5820*/  IMAD R207, R232, R0, RZ ;  /* 0x00000000e8cf7224 */ /* 0x000fe200078e02ff */
[----:B------:R-:W-:Y:S01]  /*5830*/  MOV R20, RZ ;  /* 0x000000ff00147202 */ /* 0x000fe20000000f00 */
[----:B------:R-:W-:Y:S01]  /*5840*/  IMAD.MOV.U32 R136, RZ, RZ, RZ ;  /* 0x000000ffff887224 */ /* 0x000fe200078e00ff */
[----:B------:R-:W-:Y:S01]  /*5850*/  CS2R R90, SRZ ;  /* 0x00000000005a7805 */ /* 0x000fe2000001ff00 */
[--C-:B------:R-:W-:Y:S01]  /*5860*/  IMAD.IADD R2, R207, 0x1, R0.reuse ;  /* 0x00000001cf027824 */ /* 0x100fe200078e0200 */
[----:B------:R-:W-:Y:S01]  /*5870*/  PRMT R0, RZ, 0x7610, R0 ;  /* 0x00007610ff007816 */ /* 0x000fe20000000000 */
        /* <DEDUP_REMOVED lines=66> */
[----:B------:R-:W-:-:S04]  /*5ca0*/  ISETP.NE.U32.AND P0, PT, RZ, c[0x0][0x340], PT ;  /* 0x0000d000ff007a0c */ /* 0x000fc80003f05070 */
[----:B------:R-:W-:-:S13]  /*5cb0*/  ISETP.NE.AND.EX P0, PT, RZ, c[0x0][0x344], PT, P0 ;  /* 0x0000d100ff007a0c */ /* 0x000fda0003f05300 */
[----:B------:R-:W-:-:S04]  /*5cc0*/  @P0 IMAD.MOV.U32 R2, RZ, RZ, 0x4 ;  /* 0x00000004ff020424 */ /* 0x000fc800078e00ff */
[----:B------:R-:W-:-:S05]  /*5cd0*/  @P0 IMAD.WIDE R2, R206, R2, c[0x0][0x340] ;  /* 0x0000d000ce020625 */ /* 0x000fca00078e0202 */
[----:B------:R2:W3:Y:S01]  /*5ce0*/  @P0 LDG.E R17, [R2.64] ;  /* 0x0000000602110981 */ /* 0x0004e2000c1e1900 */
[----:B------:R-:W-:Y:S01]  /*5cf0*/  SHF.R.S32.HI R0, RZ, 0x1f, R118 ;  /* 0x0000001fff007819 */ /* 0x000fe20000011476 */
[----:B-1----:R-:W-:Y:S01]  /*5d00*/  IMAD.MOV.U32 R4, RZ, RZ, c[0x0][0x2c4] ;  /* 0x0000b100ff047624 */ /* 0x002fe200078e00ff */
[----:B------:R-:W-:Y:S01]  /*5d10*/  ISETP.NE.U32.AND P2, PT, RZ, c[0x0][0x348], PT ;  /* 0x0000d200ff007a0c */ /* 0x000fe20003f45070 */
[----:B------:R-:W-:Y:S01]  /*5d20*/  IMAD.MOV.U32 R12, RZ, RZ, R132 ;  /* 0x000000ffff0c7224 */ /* 0x000fe200078e0084 */
[----:B------:R-:W-:Y:S01]  /*5d30*/  ISETP.GE.AND P5, PT, R134, c[0x0][0x1d4], PT ;  /* 0x0000750086007a0c */ /* 0x000fe20003fa6270 */
[----:B------:R-:W-:Y:S01]  /*5d40*/  IMAD R0, R0, c[0x0][0x178], RZ ;  /* 0x00005e0000007a24 */ /* 0x000fe200078e02ff */
[----:B------:R-:W-:Y:S02]  /*5d50*/  ISETP.NE.AND P3, PT, R4, 0x1, PT ;  /* 0x000000010400780c */ /* 0x000fe40003f65270 */
[----:B------:R-:W-:Y:S01]  /*5d60*/  ISETP.NE.AND.EX P2, PT, RZ, c[0x0][0x34c], PT, P2 ;  /* 0x0000d300ff007a0c */ /* 0x000fe20003f45320 */
[----:B------:R-:W-:Y:S01]  /*5d70*/  IMAD R0, R118, c[0x0][0x17c], R0 ;  /* 0x00005f0076007a24 */ /* 0x000fe200078e0200 */
[----:B------:R-:W-:-:S02]  /*5d80*/  SHF.R.S32.HI R6, RZ, 0x1f, R198 ;  /* 0x0000001fff067819 */ /* 0x000fc400000114c6 */
[----:B------:R-:W-:Y:S02]  /*5d90*/  SEL R7, R221, RZ, !P2 ;  /* 0x000000ffdd077207 */ /* 0x000fe40005000000 */
[----:B------:R-:W-:Y:S02]  /*5da0*/  IADD3 R4, P1, R198, R9, RZ ;  /* 0x00000009c6047210 */ /* 0x000fe40007f3e0ff */
[----:B------:R-:W-:Y:S01]  /*5db0*/  ISETP.GE.AND P4, PT, R132, c[0x0][0x1d4], PT ;  /* 0x0000750084007a0c */ /* 0x000fe20003f86270 */
[----:B------:R-:W-:Y:S01]  /*5dc0*/  IMAD R7, R7, c[0x0][0x1c0], RZ ;  /* 0x0000700007077a24 */ /* 0x000fe200078e02ff */
[----:B------:R-:W-:Y:S02]  /*5dd0*/  LOP3.LUT R219, R219, 0xfffffffb, RZ, 0xc0, !PT ;  /* 0xfffffffbdbdb7812 */ /* 0x000fe400078ec0ff */
[----:B------:R-:W-:Y:S02]  /*5de0*/  LEA.HI.X.SX32 R6, R9, R6, 0x1, P1 ;  /* 0x0000000609067211 */ /* 0x000fe400008f0eff */
[----:B------:R-:W-:Y:S01]  /*5df0*/  @P5 LOP3.LUT R219, R219, 0x4, RZ, 0xfc, !PT ;  /* 0x00000004dbdb5812 */ /* 0x000fe200078efcff */
[----:B--2---:R-:W-:Y:S01]  /*5e00*/  IMAD.WIDE.U32 R2, R118, c[0x0][0x178], RZ ;  /* 0x00005e0076027a25 */ /* 0x004fe200078e00ff */
[----:B------:R-:W-:-:S02]  /*5e10*/  SEL R11, RZ, 0xffffffff, P5 ;  /* 0xffffffffff0b7807 */ /* 0x000fc40002800000 */
[----:B------:R-:W-:Y:S01]  /*5e20*/  LOP3.LUT R219, R219, 0xfffffff7, RZ, 0xc0, !PT ;  /* 0xfffffff7dbdb7812 */ /* 0x000fe200078ec0ff */
[----:B------:R-:W-:Y:S01]  /*5e30*/  IMAD.IADD R3, R3, 0x1, R0 ;  /* 0x0000000103037824 */ /* 0x000fe200078e0200 */
[----:B------:R-:W-:Y:S01]  /*5e40*/  LEA R0, R216, R198, 0x5 ;  /* 0x000000c6d8007211 */ /* 0x000fe200078e28ff */
[----:B------:R-:W-:Y:S01]  /*5e50*/  IMAD R14, R6, c[0x0][0x208], RZ ;  /* 0x00008200060e7a24 */ /* 0x000fe200078e02ff */
[----:B------:R-:W-:Y:S01]  /*5e60*/  SHF.R.S32.HI R13, RZ, 0x1f, R132 ;  /* 0x0000001fff0d7819 */ /* 0x000fe20000011484 */
[----:B------:R-:W-:Y:S01]  /*5e70*/  IMAD.WIDE.U32 R2, R217, c[0x0][0x1b8], R2 ;  /* 0x00006e00d9027a25 */ /* 0x000fe200078e0002 */
[----:B------:R-:W-:Y:S02]  /*5e80*/  SHF.L.U32 R19, R11, 0x1, RZ ;  /* 0x000000010b137819 */ /* 0x000fe400000006ff */
[----:B------:R-:W-:Y:S01]  /*5e90*/  @P4 LOP3.LUT R219, R219, 0x8, RZ, 0xfc, !PT ;  /* 0x00000008dbdb4812 */ /* 0x000fe200078efcff */
[----:B------:R-:W-:Y:S01]  /*5ea0*/  IMAD R10, R209, 0x80, R0 ;  /* 0x00000080d10a7824 */ /* 0x000fe200078e0200 */
[----:B------:R-:W-:Y:S01]  /*5eb0*/  ISETP.GE.AND P1, PT, R197, c[0x0][0x1d4], PT ;  /* 0x00007500c5007a0c */ /* 0x000fe20003f26270 */
[----:B------:R-:W-:Y:S01]  /*5ec0*/  IMAD R3, R217, c[0x0][0x1bc], R3 ;  /* 0x00006f00d9037a24 */ /* 0x000fe200078e0203 */
[----:B------:R-:W-:Y:S01]  /*5ed0*/  LOP3.LUT R219, R219, 0xfffffffd, RZ, 0xc0, !PT ;  /* 0xfffffffddbdb7812 */ /* 0x000fe200078ec0ff */
[----:B------:R-:W-:Y:S01]  /*5ee0*/  @P3 IMAD.HI.U32 R5, R10, c[0x0][0x2c8], RZ ;  /* 0x0000b2000a053a27 */ /* 0x000fe200078e00ff */
[----:B------:R-:W-:-:S02]  /*5ef0*/  SEL R15, RZ, 0x1, P4 ;  /* 0x00000001ff0f7807 */ /* 0x000fc40002000000 */
[----:B------:R-:W-:Y:S01]  /*5f00*/  ISETP.GE.AND P5, PT, R132, c[0x0][0x198], PT ;  /* 0x0000660084007a0c */ /* 0x000fe20003fa6270 */
[----:B------:R-:W-:Y:S01]  /*5f10*/  IMAD.MOV.U32 R0, RZ, RZ, R10 ;  /* 0x000000ffff007224 */ /* 0x000fe200078e000a */
[----:B------:R-:W-:Y:S01]  /*5f20*/  @P3 SHF.R.U32.HI R0, RZ, c[0x0][0x2cc], R5 ;  /* 0x0000b300ff003a19 */ /* 0x000fe20000011605 */
[----:B------:R-:W-:Y:S01]  /*5f30*/  IMAD.WIDE.U32 R8, R4, c[0x0][0x208], R12 ;  /* 0x0000820004087a25 */ /* 0x000fe200078e000c */
[----:B------:R-:W-:Y:S02]  /*5f40*/  SEL R5, R206, RZ, !P2 ;  /* 0x000000ffce057207 */ /* 0x000fe40005000000 */
[----:B------:R-:W-:Y:S02]  /*5f50*/  ISETP.GE.AND P2, PT, R196, c[0x0][0x1d4], PT ;  /* 0x00007500c4007a0c */ /* 0x000fe40003f46270 */
[----:B------:R-:W-:Y:S01]  /*5f60*/  SHF.R.S32.HI R11, RZ, 0x1f, R0 ;  /* 0x0000001fff0b7819 */ /* 0x000fe20000011400 */
[----:B------:R-:W-:Y:S01]  /*5f70*/  IMAD R16, R5, c[0x0][0x1c4], R7 ;  /* 0x0000710005107a24 */ /* 0x000fe200078e0207 */
[----:B------:R-:W-:Y:S01]  /*5f80*/  LOP3.LUT R15, R19, 0x2, R15, 0xe2, !PT ;  /* 0x00000002130f7812 */ /* 0x000fe200078ee20f */
[----:B------:R-:W-:Y:S01]  /*5f90*/  IMAD.WIDE.U32 R2, R5, c[0x0][0x1c0], R2 ;  /* 0x0000700005027a25 */ /* 0x000fe200078e0002 */
[----:B------:R-:W-:-:S02]  /*5fa0*/  ISETP.GE.AND P4, PT, R134, c[0x0][0x198], PT ;  /* 0x0000660086007a0c */ /* 0x000fc40003f86270 */
[----:B------:R-:W-:Y:S01]  /*5fb0*/  ISETP.GE.AND P3, PT, R196, c[0x0][0x198], PT ;  /* 0x00006600c4007a0c */ /* 0x000fe20003f66270 */
[----:B------:R-:W-:Y:S01]  /*5fc0*/  IMAD R5, R6, c[0x0][0x1e0], RZ ;  /* 0x0000780006057a24 */ /* 0x000fe200078e02ff */
[----:B------:R-:W-:Y:S01]  /*5fd0*/  IADD3 R77, R115, -0x1, RZ ;  /* 0xffffffff734d7810 */ /* 0x000fe20007ffe0ff */
[----:B------:R-:W-:Y:S02]  /*5fe0*/  IMAD.IADD R3, R3, 0x1, R16 ;  /* 0x0000000103037824 */ /* 0x000fe400078e0210 */
[C---:B------:R-:W-:Y:S01]  /*5ff0*/  IMAD R18, R4.reuse, c[0x0][0x1e4], R5 ;  /* 0x0000790004127a24 */ /* 0x040fe200078e0205 */
[----:B------:R-:W-:Y:S01]  /*6000*/  @P2 LOP3.LUT R219, R219, 0x2, RZ, 0xfc, !PT ;  /* 0x00000002dbdb2812 */ /* 0x000fe200078efcff */
[----:B------:R-:W-:Y:S02]  /*6010*/  IMAD.MOV R5, RZ, RZ, -R0 ;  /* 0x000000ffff057224 */ /* 0x000fe400078e0a00 */
[----:B------:R-:W-:Y:S01]  /*6020*/  IMAD.WIDE.U32 R6, R4, c[0x0][0x1e0], R12 ;  /* 0x0000780004067a25 */ /* 0x000fe200078e000c */
[----:B------:R-:W-:-:S03]  /*6030*/  LOP3.LUT R219, R219, 0xfffffffe, RZ, 0xc0, !PT ;  /* 0xfffffffedbdb7812 */ /* 0x000fc600078ec0ff */
[----:B------:R-:W-:Y:S01]  /*6040*/  IMAD R16, R4, c[0x0][0x20c], R14 ;  /* 0x0000830004107a24 */ /* 0x000fe200078e020e */
[----:B------:R-:W-:Y:S01]  /*6050*/  IADD3 R7, R7, R18, RZ ;  /* 0x0000001207077210 */ /* 0x000fe20007ffe0ff */
[----:B------:R-:W-:Y:S01]  /*6060*/  IMAD R10, R5, c[0x0][0x2c4], R10 ;  /* 0x0000b100050a7a24 */ /* 0x000fe200078e020a */
[----:B------:R-:W-:Y:S01]  /*6070*/  @P1 LOP3.LUT R219, R219, 0x1, RZ, 0xfc, !PT ;  /* 0x00000001dbdb1812 */ /* 0x000fe200078efcff */
[----:B------:R-:W-:Y:S01]  /*6080*/  IMAD R4, R11, c[0x0][0x1b0], RZ ;  /* 0x00006c000b047a24 */ /* 0x000fe200078e02ff */
[----:B------:R-:W-:Y:S01]  /*6090*/  SEL R11, RZ, 0x4, P2 ;  /* 0x00000004ff0b7807 */ /* 0x000fe20001000000 */
[----:B------:R-:W-:Y:S01]  /*60a0*/  IMAD.WIDE.U32 R2, R0, c[0x0][0x1b0], R2 ;  /* 0x00006c0000027a25 */ /* 0x000fe200078e0002 */
[----:B------:R-:W-:-:S03]  /*60b0*/  ISETP.GE.AND P2, PT, R197, c[0x0][0x198], PT ;  /* 0x00006600c5007a0c */ /* 0x000fc60003f46270 */
[----:B------:R-:W-:Y:S01]  /*60c0*/  IMAD R14, R0, c[0x0][0x1b4], R4 ;  /* 0x00006d00000e7a24 */ /* 0x000fe200078e0204 */
[----:B------:R-:W-:Y:S01]  /*60d0*/  SHF.R.S32.HI R0, RZ, 0x1f, R10 ;  /* 0x0000001fff007819 */ /* 0x000fe2000001140a */
[----:B------:R-:W-:Y:S01]  /*60e0*/  IMAD.IADD R5, R9, 0x1, R16 ;  /* 0x0000000109057824 */ /* 0x000fe200078e0210 */
[----:B------:R-:W-:Y:S01]  /*60f0*/  SEL R4, RZ, 0x8, P1 ;  /* 0x00000008ff047807 */ /* 0x000fe20000800000 */
[----:B------:R-:W-:Y:S01]  /*6100*/  IMAD.IADD R3, R3, 0x1, R14 ;  /* 0x0000000103037824 */ /* 0x000fe200078e020e */
[----:B------:R-:W-:Y:S01]  /*6110*/  ISETP.NE.U32.AND P1, PT, RZ, c[0x0][0x350], PT ;  /* 0x0000d400ff007a0c */ /* 0x000fe20003f25070 */
[----:B------:R-:W-:Y:S01]  /*6120*/  IMAD R0, R0, c[0x0][0x1a8], RZ ;  /* 0x00006a0000007a24 */ /* 0x000fe200078e02ff */
[----:B------:R-:W-:Y:S01]  /*6130*/  LOP3.LUT R60, R4, R15, R11, 0xfe, !PT ;  /* 0x0000000f043c7212 */ /* 0x000fe200078efe0b */
[----:B------:R-:W-:Y:S01]  /*6140*/  IMAD.WIDE.U32 R6, R217, c[0x0][0x1e8], R6 ;  /* 0x00007a00d9067a25 */ /* 0x000fe200078e0006 */
[----:B------:R-:W-:Y:S02]  /*6150*/  MOV R4, R8 ;  /* 0x0000000800047202 */ /* 0x000fe40000000f00 */
[----:B------:R-:W-:Y:S01]  /*6160*/  ISETP.NE.AND.EX P1, PT, RZ, c[0x0][0x354], PT, P1 ;  /* 0x0000d500ff007a0c */ /* 0x000fe20003f25310 */
[----:B------:R-:W-:-:S02]  /*6170*/  IMAD R11, R10, c[0x0][0x1ac], R0 ;  /* 0x00006b000a0b7a24 */ /* 0x000fc400078e0200 */
[----:B------:R-:W-:-:S04]  /*6180*/  IMAD.WIDE.U32 R8, R10, c[0x0][0x1a8], R2 ;  /* 0x00006a000a087a25 */ /* 0x000fc800078e0002 */
[----:B------:R-:W-:Y:S01]  /*6190*/  IMAD.WIDE.U32 R2, R217, c[0x0][0x210], R4 ;  /* 0x00008400d9027a25 */ /* 0x000fe200078e0004 */
[----:B------:R-:W-:-:S03]  /*61a0*/  IADD3 R9, R9, R11, RZ ;  /* 0x0000000b09097210 */ /* 0x000fc60007ffe0ff */
[C---:B------:R-:W-:Y:S02]  /*61b0*/  IMAD R5, R217.reuse, c[0x0][0x1ec], R7 ;  /* 0x00007b00d9057a24 */ /* 0x040fe400078e0207 */
[----:B------:R-:W-:Y:S02]  /*61c0*/  IMAD R3, R217, c[0x0][0x214], R3 ;  /* 0x00008500d9037a24 */ /* 0x000fe400078e0203 */
[----:B------:R-:W-:Y:S02]  /*61d0*/  IMAD.MOV.U32 R4, RZ, RZ, R6 ;  /* 0x000000ffff047224 */ /* 0x000fe400078e0006 */
[----:B------:R-:W-:Y:S01]  /*61e0*/  IMAD R15, R209, 0x80, R198 ;  /* 0x00000080d10f7824 */ /* 0x000fe200078e02c6 */
[----:B---3--:R-:W-:Y:S01]  /*61f0*/  @P0 SHF.R.S32.HI R0, RZ, 0x1f, R17 ;  /* 0x0000001fff000819 */ /* 0x008fe20000011411 */
[----:B------:R-:W-:Y:S02]  /*6200*/  @!P0 IMAD.MOV.U32 R0, RZ, RZ, R221 ;  /* 0x000000ffff008224 */ /* 0x000fe400078e00dd */
[----:B------:R-:W-:Y:S01]  /*6210*/  @!P0 IMAD.MOV.U32 R17, RZ, RZ, R206 ;  /* 0x000000ffff118224 */ /* 0x000fe200078e00ce */
[----:B------:R-:W-:-:S02]  /*6220*/  LEA R21, P0, R8, c[0x0][0x160], 0x1 ;  /* 0x0000580008157a11 */ /* 0x000fc400078008ff */
[----:B------:R-:W-:Y:S02]  /*6230*/  SEL R7, R0, RZ, !P1 ;  /* 0x000000ff00077207 */ /* 0x000fe40004800000 */
[----:B------:R-:W-:Y:S02]  /*6240*/  SEL R0, R17, RZ, !P1 ;  /* 0x000000ff11007207 */ /* 0x000fe40004800000 */
[----:B------:R-:W-:Y:S01]  /*6250*/  LEA.HI.X R19, R8, c[0x0][0x164], R9, 0x1, P0 ;  /* 0x0000590008137a11 */ /* 0x000fe200000f0c09 */
[C---:B------:R-:W-:Y:S02]  /*6260*/  IMAD R6, R7.reuse, c[0x0][0x1f0], RZ ;  /* 0x00007c0007067a24 */ /* 0x040fe400078e02ff */
[----:B------:R-:W-:Y:S02]  /*6270*/  IMAD R7, R7, c[0x0][0x218], RZ ;  /* 0x0000860007077a24 */ /* 0x000fe400078e02ff */
[----:B------:R-:W-:-:S04]  /*6280*/  IMAD.WIDE.U32 R214, R0, c[0x0][0x218], R2 ;  /* 0x0000860000d67a25 */ /* 0x000fc800078e0002 */
[----:B------:R-:W-:-:S04]  /*6290*/  IMAD.WIDE.U32 R212, R0, c[0x0][0x1f0], R4 ;  /* 0x00007c0000d47a25 */ /* 0x000fc800078e0004 */
[C---:B------:R-:W-:Y:S02]  /*62a0*/  IMAD R2, R0.reuse, c[0x0][0x1f4], R6 ;  /* 0x00007d0000027a24 */ /* 0x040fe400078e0206 */
[----:B------:R-:W-:-:S03]  /*62b0*/  IMAD R0, R0, c[0x0][0x21c], R7 ;  /* 0x0000870000007a24 */ /* 0x000fc600078e0207 */
[----:B------:R-:W-:Y:S01]  /*62c0*/  IADD3 R210, R213, R2, RZ ;  /* 0x00000002d5d27210 */ /* 0x000fe20007ffe0ff */
[----:B------:R-:W-:Y:S01]  /*62d0*/  IMAD.IADD R218, R215, 0x1, R0 ;  /* 0x00000001d7da7824 */ /* 0x000fe200078e0200 */
[----:B------:R-:W-:Y:S05]  /*62e0*/  BRA.DIV ~URZ, `(.L_x_162) ;  /* 0x000102a27f007947 */ /* 0x000fea000b800000 */
[----:B------:R1:W2:Y:S02]  /*62f0*/  SHFL.IDX PT, R4, R19, RZ, 0x181f ;  /* 0x00181fff13047589 */ /* 0x0002a400000e0000 */
.L_x_293:
[----:B------:R-:W-:Y:S05]  /*6300*/  BRA.DIV ~URZ, `(.L_x_163) ;  /* 0x000102f27f007947 */ /* 0x000fea000b800000 */
[----:B------:R3:W4:Y:S02]  /*6310*/  SHFL.IDX PT, R0, R21, RZ, 0x181f ;  /* 0x00181fff15007589 */ /* 0x00072400000e0000 */
.L_x_294:
[----:B------:R-:W-:Y:S01]  /*6320*/  IMAD R38, R122, c[0x0][0x2c4], RZ ;  /* 0x0000b1007a267a24 */ /* 0x000fe200078e02ff */
[----:B------:R-:W-:Y:S01]  /*6330*/  SHF.R.S32.HI R40, RZ, 0x1f, R134 ;  /* 0x0000001fff287819 */ /* 0x000fe20000011486 */
[----:B------:R-:W-:Y:S01]  /*6340*/  BSSY B0, `(.L_x_164) ;  /* 0x0000017000007945 */ /* 0x000fe20003800000 */
[----:B------:R-:W-:Y:S02]  /*6350*/  SHF.R.S32.HI R20, RZ, 0x1f, R197 ;  /* 0x0000001fff147819 */ /* 0x000fe400000114c5 */
[----:B------:R-:W-:Y:S02]  /*6360*/  ISETP.GE.AND P6, PT, R15, R38, PT ;  /* 0x000000260f00720c */ /* 0x000fe40003fc6270 */
[----:B------:R-:W-:Y:S02]  /*6370*/  LEA.HI R39, R40, R134, RZ, 0x3 ;  /* 0x0000008628277211 */ /* 0x000fe400078f18ff */
[----:B------:R-:W-:-:S02]  /*6380*/  SHF.R.S32.HI R18, RZ, 0x1f, R196 ;  /* 0x0000001fff127819 */ /* 0x000fc400000114c4 */
[----:B------:R-:W-:-:S04]  /*6390*/  LOP3.LUT R14, R39, 0xfffffff8, RZ, 0xc0, !PT ;  /* 0xfffffff8270e7812 */ /* 0x000fc800078ec0ff */
[----:B------:R-:W-:-:S03]  /*63a0*/  SHF.R.S32.HI R25, RZ, 0x1f, R14 ;  /* 0x0000001fff197819 */ /* 0x000fc6000001140e */
[----:B------:R-:W-:Y:S05]  /*63b0*/  @P6 BRA `(.L_x_165) ;  /* 0x000000f000006947 */ /* 0x000fea0003800000 */
[----:B----4-:R-:W-:-:S04]  /*63c0*/  LEA R10, P0, R132, R0, 0x1 ;  /* 0x00000000840a7211 */ /* 0x010fc800078008ff */
[----:B--2---:R-:W-:Y:S02]  /*63d0*/  LEA.HI.X R11, R132, R4, R13, 0x1, P0 ;  /* 0x00000004840b7211 */ /* 0x004fe400000f0c0d */
[----:B------:R-:W-:-:S03]  /*63e0*/  LEA R8, P0, R14, R0, 0x1 ;  /* 0x000000000e087211 */ /* 0x000fc600078008ff */
[----:B------:R-:W-:Y:S01]  /*63f0*/  @!PT LDS RZ, [RZ] ;  /* 0x00000000fffff984 */ /* 0x000fe20000000800 */
[----:B------:R-:W-:Y:S01]  /*6400*/  @!PT LDS RZ, [RZ] ;  /* 0x00000000fffff984 */ /* 0x000fe20000000800 */
[----:B------:R-:W-:Y:S01]  /*6410*/  @!PT LDS RZ, [RZ] ;  /* 0x00000000fffff984 */ /* 0x000fe20000000800 */
[----:B------:R2:W-:Y:S01]  /*6420*/  LDGSTS.E.BYPASS.LTC128B.128 [R188+0x10080], [R10.64], !P5 ;  /* 0x100800000abc7fae */ /* 0x0005e2000e901d46 */
[----:B------:R-:W-:Y:S02]  /*6430*/  LEA.HI.X R9, R14, R4, R25, 0x1, P0 ;  /* 0x000000040e097211 */ /* 0x000fe400000f0c19 */
[----:B------:R-:W-:-:S03]  /*6440*/  LEA R6, P0, R196, R0, 0x1 ;  /* 0x00000000c4067211 */ /* 0x000fc600078008ff */
[----:B------:R2:W-:Y:S01]  /*6450*/  LDGSTS.E.BYPASS.LTC128B.128 [R188+0x14080], [R8.64], !P4 ;  /* 0x1408000008bc7fae */ /* 0x0005e2000e101d46 */
[----:B------:R-:W-:Y:S02]  /*6460*/  LEA.HI.X R7, R196, R4, R18, 0x1, P0 ;  /* 0x00000004c4077211 */ /* 0x000fe400000f0c12 */
[----:B------:R-:W-:-:S03]  /*6470*/  LEA R2, P0, R197, R0, 0x1 ;  /* 0x00000000c5027211 */ /* 0x000fc600078008ff */
[----:B------:R2:W-:Y:S01]  /*6480*/  LDGSTS.E.BYPASS.LTC128B.128 [R188+0x18080], [R6.64], !P3 ;  /* 0x1808000006bc7fae */ /* 0x0005e2000d901d46 */
[----:B------:R-:W-:-:S05]  /*6490*/  LEA.HI.X R3, R197, R4, R20, 0x1, P0 ;  /* 0x00000004c5037211 */ /* 0x000fca00000f0c14 */
[----:B------:R2:W-:Y:S04]  /*64a0*/  LDGSTS.E.BYPASS.LTC128B.128 [R188+0x1c080], [R2.64], !P2 ;  /* 0x1c08000002bc7fae */ /* 0x0005e8000d101d46 */
.L_x_165:
[----:B------:R-:W-:Y:S05]  /*64b0*/  BSYNC B0 ;  /* 0x0000000000007941 */ /* 0x000fea0003800000 */
.L_x_164:
[----:B------:R-:W-:Y:S05]  /*64c0*/  BRA.DIV ~URZ, `(.L_x_166) ;  /* 0x000101927f007947 */ /* 0x000fea000b800000 */
[----:B--2---:R2:W1:Y:S04]  /*64d0*/  SHFL.IDX PT, R6, R19, 0x1, 0x181f ;  /* 0x00381f0013067f89 */ /* 0x00446800000e0000 */
[----:B----4-:R2:W4:Y:S02]  /*64e0*/  SHFL.IDX PT, R0, R21, 0x1, 0x181f ;  /* 0x00381f0015007f89 */ /* 0x01052400000e0000 */
.L_x_295:
[----:B------:R-:W-:Y:S01]  /*64f0*/  IADD3 R3, R15, 0x20, RZ ;  /* 0x000000200f037810 */ /* 0x000fe20007ffe0ff */
[----:B------:R-:W-:Y:S01]  /*6500*/  BSSY B0, `(.L_x_167) ;  /* 0x0000014000007945 */ /* 0x000fe20003800000 */
[----:B------:R-:W-:Y:S02]  /*6510*/  LOP3.LUT R2, R130, R114, RZ, 0xfc, !PT ;  /* 0x0000007282027212 */ /* 0x000fe400078efcff */
[----:B------:R-:W-:Y:S02]  /*6520*/  ISETP.GE.AND P0, PT, R3, R38, PT ;  /* 0x000000260300720c */ /* 0x000fe40003f06270 */
[----:B------:R-:W-:-:S11]  /*6530*/  LEA R4, R2, 0x10080, 0x1 ;  /* 0x0001008002047811 */ /* 0x000fd600078e08ff */
[----:B------:R-:W-:Y:S05]  /*6540*/  @P0 BRA `(.L_x_168) ;  /* 0x000000f000000947 */ /* 0x000fea0003800000 */
[----:B----4-:R-:W-:-:S04]  /*6550*/  LEA R16, P0, R132, R0, 0x1 ;  /* 0x0000000084107211 */ /* 0x010fc800078008ff */
[----:B-1----:R-:W-:Y:S02]  /*6560*/  LEA.HI.X R17, R132, R6, R13, 0x1, P0 ;  /* 0x0000000684117211 */ /* 0x002fe400000f0c0d */
        /* <DEDUP_REMOVED lines=13> */
.L_x_168:
[----:B------:R-:W-:Y:S05]  /*6640*/  BSYNC B0 ;  /* 0x0000000000007941 */ /* 0x000fea0003800000 */
.L_x_167:
[----:B------:R-:W-:Y:S05]  /*6650*/  BRA.DIV ~URZ, `(.L_x_169) ;  /* 0x000100c27f007947 */ /* 0x000fea000b800000 */
[----:B-1----:R1:W2:Y:S02]  /*6660*/  SHFL.IDX PT, R6, R19, 0x2, 0x181f ;  /* 0x00581f0013067f89 */ /* 0x0022a400000e0000 */
.L_x_296:
[----:B------:R-:W-:Y:S05]  /*6670*/  BRA.DIV ~URZ, `(.L_x_170) ;  /* 0x000101127f007947 */ /* 0x000fea000b800000 */
[----:B----4-:R4:W1:Y:S02]  /*6680*/  SHFL.IDX PT, R0, R21, 0x2, 0x181f ;  /* 0x00581f0015007f89 */ /* 0x01086400000e0000 */
.L_x_297:
[----:B------:R-:W-:Y:S01]  /*6690*/  IADD3 R2, R15, 0x40, RZ ;  /* 0x000000400f027810 */ /* 0x000fe20007ffe0ff */
[----:B------:R-:W-:Y:S03]  /*66a0*/  BSSY B0, `(.L_x_171) ;  /* 0x0000012000007945 */ /* 0x000fe60003800000 */
[----:B------:R-:W-:-:S13]  /*66b0*/  ISETP.GE.AND P0, PT, R2, R38, PT ;  /* 0x000000260200720c */ /* 0x000fda0003f06270 */
[----:B------:R-:W-:Y:S05]  /*66c0*/  @P0 BRA `(.L_x_172) ;  /* 0x000000f000000947 */ /* 0x000fea0003800000 */
[----:B-1----:R-:W-:-:S04]  /*66d0*/  LEA R16, P0, R132, R0, 0x1 ;  /* 0x0000000084107211 */ /* 0x002fc800078008ff */
        /* <DEDUP_REMOVED lines=14> */
.L_x_172:
[----:B------:R-:W-:Y:S05]  /*67c0*/  BSYNC B0 ;  /* 0x0000000000007941 */ /* 0x000fea0003800000 */
.L_x_171:
[----:B------:R-:W-:Y:S05]  /*67d0*/  BRA.DIV ~URZ, `(.L_x_173) ;  /* 0x000100127f007947 */ /* 0x000fea000b800000 */
[----:B--2---:R2:W3:Y:S04]  /*67e0*/  SHFL.IDX PT, R6, R19, 0x3, 0x181f ;  /* 0x00781f0013067f89 */ /* 0x0044e800000e0000 */
[----:B-1----:R2:W1:Y:S02]  /*67f0*/  SHFL.IDX PT, R0, R21, 0x3, 0x181f ;  /* 0x00781f0015007f89 */ /* 0x00246400000e0000 */
.L_x_298:
[----:B------:R-:W-:Y:S02]  /*6800*/  IADD3 R2, R15, 0x60, RZ ;  /* 0x000000600f027810 */ /* 0x000fe40007ffe0ff */
[----:B------:R-:W-:Y:S02]  /*6810*/  SHF.R.S32.HI R61, RZ, 0x1f, R77 ;  /* 0x0000001fff3d7819 */ /* 0x000fe4000001144d */
[----:B------:R-:W-:-:S13]  /*6820*/  ISETP.GE.AND P0, PT, R2, R38, PT ;  /* 0x000000260200720c */ /* 0x000fda0003f06270 */
[----:B-1----:R-:W-:-:S04]  /*6830*/  @!P0 LEA R8, P1, R196, R0, 0x1 ;  /* 0x00000000c4088211 */ /* 0x002fc800078208ff */
[----:B---3--:R-:W-:Y:S02]  /*6840*/  @!P0 LEA.HI.X R9, R196, R6, R18, 0x1, P1 ;  /* 0x00000006c4098211 */ /* 0x008fe400008f0c12 */
[----:B------:R-:W-:-:S04]  /*6850*/  @!P0 LEA R16, P1, R132, R0, 0x1 ;  /* 0x0000000084108211 */ /* 0x000fc800078208ff */
[----:B------:R-:W-:Y:S02]  /*6860*/  @!P0 LEA.HI.X R17, R132, R6, R13, 0x1, P1 ;  /* 0x0000000684118211 */ /* 0x000fe400008f0c0d */
[----:B------:R-:W-:-:S03]  /*6870*/  @!P0 LEA R10, P1, R14, R0, 0x1 ;  /* 0x000000000e0a8211 */ /* 0x000fc600078208ff */
[----:B------:R-:W-:Y:S01]  /*6880*/  @!PT LDS RZ, [RZ] ;  /* 0x00000000fffff984 */ /* 0x000fe20000000800 */
[----:B------:R-:W-:Y:S01]  /*6890*/  @!PT LDS RZ, [RZ] ;  /* 0x00000000fffff984 */ /* 0x000fe20000000800 */
[----:B------:R-:W-:Y:S01]  /*68a0*/  @!PT LDS RZ, [RZ] ;  /* 0x00000000fffff984 */ /* 0x000fe20000000800 */
[----:B------:R1:W-:Y:S01]  /*68b0*/  @!P0 LDGSTS.E.BYPASS.LTC128B.128 [R4+0x3000], [R16.64], !P5 ;  /* 0x0300000010048fae */ /* 0x0003e2000e901d46 */
[----:B------:R-:W-:Y:S02]  /*68c0*/  @!P0 LEA.HI.X R11, R14, R6, R25, 0x1, P1 ;  /* 0x000000060e0b8211 */ /* 0x000fe400008f0c19 */
[----:B------:R-:W-:Y:S01]  /*68d0*/  @!P0 LEA R2, P1, R197, R0, 0x1 ;  /* 0x00000000c5028211 */ /* 0x000fe200078208ff */
[----:B------:R-:W-:Y:S01]  /*68e0*/  IMAD.IADD R0, R131, 0x1, -R198 ;  /* 0x0000000183007824 */ /* 0x000fe200078e0ac6 */
[----:B------:R-:W-:Y:S01]  /*68f0*/  LOP3.LUT P5, RZ, R219, 0x1, RZ, 0xc0, !PT ;  /* 0x00000001dbff7812 */ /* 0x000fe200078ac0ff */
[----:B------:R1:W-:Y:S01]  /*6900*/  @!P0 LDGSTS.E.BYPASS.LTC128B.128 [R4+0x7000], [R10.64], !P4 ;  /* 0x070000000a048fae */ /* 0x0003e2000e101d46 */
[----:B------:R-:W-:Y:S01]  /*6910*/  @!P0 LEA.HI.X R3, R197, R6, R20, 0x1, P1 ;  /* 0x00000006c5038211 */ /* 0x000fe200008f0c14 */
[----:B------:R-:W-:Y:S01]  /*6920*/  IMAD R0, R77, -0x20, R0 ;  /* 0xffffffe04d007824 */ /* 0x000fe200078e0200 */
[----:B------:R-:W-:Y:S01]  /*6930*/  LOP3.LUT P4, RZ, R219, 0x2, RZ, 0xc0, !PT ;  /* 0x00000002dbff7812 */ /* 0x000fe2000788c0ff */
[----:B------:R1:W-:Y:S04]  /*6940*/  @!P0 LDGSTS.E.BYPASS.LTC128B.128 [R4+0xb000], [R8.64], !P3 ;  /* 0x0b00000008048fae */ /* 0x0003e8000d901d46 */
[----:B------:R1:W-:Y:S01]  /*6950*/  @!P0 LDGSTS.E.BYPASS.LTC128B.128 [R4+0xf000], [R2.64], !P2 ;  /* 0x0f00000002048fae */ /* 0x0003e2000d101d46 */
[----:B------:R-:W-:-:S03]  /*6960*/  ISETP.GE.AND P0, PT, R0, 0x1, PT ;  /* 0x000000010000780c */ /* 0x000fc60003f06270 */
[----:B------:R-:W0:Y:S01]  /*6970*/  LDGDEPBAR ;  /* 0x00000000000079af */ /* 0x000e220000000000 */
[----:B------:R-:W-:Y:S01]  /*6980*/  WARPSYNC 0xffffffff ;  /* 0xffffffff00007948 */ /* 0x000fe20003800000 */
[----:B------:R-:W-:Y:S02]  /*6990*/  BSSY B0, `(.L_x_174) ;  /* 0x0000014000007945 */ /* 0x000fe40003800000 */
[----:B------:R-:W-:Y:S06]  /*69a0*/  BAR.SYNC.DEFER_BLOCKING 0x0 ;  /* 0x0000000000007b1d */ /* 0x000fec0000010000 */
[----:B------:R-:W-:Y:S05]  /*69b0*/  @!P0 BRA `(.L_x_175) ;  /* 0x0000011000008947 */ /* 0x000fea0003800000 */
[----:B------:R-:W-:Y:S01]  /*69c0*/  IMAD R0, R61, c[0x0][0x1e0], RZ ;  /* 0x000078003d007a24 */ /* 0x000fe200078e02ff */
[----:B------:R-:W-:Y:S01]  /*69d0*/  LOP3.LUT P2, RZ, R219, 0x8, RZ, 0xc0, !PT ;  /* 0x00000008dbff7812 */ /* 0x000fe2000784c0ff */
[----:B-1----:R-:W-:Y:S01]  /*69e0*/  IMAD.WIDE.U32 R4, R77, c[0x0][0x1e0], RZ ;  /* 0x000078004d047a25 */ /* 0x002fe200078e00ff */
[----:B------:R-:W-:-:S03]  /*69f0*/  LOP3.LUT P3, RZ, R219, 0x4, RZ, 0xc0, !PT ;  /* 0x00000004dbff7812 */ /* 0x000fc6000786c0ff */
[----:B------:R-:W-:Y:S01]  /*6a00*/  IMAD R2, R77, c[0x0][0x1e4], R0 ;  /* 0x000079004d027a24 */ /* 0x000fe200078e0200 */
[----:B------:R-:W-:-:S03]  /*6a10*/  LEA R0, P1, R4, R212, 0x5 ;  /* 0x000000d404007211 */ /* 0x000fc600078228ff */
[----:B------:R-:W-:Y:S01]  /*6a20*/  IMAD.IADD R3, R5, 0x1, R2 ;  /* 0x0000000105037824 */ /* 0x000fe200078e0202 */
[----:B------:R-:W-:-:S04]  /*6a30*/  LEA R2, P0, R0, c[0x0][0x1c8], 0x1 ;  /* 0x0000720000027a11 */ /* 0x000fc800078008ff */
[----:B------:R-:W-:-:S04]  /*6a40*/  LEA.HI.X R3, R4, R210, R3, 0x5, P1 ;  /* 0x000000d204037211 */ /* 0x000fc800008f2c03 */
[----:B------:R-:W-:-:S05]  /*6a50*/  LEA.HI.X R3, R0, c[0x0][0x1cc], R3, 0x1, P0 ;  /* 0x0000730000037a11 */ /* 0x000fca00000f0c03 */
[----:B------:R-:W-:Y:S01]  /*6a60*/  @!PT LDS RZ, [RZ] ;  /* 0x00000000fffff984 */ /* 0x000fe20000000800 */
[----:B------:R-:W-:Y:S01]  /*6a70*/  @!PT LDS RZ, [RZ] ;  /* 0x00000000fffff984 */ /* 0x000fe20000000800 */
[----:B------:R-:W-:Y:S01]  /*6a80*/  @!PT LDS RZ, [RZ] ;  /* 0x00000000fffff984 */ /* 0x000fe20000000800 */
[----:B------:R1:W-:Y:S04]  /*6a90*/  LDGSTS.E.BYPASS.LTC128B.128 [R188+0xc080], [R2.64], !P2 ;  /* 0x0c08000002bc7fae */ /* 0x0003e8000d101d46 */
[----:B------:R1:W-:Y:S04]  /*6aa0*/  LDGSTS.E.BYPASS.LTC128B.128 [R188+0xd080], [R2.64+0x80], !P3 ;  /* 0x0d08008002bc7fae */ /* 0x0003e8000d901d46 */
[----:B------:R1:W-:Y:S04]  /*6ab0*/  LDGSTS.E.BYPASS.LTC128B.128 [R188+0xe080], [R2.64+0x100], !P4 ;  /* 0x0e08010002bc7fae */ /* 0x0003e8000e101d46 */
[----:B------:R1:W-:Y:S02]  /*6ac0*/  LDGSTS.E.BYPASS.LTC128B.128 [R188+0xf080], [R2.64+0x180], !P5 ;  /* 0x0f08018002bc7fae */ /* 0x0003e4000e901d46 */
.L_x_175:
[----:B------:R-:W-:Y:S05]  /*6ad0*/  BSYNC B0 ;  /* 0x0000000000007941 */ /* 0x000fea0003800000 */
.L_x_174:
[----:B------:R-:W-:Y:S01]  /*6ae0*/  ISETP.LT.AND P0, PT, RZ, c[0x0][0x27c], PT ;  /* 0x00009f00ff007a0c */ /* 0x000fe20003f01270 */
[----:B------:R-:W0:-:S12]  /*6af0*/  LDGDEPBAR ;  /* 0x00000000000079af */ /* 0x000e180000000000 */
[----:B------:R-:W-:Y:S05]  /*6b00*/  @P0 BRA `(.L_x_176) ;  /* 0x0000002000000947 */ /* 0x000fea0003800000 */
[----:B------:R-:W-:-:S04]  /*6b10*/  DEPBAR.LE SB0, 0x1 ;  /* 0x000080400000791a */ /* 0x000fc80000000000 */
[----:B------:R-:W-:Y:S05]  /*6b20*/  BRA `(.L_x_177) ;  /* 0x000068c000007947 */ /* 0x000fea0003800000 */
.L_x_176:
[----:B-----5:R-:W-:Y:S01]  /*6b30*/  SHF.R.S32.HI R0, RZ, 0x1f, R112 ;  /* 0x0000001fff007819 */ /* 0x020fe20000011470 */
[----:B------:R-:W-:Y:S01]  /*6b40*/  ULDC.U8 UR4, c[0x0][0x298] ;  /* 0x0000a60000047ab9 */ /* 0x000fe20000000000 */
[----:B-1----:R-:W-:Y:S01]  /*6b50*/  IMAD.WIDE.U32 R4, R112, c[0x0][0x280], RZ ;  /* 0x0000a00070047a25 */ /* 0x002fe200078e00ff */
[----:B------:R-:W-:Y:S01]  /*6b60*/  ISETP.NE.AND P1, PT, RZ, UR4, PT ;  /* 0x00000004ff007c0c */ /* 0x000fe2000bf25270 */
[----:B------:R-:W-:Y:S02]  /*6b70*/  BSSY B2, `(.L_x_177) ;  /* 0x0000687000027945 */ /* 0x000fe40003800000 */
[----:B------:R-:W-:Y:S01]  /*6b80*/  IMAD R2, R0, c[0x0][0x280], RZ ;  /* 0x0000a00000027a24 */ /* 0x000fe200078e02ff */
[----:B------:R-:W-:Y:S01]  /*6b90*/  LEA R7, P0, R4, c[0x0][0x270], 0x1 ;  /* 0x00009c0004077a11 */ /* 0x000fe200078008ff */
[----:B------:R-:W-:Y:S02]  /*6ba0*/  IMAD R0, R0, c[0x0][0x290], RZ ;  /* 0x0000a40000007a24 */ /* 0x000fe400078e02ff */
[----:B------:R-:W-:-:S05]  /*6bb0*/  IMAD R2, R112, c[0x0][0x284], R2 ;  /* 0x0000a10070027a24 */ /* 0x000fca00078e0202 */
[----:B------:R-:W-:Y:S01]  /*6bc0*/  IADD3 R6, R2, R5, RZ ;  /* 0x0000000502067210 */ /* 0x000fe20007ffe0ff */
[----:B------:R-:W-:-:S04]  /*6bd0*/  IMAD.WIDE.U32 R2, R112, c[0x0][0x290], RZ ;  /* 0x0000a40070027a25 */ /* 0x000fc800078e00ff */
[----:B------:R-:W-:Y:S01]  /*6be0*/  IMAD R5, R112, c[0x0][0x294], R0 ;  /* 0x0000a50070057a24 */ /* 0x000fe200078e0200 */
[----:B------:R-:W-:Y:S02]  /*6bf0*/  LEA.HI.X R0, R4, c[0x0][0x274], R6, 0x1, P0 ;  /* 0x00009d0004007a11 */ /* 0x000fe400000f0c06 */
[----:B------:R-:W-:Y:S02]  /*6c00*/  LEA R6, P0, R2, c[0x0][0x288], 0x1 ;  /* 0x0000a20002067a11 */ /* 0x000fe400078008ff */
[----:B------:R-:W-:-:S04]  /*6c10*/  IADD3 R3, R5, R3, RZ ;  /* 0x0000000305037210 */ /* 0x000fc80007ffe0ff */
[----:B------:R-:W-:Y:S01]  /*6c20*/  LEA.HI.X R2, R2, c[0x0][0x28c], R3, 0x1, P0 ;  /* 0x0000a30002027a11 */ /* 0x000fe200000f0c03 */
[----:B------:R-:W-:Y:S05]  /*6c30*/  @!P1 BRA `(.L_x_178) ;  /* 0x000031f000009947 */ /* 0x000fea0003800000 */
[----:B------:R-:W1:Y:S01]  /*6c40*/  SHFL.IDX PT, R3, R2, RZ, 0x181f ;  /* 0x00181fff02037589 */ /* 0x000e6200000e0000 */
[----:B------:R-:W-:Y:S01]  /*6c50*/  BSSY B0, `(.L_x_179) ;  /* 0x0000038000007945 */ /* 0x000fe20003800000 */
[----:B--2-4-:R-:W-:Y:S01]  /*6c60*/  CS2R R20, SRZ ;  /* 0x0000000000147805 */ /* 0x014fe2000001ff00 */
[----:B------:R-:W-:Y:S01]  /*6c70*/  CS2R R18, SRZ ;  /* 0x0000000000127805 */ /* 0x000fe2000001ff00 */
[----:B------:R-:W2:Y:S01]  /*6c80*/  SHFL.IDX PT, R5, R0, RZ, 0x181f ;  /* 0x00181fff00057589 */ /* 0x000ea200000e0000 */
[----:B------:R-:W-:Y:S01]  /*6c90*/  CS2R R16, SRZ ;  /* 0x0000000000107805 */ /* 0x000fe2000001ff00 */
[----:B------:R-:W-:Y:S01]  /*6ca0*/  CS2R R14, SRZ ;  /* 0x00000000000e7805 */ /* 0x000fe2000001ff00 */
[----:B------:R-:W-:Y:S01]  /*6cb0*/  CS2R R12, SRZ ;  /* 0x00000000000c7805 */ /* 0x000fe2000001ff00 */
[----:B------:R-:W3:Y:S01]  /*6cc0*/  SHFL.IDX PT, R4, R7, RZ, 0x181f ;  /* 0x00181fff07047589 */ /* 0x000ee200000e0000 */
[----:B------:R-:W-:Y:S01]  /*6cd0*/  CS2R R10, SRZ ;  /* 0x00000000000a7805 */ /* 0x000fe2000001ff00 */
[----:B------:R-:W-:-:S02]  /*6ce0*/  CS2R R8, SRZ ;  /* 0x0000000000087805 */ /* 0x000fc4000001ff00 */
[----:B------:R4:W1:Y:S02]  /*6cf0*/  SHFL.IDX PT, R2, R6, RZ, 0x181f ;  /* 0x00181fff06027589 */ /* 0x00086400000e0000 */
[----:B----4-:R-:W-:Y:S01]  /*6d00*/  CS2R R6, SRZ ;  /* 0x0000000000067805 */ /* 0x010fe2000001ff00 */
[----:B------:R-:W-:Y:S05]  /*6d10*/  @P6 BRA `(.L_x_180) ;  /* 0x000002b000006947 */ /* 0x000fea0003800000 */
[C---:B-123--:R-:W-:Y:S01]  /*6d20*/  ISETP.GE.AND P0, PT, R142.reuse, c[0x0][0x27c], PT ;  /* 0x00009f008e007a0c */ /* 0x04efe20003f06270 */
[----:B------:R-:W-:Y:S01]  /*6d30*/  IMAD.SHL.U32 R0, R142, 0x2, RZ ;  /* 0x000000028e007824 */ /* 0x000fe200078e00ff */
[----:B------:R-:W-:Y:S01]  /*6d40*/  SHF.R.S32.HI R7, RZ, 0x1f, R142 ;  /* 0x0000001fff077819 */ /* 0x000fe2000001148e */
[----:B------:R-:W-:Y:S01]  /*6d50*/  CS2R R16, SRZ ;  /* 0x0000000000107805 */ /* 0x000fe2000001ff00 */
[----:B------:R-:W-:Y:S01]  /*6d60*/  ISETP.GE.AND P2, PT, R140, c[0x0][0x27c], PT ;  /* 0x00009f008c007a0c */ /* 0x000fe20003f46270 */
[----:B------:R-:W-:Y:S01]  /*6d70*/  CS2R R8, SRZ ;  /* 0x0000000000087805 */ /* 0x000fe2000001ff00 */
[----:B------:R-:W-:-:S07]  /*6d80*/  SHF.L.U64.HI R7, R142, 0x1, R7 ;  /* 0x000000018e077819 */ /* 0x000fce0000010207 */
[----:B------:R-:W-:-:S05]  /*6d90*/  @!P0 IADD3 R10, P1, R4, R0, RZ ;  /* 0x00000000040a8210 */ /* 0x000fca0007f3e0ff */
[----:B------:R-:W-:Y:S01]  /*6da0*/  @!P0 IMAD.X R11, R5, 0x1, R7, P1 ;  /* 0x00000001050b8824 */ /* 0x000fe200008e0607 */
[----:B------:R-:W-:Y:S01]  /*6db0*/  @!P0 IADD3 R6, P1, R2, R0, RZ ;  /* 0x0000000002068210 */ /* 0x000fe20007f3e0ff */
[----:B------:R-:W-:-:S03]  /*6dc0*/  IMAD.SHL.U32 R0, R140, 0x2, RZ ;  /* 0x000000028c007824 */ /* 0x000fc600078e00ff */
[----:B------:R1:W5:Y:S01]  /*6dd0*/  @!P0 LD.E.64 R16, [R10.64] ;  /* 0x000000060a108980 */ /* 0x000362000c101b00 */
[----:B------:R-:W-:-:S05]  /*6de0*/  @!P0 IMAD.X R7, R3, 0x1, R7, P1 ;  /* 0x0000000103078824 */ /* 0x000fca00008e0607 */
[----:B------:R2:W5:Y:S01]  /*6df0*/  @!P0 LD.E.64 R8, [R6.64] ;  /* 0x0000000606088980 */ /* 0x000562000c101b00 */
[----:B------:R-:W-:Y:S02]  /*6e00*/  @!P2 IADD3 R12, P0, R4, R0, RZ ;  /* 0x00000000040ca210 */ /* 0x000fe40007f1e0ff */
[----:B------:R-:W-:Y:S02]  /*6e10*/  ISETP.GE.AND P1, PT, R138, c[0x0][0x27c], PT ;  /* 0x00009f008a007a0c */ /* 0x000fe40003f26270 */
[----:B-1----:R-:W-:-:S04]  /*6e20*/  SHF.R.S32.HI R10, RZ, 0x1f, R140 ;  /* 0x0000001fff0a7819 */ /* 0x002fc8000001148c */
[----:B--2---:R-:W-:-:S05]  /*6e30*/  SHF.L.U64.HI R6, R140, 0x1, R10 ;  /* 0x000000018c067819 */ /* 0x004fca000001020a */
[----:B------:R-:W-:Y:S01]  /*6e40*/  @!P2 IMAD.X R13, R5, 0x1, R6, P0 ;  /* 0x00000001050da824 */ /* 0x000fe200000e0606 */
[----:B------:R-:W-:-:S05]  /*6e50*/  @!P2 IADD3 R22, P0, R2, R0, RZ ;  /* 0x000000000216a210 */ /* 0x000fca0007f1e0ff */
[----:B------:R-:W-:Y:S01]  /*6e60*/  @!P2 IMAD.X R23, R3, 0x1, R6, P0 ;  /* 0x000000010317a824 */ /* 0x000fe200000e0606 */
[----:B------:R-:W-:Y:S01]  /*6e70*/  ISETP.GE.AND P0, PT, R141, c[0x0][0x27c], PT ;  /* 0x00009f008d007a0c */ /* 0x000fe20003f06270 */
[----:B------:R-:W-:Y:S01]  /*6e80*/  CS2R R14, SRZ ;  /* 0x00000000000e7805 */ /* 0x000fe2000001ff00 */
[----:B------:R-:W-:Y:S01]  /*6e90*/  CS2R R6, SRZ ;  /* 0x0000000000067805 */ /* 0x000fe2000001ff00 */
[----:B------:R-:W-:Y:S01]  /*6ea0*/  @!P1 IMAD.WIDE R18, R138, 0x2, R4 ;  /* 0x000000028a129825 */ /* 0x000fe200078e0204 */
[----:B------:R-:W-:-:S03]  /*6eb0*/  SHF.R.S32.HI R20, RZ, 0x1f, R141 ;  /* 0x0000001fff147819 */ /* 0x000fc6000001148d */
[----:B------:R-:W-:Y:S01]  /*6ec0*/  @!P1 IMAD.WIDE R10, R138, 0x2, R2 ;  /* 0x000000028a0a9825 */ /* 0x000fe200078e0202 */
[----:B------:R1:W5:Y:S03]  /*6ed0*/  @!P1 LD.E.64 R14, [R18.64] ;  /* 0x00000006120e9980 */ /* 0x000366000c101b00 */
[C---:B------:R-:W-:Y:S01]  /*6ee0*/  IMAD.SHL.U32 R0, R141.reuse, 0x2, RZ ;  /* 0x000000028d007824 */ /* 0x040fe200078e00ff */
[----:B------:R2:W5:Y:S04]  /*6ef0*/  @!P1 LD.E.64 R6, [R10.64] ;  /* 0x000000060a069980 */ /* 0x000568000c101b00 */
[----:B------:R-:W-:Y:S02]  /*6f00*/  @!P0 IADD3 R4, P1, R4, R0, RZ ;  /* 0x0000000004048210 */ /* 0x000fe40007f3e0ff */
[----:B--2---:R-:W-:Y:S01]  /*6f10*/  SHF.L.U64.HI R10, R141, 0x1, R20 ;  /* 0x000000018d0a7819 */ /* 0x004fe20000010214 */
[----:B-1----:R-:W-:-:S04]  /*6f20*/  CS2R R18, SRZ ;  /* 0x0000000000127805 */ /* 0x002fc8000001ff00 */
[----:B------:R-:W-:Y:S01]  /*6f30*/  @!P0 IMAD.X R5, R5, 0x1, R10, P1 ;  /* 0x0000000105058824 */ /* 0x000fe200008e060a */
[----:B------:R-:W-:Y:S01]  /*6f40*/  @!P0 IADD3 R2, P1, R2, R0, RZ ;  /* 0x0000000002028210 */ /* 0x000fe20007f3e0ff */
[----:B------:R1:W5:Y:S01]  /*6f50*/  @!P2 LD.E.64 R18, [R12.64] ;  /* 0x000000060c12a980 */ /* 0x000362000c101b00 */
[----:B------:R-:W-:-:S03]  /*6f60*/  CS2R R20, SRZ ;  /* 0x0000000000147805 */ /* 0x000fc6000001ff00 */
[----:B------:R-:W-:Y:S02]  /*6f70*/  @!P0 IMAD.X R3, R3, 0x1, R10, P1 ;  /* 0x0000000103038824 */ /* 0x000fe400008e060a */
[----:B------:R-:W-:Y:S01]  /*6f80*/  CS2R R10, SRZ ;  /* 0x00000000000a7805 */ /* 0x000fe2000001ff00 */
[----:B------:R2:W5:Y:S05]  /*6f90*/  @!P0 LD.E.64 R20, [R4.64] ;  /* 0x0000000604148980 */ /* 0x00056a000c101b00 */
[----:B------:R2:W5:Y:S01]  /*6fa0*/  @!P2 LD.E.64 R10, [R22.64] ;  /* 0x00000006160aa980 */ /* 0x000562000c101b00 */
[----:B-1----:R-:W-:-:S06]  /*6fb0*/  CS2R R12, SRZ ;  /* 0x00000000000c7805 */ /* 0x002fcc000001ff00 */
[----:B------:R2:W5:Y:S02]  /*6fc0*/  @!P0 LD.E.64 R12, [R2.64] ;  /* 0x00000006020c8980 */ /* 0x000564000c101b00 */
.L_x_180:
[----:B-123--:R-:W-:Y:S05]  /*6fd0*/  BSYNC B0 ;  /* 0x0000000000007941 */ /* 0x00efea0003800000 */
.L_x_179:
[----:B-----5:R-:W-:Y:S01]  /*6fe0*/  IMAD.MOV.U32 R29, RZ, RZ, R18 ;  /* 0x000000ffff1d7224 */ /* 0x020fe200078e0012 */
[----:B------:R-:W-:Y:S01]  /*6ff0*/  SHF.R.U64 R26, R18, 0x10, R19 ;  /* 0x00000010121a7819 */ /* 0x000fe20000001213 */
[----:B------:R-:W-:Y:S01]  /*7000*/  IMAD.MOV.U32 R25, RZ, RZ, R20 ;  /* 0x000000ffff197224 */ /* 0x000fe200078e0014 */
[--C-:B------:R-:W-:Y:S01]  /*7010*/  SHF.R.U64 R22, R20, 0x10, R21.reuse ;  /* 0x0000001014167819 */ /* 0x100fe20000001215 */
[----:B------:R-:W-:Y:S01]  /*7020*/  IMAD.MOV.U32 R24, RZ, RZ, R21 ;  /* 0x000000ffff187224 */ /* 0x000fe200078e0015 */
[----:B------:R-:W-:Y:S01]  /*7030*/  SHF.R.U64 R30, R16, 0x10, R17 ;  /* 0x00000010101e7819 */ /* 0x000fe20000001211 */
[----:B------:R-:W-:Y:S01]  /*7040*/  IMAD.MOV.U32 R18, RZ, RZ, R8 ;  /* 0x000000ffff127224 */ /* 0x000fe200078e0008 */
[--C-:B------:R-:W-:Y:S01]  /*7050*/  SHF.R.U64 R2, R6, 0x10, R7.reuse ;  /* 0x0000001006027819 */ /* 0x100fe20000001207 */
[----:B------:R-:W-:Y:S01]  /*7060*/  IMAD.MOV.U32 R20, RZ, RZ, R7 ;  /* 0x000000ffff147224 */ /* 0x000fe200078e0007 */
[----:B------:R-:W-:Y:S01]  /*7070*/  SHF.R.U64 R34, R14, 0x10, R15 ;  /* 0x000000100e227819 */ /* 0x000fe2000000120f */
[----:B------:R-:W-:Y:S01]  /*7080*/  IMAD.MOV.U32 R32, RZ, RZ, R17 ;  /* 0x000000ffff207224 */ /* 0x000fe200078e0011 */
[--C-:B------:R-:W-:Y:S01]  /*7090*/  SHF.R.U32.HI R23, RZ, 0x10, R19.reuse ;  /* 0x00000010ff177819 */ /* 0x100fe20000011613 */
[----:B------:R-:W-:Y:S01]  /*70a0*/  IMAD.MOV.U32 R28, RZ, RZ, R19 ;  /* 0x000000ffff1c7224 */ /* 0x000fe200078e0013 */
[----:B------:R-:W-:Y:S01]  /*70b0*/  SHF.R.U32.HI R19, RZ, 0x10, R21 ;  /* 0x00000010ff137819 */ /* 0x000fe20000011615 */
[----:B------:R-:W-:Y:S01]  /*70c0*/  IMAD.MOV.U32 R33, RZ, RZ, R16 ;  /* 0x000000ffff217224 */ /* 0x000fe200078e0010 */
[----:B------:R-:W-:Y:S01]  /*70d0*/  PRMT R24, R24, 0x5410, R30 ;  /* 0x0000541018187816 */ /* 0x000fe2000000001e */
[----:B------:R-:W-:Y:S01]  /*70e0*/  IMAD.MOV.U32 R36, RZ, RZ, R14 ;  /* 0x000000ffff247224 */ /* 0x000fe200078e000e */
[----:B------:R-:W-:Y:S01]  /*70f0*/  PRMT R18, R18, 0x5410, R2 ;  /* 0x0000541012127816 */ /* 0x000fe20000000002 */
[----:B------:R-:W-:Y:S01]  /*7100*/  IMAD R2, R209, -0x80, R38 ;  /* 0xffffff80d1027824 */ /* 0x000fe200078e0226 */
[----:B------:R-:W-:Y:S01]  /*7110*/  SHF.R.U32.HI R16, RZ, 0x10, R7 ;  /* 0x00000010ff107819 */ /* 0x000fe20000011607 */
[----:B------:R-:W-:Y:S01]  /*7120*/  IMAD.MOV.U32 R21, RZ, RZ, R6 ;  /* 0x000000ffff157224 */ /* 0x000fe200078e0006 */
[----:B------:R-:W-:Y:S01]  /*7130*/  PRMT R20, R20, 0x5410, R34 ;  /* 0x0000541014147816 */ /* 0x000fe20000000022 */
[----:B------:R-:W-:Y:S01]  /*7140*/  IMAD.MOV.U32 R35, RZ, RZ, R15 ;  /* 0x000000ffff237224 */ /* 0x000fe200078e000f */
[----:B------:R-:W-:Y:S01]  /*7150*/  PRMT R26, R26, 0x5410, R32 ;  /* 0x000054101a1a7816 */ /* 0x000fe20000000020 */
[----:B------:R-:W-:Y:S01]  /*7160*/  IMAD.MOV.U32 R6, RZ, RZ, R12 ;  /* 0x000000ffff067224 */ /* 0x000fe200078e000c */
[----:B------:R-:W-:Y:S01]  /*7170*/  PRMT R32, R19, 0x5410, R24 ;  /* 0x0000541013207816 */ /* 0x000fe20000000018 */
[----:B------:R-:W-:Y:S01]  /*7180*/  IMAD.MOV.U32 R14, RZ, RZ, R10 ;  /* 0x000000ffff0e7224 */ /* 0x000fe200078e000a */
[----:B------:R-:W-:Y:S01]  /*7190*/  PRMT R19, R16, 0x5410, R20 ;  /* 0x0000541010137816 */ /* 0x000fe20000000014 */
[----:B------:R-:W-:Y:S01]  /*71a0*/  IMAD.MOV.U32 R5, RZ, RZ, R13 ;  /* 0x000000ffff057224 */ /* 0x000fe200078e000d */
[----:B------:R-:W-:Y:S01]  /*71b0*/  IMNMX R16, R2, 0x80, PT ;  /* 0x0000008002107817 */ /* 0x000fe20003800200 */
[----:B------:R-:W-:-:S04]  /*71c0*/  DEPBAR.LE SB0, 0x1 ;  /* 0x000080400000791a */ /* 0x000fc80000000000 */
[----:B------:R-:W-:Y:S01]  /*71d0*/  ISETP.GE.AND P0, PT, R198, R16, PT ;  /* 0x00000010c600720c */ /* 0x000fe20003f06270 */
[----:B------:R-:W-:Y:S01]  /*71e0*/  BSSY B1, `(.L_x_181) ;  /* 0x00000c4000017945 */ /* 0x000fe20003800000 */
[----:B------:R-:W-:Y:S01]  /*71f0*/  SHF.R.U32.HI R27, RZ, 0x10, R17 ;  /* 0x00000010ff1b7819 */ /* 0x000fe20000011611 */
[----:B------:R-:W-:Y:S01]  /*7200*/  IMAD.MOV.U32 R17, RZ, RZ, R9 ;  /* 0x000000ffff117224 */ /* 0x000fe200078e0009 */
[----:B------:R-:W-:Y:S02]  /*7210*/  SHF.R.U32.HI R31, RZ, 0x10, R15 ;  /* 0x00000010ff1f7819 */ /* 0x000fe4000001160f */
[----:B------:R-:W-:Y:S02]  /*7220*/  PRMT R21, R21, 0x5410, R36 ;  /* 0x0000541015157816 */ /* 0x000fe40000000024 */
[--C-:B------:R-:W-:Y:S02]  /*7230*/  SHF.R.U64 R15, R8, 0x10, R9.reuse ;  /* 0x00000010080f7819 */ /* 0x100fe40000001209 */
[----:B------:R-:W-:Y:S01]  /*7240*/  SHF.R.U32.HI R8, RZ, 0x10, R9 ;  /* 0x00000010ff087819 */ /* 0x000fe20000011609 */
[----:B------:R-:W-:Y:S01]  /*7250*/  IMAD.MOV.U32 R9, RZ, RZ, R11 ;  /* 0x000000ffff097224 */ /* 0x000fe200078e000b */
[----:B------:R-:W-:-:S02]  /*7260*/  SHF.R.U64 R3, R12, 0x10, R13 ;  /* 0x000000100c037819 */ /* 0x000fc4000000120d */
[----:B------:R-:W-:Y:S02]  /*7270*/  PRMT R23, R23, 0x5410, R35 ;  /* 0x0000541017177816 */ /* 0x000fe40000000023 */
[----:B------:R-:W-:Y:S02]  /*7280*/  PRMT R22, R22, 0x5410, R31 ;  /* 0x0000541016167816 */ /* 0x000fe4000000001f */
[----:B------:R-:W-:Y:S02]  /*7290*/  PRMT R25, R25, 0x5410, R33 ;  /* 0x0000541019197816 */ /* 0x000fe40000000021 */
[----:B------:R-:W-:Y:S02]  /*72a0*/  PRMT R17, R17, 0x5410, R21 ;  /* 0x0000541011117816 */ /* 0x000fe40000000015 */
[--C-:B------:R-:W-:Y:S02]  /*72b0*/  SHF.R.U64 R7, R10, 0x10, R11.reuse ;  /* 0x000000100a077819 */ /* 0x100fe4000000120b */
[----:B------:R-:W-:-:S02]  /*72c0*/  SHF.R.U32.HI R4, RZ, 0x10, R11 ;  /* 0x00000010ff047819 */ /* 0x000fc4000001160b */
[----:B------:R-:W-:Y:S02]  /*72d0*/  SHF.R.U32.HI R0, RZ, 0x10, R13 ;  /* 0x00000010ff007819 */ /* 0x000fe4000001160d */
[----:B------:R-:W-:Y:S02]  /*72e0*/  PRMT R27, R27, 0x5410, R29 ;  /* 0x000054101b1b7816 */ /* 0x000fe4000000001d */
[----:B------:R-:W-:Y:S02]  /*72f0*/  PRMT R29, R28, 0x5410, R3 ;  /* 0x000054101c1d7816 */ /* 0x000fe40000000003 */
[----:B------:R-:W-:Y:S02]  /*7300*/  PRMT R28, R6, 0x5410, R23 ;  /* 0x00005410061c7816 */ /* 0x000fe40000000017 */
[----:B------:R-:W-:Y:S02]  /*7310*/  PRMT R31, R22, 0x5410, R25 ;  /* 0x00005410161f7816 */ /* 0x000fe40000000019 */
[----:B------:R-:W-:-:S02]  /*7320*/  PRMT R21, R17, 0x7610, R21 ;  /* 0x0000761011157816 */ /* 0x000fc40000000015 */
[----:B------:R-:W-:Y:S02]  /*7330*/  PRMT R17, R15, 0x7610, R17 ;  /* 0x000076100f117816 */ /* 0x000fe40000000011 */
[----:B------:R-:W-:Y:S02]  /*7340*/  PRMT R20, R8, 0x7610, R20 ;  /* 0x0000761008147816 */ /* 0x000fe40000000014 */
[----:B------:R-:W-:Y:S02]  /*7350*/  PRMT R22, R14, 0x7610, R22 ;  /* 0x000076100e167816 */ /* 0x000fe40000000016 */
[----:B------:R-:W-:Y:S02]  /*7360*/  PRMT R25, R9, 0x7610, R25 ;  /* 0x0000761009197816 */ /* 0x000fe40000000019 */
[----:B------:R-:W-:Y:S02]  /*7370*/  PRMT R23, R7, 0x7610, R23 ;  /* 0x0000761007177816 */ /* 0x000fe40000000017 */
[----:B------:R-:W-:-:S02]  /*7380*/  PRMT R24, R4, 0x7610, R24 ;  /* 0x0000761004187816 */ /* 0x000fc40000000018 */
[----:B------:R-:W-:Y:S01]  /*7390*/  PRMT R30, R0, 0x5410, R5 ;  /* 0x00005410001e7816 */ /* 0x000fe20000000005 */
[----:B------:R-:W-:Y:S06]  /*73a0*/  BAR.SYNC.DEFER_BLOCKING 0x0 ;  /* 0x0000000000007b1d */ /* 0x000fec0000010000 */
[----:B------:R-:W-:Y:S05]  /*73b0*/  @P0 BRA `(.L_x_182) ;  /* 0x00000a6000000947 */ /* 0x000fea0003800000 */
[----:B------:R-:W-:Y:S01]  /*73c0*/  ISETP.GE.AND P0, PT, R138, c[0x0][0x27c], PT ;  /* 0x00009f008a007a0c */ /* 0x000fe20003f06270 */
[----:B------:R-:W-:-:S12]  /*73d0*/  BSSY B0, `(.L_x_183) ;  /* 0x0000028000007945 */ /* 0x000fd80003800000 */
[----:B------:R-:W-:Y:S05]  /*73e0*/  @P0 BRA `(.L_x_184) ;  /* 0x0000026000000947 */ /* 0x000fea0003800000 */
[----:B------:R-:W1:Y:S01]  /*73f0*/  LDS.128 R4, [R188+0x10080] ;  /* 0x01008000bc047984 */ /* 0x000e620000000c00 */
[----:B------:R-:W-:Y:S02]  /*7400*/  HADD2.F32 R9, -RZ, R17.H1_H1 ;  /* 0x30000011ff097230 */ /* 0x000fe40000004100 */
[----:B------:R-:W-:Y:S02]  /*7410*/  HADD2.F32 R0, -RZ, R18.H1_H1 ;  /* 0x30000012ff007230 */ /* 0x000fe40000004100 */
[----:B------:R-:W-:Y:S02]  /*7420*/  HADD2.F32 R3, -RZ, R21.H1_H1 ;  /* 0x30000015ff037230 */ /* 0x000fe40000004100 */
[----:B------:R-:W-:Y:S02]  /*7430*/  HADD2.F32 R2, -RZ, R20.H1_H1 ;  /* 0x30000014ff027230 */ /* 0x000fe40000004100 */
[--C-:B-1----:R-:W-:Y:S02]  /*7440*/  HADD2.F32 R10, -RZ, R4.reuse.H0_H0 ;  /* 0x20000004ff0a7230 */ /* 0x102fe40000004100 */
[----:B------:R-:W-:-:S02]  /*7450*/  HADD2.F32 R8, -RZ, R4.H1_H1 ;  /* 0x30000004ff087230 */ /* 0x000fc40000004100 */
[--C-:B------:R-:W-:Y:S01]  /*7460*/  HADD2.F32 R4, -RZ, R5.reuse.H0_H0 ;  /* 0x20000005ff047230 */ /* 0x100fe20000004100 */
[-C--:B------:R-:W-:Y:S01]  /*7470*/  FMUL.FTZ R13, R10, R9.reuse ;  /* 0x000000090a0d7220 */ /* 0x080fe20000410000 */
[----:B------:R-:W-:Y:S01]  /*7480*/  HADD2.F32 R5, -RZ, R5.H1_H1 ;  /* 0x30000005ff057230 */ /* 0x000fe20000004100 */
[----:B------:R-:W-:Y:S01]  /*7490*/  FMUL.FTZ R14, R8, R9 ;  /* 0x00000009080e7220 */ /* 0x000fe20000410000 */
[--C-:B------:R-:W-:Y:S02]  /*74a0*/  HADD2.F32 R12, -RZ, R6.reuse.H0_H0 ;  /* 0x20000006ff0c7230 */ /* 0x100fe40000004100 */
[----:B------:R-:W-:Y:S01]  /*74b0*/  HADD2.F32 R11, -RZ, R6.H1_H1 ;  /* 0x30000006ff0b7230 */ /* 0x000fe20000004100 */
[-C--:B------:R-:W-:Y:S01]  /*74c0*/  FMUL.FTZ R9, R5, R0.reuse ;  /* 0x0000000005097220 */ /* 0x080fe20000410000 */
[--C-:B------:R-:W-:Y:S01]  /*74d0*/  HADD2.F32 R6, -RZ, R7.reuse.H0_H0 ;  /* 0x20000007ff067230 */ /* 0x100fe20000004100 */
[----:B------:R-:W-:Y:S01]  /*74e0*/  FMUL.FTZ R0, R4, R0 ;  /* 0x0000000004007220 */ /* 0x000fe20000410000 */
[----:B------:R-:W-:Y:S01]  /*74f0*/  HADD2.F32 R7, -RZ, R7.H1_H1 ;  /* 0x30000007ff077230 */ /* 0x000fe20000004100 */
[----:B------:R-:W-:-:S02]  /*7500*/  FFMA.FTZ R15, R10, R3, -R14 ;  /* 0x000000030a0f7223 */ /* 0x000fc4000001080e */
[----:B------:R-:W-:Y:S01]  /*7510*/  FFMA.FTZ R14, R8, R3, R13 ;  /* 0x00000003080e7223 */ /* 0x000fe2000001000d */
[----:B------:R-:W-:Y:S01]  /*7520*/  HADD2.F32 R3, -RZ, R23.H1_H1 ;  /* 0x30000017ff037230 */ /* 0x000fe20000004100 */
[-C--:B------:R-:W-:Y:S01]  /*7530*/  FFMA.FTZ R13, R4, R2.reuse, -R9 ;  /* 0x00000002040d7223 */ /* 0x080fe20000010809 */
[--C-:B------:R-:W-:Y:S01]  /*7540*/  HADD2.F32 R4, -RZ, R19.reuse.H1_H1 ;  /* 0x30000013ff047230 */ /* 0x100fe20000004100 */
[----:B------:R-:W-:Y:S01]  /*7550*/  FFMA.FTZ R10, R5, R2, R0 ;  /* 0x00000002050a7223 */ /* 0x000fe20000010000 */
[----:B------:R-:W-:Y:S02]  /*7560*/  HADD2.F32 R0, -RZ, R19.H0_H0 ;  /* 0x20000013ff007230 */ /* 0x000fe40000004100 */
[----:B------:R-:W-:Y:S01]  /*7570*/  HADD2.F32 R2, -RZ, R22.H1_H1 ;  /* 0x30000016ff027230 */ /* 0x000fe20000004100 */
[----:B------:R-:W-:Y:S02]  /*7580*/  FMUL.FTZ R9, R11, R4 ;  /* 0x000000040b097220 */ /* 0x000fe40000410000 */
[----:B------:R-:W-:-:S02]  /*7590*/  FMUL.FTZ R8, R7, R0 ;  /* 0x0000000007087220 */ /* 0x000fc40000410000 */
[----:B------:R-:W-:Y:S02]  /*75a0*/  FMUL.FTZ R4, R12, R4 ;  /* 0x000000040c047220 */ /* 0x000fe40000410000 */
[----:B------:R-:W-:Y:S02]  /*75b0*/  FMUL.FTZ R5, R6, R0 ;  /* 0x0000000006057220 */ /* 0x000fe40000410000 */
[-C--:B------:R-:W-:Y:S02]  /*75c0*/  FFMA.FTZ R9, R12, R3.reuse, -R9 ;  /* 0x000000030c097223 */ /* 0x080fe40000010809 */
[-C--:B------:R-:W-:Y:S02]  /*75d0*/  FFMA.FTZ R0, R6, R2.reuse, -R8 ;  /* 0x0000000206007223 */ /* 0x080fe40000010808 */
[----:B------:R-:W-:Y:S01]  /*75e0*/  FFMA.FTZ R3, R11, R3, R4 ;  /* 0x000000030b037223 */ /* 0x000fe20000010004 */
[----:B------:R-:W-:Y:S01]  /*75f0*/  F2FP.PACK_AB R4, R14, R15 ;  /* 0x0000000f0e04723e */ /* 0x000fe200000000ff */
[----:B------:R-:W-:Y:S01]  /*7600*/  FFMA.FTZ R2, R7, R2, R5 ;  /* 0x0000000207027223 */ /* 0x000fe20000010005 */
[----:B------:R-:W-:-:S02]  /*7610*/  F2FP.PACK_AB R5, R10, R13 ;  /* 0x0000000d0a05723e */ /* 0x000fc400000000ff */
[----:B------:R-:W-:Y:S02]  /*7620*/  F2FP.PACK_AB R6, R3, R9 ;  /* 0x000000090306723e */ /* 0x000fe400000000ff */
[----:B------:R-:W-:-:S05]  /*7630*/  F2FP.PACK_AB R7, R2, R0 ;  /* 0x000000000207723e */ /* 0x000fca00000000ff */
[----:B------:R1:W-:Y:S02]  /*7640*/  STS.128 [R188+0x10080], R4 ;  /* 0x01008004bc007388 */ /* 0x0003e40000000c00 */
.L_x_184:
[----:B------:R-:W-:Y:S05]  /*7650*/  BSYNC B0 ;  /* 0x0000000000007941 */ /* 0x000fea0003800000 */
.L_x_183:
[----:B------:R-:W-:Y:S01]  /*7660*/  ISETP.GE.AND P0, PT, R142, c[0x0][0x27c], PT ;  /* 0x00009f008e007a0c */ /* 0x000fe20003f06270 */
[----:B------:R-:W-:-:S12]  /*7670*/  BSSY B0, `(.L_x_185) ;  /* 0x0000028000007945 */ /* 0x000fd80003800000 */
[----:B------:R-:W-:Y:S05]  /*7680*/  @P0 BRA `(.L_x_186) ;  /* 0x0000026000000947 */ /* 0x000fea0003800000 */
[----:B-1----:R-:W1:Y:S01]  /*7690*/  LDS.128 R4, [R188+0x14080] ;  /* 0x01408000bc047984 */ /* 0x002e620000000c00 */
[----:B------:R-:W-:Y:S02]  /*76a0*/  HADD2.F32 R9, -RZ, R18.H0_H0 ;  /* 0x20000012ff097230 */ /* 0x000fe40000004100 */
[----:B------:R-:W-:Y:S02]  /*76b0*/  HADD2.F32 R0, -RZ, R17.H0_H0 ;  /* 0x20000011ff007230 */ /* 0x000fe40000004100 */
        /* <DEDUP_REMOVED lines=18> */
[----:B------:R-:W-:Y:S01]  /*77e0*/  HADD2.F32 R4, -RZ, R21.H0_H0 ;  /* 0x20000015ff047230 */ /* 0x000fe20000004100 */
[----:B------:R-:W-:Y:S01]  /*77f0*/  FFMA.FTZ R10, R5, R2, R0 ;  /* 0x00000002050a7223 */ /* 0x000fe20000010000 */
[----:B------:R-:W-:Y:S02]  /*7800*/  HADD2.F32 R0, -RZ, R20.H0_H0 ;  /* 0x20000014ff007230 */ /* 0x000fe40000004100 */
[----:B------:R-:W-:Y:S01]  /*7810*/  HADD2.F32 R2, -RZ, R27.H0_H0 ;  /* 0x2000001bff027230 */ /* 0x000fe20000004100 */
        /* <DEDUP_REMOVED lines=13> */
.L_x_186:
[----:B------:R-:W-:Y:S05]  /*78f0*/  BSYNC B0 ;  /* 0x0000000000007941 */ /* 0x000fea0003800000 */
.L_x_185:
[----:B------:R-:W-:Y:S01]  /*7900*/  ISETP.GE.AND P0, PT, R140, c[0x0][0x27c], PT ;  /* 0x00009f008c007a0c */ /* 0x000fe20003f06270 */
[----:B------:R-:W-:-:S12]  /*7910*/  BSSY B0, `(.L_x_187) ;  /* 0x0000028000007945 */ /* 0x000fd80003800000 */
[----:B------:R-:W-:Y:S05]  /*7920*/  @P0 BRA `(.L_x_188) ;  /* 0x0000026000000947 */ /* 0x000fea0003800000 */
[----:B-1----:R-:W1:Y:S01]  /*7930*/  LDS.128 R4, [R188+0x18080] ;  /* 0x01808000bc047984 */ /* 0x002e620000000c00 */
[----:B------:R-:W-:Y:S02]  /*7940*/  HADD2.F32 R9, -RZ, R22.H0_H0 ;  /* 0x20000016ff097230 */ /* 0x000fe40000004100 */
[----:B------:R-:W-:Y:S02]  /*7950*/  HADD2.F32 R0, -RZ, R23.H0_H0 ;  /* 0x20000017ff007230 */ /* 0x000fe40000004100 */
[----:B------:R-:W-:Y:S02]  /*7960*/  HADD2.F32 R3, -RZ, R27.H1_H1 ;  /* 0x3000001bff037230 */ /* 0x000fe40000004100 */
[----:B------:R-:W-:Y:S02]  /*7970*/  HADD2.F32 R2, -RZ, R26.H0_H0 ;  /* 0x2000001aff027230 */ /* 0x000fe40000004100 */
        /* <DEDUP_REMOVED lines=14> */
[----:B------:R-:W-:Y:S01]  /*7a60*/  HADD2.F32 R3, -RZ, R29.H0_H0 ;  /* 0x2000001dff037230 */ /* 0x000fe20000004100 */
[-C--:B------:R-:W-:Y:S01]  /*7a70*/  FFMA.FTZ R13, R4, R2.reuse, -R9 ;  /* 0x00000002040d7223 */ /* 0x080fe20000010809 */
[----:B------:R-:W-:Y:S01]  /*7a80*/  HADD2.F32 R4, -RZ, R25.H0_H0 ;  /* 0x20000019ff047230 */ /* 0x000fe20000004100 */
        /* <DEDUP_REMOVED lines=16> */
.L_x_188:
[----:B------:R-:W-:Y:S05]  /*7b90*/  BSYNC B0 ;  /* 0x0000000000007941 */ /* 0x000fea0003800000 */
.L_x_187:
[----:B------:R-:W-:-:S13]  /*7ba0*/  ISETP.GE.AND P0, PT, R141, c[0x0][0x27c], PT ;  /* 0x00009f008d007a0c */ /* 0x000fda0003f06270 */
[----:B------:R-:W-:Y:S05]  /*7bb0*/  @P0 BRA `(.L_x_182) ;  /* 0x0000026000000947 */ /* 0x000fea0003800000 */
[----:B-1----:R-:W1:Y:S01]  /*7bc0*/  LDS.128 R4, [R188+0x1c080] ;  /* 0x01c08000bc047984 */ /* 0x002e620000000c00 */
[----:B------:R-:W-:Y:S02]  /*7bd0*/  HADD2.F32 R9, -RZ, R28.H0_H0 ;  /* 0x2000001cff097230 */ /* 0x000fe40000004100 */
[----:B------:R-:W-:Y:S02]  /*7be0*/  HADD2.F32 R0, -RZ, R29.H1_H1 ;  /* 0x3000001dff007230 */ /* 0x000fe40000004100 */
[--C-:B------:R-:W-:Y:S02]  /*7bf0*/  HADD2.F32 R3, -RZ, R31.reuse.H1_H1 ;  /* 0x3000001fff037230 */ /* 0x100fe40000004100 */
        /* <DEDUP_REMOVED lines=34> */
.L_x_182:
[----:B------:R-:W-:Y:S05]  /*7e20*/  BSYNC B1 ;  /* 0x0000000000017941 */ /* 0x000fea0003800000 */
.L_x_181:
[----:B------:R-:W-:Y:S01]  /*7e30*/  IADD3 R0, R198, 0x20, RZ ;  /* 0x00000020c6007810 */ /* 0x000fe20007ffe0ff */
[----:B------:R-:W-:Y:S03]  /*7e40*/  BSSY B1, `(.L_x_189) ;  /* 0x00000a9000017945 */ /* 0x000fe60003800000 */
[----:B------:R-:W-:-:S13]  /*7e50*/  ISETP.GE.AND P0, PT, R0, R16, PT ;  /* 0x000000100000720c */ /* 0x000fda0003f06270 */
[----:B------:R-:W-:Y:S05]  /*7e60*/  @P0 BRA `(.L_x_190) ;  /* 0x00000a6000000947 */ /* 0x000fea0003800000 */
[----:B------:R-:W-:Y:S01]  /*7e70*/  ISETP.GE.AND P0, PT, R138, c[0x0][0x27c], PT ;  /* 0x00009f008a007a0c */ /* 0x000fe20003f06270 */
[----:B------:R-:W-:-:S12]  /*7e80*/  BSSY B0, `(.L_x_191) ;  /* 0x0000028000007945 */ /* 0x000fd80003800000 */
[----:B------:R-:W-:Y:S05]  /*7e90*/  @P0 BRA `(.L_x_192) ;  /* 0x0000026000000947 */ /* 0x000fea0003800000 */
[----:B-1----:R-:W1:Y:S01]  /*7ea0*/  LDS.128 R4, [R188+0x11080] ;  /* 0x01108000bc047984 */ /* 0x002e620000000c00 */
[----:B------:R-:W-:Y:S02]  /*7eb0*/  HADD2.F32 R9, -RZ, R17.H1_H1 ;  /* 0x30000011ff097230 */ /* 0x000fe40000004100 */
[----:B------:R-:W-:Y:S02]  /*7ec0*/  HADD2.F32 R0, -RZ, R18.H1_H1 ;  /* 0x30000012ff007230 */ /* 0x000fe40000004100 */
[----:B------:R-:W-:Y:S02]  /*7ed0*/  HADD2.F32 R3, -RZ, R21.H1_H1 ;  /* 0x30000015ff037230 */ /* 0x000fe40000004100 */
[----:B------:R-:W-:Y:S02]  /*7ee0*/  HADD2.F32 R2, -RZ, R20.H1_H1 ;  /* 0x30000014ff027230 */ /* 0x000fe40000004100 */
[--C-:B-1----:R-:W-:Y:S02]  /*7ef0*/  HADD2.F32 R10, -RZ, R4.reuse.H0_H0 ;  /* 0x20000004ff0a7230 */ /* 0x102fe40000004100 */
[----:B------:R-:W-:-:S02]  /*7f00*/  HADD2.F32 R8, -RZ, R4.H1_H1 ;  /* 0x30000004ff087230 */ /* 0x000fc40000004100 */
[--C-:B------:R-:W-:Y:S01]  /*7f10*/  HADD2.F32 R4, -RZ, R5.reuse.H0_H0 ;  /* 0x20000005ff047230 */ /* 0x100fe20000004100 */
[C---:B------:R-:W-:Y:S01]  /*7f20*/  FMUL.FTZ R13, R9.reuse, R10 ;  /* 0x0000000a090d7220 */ /* 0x040fe20000410000 */
[----:B------:R-:W-:Y:S01]  /*7f30*/  HADD2.F32 R5, -RZ, R5.H1_H1 ;  /* 0x30000005ff057230 */ /* 0x000fe20000004100 */
[----:B------:R-:W-:Y:S01]  /*7f40*/  FMUL.FTZ R14, R9, R8 ;  /* 0x00000008090e7220 */ /* 0x000fe20000410000 */
[--C-:B------:R-:W-:Y:S02]  /*7f50*/  HADD2.F32 R12, -RZ, R6.reuse.H0_H0 ;  /* 0x20000006ff0c7230 */ /* 0x100fe40000004100 */
[----:B------:R-:W-:Y:S01]  /*7f60*/  HADD2.F32 R11, -RZ, R6.H1_H1 ;  /* 0x30000006ff0b7230 */ /* 0x000fe20000004100 */
[C---:B------:R-:W-:Y:S01]  /*7f70*/  FMUL.FTZ R9, R0.reuse, R5 ;  /* 0x0000000500097220 */ /* 0x040fe20000410000 */
[--C-:B------:R-:W-:Y:S01]  /*7f80*/  HADD2.F32 R6, -RZ, R7.reuse.H0_H0 ;  /* 0x20000007ff067230 */ /* 0x100fe20000004100 */
[----:B------:R-:W-:Y:S01]  /*7f90*/  FMUL.FTZ R0, R0, R4 ;  /* 0x0000000400007220 */ /* 0x000fe20000410000 */
[----:B------:R-:W-:Y:S01]  /*7fa0*/  HADD2.F32 R7, -RZ, R7.H1_H1 ;  /* 0x30000007ff077230 */ /* 0x000fe20000004100 */
[----:B------:R-:W-:-:S02]  /*7fb0*/  FFMA.FTZ R15, R3, R10, -R14 ;  /* 0x0000000a030f7223 */ /* 0x000fc4000001080e */
[----:B------:R-:W-:Y:S01]  /*7fc0*/  FFMA.FTZ R14, R3, R8, R13 ;  /* 0x00000008030e7223 */ /* 0x000fe2000001000d */
[----:B------:R-:W-:Y:S01]  /*7fd0*/  HADD2.F32 R3, -RZ, R23.H1_H1 ;  /* 0x30000017ff037230 */ /* 0x000fe20000004100 */
[C---:B------:R-:W-:Y:S01]  /*7fe0*/  FFMA.FTZ R13, R2.reuse, R4, -R9 ;  /* 0x00000004020d7223 */ /* 0x040fe20000010809 */
        /* <DEDUP_REMOVED lines=8> */
[C---:B------:R-:W-:Y:S02]  /*8070*/  FFMA.FTZ R9, R3.reuse, R12, -R9 ;  /* 0x0000000c03097223 */ /* 0x040fe40000010809 */
[----:B------:R-:W-:Y:S02]  /*8080*/  FFMA.FTZ R0, R2, R6, -R8 ;  /* 0x0000000602007223 */ /* 0x000fe40000010808 */
[----:B------:R-:W-:Y:S01]  /*8090*/  FFMA.FTZ R3, R3, R11, R4 ;  /* 0x0000000b03037223 */ /* 0x000fe20000010004 */
[----:B------:R-:W-:Y:S01]  /*80a0*/  F2FP.PACK_AB R4, R14, R15 ;  /* 0x0000000f0e04723e */ /* 0x000fe200000000ff */
[----:B------:R-:W-:Y:S01]  /*80b0*/  FFMA.FTZ R2, R2, R7, R5 ;  /* 0x0000000702027223 */ /* 0x000fe20000010005 */
[----:B------:R-:W-:-:S02]  /*80c0*/  F2FP.PACK_AB R5, R10, R13 ;  /* 0x0000000d0a05723e */ /* 0x000fc400000000ff */
[----:B------:R-:W-:Y:S02]  /*80d0*/  F2FP.PACK_AB R6, R3, R9 ;  /* 0x000000090306723e */ /* 0x000fe400000000ff */
[----:B------:R-:W-:-:S05]  /*80e0*/  F2FP.PACK_AB R7, R2, R0 ;  /* 0x000000000207723e */ /* 0x000fca00000000ff */
[----:B------:R1:W-:Y:S02]  /*80f0*/  STS.128 [R188+0x11080], R4 ;  /* 0x01108004bc007388 */ /* 0x0003e40000000c00 */
.L_x_192:
[----:B------:R-:W-:Y:S05]  /*8100*/  BSYNC B0 ;  /* 0x0000000000007941 */ /* 0x000fea0003800000 */
.L_x_191:
        /* <DEDUP_REMOVED lines=41> */
.L_x_194:
[----:B------:R-:W-:Y:S05]  /*83a0*/  BSYNC B0 ;  /* 0x0000000000007941 */ /* 0x000fea0003800000 */
.L_x_193:
        /* <DEDUP_REMOVED lines=22> */
[----:B------:R-:W-:Y:S01]  /*8510*/  HADD2.F32 R3, -RZ, R29.H0_H0 ;  /* 0x2000001dff037230 */ /* 0x000fe20000004100 */
[C---:B------:R-:W-:Y:S01]  /*8520*/  FFMA.FTZ R13, R2.reuse, R4, -R9 ;  /* 0x00000004020d7223 */ /* 0x040fe20000010809 */
        /* <DEDUP_REMOVED lines=17> */
.L_x_196:
[----:B------:R-:W-:Y:S05]  /*8640*/  BSYNC B0 ;  /* 0x0000000000007941 */ /* 0x000fea0003800000 */
.L_x_195:
        /* <DEDUP_REMOVED lines=40> */
.L_x_190:
[----:B------:R-:W-:Y:S05]  /*88d0*/  BSYNC B1 ;  /* 0x0000000000017941 */ /* 0x000fea0003800000 */
.L_x_189:
        /* <DEDUP_REMOVED lines=45> */
.L_x_200:
[----:B------:R-:W-:Y:S05]  /*8bb0*/  BSYNC B0 ;  /* 0x0000000000007941 */ /* 0x000fea0003800000 */
.L_x_199:
        /* <DEDUP_REMOVED lines=41> */
.L_x_202:
[----:B------:R-:W-:Y:S05]  /*8e50*/  BSYNC B0 ;  /* 0x0000000000007941 */ /* 0x000fea0003800000 */
.L_x_201:
        /* <DEDUP_REMOVED lines=41> */
.L_x_204:
[----:B------:R-:W-:Y:S05]  /*90f0*/  BSYNC B0 ;  /* 0x0000000000007941 */ /* 0x000fea0003800000 */
.L_x_203:
        /* <DEDUP_REMOVED lines=40> */
.L_x_198:
[----:B------:R-:W-:Y:S05]  /*9380*/  BSYNC B1 ;  /* 0x0000000000017941 */ /* 0x000fea0003800000 */
.L_x_197:
[----:B------:R-:W-:-:S04]  /*9390*/  IADD3 R0, R198, 0x60, RZ ;  /* 0x00000060c6007810 */ /* 0x000fc80007ffe0ff */
        /* <DEDUP_REMOVED lines=43> */
.L_x_207:
[----:B------:R-:W-:Y:S05]  /*9650*/  BSYNC B0 ;  /* 0x0000000000007941 */ /* 0x000fea0003800000 */
.L_x_206:
        /* <DEDUP_REMOVED lines=41> */
.L_x_209:
[----:B------:R-:W-:Y:S05]  /*98f0*/  BSYNC B0 ;  /* 0x0000000000007941 */ /* 0x000fea0003800000 */
.L_x_208:
        /* <DEDUP_REMOVED lines=41> */
.L_x_211:
[----:B------:R-:W-:Y:S05]  /*9b90*/  BSYNC B0 ;  /* 0x0000000000007941 */ /* 0x000fea0003800000 */
.L_x_210:
        /* <DEDUP_REMOVED lines=39> */
[----:B------:R1:W-:Y:S01]  /*9e10*/  STS.128 [R188+0x1f080], R4 ;  /* 0x01f08004bc007388 */ /* 0x0003e20000000c00 */
[----:B------:R-:W-:Y:S05]  /*9e20*/  BRA `(.L_x_205) ;  /* 0x000035b000007947 */ /* 0x000fea0003800000 */
.L_x_178:
[----:B------:R-:W1:Y:S01]  /*9e30*/  SHFL.IDX PT, R28, R0, RZ, 0x181f ;  /* 0x00181fff001c7589 */ /* 0x000e6200000e0000 */
[----:B------:R-:W-:Y:S01]  /*9e40*/  BSSY B0, `(.L_x_212) ;  /* 0x0000023000007945 */ /* 0x000fe20003800000 */
[----:B------:R-:W-:Y:S01]  /*9e50*/  CS2R R10, SRZ ;  /* 0x00000000000a7805 */ /* 0x000fe2000001ff00 */
[----:B------:R-:W-:Y:S01]  /*9e60*/  CS2R R8, SRZ ;  /* 0x0000000000087805 */ /* 0x000fe2000001ff00 */
[----:B------:R-:W3:Y:S01]  /*9e70*/  SHFL.IDX PT, R15, R7, RZ, 0x181f ;  /* 0x00181fff070f7589 */ /* 0x000ee200000e0000 */
[----:B------:R-:W-:Y:S01]  /*9e80*/  CS2R R22, SRZ ;  /* 0x0000000000167805 */ /* 0x000fe2000001ff00 */
[----:B--2-4-:R-:W-:Y:S01]  /*9e90*/  CS2R R20, SRZ ;  /* 0x0000000000147805 */ /* 0x014fe2000001ff00 */
[----:B------:R-:W-:Y:S01]  /*9ea0*/  CS2R R4, SRZ ;  /* 0x0000000000047805 */ /* 0x000fe2000001ff00 */
[----:B------:R-:W2:Y:S01]  /*9eb0*/  SHFL.IDX PT, R27, R2, RZ, 0x181f ;  /* 0x00181fff021b7589 */ /* 0x000ea200000e0000 */
[----:B------:R-:W-:Y:S01]  /*9ec0*/  CS2R R18, SRZ ;  /* 0x0000000000127805 */ /* 0x000fe2000001ff00 */
[----:B------:R-:W-:-:S02]  /*9ed0*/  CS2R R16, SRZ ;  /* 0x0000000000107805 */ /* 0x000fc4000001ff00 */
[----:B------:R4:W1:Y:S02]  /*9ee0*/  SHFL.IDX PT, R26, R6, RZ, 0x181f ;  /* 0x00181fff061a7589 */ /* 0x00086400000e0000 */
[----:B----4-:R-:W-:Y:S01]  /*9ef0*/  CS2R R6, SRZ ;  /* 0x0000000000067805 */ /* 0x010fe2000001ff00 */
[----:B------:R-:W-:Y:S05]  /*9f00*/  @P6 BRA `(.L_x_213) ;  /* 0x0000016000006947 */ /* 0x000fea0003800000 */
[----:B-123--:R-:W-:Y:S02]  /*9f10*/  ISETP.GE.AND P1, PT, R132, c[0x0][0x27c], PT ;  /* 0x00009f0084007a0c */ /* 0x00efe40003f26270 */
[----:B------:R-:W-:-:S11]  /*9f20*/  ISETP.GE.AND P0, PT, R134, c[0x0][0x27c], PT ;  /* 0x00009f0086007a0c */ /* 0x000fd60003f06270 */
[C---:B------:R-:W-:Y:S01]  /*9f30*/  @!P1 IMAD.SHL.U32 R4, R132.reuse, 0x2, RZ ;  /* 0x0000000284049824 */ /* 0x040fe200078e00ff */
[----:B------:R-:W-:Y:S02]  /*9f40*/  @!P1 SHF.L.U64.HI R0, R132, 0x1, R13 ;  /* 0x0000000184009819 */ /* 0x000fe4000001020d */
[----:B------:R-:W-:Y:S02]  /*9f50*/  @!P0 SHF.L.U64.HI R5, R14, 0x1, R25 ;  /* 0x000000010e058819 */ /* 0x000fe40000010219 */
[----:B------:R-:W-:-:S05]  /*9f60*/  @!P1 IADD3 R2, P2, R15, R4, RZ ;  /* 0x000000040f029210 */ /* 0x000fca0007f5e0ff */
[--C-:B------:R-:W-:Y:S01]  /*9f70*/  @!P1 IMAD.X R3, R28, 0x1, R0.reuse, P2 ;  /* 0x000000011c039824 */ /* 0x100fe200010e0600 */
[----:B------:R-:W-:Y:S01]  /*9f80*/  @!P1 IADD3 R24, P2, R26, R4, RZ ;  /* 0x000000041a189210 */ /* 0x000fe20007f5e0ff */
[----:B------:R-:W-:Y:S01]  /*9f90*/  @!P0 IMAD.SHL.U32 R4, R14, 0x2, RZ ;  /* 0x000000020e048824 */ /* 0x000fe200078e00ff */
[----:B------:R-:W-:Y:S01]  /*9fa0*/  CS2R R10, SRZ ;  /* 0x00000000000a7805 */ /* 0x000fe2000001ff00 */
[----:B------:R-:W-:Y:S01]  /*9fb0*/  CS2R R8, SRZ ;  /* 0x0000000000087805 */ /* 0x000fe2000001ff00 */
[----:B------:R-:W-:Y:S01]  /*9fc0*/  CS2R R6, SRZ ;  /* 0x0000000000067805 */ /* 0x000fe2000001ff00 */
[----:B------:R-:W-:Y:S01]  /*9fd0*/  @!P1 IMAD.X R25, R27, 0x1, R0, P2 ;  /* 0x000000011b199824 */ /* 0x000fe200010e0600 */
[-C--:B------:R-:W-:Y:S01]  /*9fe0*/  @!P0 IADD3 R14, P2, R15, R4.reuse, RZ ;  /* 0x000000040f0e8210 */ /* 0x080fe20007f5e0ff */
[----:B------:R1:W5:Y:S04]  /*9ff0*/  @!P1 LD.E.128 R20, [R2.64] ;  /* 0x0000000602149980 */ /* 0x000368000c101d00 */
[--C-:B------:R-:W-:Y:S01]  /*a000*/  @!P0 IMAD.X R15, R28, 0x1, R5.reuse, P2 ;  /* 0x000000011c0f8824 */ /* 0x100fe200010e0605 */
[----:B------:R-:W-:Y:S01]  /*a010*/  @!P0 IADD3 R12, P2, R26, R4, RZ ;  /* 0x000000041a0c8210 */ /* 0x000fe20007f5e0ff */
[----:B------:R1:W5:Y:S04]  /*a020*/  @!P1 LD.E.128 R16, [R24.64] ;  /* 0x0000000618109980 */ /* 0x000368000c101d00 */
[----:B------:R-:W-:Y:S01]  /*a030*/  @!P0 IMAD.X R13, R27, 0x1, R5, P2 ;  /* 0x000000011b0d8824 */ /* 0x000fe200010e0605 */
[----:B------:R1:W5:Y:S01]  /*a040*/  @!P0 LD.E.128 R8, [R14.64] ;  /* 0x000000060e088980 */ /* 0x000362000c101d00 */
[----:B------:R-:W-:-:S06]  /*a050*/  CS2R R4, SRZ ;  /* 0x0000000000047805 */ /* 0x000fcc000001ff00 */
[----:B------:R1:W5:Y:S02]  /*a060*/  @!P0 LD.E.128 R4, [R12.64] ;  /* 0x000000060c048980 */ /* 0x000364000c101d00 */
.L_x_213:
[----:B-123--:R-:W-:Y:S05]  /*a070*/  BSYNC B0 ;  /* 0x0000000000007941 */ /* 0x00efea0003800000 */
.L_x_212:
[--C-:B-----5:R-:W-:Y:S01]  /*a080*/  IMAD.MOV.U32 R36, RZ, RZ, R21.reuse ;  /* 0x000000ffff247224 */ /* 0x120fe200078e0015 */
[--C-:B------:R-:W-:Y:S01]  /*a090*/  SHF.R.U64 R35, R20, 0x10, R21.reuse ;  /* 0x0000001014237819 */ /* 0x100fe20000001215 */
[----:B------:R-:W-:Y:S01]  /*a0a0*/  IMAD.MOV.U32 R37, RZ, RZ, R20 ;  /* 0x000000ffff257224 */ /* 0x000fe200078e0014 */
[----:B------:R-:W-:Y:S01]  /*a0b0*/  SHF.R.U32.HI R32, RZ, 0x10, R21 ;  /* 0x00000010ff207819 */ /* 0x000fe20000011615 */
[--C-:B------:R-:W-:Y:S01]  /*a0c0*/  IMAD.MOV.U32 R21, RZ, RZ, R17.reuse ;  /* 0x000000ffff157224 */ /* 0x100fe200078e0011 */
[----:B------:R-:W-:Y:S01]  /*a0d0*/  SHF.R.U32.HI R2, RZ, 0x10, R17 ;  /* 0x00000010ff027819 */ /* 0x000fe20000011611 */
[--C-:B------:R-:W-:Y:S01]  /*a0e0*/  IMAD.MOV.U32 R33, RZ, RZ, R23.reuse ;  /* 0x000000ffff217224 */ /* 0x100fe200078e0017 */
[----:B------:R-:W-:Y:S01]  /*a0f0*/  SHF.R.U64 R31, R22, 0x10, R23 ;  /* 0x00000010161f7819 */ /* 0x000fe20000001217 */
[----:B------:R-:W-:Y:S01]  /*a100*/  IMAD.MOV.U32 R29, RZ, RZ, R9 ;  /* 0x000000ffff1d7224 */ /* 0x000fe200078e0009 */
[----:B------:R-:W-:Y:S01]  /*a110*/  PRMT R43, R21, 0x5410, R2 ;  /* 0x00005410152b7816 */ /* 0x000fe20000000002 */
[----:B------:R-:W-:Y:S01]  /*a120*/  IMAD R2, R209, -0x80, R38 ;  /* 0xffffff80d1027824 */ /* 0x000fe200078e0226 */
[----:B------:R-:W-:Y:S01]  /*a130*/  SHF.R.U32.HI R28, RZ, 0x10, R23 ;  /* 0x00000010ff1c7819 */ /* 0x000fe20000011617 */
[----:B------:R-:W-:Y:S01]  /*a140*/  IMAD.MOV.U32 R25, RZ, RZ, R11 ;  /* 0x000000ffff197224 */ /* 0x000fe200078e000b */
[--C-:B------:R-:W-:Y:S01]  /*a150*/  SHF.R.U64 R27, R8, 0x10, R9.reuse ;  /* 0x00000010081b7819 */ /* 0x100fe20000001209 */
[----:B------:R-:W-:Y:S01]  /*a160*/  IMAD.MOV.U32 R12, RZ, RZ, R4 ;  /* 0x000000ffff0c7224 */ /* 0x000fe200078e0004 */
[----:B------:R-:W-:Y:S01]  /*a170*/  IMNMX R41, R2, 0x80, PT ;  /* 0x0000008002297817 */ /* 0x000fe20003800200 */
[----:B------:R-:W-:Y:S01]  /*a180*/  IMAD.MOV.U32 R34, RZ, RZ, R22 ;  /* 0x000000ffff227224 */ /* 0x000fe200078e0016 */
[----:B------:R-:W-:Y:S01]  /*a190*/  SHF.R.U32.HI R24, RZ, 0x10, R9 ;  /* 0x00000010ff187819 */ /* 0x000fe20000011609 */
[----:B------:R-:W-:Y:S01]  /*a1a0*/  IMAD.MOV.U32 R30, RZ, RZ, R8 ;  /* 0x000000ffff1e7224 */ /* 0x000fe200078e0008 */
[----:B------:R-:W-:Y:S01]  /*a1b0*/  ISETP.GE.AND P0, PT, R198, R41, PT ;  /* 0x00000029c600720c */ /* 0x000fe20003f06270 */
[----:B------:R-:W-:Y:S01]  /*a1c0*/  IMAD.MOV.U32 R26, RZ, RZ, R10 ;  /* 0x000000ffff1a7224 */ /* 0x000fe200078e000a */
[--C-:B------:R-:W-:Y:S01]  /*a1d0*/  SHF.R.U64 R23, R10, 0x10, R11.reuse ;  /* 0x000000100a177819 */ /* 0x100fe2000000120b */
[----:B------:R-:W-:Y:S01]  /*a1e0*/  IMAD.MOV.U32 R22, RZ, RZ, R16 ;  /* 0x000000ffff167224 */ /* 0x000fe200078e0010 */
[----:B------:R-:W-:Y:S01]  /*a1f0*/  SHF.R.U32.HI R20, RZ, 0x10, R11 ;  /* 0x00000010ff147819 */ /* 0x000fe2000001160b */
[--C-:B------:R-:W-:Y:S01]  /*a200*/  IMAD.MOV.U32 R11, RZ, RZ, R5.reuse ;  /* 0x000000ffff0b7224 */ /* 0x100fe200078e0005 */
[--C-:B------:R-:W-:Y:S01]  /*a210*/  SHF.R.U64 R9, R4, 0x10, R5.reuse ;  /* 0x0000001004097819 */ /* 0x100fe20000001205 */
[----:B------:R-:W-:Y:S01]  /*a220*/  IMAD.MOV.U32 R15, RZ, RZ, R18 ;  /* 0x000000ffff0f7224 */ /* 0x000fe200078e0012 */
[----:B------:R-:W-:Y:S01]  /*a230*/  SHF.R.U32.HI R4, RZ, 0x10, R5 ;  /* 0x00000010ff047819 */ /* 0x000fe20000011605 */
[----:B------:R-:W-:Y:S01]  /*a240*/  IMAD.MOV.U32 R14, RZ, RZ, R19 ;  /* 0x000000ffff0e7224 */ /* 0x000fe200078e0013 */
[----:B------:R-:W-:Y:S01]  /*a250*/  SHF.R.U64 R16, R16, 0x10, R17 ;  /* 0x0000001010107819 */ /* 0x000fe20000001211 */
[----:B------:R-:W-:Y:S01]  /*a260*/  IMAD.MOV.U32 R8, RZ, RZ, R6 ;  /* 0x000000ffff087224 */ /* 0x000fe200078e0006 */
[----:B------:R-:W-:Y:S01]  /*a270*/  SHF.R.U64 R13, R18, 0x10, R19 ;  /* 0x00000010120d7819 */ /* 0x000fe20000001213 */
[----:B------:R-:W-:Y:S01]  /*a280*/  IMAD.MOV.U32 R5, RZ, RZ, R7 ;  /* 0x000000ffff057224 */ /* 0x000fe200078e0007 */
[----:B------:R-:W-:Y:S01]  /*a290*/  SHF.R.U32.HI R10, RZ, 0x10, R19 ;  /* 0x00000010ff0a7819 */ /* 0x000fe20000011613 */
[----:B------:R-:W-:-:S04]  /*a2a0*/  DEPBAR.LE SB0, 0x1 ;  /* 0x000080400000791a */ /* 0x000fc80000000000 */
[--C-:B------:R-:W-:Y:S01]  /*a2b0*/  SHF.R.U64 R3, R6, 0x10, R7.reuse ;  /* 0x0000001006037819 */ /* 0x100fe20000001207 */
[----:B------:R-:W-:Y:S01]  /*a2c0*/  BSSY B1, `(.L_x_214) ;  /* 0x00000cf000017945 */ /* 0x000fe20003800000 */
[----:B------:R-:W-:Y:S02]  /*a2d0*/  SHF.R.U32.HI R0, RZ, 0x10, R7 ;  /* 0x00000010ff007819 */ /* 0x000fe40000011607 */
        /* <DEDUP_REMOVED lines=15> */
[----:B------:R-:W-:Y:S01]  /*a3d0*/  SHF.R.S32.HI R52, RZ, 0x3, R39 ;  /* 0x00000003ff347819 */ /* 0x000fe20000011427 */
[----:B------:R-:W-:Y:S06]  /*a3e0*/  BAR.SYNC.DEFER_BLOCKING 0x0 ;  /* 0x0000000000007b1d */ /* 0x000fec0000010000 */
[----:B------:R-:W-:Y:S05]  /*a3f0*/  @P0 BRA `(.L_x_215) ;  /* 0x00000bb000000947 */ /* 0x000fea0003800000 */
[----:B------:R-:W-:Y:S01]  /*a400*/  ISETP.GE.AND P0, PT, R132, c[0x0][0x27c], PT ;  /* 0x00009f0084007a0c */ /* 0x000fe20003f06270 */
[----:B------:R-:W-:-:S12]  /*a410*/  BSSY B0, `(.L_x_216) ;  /* 0x0000059000007945 */ /* 0x000fd80003800000 */
[----:B------:R-:W-:Y:S05]  /*a420*/  @P0 BRA `(.L_x_217) ;  /* 0x0000057000000947 */ /* 0x000fea0003800000 */
[----:B------:R-:W-:Y:S01]  /*a430*/  MOV R0, c[0x0][0x27c] ;  /* 0x00009f0000007a02 */ /* 0x000fe20000000f00 */
[----:B------:R-:W1:Y:S01]  /*a440*/  LDS.128 R4, [R188+0x10080] ;  /* 0x01008000bc047984 */ /* 0x000e620000000c00 */
[----:B------:R-:W-:Y:S02]  /*a450*/  HADD2.F32 R13, -RZ, R45.H0_H0 ;  /* 0x2000002dff0d7230 */ /* 0x000fe40000004100 */
[----:B------:R-:W-:Y:S01]  /*a460*/  LEA.HI R0, R0, R216, RZ, 0x1d ;  /* 0x000000d800007211 */ /* 0x000fe200078fe8ff */
[----:B------:R-:W-:-:S03]  /*a470*/  HADD2.F32 R12, -RZ, R46.H0_H0 ;  /* 0x2000002eff0c7230 */ /* 0x000fc60000004100 */
[----:B------:R-:W-:Y:S02]  /*a480*/  SHF.R.S32.HI R3, RZ, 0x1f, R0 ;  /* 0x0000001fff037819 */ /* 0x000fe40000011400 */
[----:B------:R-:W-:Y:S02]  /*a490*/  SHF.L.U32 R2, R0, 0x3, RZ ;  /* 0x0000000300027819 */ /* 0x000fe400000006ff */
[----:B------:R-:W-:Y:S02]  /*a4a0*/  LEA.HI R0, R3, R0, RZ, 0x3 ;  /* 0x0000000003007211 */ /* 0x000fe400078f18ff */
[----:B------:R-:W-:Y:S02]  /*a4b0*/  LOP3.LUT R2, R113, 0x38, R2, 0xf8, !PT ;  /* 0x0000003871027812 */ /* 0x000fe400078ef802 */
[----:B------:R-:W-:Y:S02]  /*a4c0*/  SHF.L.U32 R0, R0, 0xa, RZ ;  /* 0x0000000a00007819 */ /* 0x000fe400000006ff */
[----:B------:R-:W-:-:S02]  /*a4d0*/  LOP3.LUT R2, R2, R135, RZ, 0x3c, !PT ;  /* 0x0000008702027212 */ /* 0x000fc400078e3cff */
[----:B------:R-:W-:-:S04]  /*a4e0*/  LOP3.LUT R0, R0, 0x7fffe000, RZ, 0xc0, !PT ;  /* 0x7fffe00000007812 */ /* 0x000fc800078ec0ff */
[----:B------:R-:W-:Y:S01]  /*a4f0*/  IADD3 R0, R2, R0, R114 ;  /* 0x0000000002007210 */ /* 0x000fe20007ffe072 */
[----:B------:R-:W-:-:S03]  /*a500*/  HADD2.F32 R2, -RZ, R42.H0_H0 ;  /* 0x2000002aff027230 */ /* 0x000fc60000004100 */
[----:B------:R-:W-:Y:S01]  /*a510*/  SHF.L.U32 R28, R0, 0x1, RZ ;  /* 0x00000001001c7819 */ /* 0x000fe200000006ff */
[----:B------:R-:W-:-:S04]  /*a520*/  HADD2.F32 R0, -RZ, R42.H1_H1 ;  /* 0x3000002aff007230 */ /* 0x000fc80000004100 */
[----:B------:R-:W2:Y:S01]  /*a530*/  LDS.128 R8, [R28+0x10080] ;  /* 0x010080001c087984 */ /* 0x000ea20000000c00 */
[--C-:B-1----:R-:W-:Y:S02]  /*a540*/  HADD2.F32 R17, -RZ, R4.reuse.H0_H0 ;  /* 0x20000004ff117230 */ /* 0x102fe40000004100 */
[----:B------:R-:W-:Y:S02]  /*a550*/  HADD2.F32 R16, -RZ, R4.H1_H1 ;  /* 0x30000004ff107230 */ /* 0x000fe40000004100 */
[--C-:B------:R-:W-:Y:S02]  /*a560*/  HADD2.F32 R23, -RZ, R7.reuse.H0_H0 ;  /* 0x20000007ff177230 */ /* 0x100fe40000004100 */
[----:B------:R-:W-:Y:S01]  /*a570*/  HADD2.F32 R22, -RZ, R7.H1_H1 ;  /* 0x30000007ff167230 */ /* 0x000fe20000004100 */
[----:B------:R-:W-:Y:S01]  /*a580*/  FMUL.FTZ R7, R17, R2 ;  /* 0x0000000211077220 */ /* 0x000fe20000410000 */
[--C-:B------:R-:W-:Y:S02]  /*a590*/  HADD2.F32 R19, -RZ, R5.reuse.H0_H0 ;  /* 0x20000005ff137230 */ /* 0x100fe40000004100 */
[----:B------:R-:W-:-:S02]  /*a5a0*/  HADD2.F32 R18, -RZ, R5.H1_H1 ;  /* 0x30000005ff127230 */ /* 0x000fc40000004100 */
[----:B------:R-:W-:Y:S02]  /*a5b0*/  HADD2.F32 R5, -RZ, R43.H0_H0 ;  /* 0x2000002bff057230 */ /* 0x000fe40000004100 */
[--C-:B------:R-:W-:Y:S02]  /*a5c0*/  HADD2.F32 R21, -RZ, R6.reuse.H0_H0 ;  /* 0x20000006ff157230 */ /* 0x100fe40000004100 */
[----:B------:R-:W-:Y:S02]  /*a5d0*/  HADD2.F32 R20, -RZ, R6.H1_H1 ;  /* 0x30000006ff147230 */ /* 0x000fe40000004100 */
[--C-:B--2---:R-:W-:Y:S02]  /*a5e0*/  HADD2.F32 R4, -RZ, R8.reuse.H0_H0 ;  /* 0x20000008ff047230 */ /* 0x104fe40000004100 */
[----:B------:R-:W-:Y:S02]  /*a5f0*/  HADD2.F32 R3, -RZ, R8.H1_H1 ;  /* 0x30000008ff037230 */ /* 0x000fe40000004100 */
[--C-:B------:R-:W-:Y:S01]  /*a600*/  HADD2.F32 R15, -RZ, R11.reuse.H0_H0 ;  /* 0x2000000bff0f7230 */ /* 0x100fe20000004100 */
[----:B------:R-:W-:Y:S01]  /*a610*/  FMUL.FTZ R33, R4, R2 ;  /* 0x0000000204217220 */ /* 0x000fe20000410000 */
[----:B------:R-:W-:Y:S01]  /*a620*/  HADD2.F32 R14, -RZ, R11.H1_H1 ;  /* 0x3000000bff0e7230 */ /* 0x000fe20000004100 */
[----:B------:R-:W-:Y:S01]  /*a630*/  FMUL.FTZ R2, R16, R0 ;  /* 0x0000000010027220 */ /* 0x000fe20000410000 */
[----:B------:R-:W-:Y:S01]  /*a640*/  HADD2.F32 R6, -RZ, R9.H0_H0 ;  /* 0x20000009ff067230 */ /* 0x000fe20000004100 */
[----:B------:R-:W-:Y:S01]  /*a650*/  FFMA.FTZ R36, R4, R13, R7 ;  /* 0x0000000d04247223 */ /* 0x000fe20000010007 */
[----:B------:R-:W-:Y:S01]  /*a660*/  HADD2.F32 R11, -RZ, R47.H0_H0 ;  /* 0x2000002fff0b7230 */ /* 0x000fe20000004100 */
[----:B------:R-:W-:Y:S01]  /*a670*/  FFMA.FTZ R35, R3, R12, R2 ;  /* 0x0000000c03237223 */ /* 0x000fe20000010002 */
[----:B------:R-:W-:Y:S01]  /*a680*/  HADD2.F32 R2, -RZ, R43.H1_H1 ;  /* 0x3000002bff027230 */ /* 0x000fe20000004100 */
[-C--:B------:R-:W-:Y:S01]  /*a690*/  FMUL.FTZ R4, R19, R5.reuse ;  /* 0x0000000513047220 */ /* 0x080fe20000410000 */
[----:B------:R-:W-:Y:S01]  /*a6a0*/  HADD2.F32 R9, -RZ, R9.H1_H1 ;  /* 0x30000009ff097230 */ /* 0x000fe20000004100 */
[----:B------:R-:W-:Y:S01]  /*a6b0*/  FMUL.FTZ R32, R3, R0 ;  /* 0x0000000003207220 */ /* 0x000fe20000410000 */
[----:B------:R-:W-:Y:S01]  /*a6c0*/  HADD2.F32 R0, -RZ, R44.H0_H0 ;  /* 0x2000002cff007230 */ /* 0x000fe20000004100 */
[C---:B------:R-:W-:Y:S01]  /*a6d0*/  FMUL.FTZ R30, R6.reuse, R5 ;  /* 0x00000005061e7220 */ /* 0x040fe20000410000 */
[----:B------:R-:W-:Y:S01]  /*a6e0*/  HADD2.F32 R7, -RZ, R47.H1_H1 ;  /* 0x3000002fff077230 */ /* 0x000fe20000004100 */
[----:B------:R-:W-:Y:S01]  /*a6f0*/  FFMA.FTZ R34, R6, R11, R4 ;  /* 0x0000000b06227223 */ /* 0x000fe20000010004 */
[----:B------:R-:W-:Y:S01]  /*a700*/  HADD2.F32 R8, -RZ, R10.H0_H0 ;  /* 0x2000000aff087230 */ /* 0x000fe20000004100 */
[----:B------:R-:W-:Y:S01]  /*a710*/  FMUL.FTZ R5, R18, R2 ;  /* 0x0000000212057220 */ /* 0x000fe20000410000 */
[----:B------:R-:W-:Y:S01]  /*a720*/  HADD2.F32 R6, -RZ, R48.H0_H0 ;  /* 0x20000030ff067230 */ /* 0x000fe20000004100 */
[-C--:B------:R-:W-:Y:S01]  /*a730*/  FMUL.FTZ R4, R21, R0.reuse ;  /* 0x0000000015047220 */ /* 0x080fe20000410000 */
[----:B------:R-:W-:Y:S01]  /*a740*/  HADD2.F32 R3, -RZ, R44.H1_H1 ;  /* 0x3000002cff037230 */ /* 0x000fe20000004100 */
[C---:B------:R-:W-:Y:S01]  /*a750*/  FFMA.FTZ R31, R9.reuse, R7, R5 ;  /* 0x00000007091f7223 */ /* 0x040fe20000010005 */
[----:B------:R-:W-:Y:S01]  /*a760*/  HADD2.F32 R10, -RZ, R10.H1_H1 ;  /* 0x3000000aff0a7230 */ /* 0x000fe20000004100 */
[C---:B------:R-:W-:Y:S01]  /*a770*/  FMUL.FTZ R25, R8.reuse, R0 ;  /* 0x0000000008197220 */ /* 0x040fe20000410000 */
[----:B------:R-:W-:Y:S01]  /*a780*/  HADD2.F32 R5, -RZ, R48.H1_H1 ;  /* 0x30000030ff057230 */ /* 0x000fe20000004100 */
[----:B------:R-:W-:Y:S01]  /*a790*/  FFMA.FTZ R29, R8, R6, R4 ;  /* 0x00000006081d7223 */ /* 0x000fe20000010004 */
[----:B------:R-:W-:Y:S01]  /*a7a0*/  HADD2.F32 R0, -RZ, R45.H1_H1 ;  /* 0x3000002dff007230 */ /* 0x000fe20000004100 */
[----:B------:R-:W-:Y:S01]  /*a7b0*/  FMUL.FTZ R27, R9, R2 ;  /* 0x00000002091b7220 */ /* 0x000fe20000410000 */
[----:B------:R-:W-:Y:S01]  /*a7c0*/  HADD2.F32 R2, -RZ, R46.H1_H1 ;  /* 0x3000002eff027230 */ /* 0x000fe20000004100 */
[----:B------:R-:W-:-:S02]  /*a7d0*/  FMUL.FTZ R4, R20, R3 ;  /* 0x0000000314047220 */ /* 0x000fc40000410000 */
[C---:B------:R-:W-:Y:S01]  /*a7e0*/  FMUL.FTZ R24, R10.reuse, R3 ;  /* 0x000000030a187220 */ /* 0x040fe20000410000 */
[--C-:B------:R-:W-:Y:S01]  /*a7f0*/  HADD2.F32 R3, -RZ, R50.reuse.H0_H0 ;  /* 0x20000032ff037230 */ /* 0x100fe20000004100 */
[----:B------:R-:W-:Y:S01]  /*a800*/  FFMA.FTZ R26, R10, R5, R4 ;  /* 0x000000050a1a7223 */ /* 0x000fe20000010004 */
[----:B------:R-:W-:Y:S01]  /*a810*/  HADD2.F32 R4, -RZ, R50.H1_H1 ;  /* 0x30000032ff047230 */ /* 0x000fe20000004100 */
[----:B------:R-:W-:Y:S02]  /*a820*/  FMUL.FTZ R9, R22, R0 ;  /* 0x0000000016097220 */ /* 0x000fe40000410000 */
[-C--:B------:R-:W-:Y:S02]  /*a830*/  FMUL.FTZ R8, R23, R2.reuse ;  /* 0x0000000217087220 */ /* 0x080fe40000410000 */
[----:B------:R-:W-:Y:S02]  /*a840*/  FMUL.FTZ R2, R15, R2 ;  /* 0x000000020f027220 */ /* 0x000fe40000410000 */
[----:B------:R-:W-:-:S02]  /*a850*/  FMUL.FTZ R0, R14, R0 ;  /* 0x000000000e007220 */ /* 0x000fc40000410000 */
[----:B------:R-:W-:Y:S02]  /*a860*/  FFMA.FTZ R14, R14, R3, R9 ;  /* 0x000000030e0e7223 */ /* 0x000fe40000010009 */
[----:B------:R-:W-:Y:S02]  /*a870*/  FFMA.FTZ R15, R15, R4, R8 ;  /* 0x000000040f0f7223 */ /* 0x000fe40000010008 */
[----:B------:R-:W-:Y:S02]  /*a880*/  FFMA.FTZ R11, R19, R11, -R30 ;  /* 0x0000000b130b7223 */ /* 0x000fe4000001081e */
[----:B------:R-:W-:Y:S02]  /*a890*/  FFMA.FTZ R9, R18, R7, -R27 ;  /* 0x0000000712097223 */ /* 0x000fe4000001081b */
[----:B------:R-:W-:Y:S02]  /*a8a0*/  FFMA.FTZ R13, R17, R13, -R33 ;  /* 0x0000000d110d7223 */ /* 0x000fe40000010821 */
[----:B------:R-:W-:Y:S01]  /*a8b0*/  FFMA.FTZ R8, R16, R12, -R32 ;  /* 0x0000000c10087223 */ /* 0x000fe20000010820 */
[----:B------:R-:W-:Y:S01]  /*a8c0*/  F2FP.PACK_AB R9, R9, R11 ;  /* 0x0000000b0909723e */ /* 0x000fe200000000ff */
[----:B------:R-:W-:Y:S01]  /*a8d0*/  FFMA.FTZ R10, R21, R6, -R25 ;  /* 0x00000006150a7223 */ /* 0x000fe20000010819 */
[----:B------:R-:W-:Y:S01]  /*a8e0*/  F2FP.PACK_AB R6, R26, R29 ;  /* 0x0000001d1a06723e */ /* 0x000fe200000000ff */
[----:B------:R-:W-:Y:S01]  /*a8f0*/  FFMA.FTZ R7, R20, R5, -R24 ;  /* 0x0000000514077223 */ /* 0x000fe20000010818 */
[----:B------:R-:W-:Y:S01]  /*a900*/  F2FP.PACK_AB R8, R8, R13 ;  /* 0x0000000d0808723e */ /* 0x000fe200000000ff */
[----:B------:R-:W-:Y:S01]  /*a910*/  FFMA.FTZ R2, R23, R4, -R2 ;  /* 0x0000000417027223 */ /* 0x000fe20000010802 */
[----:B------:R-:W-:Y:S01]  /*a920*/  F2FP.PACK_AB R4, R35, R36 ;  /* 0x000000242304723e */ /* 0x000fe200000000ff */
[----:B------:R-:W-:Y:S01]  /*a930*/  FFMA.FTZ R0, R22, R3, -R0 ;  /* 0x0000000316007223 */ /* 0x000fe20000010800 */
[----:B------:R-:W-:-:S02]  /*a940*/  F2FP.PACK_AB R10, R7, R10 ;  /* 0x0000000a070a723e */ /* 0x000fc400000000ff */
[----:B------:R-:W-:Y:S02]  /*a950*/  F2FP.PACK_AB R5, R31, R34 ;  /* 0x000000221f05723e */ /* 0x000fe400000000ff */
[----:B------:R-:W-:Y:S02]  /*a960*/  F2FP.PACK_AB R11, R0, R2 ;  /* 0x00000002000b723e */ /* 0x000fe400000000ff */
[----:B------:R-:W-:-:S03]  /*a970*/  F2FP.PACK_AB R7, R14, R15 ;  /* 0x0000000f0e07723e */ /* 0x000fc600000000ff */
[----:B------:R1:W-:Y:S04]  /*a980*/  STS.128 [R188+0x10080], R8 ;  /* 0x01008008bc007388 */ /* 0x0003e80000000c00 */
[----:B------:R1:W-:Y:S02]  /*a990*/  STS.128 [R28+0x10080], R4 ;  /* 0x010080041c007388 */ /* 0x0003e40000000c00 */
.L_x_217:
[----:B------:R-:W-:Y:S05]  /*a9a0*/  BSYNC B0 ;  /* 0x0000000000007941 */ /* 0x000fea0003800000 */
.L_x_216:
[----:B------:R-:W-:-:S13]  /*a9b0*/  ISETP.GE.AND P0, PT, R134, c[0x0][0x27c], PT ;  /* 0x00009f0086007a0c */ /* 0x000fda0003f06270 */
[----:B------:R-:W-:Y:S05]  /*a9c0*/  @P0 BRA `(.L_x_215) ;  /* 0x000005e000000947 */ /* 0x000fea0003800000 */
[----:B------:R-:W-:Y:S01]  /*a9d0*/  MOV R0, c[0x0][0x27c] ;  /* 0x00009f0000007a02 */ /* 0x000fe20000000f00 */
[----:B------:R-:W-:Y:S01]  /*a9e0*/  HADD2.F32 R13, -RZ, R55.H0_H0 ;  /* 0x20000037ff0d7230 */ /* 0x000fe20000004100 */
[----:B------:R-:W-:Y:S01]  /*a9f0*/  LEA.HI R2, R40, R134, RZ, 0x6 ;  /* 0x0000008628027211 */ /* 0x000fe200078f30ff */
[----:B------:R-:W-:Y:S01]  /*aa00*/  HADD2.F32 R12, -RZ, R56.H0_H0 ;  /* 0x20000038ff0c7230 */ /* 0x000fe20000004100 */
[----:B------:R-:W-:Y:S02]  /*aa10*/  LEA.HI R0, R0, R52, RZ, 0x1d ;  /* 0x0000003400007211 */ /* 0x000fe400078fe8ff */
[----:B------:R-:W-:Y:S02]  /*aa20*/  LOP3.LUT R3, R113, 0x38, R39, 0xf8, !PT ;  /* 0x0000003871037812 */ /* 0x000fe400078ef827 */
[----:B------:R-:W-:Y:S02]  /*aa30*/  SHF.L.U32 R2, R2, 0x7, RZ ;  /* 0x0000000702027819 */ /* 0x000fe400000006ff */
[----:B-1----:R-:W-:-:S02]  /*aa40*/  SHF.R.S32.HI R4, RZ, 0x1f, R0 ;  /* 0x0000001fff047819 */ /* 0x002fc40000011400 */
[----:B------:R-:W-:Y:S02]  /*aa50*/  LOP3.LUT R3, R3, R135, RZ, 0x3c, !PT ;  /* 0x0000008703037212 */ /* 0x000fe400078e3cff */
[----:B------:R-:W-:Y:S02]  /*aa60*/  LOP3.LUT R2, R2, 0xffffe000, RZ, 0xc0, !PT ;  /* 0xffffe00002027812 */ /* 0x000fe400078ec0ff */
[----:B------:R-:W-:Y:S02]  /*aa70*/  SHF.L.U32 R5, R0, 0x3, RZ ;  /* 0x0000000300057819 */ /* 0x000fe400000006ff */
[----:B------:R-:W-:Y:S02]  /*aa80*/  LEA.HI R4, R4, R0, RZ, 0x3 ;  /* 0x0000000004047211 */ /* 0x000fe400078f18ff */
[----:B------:R-:W-:Y:S02]  /*aa90*/  IADD3 R0, R3, R2, R114 ;  /* 0x0000000203007210 */ /* 0x000fe40007ffe072 */
[----:B------:R-:W-:-:S02]  /*aaa0*/  LOP3.LUT R3, R113, 0x38, R5, 0xf8, !PT ;  /* 0x0000003871037812 */ /* 0x000fc400078ef805 */
[----:B------:R-:W-:Y:S02]  /*aab0*/  SHF.L.U32 R2, R4, 0xa, RZ ;  /* 0x0000000a04027819 */ /* 0x000fe400000006ff */
[----:B------:R-:W-:Y:S02]  /*aac0*/  LEA R31, R0, 0x10080, 0x1 ;  /* 0x00010080001f7811 */ /* 0x000fe400078e08ff */
[----:B------:R-:W-:Y:S02]  /*aad0*/  LOP3.LUT R3, R3, R135, RZ, 0x3c, !PT ;  /* 0x0000008703037212 */ /* 0x000fe400078e3cff */
[----:B------:R-:W-:Y:S01]  /*aae0*/  LOP3.LUT R0, R2, 0x7fffe000, RZ, 0xc0, !PT ;  /* 0x7fffe00002007812 */ /* 0x000fe200078ec0ff */
[----:B------:R-:W1:Y:S01]  /*aaf0*/  LDS.128 R4, [R31] ;  /* 0x000000001f047984 */ /* 0x000e620000000c00 */
[----:B------:R-:W-:Y:S02]  /*ab00*/  HADD2.F32 R2, -RZ, R51.H0_H0 ;  /* 0x20000033ff027230 */ /* 0x000fe40000004100 */
[----:B------:R-:W-:-:S04]  /*ab10*/  IADD3 R0, R3, R0, R114 ;  /* 0x0000000003007210 */ /* 0x000fc80007ffe072 */
        /* <DEDUP_REMOVED lines=10> */
[--C-:B--2---:R-:W-:Y:S02]  /*abc0*/  HADD2.F32 R4, -RZ, R8.reuse.H0_H0 ;  /* 0x20000008ff047230 */ /* 0x104fe40000004100 */
[----:B------:R-:W-:Y:S02]  /*abd0*/  HADD2.F32 R3, -RZ, R8.H1_H1 ;  /* 0x30000008ff037230 */ /* 0x000fe40000004100 */
[----:B------:R-:W-:Y:S01]  /*abe0*/  HADD2.F32 R5, -RZ, R53.H0_H0 ;  /* 0x20000035ff057230 */ /* 0x000fe20000004100 */
[----:B------:R-:W-:Y:S01]  /*abf0*/  FMUL.FTZ R34, R4, R2 ;  /* 0x0000000204227220 */ /* 0x000fe20000410000 */
[--C-:B------:R-:W-:Y:S01]  /*ac00*/  HADD2.F32 R21, -RZ, R6.reuse.H0_H0 ;  /* 0x20000006ff157230 */ /* 0x100fe20000004100 */
[----:B------:R-:W-:Y:S01]  /*ac10*/  FMUL.FTZ R2, R16, R0 ;  /* 0x0000000010027220 */ /* 0x000fe20000410000 */
[----:B------:R-:W-:Y:S01]  /*ac20*/  HADD2.F32 R20, -RZ, R6.H1_H1 ;  /* 0x30000006ff147230 */ /* 0x000fe20000004100 */
[----:B------:R-:W-:Y:S01]  /*ac30*/  FFMA.FTZ R37, R4, R13, R7 ;  /* 0x0000000d04257223 */ /* 0x000fe20000010007 */
[--C-:B------:R-:W-:Y:S01]  /*ac40*/  HADD2.F32 R15, -RZ, R11.reuse.H0_H0 ;  /* 0x2000000bff0f7230 */ /* 0x100fe20000004100 */
[----:B------:R-:W-:Y:S01]  /*ac50*/  FFMA.FTZ R36, R3, R12, R2 ;  /* 0x0000000c03247223 */ /* 0x000fe20000010002 */
[----:B------:R-:W-:Y:S01]  /*ac60*/  HADD2.F32 R14, -RZ, R11.H1_H1 ;  /* 0x3000000bff0e7230 */ /* 0x000fe20000004100 */
[----:B------:R-:W-:Y:S01]  /*ac70*/  FMUL.FTZ R4, R19, R5 ;  /* 0x0000000513047220 */ /* 0x000fe20000410000 */
[----:B------:R-:W-:Y:S01]  /*ac80*/  HADD2.F32 R6, -RZ, R9.H0_H0 ;  /* 0x20000009ff067230 */ /* 0x000fe20000004100 */
[----:B------:R-:W-:Y:S01]  /*ac90*/  FMUL.FTZ R33, R3, R0 ;  /* 0x0000000003217220 */ /* 0x000fe20000410000 */
[----:B------:R-:W-:Y:S01]  /*aca0*/  HADD2.F32 R11, -RZ, R57.H0_H0 ;  /* 0x20000039ff0b7230 */ /* 0x000fe20000004100 */
[----:B------:R-:W-:Y:S01]  /*acb0*/  FFMA.FTZ R13, R17, R13, -R34 ;  /* 0x0000000d110d7223 */ /* 0x000fe20000010822 */
[----:B------:R-:W-:Y:S01]  /*acc0*/  HADD2.F32 R2, -RZ, R53.H1_H1 ;  /* 0x30000035ff027230 */ /* 0x000fe20000004100 */
[C---:B------:R-:W-:Y:S01]  /*acd0*/  FMUL.FTZ R30, R6.reuse, R5 ;  /* 0x00000005061e7220 */ /* 0x040fe20000410000 */
[----:B------:R-:W-:Y:S01]  /*ace0*/  HADD2.F32 R0, -RZ, R54.H0_H0 ;  /* 0x20000036ff007230 */ /* 0x000fe20000004100 */
[----:B------:R-:W-:Y:S01]  /*acf0*/  FFMA.FTZ R35, R6, R11, R4 ;  /* 0x0000000b06237223 */ /* 0x000fe20000010004 */
[----:B------:R-:W-:Y:S01]  /*ad00*/  HADD2.F32 R9, -RZ, R9.H1_H1 ;  /* 0x30000009ff097230 */ /* 0x000fe20000004100 */
[----:B------:R-:W-:Y:S01]  /*ad10*/  FMUL.FTZ R5, R18, R2 ;  /* 0x0000000212057220 */ /* 0x000fe20000410000 */
[----:B------:R-:W-:Y:S01]  /*ad20*/  HADD2.F32 R7, -RZ, R57.H1_H1 ;  /* 0x30000039ff077230 */ /* 0x000fe20000004100 */
[----:B------:R-:W-:Y:S01]  /*ad30*/  FMUL.FTZ R4, R21, R0 ;  /* 0x0000000015047220 */ /* 0x000fe20000410000 */
[----:B------:R-:W-:Y:S01]  /*ad40*/  HADD2.F32 R8, -RZ, R10.H0_H0 ;  /* 0x2000000aff087230 */ /* 0x000fe20000004100 */
[C---:B------:R-:W-:Y:S01]  /*ad50*/  FMUL.FTZ R27, R9.reuse, R2 ;  /* 0x00000002091b7220 */ /* 0x040fe20000410000 */
[----:B------:R-:W-:Y:S01]  /*ad60*/  HADD2.F32 R6, -RZ, R58.H0_H0 ;  /* 0x2000003aff067230 */ /* 0x000fe20000004100 */
[----:B------:R-:W-:Y:S01]  /*ad70*/  FFMA.FTZ R32, R9, R7, R5 ;  /* 0x0000000709207223 */ /* 0x000fe20000010005 */
[----:B------:R-:W-:Y:S01]  /*ad80*/  HADD2.F32 R3, -RZ, R54.H1_H1 ;  /* 0x30000036ff037230 */ /* 0x000fe20000004100 */
[C---:B------:R-:W-:Y:S01]  /*ad90*/  FMUL.FTZ R25, R8.reuse, R0 ;  /* 0x0000000008197220 */ /* 0x040fe20000410000 */
[----:B------:R-:W-:Y:S01]  /*ada0*/  HADD2.F32 R10, -RZ, R10.H1_H1 ;  /* 0x3000000aff0a7230 */ /* 0x000fe20000004100 */
[----:B------:R-:W-:Y:S01]  /*adb0*/  FFMA.FTZ R29, R8, R6, R4 ;  /* 0x00000006081d7223 */ /* 0x000fe20000010004 */
[----:B------:R-:W-:Y:S01]  /*adc0*/  HADD2.F32 R5, -RZ, R58.H1_H1 ;  /* 0x3000003aff057230 */ /* 0x000fe20000004100 */
[-C--:B------:R-:W-:Y:S01]  /*add0*/  FMUL.FTZ R4, R20, R3.reuse ;  /* 0x0000000314047220 */ /* 0x080fe20000410000 */
[----:B------:R-:W-:Y:S01]  /*ade0*/  HADD2.F32 R0, -RZ, R55.H1_H1 ;  /* 0x30000037ff007230 */ /* 0x000fe20000004100 */
[C---:B------:R-:W-:Y:S01]  /*adf0*/  FMUL.FTZ R24, R10.reuse, R3 ;  /* 0x000000030a187220 */ /* 0x040fe20000410000 */
[----:B------:R-:W-:Y:S01]  /*ae00*/  HADD2.F32 R2, -RZ, R56.H1_H1 ;  /* 0x30000038ff027230 */ /* 0x000fe20000004100 */
[----:B------:R-:W-:Y:S01]  /*ae10*/  FFMA.FTZ R26, R10, R5, R4 ;  /* 0x000000050a1a7223 */ /* 0x000fe20000010004 */
[--C-:B------:R-:W-:Y:S01]  /*ae20*/  HADD2.F32 R3, -RZ, R59.reuse.H0_H0 ;  /* 0x2000003bff037230 */ /* 0x100fe20000004100 */
[----:B------:R-:W-:Y:S01]  /*ae30*/  FMUL.FTZ R9, R22, R0 ;  /* 0x0000000016097220 */ /* 0x000fe20000410000 */
[----:B------:R-:W-:Y:S01]  /*ae40*/  HADD2.F32 R4, -RZ, R59.H1_H1 ;  /* 0x3000003bff047230 */ /* 0x000fe20000004100 */
[----:B------:R-:W-:-:S02]  /*ae50*/  FMUL.FTZ R8, R23, R2 ;  /* 0x0000000217087220 */ /* 0x000fc40000410000 */
[C---:B------:R-:W-:Y:S02]  /*ae60*/  FMUL.FTZ R2, R15.reuse, R2 ;  /* 0x000000020f027220 */ /* 0x040fe40000410000 */
[C---:B------:R-:W-:Y:S02]  /*ae70*/  FMUL.FTZ R0, R14.reuse, R0 ;  /* 0x000000000e007220 */ /* 0x040fe40000410000 */
[----:B------:R-:W-:Y:S02]  /*ae80*/  FFMA.FTZ R14, R14, R3, R9 ;  /* 0x000000030e0e7223 */ /* 0x000fe40000010009 */
[----:B------:R-:W-:Y:S02]  /*ae90*/  FFMA.FTZ R15, R15, R4, R8 ;  /* 0x000000040f0f7223 */ /* 0x000fe40000010008 */
[----:B------:R-:W-:Y:S02]  /*aea0*/  FFMA.FTZ R11, R19, R11, -R30 ;  /* 0x0000000b130b7223 */ /* 0x000fe4000001081e */
[----:B------:R-:W-:-:S02]  /*aeb0*/  FFMA.FTZ R9, R18, R7, -R27 ;  /* 0x0000000712097223 */ /* 0x000fc4000001081b */
        /* <DEDUP_REMOVED lines=8> */
[----:B------:R-:W-:Y:S02]  /*af40*/  F2FP.PACK_AB R10, R7, R10 ;  /* 0x0000000a070a723e */ /* 0x000fe400000000ff */
[----:B------:R-:W-:-:S02]  /*af50*/  F2FP.PACK_AB R5, R32, R35 ;  /* 0x000000232005723e */ /* 0x000fc400000000ff */
[----:B------:R-:W-:Y:S02]  /*af60*/  F2FP.PACK_AB R11, R0, R2 ;  /* 0x00000002000b723e */ /* 0x000fe400000000ff */
[----:B------:R-:W-:Y:S02]  /*af70*/  F2FP.PACK_AB R6, R26, R29 ;  /* 0x0000001d1a06723e */ /* 0x000fe400000000ff */
[----:B------:R-:W-:Y:S01]  /*af80*/  F2FP.PACK_AB R7, R14, R15 ;  /* 0x0000000f0e07723e */ /* 0x000fe200000000ff */
[----:B------:R1:W-:Y:S04]  /*af90*/  STS.128 [R31], R8 ;  /* 0x000000081f007388 */ /* 0x0003e80000000c00 */
[----:B------:R1:W-:Y:S02]  /*afa0*/  STS.128 [R28+0x10080], R4 ;  /* 0x010080041c007388 */ /* 0x0003e40000000c00 */
.L_x_215:
[----:B------:R-:W-:Y:S05]  /*afb0*/  BSYNC B1 ;  /* 0x0000000000017941 */ /* 0x000fea0003800000 */
.L_x_214:
[----:B------:R-:W-:Y:S01]  /*afc0*/  IADD3 R3, R198, 0x20, RZ ;  /* 0x00000020c6037810 */ /* 0x000fe20007ffe0ff */
[----:B------:R-:W-:Y:S03]  /*afd0*/  BSSY B1, `(.L_x_218) ;  /* 0x00000c8000017945 */ /* 0x000fe60003800000 */
[----:B------:R-:W-:-:S13]  /*afe0*/  ISETP.GE.AND P0, PT, R3, R41, PT ;  /* 0x000000290300720c */ /* 0x000fda0003f06270 */
[----:B------:R-:W-:Y:S05]  /*aff0*/  @P0 BRA `(.L_x_219) ;  /* 0x00000c5000000947 */ /* 0x000fea0003800000 */
[----:B------:R-:W-:Y:S01]  /*b000*/  ISETP.GE.AND P0, PT, R132, c[0x0][0x27c], PT ;  /* 0x00009f0084007a0c */ /* 0x000fe20003f06270 */
[----:B------:R-:W-:Y:S01]  /*b010*/  IMAD.SHL.U32 R0, R3, 0x40, RZ ;  /* 0x0000004003007824 */ /* 0x000fe200078e00ff */
[----:B------:R-:W-:Y:S01]  /*b020*/  SHF.R.S32.HI R2, RZ, 0x1f, R3 ;  /* 0x0000001fff027819 */ /* 0x000fe20000011403 */
[----:B------:R-:W-:Y:S03]  /*b030*/  BSSY B0, `(.L_x_220) ;  /* 0x0000061000007945 */ /* 0x000fe60003800000 */
[----:B------:R-:W-:Y:S02]  /*b040*/  LEA.HI R2, R2, R3, RZ, 0x3 ;  /* 0x0000000302027211 */ /* 0x000fe400078f18ff */
[----:B------:R-:W-:-:S03]  /*b050*/  LOP3.LUT R0, R0, 0x1c0, RZ, 0xc0, !PT ;  /* 0x000001c000007812 */ /* 0x000fc600078ec0ff */
[----:B------:R-:W-:Y:S01]  /*b060*/  IMAD.SHL.U32 R2, R2, 0x40, RZ ;  /* 0x0000004002027824 */ /* 0x000fe200078e00ff */
[----:B------:R-:W-:-:S04]  /*b070*/  SHF.R.U32.HI R49, RZ, 0x3, R0 ;  /* 0x00000003ff317819 */ /* 0x000fc80000011600 */
[----:B------:R-:W-:Y:S01]  /*b080*/  LOP3.LUT R18, R2, 0xfffffe00, RZ, 0xc0, !PT ;  /* 0xfffffe0002127812 */ /* 0x000fe200078ec0ff */
[----:B------:R-:W-:Y:S05]  /*b090*/  @P0 BRA `(.L_x_221) ;  /* 0x000005a000000947 */ /* 0x000fea0003800000 */
[----:B-1----:R-:W-:Y:S01]  /*b0a0*/  MOV R5, c[0x0][0x27c] ;  /* 0x00009f0000057a02 */ /* 0x002fe20000000f00 */
[----:B------:R-:W-:Y:S01]  /*b0b0*/  HADD2.F32 R14, -RZ, R45.H0_H0 ;  /* 0x2000002dff0e7230 */ /* 0x000fe20000004100 */
[----:B------:R-:W-:Y:S02]  /*b0c0*/  LOP3.LUT R2, R0, 0x38, R132, 0xf8, !PT ;  /* 0x0000003800027812 */ /* 0x000fe400078ef884 */
[----:B------:R-:W-:-:S04]  /*b0d0*/  LEA.HI R5, R5, R216, RZ, 0x1d ;  /* 0x000000d805057211 */ /* 0x000fc800078fe8ff */
[----:B------:R-:W-:Y:S02]  /*b0e0*/  SHF.R.S32.HI R4, RZ, 0x1f, R5 ;  /* 0x0000001fff047819 */ /* 0x000fe40000011405 */
[----:B------:R-:W-:Y:S02]  /*b0f0*/  SHF.L.U32 R3, R5, 0x3, RZ ;  /* 0x0000000305037819 */ /* 0x000fe400000006ff */
[----:B------:R-:W-:Y:S02]  /*b100*/  LEA.HI R5, R4, R5, RZ, 0x3 ;  /* 0x0000000504057211 */ /* 0x000fe400078f18ff */
[----:B------:R-:W-:Y:S02]  /*b110*/  LOP3.LUT R4, R18, R2, R49, 0xf6, !PT ;  /* 0x0000000212047212 */ /* 0x000fe400078ef631 */
[----:B------:R-:W-:Y:S02]  /*b120*/  LOP3.LUT R3, R0, 0x38, R3, 0xf8, !PT ;  /* 0x0000003800037812 */ /* 0x000fe400078ef803 */
[----:B------:R-:W-:-:S02]  /*b130*/  SHF.L.U32 R2, R5, 0xa, RZ ;  /* 0x0000000a05027819 */ /* 0x000fc400000006ff */
[----:B------:R-:W-:Y:S02]  /*b140*/  LOP3.LUT R3, R3, R49, RZ, 0x3c, !PT ;  /* 0x0000003103037212 */ /* 0x000fe400078e3cff */
[----:B------:R-:W-:Y:S02]  /*b150*/  LOP3.LUT R2, R2, 0x7fffe000, RZ, 0xc0, !PT ;  /* 0x7fffe00002027812 */ /* 0x000fe400078ec0ff */
[----:B------:R-:W-:Y:S02]  /*b160*/  LEA R32, R4, 0x10080, 0x1 ;  /* 0x0001008004207811 */ /* 0x000fe400078e08ff */
[----:B------:R-:W-:Y:S01]  /*b170*/  IADD3 R2, R3, R2, R18 ;  /* 0x0000000203027210 */ /* 0x000fe20007ffe012 */
[--C-:B------:R-:W-:Y:S02]  /*b180*/  HADD2.F32 R3, -RZ, R42.reuse.H0_H0 ;  /* 0x2000002aff037230 */ /* 0x100fe40000004100 */
[----:B------:R-:W1:Y:S01]  /*b190*/  LDS.128 R4, [R32] ;  /* 0x0000000020047984 */ /* 0x000e620000000c00 */
[----:B------:R-:W-:Y:S01]  /*b1a0*/  SHF.L.U32 R29, R2, 0x1, RZ ;  /* 0x00000001021d7819 */ /* 0x000fe200000006ff */
[----:B------:R-:W-:-:S04]  /*b1b0*/  HADD2.F32 R2, -RZ, R42.H1_H1 ;  /* 0x3000002aff027230 */ /* 0x000fc80000004100 */
[----:B------:R-:W2:Y:S01]  /*b1c0*/  LDS.128 R8, [R29+0x10080] ;  /* 0x010080001d087984 */ /* 0x000ea20000000c00 */
[--C-:B-1----:R-:W-:Y:S02]  /*b1d0*/  HADD2.F32 R21, -RZ, R5.reuse.H0_H0 ;  /* 0x20000005ff157230 */ /* 0x102fe40000004100 */
[----:B------:R-:W-:Y:S02]  /*b1e0*/  HADD2.F32 R20, -RZ, R5.H1_H1 ;  /* 0x30000005ff147230 */ /* 0x000fe40000004100 */
[----:B------:R-:W-:Y:S02]  /*b1f0*/  HADD2.F32 R19, -RZ, R4.H0_H0 ;  /* 0x20000004ff137230 */ /* 0x000fe40000004100 */
[----:B--2---:R-:W-:Y:S02]  /*b200*/  HADD2.F32 R5, -RZ, R8.H0_H0 ;  /* 0x20000008ff057230 */ /* 0x004fe40000004100 */
[----:B------:R-:W-:Y:S02]  /*b210*/  HADD2.F32 R17, -RZ, R4.H1_H1 ;  /* 0x30000004ff117230 */ /* 0x000fe40000004100 */
[----:B------:R-:W-:Y:S01]  /*b220*/  HADD2.F32 R4, -RZ, R8.H1_H1 ;  /* 0x30000008ff047230 */ /* 0x000fe20000004100 */
[C---:B------:R-:W-:Y:S01]  /*b230*/  FMUL.FTZ R8, R3.reuse, R19 ;  /* 0x0000001303087220 */ /* 0x040fe20000410000 */
[--C-:B------:R-:W-:Y:S01]  /*b240*/  HADD2.F32 R16, -RZ, R11.reuse.H0_H0 ;  /* 0x2000000bff107230 */ /* 0x100fe20000004100 */
[----:B------:R-:W-:Y:S01]  /*b250*/  FMUL.FTZ R35, R3, R5 ;  /* 0x0000000503237220 */ /* 0x000fe20000410000 */
[----:B------:R-:W-:Y:S01]  /*b260*/  HADD2.F32 R15, -RZ, R11.H1_H1 ;  /* 0x3000000bff0f7230 */ /* 0x000fe20000004100 */
[----:B------:R-:W-:Y:S01]  /*b270*/  FMUL.FTZ R3, R2, R17 ;  /* 0x0000001102037220 */ /* 0x000fe20000410000 */
[--C-:B------:R-:W-:Y:S01]  /*b280*/  HADD2.F32 R23, -RZ, R6.reuse.H0_H0 ;  /* 0x20000006ff177230 */ /* 0x100fe20000004100 */
[----:B------:R-:W-:Y:S01]  /*b290*/  FFMA.FTZ R38, R14, R5, R8 ;  /* 0x000000050e267223 */ /* 0x000fe20000010008 */
[----:B------:R-:W-:Y:S01]  /*b2a0*/  HADD2.F32 R22, -RZ, R6.H1_H1 ;  /* 0x30000006ff167230 */ /* 0x000fe20000004100 */
[----:B------:R-:W-:Y:S01]  /*b2b0*/  FMUL.FTZ R34, R2, R4 ;  /* 0x0000000402227220 */ /* 0x000fe20000410000 */
[----:B------:R-:W-:Y:S01]  /*b2c0*/  HADD2.F32 R11, -RZ, R46.H0_H0 ;  /* 0x2000002eff0b7230 */ /* 0x000fe20000004100 */
[----:B------:R-:W-:Y:S01]  /*b2d0*/  FFMA.FTZ R14, R14, R19, -R35 ;  /* 0x000000130e0e7223 */ /* 0x000fe20000010823 */
[----:B------:R-:W-:-:S02]  /*b2e0*/  HADD2.F32 R6, -RZ, R43.H0_H0 ;  /* 0x2000002bff067230 */ /* 0x000fc40000004100 */
[--C-:B------:R-:W-:Y:S01]  /*b2f0*/  HADD2.F32 R25, -RZ, R7.reuse.H0_H0 ;  /* 0x20000007ff197230 */ /* 0x100fe20000004100 */
[----:B------:R-:W-:Y:S01]  /*b300*/  FFMA.FTZ R37, R11, R4, R3 ;  /* 0x000000040b257223 */ /* 0x000fe20000010003 */
[----:B------:R-:W-:Y:S01]  /*b310*/  HADD2.F32 R24, -RZ, R7.H1_H1 ;  /* 0x30000007ff187230 */ /* 0x000fe20000004100 */
[C---:B------:R-:W-:Y:S01]  /*b320*/  FMUL.FTZ R5, R6.reuse, R21 ;  /* 0x0000001506057220 */ /* 0x040fe20000410000 */
[--C-:B------:R-:W-:Y:S02]  /*b330*/  HADD2.F32 R7, -RZ, R9.reuse.H0_H0 ;  /* 0x20000009ff077230 */ /* 0x100fe40000004100 */
[----:B------:R-:W-:Y:S02]  /*b340*/  HADD2.F32 R12, -RZ, R9.H1_H1 ;  /* 0x30000009ff0c7230 */ /* 0x000fe40000004100 */
[--C-:B------:R-:W-:Y:S01]  /*b350*/  HADD2.F32 R9, -RZ, R10.reuse.H0_H0 ;  /* 0x2000000aff097230 */ /* 0x100fe20000004100 */
[----:B------:R-:W-:Y:S01]  /*b360*/  FMUL.FTZ R31, R6, R7 ;  /* 0x00000007061f7220 */ /* 0x000fe20000410000 */
[----:B------:R-:W-:-:S02]  /*b370*/  HADD2.F32 R13, -RZ, R10.H1_H1 ;  /* 0x3000000aff0d7230 */ /* 0x000fc40000004100 */
[----:B------:R-:W-:Y:S02]  /*b380*/  HADD2.F32 R10, -RZ, R47.H0_H0 ;  /* 0x2000002fff0a7230 */ /* 0x000fe40000004100 */
[----:B------:R-:W-:Y:S02]  /*b390*/  HADD2.F32 R3, -RZ, R43.H1_H1 ;  /* 0x3000002bff037230 */ /* 0x000fe40000004100 */
[----:B------:R-:W-:Y:S01]  /*b3a0*/  HADD2.F32 R2, -RZ, R44.H0_H0 ;  /* 0x2000002cff027230 */ /* 0x000fe20000004100 */
[----:B------:R-:W-:Y:S01]  /*b3b0*/  FFMA.FTZ R36, R10, R7, R5 ;  /* 0x000000070a247223 */ /* 0x000fe20000010005 */
[----:B------:R-:W-:Y:S01]  /*b3c0*/  HADD2.F32 R8, -RZ, R47.H1_H1 ;  /* 0x3000002fff087230 */ /* 0x000fe20000004100 */
[----:B------:R-:W-:Y:S01]  /*b3d0*/  FMUL.FTZ R6, R3, R20 ;  /* 0x0000001403067220 */ /* 0x000fe20000410000 */
[----:B------:R-:W-:Y:S01]  /*b3e0*/  HADD2.F32 R7, -RZ, R48.H0_H0 ;  /* 0x20000030ff077230 */ /* 0x000fe20000004100 */
[----:B------:R-:W-:Y:S01]  /*b3f0*/  FMUL.FTZ R5, R2, R23 ;  /* 0x0000001702057220 */ /* 0x000fe20000410000 */
[----:B------:R-:W-:Y:S01]  /*b400*/  HADD2.F32 R4, -RZ, R44.H1_H1 ;  /* 0x3000002cff047230 */ /* 0x000fe20000004100 */
[----:B------:R-:W-:Y:S01]  /*b410*/  FFMA.FTZ R33, R8, R12, R6 ;  /* 0x0000000c08217223 */ /* 0x000fe20000010006 */
[----:B------:R-:W-:Y:S01]  /*b420*/  HADD2.F32 R6, -RZ, R48.H1_H1 ;  /* 0x30000030ff067230 */ /* 0x000fe20000004100 */
[-C--:B------:R-:W-:Y:S01]  /*b430*/  FMUL.FTZ R27, R2, R9.reuse ;  /* 0x00000009021b7220 */ /* 0x080fe20000410000 */
[----:B------:R-:W-:Y:S01]  /*b440*/  HADD2.F32 R2, -RZ, R45.H1_H1 ;  /* 0x3000002dff027230 */ /* 0x000fe20000004100 */
[----:B------:R-:W-:-:S02]  /*b450*/  FFMA.FTZ R30, R7, R9, R5 ;  /* 0x00000009071e7223 */ /* 0x000fc40000010005 */
[----:B------:R-:W-:Y:S01]  /*b460*/  FMUL.FTZ R28, R3, R12 ;  /* 0x0000000c031c7220 */ /* 0x000fe20000410000 */
[----:B------:R-:W-:Y:S01]  /*b470*/  HADD2.F32 R3, -RZ, R46.H1_H1 ;  /* 0x3000002eff037230 */ /* 0x000fe20000004100 */
[C---:B------:R-:W-:Y:S02]  /*b480*/  FMUL.FTZ R5, R4.reuse, R22 ;  /* 0x0000001604057220 */ /* 0x040fe40000410000 */
[-C--:B------:R-:W-:Y:S01]  /*b490*/  FMUL.FTZ R26, R4, R13.reuse ;  /* 0x0000000d041a7220 */ /* 0x080fe20000410000 */
[--C-:B------:R-:W-:Y:S01]  /*b4a0*/  HADD2.F32 R4, -RZ, R50.reuse.H0_H0 ;  /* 0x20000032ff047230 */ /* 0x100fe20000004100 */
[----:B------:R-:W-:Y:S01]  /*b4b0*/  FFMA.FTZ R13, R6, R13, R5 ;  /* 0x0000000d060d7223 */ /* 0x000fe20000010005 */
[----:B------:R-:W-:Y:S01]  /*b4c0*/  HADD2.F32 R5, -RZ, R50.H1_H1 ;  /* 0x30000032ff057230 */ /* 0x000fe20000004100 */
[----:B------:R-:W-:Y:S02]  /*b4d0*/  FMUL.FTZ R12, R2, R24 ;  /* 0x00000018020c7220 */ /* 0x000fe40000410000 */
[----:B------:R-:W-:-:S02]  /*b4e0*/  FMUL.FTZ R9, R3, R25 ;  /* 0x0000001903097220 */ /* 0x000fc40000410000 */
[-C--:B------:R-:W-:Y:S02]  /*b4f0*/  FMUL.FTZ R2, R2, R15.reuse ;  /* 0x0000000f02027220 */ /* 0x080fe40000410000 */
[-C--:B------:R-:W-:Y:S02]  /*b500*/  FMUL.FTZ R3, R3, R16.reuse ;  /* 0x0000001003037220 */ /* 0x080fe40000410000 */
[----:B------:R-:W-:Y:S02]  /*b510*/  FFMA.FTZ R15, R4, R15, R12 ;  /* 0x0000000f040f7223 */ /* 0x000fe4000001000c */
[----:B------:R-:W-:Y:S02]  /*b520*/  FFMA.FTZ R12, R11, R17, -R34 ;  /* 0x000000110b0c7223 */ /* 0x000fe40000010822 */
[----:B------:R-:W-:Y:S02]  /*b530*/  FFMA.FTZ R16, R5, R16, R9 ;  /* 0x0000001005107223 */ /* 0x000fe40000010009 */
[----:B------:R-:W-:-:S02]  /*b540*/  FFMA.FTZ R11, R10, R21, -R31 ;  /* 0x000000150a0b7223 */ /* 0x000fc4000001081f */
[----:B------:R-:W-:Y:S01]  /*b550*/  FFMA.FTZ R9, R8, R20, -R28 ;  /* 0x0000001408097223 */ /* 0x000fe2000001081c */
[----:B------:R-:W-:Y:S01]  /*b560*/  F2FP.PACK_AB R8, R12, R14 ;  /* 0x0000000e0c08723e */ /* 0x000fe200000000ff */
[----:B------:R-:W-:Y:S02]  /*b570*/  FFMA.FTZ R10, R7, R23, -R27 ;  /* 0x00000017070a7223 */ /* 0x000fe4000001081b */
        /* <DEDUP_REMOVED lines=12> */
.L_x_221:
[----:B------:R-:W-:Y:S05]  /*b640*/  BSYNC B0 ;  /* 0x0000000000007941 */ /* 0x000fea0003800000 */
.L_x_220:
[----:B------:R-:W-:-:S13]  /*b650*/  ISETP.GE.AND P0, PT, R134, c[0x0][0x27c], PT ;  /* 0x00009f0086007a0c */ /* 0x000fda0003f06270 */
[----:B------:R-:W-:Y:S05]  /*b660*/  @P0 BRA `(.L_x_219) ;  /* 0x000005e000000947 */ /* 0x000fea0003800000 */
[----:B------:R-:W-:Y:S01]  /*b670*/  MOV R2, c[0x0][0x27c] ;  /* 0x00009f0000027a02 */ /* 0x000fe20000000f00 */
[----:B------:R-:W-:Y:S01]  /*b680*/  HADD2.F32 R13, -RZ, R55.H0_H0 ;  /* 0x20000037ff0d7230 */ /* 0x000fe20000004100 */
[----:B-1----:R-:W-:Y:S02]  /*b690*/  LEA.HI R4, R40, R134, RZ, 0x6 ;  /* 0x0000008628047211 */ /* 0x002fe400078f30ff */
[----:B------:R-:W-:Y:S02]  /*b6a0*/  LEA.HI R2, R2, R52, RZ, 0x1d ;  /* 0x0000003402027211 */ /* 0x000fe400078fe8ff */
[----:B------:R-:W-:Y:S02]  /*b6b0*/  SHF.L.U32 R6, R4, 0x7, RZ ;  /* 0x0000000704067819 */ /* 0x000fe400000006ff */
[----:B------:R-:W-:Y:S02]  /*b6c0*/  SHF.R.S32.HI R4, RZ, 0x1f, R2 ;  /* 0x0000001fff047819 */ /* 0x000fe40000011402 */
[----:B------:R-:W-:-:S02]  /*b6d0*/  SHF.L.U32 R5, R2, 0x3, RZ ;  /* 0x0000000302057819 */ /* 0x000fc400000006ff */
[----:B------:R-:W-:Y:S02]  /*b6e0*/  LEA.HI R4, R4, R2, RZ, 0x3 ;  /* 0x0000000204047211 */ /* 0x000fe400078f18ff */
[C---:B------:R-:W-:Y:S02]  /*b6f0*/  LOP3.LUT R3, R0.reuse, 0x38, R39, 0xf8, !PT ;  /* 0x0000003800037812 */ /* 0x040fe400078ef827 */
[----:B------:R-:W-:Y:S02]  /*b700*/  LOP3.LUT R2, R0, 0x38, R5, 0xf8, !PT ;  /* 0x0000003800027812 */ /* 0x000fe400078ef805 */
[----:B------:R-:W-:Y:S02]  /*b710*/  SHF.L.U32 R0, R4, 0xa, RZ ;  /* 0x0000000a04007819 */ /* 0x000fe400000006ff */
[----:B------:R-:W-:Y:S02]  /*b720*/  LOP3.LUT R3, R3, R49, RZ, 0x3c, !PT ;  /* 0x0000003103037212 */ /* 0x000fe400078e3cff */
[----:B------:R-:W-:-:S02]  /*b730*/  LOP3.LUT R6, R6, 0xffffe000, RZ, 0xc0, !PT ;  /* 0xffffe00006067812 */ /* 0x000fc400078ec0ff */
[----:B------:R-:W-:Y:S02]  /*b740*/  LOP3.LUT R2, R2, R49, RZ, 0x3c, !PT ;  /* 0x0000003102027212 */ /* 0x000fe400078e3cff */
[----:B------:R-:W-:Y:S02]  /*b750*/  LOP3.LUT R0, R0, 0x7fffe000, RZ, 0xc0, !PT ;  /* 0x7fffe00000007812 */ /* 0x000fe400078ec0ff */
[--C-:B------:R-:W-:Y:S02]  /*b760*/  IADD3 R3, R3, R6, R18.reuse ;  /* 0x0000000603037210 */ /* 0x100fe40007ffe012 */
[----:B------:R-:W-:Y:S01]  /*b770*/  IADD3 R0, R2, R0, R18 ;  /* 0x0000000002007210 */ /* 0x000fe20007ffe012 */
[--C-:B------:R-:W-:Y:S01]  /*b780*/  HADD2.F32 R2, -RZ, R51.reuse.H0_H0 ;  /* 0x20000033ff027230 */ /* 0x100fe20000004100 */
[----:B------:R-:W-:Y:S02]  /*b790*/  LEA R30, R3, 0x10080, 0x1 ;  /* 0x00010080031e7811 */ /* 0x000fe400078e08ff */
[----:B------:R-:W-:Y:S01]  /*b7a0*/  SHF.L.U32 R27, R0, 0x1, RZ ;  /* 0x00000001001b7819 */ /* 0x000fe200000006ff */
[----:B------:R-:W-:-:S02]  /*b7b0*/  HADD2.F32 R0, -RZ, R51.H1_H1 ;  /* 0x30000033ff007230 */ /* 0x000fc40000004100 */
[----:B------:R-:W1:Y:S04]  /*b7c0*/  LDS.128 R4, [R30] ;  /* 0x000000001e047984 */ /* 0x000e680000000c00 */
[----:B------:R-:W2:Y:S01]  /*b7d0*/  LDS.128 R8, [R27+0x10080] ;  /* 0x010080001b087984 */ /* 0x000ea20000000c00 */
[--C-:B-1----:R-:W-:Y:S02]  /*b7e0*/  HADD2.F32 R17, -RZ, R4.reuse.H0_H0 ;  /* 0x20000004ff117230 */ /* 0x102fe40000004100 */
[----:B------:R-:W-:Y:S02]  /*b7f0*/  HADD2.F32 R16, -RZ, R4.H1_H1 ;  /* 0x30000004ff107230 */ /* 0x000fe40000004100 */
[----:B--2---:R-:W-:Y:S02]  /*b800*/  HADD2.F32 R4, -RZ, R8.H0_H0 ;  /* 0x20000008ff047230 */ /* 0x004fe40000004100 */
[----:B------:R-:W-:-:S02]  /*b810*/  HADD2.F32 R23, -RZ, R7.H0_H0 ;  /* 0x20000007ff177230 */ /* 0x000fc40000004100 */
[----:B------:R-:W-:Y:S01]  /*b820*/  HADD2.F32 R22, -RZ, R7.H1_H1 ;  /* 0x30000007ff167230 */ /* 0x000fe20000004100 */
[CC--:B------:R-:W-:Y:S01]  /*b830*/  FMUL.FTZ R7, R2.reuse, R17.reuse ;  /* 0x0000001102077220 */ /* 0x0c0fe20000410000 */
[--C-:B------:R-:W-:Y:S01]  /*b840*/  HADD2.F32 R15, -RZ, R11.reuse.H0_H0 ;  /* 0x2000000bff0f7230 */ /* 0x100fe20000004100 */
[----:B------:R-:W-:Y:S01]  /*b850*/  FMUL.FTZ R33, R2, R4 ;  /* 0x0000000402217220 */ /* 0x000fe20000410000 */
[----:B------:R-:W-:Y:S01]  /*b860*/  HADD2.F32 R14, -RZ, R11.H1_H1 ;  /* 0x3000000bff0e7230 */ /* 0x000fe20000004100 */
[----:B------:R-:W-:Y:S01]  /*b870*/  FMUL.FTZ R2, R0, R16 ;  /* 0x0000001000027220 */ /* 0x000fe20000410000 */
[--C-:B------:R-:W-:Y:S01]  /*b880*/  HADD2.F32 R19, -RZ, R5.reuse.H0_H0 ;  /* 0x20000005ff137230 */ /* 0x100fe20000004100 */
[C---:B------:R-:W-:Y:S01]  /*b890*/  FFMA.FTZ R36, R13.reuse, R4, R7 ;  /* 0x000000040d247223 */ /* 0x040fe20000010007 */
[----:B------:R-:W-:Y:S01]  /*b8a0*/  HADD2.F32 R18, -RZ, R5.H1_H1 ;  /* 0x30000005ff127230 */ /* 0x000fe20000004100 */
[----:B------:R-:W-:Y:S01]  /*b8b0*/  FFMA.FTZ R13, R13, R17, -R33 ;  /* 0x000000110d0d7223 */ /* 0x000fe20000010821 */
[----:B------:R-:W-:-:S02]  /*b8c0*/  HADD2.F32 R3, -RZ, R8.H1_H1 ;  /* 0x30000008ff037230 */ /* 0x000fc40000004100 */
[----:B------:R-:W-:Y:S02]  /*b8d0*/  HADD2.F32 R11, -RZ, R56.H0_H0 ;  /* 0x20000038ff0b7230 */ /* 0x000fe40000004100 */
[----:B------:R-:W-:Y:S01]  /*b8e0*/  HADD2.F32 R5, -RZ, R53.H0_H0 ;  /* 0x20000035ff057230 */ /* 0x000fe20000004100 */
[-C--:B------:R-:W-:Y:S01]  /*b8f0*/  FMUL.FTZ R32, R0, R3.reuse ;  /* 0x0000000300207220 */ /* 0x080fe20000410000 */
[--C-:B------:R-:W-:Y:S01]  /*b900*/  HADD2.F32 R21, -RZ, R6.reuse.H0_H0 ;  /* 0x20000006ff157230 */ /* 0x100fe20000004100 */
[----:B------:R-:W-:Y:S01]  /*b910*/  FFMA.FTZ R35, R11, R3, R2 ;  /* 0x000000030b237223 */ /* 0x000fe20000010002 */
[----:B------:R-:W-:Y:S01]  /*b920*/  HADD2.F32 R20, -RZ, R6.H1_H1 ;  /* 0x30000006ff147230 */ /* 0x000fe20000004100 */
[----:B------:R-:W-:Y:S01]  /*b930*/  FMUL.FTZ R4, R5, R19 ;  /* 0x0000001305047220 */ /* 0x000fe20000410000 */
[--C-:B------:R-:W-:Y:S02]  /*b940*/  HADD2.F32 R8, -RZ, R10.reuse.H0_H0 ;  /* 0x2000000aff087230 */ /* 0x100fe40000004100 */
[----:B------:R-:W-:-:S02]  /*b950*/  HADD2.F32 R12, -RZ, R10.H1_H1 ;  /* 0x3000000aff0c7230 */ /* 0x000fc40000004100 */
[----:B------:R-:W-:Y:S02]  /*b960*/  HADD2.F32 R6, -RZ, R9.H0_H0 ;  /* 0x20000009ff067230 */ /* 0x000fe40000004100 */
[----:B------:R-:W-:Y:S02]  /*b970*/  HADD2.F32 R10, -RZ, R57.H0_H0 ;  /* 0x20000039ff0a7230 */ /* 0x000fe40000004100 */
[----:B------:R-:W-:Y:S01]  /*b980*/  HADD2.F32 R2, -RZ, R53.H1_H1 ;  /* 0x30000035ff027230 */ /* 0x000fe20000004100 */
[-C--:B------:R-:W-:Y:S01]  /*b990*/  FMUL.FTZ R29, R5, R6.reuse ;  /* 0x00000006051d7220 */ /* 0x080fe20000410000 */
[----:B------:R-:W-:Y:S01]  /*b9a0*/  HADD2.F32 R0, -RZ, R54.H0_H0 ;  /* 0x20000036ff007230 */ /* 0x000fe20000004100 */
[----:B------:R-:W-:Y:S01]  /*b9b0*/  FFMA.FTZ R34, R10, R6, R4 ;  /* 0x000000060a227223 */ /* 0x000fe20000010004 */
[----:B------:R-:W-:Y:S01]  /*b9c0*/  HADD2.F32 R9, -RZ, R9.H1_H1 ;  /* 0x30000009ff097230 */ /* 0x000fe20000004100 */
[----:B------:R-:W-:Y:S01]  /*b9d0*/  FMUL.FTZ R5, R2, R18 ;  /* 0x0000001202057220 */ /* 0x000fe20000410000 */
[----:B------:R-:W-:Y:S01]  /*b9e0*/  HADD2.F32 R7, -RZ, R57.H1_H1 ;  /* 0x30000039ff077230 */ /* 0x000fe20000004100 */
[----:B------:R-:W-:Y:S01]  /*b9f0*/  FMUL.FTZ R4, R0, R21 ;  /* 0x0000001500047220 */ /* 0x000fe20000410000 */
[----:B------:R-:W-:Y:S01]  /*ba00*/  HADD2.F32 R6, -RZ, R58.H0_H0 ;  /* 0x2000003aff067230 */ /* 0x000fe20000004100 */
[-C--:B------:R-:W-:Y:S01]  /*ba10*/  FMUL.FTZ R26, R2, R9.reuse ;  /* 0x00000009021a7220 */ /* 0x080fe20000410000 */
[----:B------:R-:W-:Y:S01]  /*ba20*/  HADD2.F32 R3, -RZ, R54.H1_H1 ;  /* 0x30000036ff037230 */ /* 0x000fe20000004100 */
[----:B------:R-:W-:Y:S01]  /*ba30*/  FFMA.FTZ R31, R7, R9, R5 ;  /* 0x00000009071f7223 */ /* 0x000fe20000010005 */
[----:B------:R-:W-:Y:S01]  /*ba40*/  HADD2.F32 R5, -RZ, R58.H1_H1 ;  /* 0x3000003aff057230 */ /* 0x000fe20000004100 */
[----:B------:R-:W-:Y:S01]  /*ba50*/  FFMA.FTZ R28, R6, R8, R4 ;  /* 0x00000008061c7223 */ /* 0x000fe20000010004 */
[----:B------:R-:W-:Y:S01]  /*ba60*/  HADD2.F32 R2, -RZ, R56.H1_H1 ;  /* 0x30000038ff027230 */ /* 0x000fe20000004100 */
[----:B------:R-:W-:-:S02]  /*ba70*/  FMUL.FTZ R4, R3, R20 ;  /* 0x0000001403047220 */ /* 0x000fc40000410000 */
[----:B------:R-:W-:Y:S01]  /*ba80*/  FMUL.FTZ R25, R0, R8 ;  /* 0x0000000800197220 */ /* 0x000fe20000410000 */
[----:B------:R-:W-:Y:S01]  /*ba90*/  HADD2.F32 R0, -RZ, R55.H1_H1 ;  /* 0x30000037ff007230 */ /* 0x000fe20000004100 */
[-C--:B------:R-:W-:Y:S01]  /*baa0*/  FMUL.FTZ R24, R3, R12.reuse ;  /* 0x0000000c03187220 */ /* 0x080fe20000410000 */
[--C-:B------:R-:W-:Y:S01]  /*bab0*/  HADD2.F32 R3, -RZ, R59.reuse.H0_H0 ;  /* 0x2000003bff037230 */ /* 0x100fe20000004100 */
[----:B------:R-:W-:Y:S01]  /*bac0*/  FFMA.FTZ R12, R5, R12, R4 ;  /* 0x0000000c050c7223 */ /* 0x000fe20000010004 */
[----:B------:R-:W-:Y:S01]  /*bad0*/  HADD2.F32 R4, -RZ, R59.H1_H1 ;  /* 0x3000003bff047230 */ /* 0x000fe20000004100 */
[----:B------:R-:W-:Y:S02]  /*bae0*/  FMUL.FTZ R8, R2, R23 ;  /* 0x0000001702087220 */ /* 0x000fe40000410000 */
[----:B------:R-:W-:Y:S02]  /*baf0*/  FMUL.FTZ R9, R0, R22 ;  /* 0x0000001600097220 */ /* 0x000fe40000410000 */
[----:B------:R-:W-:-:S02]  /*bb00*/  FMUL.FTZ R2, R2, R15 ;  /* 0x0000000f02027220 */ /* 0x000fc40000410000 */
[-C--:B------:R-:W-:Y:S02]  /*bb10*/  FMUL.FTZ R0, R0, R14.reuse ;  /* 0x0000000e00007220 */ /* 0x080fe40000410000 */
[----:B------:R-:W-:Y:S02]  /*bb20*/  FFMA.FTZ R15, R4, R15, R8 ;  /* 0x0000000f040f7223 */ /* 0x000fe40000010008 */
[----:B------:R-:W-:Y:S02]  /*bb30*/  FFMA.FTZ R14, R3, R14, R9 ;  /* 0x0000000e030e7223 */ /* 0x000fe40000010009 */
        /* <DEDUP_REMOVED lines=15> */
[----:B------:R1:W-:Y:S04]  /*bc30*/  STS.128 [R30], R8 ;  /* 0x000000081e007388 */ /* 0x0003e80000000c00 */
[----:B------:R1:W-:Y:S02]  /*bc40*/  STS.128 [R27+0x10080], R4 ;  /* 0x010080041b007388 */ /* 0x0003e40000000c00 */
.L_x_219:
[----:B------:R-:W-:Y:S05]  /*bc50*/  BSYNC B1 ;  /* 0x0000000000017941 */ /* 0x000fea0003800000 */
.L_x_218:
[----:B------:R-:W-:Y:S01]  /*bc60*/  IADD3 R0, R198, 0x40, RZ ;  /* 0x00000040c6007810 */ /* 0x000fe20007ffe0ff */
[----:B------:R-:W-:Y:S03]  /*bc70*/  BSSY B1, `(.L_x_222) ;  /* 0x00000bb000017945 */ /* 0x000fe60003800000 */
[----:B------:R-:W-:-:S13]  /*bc80*/  ISETP.GE.AND P0, PT, R0, R41, PT ;  /* 0x000000290000720c */ /* 0x000fda0003f06270 */
[----:B------:R-:W-:Y:S05]  /*bc90*/  @P0 BRA `(.L_x_223) ;  /* 0x00000b8000000947 */ /* 0x000fea0003800000 */
[----:B------:R-:W-:Y:S01]  /*bca0*/  ISETP.GE.AND P0, PT, R132, c[0x0][0x27c], PT ;  /* 0x00009f0084007a0c */ /* 0x000fe20003f06270 */
[----:B------:R-:W-:Y:S01]  /*bcb0*/  BSSY B0, `(.L_x_224) ;  /* 0x000005d000007945 */ /* 0x000fe20003800000 */
[----:B------:R-:W-:-:S11]  /*bcc0*/  SHF.R.U32.HI R37, RZ, 0x3, R243 ;  /* 0x00000003ff257819 */ /* 0x000fd600000116f3 */
[----:B------:R-:W-:Y:S05]  /*bcd0*/  @P0 BRA `(.L_x_225) ;  /* 0x000005a000000947 */ /* 0x000fea0003800000 */
[----:B------:R-:W-:Y:S01]  /*bce0*/  MOV R3, c[0x0][0x27c] ;  /* 0x00009f0000037a02 */ /* 0x000fe20000000f00 */
[----:B------:R-:W-:Y:S01]  /*bcf0*/  HADD2.F32 R13, -RZ, R45.H0_H0 ;  /* 0x2000002dff0d7230 */ /* 0x000fe20000004100 */
[----:B------:R-:W-:Y:S02]  /*bd00*/  LOP3.LUT R0, R243, 0x38, R132, 0xf8, !PT ;  /* 0x00000038f3007812 */ /* 0x000fe400078ef884 */
[----:B------:R-:W-:-:S04]  /*bd10*/  LEA.HI R3, R3, R216, RZ, 0x1d ;  /* 0x000000d803037211 */ /* 0x000fc800078fe8ff */
[----:B-1----:R-:W-:Y:S02]  /*bd20*/  SHF.R.S32.HI R4, RZ, 0x1f, R3 ;  /* 0x0000001fff047819 */ /* 0x002fe40000011403 */
        /* <DEDUP_REMOVED lines=16> */
[--C-:B------:R-:W-:Y:S02]  /*be30*/  HADD2.F32 R23, -RZ, R7.reuse.H0_H0 ;  /* 0x20000007ff177230 */ /* 0x100fe40000004100 */
[--C-:B--2---:R-:W-:Y:S02]  /*be40*/  HADD2.F32 R4, -RZ, R8.reuse.H0_H0 ;  /* 0x20000008ff047230 */ /* 0x104fe40000004100 */
        /* <DEDUP_REMOVED lines=67> */
.L_x_225:
[----:B------:R-:W-:Y:S05]  /*c280*/  BSYNC B0 ;  /* 0x0000000000007941 */ /* 0x000fea0003800000 */
.L_x_224:
[----:B------:R-:W-:-:S13]  /*c290*/  ISETP.GE.AND P0, PT, R134, c[0x0][0x27c], PT ;  /* 0x00009f0086007a0c */ /* 0x000fda0003f06270 */
[----:B------:R-:W-:Y:S05]  /*c2a0*/  @P0 BRA `(.L_x_223) ;  /* 0x0000057000000947 */ /* 0x000fea0003800000 */
[----:B------:R-:W-:Y:S01]  /*c2b0*/  MOV R0, c[0x0][0x27c] ;  /* 0x00009f0000007a02 */ /* 0x000fe20000000f00 */
[----:B-1----:R-:W1:Y:S01]  /*c2c0*/  LDS.128 R4, [R247] ;  /* 0x00000000f7047984 */ /* 0x002e620000000c00 */
[----:B------:R-:W-:Y:S02]  /*c2d0*/  HADD2.F32 R13, -RZ, R55.H0_H0 ;  /* 0x20000037ff0d7230 */ /* 0x000fe40000004100 */
[----:B------:R-:W-:-:S04]  /*c2e0*/  LEA.HI R0, R0, R52, RZ, 0x1d ;  /* 0x0000003400007211 */ /* 0x000fc800078fe8ff */
        /* <DEDUP_REMOVED lines=23> */
[--C-:B------:R-:W-:Y:S02]  /*c460*/  HADD2.F32 R15, -RZ, R11.reuse.H0_H0 ;  /* 0x2000000bff0f7230 */ /* 0x100fe40000004100 */
[----:B------:R-:W-:Y:S01]  /*c470*/  HADD2.F32 R14, -RZ, R11.H1_H1 ;  /* 0x3000000bff0e7230 */ /* 0x000fe20000004100 */
[----:B------:R-:W-:Y:S01]  /*c480*/  FMUL.FTZ R32, R2, R4 ;  /* 0x0000000402207220 */ /* 0x000fe20000410000 */
[----:B------:R-:W-:Y:S01]  /*c490*/  HADD2.F32 R3, -RZ, R8.H1_H1 ;  /* 0x30000008ff037230 */ /* 0x000fe20000004100 */
[C---:B------:R-:W-:Y:S01]  /*c4a0*/  FMUL.FTZ R2, R0.reuse, R16 ;  /* 0x0000001000027220 */ /* 0x040fe20000410000 */
[----:B------:R-:W-:Y:S01]  /*c4b0*/  HADD2.F32 R11, -RZ, R56.H0_H0 ;  /* 0x20000038ff0b7230 */ /* 0x000fe20000004100 */
[----:B------:R-:W-:Y:S01]  /*c4c0*/  FFMA.FTZ R35, R13, R4, R7 ;  /* 0x000000040d237223 */ /* 0x000fe20000010007 */
[--C-:B------:R-:W-:Y:S01]  /*c4d0*/  HADD2.F32 R8, -RZ, R10.reuse.H0_H0 ;  /* 0x2000000aff087230 */ /* 0x100fe20000004100 */
[----:B------:R-:W-:Y:S01]  /*c4e0*/  FMUL.FTZ R4, R5, R19 ;  /* 0x0000001305047220 */ /* 0x000fe20000410000 */
[----:B------:R-:W-:Y:S01]  /*c4f0*/  HADD2.F32 R12, -RZ, R10.H1_H1 ;  /* 0x3000000aff0c7230 */ /* 0x000fe20000004100 */
[-C--:B------:R-:W-:Y:S01]  /*c500*/  FFMA.FTZ R34, R11, R3.reuse, R2 ;  /* 0x000000030b227223 */ /* 0x080fe20000010002 */
[----:B------:R-:W-:Y:S01]  /*c510*/  HADD2.F32 R6, -RZ, R9.H0_H0 ;  /* 0x20000009ff067230 */ /* 0x000fe20000004100 */
[----:B------:R-:W-:Y:S01]  /*c520*/  FMUL.FTZ R31, R0, R3 ;  /* 0x00000003001f7220 */ /* 0x000fe20000410000 */
[----:B------:R-:W-:Y:S01]  /*c530*/  HADD2.F32 R10, -RZ, R57.H0_H0 ;  /* 0x20000039ff0a7230 */ /* 0x000fe20000004100 */
[----:B------:R-:W-:Y:S01]  /*c540*/  FFMA.FTZ R13, R13, R17, -R32 ;  /* 0x000000110d0d7223 */ /* 0x000fe20000010820 */
        /* <DEDUP_REMOVED lines=45> */
.L_x_223:
[----:B------:R-:W-:Y:S05]  /*c820*/  BSYNC B1 ;  /* 0x0000000000017941 */ /* 0x000fea0003800000 */
.L_x_222:
[----:B------:R-:W-:-:S04]  /*c830*/  IADD3 R0, R198, 0x60, RZ ;  /* 0x00000060c6007810 */ /* 0x000fc80007ffe0ff */
        /* <DEDUP_REMOVED lines=96> */
.L_x_227:
[----:B------:R-:W-:Y:S05]  /*ce40*/  BSYNC B0 ;  /* 0x0000000000007941 */ /* 0x000fea0003800000 */
.L_x_226:
        /* <DEDUP_REMOVED lines=89> */
.L_x_205:
[----:B------:R-:W-:Y:S05]  /*d3e0*/  BSYNC B2 ;  /* 0x0000000000027941 */ /* 0x000fea0003800000 */
.L_x_177:
[----:B------:R-:W-:-:S04]  /*d3f0*/  DEPBAR.LE SB0, 0x0 ;  /* 0x000080000000791a */ /* 0x000fc80000000000 */
[----:B------:R-:W-:Y:S01]  /*d400*/  BAR.SYNC.DEFER_BLOCKING 0x0 ;  /* 0x0000000000007b1d */ /* 0x000fe20000010000 */
[----:B------:R-:W-:Y:S01]  /*d410*/  IMAD R0, R61, c[0x0][0x208], RZ ;  /* 0x000082003d007a24 */ /* 0x000fe200078e02ff */
[----:B------:R-:W-:Y:S01]  /*d420*/  LOP3.LUT P6, RZ, R219, 0x4, RZ, 0xc0, !PT ;  /* 0x00000004dbff7812 */ /* 0x000fe200078cc0ff */
[----:B-1----:R-:W-:Y:S01]  /*d430*/  IMAD.WIDE.U32 R2, R77, c[0x0][0x208], RZ ;  /* 0x000082004d027a25 */ /* 0x002fe200078e00ff */
[----:B------:R-:W-:-:S03]  /*d440*/  IADD3 R220, R115, -0x2, RZ ;  /* 0xfffffffe73dc7810 */ /* 0x000fc60007ffe0ff */
[C---:B------:R-:W-:Y:S01]  /*d450*/  IMAD R4, R77.reuse, c[0x0][0x20c], R0 ;  /* 0x000083004d047a24 */ /* 0x040fe200078e0200 */
[----:B------:R-:W-:Y:S01]  /*d460*/  LEA R0, P0, R2, R214, 0x5 ;  /* 0x000000d602007211 */ /* 0x000fe200078028ff */
[----:B------:R-:W-:Y:S02]  /*d470*/  IMAD R76, R77, -0x20, R131 ;  /* 0xffffffe04d4c7824 */ /* 0x000fe400078e0283 */
[----:B------:R-:W-:-:S05]  /*d480*/  IMAD.IADD R3, R3, 0x1, R4 ;  /* 0x0000000103037824 */ /* 0x000fca00078e0204 */
[----:B------:R-:W-:Y:S02]  /*d490*/  LEA.HI.X R2, R2, R218, R3, 0x5, P0 ;  /* 0x000000da02027211 */ /* 0x000fe400000f2c03 */
[----:B------:R-:W-:-:S04]  /*d4a0*/  LEA R4, P0, R0, c[0x0][0x1f8], 0x1 ;  /* 0x00007e0000047a11 */ /* 0x000fc800078008ff */
[----:B------:R-:W-:Y:S01]  /*d4b0*/  R2P PR, R216, 0x6 ;  /* 0x00000006d8007804 */ /* 0x000fe20000000000 */
[----:B------:R-:W-:Y:S01]  /*d4c0*/  LDSM.16.M88.4 R12, [R182] ;  /* 0x00000000b60c783b */ /* 0x000fe20000000200 */
[----:B------:R-:W-:Y:S01]  /*d4d0*/  LEA.HI.X R5, R0, c[0x0][0x1fc], R2, 0x1, P0 ;  /* 0x00007f0000057a11 */ /* 0x000fe200000f0c02 */
[----:B------:R-:W-:Y:S01]  /*d4e0*/  IMAD.MOV.U32 R2, RZ, RZ, 0x40 ;  /* 0x00000040ff027424 */ /* 0x000fe200078e00ff */
[----:B------:R-:W-:Y:S01]  /*d4f0*/  LOP3.LUT R0, R60, 0x1, RZ, 0xc0, !PT ;  /* 0x000000013c007812 */ /* 0x000fe200078ec0ff */
[----:B--2-4-:R-:W1:Y:S01]  /*d500*/  LDSM.16.M88.4 R20, [R176] ;  /* 0x00000000b014783b */ /* 0x014e620000000200 */
[----:B------:R-:W-:Y:S02]  /*d510*/  ISETP.GT.AND P0, PT, R76, R198, PT ;  /* 0x000000c64c00720c */ /* 0x000fe40003f04270 */
[----:B------:R-:W-:Y:S01]  /*d520*/  LOP3.LUT P3, RZ, R60, 0x2, RZ, 0xc0, !PT ;  /* 0x000000023cff7812 */ /* 0x000fe2000786c0ff */
[----:B------:R-:W-:Y:S01]  /*d530*/  LDSM.16.M88.4 R8, [R183] ;  /* 0x00000000b708783b */ /* 0x000fe20000000200 */
[----:B------:R-:W-:-:S02]  /*d540*/  ISETP.NE.U32.OR P0, PT, R0, 0x1, !P0 ;  /* 0x000000010000780c */ /* 0x000fc40004705470 */
[C---:B------:R-:W-:Y:S01]  /*d550*/  IADD3 R0, R176.reuse, 0x20, RZ ;  /* 0x00000020b0007810 */ /* 0x040fe20007ffe0ff */
[----:B------:R-:W2:Y:S01]  /*d560*/  LDSM.16.M88.4 R40, [R176+0x800] ;  /* 0x00080000b028783b */ /* 0x000ea20000000200 */
[----:B------:R-:W-:Y:S02]  /*d570*/  @P1 IADD3 R0, R176, -0x20, RZ ;  /* 0xffffffe0b0001810 */ /* 0x000fe40007ffe0ff */
[----:B------:R-:W-:Y:S02]  /*d580*/  LOP3.LUT P1, RZ, R60, 0x4, RZ, 0xc0, !PT ;  /* 0x000000043cff7812 */ /* 0x000fe4000782c0ff */
[CC--:B------:R-:W-:Y:S01]  /*d590*/  ISETP.LE.OR P3, PT, R76.reuse, R198.reuse, !P3 ;  /* 0x000000c64c00720c */ /* 0x0c0fe20005f63670 */
[----:B------:R-:W3:Y:S01]  /*d5a0*/  LDSM.16.M88.4 R28, [R0] ;  /* 0x00000000001c783b */ /* 0x000ee20000000200 */
[----:B------:R-:W-:Y:S02]  /*d5b0*/  ISETP.LE.OR P1, PT, R76, R198, !P1 ;  /* 0x000000c64c00720c */ /* 0x000fe40004f23670 */
[----:B------:R-:W-:Y:S01]  /*d5c0*/  SEL R2, R2, 0xffffffc0, !P2 ;  /* 0xffffffc002027807 */ /* 0x000fe20005000000 */
[----:B------:R-:W4:Y:S04]  /*d5d0*/  LDSM.16.M88.4 R56, [R0+0x800] ;  /* 0x000800000038783b */ /* 0x000f280000000200 */
[----:B------:R-:W-:Y:S01]  /*d5e0*/  @!PT LDS RZ, [RZ] ;  /* 0x00000000fffff984 */ /* 0x000fe20000000800 */
[----:B------:R-:W-:Y:S01]  /*d5f0*/  @!PT LDS RZ, [RZ] ;  /* 0x00000000fffff984 */ /* 0x000fe20000000800 */
[----:B------:R-:W-:Y:S01]  /*d600*/  @!PT LDS RZ, [RZ] ;  /* 0x00000000fffff984 */ /* 0x000fe20000000800 */
[----:B------:R2:W-:Y:S01]  /*d610*/  LDGSTS.E.BYPASS.LTC128B.128 [R188+0x8080], [R4.64], !P0 ;  /* 0x0808000004bc7fae */ /* 0x0005e2000c101d46 */
[----:B------:R-:W-:Y:S01]  /*d620*/  LOP3.LUT P0, RZ, R60, 0x8, RZ, 0xc0, !PT ;  /* 0x000000083cff7812 */ /* 0x000fe2000780c0ff */
[----:B------:R-:W-:-:S02]  /*d630*/  IMAD.IADD R3, R176, 0x1, R2 ;  /* 0x00000001b0037824 */ /* 0x000fc400078e0202 */
[----:B------:R2:W-:Y:S01]  /*d640*/  LDGSTS.E.BYPASS.LTC128B.128 [R188+0x9080], [R4.64+0x80], !P3 ;  /* 0x0908008004bc7fae */ /* 0x0005e2000d901d46 */
[----:B------:R-:W-:Y:S01]  /*d650*/  ISETP.LE.OR P0, PT, R76, R198, !P0 ;  /* 0x000000c64c00720c */ /* 0x000fe20004703670 */
[----:B------:R-:W-:Y:S02]  /*d660*/  IMAD.IADD R177, R2, 0x1, R0 ;  /* 0x0000000102b17824 */ /* 0x000fe400078e0200 */
[----:B------:R3:W-:Y:S01]  /*d670*/  LDGSTS.E.BYPASS.LTC128B.128 [R188+0xa080], [R4.64+0x100], !P1 ;  /* 0x0a08010004bc7fae */ /* 0x0007e2000c901d46 */
[C---:B-1----:R-:W-:Y:S09]  /*d680*/  HMMA.16816.F32 R16, R12.reuse, R20, RZ ;  /* 0x000000140c10723c */ /* 0x042ff200000018ff */
[----:B------:R1:W-:Y:S04]  /*d690*/  LDGSTS.E.BYPASS.LTC128B.128 [R188+0xb080], [R4.64+0x180], !P0 ;  /* 0x0b08018004bc7fae */ /* 0x0003e8000c101d46 */
[----:B------:R-:W-:Y:S01]  /*d6a0*/  LDSM.16.M88.4 R44, [R3] ;  /* 0x00000000032c783b */ /* 0x000fe20000000200 */
[C---:B------:R-:W-:Y:S03]  /*d6b0*/  HMMA.16816.F32 R24, R12.reuse, R22, RZ ;  /* 0x000000160c18723c */ /* 0x040fe600000018ff */
[----:B------:R-:W-:Y:S04]  /*d6c0*/  LDSM.16.M88.4 R20, [R184] ;  /* 0x00000000b814783b */ /* 0x000fe80000000200 */
[----:B------:R-:W-:Y:S01]  /*d6d0*/  LDSM.16.M88.4 R48, [R177] ;  /* 0x00000000b130783b */ /* 0x000fe20000000200 */
[----:B--2---:R-:W-:Y:S03]  /*d6e0*/  HMMA.16816.F32 R32, R12, R40, RZ ;  /* 0x000000280c20723c */ /* 0x004fe600000018ff */
[----:B------:R-:W-:Y:S04]  /*d6f0*/  LDSM.16.M88.4 R52, [R3+0x800] ;  /* 0x000800000334783b */ /* 0x000fe80000000200 */
[----:B------:R-:W-:Y:S01]  /*d700*/  LDSM.16.M88.4 R60, [R176+0x1000] ;  /* 0x00100000b03c783b */ /* 0x000fe20000000200 */
[C---:B---3--:R-:W-:Y:S03]  /*d710*/  HMMA.16816.F32 R16, R8.reuse, R28, R16 ;  /* 0x0000001c0810723c */ /* 0x048fe60000001810 */
[----:B------:R-:W-:Y:S04]  /*d720*/  LDSM.16.M88.4 R68, [R0+0x1000] ;  /* 0x001000000044783b */ /* 0x000fe80000000200 */
[----:B-1----:R-:W1:Y:S01]  /*d730*/  LDSM.16.M88.4 R4, [R185] ;  /* 0x00000000b904783b */ /* 0x002e620000000200 */
[----:B------:R-:W-:Y:S03]  /*d740*/  HMMA.16816.F32 R36, R8, R30, R24 ;  /* 0x0000001e0824723c */ /* 0x000fe60000001818 */
[----:B------:R-:W2:Y:S04]  /*d750*/  LDSM.16.M88.4 R24, [R182+0x4000] ;  /* 0x00400000b618783b */ /* 0x000ea80000000200 */
[----:B------:R-:W-:Y:S01]  /*d760*/  LDSM.16.M88.4 R28, [R176+0x1800] ;  /* 0x00180000b01c783b */ /* 0x000fe20000000200 */
[----:B------:R-:W-:Y:S03]  /*d770*/  HMMA.16816.F32 R40, R12, R42, RZ ;  /* 0x0000002a0c28723c */ /* 0x000fe600000018ff */
[----:B------:R-:W-:Y:S04]  /*d780*/  LDSM.16.M88.4 R64, [R3+0x1000] ;  /* 0x001000000340783b */ /* 0x000fe80000000200 */
[----:B------:R-:W-:Y:S01]  /*d790*/  LDSM.16.M88.4 R72, [R177+0x2000] ;  /* 0x00200000b148783b */ /* 0x000fe20000000200 */
[C---:B----4-:R-:W-:Y:S03]  /*d7a0*/  HMMA.16816.F32 R32, R8.reuse, R56, R32 ;  /* 0x000000380820723c */ /* 0x050fe60000001820 */
[----:B------:R-:W0:Y:S11]  /*d7b0*/  LDGDEPBAR ;  /* 0x00000000000079af */ /* 0x000e360000000000 */
[----:B------:R-:W-:Y:S02]  /*d7c0*/  @!UPT UIADD3 URZ, URZ, URZ, URZ ;  /* 0x0000003f3f3ff290 */ /* 0x000fe4000fffe03f */
[----:B------:R-:W-:Y:S01]  /*d7d0*/  HMMA.16816.F32 R40, R8, R58, R40 ;  /* 0x0000003a0828723c */ /* 0x000fe20000001828 */
[----:B------:R-:W-:Y:S07]  /*d7e0*/  LDSM.16.M88.4 R56, [R177+0x1000] ;  /* 0x00100000b138783b */ /* 0x000fee0000000200 */
[C---:B-1----:R-:W-:Y:S08]  /*d7f0*/  HMMA.16816.F32 R16, R4.reuse, R44, R16 ;  /* 0x0000002c0410723c */ /* 0x042ff00000001810 */
[C---:B------:R-:W-:Y:S01]  /*d800*/  HMMA.16816.F32 R36, R4.reuse, R46, R36 ;  /* 0x0000002e0424723c */ /* 0x040fe20000001824 */
[----:B------:R-:W1:Y:S07]  /*d810*/  LDSM.16.M88.4 R44, [R177+0x800] ;  /* 0x00080000b12c783b */ /* 0x000e6e0000000200 */
[----:B------:R-:W-:Y:S08]  /*d820*/  HMMA.16816.F32 R32, R4, R52, R32 ;  /* 0x000000340420723c */ /* 0x000ff00000001820 */
[C---:B------:R-:W-:Y:S01]  /*d830*/  HMMA.16816.F32 R12, R20.reuse, R48, R16 ;  /* 0x00000030140c723c */ /* 0x040fe20000001810 */
[----:B------:R-:W3:Y:S07]  /*d840*/  LDSM.16.M88.4 R16, [R183+0x4000] ;  /* 0x00400000b710783b */ /* 0x000eee0000000200 */
[----:B------:R-:W-:Y:S01]  /*d850*/  HMMA.16816.F32 R36, R20, R50, R36 ;  /* 0x000000321424723c */ /* 0x000fe20000001824 */
[----:B------:R-:W-:Y:S07]  /*d860*/  LDSM.16.M88.4 R48, [R0+0x1800] ;  /* 0x001800000030783b */ /* 0x000fee0000000200 */
[----:B------:R-:W-:Y:S01]  /*d870*/  HMMA.16816.F32 R40, R4, R54, R40 ;  /* 0x000000360428723c */ /* 0x000fe20000001828 */
[----:B------:R-:W-:Y:S07]  /*d880*/  LDSM.16.M88.4 R52, [R3+0x1800] ;  /* 0x001800000334783b */ /* 0x000fee0000000200 */
[----:B--2---:R-:W-:Y:S01]  /*d890*/  HMMA.16816.F32 R8, R24, R60, R12 ;  /* 0x0000003c1808723c */ /* 0x004fe2000000180c */
[----:B------:R-:W2:Y:S07]  /*d8a0*/  LDSM.16.M88.4 R12, [R185+0x4000] ;  /* 0x00400000b90c783b */ /* 0x000eae0000000200 */
[----:B-1----:R-:W-:Y:S08]  /*d8b0*/  HMMA.16816.F32 R32, R20, R44, R32 ;  /* 0x0000002c1420723c */ /* 0x002ff00000001820 */
[----:B------:R-:W-:Y:S01]  /*d8c0*/  HMMA.16816.F32 R36, R24, R62, R36 ;  /* 0x0000003e1824723c */ /* 0x000fe20000001824 */
[----:B------:R-:W-:Y:S07]  /*d8d0*/  LDSM.16.M88.4 R60, [R3+0x2000] ;  /* 0x00200000033c783b */ /* 0x000fee0000000200 */
[----:B---3--:R-:W-:Y:S01]  /*d8e0*/  HMMA.16816.F32 R4, R16, R68, R8 ;  /* 0x000000441004723c */ /* 0x008fe20000001808 */
[----:B------:R-:W1:Y:S07]  /*d8f0*/  LDSM.16.M88.4 R8, [R184+0x4000] ;  /* 0x00400000b808783b */ /* 0x000e6e0000000200 */
[----:B------:R-:W-:Y:S01]  /*d900*/  HMMA.16816.F32 R40, R20, R46, R40 ;  /* 0x0000002e1428723c */ /* 0x000fe20000001828 */
[----:B------:R-:W-:Y:S07]  /*d910*/  LDSM.16.M88.4 R44, [R177+0x1800] ;  /* 0x00180000b12c783b */ /* 0x000fee0000000200 */
[----:B------:R-:W-:Y:S08]  /*d920*/  HMMA.16816.F32 R32, R24, R28, R32 ;  /* 0x0000001c1820723c */ /* 0x000ff00000001820 */
[----:B------:R-:W-:Y:S01]  /*d930*/  HMMA.16816.F32 R36, R16, R70, R36 ;  /* 0x000000461024723c */ /* 0x000fe20000001824 */
[----:B------:R-:W-:Y:S07]  /*d940*/  LDSM.16.M88.4 R68, [R176+0x2000] ;  /* 0x00200000b044783b */ /* 0x000fee0000000200 */
[----:B--2---:R-:W-:Y:S01]  /*d950*/  HMMA.16816.F32 R20, R12, R64, R4 ;  /* 0x000000400c14723c */ /* 0x004fe20000001804 */
[----:B------:R-:W2:Y:S07]  /*d960*/  LDSM.16.M88.4 R4, [R182+0x8000] ;  /* 0x00800000b604783b */ /* 0x000eae0000000200 */
[----:B------:R-:W-:Y:S01]  /*d970*/  HMMA.16816.F32 R40, R24, R30, R40 ;  /* 0x0000001e1828723c */ /* 0x000fe20000001828 */
[----:B------:R-:W-:Y:S04]  /*d980*/  LDSM.16.M88.4 R28, [R183+0x8000] ;  /* 0x00800000b71c783b */ /* 0x000fe80000000200 */
[----:B------:R-:W-:Y:S03]  /*d990*/  LDSM.16.M88.4 R24, [R185+0x8000] ;  /* 0x00800000b918783b */ /* 0x000fe60000000200 */
[----:B------:R-:W-:Y:S08]  /*d9a0*/  HMMA.16816.F32 R32, R16, R48, R32 ;  /* 0x000000301020723c */ /* 0x000ff00000001820 */
[----:B------:R-:W-:Y:S01]  /*d9b0*/  HMMA.16816.F32 R36, R12, R66, R36 ;  /* 0x000000420c24723c */ /* 0x000fe20000001824 */
[----:B------:R-:W3:Y:S07]  /*d9c0*/  LDSM.16.M88.4 R64, [R0+0x2000] ;  /* 0x002000000040783b */ /* 0x000eee0000000200 */
[----:B-1----:R-:W-:Y:S08]  /*d9d0*/  HMMA.16816.F32 R20, R8, R56, R20 ;  /* 0x000000380814723c */ /* 0x002ff00000001814 */
[----:B------:R-:W-:Y:S01]  /*d9e0*/  HMMA.16816.F32 R40, R16, R50, R40 ;  /* 0x000000321028723c */ /* 0x000fe20000001828 */
[----:B------:R-:W1:Y:S07]  /*d9f0*/  LDSM.16.M88.4 R48, [R176+0x2800] ;  /* 0x00280000b030783b */ /* 0x000e6e0000000200 */
[----:B------:R-:W-:Y:S08]  /*da00*/  HMMA.16816.F32 R32, R12, R52, R32 ;  /* 0x000000340c20723c */ /* 0x000ff00000001820 */
[----:B------:R-:W-:Y:S01]  /*da10*/  HMMA.16816.F32 R36, R8, R58, R36 ;  /* 0x0000003a0824723c */ /* 0x000fe20000001824 */
[----:B------:R-:W4:Y:S07]  /*da20*/  LDSM.16.M88.4 R56, [R0+0x2800] ;  /* 0x002800000038783b */ /* 0x000f2e0000000200 */
[----:B--2---:R-:W-:Y:S01]  /*da30*/  HMMA.16816.F32 R16, R4, R68, R20 ;  /* 0x000000440410723c */ /* 0x004fe20000001814 */
[----:B------:R-:W2:Y:S07]  /*da40*/  LDSM.16.M88.4 R20, [R184+0x8000] ;  /* 0x00800000b814783b */ /* 0x000eae0000000200 */
[----:B------:R-:W-:Y:S01]  /*da50*/  HMMA.16816.F32 R40, R12, R54, R40 ;  /* 0x000000360c28723c */ /* 0x000fe20000001828 */
[----:B------:R-:W-:Y:S07]  /*da60*/  LDSM.16.M88.4 R52, [R177+0x2800] ;  /* 0x00280000b134783b */ /* 0x000fee0000000200 */
[----:B------:R-:W-:Y:S08]  /*da70*/  HMMA.16816.F32 R32, R8, R44, R32 ;  /* 0x0000002c0820723c */ /* 0x000ff00000001820 */
[----:B------:R-:W-:Y:S01]  /*da80*/  HMMA.16816.F32 R36, R4, R70, R36 ;  /* 0x000000460424723c */ /* 0x000fe20000001824 */
[----:B------:R-:W-:Y:S07]  /*da90*/  LDSM.16.M88.4 R68, [R0+0x3000] ;  /* 0x003000000044783b */ /* 0x000fee0000000200 */
[----:B---3--:R-:W-:Y:S01]  /*daa0*/  HMMA.16816.F32 R12, R28, R64, R16 ;  /* 0x000000401c0c723c */ /* 0x008fe20000001810 */
[----:B------:R-:W-:Y:S07]  /*dab0*/  LDSM.16.M88.4 R16, [R182+0xc000] ;  /* 0x00c00000b610783b */ /* 0x000fee0000000200 */
[----:B------:R-:W-:Y:S01]  /*dac0*/  HMMA.16816.F32 R40, R8, R46, R40 ;  /* 0x0000002e0828723c */ /* 0x000fe20000001828 */
[----:B------:R-:W3:Y:S07]  /*dad0*/  LDSM.16.M88.4 R44, [R3+0x2800] ;  /* 0x00280000032c783b */ /* 0x000eee0000000200 */
[----:B-1----:R-:W-:Y:S08]  /*dae0*/  HMMA.16816.F32 R32, R4, R48, R32 ;  /* 0x000000300420723c */ /* 0x002ff00000001820 */
[----:B------:R-:W-:Y:S01]  /*daf0*/  HMMA.16816.F32 R36, R28, R66, R36 ;  /* 0x000000421c24723c */ /* 0x000fe20000001824 */
[----:B------:R-:W1:Y:S07]  /*db00*/  LDSM.16.M88.4 R64, [R176+0x3000] ;  /* 0x00300000b040783b */ /* 0x000e6e0000000200 */
[----:B------:R-:W-:Y:S01]  /*db10*/  HMMA.16816.F32 R8, R24, R60, R12 ;  /* 0x0000003c1808723c */ /* 0x000fe2000000180c */
[----:B------:R-:W1:Y:S07]  /*db20*/  LDSM.16.M88.4 R12, [R183+0xc000] ;  /* 0x00c00000b70c783b */ /* 0x000e6e0000000200 */
[----:B------:R-:W-:Y:S01]  /*db30*/  HMMA.16816.F32 R40, R4, R50, R40 ;  /* 0x000000320428723c */ /* 0x000fe20000001828 */
[----:B------:R-:W1:Y:S07]  /*db40*/  LDSM.16.M88.4 R48, [R176+0x3800] ;  /* 0x00380000b030783b */ /* 0x000e6e0000000200 */
[----:B----4-:R-:W-:Y:S08]  /*db50*/  HMMA.16816.F32 R32, R28, R56, R32 ;  /* 0x000000381c20723c */ /* 0x010ff00000001820 */
[----:B------:R-:W-:Y:S01]  /*db60*/  HMMA.16816.F32 R36, R24, R62, R36 ;  /* 0x0000003e1824723c */ /* 0x000fe20000001824 */
[----:B------:R-:W-:Y:S07]  /*db70*/  LDSM.16.M88.4 R60, [R3+0x3000] ;  /* 0x00300000033c783b */ /* 0x000fee0000000200 */
[----:B--2---:R-:W-:Y:S01]  /*db80*/  HMMA.16816.F32 R4, R20, R72, R8 ;  /* 0x000000481404723c */ /* 0x004fe20000001808 */
[----:B------:R-:W2:Y:S07]  /*db90*/  LDSM.16.M88.4 R8, [R185+0xc000] ;  /* 0x00c00000b908783b */ /* 0x000eae0000000200 */
[----:B------:R-:W-:Y:S01]  /*dba0*/  HMMA.16816.F32 R40, R28, R58, R40 ;  /* 0x0000003a1c28723c */ /* 0x000fe20000001828 */
[----:B------:R-:W-:Y:S07]  /*dbb0*/  LDSM.16.M88.4 R56, [R177+0x3000] ;  /* 0x00300000b138783b */ /* 0x000fee0000000200 */
[----:B---3--:R-:W-:Y:S08]  /*dbc0*/  HMMA.16816.F32 R32, R24, R44, R32 ;  /* 0x0000002c1820723c */ /* 0x008ff00000001820 */
[----:B------:R-:W-:Y:S08]  /*dbd0*/  HMMA.16816.F32 R28, R20, R74, R36 ;  /* 0x0000004a141c723c */ /* 0x000ff00000001824 */
[----:B-1----:R-:W-:Y:S08]  /*dbe0*/  HMMA.16816.F32 R4, R16, R64, R4 ;  /* 0x000000401004723c */ /* 0x002ff00000001804 */
[----:B------:R-:W-:Y:S01]  /*dbf0*/  HMMA.16816.F32 R36, R24, R46, R40 ;  /* 0x0000002e1824723c */ /* 0x000fe20000001828 */
[----:B------:R-:W1:Y:S04]  /*dc00*/  LDSM.16.M88.4 R44, [R0+0x3800] ;  /* 0x00380000002c783b */ /* 0x000e680000000200 */
[----:B------:R-:W-:Y:S03]  /*dc10*/  LDSM.16.M88.4 R40, [R3+0x3800] ;  /* 0x003800000328783b */ /* 0x000fe60000000200 */
[----:B------:R-:W-:Y:S08]  /*dc20*/  HMMA.16816.F32 R32, R20, R52, R32 ;  /* 0x000000341420723c */ /* 0x000ff00000001820 */
[----:B------:R-:W-:Y:S08]  /*dc30*/  HMMA.16816.F32 R28, R16, R66, R28 ;  /* 0x00000042101c723c */ /* 0x000ff0000000181c */
[----:B------:R-:W-:Y:S01]  /*dc40*/  HMMA.16816.F32 R24, R12, R68, R4 ;  /* 0x000000440c18723c */ /* 0x000fe20000001804 */
[----:B------:R-:W3:Y:S07]  /*dc50*/  LDSM.16.M88.4 R4, [R184+0xc000] ;  /* 0x00c00000b804783b */ /* 0x000eee0000000200 */
[----:B------:R-:W-:Y:S08]  /*dc60*/  HMMA.16816.F32 R20, R20, R54, R36 ;  /* 0x000000361414723c */ /* 0x000ff00000001824 */
[----:B------:R-:W-:Y:S08]  /*dc70*/  HMMA.16816.F32 R36, R16, R48, R32 ;  /* 0x000000301024723c */ /* 0x000ff00000001820 */
[----:B------:R-:W-:Y:S08]  /*dc80*/  HMMA.16816.F32 R32, R12, R70, R28 ;  /* 0x000000460c20723c */ /* 0x000ff0000000181c */
[----:B--2---:R-:W-:Y:S08]  /*dc90*/  HMMA.16816.F32 R28, R8, R60, R24 ;  /* 0x0000003c081c723c */ /* 0x004ff00000001818 */
[----:B------:R-:W-:Y:S08]  /*dca0*/  HMMA.16816.F32 R16, R16, R50, R20 ;  /* 0x000000321010723c */ /* 0x000ff00000001814 */
[----:B-1----:R-:W-:Y:S08]  /*dcb0*/  HMMA.16816.F32 R20, R12, R44, R36 ;  /* 0x0000002c0c14723c */ /* 0x002ff00000001824 */
[----:B------:R-:W-:Y:S01]  /*dcc0*/  HMMA.16816.F32 R24, R8, R62, R32 ;  /* 0x0000003e0818723c */ /* 0x000fe20000001820 */
[----:B------:R-:W1:Y:S01]  /*dcd0*/  LDSM.16.M88.4 R32, [R177+0x3800] ;  /* 0x00380000b120783b */ /* 0x000e620000000200 */
[----:B------:R-:W-:-:S06]  /*dce0*/  DEPBAR.LE SB0, 0x0 ;  /* 0x000080000000791a */ /* 0x000fcc0000000000 */
[----:B---3--:R-:W-:Y:S08]  /*dcf0*/  HMMA.16816.F32 R28, R4, R56, R28 ;  /* 0x00000038041c723c */ /* 0x008ff0000000181c */
[----:B------:R-:W-:Y:S08]  /*dd00*/  HMMA.16816.F32 R12, R12, R46, R16 ;  /* 0x0000002e0c0c723c */ /* 0x000ff00000001810 */
[----:B------:R-:W-:Y:S08]  /*dd10*/  HMMA.16816.F32 R16, R8, R40, R20 ;  /* 0x000000280810723c */ /* 0x000ff00000001814 */
[----:B------:R-:W-:Y:S01]  /*dd20*/  HMMA.16816.F32 R20, R4, R58, R24 ;  /* 0x0000003a0414723c */ /* 0x000fe20000001818 */
[----:B------:R-:W-:-:S04]  /*dd30*/  FMUL.FTZ R0, R28, c[0x0][0x320] ;  /* 0x0000c8001c007a20 */ /* 0x000fc80000410000 */
[----:B------:R2:W3:Y:S03]  /*dd40*/  MUFU.TANH R26, R0 ;  /* 0x00000000001a7308 */ /* 0x0004e60000002400 */
[----:B------:R-:W-:Y:S08]  /*dd50*/  HMMA.16816.F32 R8, R8, R42, R12 ;  /* 0x0000002a0808723c */ /* 0x000ff0000000180c */
[----:B-1----:R-:W-:Y:S01]  /*dd60*/  HMMA.16816.F32 R12, R4, R32, R16 ;  /* 0x00000020040c723c */ /* 0x002fe20000001810 */
[----:B--2---:R-:W-:-:S04]  /*dd70*/  FMUL.FTZ R0, R29, c[0x0][0x320] ;  /* 0x0000c8001d007a20 */ /* 0x004fc80000410000 */
[----:B------:R1:W2:Y:S11]  /*dd80*/  MUFU.TANH R25, R0 ;  /* 0x0000000000197308 */ /* 0x0002b60000002400 */
[----:B------:R-:W-:Y:S01]  /*dd90*/  HMMA.16816.F32 R8, R4, R34, R8 ;  /* 0x000000220408723c */ /* 0x000fe20000001808 */
[----:B-1----:R-:W-:-:S04]  /*dda0*/  FMUL.FTZ R0, R30, c[0x0][0x320] ;  /* 0x0000c8001e007a20 */ /* 0x002fc80000410000 */
[----:B------:R1:W-:Y:S11]  /*ddb0*/  MUFU.TANH R24, R0 ;  /* 0x0000000000187308 */ /* 0x0003f60000002400 */
[----:B------:R-:W-:Y:S08]  /*ddc0*/  @!UPT UIADD3 URZ, URZ, URZ, URZ ;  /* 0x0000003f3f3ff290 */ /* 0x000ff0000fffe03f */
[----:B------:R-:W-:-:S04]  /*ddd0*/  FMUL.FTZ R2, R8, c[0x0][0x320] ;  /* 0x0000c80008027a20 */ /* 0x000fc80000410000 */
[----:B------:R-:W-:Y:S01]  /*dde0*/  MUFU.TANH R4, R2 ;  /* 0x0000000200047308 */ /* 0x000fe20000002400 */
[----:B-1----:R-:W-:-:S07]  /*ddf0*/  FMUL.FTZ R0, R31, c[0x0][0x320] ;  /* 0x0000c8001f007a20 */ /* 0x002fce0000410000 */
[----:B------:R1:W4:Y:S02]  /*de00*/  MUFU.TANH R3, R0 ;  /* 0x0000000000037308 */ /* 0x0003240000002400 */
[----:B-1----:R-:W-:-:S06]  /*de10*/  FMUL.FTZ R0, R20, c[0x0][0x320] ;  /* 0x0000c80014007a20 */ /* 0x002fcc0000410000 */
[----:B------:R1:W1:Y:S02]  /*de20*/  MUFU.TANH R17, R0 ;  /* 0x0000000000117308 */ /* 0x0002640000002400 */
[----:B-1----:R-:W-:-:S06]  /*de30*/  FMUL.FTZ R0, R21, c[0x0][0x320] ;  /* 0x0000c80015007a20 */ /* 0x002fcc0000410000 */
[----:B------:R1:W1:Y:S02]  /*de40*/  MUFU.TANH R21, R0 ;  /* 0x0000000000157308 */ /* 0x0002640000002400 */
[----:B-1----:R-:W-:-:S06]  /*de50*/  FMUL.FTZ R0, R22, c[0x0][0x320] ;  /* 0x0000c80016007a20 */ /* 0x002fcc0000410000 */
[----:B------:R1:W1:Y:S02]  /*de60*/  MUFU.TANH R20, R0 ;  /* 0x0000000000147308 */ /* 0x0002640000002400 */
[----:B-1----:R-:W-:-:S06]  /*de70*/  FMUL.FTZ R0, R23, c[0x0][0x320] ;  /* 0x0000c80017007a20 */ /* 0x002fcc0000410000 */
[----:B------:R1:W-:Y:S02]  /*de80*/  MUFU.TANH R19, R0 ;  /* 0x0000000000137308 */ /* 0x0003e40000002400 */
[----:B-1----:R-:W-:-:S06]  /*de90*/  FMUL.FTZ R0, R12, c[0x0][0x320] ;  /* 0x0000c8000c007a20 */ /* 0x002fcc0000410000 */
[----:B------:R1:W1:Y:S02]  /*dea0*/  MUFU.TANH R12, R0 ;  /* 0x00000000000c7308 */ /* 0x0002640000002400 */
[----:B-1----:R-:W-:-:S06]  /*deb0*/  FMUL.FTZ R0, R13, c[0x0][0x320] ;  /* 0x0000c8000d007a20 */ /* 0x002fcc0000410000 */
[----:B------:R1:W1:Y:S02]  /*dec0*/  MUFU.TANH R13, R0 ;  /* 0x00000000000d7308 */ /* 0x0002640000002400 */
[----:B-1----:R-:W-:-:S06]  /*ded0*/  FMUL.FTZ R0, R14, c[0x0][0x320] ;  /* 0x0000c8000e007a20 */ /* 0x002fcc0000410000 */
[----:B------:R1:W1:Y:S02]  /*dee0*/  MUFU.TANH R14, R0 ;  /* 0x00000000000e7308 */ /* 0x0002640000002400 */
[----:B-1----:R-:W-:Y:S01]  /*def0*/  IMAD.IADD R0, R76, 0x1, -R199 ;  /* 0x000000014c007824 */ /* 0x002fe200078e0ac7 */
[----:B------:R-:W-:Y:S04]  /*df00*/  BAR.SYNC.DEFER_BLOCKING 0x0 ;  /* 0x0000000000007b1d */ /* 0x000fe80000010000 */
[C---:B------:R-:W-:Y:S02]  /*df10*/  ISETP.GT.AND P1, PT, R0.reuse, RZ, PT ;  /* 0x000000ff0000720c */ /* 0x040fe40003f24270 */
[C---:B------:R-:W-:Y:S02]  /*df20*/  ISETP.GT.AND P0, PT, R0.reuse, 0x1, PT ;  /* 0x000000010000780c */ /* 0x040fe40003f04270 */
[----:B------:R-:W-:-:S02]  /*df30*/  ISETP.GT.AND P3, PT, R0, 0x8, PT ;  /* 0x000000080000780c */ /* 0x000fc40003f64270 */
[----:B---3--:R-:W-:Y:S02]  /*df40*/  FSEL R5, R26, -INF , P1 ;  /* 0xff8000001a057808 */ /* 0x008fe40000800000 */
[----:B--2---:R-:W-:Y:S02]  /*df50*/  FSEL R7, R25, -INF , P0 ;  /* 0xff80000019077808 */ /* 0x004fe40000000000 */
[----:B----4-:R-:W-:Y:S01]  /*df60*/  FSEL R18, R3, -INF , P0 ;  /* 0xff80000003127808 */ /* 0x010fe20000000000 */
[----:B------:R-:W-:Y:S01]  /*df70*/  FMUL.FTZ R3, R9, c[0x0][0x320] ;  /* 0x0000c80009037a20 */ /* 0x000fe20000410000 */
[C---:B------:R-:W-:Y:S02]  /*df80*/  ISETP.GT.AND P0, PT, R0.reuse, 0x9, PT ;  /* 0x000000090000780c */ /* 0x040fe40003f04270 */
[----:B------:R-:W-:Y:S02]  /*df90*/  FSEL R6, R17, -INF , P3 ;  /* 0xff80000011067808 */ /* 0x000fe40001800000 */
[----:B------:R-:W-:Y:S01]  /*dfa0*/  FMNMX.FTZ R2, R5, R7, !PT ;  /* 0x0000000705027209 */ /* 0x000fe20007810000 */
[----:B------:R-:W1:Y:S01]  /*dfb0*/  MUFU.TANH R3, R3 ;  /* 0x0000000300037308 */ /* 0x000e620000002400 */
[----:B------:R-:W-:-:S02]  /*dfc0*/  ISETP.GT.AND P2, PT, R0, 0x10, PT ;  /* 0x000000100000780c */ /* 0x000fc40003f44270 */
[----:B------:R-:W-:Y:S02]  /*dfd0*/  FSEL R9, R21, -INF , P0 ;  /* 0xff80000015097808 */ /* 0x000fe40000000000 */
[----:B------:R-:W-:Y:S02]  /*dfe0*/  FMNMX.FTZ R2, R6, R2, !PT ;  /* 0x0000000206027209 */ /* 0x000fe40007810000 */
[----:B------:R-:W-:Y:S02]  /*dff0*/  FSEL R17, R20, -INF , P3 ;  /* 0xff80000014117808 */ /* 0x000fe40001800000 */
        /* <DEDUP_REMOVED lines=8> */
[----:B------:R-:W-:-:S02]  /*e080*/  FSEL R22, R14, -INF , P2 ;  /* 0xff8000000e167808 */ /* 0x000fc40001000000 */
[----:B------:R-:W-:Y:S02]  /*e090*/  ISETP.GT.AND P0, PT, R0, 0x19, PT ;  /* 0x000000190000780c */ /* 0x000fe40003f04270 */
[----:B------:R-:W-:Y:S01]  /*e0a0*/  FSEL R14, R4, -INF , P1 ;  /* 0xff800000040e7808 */ /* 0x000fe20000800000 */
[----:B------:R-:W-:Y:S01]  /*e0b0*/  FMUL.FTZ R4, R11, c[0x0][0x320] ;  /* 0x0000c8000b047a20 */ /* 0x000fe20000410000 */
[----:B------:R-:W-:Y:S02]  /*e0c0*/  FMNMX.FTZ R0, R13, R2, !PT ;  /* 0x000000020d007209 */ /* 0x000fe40007810000 */
[----:B-1----:R-:W-:Y:S01]  /*e0d0*/  FSEL R20, R3, -INF , P0 ;  /* 0xff80000003147808 */ /* 0x002fe20000000000 */
[----:B------:R-:W-:Y:S01]  /*e0e0*/  FMUL.FTZ R3, R15, c[0x0][0x320] ;  /* 0x0000c8000f037a20 */ /* 0x000fe20000410000 */
[----:B------:R-:W-:Y:S01]  /*e0f0*/  FMNMX.FTZ R0, R14, R0, !PT ;  /* 0x000000000e007209 */ /* 0x000fe20007810000 */
[----:B------:R-:W1:Y:S01]  /*e100*/  MUFU.TANH R4, R4 ;  /* 0x0000000400047308 */ /* 0x000e620000002400 */
[----:B------:R-:W-:-:S02]  /*e110*/  LOP3.LUT P2, RZ, R219, 0x8, RZ, 0xc0, !PT ;  /* 0x00000008dbff7812 */ /* 0x000fc4000784c0ff */
[----:B------:R-:W-:-:S05]  /*e120*/  FMNMX.FTZ R0, R20, R0, !PT ;  /* 0x0000000014007209 */ /* 0x000fca0007810000 */
[----:B------:R-:W2:Y:S01]  /*e130*/  SHFL.BFLY PT, R2, R0, 0x2, 0x1f ;  /* 0x0c401f0000027f89 */ /* 0x000ea200000e0000 */
[----:B------:R3:W4:Y:S01]  /*e140*/  MUFU.TANH R15, R3 ;  /* 0x00000003000f7308 */ /* 0x0007220000002400 */
[----:B-1----:R-:W-:Y:S01]  /*e150*/  FSEL R23, R4, -INF , P0 ;  /* 0xff80000004177808 */ /* 0x002fe20000000000 */
[----:B---3--:R-:W-:Y:S01]  /*e160*/  FMUL.FTZ R3, R10, c[0x0][0x320] ;  /* 0x0000c8000a037a20 */ /* 0x008fe20000410000 */
[----:B----4-:R-:W-:-:S05]  /*e170*/  FSEL R10, R15, -INF , P3 ;  /* 0xff8000000f0a7808 */ /* 0x010fca0001800000 */
[----:B------:R1:W3:Y:S01]  /*e180*/  MUFU.TANH R8, R3 ;  /* 0x0000000300087308 */ /* 0x0002e20000002400 */
[----:B--2---:R-:W-:-:S05]  /*e190*/  FMNMX.FTZ R0, R0, R2, !PT ;  /* 0x0000000200007209 */ /* 0x004fca0007810000 */
[----:B------:R-:W2:Y:S01]  /*e1a0*/  SHFL.BFLY PT, R2, R0, 0x1, 0x1f ;  /* 0x0c201f0000027f89 */ /* 0x000ea200000e0000 */
[----:B-1----:R-:W-:Y:S02]  /*e1b0*/  FMNMX.FTZ R3, R16, R18, !PT ;  /* 0x0000001210037209 */ /* 0x002fe40007810000 */
[----:B---3--:R-:W-:Y:S02]  /*e1c0*/  FSEL R11, R8, -INF , P1 ;  /* 0xff800000080b7808 */ /* 0x008fe40000800000 */
[----:B------:R-:W-:-:S04]  /*e1d0*/  FMNMX.FTZ R3, R17, R3, !PT ;  /* 0x0000000311037209 */ /* 0x000fc80007810000 */
[----:B------:R-:W-:-:S04]  /*e1e0*/  FMNMX.FTZ R3, R21, R3, !PT ;  /* 0x0000000315037209 */ /* 0x000fc80007810000 */
[----:B------:R-:W-:-:S04]  /*e1f0*/  FMNMX.FTZ R3, R22, R3, !PT ;  /* 0x0000000316037209 */ /* 0x000fc80007810000 */
[----:B------:R-:W-:Y:S02]  /*e200*/  FMNMX.FTZ R3, R10, R3, !PT ;  /* 0x000000030a037209 */ /* 0x000fe40007810000 */
[----:B--2---:R-:W-:Y:S02]  /*e210*/  FMNMX.FTZ R135, R0, R2, !PT ;  /* 0x0000000200877209 */ /* 0x004fe40007810000 */
[----:B------:R-:W-:Y:S02]  /*e220*/  FMNMX.FTZ R3, R11, R3, !PT ;  /* 0x000000030b037209 */ /* 0x000fe40007810000 */
[C---:B------:R-:W-:Y:S01]  /*e230*/  FSETP.NEU.FTZ.AND P0, PT, R135.reuse, -INF , PT ;  /* 0xff8000008700780b */ /* 0x040fe20003f1d000 */
[----:B------:R-:W-:Y:S01]  /*e240*/  FMUL.FTZ R2, R135, c[0x0][0x2d0] ;  /* 0x0000b40087027a20 */ /* 0x000fe20000410000 */
[----:B------:R-:W-:-:S04]  /*e250*/  FMNMX.FTZ R3, R23, R3, !PT ;  /* 0x0000000317037209 */ /* 0x000fc80007810000 */
[----:B------:R-:W-:Y:S01]  /*e260*/  FSEL R2, R2, RZ, P0 ;  /* 0x000000ff02027208 */ /* 0x000fe20000000000 */
[----:B------:R-:W1:Y:S01]  /*e270*/  SHFL.BFLY PT, R4, R3, 0x2, 0x1f ;  /* 0x0c401f0003047f89 */ /* 0x000e6200000e0000 */
[----:B------:R-:W-:-:S03]  /*e280*/  ISETP.GT.AND P0, PT, R77, R207, PT ;  /* 0x000000cf4d00720c */ /* 0x000fc60003f04270 */
[----:B------:R-:W-:-:S04]  /*e290*/  FFMA.FTZ R0, R5, c[0x0][0x2d0], -R2 ;  /* 0x0000b40005007a23 */ /* 0x000fc80000010802 */
[----:B------:R1:W-:Y:S02]  /*e2a0*/  MUFU.EX2 R205, R0 ;  /* 0x0000000000cd7308 */ /* 0x0003e40000000800 */
[----:B-1----:R-:W-:Y:S01]  /*e2b0*/  FMNMX.FTZ R0, R3, R4, !PT ;  /* 0x0000000403007209 */ /* 0x002fe20007810000 */
[----:B------:R-:W-:-:S03]  /*e2c0*/  FFMA.FTZ R3, R7, c[0x0][0x2d0], -R2 ;  /* 0x0000b40007037a23 */ /* 0x000fc60000010802 */
[----:B------:R-:W-:Y:S01]  /*e2d0*/  @P0 IMAD.WIDE.U32 R4, R220, c[0x0][0x1e0], RZ ;  /* 0x00007800dc040a25 */ /* 0x000fe200078e00ff */
[----:B------:R-:W1:Y:S01]  /*e2e0*/  SHFL.BFLY PT, R8, R0, 0x1, 0x1f ;  /* 0x0c201f0000087f89 */ /* 0x000e6200000e0000 */
[----:B------:R2:W-:Y:S02]  /*e2f0*/  MUFU.EX2 R202, R3 ;  /* 0x0000000300ca7308 */ /* 0x0005e40000000800 */
[----:B------:R-:W-:-:S06]  /*e300*/  FFMA.FTZ R7, R12, c[0x0][0x2d0], -R2 ;  /* 0x0000b4000c077a23 */ /* 0x000fcc0000010802 */
[----:B------:R-:W-:Y:S01]  /*e310*/  MUFU.EX2 R203, R7 ;  /* 0x0000000700cb7308 */ /* 0x000fe20000000800 */
[----:B--2---:R-:W-:Y:S01]  /*e320*/  FFMA.FTZ R3, R6, c[0x0][0x2d0], -R2 ;  /* 0x0000b40006037a23 */ /* 0x004fe20000010802 */
[----:B------:R-:W-:-:S06]  /*e330*/  @P0 SHF.R.S32.HI R6, RZ, 0x1f, R220 ;  /* 0x0000001fff060819 */ /* 0x000fcc00000114dc */
[----:B------:R2:W-:Y:S01]  /*e340*/  MUFU.EX2 R201, R3 ;  /* 0x0000000300c97308 */ /* 0x0005e20000000800 */
[----:B------:R-:W-:Y:S01]  /*e350*/  @P0 IMAD R6, R6, c[0x0][0x1e0], RZ ;  /* 0x0000780006060a24 */ /* 0x000fe200078e02ff */
[----:B-1----:R-:W-:Y:S01]  /*e360*/  FMNMX.FTZ R8, R0, R8, !PT ;  /* 0x0000000800087209 */ /* 0x002fe20007810000 */
[----:B------:R-:W-:Y:S02]  /*e370*/  FFMA.FTZ R0, R13, c[0x0][0x2d0], -R2 ;  /* 0x0000b4000d007a23 */ /* 0x000fe40000010802 */
[----:B------:R-:W-:-:S03]  /*e380*/  @P0 IMAD R6, R220, c[0x0][0x1e4], R6 ;  /* 0x00007900dc060a24 */ /* 0x000fc600078e0206 */
[----:B------:R1:W3:Y:S01]  /*e390*/  MUFU.EX2 R200, R0 ;  /* 0x0000000000c87308 */ /* 0x0002e20000000800 */
[----:B------:R-:W-:Y:S02]  /*e3a0*/  @P0 IMAD.IADD R5, R5, 0x1, R6 ;  /* 0x0000000105050824 */ /* 0x000fe400078e0206 */
[----:B--2---:R-:W-:-:S05]  /*e3b0*/  FFMA.FTZ R3, R9, c[0x0][0x2d0], -R2 ;  /* 0x0000b40009037a23 */ /* 0x004fca0000010802 */
[----:B------:R2:W4:Y:S01]  /*e3c0*/  MUFU.EX2 R204, R3 ;  /* 0x0000000300cc7308 */ /* 0x0005220000000800 */
[----:B-1----:R-:W-:Y:S01]  /*e3d0*/  FMUL.FTZ R0, R8, c[0x0][0x2d0] ;  /* 0x0000b40008007a20 */ /* 0x002fe20000410000 */
[----:B---3--:R-:W-:Y:S02]  /*e3e0*/  F2FP.PACK_AB R128, R200, R203 ;  /* 0x000000cbc880723e */ /* 0x008fe400000000ff */
[----:B--2---:R-:W-:Y:S02]  /*e3f0*/  @P0 LEA R3, P1, R4, R212, 0x5 ;  /* 0x000000d404030211 */ /* 0x004fe400078228ff */
[----:B----4-:R-:W-:Y:S02]  /*e400*/  F2FP.PACK_AB R6, R204, R201 ;  /* 0x000000c9cc06723e */ /* 0x010fe400000000ff */
[----:B------:R-:W-:Y:S02]  /*e410*/  @P0 LEA.HI.X R5, R4, R210, R5, 0x5, P1 ;  /* 0x000000d204050211 */ /* 0x000fe400008f2c05 */
[----:B------:R-:W-:-:S04]  /*e420*/  @P0 LEA R4, P1, R3, c[0x0][0x1c8], 0x1 ;  /* 0x0000720003040a11 */ /* 0x000fc800078208ff */
[----:B------:R-:W-:Y:S01]  /*e430*/  @P0 LEA.HI.X R5, R3, c[0x0][0x1cc], R5, 0x1, P1 ;  /* 0x0000730003050a11 */ /* 0x000fe200008f0c05 */
[--C-:B------:R-:W-:Y:S01]  /*e440*/  FFMA.FTZ R3, R14, c[0x0][0x2d0], -R2.reuse ;  /* 0x0000b4000e037a23 */ /* 0x100fe20000010802 */
[----:B------:R-:W-:Y:S01]  /*e450*/  FSETP.NEU.FTZ.AND P1, PT, R8, -INF , PT ;  /* 0xff8000000800780b */ /* 0x000fe20003f3d000 */
[----:B------:R-:W-:Y:S02]  /*e460*/  FFMA.FTZ R2, R20, c[0x0][0x2d0], -R2 ;  /* 0x0000b40014027a23 */ /* 0x000fe40000010802 */
[----:B------:R1:W-:Y:S01]  /*e470*/  MUFU.EX2 R191, R3 ;  /* 0x0000000300bf7308 */ /* 0x0003e20000000800 */
[----:B------:R-:W-:Y:S01]  /*e480*/  FSEL R0, R0, RZ, P1 ;  /* 0x000000ff00007208 */ /* 0x000fe20000800000 */
[----:B------:R2:W-:Y:S04]  /*e490*/  @P0 LDGSTS.E.BYPASS.LTC128B.128 [R188+0xc080], [R4.64], !P2 ;  /* 0x0c08000004bc0fae */ /* 0x0005e8000d101d46 */
[----:B------:R2:W-:Y:S02]  /*e4a0*/  @P0 LDGSTS.E.BYPASS.LTC128B.128 [R188+0xd080], [R4.64+0x80], !P6 ;  /* 0x0d08008004bc0fae */ /* 0x0005e4000f101d46 */
[----:B------:R3:W4:Y:S02]  /*e4b0*/  MUFU.EX2 R190, R2 ;  /* 0x0000000200be7308 */ /* 0x0007240000000800 */
[----:B------:R2:W-:Y:S04]  /*e4c0*/  @P0 LDGSTS.E.BYPASS.LTC128B.128 [R188+0xe080], [R4.64+0x100], !P4 ;  /* 0x0e08010004bc0fae */ /* 0x0005e8000e101d46 */
[----:B------:R2:W-:Y:S01]  /*e4d0*/  @P0 LDGSTS.E.BYPASS.LTC128B.128 [R188+0xf080], [R4.64+0x180], !P5 ;  /* 0x0f08018004bc0fae */ /* 0x0005e2000e901d46 */
[----:B------:R-:W-:Y:S01]  /*e4e0*/  ISETP.GE.AND P0, PT, R220, R207, PT ;  /* 0x000000cfdc00720c */ /* 0x000fe20003f06270 */
[----:B-1----:R-:W-:-:S02]  /*e4f0*/  FFMA.FTZ R3, R16, c[0x0][0x2d0], -R0 ;  /* 0x0000b40010037a23 */ /* 0x002fc40000010800 */
[----:B------:R-:W1:Y:S02]  /*e500*/  LDSM.16.MT88.4 R12, [R178] ;  /* 0x00000000b20c783b */ /* 0x000e640000004200 */
[----:B------:R2:W-:Y:S02]  /*e510*/  MUFU.EX2 R189, R3 ;  /* 0x0000000300bd7308 */ /* 0x0005e40000000800 */
[----:B------:R-:W-:Y:S01]  /*e520*/  LDSM.16.MT88.4 R24, [R181] ;  /* 0x00000000b518783b */ /* 0x000fe20000004200 */
[--C-:B---3--:R-:W-:Y:S01]  /*e530*/  FFMA.FTZ R2, R22, c[0x0][0x2d0], -R0.reuse ;  /* 0x0000b40016027a23 */ /* 0x108fe20000010800 */
[----:B----4-:R-:W-:Y:S02]  /*e540*/  F2FP.PACK_AB R130, R190, R191 ;  /* 0x000000bfbe82723e */ /* 0x010fe400000000ff */
[----:B------:R-:W-:Y:S02]  /*e550*/  LDSM.16.MT88.4 R148, [R178+0x800] ;  /* 0x00080000b294783b */ /* 0x000fe40000004200 */
[----:B------:R3:W-:Y:S02]  /*e560*/  MUFU.EX2 R186, R2 ;  /* 0x0000000200ba7308 */ /* 0x0007e40000000800 */
[----:B------:R-:W-:Y:S04]  /*e570*/  LDSM.16.MT88.4 R156, [R179+0x800] ;  /* 0x00080000b39c783b */ /* 0x000fe80000004200 */
[----:B------:R-:W-:Y:S01]  /*e580*/  LDSM.16.MT88.4 R32, [R181+0x800] ;  /* 0x00080000b520783b */ /* 0x000fe20000004200 */
[----:B--2---:R-:W-:-:S03]  /*e590*/  FFMA.FTZ R3, R18, c[0x0][0x2d0], -R0 ;  /* 0x0000b40012037a23 */ /* 0x004fc60000010800 */
[----:B------:R-:W-:Y:S01]  /*e5a0*/  LDSM.16.MT88.4 R56, [R181+0x1000] ;  /* 0x00100000b538783b */ /* 0x000fe20000004200 */
[----:B------:R2:W4:Y:S01]  /*e5b0*/  MUFU.EX2 R143, R3 ;  /* 0x00000003008f7308 */ /* 0x0005220000000800 */
[----:B------:R-:W-:Y:S02]  /*e5c0*/  F2FP.PACK_AB R4, R202, R205 ;  /* 0x000000cdca04723e */ /* 0x000fe400000000ff */
[----:B------:R-:W-:Y:S01]  /*e5d0*/  LDSM.16.MT88.4 R36, [R180] ;  /* 0x00000000b424783b */ /* 0x000fe20000004200 */
[----:B---3--:R-:W-:-:S03]  /*e5e0*/  FFMA.FTZ R2, R10, c[0x0][0x2d0], -R0 ;  /* 0x0000b4000a027a23 */ /* 0x008fc60000010800 */
[----:B------:R-:W-:Y:S01]  /*e5f0*/  LDSM.16.MT88.4 R48, [R179+0x1000] ;  /* 0x00100000b330783b */ /* 0x000fe20000004200 */
[----:B------:R3:W1:Y:S03]  /*e600*/  MUFU.EX2 R136, R2 ;  /* 0x0000000200887308 */ /* 0x0006660000000800 */
[----:B------:R-:W-:Y:S04]  /*e610*/  LDSM.16.MT88.4 R40, [R178+0x1000] ;  /* 0x00100000b228783b */ /* 0x000fe80000004200 */
[----:B------:R-:W-:Y:S01]  /*e620*/  LDSM.16.MT88.4 R64, [R180+0x800] ;  /* 0x00080000b440783b */ /* 0x000fe20000004200 */
[----:B--2---:R-:W-:Y:S01]  /*e630*/  FFMA.FTZ R3, R17, c[0x0][0x2d0], -R0 ;  /* 0x0000b40011037a23 */ /* 0x004fe20000010800 */
[----:B----4-:R-:W-:-:S02]  /*e640*/  F2FP.PACK_AB R5, R143, R189 ;  /* 0x000000bd8f05723e */ /* 0x010fc400000000ff */
[----:B------:R-:W2:Y:S01]  /*e650*/  LDSM.16.MT88.4 R16, [R179] ;  /* 0x00000000b310783b */ /* 0x000ea20000004200 */
[----:B------:R4:W-:Y:S03]  /*e660*/  MUFU.EX2 R137, R3 ;  /* 0x0000000300897308 */ /* 0x0009e60000000800 */
[----:B------:R-:W2:Y:S01]  /*e670*/  LDSM.16.MT88.4 R60, [R181+0x1800] ;  /* 0x00180000b53c783b */ /* 0x000ea20000004200 */
[--C-:B---3--:R-:W-:Y:S01]  /*e680*/  FFMA.FTZ R2, R11, c[0x0][0x2d0], -R0.reuse ;  /* 0x0000b4000b027a23 */ /* 0x108fe20000010800 */
[----:B-1----:R-:W-:Y:S02]  /*e690*/  F2FP.PACK_AB R129, R136, R186 ;  /* 0x000000ba8881723e */ /* 0x002fe400000000ff */
[----:B------:R-:W1:Y:S01]  /*e6a0*/  LDSM.16.MT88.4 R68, [R180+0x1000] ;  /* 0x00100000b444783b */ /* 0x000e620000004200 */
[----:B------:R3:W-:Y:S03]  /*e6b0*/  MUFU.EX2 R10, R2 ;  /* 0x00000002000a7308 */ /* 0x0007e60000000800 */
[----:B------:R-:W-:Y:S04]  /*e6c0*/  LDSM.16.MT88.4 R72, [R178+0x2000] ;  /* 0x00200000b248783b */ /* 0x000fe80000004200 */
[----:B------:R-:W-:Y:S01]  /*e6d0*/  LDSM.16.MT88.4 R80, [R179+0x2000] ;  /* 0x00200000b350783b */ /* 0x000fe20000004200 */
[----:B----4-:R-:W-:-:S02]  /*e6e0*/  FFMA.FTZ R3, R21, c[0x0][0x2d0], -R0 ;  /* 0x0000b40015037a23 */ /* 0x010fc40000010800 */
[----:B------:R-:W-:Y:S01]  /*e6f0*/  FFMA.FTZ R0, R23, c[0x0][0x2d0], -R0 ;  /* 0x0000b40017007a23 */ /* 0x000fe20000010800 */
[----:B------:R-:W-:Y:S01]  /*e700*/  LDSM.16.MT88.4 R84, [R180+0x1800] ;  /* 0x00180000b454783b */ /* 0x000fe20000004200 */
[----:B------:R-:W4:Y:S03]  /*e710*/  MUFU.EX2 R187, R3 ;  /* 0x0000000300bb7308 */ /* 0x000f260000000800 */
[----:B------:R-:W-:Y:S01]  /*e720*/  LDSM.16.MT88.4 R88, [R181+0x2000] ;  /* 0x00200000b558783b */ /* 0x000fe20000004200 */
[----:B---3--:R-:W-:-:S03]  /*e730*/  FADD.FTZ R2, R205, R202 ;  /* 0x000000cacd027221 */ /* 0x008fc60000010000 */
[----:B------:R-:W-:Y:S01]  /*e740*/  LDSM.16.MT88.4 R116, [R178+0x3000] ;  /* 0x00300000b274783b */ /* 0x000fe20000004200 */
[----:B------:R-:W3:Y:S03]  /*e750*/  MUFU.EX2 R9, R0 ;  /* 0x0000000000097308 */ /* 0x000ee60000000800 */
[----:B-----5:R-:W-:Y:S04]  /*e760*/  LDSM.16.MT88.4 R112, [R179+0x3000] ;  /* 0x00300000b370783b */ /* 0x020fe80000004200 */
[----:B------:R-:W-:Y:S01]  /*e770*/  LDSM.16.MT88.4 R96, [R180+0x2000] ;  /* 0x00200000b460783b */ /* 0x000fe20000004200 */
[----:B----4-:R-:W-:Y:S01]  /*e780*/  F2FP.PACK_AB R7, R187, R137 ;  /* 0x00000089bb07723e */ /* 0x010fe200000000ff */
[----:B------:R-:W-:-:S02]  /*e790*/  FADD.FTZ R3, R201, R2 ;  /* 0x00000002c9037221 */ /* 0x000fc40000010000 */
[----:B------:R-:W-:Y:S04]  /*e7a0*/  LDSM.16.MT88.4 R120, [R181+0x2800] ;  /* 0x00280000b578783b */ /* 0x000fe80000004200 */
[----:B------:R-:W-:Y:S01]  /*e7b0*/  HMMA.16816.F32 R144, R4, R12, RZ ;  /* 0x0000000c0490723c */ /* 0x000fe200000018ff */
[----:B---3--:R-:W-:Y:S01]  /*e7c0*/  F2FP.PACK_AB R131, R9, R10 ;  /* 0x0000000a0983723e */ /* 0x008fe200000000ff */
[----:B------:R-:W-:Y:S01]  /*e7d0*/  LDSM.16.MT88.4 R108, [R181+0x3000] ;  /* 0x00300000b56c783b */ /* 0x000fe20000004200 */
[----:B------:R-:W-:-:S03]  /*e7e0*/  FADD.FTZ R0, R189, R143 ;  /* 0x0000008fbd007221 */ /* 0x000fc60000010000 */
[----:B------:R-:W-:Y:S01]  /*e7f0*/  LDSM.16.MT88.4 R104, [R180+0x3000] ;  /* 0x00300000b468783b */ /* 0x000fe20000004200 */
[----:B------:R-:W-:Y:S01]  /*e800*/  FADD.FTZ R2, R137, R0 ;  /* 0x0000000089027221 */ /* 0x000fe20000010000 */
[C---:B------:R-:W-:Y:S01]  /*e810*/  HMMA.16816.F32 R12, R4.reuse, R14, RZ ;  /* 0x0000000e040c723c */ /* 0x040fe200000018ff */
[----:B------:R-:W-:Y:S01]  /*e820*/  FADD.FTZ R0, R204, R3 ;  /* 0x00000003cc007221 */ /* 0x000fe20000010000 */
[----:B------:R-:W-:Y:S01]  /*e830*/  LDSM.16.MT88.4 R172, [R180+0x2800] ;  /* 0x00280000b4ac783b */ /* 0x000fe20000004200 */
[----:B------:R-:W-:Y:S02]  /*e840*/  FADD.FTZ R2, R187, R2 ;  /* 0x00000002bb027221 */ /* 0x000fe40000010000 */
[----:B------:R-:W-:Y:S01]  /*e850*/  FADD.FTZ R0, R203, R0 ;  /* 0x00000000cb007221 */ /* 0x000fe20000010000 */
[----:B------:R-:W-:Y:S01]  /*e860*/  LDSM.16.MT88.4 R192, [R178+0x3800] ;  /* 0x00380000b2c0783b */ /* 0x000fe20000004200 */
[----:B------:R-:W-:Y:S01]  /*e870*/  FADD.FTZ R2, R186, R2 ;  /* 0x00000002ba027221 */ /* 0x000fe20000010000 */
[----:B--2---:R-:W-:Y:S01]  /*e880*/  HMMA.16816.F32 R152, R4, R16, RZ ;  /* 0x000000100498723c */ /* 0x004fe200000018ff */
[----:B------:R-:W-:Y:S01]  /*e890*/  FADD.FTZ R0, R200, R0 ;  /* 0x00000000c8007221 */ /* 0x000fe20000010000 */
[----:B------:R-:W0:Y:S01]  /*e8a0*/  LDGDEPBAR ;  /* 0x00000000000079af */ /* 0x000e220000000000 */
[----:B------:R-:W-:-:S02]  /*e8b0*/  FADD.FTZ R2, R136, R2 ;  /* 0x0000000288027221 */ /* 0x000fc40000010000 */
[----:B------:R-:W-:Y:S02]  /*e8c0*/  FADD.FTZ R0, R191, R0 ;  /* 0x00000000bf007221 */ /* 0x000fe40000010000 */
[----:B------:R-:W-:Y:S01]  /*e8d0*/  FADD.FTZ R2, R10, R2 ;  /* 0x000000020a027221 */ /* 0x000fe20000010000 */
[C---:B------:R-:W-:Y:S08]  /*e8e0*/  HMMA.16816.F32 R16, R4.reuse, R18, RZ ;  /* 0x000000120410723c */ /* 0x040ff000000018ff */
[C---:B------:R-:W-:Y:S08]  /*e8f0*/  HMMA.16816.F32 R20, R4.reuse, R24, RZ ;  /* 0x000000180414723c */ /* 0x040ff000000018ff */
[----:B------:R-:W-:Y:S08]  /*e900*/  HMMA.16816.F32 R24, R4, R26, RZ ;  /* 0x0000001a0418723c */ /* 0x000ff000000018ff */
[C---:B------:R-:W-:Y:S08]  /*e910*/  HMMA.16816.F32 R144, R128.reuse, R148, R144 ;  /* 0x000000948090723c */ /* 0x040ff00000001890 */
[C---:B------:R-:W-:Y:S01]  /*e920*/  HMMA.16816.F32 R148, R128.reuse, R150, R12 ;  /* 0x000000968094723c */ /* 0x040fe2000000180c */
[----:B------:R-:W2:Y:S07]  /*e930*/  LDSM.16.MT88.4 R12, [R179+0x1800] ;  /* 0x00180000b30c783b */ /* 0x000eae0000004200 */
[C---:B------:R-:W-:Y:S08]  /*e940*/  HMMA.16816.F32 R152, R128.reuse, R156, R152 ;  /* 0x0000009c8098723c */ /* 0x040ff00000001898 */
[C---:B------:R-:W-:Y:S01]  /*e950*/  HMMA.16816.F32 R156, R128.reuse, R158, R16 ;  /* 0x0000009e809c723c */ /* 0x040fe20000001810 */
[----:B------:R-:W3:Y:S07]  /*e960*/  LDSM.16.MT88.4 R16, [R178+0x1800] ;  /* 0x00180000b210783b */ /* 0x000eee0000004200 */
[C---:B------:R-:W-:Y:S08]  /*e970*/  HMMA.16816.F32 R20, R128.reuse, R32, R20 ;  /* 0x000000208014723c */ /* 0x040ff00000001814 */
[----:B------:R-:W-:Y:S08]  /*e980*/  HMMA.16816.F32 R24, R128, R34, R24 ;  /* 0x000000228018723c */ /* 0x000ff00000001818 */
[C---:B------:R-:W-:Y:S08]  /*e990*/  HMMA.16816.F32 R52, R4.reuse, R56, RZ ;  /* 0x000000380434723c */ /* 0x040ff000000018ff */
[C---:B------:R-:W-:Y:S08]  /*e9a0*/  HMMA.16816.F32 R28, R4.reuse, R36, RZ ;  /* 0x00000024041c723c */ /* 0x040ff000000018ff */
[C---:B------:R-:W-:Y:S08]  /*e9b0*/  HMMA.16816.F32 R32, R4.reuse, R38, RZ ;  /* 0x000000260420723c */ /* 0x040ff000000018ff */
[C---:B------:R-:W-:Y:S08]  /*e9c0*/  HMMA.16816.F32 R56, R4.reuse, R58, RZ ;  /* 0x0000003a0438723c */ /* 0x040ff000000018ff */
[C---:B------:R-:W-:Y:S08]  /*e9d0*/  HMMA.16816.F32 R44, R4.reuse, R48, RZ ;  /* 0x00000030042c723c */ /* 0x040ff000000018ff */
[C---:B------:R-:W-:Y:S08]  /*e9e0*/  HMMA.16816.F32 R36, R4.reuse, R40, RZ ;  /* 0x000000280424723c */ /* 0x040ff000000018ff */
[C---:B------:R-:W-:Y:S08]  /*e9f0*/  HMMA.16816.F32 R48, R4.reuse, R50, RZ ;  /* 0x000000320430723c */ /* 0x040ff000000018ff */
[----:B------:R-:W-:Y:S08]  /*ea00*/  HMMA.16816.F32 R40, R4, R42, RZ ;  /* 0x0000002a0428723c */ /* 0x000ff000000018ff */
[C---:B------:R-:W-:Y:S08]  /*ea10*/  HMMA.16816.F32 R28, R128.reuse, R64, R28 ;  /* 0x00000040801c723c */ /* 0x040ff0000000181c */
[C---:B------:R-:W-:Y:S08]  /*ea20*/  HMMA.16816.F32 R32, R128.reuse, R66, R32 ;  /* 0x000000428020723c */ /* 0x040ff00000001820 */
[C---:B------:R-:W-:Y:S08]  /*ea30*/  HMMA.16816.F32 R52, R128.reuse, R60, R52 ;  /* 0x0000003c8034723c */ /* 0x040ff00000001834 */
[----:B------:R-:W-:Y:S08]  /*ea40*/  HMMA.16816.F32 R56, R128, R62, R56 ;  /* 0x0000003e8038723c */ /* 0x000ff00000001838 */
[C---:B-1----:R-:W-:Y:S08]  /*ea50*/  HMMA.16816.F32 R60, R4.reuse, R68, RZ ;  /* 0x00000044043c723c */ /* 0x042ff000000018ff */
[----:B------:R-:W-:Y:S08]  /*ea60*/  HMMA.16816.F32 R64, R4, R70, RZ ;  /* 0x000000460440723c */ /* 0x000ff000000018ff */
[C---:B--2---:R-:W-:Y:S08]  /*ea70*/  HMMA.16816.F32 R44, R128.reuse, R12, R44 ;  /* 0x0000000c802c723c */ /* 0x044ff0000000182c */
[C---:B------:R-:W-:Y:S01]  /*ea80*/  HMMA.16816.F32 R48, R128.reuse, R14, R48 ;  /* 0x0000000e8030723c */ /* 0x040fe20000001830 */
[----:B------:R-:W1:Y:S07]  /*ea90*/  LDSM.16.MT88.4 R12, [R178+0x2800] ;  /* 0x00280000b20c783b */ /* 0x000e6e0000004200 */
[C---:B---3--:R-:W-:Y:S08]  /*eaa0*/  HMMA.16816.F32 R36, R128.reuse, R16, R36 ;  /* 0x000000108024723c */ /* 0x048ff00000001824 */
[----:B------:R-:W-:Y:S01]  /*eab0*/  HMMA.16816.F32 R40, R128, R18, R40 ;  /* 0x000000128028723c */ /* 0x000fe20000001828 */
[----:B------:R-:W2:Y:S07]  /*eac0*/  LDSM.16.MT88.4 R16, [R179+0x2800] ;  /* 0x00280000b310783b */ /* 0x000eae0000004200 */
[C---:B------:R-:W-:Y:S08]  /*ead0*/  HMMA.16816.F32 R68, R4.reuse, R72, RZ ;  /* 0x000000480444723c */ /* 0x040ff000000018ff */
[C---:B------:R-:W-:Y:S08]  /*eae0*/  HMMA.16816.F32 R72, R4.reuse, R74, RZ ;  /* 0x0000004a0448723c */ /* 0x040ff000000018ff */
[C---:B------:R-:W-:Y:S08]  /*eaf0*/  HMMA.16816.F32 R76, R4.reuse, R80, RZ ;  /* 0x00000050044c723c */ /* 0x040ff000000018ff */
[----:B------:R-:W-:Y:S08]  /*eb00*/  HMMA.16816.F32 R80, R4, R82, RZ ;  /* 0x000000520450723c */ /* 0x000ff000000018ff */
[C---:B------:R-:W-:Y:S08]  /*eb10*/  HMMA.16816.F32 R60, R128.reuse, R84, R60 ;  /* 0x00000054803c723c */ /* 0x040ff0000000183c */
[----:B------:R-:W-:Y:S08]  /*eb20*/  HMMA.16816.F32 R64, R128, R86, R64 ;  /* 0x000000568040723c */ /* 0x000ff00000001840 */
[C---:B------:R-:W-:Y:S08]  /*eb30*/  HMMA.16816.F32 R84, R4.reuse, R88, RZ ;  /* 0x000000580454723c */ /* 0x040ff000000018ff */
[----:B------:R-:W-:Y:S08]  /*eb40*/  HMMA.16816.F32 R88, R4, R90, RZ ;  /* 0x0000005a0458723c */ /* 0x000ff000000018ff */
[C---:B-1----:R-:W-:Y:S08]  /*eb50*/  HMMA.16816.F32 R68, R128.reuse, R12, R68 ;  /* 0x0000000c8044723c */ /* 0x042ff00000001844 */
[C---:B------:R-:W-:Y:S08]  /*eb60*/  HMMA.16816.F32 R72, R128.reuse, R14, R72 ;  /* 0x0000000e8048723c */ /* 0x040ff00000001848 */
[C---:B--2---:R-:W-:Y:S08]  /*eb70*/  HMMA.16816.F32 R76, R128.reuse, R16, R76 ;  /* 0x00000010804c723c */ /* 0x044ff0000000184c */
[----:B------:R-:W-:Y:S08]  /*eb80*/  HMMA.16816.F32 R80, R128, R18, R80 ;  /* 0x000000128050723c */ /* 0x000ff00000001850 */
[C---:B------:R-:W-:Y:S08]  /*eb90*/  HMMA.16816.F32 R100, R4.reuse, R116, RZ ;  /* 0x000000740464723c */ /* 0x040ff000000018ff */
[C---:B------:R-:W-:Y:S08]  /*eba0*/  HMMA.16816.F32 R12, R4.reuse, R118, RZ ;  /* 0x00000076040c723c */ /* 0x040ff000000018ff */
[C---:B------:R-:W-:Y:S08]  /*ebb0*/  HMMA.16816.F32 R16, R4.reuse, R112, RZ ;  /* 0x000000700410723c */ /* 0x040ff000000018ff */
[C---:B------:R-:W-:Y:S01]  /*ebc0*/  HMMA.16816.F32 R116, R4.reuse, R114, RZ ;  /* 0x000000720474723c */ /* 0x040fe200000018ff */
[----:B------:R-:W1:Y:S07]  /*ebd0*/  LDSM.16.MT88.4 R112, [R179+0x3800] ;  /* 0x00380000b370783b */ /* 0x000e6e0000004200 */
[----:B------:R-:W-:Y:S08]  /*ebe0*/  HMMA.16816.F32 R92, R4, R96, RZ ;  /* 0x00000060045c723c */ /* 0x000ff000000018ff */
[C---:B------:R-:W-:Y:S08]  /*ebf0*/  HMMA.16816.F32 R84, R128.reuse, R120, R84 ;  /* 0x000000788054723c */ /* 0x040ff00000001854 */
[----:B------:R-:W-:Y:S01]  /*ec00*/  HMMA.16816.F32 R88, R128, R122, R88 ;  /* 0x0000007a8058723c */ /* 0x000fe20000001858 */
[----:B------:R-:W2:Y:S07]  /*ec10*/  LDSM.16.MT88.4 R120, [R181+0x3800] ;  /* 0x00380000b578783b */ /* 0x000eae0000004200 */
[C---:B------:R-:W-:Y:S08]  /*ec20*/  HMMA.16816.F32 R96, R4.reuse, R98, RZ ;  /* 0x000000620460723c */ /* 0x040ff000000018ff */
[C---:B------:R-:W-:Y:S08]  /*ec30*/  HMMA.16816.F32 R124, R4.reuse, R108, RZ ;  /* 0x0000006c047c723c */ /* 0x040ff000000018ff */
[C---:B------:R-:W-:Y:S08]  /*ec40*/  HMMA.16816.F32 R160, R4.reuse, R110, RZ ;  /* 0x0000006e04a0723c */ /* 0x040ff000000018ff */
[C---:B------:R-:W-:Y:S08]  /*ec50*/  HMMA.16816.F32 R164, R4.reuse, R104, RZ ;  /* 0x0000006804a4723c */ /* 0x040ff000000018ff */
[----:B------:R-:W-:Y:S01]  /*ec60*/  HMMA.16816.F32 R168, R4, R106, RZ ;  /* 0x0000006a04a8723c */ /* 0x000fe200000018ff */
[----:B------:R-:W3:Y:S07]  /*ec70*/  LDSM.16.MT88.4 R4, [R180+0x3800] ;  /* 0x00380000b404783b */ /* 0x000eee0000004200 */
[C---:B-1----:R-:W-:Y:S08]  /*ec80*/  HMMA.16816.F32 R108, R128.reuse, R112, R16 ;  /* 0x00000070806c723c */ /* 0x042ff00000001810 */
[C---:B------:R-:W-:Y:S08]  /*ec90*/  HMMA.16816.F32 R112, R128.reuse, R114, R116 ;  /* 0x000000728070723c */ /* 0x040ff00000001874 */
[C---:B--2---:R-:W-:Y:S08]  /*eca0*/  HMMA.16816.F32 R116, R128.reuse, R120, R124 ;  /* 0x000000788074723c */ /* 0x044ff0000000187c */
[C---:B------:R-:W-:Y:S08]  /*ecb0*/  HMMA.16816.F32 R92, R128.reuse, R172, R92 ;  /* 0x000000ac805c723c */ /* 0x040ff0000000185c */
[C---:B------:R-:W-:Y:S08]  /*ecc0*/  HMMA.16816.F32 R96, R128.reuse, R174, R96 ;  /* 0x000000ae8060723c */ /* 0x040ff00000001860 */
[C---:B------:R-:W-:Y:S08]  /*ecd0*/  HMMA.16816.F32 R100, R128.reuse, R192, R100 ;  /* 0x000000c08064723c */ /* 0x040ff00000001864 */
[C---:B------:R-:W-:Y:S07]  /*ece0*/  HMMA.16816.F32 R104, R128.reuse, R194, R12 ;  /* 0x000000c28068723c */ /* 0x040fee000000180c */
[----:B------:R-:W-:Y:S01]  /*ecf0*/  FADD.FTZ R195, R190, R0 ;  /* 0x00000000bec37221 */ /* 0x000fe20000010000 */
[----:B------:R-:W-:Y:S01]  /*ed00*/  HMMA.16816.F32 R120, R128, R122, R160 ;  /* 0x0000007a8078723c */ /* 0x000fe200000018a0 */
[----:B------:R-:W-:-:S07]  /*ed10*/  FADD.FTZ R194, R9, R2 ;  /* 0x0000000209c27221 */ /* 0x000fce0000010000 */
[C---:B---3--:R-:W-:Y:S08]  /*ed20*/  HMMA.16816.F32 R124, R128.reuse, R4, R164 ;  /* 0x00000004807c723c */ /* 0x048ff000000018a4 */
[----:B------:R-:W-:Y:S01]  /*ed30*/  HMMA.16816.F32 R128, R128, R6, R168 ;  /* 0x000000068080723c */ /* 0x000fe200000018a8 */
[----:B------:R-:W-:Y:S07]  /*ed40*/  @!UPT UIADD3 URZ, URZ, URZ, URZ ;  /* 0x0000003f3f3ff290 */ /* 0x000fee000fffe03f */
[----:B------:R-:W-:Y:S11]  /*ed50*/  @!P0 BRA `(.L_x_228) ;  /* 0x00001ff000008947 */ /* 0x000ff60003800000 */
[----:B------:R-:W-:Y:S02]  /*ed60*/  MOV R189, R220 ;  /* 0x000000dc00bd7202 */ /* 0x000fe40000000f00 */
[----:B------:R-:W-:-:S02]  /*ed70*/  MOV R137, R8 ;  /* 0x0000000800897202 */ /* 0x000fc40000000f00 */
[----:B------:R-:W-:Y:S02]  /*ed80*/  MOV R136, R135 ;  /* 0x0000008700887202 */ /* 0x000fe40000000f00 */
.L_x_229:
[----:B------:R-:W-:Y:S04]  /*ed90*/  DEPBAR.LE SB0, 0x0 ;  /* 0x000080000000791a */ /* 0x000fe80000000000 */
[----:B------:R-:W-:Y:S01]  /*eda0*/  WARPSYNC 0xffffffff ;  /* 0xffffffff00007948 */ /* 0x000fe20003800000 */
[----:B------:R-:W-:Y:S01]  /*edb0*/  BAR.SYNC.DEFER_BLOCKING 0x0 ;  /* 0x0000000000007b1d */ /* 0x000fe20000010000 */
[----:B------:R-:W-:Y:S02]  /*edc0*/  R2P PR, R216, 0x6 ;  /* 0x00000006d8007804 */ /* 0x000fe40000000000 */
[----:B------:R-:W-:Y:S02]  /*edd0*/  SHF.R.S32.HI R2, RZ, 0x1f, R189 ;  /* 0x0000001fff027819 */ /* 0x000fe400000114bd */
[----:B------:R-:W-:Y:S02]  /*ede0*/  IADD3 R0, R176, 0x20, RZ ;  /* 0x00000020b0007810 */ /* 0x000fe40007ffe0ff */
[----:B------:R-:W-:Y:S01]  /*edf0*/  ISETP.GE.AND P3, PT, R132, c[0x0][0x1d4], PT ;  /* 0x0000750084007a0c */ /* 0x000fe20003f66270 */
[----:B------:R-:W-:Y:S01]  /*ee00*/  IMAD R3, R2, c[0x0][0x208], RZ ;  /* 0x0000820002037a24 */ /* 0x000fe200078e02ff */
[----:B------:R-:W-:Y:S02]  /*ee10*/  ISETP.GE.AND P4, PT, R134, c[0x0][0x1d4], PT ;  /* 0x0000750086007a0c */ /* 0x000fe40003f86270 */
[----:B------:R-:W-:Y:S01]  /*ee20*/  ISETP.GE.AND P5, PT, R196, c[0x0][0x1d4], PT ;  /* 0x00007500c4007a0c */ /* 0x000fe20003fa6270 */
[----:B------:R-:W-:Y:S01]  /*ee30*/  IMAD R3, R189, c[0x0][0x20c], R3 ;  /* 0x00008300bd037a24 */ /* 0x000fe200078e0203 */
[----:B------:R-:W-:Y:S02]  /*ee40*/  ISETP.GE.AND P6, PT, R197, c[0x0][0x1d4], PT ;  /* 0x00007500c5007a0c */ /* 0x000fe40003fc6270 */
[----:B------:R-:W-:Y:S01]  /*ee50*/  @P1 IADD3 R0, R176, -0x20, RZ ;  /* 0xffffffe0b0001810 */ /* 0x000fe20007ffe0ff */
[----:B------:R-:W-:Y:S08]  /*ee60*/  LDSM.16.M88.4 R16, [R182] ;  /* 0x00000000b610783b */ /* 0x000ff00000000200 */
[----:B------:R-:W1:Y:S08]  /*ee70*/  LDSM.16.M88.4 R8, [R176] ;  /* 0x00000000b008783b */ /* 0x000e700000000200 */
[----:B------:R-:W2:Y:S08]  /*ee80*/  LDSM.16.M88.4 R160, [R176+0x800] ;  /* 0x00080000b0a0783b */ /* 0x000eb00000000200 */
[----:B------:R-:W-:Y:S08]  /*ee90*/  LDSM.16.M88.4 R164, [R183] ;  /* 0x00000000b7a4783b */ /* 0x000ff00000000200 */
[----:B------:R-:W3:Y:S08]  /*eea0*/  LDSM.16.M88.4 R168, [R0] ;  /* 0x0000000000a8783b */ /* 0x000ef00000000200 */
[----:B------:R-:W4:Y:S01]  /*eeb0*/  LDSM.16.M88.4 R172, [R0+0x800] ;  /* 0x0008000000ac783b */ /* 0x000f220000000200 */
[C---:B-1----:R-:W-:Y:S08]  /*eec0*/  HMMA.16816.F32 R4, R16.reuse, R8, RZ ;  /* 0x000000081004723c */ /* 0x042ff000000018ff */
[C---:B------:R-:W-:Y:S08]  /*eed0*/  HMMA.16816.F32 R8, R16.reuse, R10, RZ ;  /* 0x0000000a1008723c */ /* 0x040ff000000018ff */
[C---:B--2---:R-:W-:Y:S07]  /*eee0*/  HMMA.16816.F32 R12, R16.reuse, R160, RZ ;  /* 0x000000a0100c723c */ /* 0x044fee00000018ff */
[----:B------:R-:W-:Y:S01]  /*eef0*/  IMAD.WIDE.U32 R160, R189, c[0x0][0x208], RZ ;  /* 0x00008200bda07a25 */ /* 0x000fe200078e00ff */
[----:B------:R-:W-:Y:S04]  /*ef00*/  HMMA.16816.F32 R16, R16, R162, RZ ;  /* 0x000000a21010723c */ /* 0x000fe800000018ff */
[C---:B------:R-:W-:Y:S02]  /*ef10*/  LEA R2, P0, R160.reuse, R214, 0x5 ;  /* 0x000000d6a0027211 */ /* 0x040fe400078028ff */
[----:B------:R-:W-:Y:S02]  /*ef20*/  IADD3 R3, R161, R3, RZ ;  /* 0x00000003a1037210 */ /* 0x000fe40007ffe0ff */
[C---:B---3--:R-:W-:Y:S05]  /*ef30*/  HMMA.16816.F32 R4, R164.reuse, R168, R4 ;  /* 0x000000a8a404723c */ /* 0x048fea0000001804 */
[----:B------:R-:W-:Y:S02]  /*ef40*/  LEA.HI.X R3, R160, R218, R3, 0x5, P0 ;  /* 0x000000daa0037211 */ /* 0x000fe400000f2c03 */
[C---:B------:R-:W-:Y:S01]  /*ef50*/  LEA R186, P0, R2.reuse, c[0x0][0x1f8], 0x1 ;  /* 0x00007e0002ba7a11 */ /* 0x040fe200078008ff */
[C---:B------:R-:W-:Y:S04]  /*ef60*/  HMMA.16816.F32 R8, R164.reuse, R170, R8 ;  /* 0x000000aaa408723c */ /* 0x040fe80000001808 */
[----:B------:R-:W-:Y:S02]  /*ef70*/  LEA.HI.X R187, R2, c[0x0][0x1fc], R3, 0x1, P0 ;  /* 0x00007f0002bb7a11 */ /* 0x000fe400000f0c03 */
[C---:B------:R-:W-:Y:S02]  /*ef80*/  IADD3 R2, R176.reuse, 0x40, RZ ;  /* 0x00000040b0027810 */ /* 0x040fe40007ffe0ff */
[C---:B----4-:R-:W-:Y:S01]  /*ef90*/  HMMA.16816.F32 R12, R164.reuse, R172, R12 ;  /* 0x000000aca40c723c */ /* 0x050fe2000000180c */
[----:B------:R-:W-:Y:S01]  /*efa0*/  @!PT LDS RZ, [RZ] ;  /* 0x00000000fffff984 */ /* 0x000fe20000000800 */
[----:B------:R-:W-:Y:S01]  /*efb0*/  @!PT LDS RZ, [RZ] ;  /* 0x00000000fffff984 */ /* 0x000fe20000000800 */
[----:B------:R-:W-:Y:S01]  /*efc0*/  @!PT LDS RZ, [RZ] ;  /* 0x00000000fffff984 */ /* 0x000fe20000000800 */
[----:B------:R1:W-:Y:S02]  /*efd0*/  LDGSTS.E.BYPASS.LTC128B.128 [R188+0x8080], [R186.64], !P3 ;  /* 0x08080000babc7fae */ /* 0x0003e4000d901d46 */
[C---:B------:R-:W-:Y:S02]  /*efe0*/  ISETP.GT.AND P0, PT, R189.reuse, R207, PT ;  /* 0x000000cfbd00720c */ /* 0x040fe40003f04270 */
[----:B------:R-:W-:Y:S02]  /*eff0*/  @P2 IADD3 R2, R176, -0x40, RZ ;  /* 0xffffffc0b0022810 */ /* 0x000fe40007ffe0ff */
[----:B------:R-:W-:Y:S01]  /*f000*/  IADD3 R189, R189, -0x1, RZ ;  /* 0xffffffffbdbd7810 */ /* 0x000fe20007ffe0ff */
[----:B------:R-:W-:Y:S01]  /*f010*/  HMMA.16816.F32 R16, R164, R174, R16 ;  /* 0x000000aea410723c */ /* 0x000fe20000001810 */
[----:B------:R1:W-:Y:S08]  /*f020*/  LDGSTS.E.BYPASS.LTC128B.128 [R188+0x9080], [R186.64+0x80], !P4 ;  /* 0x09080080babc7fae */ /* 0x0003f0000e101d46 */
[----:B------:R1:W-:Y:S08]  /*f030*/  LDGSTS.E.BYPASS.LTC128B.128 [R188+0xa080], [R186.64+0x100], !P5 ;  /* 0x0a080100babc7fae */ /* 0x0003f0000e901d46 */
[----:B------:R1:W-:Y:S08]  /*f040*/  LDGSTS.E.BYPASS.LTC128B.128 [R188+0xb080], [R186.64+0x180], !P6 ;  /* 0x0b080180babc7fae */ /* 0x0003f0000f101d46 */
[----:B------:R-:W-:Y:S08]  /*f050*/  LDSM.16.M88.4 R160, [R185] ;  /* 0x00000000b9a0783b */ /* 0x000ff00000000200 */
[----:B------:R-:W2:Y:S08]  /*f060*/  LDSM.16.M88.4 R168, [R2] ;  /* 0x0000000002a8783b */ /* 0x000eb00000000200 */
[----:B------:R-:W3:Y:S08]  /*f070*/  LDSM.16.M88.4 R164, [R2+0x800] ;  /* 0x0008000002a4783b */ /* 0x000ef00000000200 */
[----:B------:R-:W0:Y:S08]  /*f080*/  LDGDEPBAR ;  /* 0x00000000000079af */ /* 0x000e300000000000 */
[----:B------:R-:W-:Y:S01]  /*f090*/  LDSM.16.M88.4 R172, [R177] ;  /* 0x00000000b1ac783b */ /* 0x000fe20000000200 */
[C---:B--2---:R-:W-:Y:S08]  /*f0a0*/  HMMA.16816.F32 R4, R160.reuse, R168, R4 ;  /* 0x000000a8a004723c */ /* 0x044ff00000001804 */
[C---:B------:R-:W-:Y:S01]  /*f0b0*/  HMMA.16816.F32 R8, R160.reuse, R170, R8 ;  /* 0x000000aaa008723c */ /* 0x040fe20000001808 */
[----:B------:R-:W2:Y:S07]  /*f0c0*/  LDSM.16.M88.4 R168, [R184] ;  /* 0x00000000b8a8783b */ /* 0x000eae0000000200 */
[C---:B---3--:R-:W-:Y:S08]  /*f0d0*/  HMMA.16816.F32 R12, R160.reuse, R164, R12 ;  /* 0x000000a4a00c723c */ /* 0x048ff0000000180c */
[----:B------:R-:W-:Y:S01]  /*f0e0*/  HMMA.16816.F32 R16, R160, R166, R16 ;  /* 0x000000a6a010723c */ /* 0x000fe20000001810 */
[----:B------:R-:W3:Y:S08]  /*f0f0*/  LDSM.16.M88.4 R160, [R177+0x800] ;  /* 0x00080000b1a0783b */ /* 0x000ef00000000200 */
[----:B------:R-:W-:Y:S01]  /*f100*/  LDSM.16.M88.4 R164, [R182+0x4000] ;  /* 0x00400000b6a4783b */ /* 0x000fe20000000200 */
[C---:B--2---:R-:W-:Y:S08]  /*f110*/  HMMA.16816.F32 R4, R168.reuse, R172, R4 ;  /* 0x000000aca804723c */ /* 0x044ff00000001804 */
[C---:B------:R-:W-:Y:S01]  /*f120*/  HMMA.16816.F32 R8, R168.reuse, R174, R8 ;  /* 0x000000aea808723c */ /* 0x040fe20000001808 */
[----:B------:R-:W2:Y:S07]  /*f130*/  LDSM.16.M88.4 R172, [R176+0x1000] ;  /* 0x00100000b0ac783b */ /* 0x000eae0000000200 */
        /* <DEDUP_REMOVED lines=79> */
[----:B------:R-:W3:Y:S01]  /*f630*/  LDSM.16.M88.4 R160, [R177+0x3800] ;  /* 0x00380000b1a0783b */ /* 0x000ee20000000200 */
[----:B------:R-:W-:Y:S07]  /*f640*/  DEPBAR.LE SB0, 0x0 ;  /* 0x000080000000791a */ /* 0x000fee0000000000 */
[----:B------:R-:W-:Y:S01]  /*f650*/  BAR.SYNC.DEFER_BLOCKING 0x0 ;  /* 0x0000000000007b1d */ /* 0x000fe20000010000 */
[C---:B--2---:R-:W-:Y:S08]  /*f660*/  HMMA.16816.F32 R4, R168.reuse, R172, R4 ;  /* 0x000000aca804723c */ /* 0x044ff00000001804 */
[C---:B------:R-:W-:Y:S08]  /*f670*/  HMMA.16816.F32 R8, R168.reuse, R174, R8 ;  /* 0x000000aea808723c */ /* 0x040ff00000001808 */
[C---:B---3--:R-:W-:Y:S08]  /*f680*/  HMMA.16816.F32 R12, R168.reuse, R160, R12 ;  /* 0x000000a0a80c723c */ /* 0x048ff0000000180c */
[----:B------:R-:W-:Y:S04]  /*f690*/  HMMA.16816.F32 R16, R168, R162, R16 ;  /* 0x000000a2a810723c */ /* 0x000fe80000001810 */
[----:B------:R-:W-:Y:S04]  /*f6a0*/  FMUL.FTZ R0, R4, c[0x0][0x320] ;  /* 0x0000c80004007a20 */ /* 0x000fe80000410000 */
[----:B------:R2:W-:Y:S11]  /*f6b0*/  MUFU.TANH R165, R0 ;  /* 0x0000000000a57308 */ /* 0x0005f60000002400 */
[----:B------:R-:W-:Y:S05]  /*f6c0*/  @!UPT UIADD3 URZ, URZ, URZ, URZ ;  /* 0x0000003f3f3ff290 */ /* 0x000fea000fffe03f */
[----:B------:R-:W-:Y:S04]  /*f6d0*/  FMUL.FTZ R2, R18, c[0x0][0x320] ;  /* 0x0000c80012027a20 */ /* 0x000fe80000410000 */
[----:B------:R-:W-:Y:S01]  /*f6e0*/  MUFU.TANH R143, R2 ;  /* 0x00000002008f7308 */ /* 0x000fe20000002400 */
[----:B--2---:R-:W-:Y:S09]  /*f6f0*/  FMUL.FTZ R0, R5, c[0x0][0x320] ;  /* 0x0000c80005007a20 */ /* 0x004ff20000410000 */
[----:B------:R2:W-:Y:S02]  /*f700*/  MUFU.TANH R164, R0 ;  /* 0x0000000000a47308 */ /* 0x0005e40000002400 */
[----:B--2---:R-:W-:Y:S08]  /*f710*/  FMUL.FTZ R0, R6, c[0x0][0x320] ;  /* 0x0000c80006007a20 */ /* 0x004ff00000410000 */
[----:B------:R2:W3:Y:S02]  /*f720*/  MUFU.TANH R166, R0 ;  /* 0x0000000000a67308 */ /* 0x0004e40000002400 */
[----:B--2---:R-:W-:Y:S01]  /*f730*/  FMUL.FTZ R0, R7, c[0x0][0x320] ;  /* 0x0000c80007007a20 */ /* 0x004fe20000410000 */
[----:B---3--:R-:W-:Y:S07]  /*f740*/  FMNMX.FTZ R3, R166, R137, !PT ;  /* 0x00000089a6037209 */ /* 0x008fee0007810000 */
[----:B------:R2:W3:Y:S02]  /*f750*/  MUFU.TANH R167, R0 ;  /* 0x0000000000a77308 */ /* 0x0004e40000002400 */
[----:B--2---:R-:W-:Y:S01]  /*f760*/  FMUL.FTZ R0, R8, c[0x0][0x320] ;  /* 0x0000c80008007a20 */ /* 0x004fe20000410000 */
[----:B---3--:R-:W-:Y:S07]  /*f770*/  FMNMX.FTZ R3, R167, R3, !PT ;  /* 0x00000003a7037209 */ /* 0x008fee0007810000 */
[----:B------:R2:W3:Y:S02]  /*f780*/  MUFU.TANH R6, R0 ;  /* 0x0000000000067308 */ /* 0x0004e40000002400 */
[----:B--2---:R-:W-:Y:S08]  /*f790*/  FMUL.FTZ R0, R9, c[0x0][0x320] ;  /* 0x0000c80009007a20 */ /* 0x004ff00000410000 */
[----:B------:R2:W4:Y:S02]  /*f7a0*/  MUFU.TANH R8, R0 ;  /* 0x0000000000087308 */ /* 0x0005240000002400 */
[----:B--2---:R-:W-:Y:S08]  /*f7b0*/  FMUL.FTZ R0, R10, c[0x0][0x320] ;  /* 0x0000c8000a007a20 */ /* 0x004ff00000410000 */
[----:B------:R2:W5:Y:S02]  /*f7c0*/  MUFU.TANH R9, R0 ;  /* 0x0000000000097308 */ /* 0x0005640000002400 */
[----:B--2---:R-:W-:Y:S08]  /*f7d0*/  FMUL.FTZ R0, R11, c[0x0][0x320] ;  /* 0x0000c8000b007a20 */ /* 0x004ff00000410000 */
[----:B------:R2:W-:Y:S02]  /*f7e0*/  MUFU.TANH R10, R0 ;  /* 0x00000000000a7308 */ /* 0x0005e40000002400 */
[----:B--2---:R-:W-:Y:S08]  /*f7f0*/  FMUL.FTZ R0, R12, c[0x0][0x320] ;  /* 0x0000c8000c007a20 */ /* 0x004ff00000410000 */
[----:B------:R2:W1:Y:S02]  /*f800*/  MUFU.TANH R162, R0 ;  /* 0x0000000000a27308 */ /* 0x0004640000002400 */
[----:B--2---:R-:W-:Y:S08]  /*f810*/  FMUL.FTZ R0, R13, c[0x0][0x320] ;  /* 0x0000c8000d007a20 */ /* 0x004ff00000410000 */
[----:B------:R2:W1:Y:S02]  /*f820*/  MUFU.TANH R163, R0 ;  /* 0x0000000000a37308 */ /* 0x0004640000002400 */
[----:B--2---:R-:W-:Y:S08]  /*f830*/  FMUL.FTZ R0, R14, c[0x0][0x320] ;  /* 0x0000c8000e007a20 */ /* 0x004ff00000410000 */
[----:B------:R2:W1:Y:S02]  /*f840*/  MUFU.TANH R190, R0 ;  /* 0x0000000000be7308 */ /* 0x0004640000002400 */
[----:B--2---:R-:W-:Y:S08]  /*f850*/  FMUL.FTZ R0, R15, c[0x0][0x320] ;  /* 0x0000c8000f007a20 */ /* 0x004ff00000410000 */
[----:B------:R2:W-:Y:S02]  /*f860*/  MUFU.TANH R191, R0 ;  /* 0x0000000000bf7308 */ /* 0x0005e40000002400 */
[----:B--2---:R-:W-:Y:S08]  /*f870*/  FMUL.FTZ R0, R16, c[0x0][0x320] ;  /* 0x0000c80010007a20 */ /* 0x004ff00000410000 */
[----:B------:R2:W1:Y:S02]  /*f880*/  MUFU.TANH R192, R0 ;  /* 0x0000000000c07308 */ /* 0x0004640000002400 */
[----:B--2---:R-:W-:Y:S08]  /*f890*/  FMUL.FTZ R0, R17, c[0x0][0x320] ;  /* 0x0000c80011007a20 */ /* 0x004ff00000410000 */
[----:B------:R2:W1:Y:S02]  /*f8a0*/  MUFU.TANH R193, R0 ;  /* 0x0000000000c17308 */ /* 0x0004640000002400 */
[----:B--2---:R-:W-:Y:S04]  /*f8b0*/  FMNMX.FTZ R0, R165, R136, !PT ;  /* 0x00000088a5007209 */ /* 0x004fe80007810000 */
[----:B------:R-:W-:Y:S01]  /*f8c0*/  FMNMX.FTZ R2, R164, R0, !PT ;  /* 0x00000000a4027209 */ /* 0x000fe20007810000 */
[----:B------:R-:W-:Y:S03]  /*f8d0*/  FMUL.FTZ R0, R19, c[0x0][0x320] ;  /* 0x0000c80013007a20 */ /* 0x000fe60000410000 */
[----:B---3--:R-:W-:Y:S01]  /*f8e0*/  FMNMX.FTZ R2, R6, R2, !PT ;  /* 0x0000000206027209 */ /* 0x008fe20007810000 */
[----:B------:R4:W2:Y:S03]  /*f8f0*/  MUFU.TANH R160, R0 ;  /* 0x0000000000a07308 */ /* 0x0008a60000002400 */
[----:B----4-:R-:W-:Y:S02]  /*f900*/  FMNMX.FTZ R0, R8, R2, !PT ;  /* 0x0000000208007209 */ /* 0x010fe40007810000 */
[----:B-----5:R-:W-:Y:S02]  /*f910*/  FMNMX.FTZ R2, R9, R3, !PT ;  /* 0x0000000309027209 */ /* 0x020fe40007810000 */
[----:B-1----:R-:W-:Y:S02]  /*f920*/  FMNMX.FTZ R0, R162, R0, !PT ;  /* 0x00000000a2007209 */ /* 0x002fe40007810000 */
[----:B------:R-:W-:Y:S02]  /*f930*/  FMNMX.FTZ R2, R10, R2, !PT ;  /* 0x000000020a027209 */ /* 0x000fe40007810000 */
[----:B------:R-:W-:Y:S02]  /*f940*/  FMNMX.FTZ R0, R163, R0, !PT ;  /* 0x00000000a3007209 */ /* 0x000fe40007810000 */
[----:B------:R-:W-:Y:S02]  /*f950*/  FMNMX.FTZ R2, R190, R2, !PT ;  /* 0x00000002be027209 */ /* 0x000fe40007810000 */
[----:B------:R-:W-:Y:S02]  /*f960*/  FMNMX.FTZ R3, R192, R0, !PT ;  /* 0x00000000c0037209 */ /* 0x000fe40007810000 */
[----:B------:R-:W-:Y:S02]  /*f970*/  FMNMX.FTZ R0, R191, R2, !PT ;  /* 0x00000002bf007209 */ /* 0x000fe40007810000 */
[----:B------:R-:W-:Y:S02]  /*f980*/  FMNMX.FTZ R3, R193, R3, !PT ;  /* 0x00000003c1037209 */ /* 0x000fe40007810000 */
[----:B------:R-:W-:Y:S03]  /*f990*/  FMNMX.FTZ R0, R143, R0, !PT ;  /* 0x000000008f007209 */ /* 0x000fe60007810000 */
[----:B------:R-:W1:Y:S01]  /*f9a0*/  SHFL.BFLY PT, R4, R3, 0x2, 0x1f ;  /* 0x0c401f0003047f89 */ /* 0x000e6200000e0000 */
[----:B--2---:R-:W-:Y:S07]  /*f9b0*/  FMNMX.FTZ R0, R160, R0, !PT ;  /* 0x00000000a0007209 */ /* 0x004fee0007810000 */
[----:B------:R-:W2:Y:S01]  /*f9c0*/  SHFL.BFLY PT, R2, R0, 0x2, 0x1f ;  /* 0x0c401f0000027f89 */ /* 0x000ea200000e0000 */
[----:B-1----:R-:W-:Y:S07]  /*f9d0*/  FMNMX.FTZ R4, R3, R4, !PT ;  /* 0x0000000403047209 */ /* 0x002fee0007810000 */
[----:B------:R-:W1:Y:S01]  /*f9e0*/  SHFL.BFLY PT, R5, R4, 0x1, 0x1f ;  /* 0x0c201f0004057f89 */ /* 0x000e6200000e0000 */
[----:B--2---:R-:W-:Y:S07]  /*f9f0*/  FMNMX.FTZ R0, R0, R2, !PT ;  /* 0x0000000200007209 */ /* 0x004fee0007810000 */
[----:B------:R-:W2:Y:S01]  /*fa00*/  SHFL.BFLY PT, R3, R0, 0x1, 0x1f ;  /* 0x0c201f0000037f89 */ /* 0x000ea200000e0000 */
[----:B-1----:R-:W-:Y:S05]  /*fa10*/  FMNMX.FTZ R135, R4, R5, !PT ;  /* 0x0000000504877209 */ /* 0x002fea0007810000 */
[C---:B------:R-:W-:Y:S02]  /*fa20*/  FMUL.FTZ R161, R135.reuse, c[0x0][0x2d0] ;  /* 0x0000b40087a17a20 */ /* 0x040fe40000410000 */
[----:B------:R-:W-:Y:S01]  /*fa30*/  FADD.FTZ R2, -R135, R136 ;  /* 0x0000008887027221 */ /* 0x000fe20000010100 */
[----:B--2---:R-:W-:Y:S01]  /*fa40*/  FMNMX.FTZ R3, R0, R3, !PT ;  /* 0x0000000300037209 */ /* 0x004fe20007810000 */
[--C-:B------:R-:W-:Y:S02]  /*fa50*/  FFMA.FTZ R4, R165, c[0x0][0x2d0], -R161.reuse ;  /* 0x0000b400a5047a23 */ /* 0x100fe400000108a1 */
[--C-:B------:R-:W-:Y:S02]  /*fa60*/  FFMA.FTZ R5, R6, c[0x0][0x2d0], -R161.reuse ;  /* 0x0000b40006057a23 */ /* 0x100fe400000108a1 */
[----:B------:R1:W-:Y:S01]  /*fa70*/  MUFU.EX2 R187, R4 ;  /* 0x0000000400bb7308 */ /* 0x0003e20000000800 */
[C---:B------:R-:W-:Y:S02]  /*fa80*/  FMUL.FTZ R136, R3.reuse, c[0x0][0x2d0] ;  /* 0x0000b40003887a20 */ /* 0x040fe40000410000 */
[----:B------:R-:W-:Y:S02]  /*fa90*/  FMUL.FTZ R0, R2, c[0x0][0x2d0] ;  /* 0x0000b40002007a20 */ /* 0x000fe40000410000 */
[--C-:B------:R-:W-:Y:S05]  /*faa0*/  FFMA.FTZ R8, R8, c[0x0][0x2d0], -R161.reuse ;  /* 0x0000b40008087a23 */ /* 0x100fea00000108a1 */
[----:B------:R-:W-:Y:S10]  /*fab0*/  MUFU.EX2 R175, R5 ;  /* 0x0000000500af7308 */ /* 0x000ff40000000800 */
[----:B------:R2:W3:Y:S01]  /*fac0*/  MUFU.EX2 R2, R0 ;  /* 0x0000000000027308 */ /* 0x0004e20000000800 */
[----:B-1----:R-:W-:Y:S09]  /*fad0*/  FFMA.FTZ R4, R164, c[0x0][0x2d0], -R161 ;  /* 0x0000b400a4047a23 */ /* 0x002ff200000108a1 */
[----:B------:R1:W-:Y:S10]  /*fae0*/  MUFU.EX2 R186, R4 ;  /* 0x0000000400ba7308 */ /* 0x0003f40000000800 */
[----:B------:R4:W-:Y:S01]  /*faf0*/  MUFU.EX2 R174, R8 ;  /* 0x0000000800ae7308 */ /* 0x0009e20000000800 */
[----:B--2---:R-:W-:Y:S02]  /*fb00*/  FADD.FTZ R0, -R3, R137 ;  /* 0x0000008903007221 */ /* 0x004fe40000010100 */
[----:B---3--:R-:W-:Y:S02]  /*fb10*/  FMUL.FTZ R16, R2, R156 ;  /* 0x0000009c02107220 */ /* 0x008fe40000410000 */
[----:B------:R-:W-:Y:S02]  /*fb20*/  FMUL.FTZ R0, R0, c[0x0][0x2d0] ;  /* 0x0000b40000007a20 */ /* 0x000fe40000410000 */
[C---:B------:R-:W-:Y:S02]  /*fb30*/  FMUL.FTZ R17, R2.reuse, R157 ;  /* 0x0000009d02117220 */ /* 0x040fe40000410000 */
[C---:B------:R-:W-:Y:S01]  /*fb40*/  FMUL.FTZ R20, R2.reuse, R20 ;  /* 0x0000001402147220 */ /* 0x040fe20000410000 */
[----:B-1----:R-:W-:Y:S01]  /*fb50*/  @P0 SHF.R.S32.HI R4, RZ, 0x1f, R189 ;  /* 0x0000001fff040819 */ /* 0x002fe200000114bd */
[----:B------:R-:W1:Y:S01]  /*fb60*/  MUFU.EX2 R0, R0 ;  /* 0x0000000000007308 */ /* 0x000e620000000800 */
[C---:B------:R-:W-:Y:S02]  /*fb70*/  FMUL.FTZ R21, R2.reuse, R21 ;  /* 0x0000001502157220 */ /* 0x040fe40000410000 */
[----:B------:R-:W-:Y:S02]  /*fb80*/  FMUL.FTZ R24, R2, R24 ;  /* 0x0000001802187220 */ /* 0x000fe40000410000 */
[----:B------:R-:W-:Y:S02]  /*fb90*/  @P0 IMAD R6, R4, c[0x0][0x1e0], RZ ;  /* 0x0000780004060a24 */ /* 0x000fe400078e02ff */
[C---:B------:R-:W-:Y:S04]  /*fba0*/  @P0 IMAD.WIDE.U32 R4, R189.reuse, c[0x0][0x1e0], RZ ;  /* 0x00007800bd040a25 */ /* 0x040fe800078e00ff */
[----:B------:R-:W-:Y:S01]  /*fbb0*/  @P0 IMAD R7, R189, c[0x0][0x1e4], R6 ;  /* 0x00007900bd070a24 */ /* 0x000fe200078e0206 */
[----:B------:R-:W-:Y:S01]  /*fbc0*/  @P0 LEA R6, P1, R4, R212, 0x5 ;  /* 0x000000d404060211 */ /* 0x000fe200078228ff */
[C---:B----4-:R-:W-:Y:S02]  /*fbd0*/  FMUL.FTZ R8, R2.reuse, R148 ;  /* 0x0000009402087220 */ /* 0x050fe40000410000 */
[----:B------:R-:W-:Y:S01]  /*fbe0*/  FMUL.FTZ R25, R2, R25 ;  /* 0x0000001902197220 */ /* 0x000fe20000410000 */
[----:B------:R-:W-:Y:S01]  /*fbf0*/  @P0 IADD3 R7, R5, R7, RZ ;  /* 0x0000000705070210 */ /* 0x000fe20007ffe0ff */
[--C-:B------:R-:W-:Y:S02]  /*fc00*/  FFMA.FTZ R5, R166, c[0x0][0x2d0], -R136.reuse ;  /* 0x0000b400a6057a23 */ /* 0x100fe40000010888 */
[----:B------:R-:W-:Y:S01]  /*fc10*/  FMUL.FTZ R28, R2, R28 ;  /* 0x0000001c021c7220 */ /* 0x000fe20000410000 */
[----:B------:R-:W-:Y:S01]  /*fc20*/  @P0 LEA.HI.X R7, R4, R210, R7, 0x5, P1 ;  /* 0x000000d204070211 */ /* 0x000fe200008f2c07 */
[----:B------:R2:W-:Y:S01]  /*fc30*/  MUFU.EX2 R171, R5 ;  /* 0x0000000500ab7308 */ /* 0x0005e20000000800 */
[----:B------:R-:W-:Y:S01]  /*fc40*/  @P0 LEA R4, P1, R6, c[0x0][0x1c8], 0x1 ;  /* 0x0000720006040a11 */ /* 0x000fe200078208ff */
[----:B------:R-:W-:Y:S02]  /*fc50*/  FMUL.FTZ R29, R2, R29 ;  /* 0x0000001d021d7220 */ /* 0x000fe40000410000 */
[C---:B-1----:R-:W-:Y:S02]  /*fc60*/  FMUL.FTZ R11, R0.reuse, R151 ;  /* 0x00000097000b7220 */ /* 0x042fe40000410000 */
        /* <DEDUP_REMOVED lines=8> */
[----:B------:R-:W-:Y:S01]  /*fcf0*/  FMUL.FTZ R32, R2, R32 ;  /* 0x0000002002207220 */ /* 0x000fe20000410000 */
[----:B--2---:R-:W-:Y:S01]  /*fd00*/  @P0 LEA.HI.X R5, R6, c[0x0][0x1cc], R7, 0x1, P1 ;  /* 0x0000730006050a11 */ /* 0x004fe200008f0c07 */
[--C-:B------:R-:W-:Y:S02]  /*fd10*/  FFMA.FTZ R6, R167, c[0x0][0x2d0], -R136.reuse ;  /* 0x0000b400a7067a23 */ /* 0x100fe40000010888 */
[----:B------:R-:W-:Y:S02]  /*fd20*/  FMUL.FTZ R7, R0, R147 ;  /* 0x0000009300077220 */ /* 0x000fe40000410000 */
[----:B------:R1:W-:Y:S01]  /*fd30*/  @P0 LDGSTS.E.BYPASS.LTC128B.128 [R188+0xc080], [R4.64], !P3 ;  /* 0x0c08000004bc0fae */ /* 0x0003e2000d901d46 */
[----:B------:R2:W3:Y:S01]  /*fd40*/  MUFU.EX2 R170, R6 ;  /* 0x0000000600aa7308 */ /* 0x0004e20000000800 */
[----:B------:R-:W-:Y:S02]  /*fd50*/  FMUL.FTZ R33, R2, R33 ;  /* 0x0000002102217220 */ /* 0x000fe40000410000 */
[C---:B------:R-:W-:Y:S02]  /*fd60*/  FMUL.FTZ R34, R0.reuse, R34 ;  /* 0x0000002200227220 */ /* 0x040fe40000410000 */
[----:B------:R-:W-:Y:S02]  /*fd70*/  FMUL.FTZ R35, R0, R35 ;  /* 0x0000002300237220 */ /* 0x000fe40000410000 */
[----:B------:R1:W-:Y:S01]  /*fd80*/  @P0 LDGSTS.E.BYPASS.LTC128B.128 [R188+0xd080], [R4.64+0x80], !P4 ;  /* 0x0d08008004bc0fae */ /* 0x0003e2000e101d46 */
[C---:B------:R-:W-:Y:S02]  /*fd90*/  FMUL.FTZ R36, R2.reuse, R36 ;  /* 0x0000002402247220 */ /* 0x040fe40000410000 */
[----:B------:R-:W-:Y:S02]  /*fda0*/  FMUL.FTZ R37, R2, R37 ;  /* 0x0000002502257220 */ /* 0x000fe40000410000 */
[C---:B------:R-:W-:Y:S02]  /*fdb0*/  FMUL.FTZ R38, R0.reuse, R38 ;  /* 0x0000002600267220 */ /* 0x040fe40000410000 */
[----:B------:R-:W-:Y:S01]  /*fdc0*/  FMUL.FTZ R39, R0, R39 ;  /* 0x0000002700277220 */ /* 0x000fe20000410000 */
[----:B------:R1:W-:Y:S01]  /*fdd0*/  @P0 LDGSTS.E.BYPASS.LTC128B.128 [R188+0xe080], [R4.64+0x100], !P5 ;  /* 0x0e08010004bc0fae */ /* 0x0003e2000e901d46 */
[C---:B------:R-:W-:Y:S02]  /*fde0*/  FMUL.FTZ R40, R2.reuse, R40 ;  /* 0x0000002802287220 */ /* 0x040fe40000410000 */
[----:B------:R-:W-:Y:S02]  /*fdf0*/  FMUL.FTZ R41, R2, R41 ;  /* 0x0000002902297220 */ /* 0x000fe40000410000 */
[C---:B------:R-:W-:Y:S02]  /*fe00*/  FMUL.FTZ R42, R0.reuse, R42 ;  /* 0x0000002a002a7220 */ /* 0x040fe40000410000 */
[----:B------:R-:W-:Y:S01]  /*fe10*/  FMUL.FTZ R43, R0, R43 ;  /* 0x0000002b002b7220 */ /* 0x000fe20000410000 */
[----:B------:R1:W-:Y:S01]  /*fe20*/  @P0 LDGSTS.E.BYPASS.LTC128B.128 [R188+0xf080], [R4.64+0x180], !P6 ;  /* 0x0f08018004bc0fae */ /* 0x0003e2000f101d46 */
[--C-:B--2---:R-:W-:Y:S02]  /*fe30*/  FFMA.FTZ R6, R9, c[0x0][0x2d0], -R136.reuse ;  /* 0x0000b40009067a23 */ /* 0x104fe40000010888 */
[C---:B------:R-:W-:Y:S02]  /*fe40*/  FMUL.FTZ R9, R2.reuse, R149 ;  /* 0x0000009502097220 */ /* 0x040fe40000410000 */
[----:B------:R2:W-:Y:S01]  /*fe50*/  MUFU.EX2 R169, R6 ;  /* 0x0000000600a97308 */ /* 0x0005e20000000800 */
[C---:B------:R-:W-:Y:S02]  /*fe60*/  FMUL.FTZ R44, R2.reuse, R44 ;  /* 0x0000002c022c7220 */ /* 0x040fe40000410000 */
[----:B------:R-:W4:Y:S01]  /*fe70*/  LDSM.16.MT88.4 R12, [R178] ;  /* 0x00000000b20c783b */ /* 0x000f220000004200 */
[----:B------:R-:W-:Y:S02]  /*fe80*/  FMUL.FTZ R45, R2, R45 ;  /* 0x0000002d022d7220 */ /* 0x000fe40000410000 */
[C---:B------:R-:W-:Y:S02]  /*fe90*/  FMUL.FTZ R46, R0.reuse, R46 ;  /* 0x0000002e002e7220 */ /* 0x040fe40000410000 */
[----:B------:R-:W-:Y:S02]  /*fea0*/  FMUL.FTZ R47, R0, R47 ;  /* 0x0000002f002f7220 */ /* 0x000fe40000410000 */
[C---:B------:R-:W-:Y:S01]  /*feb0*/  FMUL.FTZ R48, R2.reuse, R48 ;  /* 0x0000003002307220 */ /* 0x040fe20000410000 */
[----:B------:R-:W5:Y:S01]  /*fec0*/  LDSM.16.MT88.4 R164, [R179] ;  /* 0x00000000b3a4783b */ /* 0x000f620000004200 */
[----:B------:R-:W-:Y:S02]  /*fed0*/  FMUL.FTZ R49, R2, R49 ;  /* 0x0000003102317220 */ /* 0x000fe40000410000 */
[C---:B------:R-:W-:Y:S02]  /*fee0*/  FMUL.FTZ R50, R0.reuse, R50 ;  /* 0x0000003200327220 */ /* 0x040fe40000410000 */
[----:B------:R-:W-:Y:S02]  /*fef0*/  FMUL.FTZ R51, R0, R51 ;  /* 0x0000003300337220 */ /* 0x000fe40000410000 */
[C---:B------:R-:W-:Y:S01]  /*ff00*/  FMUL.FTZ R52, R2.reuse, R52 ;  /* 0x0000003402347220 */ /* 0x040fe20000410000 */
[----:B------:R-:W-:Y:S01]  /*ff10*/  LDSM.16.MT88.4 R156, [R179+0x800] ;  /* 0x00080000b39c783b */ /* 0x000fe20000004200 */
[----:B------:R-:W-:Y:S02]  /*ff20*/  FMUL.FTZ R53, R2, R53 ;  /* 0x0000003502357220 */ /* 0x000fe40000410000 */
[--C-:B-1----:R-:W-:Y:S02]  /*ff30*/  FFMA.FTZ R4, R10, c[0x0][0x2d0], -R136.reuse ;  /* 0x0000b4000a047a23 */ /* 0x102fe40000010888 */
[----:B------:R-:W-:Y:S01]  /*ff40*/  FMUL.FTZ R5, R2, R145 ;  /* 0x0000009102057220 */ /* 0x000fe20000410000 */
[----:B---3--:R-:W-:Y:S01]  /*ff50*/  F2FP.PACK_AB R145, R170, R171 ;  /* 0x000000abaa91723e */ /* 0x008fe200000000ff */
[----:B------:R-:W1:Y:S01]  /*ff60*/  MUFU.EX2 R168, R4 ;  /* 0x0000000400a87308 */ /* 0x000e620000000800 */
[----:B--2---:R-:W-:Y:S01]  /*ff70*/  FMUL.FTZ R6, R0, R146 ;  /* 0x0000009200067220 */ /* 0x004fe20000410000 */
[----:B------:R-:W-:Y:S01]  /*ff80*/  F2FP.PACK_AB R146, R174, R175 ;  /* 0x000000afae92723e */ /* 0x000fe200000000ff */
[C---:B------:R-:W-:Y:S01]  /*ff90*/  FMUL.FTZ R10, R0.reuse, R150 ;  /* 0x00000096000a7220 */ /* 0x040fe20000410000 */
[----:B------:R-:W0:Y:S01]  /*ffa0*/  LDGDEPBAR ;  /* 0x00000000000079af */ /* 0x000e220000000000 */
[C---:B------:R-:W-:Y:S02]  /*ffb0*/  FMUL.FTZ R54, R0.reuse, R54 ;  /* 0x0000003600367220 */ /* 0x040fe40000410000 */
[----:B------:R-:W-:Y:S02]  /*ffc0*/  FMUL.FTZ R55, R0, R55 ;  /* 0x0000003700377220 */ /* 0x000fe40000410000 */
[C---:B------:R-:W-:Y:S02]  /*ffd0*/  FMUL.FTZ R56, R2.reuse, R56 ;  /* 0x0000003802387220 */ /* 0x040fe40000410000 */
[----:B------:R-:W-:Y:S01]  /*ffe0*/  FMUL.FTZ R57, R2, R57 ;  /* 0x0000003902397220 */ /* 0x000fe20000410000 */
[----:B------:R-:W2:Y:S01]  /*fff0*/  LDSM.16.MT88.4 R148, [R181] ;  /* 0x00000000b594783b */ /* 0x000ea20000004200 */
[C---:B------:R-:W-:Y:S02]  /*10000*/  FMUL.FTZ R58, R0.reuse, R58 ;  /* 0x0000003a003a7220 */ /* 0x040fe40000410000 */
[----:B------:R-:W-:Y:S02]  /*10010*/  FMUL.FTZ R59, R0, R59 ;  /* 0x0000003b003b7220 */ /* 0x000fe40000410000 */
[C---:B------:R-:W-:Y:S02]  /*10020*/  FMUL.FTZ R60, R2.reuse, R60 ;  /* 0x0000003c023c7220 */ /* 0x040fe40000410000 */
[----:B------:R-:W-:Y:S02]  /*10030*/  FMUL.FTZ R61, R2, R61 ;  /* 0x0000003d023d7220 */ /* 0x000fe40000410000 */
[C---:B------:R-:W-:Y:S02]  /*10040*/  FMUL.FTZ R62, R0.reuse, R62 ;  /* 0x0000003e003e7220 */ /* 0x040fe40000410000 */
[----:B------:R-:W-:Y:S01]  /*10050*/  FMUL.FTZ R63, R0, R63 ;  /* 0x0000003f003f7220 */ /* 0x000fe20000410000 */
[----:B-1----:R-:W-:Y:S01]  /*10060*/  F2FP.PACK_AB R147, R168, R169 ;  /* 0x000000a9a893723e */ /* 0x002fe200000000ff */
[----:B------:R-:W-:Y:S01]  /*10070*/  FMUL.FTZ R4, R2, R144 ;  /* 0x0000009002047220 */ /* 0x000fe20000410000 */
[----:B------:R-:W-:Y:S01]  /*10080*/  F2FP.PACK_AB R144, R186, R187 ;  /* 0x000000bbba90723e */ /* 0x000fe200000000ff */
[C---:B------:R-:W-:Y:S02]  /*10090*/  FMUL.FTZ R64, R2.reuse, R64 ;  /* 0x0000004002407220 */ /* 0x040fe40000410000 */
[----:B------:R-:W-:Y:S02]  /*100a0*/  FMUL.FTZ R65, R2, R65 ;  /* 0x0000004102417220 */ /* 0x000fe40000410000 */
[C---:B------:R-:W-:Y:S02]  /*100b0*/  FMUL.FTZ R66, R0.reuse, R66 ;  /* 0x0000004200427220 */ /* 0x040fe40000410000 */
[C---:B----4-:R-:W-:Y:S05]  /*100c0*/  HMMA.16816.F32 R4, R144.reuse, R12, R4 ;  /* 0x0000000c9004723c */ /* 0x050fea0000001804 */
[----:B------:R-:W-:Y:S02]  /*100d0*/  FMUL.FTZ R67, R0, R67 ;  /* 0x0000004300437220 */ /* 0x000fe40000410000 */
[C---:B------:R-:W-:Y:S01]  /*100e0*/  FMUL.FTZ R12, R2.reuse, R152 ;  /* 0x00000098020c7220 */ /* 0x040fe20000410000 */
[C---:B------:R-:W-:Y:S04]  /*100f0*/  HMMA.16816.F32 R8, R144.reuse, R14, R8 ;  /* 0x0000000e9008723c */ /* 0x040fe80000001808 */
[C---:B------:R-:W-:Y:S02]  /*10100*/  FMUL.FTZ R13, R2.reuse, R153 ;  /* 0x00000099020d7220 */ /* 0x040fe40000410000 */
[----:B------:R-:W-:Y:S02]  /*10110*/  FMUL.FTZ R68, R2, R68 ;  /* 0x0000004402447220 */ /* 0x000fe40000410000 */
[C---:B------:R-:W-:Y:S04]  /*10120*/  FMUL.FTZ R14, R0.reuse, R154 ;  /* 0x0000009a000e7220 */ /* 0x040fe80000410000 */
[----:B------:R-:W-:Y:S02]  /*10130*/  FMUL.FTZ R15, R0, R155 ;  /* 0x0000009b000f7220 */ /* 0x000fe40000410000 */
[----:B------:R-:W1:Y:S01]  /*10140*/  LDSM.16.MT88.4 R152, [R180] ;  /* 0x00000000b498783b */ /* 0x000e620000004200 */
[----:B------:R-:W-:Y:S02]  /*10150*/  FMUL.FTZ R69, R2, R69 ;  /* 0x0000004502457220 */ /* 0x000fe40000410000 */
[C---:B------:R-:W-:Y:S02]  /*10160*/  FMUL.FTZ R70, R0.reuse, R70 ;  /* 0x0000004600467220 */ /* 0x040fe40000410000 */
[C---:B-----5:R-:W-:Y:S03]  /*10170*/  HMMA.16816.F32 R12, R144.reuse, R164, R12 ;  /* 0x000000a4900c723c */ /* 0x060fe6000000180c */
[----:B------:R-:W-:Y:S02]  /*10180*/  FMUL.FTZ R71, R0, R71 ;  /* 0x0000004700477220 */ /* 0x000fe40000410000 */
[C---:B------:R-:W-:Y:S02]  /*10190*/  FMUL.FTZ R72, R2.reuse, R72 ;  /* 0x0000004802487220 */ /* 0x040fe40000410000 */
[----:B------:R-:W-:Y:S01]  /*101a0*/  FMUL.FTZ R73, R2, R73 ;  /* 0x0000004902497220 */ /* 0x000fe20000410000 */
[C---:B------:R-:W-:Y:S04]  /*101b0*/  HMMA.16816.F32 R16, R144.reuse, R166, R16 ;  /* 0x000000a69010723c */ /* 0x040fe80000001810 */
[C---:B------:R-:W-:Y:S02]  /*101c0*/  FMUL.FTZ R74, R0.reuse, R74 ;  /* 0x0000004a004a7220 */ /* 0x040fe40000410000 */
[----:B------:R-:W-:Y:S02]  /*101d0*/  FMUL.FTZ R75, R0, R75 ;  /* 0x0000004b004b7220 */ /* 0x000fe40000410000 */
[C---:B--2---:R-:W-:Y:S04]  /*101e0*/  HMMA.16816.F32 R20, R144.reuse, R148, R20 ;  /* 0x000000949014723c */ /* 0x044fe80000001814 */
[C---:B------:R-:W-:Y:S02]  /*101f0*/  FMUL.FTZ R76, R2.reuse, R76 ;  /* 0x0000004c024c7220 */ /* 0x040fe40000410000 */
[----:B------:R-:W-:Y:S02]  /*10200*/  FMUL.FTZ R77, R2, R77 ;  /* 0x0000004d024d7220 */ /* 0x000fe40000410000 */
[C---:B------:R-:W-:Y:S01]  /*10210*/  HMMA.16816.F32 R24, R144.reuse, R150, R24 ;  /* 0x000000969018723c */ /* 0x040fe20000001818 */
[----:B------:R-:W2:Y:S03]  /*10220*/  LDSM.16.MT88.4 R148, [R178+0x1000] ;  /* 0x00100000b294783b */ /* 0x000ea60000004200 */
[C---:B------:R-:W-:Y:S02]  /*10230*/  FMUL.FTZ R78, R0.reuse, R78 ;  /* 0x0000004e004e7220 */ /* 0x040fe40000410000 */
[----:B------:R-:W-:Y:S02]  /*10240*/  FMUL.FTZ R79, R0, R79 ;  /* 0x0000004f004f7220 */ /* 0x000fe40000410000 */
[C---:B------:R-:W-:Y:S01]  /*10250*/  FMUL.FTZ R80, R2.reuse, R80 ;  /* 0x0000005002507220 */ /* 0x040fe20000410000 */
[C---:B-1----:R-:W-:Y:S03]  /*10260*/  HMMA.16816.F32 R28, R144.reuse, R152, R28 ;  /* 0x00000098901c723c */ /* 0x042fe6000000181c */
[----:B------:R-:W-:Y:S02]  /*10270*/  FMUL.FTZ R81, R2, R81 ;  /* 0x0000005102517220 */ /* 0x000fe40000410000 */
[C---:B------:R-:W-:Y:S02]  /*10280*/  FMUL.FTZ R82, R0.reuse, R82 ;  /* 0x0000005200527220 */ /* 0x040fe40000410000 */
[----:B------:R-:W-:Y:S01]  /*10290*/  FMUL.FTZ R83, R0, R83 ;  /* 0x0000005300537220 */ /* 0x000fe20000410000 */
[C---:B------:R-:W-:Y:S01]  /*102a0*/  HMMA.16816.F32 R32, R144.reuse, R154, R32 ;  /* 0x0000009a9020723c */ /* 0x040fe20000001820 */
[----:B------:R-:W1:Y:S03]  /*102b0*/  LDSM.16.MT88.4 R152, [R179+0x1000] ;  /* 0x00100000b398783b */ /* 0x000e660000004200 */
[C---:B------:R-:W-:Y:S02]  /*102c0*/  FMUL.FTZ R84, R2.reuse, R84 ;  /* 0x0000005402547220 */ /* 0x040fe40000410000 */
[----:B------:R-:W-:Y:S02]  /*102d0*/  FMUL.FTZ R85, R2, R85 ;  /* 0x0000005502557220 */ /* 0x000fe40000410000 */
[C---:B------:R-:W-:Y:S04]  /*102e0*/  FMUL.FTZ R86, R0.reuse, R86 ;  /* 0x0000005600567220 */ /* 0x040fe80000410000 */
[----:B------:R-:W-:Y:S02]  /*102f0*/  FMUL.FTZ R87, R0, R87 ;  /* 0x0000005700577220 */ /* 0x000fe40000410000 */
[C---:B------:R-:W-:Y:S02]  /*10300*/  FMUL.FTZ R88, R2.reuse, R88 ;  /* 0x0000005802587220 */ /* 0x040fe40000410000 */
[----:B------:R-:W-:Y:S02]  /*10310*/  FMUL.FTZ R89, R2, R89 ;  /* 0x0000005902597220 */ /* 0x000fe40000410000 */
[C---:B------:R-:W-:Y:S02]  /*10320*/  FMUL.FTZ R90, R0.reuse, R90 ;  /* 0x0000005a005a7220 */ /* 0x040fe40000410000 */
[----:B------:R-:W-:Y:S01]  /*10330*/  FMUL.FTZ R91, R0, R91 ;  /* 0x0000005b005b7220 */ /* 0x000fe20000410000 */
[C---:B--2---:R-:W-:Y:S03]  /*10340*/  HMMA.16816.F32 R36, R144.reuse, R148, R36 ;  /* 0x000000949024723c */ /* 0x044fe60000001824 */
[C---:B------:R-:W-:Y:S02]  /*10350*/  FMUL.FTZ R92, R2.reuse, R92 ;  /* 0x0000005c025c7220 */ /* 0x040fe40000410000 */
[----:B------:R-:W-:Y:S02]  /*10360*/  FMUL.FTZ R93, R2, R93 ;  /* 0x0000005d025d7220 */ /* 0x000fe40000410000 */
[C---:B------:R-:W-:Y:S01]  /*10370*/  FMUL.FTZ R94, R0.reuse, R94 ;  /* 0x0000005e005e7220 */ /* 0x040fe20000410000 */
[C---:B------:R-:W-:Y:S01]  /*10380*/  HMMA.16816.F32 R40, R144.reuse, R150, R40 ;  /* 0x000000969028723c */ /* 0x040fe20000001828 */
[----:B------:R-:W2:Y:S03]  /*10390*/  LDSM.16.MT88.4 R148, [R181+0x1000] ;  /* 0x00100000b594783b */ /* 0x000ea60000004200 */
[----:B------:R-:W-:Y:S02]  /*103a0*/  FMUL.FTZ R95, R0, R95 ;  /* 0x0000005f005f7220 */ /* 0x000fe40000410000 */
[C---:B------:R-:W-:Y:S02]  /*103b0*/  FMUL.FTZ R96, R2.reuse, R96 ;  /* 0x0000006002607220 */ /* 0x040fe40000410000 */
[----:B------:R-:W-:Y:S01]  /*103c0*/  FMUL.FTZ R97, R2, R97 ;  /* 0x0000006102617220 */ /* 0x000fe20000410000 */
[C---:B-1----:R-:W-:Y:S03]  /*103d0*/  HMMA.16816.F32 R44, R144.reuse, R152, R44 ;  /* 0x00000098902c723c */ /* 0x042fe6000000182c */
[C---:B------:R-:W-:Y:S02]  /*103e0*/  FMUL.FTZ R98, R0.reuse, R98 ;  /* 0x0000006200627220 */ /* 0x040fe40000410000 */
[----:B------:R-:W-:Y:S02]  /*103f0*/  FMUL.FTZ R99, R0, R99 ;  /* 0x0000006300637220 */ /* 0x000fe40000410000 */
[C---:B------:R-:W-:Y:S01]  /*10400*/  FMUL.FTZ R100, R2.reuse, R100 ;  /* 0x0000006402647220 */ /* 0x040fe20000410000 */
[C---:B------:R-:W-:Y:S01]  /*10410*/  HMMA.16816.F32 R48, R144.reuse, R154, R48 ;  /* 0x0000009a9030723c */ /* 0x040fe20000001830 */
[----:B------:R-:W1:Y:S03]  /*10420*/  LDSM.16.MT88.4 R152, [R180+0x1000] ;  /* 0x00100000b498783b */ /* 0x000e660000004200 */
[----:B------:R-:W-:Y:S02]  /*10430*/  FMUL.FTZ R101, R2, R101 ;  /* 0x0000006502657220 */ /* 0x000fe40000410000 */
[C---:B------:R-:W-:Y:S02]  /*10440*/  FMUL.FTZ R102, R0.reuse, R102 ;  /* 0x0000006600667220 */ /* 0x040fe40000410000 */
[----:B------:R-:W-:Y:S04]  /*10450*/  FMUL.FTZ R103, R0, R103 ;  /* 0x0000006700677220 */ /* 0x000fe80000410000 */
[C---:B------:R-:W-:Y:S02]  /*10460*/  FMUL.FTZ R104, R2.reuse, R104 ;  /* 0x0000006802687220 */ /* 0x040fe40000410000 */
[----:B------:R-:W-:Y:S02]  /*10470*/  FMUL.FTZ R105, R2, R105 ;  /* 0x0000006902697220 */ /* 0x000fe40000410000 */
[C---:B------:R-:W-:Y:S02]  /*10480*/  FMUL.FTZ R106, R0.reuse, R106 ;  /* 0x0000006a006a7220 */ /* 0x040fe40000410000 */
[----:B------:R-:W-:Y:S02]  /*10490*/  FMUL.FTZ R107, R0, R107 ;  /* 0x0000006b006b7220 */ /* 0x000fe40000410000 */
[C---:B------:R-:W-:Y:S01]  /*104a0*/  FMUL.FTZ R108, R2.reuse, R108 ;  /* 0x0000006c026c7220 */ /* 0x040fe20000410000 */
[C---:B--2---:R-:W-:Y:S03]  /*104b0*/  HMMA.16816.F32 R52, R144.reuse, R148, R52 ;  /* 0x000000949034723c */ /* 0x044fe60000001834 */
[----:B------:R-:W-:Y:S02]  /*104c0*/  FMUL.FTZ R109, R2, R109 ;  /* 0x0000006d026d7220 */ /* 0x000fe40000410000 */
[C---:B------:R-:W-:Y:S02]  /*104d0*/  FMUL.FTZ R110, R0.reuse, R110 ;  /* 0x0000006e006e7220 */ /* 0x040fe40000410000 */
[----:B------:R-:W-:Y:S01]  /*104e0*/  FMUL.FTZ R111, R0, R111 ;  /* 0x0000006f006f7220 */ /* 0x000fe20000410000 */
[C---:B------:R-:W-:Y:S01]  /*104f0*/  HMMA.16816.F32 R56, R144.reuse, R150, R56 ;  /* 0x000000969038723c */ /* 0x040fe20000001838 */
[----:B------:R-:W2:Y:S03]  /*10500*/  LDSM.16.MT88.4 R148, [R178+0x2000] ;  /* 0x00200000b294783b */ /* 0x000ea60000004200 */
[C---:B------:R-:W-:Y:S02]  /*10510*/  FMUL.FTZ R112, R2.reuse, R112 ;  /* 0x0000007002707220 */ /* 0x040fe40000410000 */
[----:B------:R-:W-:Y:S02]  /*10520*/  FMUL.FTZ R113, R2, R113 ;  /* 0x0000007102717220 */ /* 0x000fe40000410000 */
[----:B------:R-:W-:Y:S01]  /*10530*/  FMUL.FTZ R114, R0, R114 ;  /* 0x0000007200727220 */ /* 0x000fe20000410000 */
[C---:B-1----:R-:W-:Y:S03]  /*10540*/  HMMA.16816.F32 R60, R144.reuse, R152, R60 ;  /* 0x00000098903c723c */ /* 0x042fe6000000183c */
[--C-:B------:R-:W-:Y:S02]  /*10550*/  FFMA.FTZ R137, R162, c[0x0][0x2d0], -R161.reuse ;  /* 0x0000b400a2897a23 */ /* 0x100fe400000108a1 */
[----:B------:R-:W-:Y:S02]  /*10560*/  FMUL.FTZ R115, R0, R115 ;  /* 0x0000007300737220 */ /* 0x000fe40000410000 */
[----:B------:R1:W-:Y:S01]  /*10570*/  MUFU.EX2 R173, R137 ;  /* 0x0000008900ad7308 */ /* 0x0003e20000000800 */
[C---:B------:R-:W-:Y:S01]  /*10580*/  HMMA.16816.F32 R64, R144.reuse, R154, R64 ;  /* 0x0000009a9040723c */ /* 0x040fe20000001840 */
[----:B------:R-:W3:Y:S03]  /*10590*/  LDSM.16.MT88.4 R152, [R179+0x2000] ;  /* 0x00200000b398783b */ /* 0x000ee60000004200 */
        /* <DEDUP_REMOVED lines=9> */
[----:B-1----:R-:W-:Y:S02]  /*10630*/  FFMA.FTZ R137, R163, c[0x0][0x2d0], -R161 ;  /* 0x0000b400a3897a23 */ /* 0x002fe400000108a1 */
[C---:B------:R-:W-:Y:S02]  /*10640*/  FMUL.FTZ R124, R2.reuse, R124 ;  /* 0x0000007c027c7220 */ /* 0x040fe40000410000 */
[----:B------:R1:W-:Y:S01]  /*10650*/  MUFU.EX2 R172, R137 ;  /* 0x0000008900ac7308 */ /* 0x0003e20000000800 */
[C---:B------:R-:W-:Y:S01]  /*10660*/  HMMA.16816.F32 R72, R144.reuse, R150, R72 ;  /* 0x000000969048723c */ /* 0x040fe20000001848 */
[----:B------:R-:W2:Y:S03]  /*10670*/  LDSM.16.MT88.4 R148, [R181+0x2000] ;  /* 0x00200000b594783b */ /* 0x000ea60000004200 */
[----:B------:R-:W-:Y:S02]  /*10680*/  FMUL.FTZ R125, R2, R125 ;  /* 0x0000007d027d7220 */ /* 0x000fe40000410000 */
[C---:B------:R-:W-:Y:S02]  /*10690*/  FMUL.FTZ R126, R0.reuse, R126 ;  /* 0x0000007e007e7220 */ /* 0x040fe40000410000 */
[----:B------:R-:W-:Y:S01]  /*106a0*/  FMUL.FTZ R127, R0, R127 ;  /* 0x0000007f007f7220 */ /* 0x000fe20000410000 */
[C---:B---3--:R-:W-:Y:S03]  /*106b0*/  HMMA.16816.F32 R76, R144.reuse, R152, R76 ;  /* 0x00000098904c723c */ /* 0x048fe6000000184c */
[C---:B------:R-:W-:Y:S02]  /*106c0*/  FMUL.FTZ R128, R2.reuse, R128 ;  /* 0x0000008002807220 */ /* 0x040fe40000410000 */
[----:B------:R-:W-:Y:S02]  /*106d0*/  FMUL.FTZ R129, R2, R129 ;  /* 0x0000008102817220 */ /* 0x000fe40000410000 */
[----:B------:R-:W-:Y:S01]  /*106e0*/  FMUL.FTZ R130, R0, R130 ;  /* 0x0000008200827220 */ /* 0x000fe20000410000 */
[C---:B------:R-:W-:Y:S01]  /*106f0*/  HMMA.16816.F32 R80, R144.reuse, R154, R80 ;  /* 0x0000009a9050723c */ /* 0x040fe20000001850 */
[----:B------:R-:W3:Y:S03]  /*10700*/  LDSM.16.MT88.4 R152, [R180+0x2000] ;  /* 0x00200000b498783b */ /* 0x000ee60000004200 */
[----:B-1----:R-:W-:Y:S02]  /*10710*/  FFMA.FTZ R137, R190, c[0x0][0x2d0], -R136 ;  /* 0x0000b400be897a23 */ /* 0x002fe40000010888 */
[----:B------:R-:W-:Y:S02]  /*10720*/  FMUL.FTZ R131, R0, R131 ;  /* 0x0000008300837220 */ /* 0x000fe40000410000 */
[----:B------:R1:W-:Y:S01]  /*10730*/  MUFU.EX2 R164, R137 ;  /* 0x0000008900a47308 */ /* 0x0003e20000000800 */
[----:B------:R-:W-:Y:S03]  /*10740*/  FFMA.FTZ R2, R2, R195, R187 ;  /* 0x000000c302027223 */ /* 0x000fe600000100bb */
[----:B------:R-:W-:Y:S02]  /*10750*/  FFMA.FTZ R0, R0, R194, R171 ;  /* 0x000000c200007223 */ /* 0x000fe400000100ab */
[----:B------:R-:W-:Y:S02]  /*10760*/  FADD.FTZ R2, R186, R2 ;  /* 0x00000002ba027221 */ /* 0x000fe40000010000 */
[----:B------:R-:W-:Y:S02]  /*10770*/  FADD.FTZ R0, R170, R0 ;  /* 0x00000000aa007221 */ /* 0x000fe40000010000 */
[----:B------:R-:W-:Y:S02]  /*10780*/  FADD.FTZ R2, R175, R2 ;  /* 0x00000002af027221 */ /* 0x000fe40000010000 */
[----:B------:R-:W-:Y:S01]  /*10790*/  FADD.FTZ R0, R169, R0 ;  /* 0x00000000a9007221 */ /* 0x000fe20000010000 */
[C---:B--2---:R-:W-:Y:S08]  /*107a0*/  HMMA.16816.F32 R84, R144.reuse, R148, R84 ;  /* 0x000000949054723c */ /* 0x044ff00000001854 */
[C---:B------:R-:W-:Y:S01]  /*107b0*/  HMMA.16816.F32 R88, R144.reuse, R150, R88 ;  /* 0x000000969058723c */ /* 0x040fe20000001858 */
[----:B------:R-:W2:Y:S03]  /*107c0*/  LDSM.16.MT88.4 R148, [R178+0x3000] ;  /* 0x00300000b294783b */ /* 0x000ea60000004200 */
[--C-:B-1----:R-:W-:Y:S04]  /*107d0*/  FFMA.FTZ R137, R191, c[0x0][0x2d0], -R136.reuse ;  /* 0x0000b400bf897a23 */ /* 0x102fe80000010888 */
[----:B------:R1:W4:Y:S01]  /*107e0*/  MUFU.EX2 R165, R137 ;  /* 0x0000008900a57308 */ /* 0x0003220000000800 */
[C---:B---3--:R-:W-:Y:S08]  /*107f0*/  HMMA.16816.F32 R92, R144.reuse, R152, R92 ;  /* 0x00000098905c723c */ /* 0x048ff0000000185c */
[C---:B------:R-:W-:Y:S01]  /*10800*/  HMMA.16816.F32 R96, R144.reuse, R154, R96 ;  /* 0x0000009a9060723c */ /* 0x040fe20000001860 */
[----:B------:R-:W3:Y:S03]  /*10810*/  LDSM.16.MT88.4 R152, [R179+0x3000] ;  /* 0x00300000b398783b */ /* 0x000ee60000004200 */
[--C-:B-1----:R-:W-:Y:S04]  /*10820*/  FFMA.FTZ R137, R192, c[0x0][0x2d0], -R161.reuse ;  /* 0x0000b400c0897a23 */ /* 0x102fe800000108a1 */
[----:B------:R1:W-:Y:S01]  /*10830*/  MUFU.EX2 R167, R137 ;  /* 0x0000008900a77308 */ /* 0x0003e20000000800 */
[C---:B--2---:R-:W-:Y:S08]  /*10840*/  HMMA.16816.F32 R100, R144.reuse, R148, R100 ;  /* 0x000000949064723c */ /* 0x044ff00000001864 */
[C---:B------:R-:W-:Y:S01]  /*10850*/  HMMA.16816.F32 R104, R144.reuse, R150, R104 ;  /* 0x000000969068723c */ /* 0x040fe20000001868 */
[----:B------:R-:W2:Y:S07]  /*10860*/  LDSM.16.MT88.4 R148, [R181+0x3000] ;  /* 0x00300000b594783b */ /* 0x000eae0000004200 */
[C---:B---3--:R-:W-:Y:S04]  /*10870*/  HMMA.16816.F32 R108, R144.reuse, R152, R108 ;  /* 0x00000098906c723c */ /* 0x048fe8000000186c */
[----:B-1----:R-:W-:Y:S01]  /*10880*/  FFMA.FTZ R137, R193, c[0x0][0x2d0], -R161 ;  /* 0x0000b400c1897a23 */ /* 0x002fe200000108a1 */
[----:B----4-:R-:W-:Y:S03]  /*10890*/  F2FP.PACK_AB R161, R165, R164 ;  /* 0x000000a4a5a1723e */ /* 0x010fe600000000ff */
[----:B------:R-:W1:Y:S01]  /*108a0*/  MUFU.EX2 R166, R137 ;  /* 0x0000008900a67308 */ /* 0x000e620000000800 */
[C---:B------:R-:W-:Y:S01]  /*108b0*/  HMMA.16816.F32 R112, R144.reuse, R154, R112 ;  /* 0x0000009a9070723c */ /* 0x040fe20000001870 */
[----:B------:R-:W3:Y:S07]  /*108c0*/  LDSM.16.MT88.4 R152, [R180+0x3000] ;  /* 0x00300000b498783b */ /* 0x000eee0000004200 */
[C---:B--2---:R-:W-:Y:S04]  /*108d0*/  HMMA.16816.F32 R116, R144.reuse, R148, R116 ;  /* 0x000000949074723c */ /* 0x044fe80000001874 */
[----:B-1----:R-:W-:Y:S01]  /*108e0*/  F2FP.PACK_AB R162, R166, R167 ;  /* 0x000000a7a6a2723e */ /* 0x002fe200000000ff */
[--C-:B------:R-:W-:Y:S02]  /*108f0*/  FFMA.FTZ R137, R143, c[0x0][0x2d0], -R136.reuse ;  /* 0x0000b4008f897a23 */ /* 0x100fe40000010888 */
[----:B------:R-:W-:Y:S01]  /*10900*/  FFMA.FTZ R136, R160, c[0x0][0x2d0], -R136 ;  /* 0x0000b400a0887a23 */ /* 0x000fe20000010888 */
[----:B------:R-:W-:Y:S01]  /*10910*/  F2FP.PACK_AB R160, R172, R173 ;  /* 0x000000adaca0723e */ /* 0x000fe200000000ff */
[C---:B------:R-:W-:Y:S01]  /*10920*/  HMMA.16816.F32 R120, R144.reuse, R150, R120 ;  /* 0x000000969078723c */ /* 0x040fe20000001878 */
[----:B------:R-:W1:Y:S01]  /*10930*/  LDSM.16.MT88.4 R148, [R178+0x800] ;  /* 0x00080000b294783b */ /* 0x000e620000004200 */
[----:B------:R-:W-:Y:S06]  /*10940*/  MUFU.EX2 R137, R137 ;  /* 0x0000008900897308 */ /* 0x000fec0000000800 */
[C---:B---3--:R-:W-:Y:S04]  /*10950*/  HMMA.16816.F32 R124, R144.reuse, R152, R124 ;  /* 0x00000098907c723c */ /* 0x048fe8000000187c */
[----:B------:R-:W2:Y:S04]  /*10960*/  MUFU.EX2 R136, R136 ;  /* 0x0000008800887308 */ /* 0x000ea80000000800 */
[----:B------:R-:W-:Y:S04]  /*10970*/  HMMA.16816.F32 R128, R144, R154, R128 ;  /* 0x0000009a9080723c */ /* 0x000fe80000001880 */
[----:B--2---:R-:W-:Y:S07]  /*10980*/  F2FP.PACK_AB R163, R136, R137 ;  /* 0x0000008988a3723e */ /* 0x004fee00000000ff */
[C---:B-1----:R-:W-:Y:S01]  /*10990*/  HMMA.16816.F32 R144, R160.reuse, R148, R4 ;  /* 0x00000094a090723c */ /* 0x042fe20000001804 */
[----:B------:R-:W1:Y:S07]  /*109a0*/  LDSM.16.MT88.4 R4, [R181+0x800] ;  /* 0x00080000b504783b */ /* 0x000e6e0000004200 */
[C---:B------:R-:W-:Y:S01]  /*109b0*/  HMMA.16816.F32 R148, R160.reuse, R150, R8 ;  /* 0x00000096a094723c */ /* 0x040fe20000001808 */
[----:B------:R-:W2:Y:S07]  /*109c0*/  LDSM.16.MT88.4 R8, [R180+0x800] ;  /* 0x00080000b408783b */ /* 0x000eae0000004200 */
[C---:B------:R-:W-:Y:S01]  /*109d0*/  HMMA.16816.F32 R152, R160.reuse, R156, R12 ;  /* 0x0000009ca098723c */ /* 0x040fe2000000180c */
[----:B------:R-:W3:Y:S07]  /*109e0*/  LDSM.16.MT88.4 R12, [R178+0x1800] ;  /* 0x00180000b20c783b */ /* 0x000eee0000004200 */
[C---:B------:R-:W-:Y:S08]  /*109f0*/  HMMA.16816.F32 R156, R160.reuse, R158, R16 ;  /* 0x0000009ea09c723c */ /* 0x040ff00000001810 */
        /* <DEDUP_REMOVED lines=35> */
[C---:B-1----:R-:W-:Y:S07]  /*10c30*/  HMMA.16816.F32 R116, R160.reuse, R4, R116 ;  /* 0x00000004a074723c */ /* 0x042fee0000001874 */
[----:B------:R-:W-:Y:S01]  /*10c40*/  FADD.FTZ R4, R174, R2 ;  /* 0x00000002ae047221 */ /* 0x000fe20000010000 */
[C---:B------:R-:W-:Y:S04]  /*10c50*/  HMMA.16816.F32 R120, R160.reuse, R6, R120 ;  /* 0x00000006a078723c */ /* 0x040fe80000001878 */
[----:B------:R-:W-:Y:S02]  /*10c60*/  FADD.FTZ R2, R168, R0 ;  /* 0x00000000a8027221 */ /* 0x000fe40000010000 */
[----:B------:R-:W-:Y:S02]  /*10c70*/  FADD.FTZ R0, R173, R4 ;  /* 0x00000004ad007221 */ /* 0x000fe40000010000 */
[C---:B--2---:R-:W-:Y:S04]  /*10c80*/  HMMA.16816.F32 R124, R160.reuse, R8, R124 ;  /* 0x00000008a07c723c */ /* 0x044fe8000000187c */
[----:B------:R-:W-:Y:S02]  /*10c90*/  FADD.FTZ R2, R164, R2 ;  /* 0x00000002a4027221 */ /* 0x000fe40000010000 */
[----:B------:R-:W-:Y:S01]  /*10ca0*/  FADD.FTZ R0, R172, R0 ;  /* 0x00000000ac007221 */ /* 0x000fe20000010000 */
[-C--:B------:R-:W-:Y:S01]  /*10cb0*/  MOV R8, R3.reuse ;  /* 0x0000000300087202 */ /* 0x080fe20000000f00 */
[----:B------:R-:W-:Y:S01]  /*10cc0*/  FADD.FTZ R4, R165, R2 ;  /* 0x00000002a5047221 */ /* 0x000fe20000010000 */
[----:B------:R-:W-:Y:S03]  /*10cd0*/  HMMA.16816.F32 R128, R160, R10, R128 ;  /* 0x0000000aa080723c */ /* 0x000fe60000001880 */
[----:B------:R-:W-:Y:S02]  /*10ce0*/  FADD.FTZ R2, R167, R0 ;  /* 0x00000000a7027221 */ /* 0x000fe40000010000 */
[----:B------:R-:W-:Y:S01]  /*10cf0*/  FADD.FTZ R0, R137, R4 ;  /* 0x0000000489007221 */ /* 0x000fe20000010000 */
[----:B------:R-:W-:Y:S01]  /*10d00*/  MOV R137, R3 ;  /* 0x0000000300897202 */ /* 0x000fe20000000f00 */
[----:B------:R-:W-:Y:S02]  /*10d10*/  FADD.FTZ R195, R166, R2 ;  /* 0x00000002a6c37221 */ /* 0x000fe40000010000 */
[----:B------:R-:W-:Y:S03]  /*10d20*/  FADD.FTZ R194, R136, R0 ;  /* 0x0000000088c27221 */ /* 0x000fe60000010000 */
[----:B------:R-:W-:Y:S01]  /*10d30*/  MOV R136, R135 ;  /* 0x0000008700887202 */ /* 0x000fe20000000f00 */
[----:B------:R-:W-:-:S05]  /*10d40*/  @P0 BRA `(.L_x_229) ;  /* 0xffffe04000000947 */ /* 0x000fca000383ffff */
.L_x_228:
[----:B------:R-:W-:Y:S01]  /*10d50*/  @!UPT UIADD3 URZ, URZ, URZ, URZ ;  /* 0x0000003f3f3ff290 */ /* 0x000fe2000fffe03f */
[----:B------:R-:W-:Y:S05]  /*10d60*/  BRA.DIV ~URZ, `(.L_x_230) ;  /* 0x00005b427f007947 */ /* 0x000fea000b800000 */
[----:B------:R-:W1:Y:S04]  /*10d70*/  SHFL.BFLY PT, R0, R195, 0x2, 0x1f ;  /* 0x0c401f00c3007f89 */ /* 0x000e6800000e0000 */
[----:B------:R-:W2:Y:S01]  /*10d80*/  SHFL.BFLY PT, R2, R194, 0x2, 0x1f ;  /* 0x0c401f00c2027f89 */ /* 0x000ea200000e0000 */
[----:B-1----:R-:W-:-:S02]  /*10d90*/  FADD.FTZ R0, R0, R195 ;  /* 0x000000c300007221 */ /* 0x002fc40000010000 */
[----:B--2---:R-:W-:-:S03]  /*10da0*/  FADD.FTZ R4, R2, R194 ;  /* 0x000000c202047221 */ /* 0x004fc60000010000 */
[----:B------:R-:W1:Y:S04]  /*10db0*/  SHFL.BFLY PT, R5, R0, 0x1, 0x1f ;  /* 0x0c201f0000057f89 */ /* 0x000e6800000e0000 */
[----:B------:R2:W3:Y:S01]  /*10dc0*/  SHFL.BFLY PT, R3, R4, 0x1, 0x1f ;  /* 0x0c201f0004037f89 */ /* 0x0004e200000e0000 */
[----:B-1----:R-:W-:-:S05]  /*10dd0*/  FADD.FTZ R0, R0, R5 ;  /* 0x0000000500007221 */ /* 0x002fca0000010000 */
.L_x_299:
[----:B------:R-:W-:Y:S01]  /*10de0*/  FSETP.NE.FTZ.AND P1, PT, R0, RZ, PT ;  /* 0x000000ff0000720b */ /* 0x000fe20003f35000 */
[----:B---3--:R-:W-:Y:S01]  /*10df0*/  FADD.FTZ R3, R3, R4 ;  /* 0x0000000403037221 */ /* 0x008fe20000010000 */
[----:B------:R-:W-:Y:S02]  /*10e00*/  MOV R2, RZ ;  /* 0x000000ff00027202 */ /* 0x000fe40000000f00 */
[----:B------:R-:W-:Y:S02]  /*10e10*/  MOV R136, 0xff800000 ;  /* 0xff80000000887802 */ /* 0x000fe40000000f00 */
[----:B------:R-:W-:-:S07]  /*10e20*/  FSETP.NE.FTZ.AND P0, PT, R3, RZ, PT ;  /* 0x000000ff0300720b */ /* 0x000fce0003f15000 */
[----:B------:R-:W1:Y:S01]  /*10e30*/  @P1 MUFU.RCP R2, R0 ;  /* 0x0000000000021308 */ /* 0x000e620000001000 */
[----:B--2---:R-:W-:-:S05]  /*10e40*/  @P1 MOV R4, 0x3f317218 ;  /* 0x3f31721800041802 */ /* 0x004fca0000000f00 */
[----:B------:R-:W-:Y:S02]  /*10e50*/  @P1 FMUL.FTZ R4, R4, c[0x0][0x2d0] ;  /* 0x0000b40004041a20 */ /* 0x000fe40000410000 */
[----:B------:R2:W-:Y:S01]  /*10e60*/  @P1 MUFU.LG2 R5, R0 ;  /* 0x0000000000051308 */ /* 0x0005e20000000c00 */
        /* <DEDUP_REMOVED lines=32> */
[C---:B------:R-:W-:Y:S01]  /*11070*/  FMUL.FTZ R156, R2.reuse, R20 ;  /* 0x00000014029c7220 */ /* 0x040fe20000410000 */
[----:B------:R-:W-:Y:S01]  /*11080*/  MOV R20, 0xff800000 ;  /* 0xff80000000147802 */ /* 0x000fe20000000f00 */
        /* <DEDUP_REMOVED lines=33> */
[----:B------:R2:W3:Y:S01]  /*112a0*/  @P0 MUFU.LG2 R2, R3 ;  /* 0x0000000300020308 */ /* 0x0004e20000000c00 */
[----:B-1----:R-:W-:-:S02]  /*112b0*/  FMUL.FTZ R124, R0, R146 ;  /* 0x00000092007c7220 */ /* 0x002fc40000410000 */
[C---:B------:R-:W-:Y:S02]  /*112c0*/  FMUL.FTZ R125, R0.reuse, R147 ;  /* 0x00000093007d7220 */ /* 0x040fe40000410000 */
[C---:B------:R-:W-:Y:S02]  /*112d0*/  FMUL.FTZ R128, R0.reuse, R154 ;  /* 0x0000009a00807220 */ /* 0x040fe40000410000 */
[C---:B------:R-:W-:Y:S02]  /*112e0*/  FMUL.FTZ R129, R0.reuse, R155 ;  /* 0x0000009b00817220 */ /* 0x040fe40000410000 */
[C---:B------:R-:W-:Y:S02]  /*112f0*/  FMUL.FTZ R146, R0.reuse, R158 ;  /* 0x0000009e00927220 */ /* 0x040fe40000410000 */
[C---:B------:R-:W-:Y:S02]  /*11300*/  FMUL.FTZ R147, R0.reuse, R159 ;  /* 0x0000009f00937220 */ /* 0x040fe40000410000 */
[----:B------:R-:W-:-:S02]  /*11310*/  FMUL.FTZ R154, R0, R22 ;  /* 0x00000016009a7220 */ /* 0x000fc40000410000 */
[C---:B------:R-:W-:Y:S01]  /*11320*/  FMUL.FTZ R155, R0.reuse, R23 ;  /* 0x00000017009b7220 */ /* 0x040fe20000410000 */
[----:B--2---:R-:W-:Y:S01]  /*11330*/  @P0 MOV R3, 0x3f317218 ;  /* 0x3f31721800030802 */ /* 0x004fe20000000f00 */
[C---:B------:R-:W-:Y:S02]  /*11340*/  FMUL.FTZ R158, R0.reuse, R34 ;  /* 0x00000022009e7220 */ /* 0x040fe40000410000 */
[C---:B------:R-:W-:Y:S02]  /*11350*/  FMUL.FTZ R159, R0.reuse, R35 ;  /* 0x00000023009f7220 */ /* 0x040fe40000410000 */
[----:B------:R-:W-:Y:S02]  /*11360*/  @P1 FMUL.FTZ R5, R5, 0.69314718246459960938 ;  /* 0x3f31721805051820 */ /* 0x000fe40000410000 */
        /* <DEDUP_REMOVED lines=15> */
[----:B------:R-:W-:Y:S02]  /*11460*/  FMUL.FTZ R55, R0, R67 ;  /* 0x0000004300377220 */ /* 0x000fe40000410000 */
[----:B------:R-:W-:Y:S01]  /*11470*/  @P1 FFMA.FTZ R136, R4, R135, R5 ;  /* 0x0000008704881223 */ /* 0x000fe20000010005 */
[----:B------:R-:W-:Y:S01]  /*11480*/  MOV R4, 0x1 ;  /* 0x0000000100047802 */ /* 0x000fe20000000f00 */
        /* <DEDUP_REMOVED lines=8> */
[----:B---3--:R-:W-:-:S02]  /*11510*/  @P0 FMUL.FTZ R2, R2, 0.69314718246459960938 ;  /* 0x3f31721802020820 */ /* 0x008fc40000410000 */
[----:B------:R-:W-:Y:S02]  /*11520*/  @P0 FMUL.FTZ R3, R3, c[0x0][0x2d0] ;  /* 0x0000b40003030a20 */ /* 0x000fe40000410000 */
        /* <DEDUP_REMOVED lines=32> */
.L_x_161:
[----:B------:R-:W2:Y:S01]  /*11730*/  S2R R2, SR_TID.X ;  /* 0x0000000000027919 */ /* 0x000ea20000002100 */
[----:B------:R-:W-:Y:S01]  /*11740*/  BSSY B0, `(.L_x_231) ;  /* 0x0000010000007945 */ /* 0x000fe20003800000 */
[----:B--2---:R-:W-:-:S13]  /*11750*/  LOP3.LUT P0, RZ, R2, 0xff, RZ, 0xc0, !PT ;  /* 0x000000ff02ff7812 */ /* 0x004fda000780c0ff */
[----:B------:R-:W-:Y:S05]  /*11760*/  @P0 BRA `(.L_x_232) ;  /* 0x000000d000000947 */ /* 0x000fea0003800000 */
[----:B-1----:R-:W1:Y:S01]  /*11770*/  S2R R4, SR_LANEID ;  /* 0x0000000000047919 */ /* 0x002e620000000000 */
[----:B------:R-:W-:Y:S01]  /*11780*/  VOTEU.ANY UR4, UPT, PT ;  /* 0x0000000000047886 */ /* 0x000fe200038e0100 */
[----:B------:R-:W-:Y:S01]  /*11790*/  IMAD.MOV.U32 R5, RZ, RZ, c[0x0][0x564] ;  /* 0x00015900ff057624 */ /* 0x000fe200078e00ff */
[----:B------:R-:W1:Y:S08]  /*117a0*/  FLO.U32 R3, UR4 ;  /* 0x0000000400037d00 */ /* 0x000e7000080e0000 */
[----:B------:R-:W2:Y:S01]  /*117b0*/  POPC R2, UR4 ;  /* 0x0000000400027d09 */ /* 0x000ea20008000000 */
[----:B-1----:R-:W-:Y:S01]  /*117c0*/  ISETP.EQ.U32.AND P0, PT, R3, R4, PT ;  /* 0x000000040300720c */ /* 0x002fe20003f02070 */
[----:B------:R-:W-:-:S12]  /*117d0*/  IMAD.MOV.U32 R4, RZ, RZ, c[0x0][0x560] ;  /* 0x00015800ff047624 */ /* 0x000fd800078e00ff */
[----:B--2---:R1:W2:Y:S04]  /*117e0*/  @P0 ATOMG.E.ADD.STRONG.GPU PT, R2, [R4.64], R2 ;  /* 0x00000002040209a8 */ /* 0x0042a800081ee1c6 */
[----:B-1----:R-:W1:Y:S04]  /*117f0*/  S2R R4, SR_LTMASK ;  /* 0x0000000000047919 */ /* 0x002e680000003900 */
[----:B--2---:R1:W2:Y:S02]  /*11800*/  SHFL.IDX PT, R3, R2, R3, 0x1f ;  /* 0x00001f0302037589 */ /* 0x0042a400000e0000 */
[----:B-1----:R-:W-:-:S06]  /*11810*/  LOP3.LUT R2, R4, UR4, RZ, 0xc0, !PT ;  /* 0x0000000404027c12 */ /* 0x002fcc000f8ec0ff */
[----:B------:R-:W2:Y:S02]  /*11820*/  POPC R2, R2 ;  /* 0x0000000200027309 */ /* 0x000ea40000000000 */
[----:B--2---:R-:W-:-:S06]  /*11830*/  IADD3 R208, R3, c[0x0][0xc], R2 ;  /* 0x0000030003d07a10 */ /* 0x004fcc0007ffe002 */
.L_x_232:
[----:B------:R-:W-:Y:S05]  /*11840*/  BSYNC B0 ;  /* 0x0000000000007941 */ /* 0x000fea0003800000 */
.L_x_231:
[----:B------:R-:W-:Y:S01]  /*11850*/  PRMT R0, R0, 0x9910, RZ ;  /* 0x0000991000007816 */ /* 0x000fe200000000ff */
[----:B------:R-:W-:Y:S01]  /*11860*/  BSSY B1, `(.L_x_233) ;  /* 0x00003df000017945 */ /* 0x000fe20003800000 */
[----:B------:R-:W-:Y:S02]  /*11870*/  IMAD.MOV.U32 R21, RZ, RZ, R208 ;  /* 0x000000ffff157224 */ /* 0x000fe400078e00d0 */
[----:B------:R-:W-:-:S13]  /*11880*/  ISETP.NE.AND P0, PT, R0, RZ, PT ;  /* 0x000000ff0000720c */ /* 0x000fda0003f05270 */
[----:B------:R-:W-:Y:S05]  /*11890*/  @!P0 BRA `(.L_x_234) ;  /* 0x0000308000008947 */ /* 0x000fea0003800000 */
[----:B------:R-:W-:Y:S01]  /*118a0*/  WARPSYNC 0xffffffff ;  /* 0xffffffff00007948 */ /* 0x000fe20003800000 */
[----:B------:R-:W-:Y:S01]  /*118b0*/  BAR.SYNC.DEFER_BLOCKING 0x1, 0x100 ;  /* 0x0044000000007b1d */ /* 0x000fe20000010000 */
[----:B------:R-:W-:Y:S01]  /*118c0*/  F2FP.PACK_AB R0, R161, R160 ;  /* 0x000000a0a100723e */ /* 0x000fe200000000ff */
[----:B------:R-:W-:Y:S01]  /*118d0*/  IMAD.MOV.U32 R6, RZ, RZ, 0x4 ;  /* 0x00000004ff067424 */ /* 0x000fe200078e00ff */
[----:B------:R-:W-:Y:S01]  /*118e0*/  F2FP.PACK_AB R2, R125, R124 ;  /* 0x0000007c7d02723e */ /* 0x000fe200000000ff */
[----:B------:R-:W-:Y:S01]  /*118f0*/  IMAD.MOV.U32 R13, RZ, RZ, c[0x0][0x388] ;  /* 0x0000e200ff0d7624 */ /* 0x000fe200078e00ff */
[----:B------:R-:W-:Y:S01]  /*11900*/  F2FP.PACK_AB R3, R145, R144 ;  /* 0x000000909103723e */ /* 0x000fe200000000ff */
[----:B------:R-:W-:Y:S01]  /*11910*/  IMAD.WIDE R6, R206, R6, c[0x0][0x500] ;  /* 0x00014000ce067625 */ /* 0x000fe200078e0206 */
[----:B-1----:R-:W-:Y:S02]  /*11920*/  F2FP.PACK_AB R4, R97, R96 ;  /* 0x000000606104723e */ /* 0x002fe400000000ff */
[----:B------:R-:W-:-:S02]  /*11930*/  ISETP.NE.U32.AND P0, PT, RZ, c[0x0][0x508], PT ;  /* 0x00014200ff007a0c */ /* 0x000fc40003f05070 */
[----:B------:R-:W-:Y:S02]  /*11940*/  ISETP.NE.U32.AND P2, PT, RZ, c[0x0][0x500], PT ;  /* 0x00014000ff007a0c */ /* 0x000fe40003f45070 */
[----:B------:R-:W-:Y:S02]  /*11950*/  ISETP.NE.AND.EX P1, PT, RZ, c[0x0][0x50c], PT, P0 ;  /* 0x00014300ff007a0c */ /* 0x000fe40003f25300 */
[----:B------:R-:W-:Y:S01]  /*11960*/  ISETP.NE.AND.EX P2, PT, RZ, c[0x0][0x504], PT, P2 ;  /* 0x00014100ff007a0c */ /* 0x000fe20003f45320 */
[----:B------:R1:W-:Y:S04]  /*11970*/  STS [R223+0x80], R0 ;  /* 0x00008000df007388 */ /* 0x0003e80000000800 */
[----:B------:R2:W-:Y:S04]  /*11980*/  STS [R223+0x480], R2 ;  /* 0x00048002df007388 */ /* 0x0005e80000000800 */
[----:B------:R3:W-:Y:S01]  /*11990*/  STS [R224], R3 ;  /* 0x00000003e0007388 */ /* 0x0007e20000000800 */
[----:B-1----:R-:W-:-:S02]  /*119a0*/  F2FP.PACK_AB R0, R151, R150 ;  /* 0x000000969700723e */ /* 0x002fc400000000ff */
[----:B--2---:R-:W-:-:S03]  /*119b0*/  F2FP.PACK_AB R2, R149, R148 ;  /* 0x000000949502723e */ /* 0x004fc600000000ff */
[----:B------:R1:W-:Y:S01]  /*119c0*/  STS [R224+0x400], R0 ;  /* 0x00040000e0007388 */ /* 0x0003e20000000800 */
[----:B---3--:R-:W-:-:S03]  /*119d0*/  F2FP.PACK_AB R3, R129, R128 ;  /* 0x000000808103723e */ /* 0x008fc600000000ff */
[----:B------:R2:W-:Y:S04]  /*119e0*/  STS [R226+0x80], R2 ;  /* 0x00008002e2007388 */ /* 0x0005e80000000800 */
[----:B------:R3:W-:Y:S01]  /*119f0*/  STS [R226+0x480], R3 ;  /* 0x00048003e2007388 */ /* 0x0007e20000000800 */
[----:B-1----:R-:W-:Y:S02]  /*11a00*/  F2FP.PACK_AB R0, R153, R152 ;  /* 0x000000989900723e */ /* 0x002fe400000000ff */
[----:B--2---:R-:W-:-:S03]  /*11a10*/  F2FP.PACK_AB R2, R147, R146 ;  /* 0x000000929302723e */ /* 0x004fc600000000ff */
[----:B------:R1:W-:Y:S01]  /*11a20*/  STS [R225], R0 ;  /* 0x00000000e1007388 */ /* 0x0003e20000000800 */
[----:B---3--:R-:W-:-:S03]  /*11a30*/  F2FP.PACK_AB R3, R157, R156 ;  /* 0x0000009c9d03723e */ /* 0x008fc600000000ff */
[----:B------:R2:W-:Y:S04]  /*11a40*/  STS [R225+0x400], R2 ;  /* 0x00040002e1007388 */ /* 0x0005e80000000800 */
[----:B------:R3:W-:Y:S01]  /*11a50*/  STS [R230+0x80], R3 ;  /* 0x00008003e6007388 */ /* 0x0007e20000000800 */
        /* <DEDUP_REMOVED lines=8> */
[----:B------:R1:W-:Y:S01]  /*11ae0*/  STS [R229+0x80], R0 ;  /* 0x00008000e5007388 */ /* 0x0003e20000000800 */
        /* <DEDUP_REMOVED lines=80> */
[----:B------:R3:W-:Y:S04]  /*11ff0*/  STS [R226+0xc480], R4 ;  /* 0x00c48004e2007388 */ /* 0x0007e80000000800 */
[----:B------:R4:W-:Y:S01]  /*12000*/  STS [R225+0xc000], R2 ;  /* 0x00c00002e1007388 */ /* 0x0009e20000000800 */
[----:B-1----:R-:W-:Y:S02]  /*12010*/  F2FP.PACK_AB R0, R111, R110 ;  /* 0x0000006e6f00723e */ /* 0x002fe400000000ff */
[----:B--2---:R-:W-:-:S03]  /*12020*/  F2FP.PACK_AB R3, R165, R164 ;  /* 0x000000a4a503723e */ /* 0x004fc600000000ff */
[----:B------:R1:W-:Y:S01]  /*12030*/  STS [R225+0xc400], R0 ;  /* 0x00c40000e1007388 */ /* 0x0003e20000000800 */
[----:B---3--:R-:W-:-:S03]  /*12040*/  @P1 LEA R4, P0, R206, c[0x0][0x508], 0x2 ;  /* 0x00014200ce041a11 */ /* 0x008fc600078010ff */
[----:B------:R2:W-:Y:S01]  /*12050*/  STS [R230+0xc080], R3 ;  /* 0x00c08003e6007388 */ /* 0x0005e20000000800 */
[----:B----4-:R-:W-:Y:S02]  /*12060*/  F2FP.PACK_AB R2, R107, R106 ;  /* 0x0000006a6b02723e */ /* 0x010fe400000000ff */
[----:B------:R-:W-:-:S03]  /*12070*/  @P1 LEA.HI.X R5, R206, c[0x0][0x50c], R221, 0x2, P0 ;  /* 0x00014300ce051a11 */ /* 0x000fc600000f14dd */
[----:B------:R3:W-:Y:S01]  /*12080*/  STS [R230+0xc480], R2 ;  /* 0x00c48002e6007388 */ /* 0x0007e20000000800 */
[----:B-1----:R-:W-:Y:S02]  /*12090*/  F2FP.PACK_AB R0, R121, R120 ;  /* 0x000000787900723e */ /* 0x002fe400000000ff */
[----:B--2---:R-:W-:-:S03]  /*120a0*/  F2FP.PACK_AB R3, R103, R102 ;  /* 0x000000666703723e */ /* 0x004fc600000000ff */
[----:B------:R1:W-:Y:S04]  /*120b0*/  STS [R228+0xc000], R0 ;  /* 0x00c00000e4007388 */ /* 0x0003e80000000800 */
[----:B------:R2:W-:Y:S01]  /*120c0*/  STS [R228+0xc400], R3 ;  /* 0x00c40003e4007388 */ /* 0x0005e20000000800 */
[----:B---3--:R-:W-:-:S05]  /*120d0*/  F2FP.PACK_AB R2, R117, R116 ;  /* 0x000000747502723e */ /* 0x008fca00000000ff */
[----:B------:R3:W-:Y:S01]  /*120e0*/  STS [R229+0xc080], R2 ;  /* 0x00c08002e5007388 */ /* 0x0007e20000000800 */
[----:B-1----:R-:W-:Y:S02]  /*120f0*/  F2FP.PACK_AB R0, R99, R98 ;  /* 0x000000626300723e */ /* 0x002fe400000000ff */
[----:B--2---:R-:W-:-:S03]  /*12100*/  F2FP.PACK_AB R3, R105, R104 ;  /* 0x000000686903723e */ /* 0x004fc600000000ff */
[----:B------:R1:W-:Y:S04]  /*12110*/  STS [R229+0xc480], R0 ;  /* 0x00c48000e5007388 */ /* 0x0003e80000000800 */
[----:B------:R2:W-:Y:S01]  /*12120*/  STS [R227+0xc000], R3 ;  /* 0x00c00003e3007388 */ /* 0x0005e20000000800 */
[----:B---3--:R-:W-:Y:S01]  /*12130*/  IMAD.MOV.U32 R2, RZ, RZ, RZ ;  /* 0x000000ffff027224 */ /* 0x008fe200078e00ff */
[----:B-1----:R-:W-:-:S05]  /*12140*/  F2FP.PACK_AB R0, R91, R90 ;  /* 0x0000005a5b00723e */ /* 0x002fca00000000ff */
[----:B------:R1:W-:Y:S04]  /*12150*/  STS [R227+0xc400], R0 ;  /* 0x00c40000e3007388 */ /* 0x0003e80000000800 */
[----:B------:R-:W-:Y:S06]  /*12160*/  BAR.SYNC.DEFER_BLOCKING 0x1, 0x100 ;  /* 0x0044000000007b1d */ /* 0x000fec0000010000 */
[----:B------:R1:W5:Y:S04]  /*12170*/  @P1 LDG.E R13, [R4.64] ;  /* 0x00000006040d1981 */ /* 0x000368000c1e1900 */
[----:B------:R1:W5:Y:S01]  /*12180*/  @P2 LDG.E R2, [R6.64] ;  /* 0x0000000606022981 */ /* 0x000362000c1e1900 */
[----:B------:R-:W-:-:S04]  /*12190*/  ISETP.NE.AND P0, PT, R222, RZ, PT ;  /* 0x000000ffde00720c */ /* 0x000fc80003f05270 */
[----:B--2---:R-:W-:Y:S01]  /*121a0*/  SEL R3, R222, c[0x0][0x3d4], P0 ;  /* 0x0000f500de037a07 */ /* 0x004fe20000000000 */
[----:B------:R-:W-:Y:S05]  /*121b0*/  @P1 BRA `(.L_x_235) ;  /* 0x0000004000001947 */ /* 0x000fea0003800000 */
[----:B------:R-:W-:Y:S05]  /*121c0*/  @!P2 BRA `(.L_x_235) ;  /* 0x000000300000a947 */ /* 0x000fea0003800000 */
[----:B-1----:R1:W2:Y:S04]  /*121d0*/  LDG.E R0, [R6.64] ;  /* 0x0000000606007981 */ /* 0x0022a8000c1e1900 */
[----:B-1----:R-:W2:Y:S02]  /*121e0*/  LDG.E R6, [R6.64+0x4] ;  /* 0x0000040606067981 */ /* 0x002ea4000c1e1900 */
[----:B--2--5:R-:W-:Y:S02]  /*121f0*/  IADD3 R13, -R0, R6, RZ ;  /* 0x00000006000d7210 */ /* 0x024fe40007ffe1ff */
.L_x_235:
[----:B-1----:R-:W2:Y:S01]  /*12200*/  LDL R4, [R1+0x8] ;  /* 0x0000080001047983 */ /* 0x002ea20000100800 */
[----:B------:R-:W-:Y:S01]  /*12210*/  IMAD.MOV.U32 R11, RZ, RZ, 0x368 ;  /* 0x00000368ff0b7424 */ /* 0x000fe200078e00ff */
[----:B------:R-:W-:Y:S01]  /*12220*/  ISETP.GT.AND P2, PT, R3, 0x1, PT ;  /* 0x000000010300780c */ /* 0x000fe20003f44270 */
[----:B------:R-:W-:Y:S01]  /*12230*/  IMAD.MOV.U32 R0, RZ, RZ, c[0x0][0x4e8] ;  /* 0x00013a00ff007624 */ /* 0x000fe200078e00ff */
[----:B------:R-:W3:Y:S01]  /*12240*/  LDL R113, [R1+0x4] ;  /* 0x0000040001717983 */ /* 0x000ee20000100800 */
[----:B------:R-:W-:-:S02]  /*12250*/  ISETP.NE.U32.AND P0, PT, RZ, c[0x0][0x500], PT ;  /* 0x00014000ff007a0c */ /* 0x000fc40003f05070 */
[----:B------:R-:W-:Y:S02]  /*12260*/  SEL R11, R11, 0x328, P2 ;  /* 0x000003280b0b7807 */ /* 0x000fe40001000000 */
[----:B------:R-:W-:Y:S02]  /*12270*/  ISETP.NE.AND P3, PT, R0, 0x1, PT ;  /* 0x000000010000780c */ /* 0x000fe40003f65270 */
[----:B------:R-:W1:Y:S01]  /*12280*/  LDC.64 R6, c[0x0][R11+0x170] ;  /* 0x00005c000b067b82 */ /* 0x000e620000000a00 */
[----:B------:R-:W-:-:S04]  /*12290*/  ISETP.NE.AND.EX P0, PT, RZ, c[0x0][0x504], PT, P0 ;  /* 0x00014100ff007a0c */ /* 0x000fc80003f05300 */
[----:B------:R-:W-:-:S03]  /*122a0*/  SEL R0, R206, RZ, !P0 ;  /* 0x000000ffce007207 */ /* 0x000fc60004000000 */
[----:B------:R-:W4:Y:S08]  /*122b0*/  LDC.64 R14, c[0x0][R11+0x168] ;  /* 0x00005a000b0e7b82 */ /* 0x000f300000000a00 */
[----:B------:R1:W2:Y:S08]  /*122c0*/  LDC.64 R16, c[0x0][R11+0x178] ;  /* 0x00005e000b107b82 */ /* 0x0002b00000000a00 */
[----:B------:R1:W2:Y:S01]  /*122d0*/  LDC.64 R18, c[0x0][R11+0x160] ;  /* 0x000058000b127b82 */ /* 0x0002a20000000a00 */
[----:B------:R-:W4:Y:S01]  /*122e0*/  S2R R114, SR_TID.X ;  /* 0x0000000000727919 */ /* 0x000f220000002100 */
[----:B-1----:R-:W-:-:S02]  /*122f0*/  IMAD R3, R7, R0, RZ ;  /* 0x0000000007037224 */ /* 0x002fc400078e02ff */
[----:B----4-:R-:W-:Y:S01]  /*12300*/  IMAD R10, R15, R217, RZ ;  /* 0x000000d90f0a7224 */ /* 0x010fe200078e02ff */
[----:B-----5:R-:W-:-:S04]  /*12310*/  SHF.R.S32.HI R112, RZ, 0x1f, R114 ;  /* 0x0000001fff707819 */ /* 0x020fc80000011472 */
[----:B------:R-:W-:-:S04]  /*12320*/  LEA.HI R112, R112, R114, RZ, 0x5 ;  /* 0x0000007270707211 */ /* 0x000fc800078f28ff */
[----:B------:R-:W-:Y:S01]  /*12330*/  LOP3.LUT R112, R112, 0xffffffe0, RZ, 0xc0, !PT ;  /* 0xffffffe070707812 */ /* 0x000fe200078ec0ff */
[----:B------:R-:W-:-:S04]  /*12340*/  IMAD R13, R13, c[0x0][0x4e8], RZ ;  /* 0x00013a000d0d7a24 */ /* 0x000fc800078e02ff */
[----:B------:R-:W-:Y:S01]  /*12350*/  IMAD.IADD R112, R114, 0x1, -R112 ;  /* 0x0000000172707824 */ /* 0x000fe200078e0a70 */
[----:B------:R-:W-:Y:S01]  /*12360*/  LOP3.LUT R219, R219, 0xfffffffd, RZ, 0xc0, !PT ;  /* 0xfffffffddbdb7812 */ /* 0x000fe200078ec0ff */
[----:B--2---:R-:W-:Y:S01]  /*12370*/  IMAD R8, R209, 0x80, R4 ;  /* 0x00000080d1087824 */ /* 0x004fe200078e0204 */
[----:B------:R-:W-:-:S03]  /*12380*/  SEL R4, R221, RZ, !P0 ;  /* 0x000000ffdd047207 */ /* 0x000fc60004000000 */
[----:B------:R-:W-:-:S04]  /*12390*/  @P3 IMAD.HI.U32 R9, R8, c[0x0][0x4ec], RZ ;  /* 0x00013b0008093a27 */ /* 0x000fc800078e00ff */
[C---:B------:R-:W-:Y:S02]  /*123a0*/  IMAD R11, R6.reuse, R4, R3 ;  /* 0x00000004060b7224 */ /* 0x040fe400078e0203 */
[----:B------:R-:W-:-:S04]  /*123b0*/  IMAD.WIDE.U32 R4, R6, R0, RZ ;  /* 0x0000000006047225 */ /* 0x000fc800078e00ff */
[----:B------:R-:W-:-:S04]  /*123c0*/  IMAD.WIDE.U32 R6, R14, R217, RZ ;  /* 0x000000d90e067225 */ /* 0x000fc800078e00ff */
[----:B------:R-:W-:Y:S01]  /*123d0*/  IMAD.MOV.U32 R3, RZ, RZ, R8 ;  /* 0x000000ffff037224 */ /* 0x000fe200078e0008 */
[----:B------:R-:W-:Y:S02]  /*123e0*/  @P3 SHF.R.U32.HI R3, RZ, c[0x0][0x4f0], R9 ;  /* 0x00013c00ff033a19 */ /* 0x000fe40000011609 */
[----:B------:R-:W-:Y:S01]  /*123f0*/  SEL R9, R232, RZ, P2 ;  /* 0x000000ffe8097207 */ /* 0x000fe20001000000 */
[----:B------:R-:W-:Y:S01]  /*12400*/  IMAD.IADD R12, R5, 0x1, R11 ;  /* 0x00000001050c7824 */ /* 0x000fe200078e020b */
[----:B------:R-:W-:Y:S01]  /*12410*/  IADD3 R14, P1, P0, R4, R6, R2 ;  /* 0x00000006040e7210 */ /* 0x000fe2000783e002 */
[----:B------:R-:W-:Y:S01]  /*12420*/  IMAD.IADD R4, R7, 0x1, R10 ;  /* 0x0000000107047824 */ /* 0x000fe200078e020a */
[----:B------:R-:W-:Y:S01]  /*12430*/  SHF.R.S32.HI R10, RZ, 0x1f, R2 ;  /* 0x0000001fff0a7819 */ /* 0x000fe20000011402 */
[----:B------:R-:W-:Y:S02]  /*12440*/  IMAD R11, R17, R9, RZ ;  /* 0x00000009110b7224 */ /* 0x000fe400078e02ff */
[----:B------:R-:W-:-:S02]  /*12450*/  IMAD.MOV R5, RZ, RZ, -R3 ;  /* 0x000000ffff057224 */ /* 0x000fc400078e0a03 */
        /* <DEDUP_REMOVED lines=13> */
[----:B------:R-:W-:Y:S02]  /*12530*/  IMAD.MOV.U32 R7, RZ, RZ, c[0x0][0x4ac] ;  /* 0x00012b00ff077624 */ /* 0x000fe400078e00ff */
[----:B------:R-:W-:Y:S01]  /*12540*/  IMAD.IADD R5, R5, 0x1, R3 ;  /* 0x0000000105057824 */ /* 0x000fe200078e0203 */
[----:B------:R-:W-:Y:S02]  /*12550*/  LEA R3, P0, R4, R6, 0x2 ;  /* 0x0000000604037211 */ /* 0x000fe400078010ff */
[----:B------:R-:W-:-:S04]  /*12560*/  SEL R7, R7, c[0x0][0x454], P2 ;  /* 0x0001150007077a07 */ /* 0x000fc80001000000 */
[----:B------:R-:W-:Y:S01]  /*12570*/  LEA.HI.X R5, R4, R7, R5, 0x2, P0 ;  /* 0x0000000704057211 */ /* 0x000fe200000f1405 */
[----:B------:R-:W-:Y:S04]  /*12580*/  SHFL.IDX PT, R6, R3, RZ, 0x1c1f ;  /* 0x001c1fff03067589 */ /* 0x000fe800000e0000 */
[----:B------:R-:W1:Y:S01]  /*12590*/  SHFL.IDX PT, R7, R5, RZ, 0x1c1f ;  /* 0x001c1fff05077589 */ /* 0x000e6200000e0000 */
[----:B------:R-:W-:-:S03]  /*125a0*/  LOP3.LUT P0, RZ, R112, 0x3, RZ, 0xc0, !PT ;  /* 0x0000000370ff7812 */ /* 0x000fc6000780c0ff */
[----:B------:R3:W-:Y:S04]  /*125b0*/  SHFL.IDX PT, R4, R3, 0x1, 0x1c1f ;  /* 0x003c1f0003047f89 */ /* 0x0007e800000e0000 */
[----:B------:R-:W2:Y:S01]  /*125c0*/  SHFL.IDX PT, R5, R5, 0x1, 0x1c1f ;  /* 0x003c1f0005057f89 */ /* 0x000ea200000e0000 */
[----:B---3--:R-:W-:-:S05]  /*125d0*/  IMAD R3, R209, 0x80, R113 ;  /* 0x00000080d1037824 */ /* 0x008fca00078e0271 */
[C---:B------:R-:W-:Y:S02]  /*125e0*/  ISETP.GE.OR P1, PT, R3.reuse, R13, P0 ;  /* 0x0000000d0300720c */ /* 0x040fe40000726670 */
[----:B------:R-:W-:-:S04]  /*125f0*/  IADD3 R9, R3, 0x8, RZ ;  /* 0x0000000803097810 */ /* 0x000fc80007ffe0ff */
[----:B------:R-:W-:-:S07]  /*12600*/  ISETP.GE.OR P0, PT, R9, R13, P0 ;  /* 0x0000000d0900720c */ /* 0x000fce0000706670 */
[----:B-1----:R1:W-:Y:S01]  /*12610*/  @!P1 ST.E [R6.64], R136 ;  /* 0x0000008806009985 */ /* 0x0023e2000c101906 */
[----:B------:R-:W-:-:S05]  /*12620*/  ISETP.GE.AND P1, PT, R9, R13, PT ;  /* 0x0000000d0900720c */ /* 0x000fca0003f26270 */
[----:B--2---:R1:W-:Y:S01]  /*12630*/  @!P0 ST.E [R4.64], R20 ;  /* 0x0000001404008985 */ /* 0x0043e2000c101906 */
[----:B------:R-:W-:-:S07]  /*12640*/  ISETP.GE.AND P0, PT, R3, R13, PT ;  /* 0x0000000d0300720c */ /* 0x000fce0003f06270 */
[----:B------:R-:W-:Y:S01]  /*12650*/  @P1 LOP3.LUT R219, R219, 0x2, RZ, 0xfc, !PT ;  /* 0x00000002dbdb1812 */ /* 0x000fe200078efcff */
[----:B------:R-:W-:Y:S05]  /*12660*/  @P2 BRA `(.L_x_236) ;  /* 0x0000098000002947 */ /* 0x000fea0003800000 */
[----:B------:R-:W-:Y:S01]  /*12670*/  IMAD R10, R10, c[0x0][0x3a0], RZ ;  /* 0x0000e8000a0a7a24 */ /* 0x000fe200078e02ff */
[----:B-1----:R-:W-:Y:S01]  /*12680*/  LEA R6, R216, R198, 0x5 ;  /* 0x000000c6d8067211 */ /* 0x002fe200078e28ff */
[C---:B------:R-:W-:Y:S01]  /*12690*/  IMAD.WIDE.U32 R4, R2.reuse, c[0x0][0x3a0], RZ ;  /* 0x0000e80002047a25 */ /* 0x040fe200078e00ff */
[----:B------:R-:W-:Y:S01]  /*126a0*/  SHF.R.S32.HI R7, RZ, 0x1f, R0 ;  /* 0x0000001fff077819 */ /* 0x000fe20000011400 */
[----:B------:R1:W2:Y:S01]  /*126b0*/  LDS.128 R36, [R188+0x80] ;  /* 0x00008000bc247984 */ /* 0x0002a20000000c00 */
[C---:B------:R-:W-:Y:S01]  /*126c0*/  LEA R6, R209.reuse, R6, 0x7 ;  /* 0x00000006d1067211 */ /* 0x040fe200078e38ff */
[----:B------:R-:W-:Y:S01]  /*126d0*/  IMAD R2, R2, c[0x0][0x3a4], R10 ;  /* 0x0000e90002027a24 */ /* 0x000fe200078e020a */
[----:B------:R-:W-:Y:S01]  /*126e0*/  LEA R14, R209, R198, 0x7 ;  /* 0x000000c6d10e7211 */ /* 0x000fe200078e38ff */
[----:B------:R1:W3:Y:S03]  /*126f0*/  LDS.128 R52, [R188+0x1080] ;  /* 0x00108000bc347984 */ /* 0x0002e60000000c00 */
[----:B------:R-:W-:Y:S01]  /*12700*/  IADD3 R3, R5, R2, RZ ;  /* 0x0000000205037210 */ /* 0x000fe20007ffe0ff */
[----:B------:R1:W4:Y:S01]  /*12710*/  LDS.128 R68, [R188+0x2080] ;  /* 0x00208000bc447984 */ /* 0x0003220000000c00 */
[----:B------:R-:W-:-:S03]  /*12720*/  MOV R2, R4 ;  /* 0x0000000400027202 */ /* 0x000fc60000000f00 */
[----:B------:R1:W1:Y:S02]  /*12730*/  LDS.128 R84, [R188+0x3080] ;  /* 0x00308000bc547984 */ /* 0x0002640000000c00 */
[----:B------:R-:W-:Y:S01]  /*12740*/  IMAD.WIDE.U32 R4, R217, c[0x0][0x3e8], R2 ;  /* 0x0000fa00d9047a25 */ /* 0x000fe200078e0002 */
[----:B------:R-:W-:Y:S01]  /*12750*/  MOV R2, R6 ;  /* 0x0000000600027202 */ /* 0x000fe20000000f00 */
[----:B------:R1:W1:Y:S02]  /*12760*/  LDS.128 R32, [R188+0x4080] ;  /* 0x00408000bc207984 */ /* 0x0002640000000c00 */
[----:B------:R-:W-:Y:S02]  /*12770*/  IMAD R3, R7, c[0x0][0x3f0], RZ ;  /* 0x0000fc0007037a24 */ /* 0x000fe400078e02ff */
[----:B------:R-:W-:Y:S01]  /*12780*/  @P3 IMAD.HI.U32 R7, R6, c[0x0][0x4ec], RZ ;  /* 0x00013b0006073a27 */ /* 0x000fe200078e00ff */
[----:B------:R1:W1:Y:S03]  /*12790*/  LDS.128 R48, [R188+0x5080] ;  /* 0x00508000bc307984 */ /* 0x0002660000000c00 */
[----:B------:R-:W-:Y:S01]  /*127a0*/  IMAD R5, R217, c[0x0][0x3ec], R5 ;  /* 0x0000fb00d9057a24 */ /* 0x000fe200078e0205 */
[----:B------:R1:W1:Y:S01]  /*127b0*/  LDS.128 R64, [R188+0x6080] ;  /* 0x00608000bc407984 */ /* 0x0002620000000c00 */
[----:B------:R-:W-:Y:S01]  /*127c0*/  @P3 SHF.R.U32.HI R2, RZ, c[0x0][0x4f0], R7 ;  /* 0x00013c00ff023a19 */ /* 0x000fe20000011607 */
[----:B------:R-:W-:-:S02]  /*127d0*/  IMAD R8, R0, c[0x0][0x3f4], R3 ;  /* 0x0000fd0000087a24 */ /* 0x000fc400078e0203 */
[----:B------:R1:W1:Y:S01]  /*127e0*/  LDS.128 R80, [R188+0x7080] ;  /* 0x00708000bc507984 */ /* 0x0002620000000c00 */
[----:B------:R-:W-:Y:S01]  /*127f0*/  IMAD.WIDE.U32 R4, R0, c[0x0][0x3f0], R4 ;  /* 0x0000fc0000047a25 */ /* 0x000fe200078e0004 */
[----:B------:R-:W-:Y:S02]  /*12800*/  SHF.R.S32.HI R3, RZ, 0x1f, R2 ;  /* 0x0000001fff037819 */ /* 0x000fe40000011402 */
[----:B------:R1:W1:Y:S01]  /*12810*/  LDS.128 R28, [R188+0x8080] ;  /* 0x00808000bc1c7984 */ /* 0x0002620000000c00 */
[----:B------:R-:W-:Y:S02]  /*12820*/  IADD3 R0, -R2, RZ, RZ ;  /* 0x000000ff02007210 */ /* 0x000fe40007ffe1ff */
[----:B------:R-:W-:Y:S01]  /*12830*/  IADD3 R5, R5, R8, RZ ;  /* 0x0000000805057210 */ /* 0x000fe20007ffe0ff */
[----:B------:R1:W1:Y:S01]  /*12840*/  LDS.128 R44, [R188+0x9080] ;  /* 0x00908000bc2c7984 */ /* 0x0002620000000c00 */
[----:B------:R-:W-:Y:S02]  /*12850*/  IMAD R3, R3, c[0x0][0x3e0], RZ ;  /* 0x0000f80003037a24 */ /* 0x000fe400078e02ff */
[----:B------:R-:W-:Y:S01]  /*12860*/  IMAD R0, R0, c[0x0][0x4e8], R6 ;  /* 0x00013a0000007a24 */ /* 0x000fe200078e0206 */
[----:B------:R1:W1:Y:S01]  /*12870*/  LDS.128 R60, [R188+0xa080] ;  /* 0x00a08000bc3c7984 */ /* 0x0002620000000c00 */
[----:B------:R-:W-:-:S02]  /*12880*/  IMAD R6, R2, c[0x0][0x3e4], R3 ;  /* 0x0000f90002067a24 */ /* 0x000fc400078e0203 */
[----:B------:R-:W-:Y:S01]  /*12890*/  IMAD.WIDE.U32 R2, R2, c[0x0][0x3e0], R4 ;  /* 0x0000f80002027a25 */ /* 0x000fe200078e0004 */
[----:B------:R1:W1:Y:S01]  /*128a0*/  LDS.128 R76, [R188+0xb080] ;  /* 0x00b08000bc4c7984 */ /* 0x0002620000000c00 */
[----:B------:R-:W-:-:S03]  /*128b0*/  SHF.R.S32.HI R4, RZ, 0x1f, R0 ;  /* 0x0000001fff047819 */ /* 0x000fc60000011400 */
[----:B------:R1:W1:Y:S01]  /*128c0*/  LDS.128 R24, [R188+0xc080] ;  /* 0x00c08000bc187984 */ /* 0x0002620000000c00 */
[----:B------:R-:W-:Y:S01]  /*128d0*/  IADD3 R3, R3, R6, RZ ;  /* 0x0000000603037210 */ /* 0x000fe20007ffe0ff */
[----:B------:R-:W-:Y:S02]  /*128e0*/  IMAD R4, R4, c[0x0][0x3d8], RZ ;  /* 0x0000f60004047a24 */ /* 0x000fe400078e02ff */
[----:B------:R1:W1:Y:S02]  /*128f0*/  LDS.128 R40, [R188+0xd080] ;  /* 0x00d08000bc287984 */ /* 0x0002640000000c00 */
[C---:B------:R-:W-:Y:S02]  /*12900*/  IMAD.WIDE.U32 R2, R0.reuse, c[0x0][0x3d8], R2 ;  /* 0x0000f60000027a25 */ /* 0x040fe400078e0002 */
[----:B------:R1:W1:Y:S02]  /*12910*/  LDS.128 R56, [R188+0xe080] ;  /* 0x00e08000bc387984 */ /* 0x0002640000000c00 */
[----:B------:R-:W-:Y:S01]  /*12920*/  IMAD R0, R0, c[0x0][0x3dc], R4 ;  /* 0x0000f70000007a24 */ /* 0x000fe200078e0204 */
[----:B------:R-:W-:Y:S01]  /*12930*/  LEA R16, P0, R2, c[0x0][0x380], 0x1 ;  /* 0x0000e00002107a11 */ /* 0x000fe200078008ff */
[----:B------:R1:W1:Y:S03]  /*12940*/  LDS.128 R72, [R188+0xf080] ;  /* 0x00f08000bc487984 */ /* 0x0002660000000c00 */
[----:B------:R-:W-:-:S04]  /*12950*/  IADD3 R0, R3, R0, RZ ;  /* 0x0000000003007210 */ /* 0x000fc80007ffe0ff */
[----:B------:R-:W-:Y:S01]  /*12960*/  LEA.HI.X R15, R2, c[0x0][0x384], R0, 0x1, P0 ;  /* 0x0000e100020f7a11 */ /* 0x000fe200000f0c00 */
[----:B------:R-:W-:Y:S05]  /*12970*/  BRA.DIV ~URZ, `(.L_x_237) ;  /* 0x000040a27f007947 */ /* 0x000fea000b800000 */
[----:B--234-:R2:W3:Y:S02]  /*12980*/  SHFL.IDX PT, R12, R15, RZ, 0x181f ;  /* 0x00181fff0f0c7589 */ /* 0x01c4e400000e0000 */
.L_x_300:
[----:B------:R-:W-:Y:S05]  /*12990*/  BRA.DIV ~URZ, `(.L_x_238) ;  /* 0x000040f27f007947 */ /* 0x000fea000b800000 */
[----:B------:R4:W2:Y:S02]  /*129a0*/  SHFL.IDX PT, R0, R16, RZ, 0x181f ;  /* 0x00181fff10007589 */ /* 0x0008a400000e0000 */
.L_x_301:
[----:B------:R-:W-:Y:S01]  /*129b0*/  ISETP.GE.AND P0, PT, R14, R13, PT ;  /* 0x0000000d0e00720c */ /* 0x000fe20003f06270 */
[----:B------:R-:W-:Y:S01]  /*129c0*/  BSSY B0, `(.L_x_239) ;  /* 0x0000019000007945 */ /* 0x000fe20003800000 */
[----:B------:R-:W-:Y:S02]  /*129d0*/  SHF.R.S32.HI R2, RZ, 0x1f, R134 ;  /* 0x0000001fff027819 */ /* 0x000fe40000011486 */
[----:B------:R-:W-:Y:S02]  /*129e0*/  SHF.R.S32.HI R18, RZ, 0x1f, R196 ;  /* 0x0000001fff127819 */ /* 0x000fe400000114c4 */
[----:B------:R-:W-:Y:S02]  /*129f0*/  LEA.HI R2, R2, R134, RZ, 0x3 ;  /* 0x0000008602027211 */ /* 0x000fe400078f18ff */
[----:B------:R-:W-:Y:S02]  /*12a00*/  SHF.R.S32.HI R20, RZ, 0x1f, R197 ;  /* 0x0000001fff147819 */ /* 0x000fe400000114c5 */
[----:B------:R-:W-:-:S02]  /*12a10*/  LOP3.LUT R4, R2, 0xfffffff8, RZ, 0xc0, !PT ;  /* 0xfffffff802047812 */ /* 0x000fc400078ec0ff */
[----:B------:R-:W-:Y:S02]  /*12a20*/  SHF.R.S32.HI R17, RZ, 0x1f, R132 ;  /* 0x0000001fff117819 */ /* 0x000fe40000011484 */
[----:B------:R-:W-:Y:S01]  /*12a30*/  SHF.R.S32.HI R19, RZ, 0x1f, R4 ;  /* 0x0000001fff137819 */ /* 0x000fe20000011404 */
[----:B------:R-:W-:Y:S05]  /*12a40*/  @P0 BRA `(.L_x_240) ;  /* 0x0000010000000947 */ /* 0x000fea0003800000 */
[----:B------:R-:W-:Y:S02]  /*12a50*/  ISETP.GE.AND P3, PT, R132, c[0x0][0x3c8], PT ;  /* 0x0000f20084007a0c */ /* 0x000fe40003f66270 */
[----:B------:R-:W-:Y:S02]  /*12a60*/  ISETP.GE.AND P2, PT, R134, c[0x0][0x3c8], PT ;  /* 0x0000f20086007a0c */ /* 0x000fe40003f46270 */
[----:B------:R-:W-:Y:S02]  /*12a70*/  ISETP.GE.AND P1, PT, R196, c[0x0][0x3c8], PT ;  /* 0x0000f200c4007a0c */ /* 0x000fe40003f26270 */
[----:B------:R-:W-:-:S07]  /*12a80*/  ISETP.GE.AND P0, PT, R197, c[0x0][0x3c8], PT ;  /* 0x0000f200c5007a0c */ /* 0x000fce0003f06270 */
[-C--:B--2---:R-:W-:Y:S02]  /*12a90*/  @!P3 LEA R10, P4, R132, R0.reuse, 0x1 ;  /* 0x00000000840ab211 */ /* 0x084fe400078808ff */
[-C--:B------:R-:W-:Y:S02]  /*12aa0*/  @!P2 LEA R8, P6, R4, R0.reuse, 0x1 ;  /* 0x000000000408a211 */ /* 0x080fe400078c08ff */
[----:B------:R-:W-:Y:S02]  /*12ab0*/  @!P1 LEA R6, P5, R196, R0, 0x1 ;  /* 0x00000000c4069211 */ /* 0x000fe400078a08ff */
[----:B---3--:R-:W-:Y:S02]  /*12ac0*/  @!P3 LEA.HI.X R11, R132, R12, R17, 0x1, P4 ;  /* 0x0000000c840bb211 */ /* 0x008fe400020f0c11 */
[----:B------:R-:W-:Y:S02]  /*12ad0*/  @!P0 LEA R2, P4, R197, R0, 0x1 ;  /* 0x00000000c5028211 */ /* 0x000fe400078808ff */
[-C--:B------:R-:W-:Y:S01]  /*12ae0*/  @!P2 LEA.HI.X R9, R4, R12.reuse, R19, 0x1, P6 ;  /* 0x0000000c0409a211 */ /* 0x080fe200030f0c13 */
[----:B------:R2:W-:Y:S01]  /*12af0*/  @!P3 ST.E.128 [R10.64], R36 ;  /* 0x000000240a00b985 */ /* 0x0005e2000c101d06 */
[----:B------:R-:W-:-:S02]  /*12b00*/  @!P1 LEA.HI.X R7, R196, R12, R18, 0x1, P5 ;  /* 0x0000000cc4079211 */ /* 0x000fc400028f0c12 */
[----:B------:R-:W-:Y:S01]  /*12b10*/  @!P0 LEA.HI.X R3, R197, R12, R20, 0x1, P4 ;  /* 0x0000000cc5038211 */ /* 0x000fe200020f0c14 */
[----:B-1----:R2:W-:Y:S04]  /*12b20*/  @!P2 ST.E.128 [R8.64], R32 ;  /* 0x000000200800a985 */ /* 0x0025e8000c101d06 */
[----:B------:R2:W-:Y:S04]  /*12b30*/  @!P1 ST.E.128 [R6.64], R28 ;  /* 0x0000001c06009985 */ /* 0x0005e8000c101d06 */
[----:B------:R2:W-:Y:S02]  /*12b40*/  @!P0 ST.E.128 [R2.64], R24 ;  /* 0x0000001802008985 */ /* 0x0005e4000c101d06 */
.L_x_240:
[----:B------:R-:W-:Y:S05]  /*12b50*/  BSYNC B0 ;  /* 0x0000000000007941 */ /* 0x000fea0003800000 */
.L_x_239:
[----:B------:R-:W-:Y:S05]  /*12b60*/  BRA.DIV ~URZ, `(.L_x_241) ;  /* 0x00003f827f007947 */ /* 0x000fea000b800000 */
[----:B---3--:R3:W4:Y:S04]  /*12b70*/  SHFL.IDX PT, R12, R15, 0x1, 0x181f ;  /* 0x00381f000f0c7f89 */ /* 0x00872800000e0000 */
[----:B--2---:R3:W2:Y:S02]  /*12b80*/  SHFL.IDX PT, R0, R16, 0x1, 0x181f ;  /* 0x00381f0010007f89 */ /* 0x0046a400000e0000 */
.L_x_302:
[----:B------:R-:W-:Y:S01]  /*12b90*/  IADD3 R2, R14, 0x20, RZ ;  /* 0x000000200e027810 */ /* 0x000fe20007ffe0ff */
[----:B------:R-:W-:Y:S03]  /*12ba0*/  BSSY B0, `(.L_x_242) ;  /* 0x0000013000007945 */ /* 0x000fe60003800000 */
[----:B------:R-:W-:-:S13]  /*12bb0*/  ISETP.GE.AND P0, PT, R2, R13, PT ;  /* 0x0000000d0200720c */ /* 0x000fda0003f06270 */
        /* <DEDUP_REMOVED lines=8> */
[----:B----4-:R-:W-:Y:S02]  /*12c40*/  @!P3 LEA.HI.X R11, R132, R12, R17, 0x1, P4 ;  /* 0x0000000c840bb211 */ /* 0x010fe400020f0c11 */
        /* <DEDUP_REMOVED lines=8> */
.L_x_243:
[----:B------:R-:W-:Y:S05]  /*12cd0*/  BSYNC B0 ;  /* 0x0000000000007941 */ /* 0x000fea0003800000 */
.L_x_242:
[----:B------:R-:W-:Y:S05]  /*12ce0*/  BRA.DIV ~URZ, `(.L_x_244) ;  /* 0x00003ec27f007947 */ /* 0x000fea000b800000 */
[----:B----4-:R4:W3:Y:S02]  /*12cf0*/  SHFL.IDX PT, R12, R15, 0x2, 0x181f ;  /* 0x00581f000f0c7f89 */ /* 0x0108e400000e0000 */
.L_x_303:
[----:B------:R-:W-:Y:S05]  /*12d00*/  BRA.DIV ~URZ, `(.L_x_245) ;  /* 0x00003f127f007947 */ /* 0x000fea000b800000 */
[----:B--2---:R2:W4:Y:S02]  /*12d10*/  SHFL.IDX PT, R0, R16, 0x2, 0x181f ;  /* 0x00581f0010007f89 */ /* 0x00452400000e0000 */
.L_x_304:
        /* <DEDUP_REMOVED lines=8> */
[-C--:B----4-:R-:W-:Y:S02]  /*12da0*/  @!P3 LEA R10, P4, R132, R0.reuse, 0x1 ;  /* 0x00000000840ab211 */ /* 0x090fe400078808ff */
        /* <DEDUP_REMOVED lines=11> */
.L_x_247:
[----:B------:R-:W-:Y:S05]  /*12e60*/  BSYNC B0 ;  /* 0x0000000000007941 */ /* 0x000fea0003800000 */
.L_x_246:
[----:B------:R-:W-:Y:S05]  /*12e70*/  BRA.DIV ~URZ, `(.L_x_248) ;  /* 0x00003e027f007947 */ /* 0x000fea000b800000 */
[----:B---3--:R3:W2:Y:S04]  /*12e80*/  SHFL.IDX PT, R10, R15, 0x3, 0x181f ;  /* 0x00781f000f0a7f89 */ /* 0x0086a800000e0000 */
[----:B----4-:R3:W4:Y:S02]  /*12e90*/  SHFL.IDX PT, R0, R16, 0x3, 0x181f ;  /* 0x00781f0010007f89 */ /* 0x01072400000e0000 */
.L_x_305:
[----:B------:R-:W-:-:S04]  /*12ea0*/  IADD3 R2, R14, 0x60, RZ ;  /* 0x000000600e027810 */ /* 0x000fc80007ffe0ff */
[----:B------:R-:W-:-:S13]  /*12eb0*/  ISETP.GE.AND P0, PT, R2, R13, PT ;  /* 0x0000000d0200720c */ /* 0x000fda0003f06270 */
[----:B------:R-:W-:Y:S05]  /*12ec0*/  @P0 BRA `(.L_x_249) ;  /* 0x0000278000000947 */ /* 0x000fea0003800000 */
[----:B------:R-:W-:Y:S02]  /*12ed0*/  ISETP.GE.AND P2, PT, R132, c[0x0][0x3c8], PT ;  /* 0x0000f20084007a0c */ /* 0x000fe40003f46270 */
[----:B------:R-:W-:Y:S02]  /*12ee0*/  ISETP.GE.AND P1, PT, R134, c[0x0][0x3c8], PT ;  /* 0x0000f20086007a0c */ /* 0x000fe40003f26270 */
[----:B------:R-:W-:-:S09]  /*12ef0*/  ISETP.GE.AND P0, PT, R196, c[0x0][0x3c8], PT ;  /* 0x0000f200c4007a0c */ /* 0x000fd20003f06270 */
[-C--:B----4-:R-:W-:Y:S02]  /*12f00*/  @!P2 LEA R8, P5, R132, R0.reuse, 0x1 ;  /* 0x000000008408a211 */ /* 0x090fe400078a08ff */
[-C--:B------:R-:W-:Y:S02]  /*12f10*/  @!P1 LEA R6, P4, R4, R0.reuse, 0x1 ;  /* 0x0000000004069211 */ /* 0x080fe400078808ff */
[----:B------:R-:W-:Y:S02]  /*12f20*/  @!P0 LEA R2, P3, R196, R0, 0x1 ;  /* 0x00000000c4028211 */ /* 0x000fe400078608ff */
[-C--:B--2---:R-:W-:Y:S02]  /*12f30*/  @!P2 LEA.HI.X R9, R132, R10.reuse, R17, 0x1, P5 ;  /* 0x0000000a8409a211 */ /* 0x084fe400028f0c11 */
[-C--:B------:R-:W-:Y:S02]  /*12f40*/  @!P1 LEA.HI.X R7, R4, R10.reuse, R19, 0x1, P4 ;  /* 0x0000000a04079211 */ /* 0x080fe400020f0c13 */
[----:B------:R-:W-:Y:S01]  /*12f50*/  @!P0 LEA.HI.X R3, R196, R10, R18, 0x1, P3 ;  /* 0x0000000ac4038211 */ /* 0x000fe200018f0c12 */
[----:B-1----:R1:W-:Y:S04]  /*12f60*/  @!P2 ST.E.128 [R8.64], R84 ;  /* 0x000000540800a985 */ /* 0x0023e8000c101d06 */
[----:B------:R1:W-:Y:S04]  /*12f70*/  @!P1 ST.E.128 [R6.64], R80 ;  /* 0x0000005006009985 */ /* 0x0003e8000c101d06 */
[----:B------:R1:W-:Y:S01]  /*12f80*/  @!P0 ST.E.128 [R2.64], R76 ;  /* 0x0000004c02008985 */ /* 0x0003e2000c101d06 */
[----:B------:R-:W-:-:S13]  /*12f90*/  ISETP.GE.AND P0, PT, R197, c[0x0][0x3c8], PT ;  /* 0x0000f200c5007a0c */ /* 0x000fda0003f06270 */
[----:B------:R-:W-:Y:S05]  /*12fa0*/  @P0 BRA `(.L_x_249) ;  /* 0x000026a000000947 */ /* 0x000fea0003800000 */
[----:B-1----:R-:W-:-:S04]  /*12fb0*/  LEA R2, P0, R197, R0, 0x1 ;  /* 0x00000000c5027211 */ /* 0x002fc800078008ff */
[----:B------:R-:W-:-:S05]  /*12fc0*/  LEA.HI.X R3, R197, R10, R20, 0x1, P0 ;  /* 0x0000000ac5037211 */ /* 0x000fca00000f0c14 */
[----:B------:R1:W-:Y:S01]  /*12fd0*/  ST.E.128 [R2.64], R72 ;  /* 0x0000004802007985 */ /* 0x0003e2000c101d06 */
[----:B------:R-:W-:Y:S05]  /*12fe0*/  BRA `(.L_x_249) ;  /* 0x0000266000007947 */ /* 0x000fea0003800000 */
.L_x_236:
[----:B------:R-:W-:Y:S02]  /*12ff0*/  IMAD R10, R10, c[0x0][0x408], RZ ;  /* 0x000102000a0a7a24 */ /* 0x000fe400078e02ff */
[----:B-1----:R-:W-:-:S04]  /*13000*/  IMAD.WIDE.U32 R4, R2, c[0x0][0x408], RZ ;  /* 0x0001020002047a25 */ /* 0x002fc800078e00ff */
[----:B------:R-:W-:-:S05]  /*13010*/  IMAD R2, R2, c[0x0][0x40c], R10 ;  /* 0x0001030002027a24 */ /* 0x000fca00078e020a */
[----:B------:R-:W-:Y:S02]  /*13020*/  IADD3 R3, R5, R2, RZ ;  /* 0x0000000205037210 */ /* 0x000fe40007ffe0ff */
[----:B------:R-:W-:Y:S02]  /*13030*/  MOV R2, R4 ;  /* 0x0000000400027202 */ /* 0x000fe40000000f00 */
[----:B------:R-:W-:-:S03]  /*13040*/  SHF.R.S32.HI R5, RZ, 0x1f, R0 ;  /* 0x0000001fff057819 */ /* 0x000fc60000011400 */
[----:B------:R-:W-:-:S04]  /*13050*/  IMAD.WIDE.U32 R2, R217, c[0x0][0x438], R2 ;  /* 0x00010e00d9027a25 */ /* 0x000fc800078e0002 */
[----:B------:R-:W-:Y:S02]  /*13060*/  IMAD R4, R5, c[0x0][0x440], RZ ;  /* 0x0001100005047a24 */ /* 0x000fe400078e02ff */
[----:B------:R-:W-:Y:S02]  /*13070*/  IMAD R3, R217, c[0x0][0x43c], R3 ;  /* 0x00010f00d9037a24 */ /* 0x000fe400078e0203 */
[----:B------:R-:W-:-:S04]  /*13080*/  @P3 IMAD.HI.U32 R5, R8, c[0x0][0x4ec], RZ ;  /* 0x00013b0008053a27 */ /* 0x000fc800078e00ff */
[C---:B------:R-:W-:Y:S02]  /*13090*/  IMAD R4, R0.reuse, c[0x0][0x444], R4 ;  /* 0x0001110000047a24 */ /* 0x040fe400078e0204 */
[----:B------:R-:W-:Y:S01]  /*130a0*/  IMAD.WIDE.U32 R2, R0, c[0x0][0x440], R2 ;  /* 0x0001100000027a25 */ /* 0x000fe200078e0002 */
[----:B------:R-:W-:Y:S02]  /*130b0*/  MOV R0, R8 ;  /* 0x0000000800007202 */ /* 0x000fe40000000f00 */
[----:B------:R-:W-:Y:S02]  /*130c0*/  @P3 SHF.R.U32.HI R0, RZ, c[0x0][0x4f0], R5 ;  /* 0x00013c00ff003a19 */ /* 0x000fe40000011605 */
[----:B------:R-:W-:Y:S02]  /*130d0*/  IADD3 R3, R3, R4, RZ ;  /* 0x0000000403037210 */ /* 0x000fe40007ffe0ff */
[----:B------:R-:W-:Y:S02]  /*130e0*/  SHF.R.S32.HI R5, RZ, 0x1f, R0 ;  /* 0x0000001fff057819 */ /* 0x000fe40000011400 */
[----:B------:R-:W-:Y:S01]  /*130f0*/  IADD3 R4, -R0, RZ, RZ ;  /* 0x000000ff00047210 */ /* 0x000fe20007ffe1ff */
[----:B------:R-:W-:-:S04]  /*13100*/  IMAD.WIDE.U32 R2, R232, c[0x0][0x448], R2 ;  /* 0x00011200e8027a25 */ /* 0x000fc800078e0002 */
        /* <DEDUP_REMOVED lines=15> */
.L_x_306:
[----:B------:R-:W-:Y:S05]  /*13200*/  BRA.DIV ~URZ, `(.L_x_251) ;  /* 0x00003ba27f007947 */ /* 0x000fea000b800000 */
[----:B------:R3:W4:Y:S02]  /*13210*/  SHFL.IDX PT, R0, R17, RZ, 0x1c1f ;  /* 0x001c1fff11007589 */ /* 0x00072400000e0000 */
.L_x_307:
[----:B------:R-:W-:Y:S01]  /*13220*/  BSSY B0, `(.L_x_252) ;  /* 0x00000b3000007945 */ /* 0x000fe20003800000 */
[----:B------:R-:W-:Y:S05]  /*13230*/  @P0 BRA `(.L_x_253) ;  /* 0x00000b1000000947 */ /* 0x000fea0003800000 */
[----:B------:R-:W-:Y:S02]  /*13240*/  ISETP.GE.AND P2, PT, R199, c[0x0][0x3c8], PT ;  /* 0x0000f200c7007a0c */ /* 0x000fe40003f46270 */
[----:B------:R-:W-:Y:S02]  /*13250*/  ISETP.GE.AND P1, PT, R241, c[0x0][0x3c8], PT ;  /* 0x0000f200f1007a0c */ /* 0x000fe40003f26270 */
[----:B------:R-:W-:Y:S02]  /*13260*/  ISETP.GE.AND P0, PT, R240, c[0x0][0x3c8], PT ;  /* 0x0000f200f0007a0c */ /* 0x000fe40003f06270 */
[----:B------:R-:W-:Y:S02]  /*13270*/  ISETP.GE.AND P6, PT, R239, c[0x0][0x3c8], PT ;  /* 0x0000f200ef007a0c */ /* 0x000fe40003fc6270 */
[----:B------:R-:W-:-:S02]  /*13280*/  ISETP.GE.AND P5, PT, R238, c[0x0][0x3c8], PT ;  /* 0x0000f200ee007a0c */ /* 0x000fc40003fa6270 */
[----:B------:R-:W-:Y:S02]  /*13290*/  SHF.R.S32.HI R8, RZ, 0x1f, R241 ;  /* 0x0000001fff087819 */ /* 0x000fe400000114f1 */
[----:B------:R-:W-:Y:S01]  /*132a0*/  SHF.R.S32.HI R5, RZ, 0x1f, R240 ;  /* 0x0000001fff057819 */ /* 0x000fe200000114f0 */
[----:B----4-:R-:W-:Y:S01]  /*132b0*/  @!P2 IMAD.MOV.U32 R2, RZ, RZ, R0 ;  /* 0x000000ffff02a224 */ /* 0x010fe200078e0000 */
[----:B------:R-:W-:Y:S01]  /*132c0*/  ISETP.GE.AND P4, PT, R237, c[0x0][0x3c8], PT ;  /* 0x0000f200ed007a0c */ /* 0x000fe20003f86270 */
[----:B--2---:R-:W-:Y:S01]  /*132d0*/  @!P2 IMAD.MOV.U32 R3, RZ, RZ, R4 ;  /* 0x000000ffff03a224 */ /* 0x004fe200078e0004 */
[----:B------:R-:W-:-:S03]  /*132e0*/  SHF.R.S32.HI R10, RZ, 0x1f, R239 ;  /* 0x0000001fff0a7819 */ /* 0x000fc600000114ef */
[----:B------:R-:W-:Y:S01]  /*132f0*/  @!P2 IMAD.WIDE R6, R199, 0x4, R2 ;  /* 0x00000004c706a825 */ /* 0x000fe200078e0202 */
[----:B------:R-:W-:-:S04]  /*13300*/  @!P1 LEA R2, P3, R241, R0, 0x2 ;  /* 0x00000000f1029211 */ /* 0x000fc800078610ff */
[----:B------:R2:W-:Y:S01]  /*13310*/  @!P2 ST.E.64 [R6.64], R160 ;  /* 0x000000a00600a985 */ /* 0x0005e2000c101b06 */
[----:B------:R-:W-:Y:S02]  /*13320*/  @!P1 LEA.HI.X R3, R241, R4, R8, 0x2, P3 ;  /* 0x00000004f1039211 */ /* 0x000fe400018f1408 */
[----:B------:R-:W-:-:S03]  /*13330*/  ISETP.GE.AND P3, PT, R236, c[0x0][0x3c8], PT ;  /* 0x0000f200ec007a0c */ /* 0x000fc60003f66270 */
[----:B------:R4:W-:Y:S01]  /*13340*/  @!P1 ST.E.64 [R2.64], R144 ;  /* 0x0000009002009985 */ /* 0x0009e2000c101b06 */
[----:B--2---:R-:W-:-:S04]  /*13350*/  @!P0 LEA R6, P2, R240, R0, 0x2 ;  /* 0x00000000f0068211 */ /* 0x004fc800078410ff */
[----:B------:R-:W-:Y:S02]  /*13360*/  @!P0 LEA.HI.X R7, R240, R4, R5, 0x2, P2 ;  /* 0x00000004f0078211 */ /* 0x000fe400010f1405 */
[-C--:B----4-:R-:W-:Y:S02]  /*13370*/  @!P6 LEA R2, P1, R239, R0.reuse, 0x2 ;  /* 0x00000000ef02e211 */ /* 0x090fe400078210ff */
[----:B------:R-:W-:Y:S01]  /*13380*/  SHF.R.S32.HI R5, RZ, 0x1f, R238 ;  /* 0x0000001fff057819 */ /* 0x000fe200000114ee */
[----:B------:R2:W-:Y:S01]  /*13390*/  @!P0 ST.E.64 [R6.64], R148 ;  /* 0x0000009406008985 */ /* 0x0005e2000c101b06 */
[----:B------:R-:W-:Y:S02]  /*133a0*/  @!P5 LEA R8, P0, R238, R0, 0x2 ;  /* 0x00000000ee08d211 */ /* 0x000fe400078010ff */
[----:B------:R-:W-:Y:S02]  /*133b0*/  ISETP.GE.AND P2, PT, R235, c[0x0][0x3c8], PT ;  /* 0x0000f200eb007a0c */ /* 0x000fe40003f46270 */
[----:B------:R-:W-:-:S02]  /*133c0*/  @!P6 LEA.HI.X R3, R239, R4, R10, 0x2, P1 ;  /* 0x00000004ef03e211 */ /* 0x000fc400008f140a */
[----:B------:R-:W-:Y:S02]  /*133d0*/  @!P5 LEA.HI.X R9, R238, R4, R5, 0x2, P0 ;  /* 0x00000004ee09d211 */ /* 0x000fe400000f1405 */
[----:B------:R-:W-:Y:S01]  /*133e0*/  ISETP.GE.AND P1, PT, R234, c[0x0][0x3c8], PT ;  /* 0x0000f200ea007a0c */ /* 0x000fe20003f26270 */
[----:B------:R4:W-:Y:S01]  /*133f0*/  @!P6 ST.E.64 [R2.64], R152 ;  /* 0x000000980200e985 */ /* 0x0009e2000c101b06 */
[----:B------:R-:W-:Y:S02]  /*13400*/  ISETP.GE.AND P6, PT, R231, c[0x0][0x3c8], PT ;  /* 0x0000f200e7007a0c */ /* 0x000fe40003fc6270 */
[----:B------:R-:W-:Y:S01]  /*13410*/  IADD3 R5, R199, 0x70, RZ ;  /* 0x00000070c7057810 */ /* 0x000fe20007ffe0ff */
[----:B------:R5:W-:Y:S01]  /*13420*/  @!P5 ST.E.64 [R8.64], R156 ;  /* 0x0000009c0800d985 */ /* 0x000be2000c101b06 */
[----:B--2---:R-:W-:-:S04]  /*13430*/  @!P4 LEA R6, P0, R237, R0, 0x2 ;  /* 0x00000000ed06c211 */ /* 0x004fc800078010ff */
[----:B------:R-:W-:Y:S02]  /*13440*/  @!P4 LEA.HI.X R7, R237, R4, R252, 0x2, P0 ;  /* 0x00000004ed07c211 */ /* 0x000fe400000f14fc */
[----:B------:R-:W-:-:S03]  /*13450*/  ISETP.GE.AND P0, PT, R233, c[0x0][0x3c8], PT ;  /* 0x0000f200e9007a0c */ /* 0x000fc60003f06270 */
[----:B------:R2:W-:Y:S01]  /*13460*/  @!P4 ST.E.64 [R6.64], R24 ;  /* 0x000000180600c985 */ /* 0x0005e2000c101b06 */
[CC--:B----4-:R-:W-:Y:S02]  /*13470*/  @!P3 LEA R2, P5, R236.reuse, R0.reuse, 0x2 ;  /* 0x00000000ec02b211 */ /* 0x0d0fe400078a10ff */
[C---:B------:R-:W-:Y:S02]  /*13480*/  @!P2 LEA R10, P4, R235.reuse, R0, 0x2 ;  /* 0x00000000eb0aa211 */ /* 0x040fe400078810ff */
[-C--:B------:R-:W-:Y:S02]  /*13490*/  @!P3 LEA.HI.X R3, R236, R4.reuse, R251, 0x2, P5 ;  /* 0x00000004ec03b211 */ /* 0x080fe400028f14fb */
[----:B------:R-:W-:-:S03]  /*134a0*/  @!P2 LEA.HI.X R11, R235, R4, R250, 0x2, P4 ;  /* 0x00000004eb0ba211 */ /* 0x000fc600020f14fa */
[----:B------:R4:W-:Y:S01]  /*134b0*/  @!P3 ST.E.64 [R2.64], R28 ;  /* 0x0000001c0200b985 */ /* 0x0009e2000c101b06 */
[----:B-----5:R-:W-:-:S03]  /*134c0*/  @!P0 LEA R8, P4, R233, R0, 0x2 ;  /* 0x00000000e9088211 */ /* 0x020fc600078810ff */
[----:B------:R5:W-:Y:S01]  /*134d0*/  @!P2 ST.E.64 [R10.64], R162 ;  /* 0x000000a20a00a985 */ /* 0x000be2000c101b06 */
[----:B------:R-:W-:Y:S02]  /*134e0*/  @!P0 LEA.HI.X R9, R233, R4, R248, 0x2, P4 ;  /* 0x00000004e9098211 */ /* 0x000fe400020f14f8 */
[----:B------:R-:W-:Y:S02]  /*134f0*/  ISETP.GE.AND P4, PT, R5, c[0x0][0x3c8], PT ;  /* 0x0000f20005007a0c */ /* 0x000fe40003f86270 */
[----:B--2---:R-:W-:-:S04]  /*13500*/  @!P1 LEA R6, P3, R234, R0, 0x2 ;  /* 0x00000000ea069211 */ /* 0x004fc800078610ff */
[----:B------:R-:W-:-:S05]  /*13510*/  @!P1 LEA.HI.X R7, R234, R4, R249, 0x2, P3 ;  /* 0x00000004ea079211 */ /* 0x000fca00018f14f9 */
[----:B------:R2:W-:Y:S01]  /*13520*/  @!P1 ST.E.64 [R6.64], R36 ;  /* 0x0000002406009985 */ /* 0x0005e2000c101b06 */
[C---:B----4-:R-:W-:Y:S02]  /*13530*/  IADD3 R3, R199.reuse, 0x58, RZ ;  /* 0x00000058c7037810 */ /* 0x050fe40007ffe0ff */
[----:B------:R-:W-:Y:S01]  /*13540*/  IADD3 R2, R199, 0x60, RZ ;  /* 0x00000060c7027810 */ /* 0x000fe20007ffe0ff */
[----:B------:R4:W-:Y:S01]  /*13550*/  @!P0 ST.E.64 [R8.64], R32 ;  /* 0x0000002008008985 */ /* 0x0009e2000c101b06 */
[----:B------:R-:W-:Y:S02]  /*13560*/  ISETP.GE.AND P2, PT, R3, c[0x0][0x3c8], PT ;  /* 0x0000f20003007a0c */ /* 0x000fe40003f46270 */
[----:B------:R-:W-:Y:S02]  /*13570*/  ISETP.GE.AND P5, PT, R2, c[0x0][0x3c8], PT ;  /* 0x0000f20002007a0c */ /* 0x000fe40003fa6270 */
[----:B-----5:R-:W-:Y:S02]  /*13580*/  @!P6 LEA R10, P0, R231, R0, 0x2 ;  /* 0x00000000e70ae211 */ /* 0x020fe400078010ff */
[----:B------:R-:W-:-:S02]  /*13590*/  SHF.R.S32.HI R13, RZ, 0x1f, R2 ;  /* 0x0000001fff0d7819 */ /* 0x000fc40000011402 */
[----:B--2---:R-:W-:Y:S02]  /*135a0*/  IADD3 R6, R199, 0x68, RZ ;  /* 0x00000068c7067810 */ /* 0x004fe40007ffe0ff */
[----:B------:R-:W-:Y:S02]  /*135b0*/  SHF.R.S32.HI R7, RZ, 0x1f, R231 ;  /* 0x0000001fff077819 */ /* 0x000fe400000114e7 */
[----:B------:R-:W-:Y:S02]  /*135c0*/  ISETP.GE.AND P3, PT, R6, c[0x0][0x3c8], PT ;  /* 0x0000f20006007a0c */ /* 0x000fe40003f66270 */
[----:B----4-:R-:W-:Y:S02]  /*135d0*/  SHF.R.S32.HI R9, RZ, 0x1f, R3 ;  /* 0x0000001fff097819 */ /* 0x010fe40000011403 */
[----:B------:R-:W-:Y:S02]  /*135e0*/  @!P2 LEA R8, P1, R3, R0, 0x2 ;  /* 0x000000000308a211 */ /* 0x000fe400078210ff */
[----:B------:R-:W-:-:S02]  /*135f0*/  @!P6 LEA.HI.X R11, R231, R4, R7, 0x2, P0 ;  /* 0x00000004e70be211 */ /* 0x000fc400000f1407 */
[----:B------:R-:W-:Y:S02]  /*13600*/  @!P2 LEA.HI.X R9, R3, R4, R9, 0x2, P1 ;  /* 0x000000040309a211 */ /* 0x000fe400008f1409 */
[----:B------:R-:W-:Y:S01]  /*13610*/  IADD3 R3, R199, 0x78, RZ ;  /* 0x00000078c7037810 */ /* 0x000fe20007ffe0ff */
[----:B------:R2:W-:Y:S01]  /*13620*/  @!P6 ST.E.64 [R10.64], R44 ;  /* 0x0000002c0a00e985 */ /* 0x0005e2000c101b06 */
[C---:B------:R-:W-:Y:S02]  /*13630*/  @!P5 LEA R12, P0, R2.reuse, R0, 0x2 ;  /* 0x00000000020cd211 */ /* 0x040fe400078010ff */
[----:B------:R-:W-:Y:S01]  /*13640*/  SHF.R.S32.HI R7, RZ, 0x1f, R5 ;  /* 0x0000001fff077819 */ /* 0x000fe20000011405 */
[----:B------:R4:W-:Y:S01]  /*13650*/  @!P2 ST.E.64 [R8.64], R40 ;  /* 0x000000280800a985 */ /* 0x0009e2000c101b06 */
[----:B------:R-:W-:Y:S02]  /*13660*/  ISETP.GE.AND P2, PT, R3, c[0x0][0x3c8], PT ;  /* 0x0000f20003007a0c */ /* 0x000fe40003f46270 */
[----:B------:R-:W-:-:S02]  /*13670*/  @!P5 LEA.HI.X R13, R2, R4, R13, 0x2, P0 ;  /* 0x00000004020dd211 */ /* 0x000fc400000f140d */
[----:B------:R-:W-:-:S03]  /*13680*/  IADD3 R2, R199, 0x80, RZ ;  /* 0x00000080c7027810 */ /* 0x000fc60007ffe0ff */
[----:B------:R5:W-:Y:S01]  /*13690*/  @!P5 ST.E.64 [R12.64], R52 ;  /* 0x000000340c00d985 */ /* 0x000be2000c101b06 */
[----:B------:R-:W-:Y:S02]  /*136a0*/  ISETP.GE.AND P5, PT, R2, c[0x0][0x3c8], PT ;  /* 0x0000f20002007a0c */ /* 0x000fe40003fa6270 */
[CC--:B--2---:R-:W-:Y:S02]  /*136b0*/  @!P4 LEA R10, P0, R5.reuse, R0.reuse, 0x2 ;  /* 0x00000000050ac211 */ /* 0x0c4fe400078010ff */
[----:B----4-:R-:W-:Y:S02]  /*136c0*/  SHF.R.S32.HI R9, RZ, 0x1f, R6 ;  /* 0x0000001fff097819 */ /* 0x010fe40000011406 */
[C---:B------:R-:W-:Y:S02]  /*136d0*/  @!P3 LEA R8, P1, R6.reuse, R0, 0x2 ;  /* 0x000000000608b211 */ /* 0x040fe400078210ff */
[-C--:B------:R-:W-:Y:S02]  /*136e0*/  @!P4 LEA.HI.X R11, R5, R4.reuse, R7, 0x2, P0 ;  /* 0x00000004050bc211 */ /* 0x080fe400000f1407 */
[----:B------:R-:W-:-:S02]  /*136f0*/  @!P3 LEA.HI.X R9, R6, R4, R9, 0x2, P1 ;  /* 0x000000040609b211 */ /* 0x000fc400008f1409 */
[C---:B------:R-:W-:Y:S02]  /*13700*/  IADD3 R6, R199.reuse, 0x88, RZ ;  /* 0x00000088c7067810 */ /* 0x040fe40007ffe0ff */
[----:B------:R-:W-:Y:S01]  /*13710*/  IADD3 R5, R199, 0x90, RZ ;  /* 0x00000090c7057810 */ /* 0x000fe20007ffe0ff */
[----:B------:R2:W-:Y:S01]  /*13720*/  @!P3 ST.E.64 [R8.64], R48 ;  /* 0x000000300800b985 */ /* 0x0005e2000c101b06 */
[----:B------:R-:W-:Y:S02]  /*13730*/  ISETP.GE.AND P3, PT, R6, c[0x0][0x3c8], PT ;  /* 0x0000f20006007a0c */ /* 0x000fe40003f66270 */
[----:B------:R-:W-:Y:S01]  /*13740*/  ISETP.GE.AND P6, PT, R5, c[0x0][0x3c8], PT ;  /* 0x0000f20005007a0c */ /* 0x000fe20003fc6270 */
[----:B------:R4:W-:Y:S01]  /*13750*/  @!P4 ST.E.64 [R10.64], R60 ;  /* 0x0000003c0a00c985 */ /* 0x0009e2000c101b06 */
[----:B------:R-:W-:Y:S02]  /*13760*/  SHF.R.S32.HI R7, RZ, 0x1f, R2 ;  /* 0x0000001fff077819 */ /* 0x000fe40000011402 */
[----:B-----5:R-:W-:-:S02]  /*13770*/  @!P5 LEA R12, P0, R2, R0, 0x2 ;  /* 0x00000000020cd211 */ /* 0x020fc400078010ff */
[C---:B------:R-:W-:Y:S02]  /*13780*/  ISETP.GE.AND P4, PT, R2.reuse, c[0x0][0x3c8], PT ;  /* 0x0000f20002007a0c */ /* 0x040fe40003f86270 */
[----:B------:R-:W-:Y:S02]  /*13790*/  @!P5 LEA.HI.X R13, R2, R4, R7, 0x2, P0 ;  /* 0x00000004020dd211 */ /* 0x000fe400000f1407 */
[C---:B------:R-:W-:Y:S02]  /*137a0*/  IADD3 R7, R199.reuse, 0xa0, RZ ;  /* 0x000000a0c7077810 */ /* 0x040fe40007ffe0ff */
[----:B------:R-:W-:Y:S02]  /*137b0*/  IADD3 R2, R199, 0xb0, RZ ;  /* 0x000000b0c7027810 */ /* 0x000fe40007ffe0ff */
[----:B------:R-:W-:Y:S02]  /*137c0*/  ISETP.GE.AND P5, PT, R7, c[0x0][0x3c8], PT ;  /* 0x0000f20007007a0c */ /* 0x000fe40003fa6270 */
[----:B------:R-:W-:-:S02]  /*137d0*/  @!P6 LEA R14, P0, R5, R0, 0x2 ;  /* 0x00000000050ee211 */ /* 0x000fc400078010ff */
[----:B--2---:R-:W-:Y:S02]  /*137e0*/  SHF.R.S32.HI R9, RZ, 0x1f, R3 ;  /* 0x0000001fff097819 */ /* 0x004fe40000011403 */
[----:B------:R-:W-:-:S04]  /*137f0*/  @!P2 LEA R8, P1, R3, R0, 0x2 ;  /* 0x000000000308a211 */ /* 0x000fc800078210ff */
[----:B------:R-:W-:Y:S02]  /*13800*/  @!P2 LEA.HI.X R9, R3, R4, R9, 0x2, P1 ;  /* 0x000000040309a211 */ /* 0x000fe400008f1409 */
[----:B----4-:R-:W-:Y:S02]  /*13810*/  @!P3 LEA R10, P1, R6, R0, 0x2 ;  /* 0x00000000060ab211 */ /* 0x010fe400078210ff */
[----:B------:R-:W-:Y:S01]  /*13820*/  SHF.R.S32.HI R3, RZ, 0x1f, R5 ;  /* 0x0000001fff037819 */ /* 0x000fe20000011405 */
[----:B------:R2:W-:Y:S03]  /*13830*/  @!P2 ST.E.64 [R8.64], R56 ;  /* 0x000000380800a985 */ /* 0x0005e6000c101b06 */
[----:B------:R-:W-:Y:S01]  /*13840*/  @!P6 LEA.HI.X R15, R5, R4, R3, 0x2, P0 ;  /* 0x00000004050fe211 */ /* 0x000fe200000f1403 */
[----:B------:R4:W-:Y:S01]  /*13850*/  @!P4 ST.E.64 [R12.64], R68 ;  /* 0x000000440c00c985 */ /* 0x0009e2000c101b06 */
[----:B------:R-:W-:-:S02]  /*13860*/  IADD3 R3, R199, 0xa8, RZ ;  /* 0x000000a8c7037810 */ /* 0x000fc40007ffe0ff */
[----:B------:R-:W-:Y:S02]  /*13870*/  SHF.R.S32.HI R5, RZ, 0x1f, R7 ;  /* 0x0000001fff057819 */ /* 0x000fe40000011407 */
[----:B--2---:R-:W-:Y:S02]  /*13880*/  IADD3 R8, R199, 0x98, RZ ;  /* 0x00000098c7087810 */ /* 0x004fe40007ffe0ff */
[----:B------:R-:W-:Y:S02]  /*13890*/  SHF.R.S32.HI R9, RZ, 0x1f, R6 ;  /* 0x0000001fff097819 */ /* 0x000fe40000011406 */
[----:B------:R-:W-:Y:S02]  /*138a0*/  ISETP.GE.AND P2, PT, R8, c[0x0][0x3c8], PT ;  /* 0x0000f20008007a0c */ /* 0x000fe40003f46270 */
[----:B------:R-:W-:Y:S02]  /*138b0*/  @!P3 LEA.HI.X R11, R6, R4, R9, 0x2, P1 ;  /* 0x00000004060bb211 */ /* 0x000fe400008f1409 */
[----:B------:R-:W-:-:S02]  /*138c0*/  SHF.R.S32.HI R6, RZ, 0x1f, R8 ;  /* 0x0000001fff067819 */ /* 0x000fc40000011408 */
[----:B----4-:R-:W-:Y:S01]  /*138d0*/  @!P5 LEA R12, P0, R7, R0, 0x2 ;  /* 0x00000000070cd211 */ /* 0x010fe200078010ff */
[----:B------:R2:W-:Y:S01]  /*138e0*/  @!P3 ST.E.64 [R10.64], R64 ;  /* 0x000000400a00b985 */ /* 0x0005e2000c101b06 */
[----:B------:R-:W-:Y:S02]  /*138f0*/  ISETP.GE.AND P3, PT, R3, c[0x0][0x3c8], PT ;  /* 0x0000f20003007a0c */ /* 0x000fe40003f66270 */
[----:B------:R-:W-:Y:S01]  /*13900*/  @!P5 LEA.HI.X R13, R7, R4, R5, 0x2, P0 ;  /* 0x00000004070dd211 */ /* 0x000fe200000f1405 */
[----:B------:R-:W-:Y:S01]  /*13910*/  @!P6 ST.E.64 [R14.64], R76 ;  /* 0x0000004c0e00e985 */ /* 0x000fe2000c101b06 */
[----:B------:R-:W-:Y:S02]  /*13920*/  ISETP.GE.AND P6, PT, R2, c[0x0][0x3c8], PT ;  /* 0x0000f20002007a0c */ /* 0x000fe40003fc6270 */
[----:B------:R-:W-:Y:S02]  /*13930*/  IADD3 R5, R199, 0xc0, RZ ;  /* 0x000000c0c7057810 */ /* 0x000fe40007ffe0ff */
[----:B------:R-:W-:-:S02]  /*13940*/  SHF.R.S32.HI R7, RZ, 0x1f, R3 ;  /* 0x0000001fff077819 */ /* 0x000fc40000011403 */
[----:B------:R-:W-:Y:S02]  /*13950*/  ISETP.GE.AND P4, PT, R5, c[0x0][0x3c8], PT ;  /* 0x0000f20005007a0c */ /* 0x000fe40003f86270 */
[----:B--2---:R-:W-:-:S04]  /*13960*/  @!P2 LEA R10, P1, R8, R0, 0x2 ;  /* 0x00000000080aa211 */ /* 0x004fc800078210ff */
[----:B------:R-:W-:Y:S02]  /*13970*/  @!P2 LEA.HI.X R11, R8, R4, R6, 0x2, P1 ;  /* 0x00000004080ba211 */ /* 0x000fe400008f1406 */
[----:B------:R-:W-:Y:S02]  /*13980*/  IADD3 R6, R199, 0xb8, RZ ;  /* 0x000000b8c7067810 */ /* 0x000fe40007ffe0ff */
[C---:B------:R-:W-:Y:S01]  /*13990*/  @!P3 LEA R8, P1, R3.reuse, R0, 0x2 ;  /* 0x000000000308b211 */ /* 0x040fe200078210ff */
[----:B------:R2:W-:Y:S01]  /*139a0*/  @!P2 ST.E.64 [R10.64], R72 ;  /* 0x000000480a00a985 */ /* 0x0005e2000c101b06 */
[----:B------:R-:W-:Y:S02]  /*139b0*/  ISETP.GE.AND P2, PT, R6, c[0x0][0x3c8], PT ;  /* 0x0000f20006007a0c */ /* 0x000fe40003f46270 */
[----:B------:R-:W-:Y:S01]  /*139c0*/  @!P3 LEA.HI.X R9, R3, R4, R7, 0x2, P1 ;  /* 0x000000040309b211 */ /* 0x000fe200008f1407 */
[----:B------:R-:W-:Y:S01]  /*139d0*/  @!P5 ST.E.64 [R12.64], R84 ;  /* 0x000000540c00d985 */ /* 0x000fe2000c101b06 */
[----:B------:R-:W-:-:S02]  /*139e0*/  IADD3 R3, R199, 0xc8, RZ ;  /* 0x000000c8c7037810 */ /* 0x000fc40007ffe0ff */
[----:B------:R-:W-:Y:S01]  /*139f0*/  SHF.R.S32.HI R7, RZ, 0x1f, R5 ;  /* 0x0000001fff077819 */ /* 0x000fe20000011405 */
[----:B------:R4:W-:Y:S01]  /*13a00*/  @!P3 ST.E.64 [R8.64], R80 ;  /* 0x000000500800b985 */ /* 0x0009e2000c101b06 */
[----:B------:R-:W-:Y:S02]  /*13a10*/  ISETP.GE.AND P1, PT, R3, c[0x0][0x3c8], PT ;  /* 0x0000f20003007a0c */ /* 0x000fe40003f26270 */
[----:B--2---:R-:W-:Y:S02]  /*13a20*/  SHF.R.S32.HI R11, RZ, 0x1f, R2 ;  /* 0x0000001fff0b7819 */ /* 0x004fe40000011402 */
[----:B------:R-:W-:-:S04]  /*13a30*/  @!P6 LEA R10, P0, R2, R0, 0x2 ;  /* 0x00000000020ae211 */ /* 0x000fc800078010ff */
[----:B------:R-:W-:Y:S02]  /*13a40*/  @!P6 LEA.HI.X R11, R2, R4, R11, 0x2, P0 ;  /* 0x00000004020be211 */ /* 0x000fe400000f140b */
[----:B------:R-:W-:Y:S02]  /*13a50*/  IADD3 R2, R199, 0xd0, RZ ;  /* 0x000000d0c7027810 */ /* 0x000fe40007ffe0ff */
[----:B----4-:R-:W-:Y:S01]  /*13a60*/  SHF.R.S32.HI R9, RZ, 0x1f, R6 ;  /* 0x0000001fff097819 */ /* 0x010fe20000011406 */
[----:B------:R2:W-:Y:S01]  /*13a70*/  @!P6 ST.E.64 [R10.64], R92 ;  /* 0x0000005c0a00e985 */ /* 0x0005e2000c101b06 */
[-C--:B------:R-:W-:Y:S02]  /*13a80*/  @!P2 LEA R8, P3, R6, R0.reuse, 0x2 ;  /* 0x000000000608a211 */ /* 0x080fe400078610ff */
[----:B------:R-:W-:Y:S02]  /*13a90*/  @!P4 LEA R12, P0, R5, R0, 0x2 ;  /* 0x00000000050cc211 */ /* 0x000fe400078010ff */
[----:B------:R-:W-:-:S02]  /*13aa0*/  ISETP.GE.AND P5, PT, R2, c[0x0][0x3c8], PT ;  /* 0x0000f20002007a0c */ /* 0x000fc40003fa6270 */
[-C--:B------:R-:W-:Y:S02]  /*13ab0*/  @!P2 LEA.HI.X R9, R6, R4.reuse, R9, 0x2, P3 ;  /* 0x000000040609a211 */ /* 0x080fe400018f1409 */
[----:B------:R-:W-:Y:S02]  /*13ac0*/  @!P4 LEA.HI.X R13, R5, R4, R7, 0x2, P0 ;  /* 0x00000004050dc211 */ /* 0x000fe400000f1407 */
[C---:B------:R-:W-:Y:S01]  /*13ad0*/  IADD3 R6, R199.reuse, 0xd8, RZ ;  /* 0x000000d8c7067810 */ /* 0x040fe20007ffe0ff */
[----:B------:R4:W-:Y:S01]  /*13ae0*/  @!P2 ST.E.64 [R8.64], R88 ;  /* 0x000000580800a985 */ /* 0x0009e2000c101b06 */
[----:B------:R-:W-:Y:S02]  /*13af0*/  IADD3 R7, R199, 0xe0, RZ ;  /* 0x000000e0c7077810 */ /* 0x000fe40007ffe0ff */
[----:B------:R-:W-:Y:S01]  /*13b00*/  SHF.R.S32.HI R5, RZ, 0x1f, R2 ;  /* 0x0000001fff057819 */ /* 0x000fe20000011402 */
[----:B------:R5:W-:Y:S01]  /*13b10*/  @!P4 ST.E.64 [R12.64], R100 ;  /* 0x000000640c00c985 */ /* 0x000be2000c101b06 */
[----:B------:R-:W-:-:S02]  /*13b20*/  ISETP.GE.AND P4, PT, R6, c[0x0][0x3c8], PT ;  /* 0x0000f20006007a0c */ /* 0x000fc40003f86270 */
[----:B------:R-:W-:Y:S02]  /*13b30*/  ISETP.GE.AND P6, PT, R7, c[0x0][0x3c8], PT ;  /* 0x0000f20007007a0c */ /* 0x000fe40003fc6270 */
[----:B--2---:R-:W-:-:S04]  /*13b40*/  @!P5 LEA R10, P0, R2, R0, 0x2 ;  /* 0x00000000020ad211 */ /* 0x004fc800078010ff */
[----:B------:R-:W-:Y:S02]  /*13b50*/  @!P5 LEA.HI.X R11, R2, R4, R5, 0x2, P0 ;  /* 0x00000004020bd211 */ /* 0x000fe400000f1405 */
[----:B------:R-:W-:Y:S02]  /*13b60*/  IADD3 R5, R199, 0xe8, RZ ;  /* 0x000000e8c7057810 */ /* 0x000fe40007ffe0ff */
[----:B------:R-:W-:Y:S02]  /*13b70*/  SHF.R.S32.HI R2, RZ, 0x1f, R6 ;  /* 0x0000001fff027819 */ /* 0x000fe40000011406 */
[----:B------:R-:W-:Y:S02]  /*13b80*/  ISETP.GE.AND P3, PT, R5, c[0x0][0x3c8], PT ;  /* 0x0000f20005007a0c */ /* 0x000fe40003f66270 */
[----:B----4-:R-:W-:Y:S02]  /*13b90*/  SHF.R.S32.HI R9, RZ, 0x1f, R3 ;  /* 0x0000001fff097819 */ /* 0x010fe40000011403 */
[----:B------:R-:W-:-:S02]  /*13ba0*/  @!P1 LEA R8, P2, R3, R0, 0x2 ;  /* 0x0000000003089211 */ /* 0x000fc400078410ff */
[----:B-----5:R-:W-:Y:S02]  /*13bb0*/  @!P6 LEA R12, P0, R7, R0, 0x2 ;  /* 0x00000000070ce211 */ /* 0x020fe400078010ff */
[----:B------:R-:W-:Y:S02]  /*13bc0*/  @!P1 LEA.HI.X R9, R3, R4, R9, 0x2, P2 ;  /* 0x0000000403099211 */ /* 0x000fe400010f1409 */
[----:B------:R-:W-:-:S03]  /*13bd0*/  IADD3 R3, R199, 0xf0, RZ ;  /* 0x000000f0c7037810 */ /* 0x000fc60007ffe0ff */
[----:B------:R2:W-:Y:S01]  /*13be0*/  @!P1 ST.E.64 [R8.64], R96 ;  /* 0x0000006008009985 */ /* 0x0005e2000c101b06 */
[C---:B------:R-:W-:Y:S02]  /*13bf0*/  @!P4 LEA R14, P1, R6.reuse, R0, 0x2 ;  /* 0x00000000060ec211 */ /* 0x040fe400078210ff */
[----:B------:R-:W-:Y:S01]  /*13c00*/  ISETP.GE.AND P2, PT, R3, c[0x0][0x3c8], PT ;  /* 0x0000f20003007a0c */ /* 0x000fe20003f46270 */
[----:B------:R4:W-:Y:S01]  /*13c10*/  @!P5 ST.E.64 [R10.64], R108 ;  /* 0x0000006c0a00d985 */ /* 0x0009e2000c101b06 */
[----:B------:R-:W-:Y:S02]  /*13c20*/  @!P4 LEA.HI.X R15, R6, R4, R2, 0x2, P1 ;  /* 0x00000004060fc211 */ /* 0x000fe400008f1402 */
[----:B------:R-:W-:Y:S02]  /*13c30*/  IADD3 R2, R199, 0xf8, RZ ;  /* 0x000000f8c7027810 */ /* 0x000fe40007ffe0ff */
[----:B------:R-:W-:Y:S01]  /*13c40*/  SHF.R.S32.HI R6, RZ, 0x1f, R5 ;  /* 0x0000001fff067819 */ /* 0x000fe20000011405 */
[----:B------:R1:W-:Y:S01]  /*13c50*/  @!P4 ST.E.64 [R14.64], R166 ;  /* 0x000000a60e00c985 */ /* 0x0003e2000c101b06 */
[----:B------:R-:W-:-:S02]  /*13c60*/  ISETP.GE.AND P1, PT, R2, c[0x0][0x3c8], PT ;  /* 0x0000f20002007a0c */ /* 0x000fc40003f26270 */
[----:B--2---:R-:W-:-:S04]  /*13c70*/  SHF.R.S32.HI R8, RZ, 0x1f, R7 ;  /* 0x0000001fff087819 */ /* 0x004fc80000011407 */
[----:B------:R-:W-:Y:S02]  /*13c80*/  @!P6 LEA.HI.X R13, R7, R4, R8, 0x2, P0 ;  /* 0x00000004070de211 */ /* 0x000fe400000f1408 */
[----:B----4-:R-:W-:-:S03]  /*13c90*/  @!P3 LEA R10, P0, R5, R0, 0x2 ;  /* 0x00000000050ab211 */ /* 0x010fc600078010ff */
[----:B------:R1:W-:Y:S01]  /*13ca0*/  @!P6 ST.E.64 [R12.64], R164 ;  /* 0x000000a40c00e985 */ /* 0x0003e2000c101b06 */
[----:B------:R-:W-:Y:S02]  /*13cb0*/  @!P3 LEA.HI.X R11, R5, R4, R6, 0x2, P0 ;  /* 0x00000004050bb211 */ /* 0x000fe400000f1406 */
[----:B------:R-:W-:Y:S02]  /*13cc0*/  SHF.R.S32.HI R5, RZ, 0x1f, R3 ;  /* 0x0000001fff057819 */ /* 0x000fe40000011403 */
[C---:B------:R-:W-:Y:S01]  /*13cd0*/  @!P2 LEA R8, P0, R3.reuse, R0, 0x2 ;  /* 0x000000000308a211 */ /* 0x040fe200078010ff */
[----:B------:R1:W-:Y:S03]  /*13ce0*/  @!P3 ST.E.64 [R10.64], R120 ;  /* 0x000000780a00b985 */ /* 0x0003e6000c101b06 */
[----:B------:R-:W-:Y:S02]  /*13cf0*/  @!P2 LEA.HI.X R9, R3, R4, R5, 0x2, P0 ;  /* 0x000000040309a211 */ /* 0x000fe400000f1405 */
[----:B------:R-:W-:-:S02]  /*13d00*/  SHF.R.S32.HI R3, RZ, 0x1f, R2 ;  /* 0x0000001fff037819 */ /* 0x000fc40000011402 */
[C---:B------:R-:W-:Y:S01]  /*13d10*/  @!P1 LEA R6, P0, R2.reuse, R0, 0x2 ;  /* 0x0000000002069211 */ /* 0x040fe200078010ff */
[----:B------:R1:W-:Y:S03]  /*13d20*/  @!P2 ST.E.64 [R8.64], R116 ;  /* 0x000000740800a985 */ /* 0x0003e6000c101b06 */
[----:B------:R-:W-:-:S05]  /*13d30*/  @!P1 LEA.HI.X R7, R2, R4, R3, 0x2, P0 ;  /* 0x0000000402079211 */ /* 0x000fca00000f1403 */
[----:B------:R1:W-:Y:S04]  /*13d40*/  @!P1 ST.E.64 [R6.64], R104 ;  /* 0x0000006806009985 */ /* 0x0003e8000c101b06 */
.L_x_253:
[----:B------:R-:W-:Y:S05]  /*13d50*/  BSYNC B0 ;  /* 0x0000000000007941 */ /* 0x000fea0003800000 */
.L_x_252:
[----:B------:R-:W-:Y:S05]  /*13d60*/  BRA.DIV ~URZ, `(.L_x_254) ;  /* 0x000030a27f007947 */ /* 0x000fea000b800000 */
[----:B--2---:R2:W1:Y:S04]  /*13d70*/  SHFL.IDX PT, R4, R16, 0x1, 0x1c1f ;  /* 0x003c1f0010047f89 */ /* 0x00446800000e0000 */
[----:B----4-:R2:W4:Y:S02]  /*13d80*/  SHFL.IDX PT, R0, R17, 0x1, 0x1c1f ;  /* 0x003c1f0011007f89 */ /* 0x01052400000e0000 */
.L_x_308:
[----:B------:R-:W-:-:S13]  /*13d90*/  LOP3.LUT P0, RZ, R219, 0x2, RZ, 0xc0, !PT ;  /* 0x00000002dbff7812 */ /* 0x000fda000780c0ff */
[----:B------:R-:W-:Y:S05]  /*13da0*/  @P0 BRA `(.L_x_249) ;  /* 0x000018a000000947 */ /* 0x000fea0003800000 */
[----:B------:R-:W-:Y:S02]  /*13db0*/  ISETP.GE.AND P2, PT, R199, c[0x0][0x3c8], PT ;  /* 0x0000f200c7007a0c */ /* 0x000fe40003f46270 */
[----:B------:R-:W-:Y:S02]  /*13dc0*/  ISETP.GE.AND P1, PT, R241, c[0x0][0x3c8], PT ;  /* 0x0000f200f1007a0c */ /* 0x000fe40003f26270 */
[----:B------:R-:W-:Y:S02]  /*13dd0*/  ISETP.GE.AND P0, PT, R240, c[0x0][0x3c8], PT ;  /* 0x0000f200f0007a0c */ /* 0x000fe40003f06270 */
[----:B------:R-:W-:Y:S02]  /*13de0*/  ISETP.GE.AND P3, PT, R239, c[0x0][0x3c8], PT ;  /* 0x0000f200ef007a0c */ /* 0x000fe40003f66270 */
[----:B------:R-:W-:Y:S02]  /*13df0*/  ISETP.GE.AND P5, PT, R238, c[0x0][0x3c8], PT ;  /* 0x0000f200ee007a0c */ /* 0x000fe40003fa6270 */
[----:B------:R-:W-:-:S02]  /*13e00*/  SHF.R.S32.HI R5, RZ, 0x1f, R241 ;  /* 0x0000001fff057819 */ /* 0x000fc400000114f1 */
[----:B-1----:R-:W-:Y:S01]  /*13e10*/  SHF.R.S32.HI R10, RZ, 0x1f, R240 ;  /* 0x0000001fff0a7819 */ /* 0x002fe200000114f0 */
[----:B----4-:R-:W-:Y:S02]  /*13e20*/  @!P2 IMAD.MOV.U32 R2, RZ, RZ, R0 ;  /* 0x000000ffff02a224 */ /* 0x010fe400078e0000 */
[----:B------:R-:W-:Y:S01]  /*13e30*/  @!P2 IMAD.MOV.U32 R3, RZ, RZ, R4 ;  /* 0x000000ffff03a224 */ /* 0x000fe200078e0004 */
[----:B------:R-:W-:-:S03]  /*13e40*/  @!P1 LEA R8, P4, R241, R0, 0x2 ;  /* 0x00000000f1089211 */ /* 0x000fc600078810ff */
[----:B------:R-:W-:Y:S01]  /*13e50*/  @!P2 IMAD.WIDE R2, R199, 0x4, R2 ;  /* 0x00000004c702a825 */ /* 0x000fe200078e0202 */
[----:B------:R-:W-:Y:S02]  /*13e60*/  @!P1 LEA.HI.X R9, R241, R4, R5, 0x2, P4 ;  /* 0x00000004f1099211 */ /* 0x000fe400020f1405 */
[----:B------:R-:W-:Y:S02]  /*13e70*/  SHF.R.S32.HI R5, RZ, 0x1f, R239 ;  /* 0x0000001fff057819 */ /* 0x000fe400000114ef */
[----:B------:R1:W-:Y:S01]  /*13e80*/  @!P2 ST.E.64 [R2.64], R124 ;  /* 0x0000007c0200a985 */ /* 0x0003e2000c101b06 */
[C---:B------:R-:W-:Y:S02]  /*13e90*/  @!P0 LEA R6, P2, R240.reuse, R0, 0x2 ;  /* 0x00000000f0068211 */ /* 0x040fe400078410ff */
[----:B------:R-:W-:Y:S01]  /*13ea0*/  ISETP.GE.AND P4, PT, R237, c[0x0][0x3c8], PT ;  /* 0x0000f200ed007a0c */ /* 0x000fe20003f86270 */
[----:B------:R4:W-:Y:S01]  /*13eb0*/  @!P1 ST.E.64 [R8.64], R150 ;  /* 0x0000009608009985 */ /* 0x0009e2000c101b06 */
[----:B------:R-:W-:-:S02]  /*13ec0*/  @!P0 LEA.HI.X R7, R240, R4, R10, 0x2, P2 ;  /* 0x00000004f0078211 */ /* 0x000fc400010f140a */
[----:B------:R-:W-:-:S03]  /*13ed0*/  ISETP.GE.AND P2, PT, R236, c[0x0][0x3c8], PT ;  /* 0x0000f200ec007a0c */ /* 0x000fc60003f46270 */
[----:B------:R5:W-:Y:S01]  /*13ee0*/  @!P0 ST.E.64 [R6.64], R128 ;  /* 0x0000008006008985 */ /* 0x000be2000c101b06 */
[-C--:B------:R-:W-:Y:S02]  /*13ef0*/  @!P5 LEA R10, P0, R238, R0.reuse, 0x2 ;  /* 0x00000000ee0ad211 */ /* 0x080fe400078010ff */
[----:B-1----:R-:W-:-:S04]  /*13f00*/  @!P3 LEA R2, P6, R239, R0, 0x2 ;  /* 0x00000000ef02b211 */ /* 0x002fc800078c10ff */
[----:B------:R-:W-:Y:S02]  /*13f10*/  @!P3 LEA.HI.X R3, R239, R4, R5, 0x2, P6 ;  /* 0x00000004ef03b211 */ /* 0x000fe400030f1405 */
[----:B------:R-:W-:Y:S02]  /*13f20*/  SHF.R.S32.HI R5, RZ, 0x1f, R238 ;  /* 0x0000001fff057819 */ /* 0x000fe400000114ee */
[C---:B----4-:R-:W-:Y:S01]  /*13f30*/  @!P4 LEA R8, P1, R237.reuse, R0, 0x2 ;  /* 0x00000000ed08c211 */ /* 0x050fe200078210ff */
[----:B------:R1:W-:Y:S01]  /*13f40*/  @!P3 ST.E.64 [R2.64], R146 ;  /* 0x000000920200b985 */ /* 0x0003e2000c101b06 */
[----:B------:R-:W-:Y:S02]  /*13f50*/  @!P5 LEA.HI.X R11, R238, R4, R5, 0x2, P0 ;  /* 0x00000004ee0bd211 */ /* 0x000fe400000f1405 */
[----:B-----5:R-:W-:Y:S02]  /*13f60*/  @!P2 LEA R6, P0, R236, R0, 0x2 ;  /* 0x00000000ec06a211 */ /* 0x020fe400078010ff */
[----:B------:R-:W-:Y:S01]  /*13f70*/  @!P4 LEA.HI.X R9, R237, R4, R252, 0x2, P1 ;  /* 0x00000004ed09c211 */ /* 0x000fe200008f14fc */
[----:B------:R4:W-:Y:S01]  /*13f80*/  @!P5 ST.E.64 [R10.64], R154 ;  /* 0x0000009a0a00d985 */ /* 0x0009e2000c101b06 */
[----:B------:R-:W-:-:S02]  /*13f90*/  ISETP.GE.AND P5, PT, R235, c[0x0][0x3c8], PT ;  /* 0x0000f200eb007a0c */ /* 0x000fc40003fa6270 */
[----:B------:R-:W-:Y:S01]  /*13fa0*/  ISETP.GE.AND P6, PT, R234, c[0x0][0x3c8], PT ;  /* 0x0000f200ea007a0c */ /* 0x000fe20003fc6270 */
[----:B------:R5:W-:Y:S01]  /*13fb0*/  @!P4 ST.E.64 [R8.64], R26 ;  /* 0x0000001a0800c985 */ /* 0x000be2000c101b06 */
[----:B------:R-:W-:Y:S02]  /*13fc0*/  @!P2 LEA.HI.X R7, R236, R4, R251, 0x2, P0 ;  /* 0x00000004ec07a211 */ /* 0x000fe400000f14fb */
[----:B------:R-:W-:Y:S02]  /*13fd0*/  ISETP.GE.AND P0, PT, R233, c[0x0][0x3c8], PT ;  /* 0x0000f200e9007a0c */ /* 0x000fe40003f06270 */
[----:B------:R-:W-:Y:S01]  /*13fe0*/  ISETP.GE.AND P4, PT, R231, c[0x0][0x3c8], PT ;  /* 0x0000f200e7007a0c */ /* 0x000fe20003f86270 */
[----:B------:R2:W-:Y:S01]  /*13ff0*/  @!P2 ST.E.64 [R6.64], R22 ;  /* 0x000000160600a985 */ /* 0x0005e2000c101b06 */
[----:B------:R-:W-:-:S03]  /*14000*/  IADD3 R5, R199, 0x68, RZ ;  /* 0x00000068c7057810 */ /* 0x000fc60007ffe0ff */
[----:B------:R-:W-:-:S04]  /*14010*/  @!P5 LEA R12, P1, R235, R0, 0x2 ;  /* 0x00000000eb0cd211 */ /* 0x000fc800078210ff */
[----:B------:R-:W-:Y:S02]  /*14020*/  @!P5 LEA.HI.X R13, R235, R4, R250, 0x2, P1 ;  /* 0x00000004eb0dd211 */ /* 0x000fe400008f14fa */
[----:B-1----:R-:W-:-:S03]  /*14030*/  IADD3 R2, R199, 0x58, RZ ;  /* 0x00000058c7027810 */ /* 0x002fc60007ffe0ff */
[----:B------:R-:W-:Y:S01]  /*14040*/  @!P5 ST.E.64 [R12.64], R158 ;  /* 0x0000009e0c00d985 */ /* 0x000fe2000c101b06 */
[----:B------:R-:W-:Y:S02]  /*14050*/  ISETP.GE.AND P3, PT, R2, c[0x0][0x3c8], PT ;  /* 0x0000f20002007a0c */ /* 0x000fe40003f66270 */
[----:B------:R-:W-:Y:S02]  /*14060*/  SHF.R.S32.HI R3, RZ, 0x1f, R2 ;  /* 0x0000001fff037819 */ /* 0x000fe40000011402 */
[----:B----4-:R-:W-:-:S04]  /*14070*/  @!P6 LEA R10, P2, R234, R0, 0x2 ;  /* 0x00000000ea0ae211 */ /* 0x010fc800078410ff */
[----:B------:R-:W-:Y:S02]  /*14080*/  @!P6 LEA.HI.X R11, R234, R4, R249, 0x2, P2 ;  /* 0x00000004ea0be211 */ /* 0x000fe400010f14f9 */
[-C--:B-----5:R-:W-:Y:S02]  /*14090*/  @!P0 LEA R8, P2, R233, R0.reuse, 0x2 ;  /* 0x00000000e9088211 */ /* 0x0a0fe400078410ff */
[----:B--2---:R-:W-:Y:S01]  /*140a0*/  IADD3 R6, R199, 0x60, RZ ;  /* 0x00000060c7067810 */ /* 0x004fe20007ffe0ff */
[----:B------:R1:W-:Y:S01]  /*140b0*/  @!P6 ST.E.64 [R10.64], R34 ;  /* 0x000000220a00e985 */ /* 0x0003e2000c101b06 */
[C---:B------:R-:W-:Y:S02]  /*140c0*/  @!P3 LEA R14, P1, R2.reuse, R0, 0x2 ;  /* 0x00000000020eb211 */ /* 0x040fe400078210ff */
[-C--:B------:R-:W-:Y:S02]  /*140d0*/  @!P0 LEA.HI.X R9, R233, R4.reuse, R248, 0x2, P2 ;  /* 0x00000004e9098211 */ /* 0x080fe400010f14f8 */
[----:B------:R-:W-:-:S02]  /*140e0*/  @!P3 LEA.HI.X R15, R2, R4, R3, 0x2, P1 ;  /* 0x00000004020fb211 */ /* 0x000fc400008f1403 */
[----:B------:R-:W-:Y:S01]  /*140f0*/  ISETP.GE.AND P3, PT, R6, c[0x0][0x3c8], PT ;  /* 0x0000f20006007a0c */ /* 0x000fe20003f66270 */
[----:B------:R2:W-:Y:S01]  /*14100*/  @!P0 ST.E.64 [R8.64], R30 ;  /* 0x0000001e08008985 */ /* 0x0005e2000c101b06 */
[----:B------:R-:W-:Y:S02]  /*14110*/  ISETP.GE.AND P2, PT, R5, c[0x0][0x3c8], PT ;  /* 0x0000f20005007a0c */ /* 0x000fe40003f46270 */
[C---:B------:R-:W-:Y:S02]  /*14120*/  IADD3 R3, R199.reuse, 0x70, RZ ;  /* 0x00000070c7037810 */ /* 0x040fe40007ffe0ff */
[----:B------:R-:W-:Y:S02]  /*14130*/  IADD3 R7, R199, 0x78, RZ ;  /* 0x00000078c7077810 */ /* 0x000fe40007ffe0ff */
[----:B------:R-:W-:Y:S02]  /*14140*/  ISETP.GE.AND P6, PT, R3, c[0x0][0x3c8], PT ;  /* 0x0000f20003007a0c */ /* 0x000fe40003fc6270 */
[----:B------:R-:W-:-:S03]  /*14150*/  ISETP.GE.AND P5, PT, R7, c[0x0][0x3c8], PT ;  /* 0x0000f20007007a0c */ /* 0x000fc60003fa6270 */
[C---:B------:R-:W-:Y:S02]  /*14160*/  @!P3 LEA R16, P1, R6.reuse, R0, 0x2 ;  /* 0x000000000610b211 */ /* 0x040fe400078210ff */
[----:B-1----:R-:W-:Y:S02]  /*14170*/  SHF.R.S32.HI R11, RZ, 0x1f, R6 ;  /* 0x0000001fff0b7819 */ /* 0x002fe40000011406 */
[----:B------:R-:W-:Y:S02]  /*14180*/  SHF.R.S32.HI R10, RZ, 0x1f, R5 ;  /* 0x0000001fff0a7819 */ /* 0x000fe40000011405 */
[----:B---3--:R-:W-:Y:S02]  /*14190*/  @!P3 LEA.HI.X R17, R6, R4, R11, 0x2, P1 ;  /* 0x000000040611b211 */ /* 0x008fe400008f140b */
[----:B------:R-:W-:Y:S02]  /*141a0*/  ISETP.GE.AND P1, PT, R2, c[0x0][0x3c8], PT ;  /* 0x0000f20002007a0c */ /* 0x000fe40003f26270 */
[----:B--2---:R-:W-:-:S02]  /*141b0*/  SHF.R.S32.HI R9, RZ, 0x1f, R231 ;  /* 0x0000001fff097819 */ /* 0x004fc400000114e7 */
[C---:B------:R-:W-:Y:S02]  /*141c0*/  @!P4 LEA R8, P0, R231.reuse, R0, 0x2 ;  /* 0x00000000e708c211 */ /* 0x040fe400078010ff */
[----:B------:R-:W-:Y:S02]  /*141d0*/  SHF.R.S32.HI R6, RZ, 0x1f, R7 ;  /* 0x0000001fff067819 */ /* 0x000fe40000011407 */
[----:B------:R-:W-:Y:S02]  /*141e0*/  @!P4 LEA.HI.X R9, R231, R4, R9, 0x2, P0 ;  /* 0x00000004e709c211 */ /* 0x000fe400000f1409 */
[----:B------:R-:W-:Y:S02]  /*141f0*/  @!P2 LEA R12, P0, R5, R0, 0x2 ;  /* 0x00000000050ca211 */ /* 0x000fe400078010ff */
[----:B------:R-:W-:Y:S01]  /*14200*/  IADD3 R2, R199, 0x80, RZ ;  /* 0x00000080c7027810 */ /* 0x000fe20007ffe0ff */
[----:B------:R1:W-:Y:S01]  /*14210*/  @!P4 ST.E.64 [R8.64], R42 ;  /* 0x0000002a0800c985 */ /* 0x0003e2000c101b06 */
[----:B------:R-:W-:-:S02]  /*14220*/  @!P2 LEA.HI.X R13, R5, R4, R10, 0x2, P0 ;  /* 0x00000004050da211 */ /* 0x000fc400000f140a */
[----:B------:R-:W-:Y:S01]  /*14230*/  IADD3 R5, R199, 0x88, RZ ;  /* 0x00000088c7057810 */ /* 0x000fe20007ffe0ff */
[----:B------:R-:W-:Y:S01]  /*14240*/  @!P1 ST.E.64 [R14.64], R38 ;  /* 0x000000260e009985 */ /* 0x000fe2000c101b06 */
[----:B------:R-:W-:-:S03]  /*14250*/  @!P6 LEA R10, P1, R3, R0, 0x2 ;  /* 0x00000000030ae211 */ /* 0x000fc600078210ff */
[----:B------:R-:W-:Y:S01]  /*14260*/  @!P3 ST.E.64 [R16.64], R50 ;  /* 0x000000321000b985 */ /* 0x000fe2000c101b06 */
[----:B------:R-:W-:-:S03]  /*14270*/  ISETP.GE.AND P3, PT, R2, c[0x0][0x3c8], PT ;  /* 0x0000f20002007a0c */ /* 0x000fc60003f66270 */
[----:B------:R2:W-:Y:S01]  /*14280*/  @!P2 ST.E.64 [R12.64], R46 ;  /* 0x0000002e0c00a985 */ /* 0x0005e2000c101b06 */
[----:B------:R-:W-:Y:S02]  /*14290*/  ISETP.GE.AND P2, PT, R3, c[0x0][0x3c8], PT ;  /* 0x0000f20003007a0c */ /* 0x000fe40003f46270 */
[----:B-1----:R-:W-:Y:S02]  /*142a0*/  SHF.R.S32.HI R9, RZ, 0x1f, R3 ;  /* 0x0000001fff097819 */ /* 0x002fe40000011403 */
[----:B------:R-:W-:Y:S02]  /*142b0*/  @!P5 LEA R8, P0, R7, R0, 0x2 ;  /* 0x000000000708d211 */ /* 0x000fe400078010ff */
[-C--:B------:R-:W-:Y:S02]  /*142c0*/  @!P6 LEA.HI.X R11, R3, R4.reuse, R9, 0x2, P1 ;  /* 0x00000004030be211 */ /* 0x080fe400008f1409 */
[----:B------:R-:W-:Y:S02]  /*142d0*/  ISETP.GE.AND P6, PT, R5, c[0x0][0x3c8], PT ;  /* 0x0000f20005007a0c */ /* 0x000fe40003fc6270 */
[----:B------:R-:W-:-:S03]  /*142e0*/  @!P5 LEA.HI.X R9, R7, R4, R6, 0x2, P0 ;  /* 0x000000040709d211 */ /* 0x000fc600000f1406 */
[----:B------:R1:W-:Y:S01]  /*142f0*/  @!P2 ST.E.64 [R10.64], R58 ;  /* 0x0000003a0a00a985 */ /* 0x0003e2000c101b06 */
[----:B------:R-:W-:Y:S02]  /*14300*/  IADD3 R6, R199, 0x90, RZ ;  /* 0x00000090c7067810 */ /* 0x000fe40007ffe0ff */
[----:B--2---:R-:W-:Y:S01]  /*14310*/  SHF.R.S32.HI R13, RZ, 0x1f, R5 ;  /* 0x0000001fff0d7819 */ /* 0x004fe20000011405 */
[----:B------:R2:W-:Y:S01]  /*14320*/  @!P5 ST.E.64 [R8.64], R54 ;  /* 0x000000360800d985 */ /* 0x0005e2000c101b06 */
[----:B------:R-:W-:Y:S02]  /*14330*/  ISETP.GE.AND P4, PT, R6, c[0x0][0x3c8], PT ;  /* 0x0000f20006007a0c */ /* 0x000fe40003f86270 */
[----:B------:R-:W-:Y:S02]  /*14340*/  SHF.R.S32.HI R15, RZ, 0x1f, R2 ;  /* 0x0000001fff0f7819 */ /* 0x000fe40000011402 */
[-C--:B------:R-:W-:Y:S02]  /*14350*/  @!P3 LEA R14, P1, R2, R0.reuse, 0x2 ;  /* 0x00000000020eb211 */ /* 0x080fe400078210ff */
[----:B------:R-:W-:-:S02]  /*14360*/  @!P6 LEA R12, P0, R5, R0, 0x2 ;  /* 0x00000000050ce211 */ /* 0x000fc400078010ff */
[----:B------:R-:W-:Y:S02]  /*14370*/  IADD3 R7, R199, 0x98, RZ ;  /* 0x00000098c7077810 */ /* 0x000fe40007ffe0ff */
[-C--:B------:R-:W-:Y:S02]  /*14380*/  @!P6 LEA.HI.X R13, R5, R4.reuse, R13, 0x2, P0 ;  /* 0x00000004050de211 */ /* 0x080fe400000f140d */
[----:B------:R-:W-:Y:S02]  /*14390*/  @!P3 LEA.HI.X R15, R2, R4, R15, 0x2, P1 ;  /* 0x00000004020fb211 */ /* 0x000fe400008f140f */
[----:B------:R-:W-:Y:S02]  /*143a0*/  ISETP.GE.AND P3, PT, R7, c[0x0][0x3c8], PT ;  /* 0x0000f20007007a0c */ /* 0x000fe40003f66270 */
[----:B------:R-:W-:Y:S02]  /*143b0*/  IADD3 R5, R199, 0xa0, RZ ;  /* 0x000000a0c7057810 */ /* 0x000fe40007ffe0ff */
[----:B------:R-:W-:-:S02]  /*143c0*/  SHF.R.S32.HI R16, RZ, 0x1f, R7 ;  /* 0x0000001fff107819 */ /* 0x000fc40000011407 */
[----:B------:R-:W-:Y:S02]  /*143d0*/  ISETP.GE.AND P2, PT, R5, c[0x0][0x3c8], PT ;  /* 0x0000f20005007a0c */ /* 0x000fe40003f46270 */
[----:B------:R-:W-:Y:S02]  /*143e0*/  IADD3 R3, R199, 0xa8, RZ ;  /* 0x000000a8c7037810 */ /* 0x000fe40007ffe0ff */
[-C--:B-1----:R-:W-:Y:S02]  /*143f0*/  @!P4 LEA R10, P0, R6, R0.reuse, 0x2 ;  /* 0x00000000060ac211 */ /* 0x082fe400078010ff */
[----:B------:R-:W-:Y:S02]  /*14400*/  ISETP.GE.AND P1, PT, R3, c[0x0][0x3c8], PT ;  /* 0x0000f20003007a0c */ /* 0x000fe40003f26270 */
[----:B--2---:R-:W-:Y:S02]  /*14410*/  SHF.R.S32.HI R9, RZ, 0x1f, R6 ;  /* 0x0000001fff097819 */ /* 0x004fe40000011406 */
[----:B------:R-:W-:-:S02]  /*14420*/  @!P3 LEA R8, P5, R7, R0, 0x2 ;  /* 0x000000000708b211 */ /* 0x000fc400078a10ff */
[-C--:B------:R-:W-:Y:S02]  /*14430*/  @!P4 LEA.HI.X R11, R6, R4.reuse, R9, 0x2, P0 ;  /* 0x00000004060bc211 */ /* 0x080fe400000f1409 */
[----:B------:R-:W-:Y:S02]  /*14440*/  ISETP.GE.AND P0, PT, R2, c[0x0][0x3c8], PT ;  /* 0x0000f20002007a0c */ /* 0x000fe40003f06270 */
[----:B------:R-:W-:Y:S02]  /*14450*/  @!P3 LEA.HI.X R9, R7, R4, R16, 0x2, P5 ;  /* 0x000000040709b211 */ /* 0x000fe400028f1410 */
[C---:B------:R-:W-:Y:S02]  /*14460*/  IADD3 R7, R199.reuse, 0xb0, RZ ;  /* 0x000000b0c7077810 */ /* 0x040fe40007ffe0ff */
[----:B------:R-:W-:Y:S02]  /*14470*/  IADD3 R6, R199, 0xb8, RZ ;  /* 0x000000b8c7067810 */ /* 0x000fe40007ffe0ff */
[----:B------:R-:W-:-:S02]  /*14480*/  ISETP.GE.AND P5, PT, R7, c[0x0][0x3c8], PT ;  /* 0x0000f20007007a0c */ /* 0x000fc40003fa6270 */
[----:B------:R-:W-:-:S03]  /*14490*/  SHF.R.S32.HI R2, RZ, 0x1f, R3 ;  /* 0x0000001fff027819 */ /* 0x000fc60000011403 */
[----:B------:R1:W-:Y:S01]  /*144a0*/  @!P0 ST.E.64 [R14.64], R66 ;  /* 0x000000420e008985 */ /* 0x0003e2000c101b06 */
[----:B------:R-:W-:-:S03]  /*144b0*/  @!P2 LEA R16, P0, R5, R0, 0x2 ;  /* 0x000000000510a211 */ /* 0x000fc600078010ff */
[----:B------:R2:W-:Y:S04]  /*144c0*/  @!P6 ST.E.64 [R12.64], R62 ;  /* 0x0000003e0c00e985 */ /* 0x0005e8000c101b06 */
[----:B------:R-:W-:Y:S04]  /*144d0*/  @!P4 ST.E.64 [R10.64], R74 ;  /* 0x0000004a0a00c985 */ /* 0x000fe8000c101b06 */
[----:B------:R3:W-:Y:S01]  /*144e0*/  @!P3 ST.E.64 [R8.64], R70 ;  /* 0x000000460800b985 */ /* 0x0007e2000c101b06 */
[----:B-1----:R-:W-:Y:S02]  /*144f0*/  @!P1 LEA R14, P6, R3, R0, 0x2 ;  /* 0x00000000030e9211 */ /* 0x002fe400078c10ff */
[----:B--2---:R-:W-:-:S02]  /*14500*/  SHF.R.S32.HI R12, RZ, 0x1f, R5 ;  /* 0x0000001fff0c7819 */ /* 0x004fc40000011405 */
[-C--:B------:R-:W-:Y:S02]  /*14510*/  @!P1 LEA.HI.X R15, R3, R4.reuse, R2, 0x2, P6 ;  /* 0x00000004030f9211 */ /* 0x080fe400030f1402 */
[----:B------:R-:W-:Y:S02]  /*14520*/  @!P2 LEA.HI.X R17, R5, R4, R12, 0x2, P0 ;  /* 0x000000040511a211 */ /* 0x000fe400000f140c */
[----:B------:R-:W-:Y:S02]  /*14530*/  ISETP.GE.AND P0, PT, R6, c[0x0][0x3c8], PT ;  /* 0x0000f20006007a0c */ /* 0x000fe40003f06270 */
[----:B------:R-:W-:Y:S01]  /*14540*/  SHF.R.S32.HI R5, RZ, 0x1f, R7 ;  /* 0x0000001fff057819 */ /* 0x000fe20000011407 */
[----:B------:R1:W-:Y:S01]  /*14550*/  @!P2 ST.E.64 [R16.64], R82 ;  /* 0x000000521000a985 */ /* 0x0003e2000c101b06 */
[----:B------:R-:W-:Y:S02]  /*14560*/  @!P5 LEA R12, P4, R7, R0, 0x2 ;  /* 0x00000000070cd211 */ /* 0x000fe400078810ff */
[----:B------:R-:W-:Y:S01]  /*14570*/  IADD3 R3, R199, 0xc0, RZ ;  /* 0x000000c0c7037810 */ /* 0x000fe20007ffe0ff */
[----:B------:R2:W-:Y:S01]  /*14580*/  @!P1 ST.E.64 [R14.64], R78 ;  /* 0x0000004e0e009985 */ /* 0x0005e2000c101b06 */
[----:B---3--:R-:W-:-:S02]  /*14590*/  SHF.R.S32.HI R9, RZ, 0x1f, R6 ;  /* 0x0000001fff097819 */ /* 0x008fc40000011406 */
[----:B------:R-:W-:Y:S02]  /*145a0*/  IADD3 R2, R199, 0xc8, RZ ;  /* 0x000000c8c7027810 */ /* 0x000fe40007ffe0ff */
[----:B------:R-:W-:Y:S02]  /*145b0*/  @!P5 LEA.HI.X R13, R7, R4, R5, 0x2, P4 ;  /* 0x00000004070dd211 */ /* 0x000fe400020f1405 */
[C---:B------:R-:W-:Y:S02]  /*145c0*/  @!P0 LEA R8, P3, R6.reuse, R0, 0x2 ;  /* 0x0000000006088211 */ /* 0x040fe400078610ff */
[----:B------:R-:W-:Y:S01]  /*145d0*/  ISETP.GE.AND P4, PT, R3, c[0x0][0x3c8], PT ;  /* 0x0000f20003007a0c */ /* 0x000fe20003f86270 */
[----:B------:R-:W-:Y:S01]  /*145e0*/  @!P5 ST.E.64 [R12.64], R94 ;  /* 0x0000005e0c00d985 */ /* 0x000fe2000c101b06 */
[----:B------:R-:W-:Y:S02]  /*145f0*/  @!P0 LEA.HI.X R9, R6, R4, R9, 0x2, P3 ;  /* 0x0000000406098211 */ /* 0x000fe400018f1409 */
[----:B------:R-:W-:-:S02]  /*14600*/  ISETP.GE.AND P3, PT, R2, c[0x0][0x3c8], PT ;  /* 0x0000f20002007a0c */ /* 0x000fc40003f66270 */
[C---:B------:R-:W-:Y:S01]  /*14610*/  IADD3 R5, R199.reuse, 0xd0, RZ ;  /* 0x000000d0c7057810 */ /* 0x040fe20007ffe0ff */
[----:B------:R3:W-:Y:S01]  /*14620*/  @!P0 ST.E.64 [R8.64], R86 ;  /* 0x0000005608008985 */ /* 0x0007e2000c101b06 */
[----:B------:R-:W-:Y:S02]  /*14630*/  SHF.R.S32.HI R11, RZ, 0x1f, R3 ;  /* 0x0000001fff0b7819 */ /* 0x000fe40000011403 */
[----:B------:R-:W-:Y:S02]  /*14640*/  IADD3 R7, R199, 0xd8, RZ ;  /* 0x000000d8c7077810 */ /* 0x000fe40007ffe0ff */
[----:B------:R-:W-:Y:S02]  /*14650*/  SHF.R.S32.HI R6, RZ, 0x1f, R2 ;  /* 0x0000001fff067819 */ /* 0x000fe40000011402 */
[----:B------:R-:W-:Y:S02]  /*14660*/  @!P4 LEA R10, P2, R3, R0, 0x2 ;  /* 0x00000000030ac211 */ /* 0x000fe400078410ff */
[----:B------:R-:W-:-:S02]  /*14670*/  ISETP.GE.AND P6, PT, R5, c[0x0][0x3c8], PT ;  /* 0x0000f20005007a0c */ /* 0x000fc40003fc6270 */
[C---:B-1----:R-:W-:Y:S02]  /*14680*/  @!P3 LEA R16, P1, R2.reuse, R0, 0x2 ;  /* 0x000000000210b211 */ /* 0x042fe400078210ff */
[-C--:B------:R-:W-:Y:S02]  /*14690*/  @!P4 LEA.HI.X R11, R3, R4.reuse, R11, 0x2, P2 ;  /* 0x00000004030bc211 */ /* 0x080fe400010f140b */
[----:B------:R-:W-:Y:S02]  /*146a0*/  ISETP.GE.AND P4, PT, R7, c[0x0][0x3c8], PT ;  /* 0x0000f20007007a0c */ /* 0x000fe40003f86270 */
[----:B------:R-:W-:Y:S02]  /*146b0*/  @!P3 LEA.HI.X R17, R2, R4, R6, 0x2, P1 ;  /* 0x000000040211b211 */ /* 0x000fe400008f1406 */
[----:B------:R-:W-:Y:S02]  /*146c0*/  IADD3 R6, R199, 0xe0, RZ ;  /* 0x000000e0c7067810 */ /* 0x000fe40007ffe0ff */
[----:B------:R-:W-:-:S02]  /*146d0*/  ISETP.GE.AND P5, PT, R3, c[0x0][0x3c8], PT ;  /* 0x0000f20003007a0c */ /* 0x000fc40003fa6270 */
[----:B------:R-:W-:Y:S02]  /*146e0*/  ISETP.GE.AND P3, PT, R6, c[0x0][0x3c8], PT ;  /* 0x0000f20006007a0c */ /* 0x000fe40003f66270 */
[----:B--2---:R-:W-:Y:S02]  /*146f0*/  @!P6 LEA R14, P1, R5, R0, 0x2 ;  /* 0x00000000050ee211 */ /* 0x004fe400078210ff */
[C---:B------:R-:W-:Y:S02]  /*14700*/  IADD3 R3, R199.reuse, 0xf0, RZ ;  /* 0x000000f0c7037810 */ /* 0x040fe40007ffe0ff */
[----:B---3--:R-:W-:Y:S02]  /*14710*/  IADD3 R8, R199, 0xe8, RZ ;  /* 0x000000e8c7087810 */ /* 0x008fe40007ffe0ff */
[----:B------:R-:W-:Y:S02]  /*14720*/  SHF.R.S32.HI R9, RZ, 0x1f, R5 ;  /* 0x0000001fff097819 */ /* 0x000fe40000011405 */
[----:B------:R-:W-:Y:S01]  /*14730*/  ISETP.GE.AND P2, PT, R8, c[0x0][0x3c8], PT ;  /* 0x0000f20008007a0c */ /* 0x000fe20003f46270 */
[----:B------:R1:W-:Y:S01]  /*14740*/  @!P5 ST.E.64 [R10.64], R168 ;  /* 0x000000a80a00d985 */ /* 0x0003e2000c101b06 */
[----:B------:R-:W-:-:S02]  /*14750*/  SHF.R.S32.HI R13, RZ, 0x1f, R7 ;  /* 0x0000001fff0d7819 */ /* 0x000fc40000011407 */
[----:B------:R-:W-:Y:S02]  /*14760*/  @!P4 LEA R12, P0, R7, R0, 0x2 ;  /* 0x00000000070cc211 */ /* 0x000fe400078010ff */
[-C--:B------:R-:W-:Y:S02]  /*14770*/  @!P6 LEA.HI.X R15, R5, R4.reuse, R9, 0x2, P1 ;  /* 0x00000004050fe211 */ /* 0x080fe400008f1409 */
[----:B------:R-:W-:Y:S02]  /*14780*/  ISETP.GE.AND P1, PT, R3, c[0x0][0x3c8], PT ;  /* 0x0000f20003007a0c */ /* 0x000fe40003f26270 */
[----:B------:R-:W-:Y:S02]  /*14790*/  @!P4 LEA.HI.X R13, R7, R4, R13, 0x2, P0 ;  /* 0x00000004070dc211 */ /* 0x000fe400000f140d */
[----:B------:R-:W-:Y:S02]  /*147a0*/  SHF.R.S32.HI R5, RZ, 0x1f, R6 ;  /* 0x0000001fff057819 */ /* 0x000fe40000011406 */
[----:B------:R-:W-:-:S13]  /*147b0*/  ISETP.GE.AND P5, PT, R2, c[0x0][0x3c8], PT ;  /* 0x0000f20002007a0c */ /* 0x000fda0003fa6270 */
[----:B------:R-:W-:Y:S01]  /*147c0*/  @!P5 ST.E.64 [R16.64], R172 ;  /* 0x000000ac1000d985 */ /* 0x000fe2000c101b06 */
[----:B-1----:R-:W-:-:S03]  /*147d0*/  @!P3 LEA R10, P0, R6, R0, 0x2 ;  /* 0x00000000060ab211 */ /* 0x002fc600078010ff */
[----:B------:R-:W-:Y:S01]  /*147e0*/  @!P6 ST.E.64 [R14.64], R170 ;  /* 0x000000aa0e00e985 */ /* 0x000fe2000c101b06 */
[----:B------:R-:W-:-:S03]  /*147f0*/  @!P3 LEA.HI.X R11, R6, R4, R5, 0x2, P0 ;  /* 0x00000004060bb211 */ /* 0x000fc600000f1405 */
[----:B------:R-:W-:Y:S01]  /*14800*/  @!P4 ST.E.64 [R12.64], R110 ;  /* 0x0000006e0c00c985 */ /* 0x000fe2000c101b06 */
[----:B------:R-:W-:Y:S02]  /*14810*/  SHF.R.S32.HI R5, RZ, 0x1f, R8 ;  /* 0x0000001fff057819 */ /* 0x000fe40000011408 */
[C---:B------:R-:W-:Y:S01]  /*14820*/  @!P2 LEA R6, P0, R8.reuse, R0, 0x2 ;  /* 0x000000000806a211 */ /* 0x040fe200078010ff */
[----:B------:R-:W-:Y:S03]  /*14830*/  @!P3 ST.E.64 [R10.64], R106 ;  /* 0x0000006a0a00b985 */ /* 0x000fe6000c101b06 */
[----:B------:R-:W-:Y:S02]  /*14840*/  @!P2 LEA.HI.X R7, R8, R4, R5, 0x2, P0 ;  /* 0x000000040807a211 */ /* 0x000fe400000f1405 */
[----:B------:R-:W-:Y:S02]  /*14850*/  SHF.R.S32.HI R5, RZ, 0x1f, R3 ;  /* 0x0000001fff057819 */ /* 0x000fe40000011403 */
[C---:B------:R-:W-:Y:S01]  /*14860*/  @!P1 LEA R2, P0, R3.reuse, R0, 0x2 ;  /* 0x0000000003029211 */ /* 0x040fe200078010ff */
[----:B------:R-:W-:Y:S03]  /*14870*/  @!P2 ST.E.64 [R6.64], R102 ;  /* 0x000000660600a985 */ /* 0x000fe6000c101b06 */
[----:B------:R-:W-:-:S05]  /*14880*/  @!P1 LEA.HI.X R3, R3, R4, R5, 0x2, P0 ;  /* 0x0000000403039211 */ /* 0x000fca00000f1405 */
[----:B------:R1:W-:Y:S02]  /*14890*/  @!P1 ST.E.64 [R2.64], R98 ;  /* 0x0000006202009985 */ /* 0x0003e4000c101b06 */
[----:B-1----:R-:W-:-:S04]  /*148a0*/  IADD3 R2, R199, 0xf8, RZ ;  /* 0x000000f8c7027810 */ /* 0x002fc80007ffe0ff */
[----:B------:R-:W-:-:S13]  /*148b0*/  ISETP.GE.AND P0, PT, R2, c[0x0][0x3c8], PT ;  /* 0x0000f20002007a0c */ /* 0x000fda0003f06270 */
[----:B------:R-:W-:Y:S05]  /*148c0*/  @P0 BRA `(.L_x_249) ;  /* 0x00000d8000000947 */ /* 0x000fea0003800000 */
[----:B------:R-:W-:Y:S02]  /*148d0*/  LEA R6, P0, R2, R0, 0x2 ;  /* 0x0000000002067211 */ /* 0x000fe400078010ff */
[----:B------:R-:W-:-:S04]  /*148e0*/  SHF.R.S32.HI R0, RZ, 0x1f, R2 ;  /* 0x0000001fff007819 */ /* 0x000fc80000011402 */
[----:B------:R-:W-:-:S05]  /*148f0*/  LEA.HI.X R7, R2, R4, R0, 0x2, P0 ;  /* 0x0000000402077211 */ /* 0x000fca00000f1400 */
[----:B------:R1:W-:Y:S01]  /*14900*/  ST.E.64 [R6.64], R90 ;  /* 0x0000005a06007985 */ /* 0x0003e2000c101b06 */
[----:B------:R-:W-:Y:S05]  /*14910*/  BRA `(.L_x_249) ;  /* 0x00000d3000007947 */ /* 0x000fea0003800000 */
.L_x_234:
[----:B------:R-:W-:Y:S01]  /*14920*/  ISETP.NE.U32.AND P0, PT, RZ, c[0x0][0x508], PT ;  /* 0x00014200ff007a0c */ /* 0x000fe20003f05070 */
[----:B-1----:R-:W-:Y:S01]  /*14930*/  IMAD.MOV.U32 R4, RZ, RZ, 0x4 ;  /* 0x00000004ff047424 */ /* 0x002fe200078e00ff */
[----:B------:R-:W-:Y:S01]  /*14940*/  ISETP.NE.U32.AND P2, PT, RZ, c[0x0][0x500], PT ;  /* 0x00014000ff007a0c */ /* 0x000fe20003f45070 */
[----:B------:R-:W-:Y:S01]  /*14950*/  IMAD.MOV.U32 R6, RZ, RZ, RZ ;  /* 0x000000ffff067224 */ /* 0x000fe200078e00ff */
[----:B------:R-:W-:Y:S01]  /*14960*/  ISETP.NE.AND.EX P1, PT, RZ, c[0x0][0x50c], PT, P0 ;  /* 0x00014300ff007a0c */ /* 0x000fe20003f25300 */
[----:B------:R-:W-:Y:S01]  /*14970*/  IMAD.MOV.U32 R19, RZ, RZ, c[0x0][0x388] ;  /* 0x0000e200ff137624 */ /* 0x000fe200078e00ff */
[----:B------:R-:W-:Y:S01]  /*14980*/  ISETP.NE.AND.EX P2, PT, RZ, c[0x0][0x504], PT, P2 ;  /* 0x00014100ff007a0c */ /* 0x000fe20003f45320 */
[----:B------:R-:W-:-:S10]  /*14990*/  IMAD.WIDE R4, R206, R4, c[0x0][0x500] ;  /* 0x00014000ce047625 */ /* 0x000fd400078e0204 */
[C---:B------:R-:W-:Y:S02]  /*149a0*/  @P1 LEA R2, P0, R206.reuse, c[0x0][0x508], 0x2 ;  /* 0x00014200ce021a11 */ /* 0x040fe400078010ff */
[----:B------:R1:W5:Y:S02]  /*149b0*/  @P2 LDG.E R6, [R4.64] ;  /* 0x0000000604062981 */ /* 0x000364000c1e1900 */
[----:B------:R-:W-:-:S05]  /*149c0*/  @P1 LEA.HI.X R3, R206, c[0x0][0x50c], R221, 0x2, P0 ;  /* 0x00014300ce031a11 */ /* 0x000fca00000f14dd */
[----:B------:R1:W5:Y:S01]  /*149d0*/  @P1 LDG.E R19, [R2.64] ;  /* 0x0000000602131981 */ /* 0x000362000c1e1900 */
[----:B------:R-:W-:-:S04]  /*149e0*/  ISETP.NE.AND P0, PT, R222, RZ, PT ;  /* 0x000000ffde00720c */ /* 0x000fc80003f05270 */
[----:B------:R-:W-:Y:S01]  /*149f0*/  SEL R18, R222, c[0x0][0x3d4], P0 ;  /* 0x0000f500de127a07 */ /* 0x000fe20000000000 */
[----:B------:R-:W-:Y:S05]  /*14a00*/  @P1 BRA `(.L_x_255) ;  /* 0x0000004000001947 */ /* 0x000fea0003800000 */
[----:B------:R-:W-:Y:S05]  /*14a10*/  @!P2 BRA `(.L_x_255) ;  /* 0x000000300000a947 */ /* 0x000fea0003800000 */
[----:B------:R2:W3:Y:S04]  /*14a20*/  LDG.E R0, [R4.64] ;  /* 0x0000000604007981 */ /* 0x0004e8000c1e1900 */
[----:B-12---:R-:W3:Y:S02]  /*14a30*/  LDG.E R4, [R4.64+0x4] ;  /* 0x0000040604047981 */ /* 0x006ee4000c1e1900 */
[----:B---3-5:R-:W-:Y:S02]  /*14a40*/  IADD3 R19, -R0, R4, RZ ;  /* 0x0000000400137210 */ /* 0x028fe40007ffe1ff */
.L_x_255:
[----:B-1----:R-:W1:Y:S01]  /*14a50*/  S2R R2, SR_TID.X ;  /* 0x0000000000027919 */ /* 0x002e620000002100 */
[----:B------:R-:W-:Y:S01]  /*14a60*/  BSSY B0, `(.L_x_256) ;  /* 0x0000035000007945 */ /* 0x000fe20003800000 */
[----:B------:R-:W-:Y:S02]  /*14a70*/  SEL R12, R206, RZ, !P2 ;  /* 0x000000ffce0c7207 */ /* 0x000fe40005000000 */
[----:B------:R-:W-:-:S02]  /*14a80*/  SEL R20, R221, RZ, !P2 ;  /* 0x000000ffdd147207 */ /* 0x000fc40005000000 */
[----:B-----5:R-:W-:Y:S02]  /*14a90*/  SHF.R.S32.HI R17, RZ, 0x1f, R6 ;  /* 0x0000001fff117819 */ /* 0x020fe40000011406 */
[----:B-1----:R-:W-:-:S13]  /*14aa0*/  ISETP.GT.AND P0, PT, R2, 0x7f, PT ;  /* 0x0000007f0200780c */ /* 0x002fda0003f04270 */
[----:B------:R-:W-:Y:S05]  /*14ab0*/  @P0 BRA `(.L_x_257) ;  /* 0x000002f000000947 */ /* 0x000fea0003800000 */
[----:B------:R-:W-:Y:S01]  /*14ac0*/  IMAD R0, R19, c[0x0][0x4e8], RZ ;  /* 0x00013a0013007a24 */ /* 0x000fe200078e02ff */
[----:B------:R-:W-:-:S04]  /*14ad0*/  LEA R13, R209, R2, 0x7 ;  /* 0x00000002d10d7211 */ /* 0x000fc800078e38ff */
[----:B------:R-:W-:-:S13]  /*14ae0*/  ISETP.GE.AND P0, PT, R13, R0, PT ;  /* 0x000000000d00720c */ /* 0x000fda0003f06270 */
[----:B------:R-:W-:Y:S05]  /*14af0*/  @P0 BRA `(.L_x_257) ;  /* 0x000002b000000947 */ /* 0x000fea0003800000 */
[----:B------:R-:W-:Y:S01]  /*14b00*/  IMAD.MOV.U32 R0, RZ, RZ, 0x368 ;  /* 0x00000368ff007424 */ /* 0x000fe200078e00ff */
[----:B------:R-:W-:-:S04]  /*14b10*/  ISETP.GT.AND P2, PT, R18, 0x1, PT ;  /* 0x000000011200780c */ /* 0x000fc80003f44270 */
[----:B------:R-:W-:-:S04]  /*14b20*/  SEL R0, R0, 0x328, P2 ;  /* 0x0000032800007807 */ /* 0x000fc80001000000 */
[----:B------:R1:W2:Y:S08]  /*14b30*/  LDC.64 R8, c[0x0][R0+0x170] ;  /* 0x00005c0000087b82 */ /* 0x0002b00000000a00 */
[----:B------:R1:W3:Y:S08]  /*14b40*/  LDC.64 R4, c[0x0][R0+0x168] ;  /* 0x00005a0000047b82 */ /* 0x0002f00000000a00 */
[----:B------:R1:W4:Y:S08]  /*14b50*/  LDC.64 R14, c[0x0][R0+0x178] ;  /* 0x00005e00000e7b82 */ /* 0x0003300000000a00 */
[----:B------:R1:W5:Y:S02]  /*14b60*/  LDC.64 R10, c[0x0][R0+0x160] ;  /* 0x00005800000a7b82 */ /* 0x0003640000000a00 */
[----:B-1----:R-:W-:-:S02]  /*14b70*/  IMAD.MOV.U32 R0, RZ, RZ, c[0x0][0x4e8] ;  /* 0x00013a00ff007624 */ /* 0x002fc400078e00ff */
[-C--:B--2---:R-:W-:Y:S02]  /*14b80*/  IMAD R7, R9, R12.reuse, RZ ;  /* 0x0000000c09077224 */ /* 0x084fe400078e02ff */
[----:B------:R-:W-:Y:S01]  /*14b90*/  IMAD.WIDE.U32 R2, R8, R12, RZ ;  /* 0x0000000c08027225 */ /* 0x000fe200078e00ff */
[----:B------:R-:W-:Y:S02]  /*14ba0*/  ISETP.NE.AND P0, PT, R0, 0x1, PT ;  /* 0x000000010000780c */ /* 0x000fe40003f05270 */
[----:B------:R-:W-:Y:S01]  /*14bb0*/  MOV R0, R13 ;  /* 0x0000000d00007202 */ /* 0x000fe20000000f00 */
[----:B------:R-:W-:Y:S01]  /*14bc0*/  IMAD R8, R8, R20, R7 ;  /* 0x0000001408087224 */ /* 0x000fe200078e0207 */
[----:B------:R-:W-:Y:S01]  /*14bd0*/  SEL R7, R232, RZ, P2 ;  /* 0x000000ffe8077207 */ /* 0x000fe20001000000 */
[-C--:B---3--:R-:W-:Y:S02]  /*14be0*/  IMAD R9, R5, R217.reuse, RZ ;  /* 0x000000d905097224 */ /* 0x088fe400078e02ff */
[----:B------:R-:W-:Y:S01]  /*14bf0*/  IMAD.WIDE.U32 R4, R4, R217, RZ ;  /* 0x000000d904047225 */ /* 0x000fe200078e00ff */
[----:B------:R-:W-:-:S03]  /*14c00*/  IADD3 R3, R3, R8, RZ ;  /* 0x0000000803037210 */ /* 0x000fc60007ffe0ff */
[----:B------:R-:W-:Y:S02]  /*14c10*/  IMAD.IADD R9, R5, 0x1, R9 ;  /* 0x0000000105097824 */ /* 0x000fe400078e0209 */
[----:B------:R-:W-:-:S04]  /*14c20*/  @P0 IMAD.HI.U32 R16, R13, c[0x0][0x4ec], RZ ;  /* 0x00013b000d100a27 */ /* 0x000fc800078e00ff */
[-C--:B----4-:R-:W-:Y:S01]  /*14c30*/  IMAD R8, R15, R7.reuse, RZ ;  /* 0x000000070f087224 */ /* 0x090fe200078e02ff */
[----:B------:R-:W-:Y:S02]  /*14c40*/  @P0 SHF.R.U32.HI R0, RZ, c[0x0][0x4f0], R16 ;  /* 0x00013c00ff000a19 */ /* 0x000fe40000011610 */
[----:B------:R-:W-:Y:S01]  /*14c50*/  IADD3 R16, P1, P0, R2, R4, R6 ;  /* 0x0000000402107210 */ /* 0x000fe2000783e006 */
[----:B------:R-:W-:-:S03]  /*14c60*/  IMAD.WIDE.U32 R4, R14, R7, RZ ;  /* 0x000000070e047225 */ /* 0x000fc600078e00ff */
[----:B------:R-:W-:Y:S01]  /*14c70*/  IADD3.X R9, R3, R9, R17, P1, P0 ;  /* 0x0000000903097210 */ /* 0x000fe20000fe0411 */
[----:B------:R-:W-:Y:S01]  /*14c80*/  IMAD.MOV R2, RZ, RZ, -R0 ;  /* 0x000000ffff027224 */ /* 0x000fe200078e0a00 */
[----:B------:R-:W-:Y:S01]  /*14c90*/  IADD3 R5, R5, R8, RZ ;  /* 0x0000000805057210 */ /* 0x000fe20007ffe0ff */
[----:B------:R-:W-:Y:S01]  /*14ca0*/  IMAD.MOV.U32 R8, RZ, RZ, c[0x0][0x4a8] ;  /* 0x00012a00ff087624 */ /* 0x000fe200078e00ff */
[----:B------:R-:W-:Y:S01]  /*14cb0*/  IADD3 R4, P1, P0, R0, R16, R4 ;  /* 0x0000001000047210 */ /* 0x000fe2000783e004 */
[----:B------:R-:W-:Y:S01]  /*14cc0*/  IMAD R2, R2, c[0x0][0x4e8], R13 ;  /* 0x00013a0002027a24 */ /* 0x000fe200078e020d */
[----:B------:R-:W-:-:S03]  /*14cd0*/  SHF.R.S32.HI R3, RZ, 0x1f, R0 ;  /* 0x0000001fff037819 */ /* 0x000fc60000011400 */
[----:B-----5:R-:W-:Y:S01]  /*14ce0*/  IMAD R0, R11, R2, RZ ;  /* 0x000000020b007224 */ /* 0x020fe200078e02ff */
        /* <DEDUP_REMOVED lines=12> */
.L_x_257:
[----:B------:R-:W-:Y:S05]  /*14db0*/  BSYNC B0 ;  /* 0x0000000000007941 */ /* 0x000fea0003800000 */
.L_x_256:
[----:B------:R-:W-:-:S13]  /*14dc0*/  ISETP.GT.AND P0, PT, R18, 0x1, PT ;  /* 0x000000011200780c */ /* 0x000fda0003f04270 */
[----:B------:R-:W-:Y:S05]  /*14dd0*/  @P0 BRA `(.L_x_249) ;  /* 0x0000087000000947 */ /* 0x000fea0003800000 */
[----:B------:R-:W-:Y:S01]  /*14de0*/  MOV R2, c[0x0][0x4e8] ;  /* 0x00013a0000027a02 */ /* 0x000fe20000000f00 */
[----:B-1----:R-:W-:Y:S01]  /*14df0*/  IMAD R0, R17, c[0x0][0x3a0], RZ ;  /* 0x0000e80011007a24 */ /* 0x002fe200078e02ff */
[----:B------:R-:W-:Y:S01]  /*14e00*/  LEA R4, R216, R198, 0x5 ;  /* 0x000000c6d8047211 */ /* 0x000fe200078e28ff */
[----:B------:R-:W-:Y:S01]  /*14e10*/  IMAD R5, R20, c[0x0][0x3f0], RZ ;  /* 0x0000fc0014057a24 */ /* 0x000fe200078e02ff */
[----:B------:R-:W-:Y:S01]  /*14e20*/  ISETP.NE.AND P0, PT, R2, 0x1, PT ;  /* 0x000000010200780c */ /* 0x000fe20003f05270 */
[C---:B------:R-:W-:Y:S01]  /*14e30*/  IMAD.WIDE.U32 R2, R6.reuse, c[0x0][0x3a0], RZ ;  /* 0x0000e80006027a25 */ /* 0x040fe200078e00ff */
[C---:B------:R-:W-:Y:S02]  /*14e40*/  LEA R4, R209.reuse, R4, 0x7 ;  /* 0x00000004d1047211 */ /* 0x040fe400078e38ff */
[----:B------:R-:W-:Y:S01]  /*14e50*/  LEA R15, R209, R198, 0x7 ;  /* 0x000000c6d10f7211 */ /* 0x000fe200078e38ff */
[----:B------:R-:W-:Y:S01]  /*14e60*/  IMAD R6, R6, c[0x0][0x3a4], R0 ;  /* 0x0000e90006067a24 */ /* 0x000fe200078e0200 */
[----:B------:R-:W-:Y:S01]  /*14e70*/  MOV R0, R4 ;  /* 0x0000000400007202 */ /* 0x000fe20000000f00 */
[----:B------:R-:W-:-:S03]  /*14e80*/  IMAD R7, R12, c[0x0][0x3f4], R5 ;  /* 0x0000fd000c077a24 */ /* 0x000fc600078e0205 */
[----:B------:R-:W-:-:S03]  /*14e90*/  IADD3 R3, R3, R6, RZ ;  /* 0x0000000603037210 */ /* 0x000fc60007ffe0ff */
[----:B------:R-:W-:-:S04]  /*14ea0*/  @P0 IMAD.HI.U32 R6, R4, c[0x0][0x4ec], RZ ;  /* 0x00013b0004060a27 */ /* 0x000fc800078e00ff */
[----:B------:R-:W-:Y:S01]  /*14eb0*/  IMAD.WIDE.U32 R2, R217, c[0x0][0x3e8], R2 ;  /* 0x0000fa00d9027a25 */ /* 0x000fe200078e0002 */
[----:B------:R-:W-:-:S03]  /*14ec0*/  @P0 SHF.R.U32.HI R0, RZ, c[0x0][0x4f0], R6 ;  /* 0x00013c00ff000a19 */ /* 0x000fc60000011606 */
[----:B------:R-:W-:Y:S01]  /*14ed0*/  IMAD R3, R217, c[0x0][0x3ec], R3 ;  /* 0x0000fb00d9037a24 */ /* 0x000fe200078e0203 */
[----:B------:R-:W-:Y:S02]  /*14ee0*/  SHF.R.S32.HI R6, RZ, 0x1f, R0 ;  /* 0x0000001fff067819 */ /* 0x000fe40000011400 */
[----:B------:R-:W-:Y:S01]  /*14ef0*/  IADD3 R5, -R0, RZ, RZ ;  /* 0x000000ff00057210 */ /* 0x000fe20007ffe1ff */
[----:B------:R-:W-:-:S04]  /*14f00*/  IMAD.WIDE.U32 R2, R12, c[0x0][0x3f0], R2 ;  /* 0x0000fc000c027a25 */ /* 0x000fc800078e0002 */
[----:B------:R-:W-:Y:S01]  /*14f10*/  IMAD R6, R6, c[0x0][0x3e0], RZ ;  /* 0x0000f80006067a24 */ /* 0x000fe200078e02ff */
[----:B------:R-:W-:Y:S01]  /*14f20*/  IADD3 R3, R3, R7, RZ ;  /* 0x0000000703037210 */ /* 0x000fe20007ffe0ff */
        /* <DEDUP_REMOVED lines=13> */
.L_x_309:
[----:B------:R-:W-:Y:S05]  /*15000*/  BRA.DIV ~URZ, `(.L_x_259) ;  /* 0x00001f327f007947 */ /* 0x000fea000b800000 */
[----:B------:R3:W4:Y:S02]  /*15010*/  SHFL.IDX PT, R0, R16, RZ, 0x181f ;  /* 0x00181fff10007589 */ /* 0x00072400000e0000 */
.L_x_310:
[----:B------:R-:W-:Y:S01]  /*15020*/  IMAD R14, R19, c[0x0][0x4e8], RZ ;  /* 0x00013a00130e7a24 */ /* 0x000fe200078e02ff */
[----:B------:R-:W-:Y:S01]  /*15030*/  SHF.R.S32.HI R4, RZ, 0x1f, R134 ;  /* 0x0000001fff047819 */ /* 0x000fe20000011486 */
[----:B------:R-:W-:Y:S01]  /*15040*/  BSSY B0, `(.L_x_260) ;  /* 0x0000019000007945 */ /* 0x000fe20003800000 */
[----:B------:R-:W-:Y:S02]  /*15050*/  SHF.R.S32.HI R17, RZ, 0x1f, R132 ;  /* 0x0000001fff117819 */ /* 0x000fe40000011484 */
[----:B------:R-:W-:Y:S02]  /*15060*/  ISETP.GE.AND P0, PT, R15, R14, PT ;  /* 0x0000000e0f00720c */ /* 0x000fe40003f06270 */
[----:B------:R-:W-:Y:S02]  /*15070*/  LEA.HI R4, R4, R134, RZ, 0x3 ;  /* 0x0000008604047211 */ /* 0x000fe400078f18ff */
[----:B------:R-:W-:-:S02]  /*15080*/  SHF.R.S32.HI R19, RZ, 0x1f, R196 ;  /* 0x0000001fff137819 */ /* 0x000fc400000114c4 */
[----:B------:R-:W-:Y:S02]  /*15090*/  LOP3.LUT R4, R4, 0xfffffff8, RZ, 0xc0, !PT ;  /* 0xfffffff804047812 */ /* 0x000fe400078ec0ff */
[----:B------:R-:W-:Y:S02]  /*150a0*/  SHF.R.S32.HI R18, RZ, 0x1f, R197 ;  /* 0x0000001fff127819 */ /* 0x000fe400000114c5 */
[----:B------:R-:W-:-:S03]  /*150b0*/  SHF.R.S32.HI R20, RZ, 0x1f, R4 ;  /* 0x0000001fff147819 */ /* 0x000fc60000011404 */
        /* <DEDUP_REMOVED lines=8> */
[----:B--2---:R-:W-:Y:S02]  /*15140*/  @!P3 LEA.HI.X R11, R132, R12, R17, 0x1, P4 ;  /* 0x0000000c840bb211 */ /* 0x004fe400020f0c11 */
[----:B------:R-:W-:Y:S02]  /*15150*/  @!P0 LEA R2, P4, R197, R0, 0x1 ;  /* 0x00000000c5028211 */ /* 0x000fe400078808ff */
[-C--:B------:R-:W-:Y:S01]  /*15160*/  @!P2 LEA.HI.X R9, R4, R12.reuse, R20, 0x1, P6 ;  /* 0x0000000c0409a211 */ /* 0x080fe200030f0c14 */
[----:B------:R2:W-:Y:S01]  /*15170*/  @!P3 ST.E.128 [R10.64], RZ ;  /* 0x000000ff0a00b985 */ /* 0x0005e2000c101d06 */
[----:B------:R-:W-:-:S02]  /*15180*/  @!P1 LEA.HI.X R7, R196, R12, R19, 0x1, P5 ;  /* 0x0000000cc4079211 */ /* 0x000fc400028f0c13 */
[----:B------:R-:W-:Y:S01]  /*15190*/  @!P0 LEA.HI.X R3, R197, R12, R18, 0x1, P4 ;  /* 0x0000000cc5038211 */ /* 0x000fe200020f0c12 */
[----:B------:R2:W-:Y:S04]  /*151a0*/  @!P2 ST.E.128 [R8.64], RZ ;  /* 0x000000ff0800a985 */ /* 0x0005e8000c101d06 */
[----:B------:R2:W-:Y:S04]  /*151b0*/  @!P1 ST.E.128 [R6.64], RZ ;  /* 0x000000ff06009985 */ /* 0x0005e8000c101d06 */
[----:B------:R2:W-:Y:S02]  /*151c0*/  @!P0 ST.E.128 [R2.64], RZ ;  /* 0x000000ff02008985 */ /* 0x0005e4000c101d06 */
.L_x_261:
[----:B------:R-:W-:Y:S05]  /*151d0*/  BSYNC B0 ;  /* 0x0000000000007941 */ /* 0x000fea0003800000 */
.L_x_260:
[----:B------:R-:W-:Y:S05]  /*151e0*/  BRA.DIV ~URZ, `(.L_x_262) ;  /* 0x00001db27f007947 */ /* 0x000fea000b800000 */
[----:B--2---:R2:W1:Y:S04]  /*151f0*/  SHFL.IDX PT, R12, R13, 0x1, 0x181f ;  /* 0x00381f000d0c7f89 */ /* 0x00446800000e0000 */
[----:B----4-:R2:W4:Y:S02]  /*15200*/  SHFL.IDX PT, R0, R16, 0x1, 0x181f ;  /* 0x00381f0010007f89 */ /* 0x01052400000e0000 */
.L_x_311:
        /* <DEDUP_REMOVED lines=11> */
[----:B-1----:R-:W-:Y:S02]  /*152c0*/  @!P3 LEA.HI.X R11, R132, R12, R17, 0x1, P4 ;  /* 0x0000000c840bb211 */ /* 0x002fe400020f0c11 */
        /* <DEDUP_REMOVED lines=8> */
.L_x_264:
[----:B------:R-:W-:Y:S05]  /*15350*/  BSYNC B0 ;  /* 0x0000000000007941 */ /* 0x000fea0003800000 */
.L_x_263:
[----:B------:R-:W-:Y:S05]  /*15360*/  BRA.DIV ~URZ, `(.L_x_265) ;  /* 0x00001cf27f007947 */ /* 0x000fea000b800000 */
[----:B-1----:R1:W2:Y:S02]  /*15370*/  SHFL.IDX PT, R12, R13, 0x2, 0x181f ;  /* 0x00581f000d0c7f89 */ /* 0x0022a400000e0000 */
.L_x_312:
[----:B------:R-:W-:Y:S05]  /*15380*/  BRA.DIV ~URZ, `(.L_x_266) ;  /* 0x00001d427f007947 */ /* 0x000fea000b800000 */
[----:B----4-:R4:W1:Y:S02]  /*15390*/  SHFL.IDX PT, R0, R16, 0x2, 0x181f ;  /* 0x00581f0010007f89 */ /* 0x01086400000e0000 */
.L_x_313:
        /* <DEDUP_REMOVED lines=8> */
[-C--:B-1----:R-:W-:Y:S02]  /*15420*/  @!P3 LEA R10, P4, R132, R0.reuse, 0x1 ;  /* 0x00000000840ab211 */ /* 0x082fe400078808ff */
        /* <DEDUP_REMOVED lines=11> */
.L_x_268:
[----:B------:R-:W-:Y:S05]  /*154e0*/  BSYNC B0 ;  /* 0x0000000000007941 */ /* 0x000fea0003800000 */
.L_x_267:
[----:B------:R-:W-:Y:S05]  /*154f0*/  BRA.DIV ~URZ, `(.L_x_269) ;  /* 0x00001c327f007947 */ /* 0x000fea000b800000 */
[----:B--2---:R2:W3:Y:S04]  /*15500*/  SHFL.IDX PT, R12, R13, 0x3, 0x181f ;  /* 0x00781f000d0c7f89 */ /* 0x0044e800000e0000 */
[----:B-1----:R2:W1:Y:S02]  /*15510*/  SHFL.IDX PT, R0, R16, 0x3, 0x181f ;  /* 0x00781f0010007f89 */ /* 0x00246400000e0000 */
.L_x_314:
[----:B------:R-:W-:-:S04]  /*15520*/  IADD3 R2, R15, 0x60, RZ ;  /* 0x000000600f027810 */ /* 0x000fc80007ffe0ff */
        /* <DEDUP_REMOVED lines=9> */
[----:B---3--:R-:W-:Y:S02]  /*155c0*/  @!P3 LEA.HI.X R11, R132, R12, R17, 0x1, P4 ;  /* 0x0000000c840bb211 */ /* 0x008fe400020f0c11 */
        /* <DEDUP_REMOVED lines=8> */
.L_x_249:
[----:B------:R-:W-:Y:S05]  /*15650*/  BSYNC B1 ;  /* 0x0000000000017941 */ /* 0x000fea0003800000 */
.L_x_233:
[----:B-1--4-:R-:W4:Y:S02]  /*15660*/  LDL R0, [R1] ;  /* 0x0000000001007983 */ /* 0x012f240000100800 */
[----:B----4-:R-:W-:-:S13]  /*15670*/  ISETP.NE.AND P0, PT, R0, RZ, PT ;  /* 0x000000ff0000720c */ /* 0x010fda0003f05270 */
[----:B------:R-:W-:Y:S01]  /*15680*/  @P0 WARPSYNC 0xffffffff ;  /* 0xffffffff00000948 */ /* 0x000fe20003800000 */
[----:B------:R-:W-:Y:S06]  /*15690*/  @P0 BAR.SYNC.DEFER_BLOCKING 0x5, 0x100 ;  /* 0x0144000000000b1d */ /* 0x000fec0000010000 */
[----:B------:R-:W1:Y:S04]  /*156a0*/  @P0 LDS.128 R208, [0x20080] ;  /* 0x02008000ffd00984 */ /* 0x000e680000000c00 */
[----:B------:R-:W-:Y:S06]  /*156b0*/  @P0 BAR.ARV 0x4, 0x100 ;  /* 0x0104000000000b1d */ /* 0x000fec0000002000 */
[----:B------:R-:W-:Y:S05]  /*156c0*/  @P0 BRA `(.L_x_270) ;  /* 0x00000ae000000947 */ /* 0x000fea0003800000 */
[----:B------:R-:W4:Y:S01]  /*156d0*/  S2R R0, SR_TID.X ;  /* 0x0000000000007919 */ /* 0x000f220000002100 */
[----:B------:R-:W-:Y:S01]  /*156e0*/  IMAD.MOV.U32 R7, RZ, RZ, RZ ;  /* 0x000000ffff077224 */ /* 0x000fe200078e00ff */
[----:B--2-4-:R-:W-:-:S04]  /*156f0*/  LOP3.LUT R13, R0, 0x1f, RZ, 0xc0, !PT ;  /* 0x0000001f000d7812 */ /* 0x014fc800078ec0ff */
[----:B------:R-:W-:Y:S01]  /*15700*/  ISETP.NE.AND P6, PT, R13, 0x1f, PT ;  /* 0x0000001f0d00780c */ /* 0x000fe20003fc5270 */
[----:B------:R-:W-:Y:S10]  /*15710*/  BRA.DIV ~URZ, `(.L_x_271) ;  /* 0x00001ad27f007947 */ /* 0x000ff4000b800000 */
[----:B------:R2:W4:Y:S02]  /*15720*/  SHFL.IDX PT, R9, R21, RZ, 0x1f ;  /* 0x00001fff15097589 */ /* 0x00052400000e0000 */
.L_x_315:
[----:B------:R-:W-:Y:S05]  /*15730*/  BRA.DIV ~URZ, `(.L_x_272) ;  /* 0x00001b227f007947 */ /* 0x000fea000b800000 */
[----:B------:R2:W4:Y:S02]  /*15740*/  SHFL.IDX PT, R8, R21, 0x1, 0x1f ;  /* 0x00201f0015087f89 */ /* 0x00052400000e0000 */
.L_x_316:
[----:B-1----:R-:W-:Y:S02]  /*15750*/  IMAD.IADD R0, R211, 0x1, R13 ;  /* 0x00000001d3007824 */ /* 0x002fe400078e020d */
[----:B------:R-:W-:-:S03]  /*15760*/  IMAD.MOV.U32 R6, RZ, RZ, RZ ;  /* 0x000000ffff067224 */ /* 0x000fc600078e00ff */
[----:B------:R-:W-:-:S13]  /*15770*/  ISETP.GE.OR P0, PT, R0, c[0x0][0x53c], !P6 ;  /* 0x00014f0000007a0c */ /* 0x000fda0007706670 */
[----:B------:R-:W-:Y:S01]  /*15780*/  @!P0 MOV R2, 0x4 ;  /* 0x0000000400028802 */ /* 0x000fe20000000f00 */
[----:B------:R-:W-:-:S04]  /*15790*/  @!P0 IMAD.MOV.U32 R4, RZ, RZ, 0x4 ;  /* 0x00000004ff048424 */ /* 0x000fc800078e00ff */
        /* <DEDUP_REMOVED lines=9> */
[----:B---3--:R-:W-:Y:S01]  /*15830*/  MOV R12, RZ ;  /* 0x000000ff000c7202 */ /* 0x008fe20000000f00 */
[----:B-----5:R-:W-:Y:S01]  /*15840*/  IMAD R0, R7, R6, RZ ;  /* 0x0000000607007224 */ /* 0x020fe200078e02ff */
[----:B------:R-:W-:Y:S07]  /*15850*/  BRA.DIV ~URZ, `(.L_x_273) ;  /* 0x00001a727f007947 */ /* 0x000fee000b800000 */
[----:B------:R1:W3:Y:S02]  /*15860*/  SHFL.UP PT, R4, R0, 0x1, RZ ;  /* 0x0420000000047989 */ /* 0x0002e400000e00ff */
.L_x_317:
        /* <DEDUP_REMOVED lines=16> */
.L_x_318:
[----:B---3--:R-:W-:Y:S01]  /*15970*/  IMAD R0, R0, c[0x0][0x538], RZ ;  /* 0x00014e0000007a24 */ /* 0x008fe200078e02ff */
[----:B------:R-:W-:Y:S04]  /*15980*/  BSSY B1, `(.L_x_275) ;  /* 0x000007d000017945 */ /* 0x000fe80003800000 */
[----:B----4-:R-:W-:-:S04]  /*15990*/  IADD3 R8, R0, R8, RZ ;  /* 0x0000000800087210 */ /* 0x010fc80007ffe0ff */
[----:B------:R-:W-:-:S13]  /*159a0*/  ISETP.GT.AND P0, PT, R8, R9, PT ;  /* 0x000000090800720c */ /* 0x000fda0003f04270 */
[----:B------:R-:W-:Y:S05]  /*159b0*/  @P0 BRA `(.L_x_276) ;  /* 0x0000024000000947 */ /* 0x000fea0003800000 */
.L_x_280:
[----:B------:R-:W-:-:S04]  /*159c0*/  IADD3 R0, R211, 0x1f, RZ ;  /* 0x0000001fd3007810 */ /* 0x000fc80007ffe0ff */
[----:B------:R-:W-:-:S13]  /*159d0*/  ISETP.GE.AND P0, PT, R0, c[0x0][0x53c], PT ;  /* 0x00014f0000007a0c */ /* 0x000fda0003f06270 */
[----:B------:R-:W-:Y:S05]  /*159e0*/  @P0 BRA `(.L_x_277) ;  /* 0x0000072000000947 */ /* 0x000fea0003800000 */
[----:B------:R-:W-:Y:S01]  /*159f0*/  MOV R211, R0 ;  /* 0x0000000000d37202 */ /* 0x000fe20000000f00 */
[----:B------:R-:W-:-:S03]  /*15a00*/  CS2R R6, SRZ ;  /* 0x0000000000067805 */ /* 0x000fc6000001ff00 */
[----:B------:R-:W-:-:S04]  /*15a10*/  IADD3 R0, R211, R13, RZ ;  /* 0x0000000dd3007210 */ /* 0x000fc80007ffe0ff */
[----:B------:R-:W-:-:S13]  /*15a20*/  ISETP.GE.OR P0, PT, R0, c[0x0][0x53c], !P6 ;  /* 0x00014f0000007a0c */ /* 0x000fda0007706670 */
[----:B-1----:R-:W-:Y:S02]  /*15a30*/  @!P0 MOV R4, 0x4 ;  /* 0x0000000400048802 */ /* 0x002fe40000000f00 */
[----:B------:R-:W-:-:S03]  /*15a40*/  @!P0 MOV R2, 0x4 ;  /* 0x0000000400028802 */ /* 0x000fc60000000f00 */
[----:B------:R-:W-:-:S04]  /*15a50*/  @!P0 IMAD.WIDE R4, R0, R4, c[0x0][0x580] ;  /* 0x0001600000048625 */ /* 0x000fc800078e0204 */
[----:B------:R-:W-:Y:S01]  /*15a60*/  @!P0 IMAD.WIDE R2, R0, R2, c[0x0][0x578] ;  /* 0x00015e0000028625 */ /* 0x000fe200078e0202 */
[----:B------:R-:W3:Y:S04]  /*15a70*/  @!P0 LDG.E R6, [R4.64] ;  /* 0x0000000604068981 */ /* 0x000ee8000c1e1900 */
[----:B------:R-:W3:Y:S02]  /*15a80*/  @!P0 LDG.E R7, [R2.64] ;  /* 0x0000000602078981 */ /* 0x000ee4000c1e1900 */
[----:B---3--:R-:W-:Y:S01]  /*15a90*/  IMAD R0, R7, R6, RZ ;  /* 0x0000000607007224 */ /* 0x008fe200078e02ff */
[----:B------:R-:W-:Y:S05]  /*15aa0*/  BRA.DIV ~URZ, `(.L_x_278) ;  /* 0x00001a027f007947 */ /* 0x000fea000b800000 */
[----:B------:R1:W3:Y:S02]  /*15ab0*/  SHFL.UP PT, R2, R0, 0x1, RZ ;  /* 0x0420000000027989 */ /* 0x0002e400000e00ff */
.L_x_319:
        /* <DEDUP_REMOVED lines=16> */
.L_x_320:
[----:B---3--:R-:W-:-:S05]  /*15bc0*/  IMAD R0, R0, c[0x0][0x538], RZ ;  /* 0x00014e0000007a24 */ /* 0x008fca00078e02ff */
[----:B------:R-:W-:-:S04]  /*15bd0*/  IADD3 R8, R0, R8, RZ ;  /* 0x0000000800087210 */ /* 0x000fc80007ffe0ff */
[----:B------:R-:W-:-:S13]  /*15be0*/  ISETP.GT.AND P0, PT, R8, R9, PT ;  /* 0x000000090800720c */ /* 0x000fda0003f04270 */
[----:B-12---:R-:W-:Y:S05]  /*15bf0*/  @!P0 BRA `(.L_x_280) ;  /* 0xfffffdc000008947 */ /* 0x006fea000383ffff */
.L_x_276:
[----:B------:R-:W-:-:S05]  /*15c00*/  IADD3 R10, -R0, R8, RZ ;  /* 0x00000008000a7210 */ /* 0x000fca0007ffe1ff */
[----:B------:R-:W-:-:S05]  /*15c10*/  IMAD R0, R4, c[0x0][0x538], R10 ;  /* 0x00014e0004007a24 */ /* 0x000fca00078e020a */
[----:B------:R-:W-:Y:S01]  /*15c20*/  ISETP.GT.AND P0, PT, R0, R9, PT ;  /* 0x000000090000720c */ /* 0x000fe20003f04270 */
[----:B------:R-:W-:-:S12]  /*15c30*/  BRA.DIV ~URZ, `(.L_x_281) ;  /* 0x00001a627f007947 */ /* 0x000fd8000b800000 */
[----:B------:R-:W-:-:S04]  /*15c40*/  VOTE.ANY R8, PT, !P0 ;  /* 0x0000000000087806 */ /* 0x000fc800040e0100 */
.L_x_321:
[----:B------:R3:W4:Y:S01]  /*15c50*/  POPC R11, R8 ;  /* 0x00000008000b7309 */ /* 0x0007220000000000 */
[----:B------:R-:W-:Y:S05]  /*15c60*/  BRA.DIV ~URZ, `(.L_x_282) ;  /* 0x00001a827f007947 */ /* 0x000fea000b800000 */
[----:B----4-:R4:W1:Y:S04]  /*15c70*/  SHFL.IDX PT, R6, R6, R11, 0x1f ;  /* 0x00001f0b06067589 */ /* 0x01086800000e0000 */
[----:B------:R4:W2:Y:S02]  /*15c80*/  SHFL.IDX PT, R7, R7, R11, 0x1f ;  /* 0x00001f0b07077589 */ /* 0x0008a400000e0000 */
.L_x_322:
[----:B------:R-:W-:Y:S01]  /*15c90*/  ISETP.NE.AND P0, PT, R8, RZ, PT ;  /* 0x000000ff0800720c */ /* 0x000fe20003f05270 */
[----:B------:R-:W-:-:S12]  /*15ca0*/  BSSY B0, `(.L_x_283) ;  /* 0x0000005000007945 */ /* 0x000fd80003800000 */
[----:B------:R-:W-:Y:S05]  /*15cb0*/  @!P0 BRA `(.L_x_284) ;  /* 0x0000003000008947 */ /* 0x000fea0003800000 */
[----:B------:R-:W-:Y:S01]  /*15cc0*/  IADD3 R3, R11, -0x1, RZ ;  /* 0xffffffff0b037810 */ /* 0x000fe20007ffe0ff */
[----:B------:R-:W-:Y:S05]  /*15cd0*/  BRA.DIV ~URZ, `(.L_x_285) ;  /* 0x00001ae27f007947 */ /* 0x000fea000b800000 */
[----:B------:R3:W4:Y:S02]  /*15ce0*/  SHFL.IDX PT, R12, R4, R3, 0x1f ;  /* 0x00001f03040c7589 */ /* 0x00072400000e0000 */
.L_x_284:
[----:B------:R-:W-:Y:S05]  /*15cf0*/  BSYNC B0 ;  /* 0x0000000000007941 */ /* 0x000fea0003800000 */
.L_x_283:
[----:B-1-3--:R-:W-:Y:S01]  /*15d00*/  IABS R4, R6 ;  /* 0x0000000600047213 */ /* 0x00afe20000000000 */
[----:B----4-:R-:W-:Y:S02]  /*15d10*/  IMAD R208, R12, c[0x0][0x538], R10 ;  /* 0x00014e000cd07a24 */ /* 0x010fe400078e020a */
[----:B------:R-:W-:Y:S01]  /*15d20*/  IMAD.IADD R211, R11, 0x1, R211 ;  /* 0x000000010bd37824 */ /* 0x000fe200078e02d3 */
[----:B------:R-:W1:Y:S01]  /*15d30*/  I2F.RP R2, R4 ;  /* 0x0000000400027306 */ /* 0x000e620000209400 */
[----:B------:R-:W-:-:S07]  /*15d40*/  IMAD.IADD R8, R9, 0x1, -R208 ;  /* 0x0000000109087824 */ /* 0x000fce00078e0ad0 */
[----:B-1----:R-:W1:Y:S02]  /*15d50*/  MUFU.RCP R2, R2 ;  /* 0x0000000200027308 */ /* 0x002e640000001000 */
[----:B-1----:R-:W-:-:S06]  /*15d60*/  IADD3 R2, R2, 0xffffffe, RZ ;  /* 0x0ffffffe02027810 */ /* 0x002fcc0007ffe0ff */
[----:B------:R1:W3:Y:S02]  /*15d70*/  F2I.FTZ.U32.TRUNC.NTZ R3, R2 ;  /* 0x0000000200037305 */ /* 0x0002e4000021f000 */
[----:B-12---:R-:W-:Y:S01]  /*15d80*/  IABS R2, R7 ;  /* 0x0000000700027213 */ /* 0x006fe20000000000 */
[----:B---3--:R-:W-:-:S03]  /*15d90*/  IMAD.MOV R0, RZ, RZ, -R3 ;  /* 0x000000ffff007224 */ /* 0x008fc600078e0a03 */
[----:B------:R-:W-:Y:S01]  /*15da0*/  MOV R5, R2 ;  /* 0x0000000200057202 */ /* 0x000fe20000000f00 */
[----:B------:R-:W-:Y:S01]  /*15db0*/  IMAD.MOV.U32 R10, RZ, RZ, R0 ;  /* 0x000000ffff0a7224 */ /* 0x000fe200078e0000 */
[----:B------:R-:W-:Y:S01]  /*15dc0*/  IABS R0, R6 ;  /* 0x0000000600007213 */ /* 0x000fe20000000000 */
[----:B------:R-:W-:Y:S01]  /*15dd0*/  IMAD.MOV.U32 R2, RZ, RZ, RZ ;  /* 0x000000ffff027224 */ /* 0x000fe200078e00ff */
[----:B------:R-:W1:Y:S01]  /*15de0*/  I2F.RP R12, R5 ;  /* 0x00000005000c7306 */ /* 0x000e620000209400 */
[----:B------:R-:W-:Y:S01]  /*15df0*/  IMAD R9, R10, R4, RZ ;  /* 0x000000040a097224 */ /* 0x000fe200078e02ff */
[----:B------:R-:W-:Y:S01]  /*15e00*/  IABS R10, R8 ;  /* 0x00000008000a7213 */ /* 0x000fe20000000000 */
[----:B------:R-:W-:Y:S02]  /*15e10*/  IMAD.MOV R0, RZ, RZ, -R0 ;  /* 0x000000ffff007224 */ /* 0x000fe400078e0a00 */
[----:B------:R-:W-:-:S03]  /*15e20*/  IMAD.HI.U32 R9, R3, R9, R2 ;  /* 0x0000000903097227 */ /* 0x000fc600078e0002 */
[----:B------:R-:W-:Y:S01]  /*15e30*/  MOV R3, R0 ;  /* 0x0000000000037202 */ /* 0x000fe20000000f00 */
[----:B------:R-:W-:-:S04]  /*15e40*/  IMAD.MOV.U32 R2, RZ, RZ, R10 ;  /* 0x000000ffff027224 */ /* 0x000fc800078e000a */
[----:B------:R-:W-:-:S04]  /*15e50*/  IMAD.HI.U32 R0, R9, R2, RZ ;  /* 0x0000000209007227 */ /* 0x000fc800078e00ff */
[----:B------:R-:W-:Y:S02]  /*15e60*/  IMAD R2, R0, R3, R2 ;  /* 0x0000000300027224 */ /* 0x000fe400078e0202 */
[----:B-1----:R-:W1:Y:S03]  /*15e70*/  MUFU.RCP R3, R12 ;  /* 0x0000000c00037308 */ /* 0x002e660000001000 */
        /* <DEDUP_REMOVED lines=9> */
[----:B------:R-:W-:Y:S01]  /*15f10*/  @P2 IADD3 R0, R0, 0x1, RZ ;  /* 0x0000000100002810 */ /* 0x000fe20007ffe0ff */
[----:B-1----:R-:W-:-:S05]  /*15f20*/  IMAD.MOV R2, RZ, RZ, -R3 ;  /* 0x000000ffff027224 */ /* 0x002fca00078e0a03 */
[----:B------:R-:W-:Y:S01]  /*15f30*/  @!P1 IMAD.MOV R0, RZ, RZ, -R0 ;  /* 0x000000ffff009224 */ /* 0x000fe200078e0a00 */
[----:B------:R-:W-:Y:S02]  /*15f40*/  MOV R4, R2 ;  /* 0x0000000200047202 */ /* 0x000fe40000000f00 */
[----:B------:R-:W-:Y:S02]  /*15f50*/  IABS R2, R7 ;  /* 0x0000000700027213 */ /* 0x000fe40000000000 */
[----:B------:R-:W-:Y:S01]  /*15f60*/  @!P0 LOP3.LUT R0, RZ, R6, RZ, 0x33, !PT ;  /* 0x00000006ff008212 */ /* 0x000fe200078e33ff */
[----:B------:R-:W-:Y:S02]  /*15f70*/  IMAD R4, R4, R5, RZ ;  /* 0x0000000504047224 */ /* 0x000fe400078e02ff */
[----:B------:R-:W-:Y:S01]  /*15f80*/  IMAD.MOV R9, RZ, RZ, -R2 ;  /* 0x000000ffff097224 */ /* 0x000fe200078e0a02 */
[----:B------:R-:W-:Y:S01]  /*15f90*/  IABS R10, R0 ;  /* 0x00000000000a7213 */ /* 0x000fe20000000000 */
[----:B------:R-:W-:-:S02]  /*15fa0*/  IMAD.MOV.U32 R2, RZ, RZ, RZ ;  /* 0x000000ffff027224 */ /* 0x000fc400078e00ff */
[----:B------:R-:W-:Y:S02]  /*15fb0*/  IMAD R6, R0, R6, RZ ;  /* 0x0000000600067224 */ /* 0x000fe400078e02ff */
[----:B------:R-:W-:Y:S01]  /*15fc0*/  IMAD.HI.U32 R2, R3, R4, R2 ;  /* 0x0000000403027227 */ /* 0x000fe200078e0002 */
[----:B------:R-:W-:Y:S02]  /*15fd0*/  MOV R4, R9 ;  /* 0x0000000900047202 */ /* 0x000fe40000000f00 */
[----:B------:R-:W-:Y:S01]  /*15fe0*/  IADD3 R209, R8, -R6, RZ ;  /* 0x8000000608d17210 */ /* 0x000fe20007ffe0ff */
[----:B------:R-:W-:-:S04]  /*15ff0*/  IMAD.MOV.U32 R3, RZ, RZ, R10 ;  /* 0x000000ffff037224 */ /* 0x000fc800078e000a */
        /* <DEDUP_REMOVED lines=11> */
[----:B------:R-:W-:-:S04]  /*160b0*/  @!P0 LOP3.LUT R2, RZ, R7, RZ, 0x33, !PT ;  /* 0x00000007ff028212 */ /* 0x000fc800078e33ff */
[----:B------:R-:W-:Y:S01]  /*160c0*/  IADD3 R3, -R2, RZ, RZ ;  /* 0x000000ff02037210 */ /* 0x000fe20007ffe1ff */
[----:B------:R-:W-:-:S04]  /*160d0*/  IMAD R2, R7, 0x1000000, R2 ;  /* 0x0100000007027824 */ /* 0x000fc800078e0202 */
[----:B------:R-:W-:-:S04]  /*160e0*/  IMAD R0, R7, R3, R0 ;  /* 0x0000000307007224 */ /* 0x000fc800078e0200 */
[----:B------:R-:W-:Y:S01]  /*160f0*/  IMAD R210, R0, 0x10000, R2 ;  /* 0x0001000000d27824 */ /* 0x000fe200078e0202 */
[----:B------:R-:W-:Y:S05]  /*16100*/  BRA `(.L_x_286) ;  /* 0x0000004000007947 */ /* 0x000fea0003800000 */
.L_x_277:
[----:B------:R-:W-:Y:S01]  /*16110*/  IMAD.MOV.U32 R208, RZ, RZ, R9 ;  /* 0x000000ffffd07224 */ /* 0x000fe200078e0009 */
[----:B------:R-:W-:Y:S01]  /*16120*/  MOV R210, RZ ;  /* 0x000000ff00d27202 */ /* 0x000fe20000000f00 */
[----:B------:R-:W-:Y:S01]  /*16130*/  IMAD.MOV.U32 R209, RZ, RZ, RZ ;  /* 0x000000ffffd17224 */ /* 0x000fe200078e00ff */
[----:B------:R-:W-:Y:S02]  /*16140*/  MOV R211, c[0x0][0x53c] ;  /* 0x00014f0000d37a02 */ /* 0x000fe40000000f00 */
.L_x_286:
[----:B------:R-:W-:Y:S05]  /*16150*/  BSYNC B1 ;  /* 0x0000000000017941 */ /* 0x000fea0003800000 */
.L_x_275:
[----:B------:R-:W-:Y:S01]  /*16160*/  WARPSYNC 0xffffffff ;  /* 0xffffffff00007948 */ /* 0x000fe20003800000 */
[----:B------:R-:W-:Y:S01]  /*16170*/  BAR.SYNC.DEFER_BLOCKING 0x4, 0x100 ;  /* 0x0104000000007b1d */ /* 0x000fe20000010000 */
[----:B------:R-:W-:-:S13]  /*16180*/  ISETP.NE.AND P0, PT, R13, RZ, PT ;  /* 0x000000ff0d00720c */ /* 0x000fda0003f05270 */
[----:B------:R3:W-:Y:S04]  /*16190*/  @!P0 STS.128 [0x20080], R208 ;  /* 0x020080d0ff008388 */ /* 0x0007e80000000c00 */
[----:B------:R-:W-:Y:S06]  /*161a0*/  BAR.ARV 0x5, 0x100 ;  /* 0x0144000000007b1d */ /* 0x000fec0000002000 */
.L_x_270:
[----:B-1----:R-:W-:-:S13]  /*161b0*/  ISETP.GE.AND P0, PT, R211, c[0x0][0x53c], PT ;  /* 0x00014f00d3007a0c */ /* 0x002fda0003f06270 */
[----:B--23--:R-:W-:Y:S01]  /*161c0*/  @P0 CALL.REL.NOINC `(.L_x_287) ;  /* 0x0000001000000944 */ /* 0x00cfe20003c00000 */
[----:B------:R-:W-:Y:S05]  /*161d0*/  BRA `(.L_x_288) ;  /* 0xfffeb32000007947 */ /* 0x000fea000383ffff */
.L_x_287:
[----:B------:R-:W-:Y:S05]  /*161e0*/  EXIT ;  /* 0x000000000000794d */ /* 0x000fea0003800000 */
.L_x_125:
[----:B------:R-:W-:Y:S01]  /*161f0*/  IMAD.MOV.U32 R0, RZ, RZ, R5 ;  /* 0x000000ffff007224 */ /* 0x000fe200078e0005 */
[----:B------:R-:W-:Y:S02]  /*16200*/  MOV R2, 0x1 ;  /* 0x0000000100027802 */ /* 0x000fe40000000f00 */
[----:B------:R-:W-:Y:S02]  /*16210*/  MOV R3, 0x16230 ;  /* 0x0001623000037802 */ /* 0x000fe40000000f00 */
[----:B--2---:R-:W-:Y:S05]  /*16220*/  CALL.REL.NOINC `($__internal_6_$__cuda_sm70_shflsync_up_p) ;  /* 0x0000169000007944 */ /* 0x004fea0003c00000 */
[----:B------:R-:W-:Y:S01]  /*16230*/  MOV R0, R4 ;  /* 0x0000000400007202 */ /* 0x000fe20000000f00 */
[----:B------:R-:W-:Y:S05]  /*16240*/  BRA `(.L_x_289) ;  /* 0xfffea20000007947 */ /* 0x000fea000383ffff */
.L_x_126:
[----:B------:R-:W-:Y:S01]  /*16250*/  IMAD.MOV.U32 R0, RZ, RZ, R5 ;  /* 0x000000ffff007224 */ /* 0x000fe200078e0005 */
[----:B------:R-:W-:Y:S02]  /*16260*/  MOV R2, 0x2 ;  /* 0x0000000200027802 */ /* 0x000fe40000000f00 */
[----:B------:R-:W-:Y:S02]  /*16270*/  MOV R3, 0x16290 ;  /* 0x0001629000037802 */ /* 0x000fe40000000f00 */
[----:B--2---:R-:W-:Y:S05]  /*16280*/  CALL.REL.NOINC `($__internal_6_$__cuda_sm70_shflsync_up_p) ;  /* 0x0000163000007944 */ /* 0x004fea0003c00000 */
[----:B------:R-:W-:Y:S01]  /*16290*/  SEL R0, R4, RZ, P4 ;  /* 0x000000ff04007207 */ /* 0x000fe20002000000 */
[----:B------:R-:W-:Y:S01]  /*162a0*/  IMAD.MOV.U32 R2, RZ, RZ, 0x4 ;  /* 0x00000004ff027424 */ /* 0x000fe200078e00ff */
[----:B------:R-:W-:-:S03]  /*162b0*/  MOV R3, 0x162e0 ;  /* 0x000162e000037802 */ /* 0x000fc60000000f00 */
[----:B------:R-:W-:Y:S02]  /*162c0*/  IMAD.IADD R0, R5, 0x1, R0 ;  /* 0x0000000105007824 */ /* 0x000fe400078e0200 */
[----:B------:R-:W-:Y:S05]  /*162d0*/  CALL.REL.NOINC `($__internal_6_$__cuda_sm70_shflsync_up_p) ;  /* 0x000015e000007944 */ /* 0x000fea0003c00000 */
        /* <DEDUP_REMOVED lines=13> */
[----:B------:R-:W-:Y:S01]  /*163b0*/  IMAD.IADD R4, R0, 0x1, R4 ;  /* 0x0000000100047824 */ /* 0x000fe200078e0204 */
[----:B------:R-:W-:-:S03]  /*163c0*/  MOV R0, 0x1f ;  /* 0x0000001f00007802 */ /* 0x000fc60000000f00 */
[----:B------:R-:W-:Y:S02]  /*163d0*/  IMAD.MOV.U32 R5, RZ, RZ, R4 ;  /* 0x000000ffff057224 */ /* 0x000fe400078e0004 */
[----:B------:R-:W-:Y:S05]  /*163e0*/  CALL.REL.NOINC `($__internal_5_$__cuda_sm70_shflsync_idx_p) ;  /* 0x0000148000007944 */ /* 0x000fea0003c00000 */
[----:B------:R-:W-:Y:S05]  /*163f0*/  BRA `(.L_x_290) ;  /* 0xfffea15000007947 */ /* 0x000fea000383ffff */
.L_x_128:
[----:B------:R-:W-:Y:S02]  /*16400*/  SEL R0, RZ, 0x1, P0 ;  /* 0x00000001ff007807 */ /* 0x000fe40000000000 */
[----:B------:R-:W-:Y:S02]  /*16410*/  MOV R2, 0x16430 ;  /* 0x0001643000027802 */ /* 0x000fe40000000f00 */
[----:B--2---:R-:W-:Y:S05]  /*16420*/  CALL.REL.NOINC `($__internal_7_$__cuda_sm70_votesync_ballot) ;  /* 0x0000150000007944 */ /* 0x004fea0003c00000 */
[----:B------:R-:W-:Y:S01]  /*16430*/  MOV R6, R0 ;  /* 0x0000000000067202 */ /* 0x000fe20000000f00 */
[----:B------:R-:W-:Y:S05]  /*16440*/  BRA `(.L_x_291) ;  /* 0xfffea19000007947 */ /* 0x000fea000383ffff */
.L_x_129:
[----:B------:R-:W-:Y:S01]  /*16450*/  IMAD.MOV.U32 R5, RZ, RZ, R8 ;  /* 0x000000ffff057224 */ /* 0x000fe200078e0008 */
[----:B--2---:R-:W-:Y:S01]  /*16460*/  MOV R3, R211 ;  /* 0x000000d300037202 */ /* 0x004fe20000000f00 */
[----:B------:R-:W-:Y:S01]  /*16470*/  IMAD.MOV.U32 R0, RZ, RZ, 0x1f ;  /* 0x0000001fff007424 */ /* 0x000fe200078e00ff */
[----:B------:R-:W-:Y:S02]  /*16480*/  MOV R2, 0x164a0 ;  /* 0x000164a000027802 */ /* 0x000fe40000000f00 */
[----:B-1----:R-:W-:Y:S05]  /*16490*/  CALL.REL.NOINC `($__internal_5_$__cuda_sm70_shflsync_idx_p) ;  /* 0x000013d000007944 */ /* 0x002fea0003c00000 */
[----:B------:R-:W-:Y:S01]  /*164a0*/  IMAD.MOV.U32 R11, RZ, RZ, R0 ;  /* 0x000000ffff0b7224 */ /* 0x000fe200078e0000 */
[----:B------:R-:W-:Y:S01]  /*164b0*/  MOV R5, R7 ;  /* 0x0000000700057202 */ /* 0x000fe20000000f00 */
[----:B------:R-:W-:Y:S01]  /*164c0*/  IMAD.MOV.U32 R7, RZ, RZ, RZ ;  /* 0x000000ffff077224 */ /* 0x000fe200078e00ff */
[----:B------:R-:W-:Y:S01]  /*164d0*/  MOV R3, R211 ;  /* 0x000000d300037202 */ /* 0x000fe20000000f00 */
[----:B------:R-:W-:Y:S01]  /*164e0*/  IMAD.MOV.U32 R0, RZ, RZ, 0x1f ;  /* 0x0000001fff007424 */ /* 0x000fe200078e00ff */
[----:B------:R-:W-:-:S02]  /*164f0*/  MOV R2, 0x16510 ;  /* 0x0001651000027802 */ /* 0x000fc40000000f00 */
[----:B------:R-:W-:Y:S05]  /*16500*/  CALL.REL.NOINC `($__internal_5_$__cuda_sm70_shflsync_idx_p) ;  /* 0x0000136000007944 */ /* 0x000fea0003c00000 */
[----:B------:R-:W-:Y:S01]  /*16510*/  MOV R10, R0 ;  /* 0x00000000000a7202 */ /* 0x000fe20000000f00 */
[----:B------:R-:W-:Y:S05]  /*16520*/  BRA `(.L_x_292) ;  /* 0xfffea10000007947 */ /* 0x000fea000383ffff */
.L_x_132:
[----:B------:R-:W-:Y:S01]  /*16530*/  IMAD.MOV.U32 R5, RZ, RZ, R4 ;  /* 0x000000ffff057224 */ /* 0x000fe200078e0004 */
[----:B------:R-:W-:-:S02]  /*16540*/  MOV R0, 0x1f ;  /* 0x0000001f00007802 */ /* 0x000fc40000000f00 */
[----:B------:R-:W-:Y:S02]  /*16550*/  MOV R2, 0x16570 ;  /* 0x0001657000027802 */ /* 0x000fe40000000f00 */
[----:B-1----:R-:W-:Y:S05]  /*16560*/  CALL.REL.NOINC `($__internal_5_$__cuda_sm70_shflsync_idx_p) ;  /* 0x0000130000007944 */ /* 0x002fea0003c00000 */
[----:B------:R-:W-:Y:S01]  /*16570*/  MOV R7, R0 ;  /* 0x0000000000077202 */ /* 0x000fe20000000f00 */
[----:B------:R-:W-:Y:S05]  /*16580*/  BRA `(.L_x_131) ;  /* 0xfffea10000007947 */ /* 0x000fea000383ffff */
.L_x_162:
[----:B------:R-:W-:Y:S01]  /*16590*/  IMAD.MOV.U32 R5, RZ, RZ, R19 ;  /* 0x000000ffff057224 */ /* 0x000fe200078e0013 */
[----:B------:R-:W-:Y:S01]  /*165a0*/  MOV R3, RZ ;  /* 0x000000ff00037202 */ /* 0x000fe20000000f00 */
[----:B------:R-:W-:Y:S01]  /*165b0*/  IMAD.MOV.U32 R0, RZ, RZ, 0x181f ;  /* 0x0000181fff007424 */ /* 0x000fe200078e00ff */
[----:B------:R-:W-:Y:S02]  /*165c0*/  MOV R2, 0x165e0 ;  /* 0x000165e000027802 */ /* 0x000fe40000000f00 */
[----:B-----5:R-:W-:Y:S05]  /*165d0*/  CALL.REL.NOINC `($__internal_5_$__cuda_sm70_shflsync_idx_p) ;  /* 0x0000129000007944 */ /* 0x020fea0003c00000 */
[----:B------:R-:W-:Y:S01]  /*165e0*/  MOV R4, R0 ;  /* 0x0000000000047202 */ /* 0x000fe20000000f00 */
[----:B------:R-:W-:Y:S05]  /*165f0*/  BRA `(.L_x_293) ;  /* 0xfffefd0000007947 */ /* 0x000fea000383ffff */
.L_x_163:
[----:B------:R-:W-:Y:S01]  /*16600*/  IMAD.MOV.U32 R5, RZ, RZ, R21 ;  /* 0x000000ffff057224 */ /* 0x000fe200078e0015 */
[----:B------:R-:W-:Y:S01]  /*16610*/  MOV R3, RZ ;  /* 0x000000ff00037202 */ /* 0x000fe20000000f00 */
[----:B------:R-:W-:Y:S01]  /*16620*/  IMAD.MOV.U32 R0, RZ, RZ, 0x181f ;  /* 0x0000181fff007424 */ /* 0x000fe200078e00ff */
[----:B------:R-:W-:Y:S02]  /*16630*/  MOV R2, 0x16650 ;  /* 0x0001665000027802 */ /* 0x000fe40000000f00 */
[----:B-12--5:R-:W-:Y:S05]  /*16640*/  CALL.REL.NOINC `($__internal_5_$__cuda_sm70_shflsync_idx_p) ;  /* 0x0000122000007944 */ /* 0x026fea0003c00000 */
[----:B------:R-:W-:Y:S05]  /*16650*/  BRA `(.L_x_294) ;  /* 0xfffefcc000007947 */ /* 0x000fea000383ffff */
.L_x_166:
[----:B------:R-:W-:Y:S01]  /*16660*/  IMAD.MOV.U32 R5, RZ, RZ, R19 ;  /* 0x000000ffff057224 */ /* 0x000fe200078e0013 */
[----:B--2---:R-:W-:Y:S01]  /*16670*/  MOV R3, 0x1 ;  /* 0x0000000100037802 */ /* 0x004fe20000000f00 */
[----:B----4-:R-:W-:Y:S01]  /*16680*/  IMAD.MOV.U32 R0, RZ, RZ, 0x181f ;  /* 0x0000181fff007424 */ /* 0x010fe200078e00ff */
[----:B------:R-:W-:-:S02]  /*16690*/  MOV R2, 0x166b0 ;  /* 0x000166b000027802 */ /* 0x000fc40000000f00 */
[----:B-1-3-5:R-:W-:Y:S05]  /*166a0*/  CALL.REL.NOINC `($__internal_5_$__cuda_sm70_shflsync_idx_p) ;  /* 0x000011c000007944 */ /* 0x02afea0003c00000 */
[----:B------:R-:W-:Y:S01]  /*166b0*/  IMAD.MOV.U32 R6, RZ, RZ, R0 ;  /* 0x000000ffff067224 */ /* 0x000fe200078e0000 */
[----:B------:R-:W-:Y:S01]  /*166c0*/  MOV R3, 0x1 ;  /* 0x0000000100037802 */ /* 0x000fe20000000f00 */
[----:B------:R-:W-:Y:S01]  /*166d0*/  IMAD.MOV.U32 R5, RZ, RZ, R21 ;  /* 0x000000ffff057224 */ /* 0x000fe200078e0015 */
[----:B------:R-:W-:-:S02]  /*166e0*/  MOV R0, 0x181f ;  /* 0x0000181f00007802 */ /* 0x000fc40000000f00 */
[----:B------:R-:W-:Y:S02]  /*166f0*/  MOV R2, 0x16710 ;  /* 0x0001671000027802 */ /* 0x000fe40000000f00 */
[----:B------:R-:W-:Y:S05]  /*16700*/  CALL.REL.NOINC `($__internal_5_$__cuda_sm70_shflsync_idx_p) ;  /* 0x0000116000007944 */ /* 0x000fea0003c00000 */
[----:B------:R-:W-:Y:S05]  /*16710*/  BRA `(.L_x_295) ;  /* 0xfffefdd000007947 */ /* 0x000fea000383ffff */
.L_x_169:
[----:B------:R-:W-:Y:S01]  /*16720*/  IMAD.MOV.U32 R5, RZ, RZ, R19 ;  /* 0x000000ffff057224 */ /* 0x000fe200078e0013 */
[----:B-1----:R-:W-:Y:S01]  /*16730*/  MOV R3, 0x2 ;  /* 0x0000000200037802 */ /* 0x002fe20000000f00 */
[----:B----4-:R-:W-:Y:S01]  /*16740*/  IMAD.MOV.U32 R0, RZ, RZ, 0x181f ;  /* 0x0000181fff007424 */ /* 0x010fe200078e00ff */
[----:B------:R-:W-:Y:S02]  /*16750*/  MOV R2, 0x16770 ;  /* 0x0001677000027802 */ /* 0x000fe40000000f00 */
[----:B--23-5:R-:W-:Y:S05]  /*16760*/  CALL.REL.NOINC `($__internal_5_$__cuda_sm70_shflsync_idx_p) ;  /* 0x0000110000007944 */ /* 0x02cfea0003c00000 */
[----:B------:R-:W-:Y:S01]  /*16770*/  MOV R6, R0 ;  /* 0x0000000000067202 */ /* 0x000fe20000000f00 */
[----:B------:R-:W-:Y:S05]  /*16780*/  BRA `(.L_x_296) ;  /* 0xfffefee000007947 */ /* 0x000fea000383ffff */
.L_x_170:
[----:B------:R-:W-:Y:S01]  /*16790*/  IMAD.MOV.U32 R5, RZ, RZ, R21 ;  /* 0x000000ffff057224 */ /* 0x000fe200078e0015 */
[----:B------:R-:W-:Y:S01]  /*167a0*/  MOV R3, 0x2 ;  /* 0x0000000200037802 */ /* 0x000fe20000000f00 */
[----:B----4-:R-:W-:Y:S01]  /*167b0*/  IMAD.MOV.U32 R0, RZ, RZ, 0x181f ;  /* 0x0000181fff007424 */ /* 0x010fe200078e00ff */
[----:B------:R-:W-:Y:S02]  /*167c0*/  MOV R2, 0x167e0 ;  /* 0x000167e000027802 */ /* 0x000fe40000000f00 */
[----:B-123-5:R-:W-:Y:S05]  /*167d0*/  CALL.REL.NOINC `($__internal_5_$__cuda_sm70_shflsync_idx_p) ;  /* 0x0000109000007944 */ /* 0x02efea0003c00000 */
[----:B------:R-:W-:Y:S05]  /*167e0*/  BRA `(.L_x_297) ;  /* 0xfffefea000007947 */ /* 0x000fea000383ffff */
.L_x_173:
[----:B------:R-:W-:Y:S01]  /*167f0*/  IMAD.MOV.U32 R5, RZ, RZ, R19 ;  /* 0x000000ffff057224 */ /* 0x000fe200078e0013 */
[----:B-1----:R-:W-:Y:S01]  /*16800*/  MOV R3, 0x3 ;  /* 0x0000000300037802 */ /* 0x002fe20000000f00 */
[----:B------:R-:W-:Y:S01]  /*16810*/  IMAD.MOV.U32 R0, RZ, RZ, 0x181f ;  /* 0x0000181fff007424 */ /* 0x000fe200078e00ff */
[----:B------:R-:W-:-:S02]  /*16820*/  MOV R2, 0x16840 ;  /* 0x0001684000027802 */ /* 0x000fc40000000f00 */
[----:B--2345:R-:W-:Y:S05]  /*16830*/  CALL.REL.NOINC `($__internal_5_$__cuda_sm70_shflsync_idx_p) ;  /* 0x0000103000007944 */ /* 0x03cfea0003c00000 */
[----:B------:R-:W-:Y:S01]  /*16840*/  IMAD.MOV.U32 R6, RZ, RZ, R0 ;  /* 0x000000ffff067224 */ /* 0x000fe200078e0000 */
[----:B------:R-:W-:Y:S01]  /*16850*/  MOV R3, 0x3 ;  /* 0x0000000300037802 */ /* 0x000fe20000000f00 */
[----:B------:R-:W-:Y:S01]  /*16860*/  IMAD.MOV.U32 R5, RZ, RZ, R21 ;  /* 0x000000ffff057224 */ /* 0x000fe200078e0015 */
[----:B------:R-:W-:-:S02]  /*16870*/  MOV R0, 0x181f ;  /* 0x0000181f00007802 */ /* 0x000fc40000000f00 */
[----:B------:R-:W-:Y:S02]  /*16880*/  MOV R2, 0x168a0 ;  /* 0x000168a000027802 */ /* 0x000fe40000000f00 */
[----:B------:R-:W-:Y:S05]  /*16890*/  CALL.REL.NOINC `($__internal_5_$__cuda_sm70_shflsync_idx_p) ;  /* 0x00000fd000007944 */ /* 0x000fea0003c00000 */
[----:B------:R-:W-:Y:S05]  /*168a0*/  BRA `(.L_x_298) ;  /* 0xfffeff5000007947 */ /* 0x000fea000383ffff */
.L_x_230:
[----:B------:R-:W-:Y:S01]  /*168b0*/  IMAD.MOV.U32 R2, RZ, RZ, R195 ;  /* 0x000000ffff027224 */ /* 0x000fe200078e00c3 */
[----:B------:R-:W-:Y:S01]  /*168c0*/  MOV R7, 0x1f ;  /* 0x0000001f00077802 */ /* 0x000fe20000000f00 */
[----:B------:R-:W-:Y:S01]  /*168d0*/  IMAD.MOV.U32 R5, RZ, RZ, 0x2 ;  /* 0x00000002ff057424 */ /* 0x000fe200078e00ff */
[----:B------:R-:W-:Y:S02]  /*168e0*/  MOV R6, 0xffffffff ;  /* 0xffffffff00067802 */ /* 0x000fe40000000f00 */
[----:B------:R-:W-:Y:S02]  /*168f0*/  MOV R3, 0x16910 ;  /* 0x0001691000037802 */ /* 0x000fe40000000f00 */
[----:B------:R-:W-:Y:S05]  /*16900*/  CALL.REL.NOINC `($__internal_4_$__cuda_sm70_shflsync_bfly_p) ;  /* 0x00000f1000007944 */ /* 0x000fea0003c00000 */
[----:B------:R-:W-:Y:S01]  /*16910*/  FADD.FTZ R0, R195, R5 ;  /* 0x00000005c3007221 */ /* 0x000fe20000010000 */
[----:B------:R-:W-:Y:S02]  /*16920*/  MOV R5, 0x1 ;  /* 0x0000000100057802 */ /* 0x000fe40000000f00 */
[----:B------:R-:W-:Y:S02]  /*16930*/  MOV R3, 0x16960 ;  /* 0x0001696000037802 */ /* 0x000fe40000000f00 */
[----:B------:R-:W-:-:S02]  /*16940*/  MOV R2, R0 ;  /* 0x0000000000027202 */ /* 0x000fc40000000f00 */
[----:B------:R-:W-:Y:S05]  /*16950*/  CALL.REL.NOINC `($__internal_4_$__cuda_sm70_shflsync_bfly_p) ;  /* 0x00000ec000007944 */ /* 0x000fea0003c00000 */
[----:B------:R-:W-:Y:S01]  /*16960*/  FADD.FTZ R0, R0, R5 ;  /* 0x0000000500007221 */ /* 0x000fe20000010000 */
[----:B------:R-:W-:-:S02]  /*16970*/  MOV R2, R194 ;  /* 0x000000c200027202 */ /* 0x000fc40000000f00 */
[----:B------:R-:W-:Y:S02]  /*16980*/  MOV R5, 0x2 ;  /* 0x0000000200057802 */ /* 0x000fe40000000f00 */
[----:B------:R-:W-:Y:S02]  /*16990*/  MOV R3, 0x169b0 ;  /* 0x000169b000037802 */ /* 0x000fe40000000f00 */
[----:B------:R-:W-:Y:S05]  /*169a0*/  CALL.REL.NOINC `($__internal_4_$__cuda_sm70_shflsync_bfly_p) ;  /* 0x00000e7000007944 */ /* 0x000fea0003c00000 */
[----:B------:R-:W-:Y:S01]  /*169b0*/  FADD.FTZ R4, R194, R5 ;  /* 0x00000005c2047221 */ /* 0x000fe20000010000 */
[----:B------:R-:W-:Y:S02]  /*169c0*/  MOV R5, 0x1 ;  /* 0x0000000100057802 */ /* 0x000fe40000000f00 */
[----:B------:R-:W-:Y:S02]  /*169d0*/  MOV R3, 0x16a00 ;  /* 0x00016a0000037802 */ /* 0x000fe40000000f00 */
[----:B------:R-:W-:Y:S02]  /*169e0*/  MOV R2, R4 ;  /* 0x0000000400027202 */ /* 0x000fe40000000f00 */
[----:B------:R-:W-:Y:S05]  /*169f0*/  CALL.REL.NOINC `($__internal_4_$__cuda_sm70_shflsync_bfly_p) ;  /* 0x00000e2000007944 */ /* 0x000fea0003c00000 */
[----:B------:R-:W-:Y:S01]  /*16a00*/  MOV R3, R5 ;  /* 0x0000000500037202 */ /* 0x000fe20000000f00 */
[----:B------:R-:W-:Y:S05]  /*16a10*/  BRA `(.L_x_299) ;  /* 0xffffa3c000007947 */ /* 0x000fea000383ffff */
.L_x_237:
[----:B--234-:R-:W-:Y:S01]  /*16a20*/  IMAD.MOV.U32 R5, RZ, RZ, R15 ;  /* 0x000000ffff057224 */ /* 0x01cfe200078e000f */
[----:B------:R-:W-:Y:S01]  /*16a30*/  MOV R3, RZ ;  /* 0x000000ff00037202 */ /* 0x000fe20000000f00 */
[----:B------:R-:W-:Y:S01]  /*16a40*/  IMAD.MOV.U32 R0, RZ, RZ, 0x181f ;  /* 0x0000181fff007424 */ /* 0x000fe200078e00ff */
[----:B------:R-:W-:-:S02]  /*16a50*/  MOV R2, 0x16a70 ;  /* 0x00016a7000027802 */ /* 0x000fc40000000f00 */
[----:B-1----:R-:W-:Y:S05]  /*16a60*/  CALL.REL.NOINC `($__internal_5_$__cuda_sm70_shflsync_idx_p) ;  /* 0x00000e0000007944 */ /* 0x002fea0003c00000 */
[----:B------:R-:W-:Y:S01]  /*16a70*/  MOV R12, R0 ;  /* 0x00000000000c7202 */ /* 0x000fe20000000f00 */
[----:B------:R-:W-:Y:S05]  /*16a80*/  BRA `(.L_x_300) ;  /* 0xffffbf0000007947 */ /* 0x000fea000383ffff */
.L_x_238:
[----:B------:R-:W-:Y:S01]  /*16a90*/  IMAD.MOV.U32 R5, RZ, RZ, R16 ;  /* 0x000000ffff057224 */ /* 0x000fe200078e0010 */
[----:B------:R-:W-:Y:S01]  /*16aa0*/  MOV R3, RZ ;  /* 0x000000ff00037202 */ /* 0x000fe20000000f00 */
[----:B------:R-:W-:Y:S01]  /*16ab0*/  IMAD.MOV.U32 R0, RZ, RZ, 0x181f ;  /* 0x0000181fff007424 */ /* 0x000fe200078e00ff */
[----:B------:R-:W-:-:S02]  /*16ac0*/  MOV R2, 0x16ae0 ;  /* 0x00016ae000027802 */ /* 0x000fc40000000f00 */
[----:B-123--:R-:W-:Y:S05]  /*16ad0*/  CALL.REL.NOINC `($__internal_5_$__cuda_sm70_shflsync_idx_p) ;  /* 0x00000d9000007944 */ /* 0x00efea0003c00000 */
[----:B------:R-:W-:Y:S05]  /*16ae0*/  BRA `(.L_x_301) ;  /* 0xffffbec000007947 */ /* 0x000fea000383ffff */
.L_x_241:
[----:B------:R-:W-:Y:S01]  /*16af0*/  IMAD.MOV.U32 R5, RZ, RZ, R15 ;  /* 0x000000ffff057224 */ /* 0x000fe200078e000f */
[----:B--2---:R-:W-:Y:S01]  /*16b00*/  MOV R3, 0x1 ;  /* 0x0000000100037802 */ /* 0x004fe20000000f00 */
[----:B------:R-:W-:Y:S01]  /*16b10*/  IMAD.MOV.U32 R0, RZ, RZ, 0x181f ;  /* 0x0000181fff007424 */ /* 0x000fe200078e00ff */
[----:B------:R-:W-:-:S02]  /*16b20*/  MOV R2, 0x16b40 ;  /* 0x00016b4000027802 */ /* 0x000fc40000000f00 */
[----:B-1-34-:R-:W-:Y:S05]  /*16b30*/  CALL.REL.NOINC `($__internal_5_$__cuda_sm70_shflsync_idx_p) ;  /* 0x00000d3000007944 */ /* 0x01afea0003c00000 */
[----:B------:R-:W-:Y:S01]  /*16b40*/  IMAD.MOV.U32 R12, RZ, RZ, R0 ;  /* 0x000000ffff0c7224 */ /* 0x000fe200078e0000 */
[----:B------:R-:W-:Y:S01]  /*16b50*/  MOV R3, 0x1 ;  /* 0x0000000100037802 */ /* 0x000fe20000000f00 */
[----:B------:R-:W-:Y:S01]  /*16b60*/  IMAD.MOV.U32 R5, RZ, RZ, R16 ;  /* 0x000000ffff057224 */ /* 0x000fe200078e0010 */
[----:B------:R-:W-:-:S02]  /*16b70*/  MOV R0, 0x181f ;  /* 0x0000181f00007802 */ /* 0x000fc40000000f00 */
[----:B------:R-:W-:Y:S02]  /*16b80*/  MOV R2, 0x16ba0 ;  /* 0x00016ba000027802 */ /* 0x000fe40000000f00 */
[----:B------:R-:W-:Y:S05]  /*16b90*/  CALL.REL.NOINC `($__internal_5_$__cuda_sm70_shflsync_idx_p) ;  /* 0x00000cd000007944 */ /* 0x000fea0003c00000 */
[----:B------:R-:W-:Y:S05]  /*16ba0*/  BRA `(.L_x_302) ;  /* 0xffffbfe000007947 */ /* 0x000fea000383ffff */
.L_x_244:
[----:B------:R-:W-:Y:S01]  /*16bb0*/  IMAD.MOV.U32 R5, RZ, RZ, R15 ;  /* 0x000000ffff057224 */ /* 0x000fe200078e000f */
[----:B--2---:R-:W-:Y:S01]  /*16bc0*/  MOV R3, 0x2 ;  /* 0x0000000200037802 */ /* 0x004fe20000000f00 */
[----:B------:R-:W-:Y:S01]  /*16bd0*/  IMAD.MOV.U32 R0, RZ, RZ, 0x181f ;  /* 0x0000181fff007424 */ /* 0x000fe200078e00ff */
[----:B------:R-:W-:Y:S02]  /*16be0*/  MOV R2, 0x16c00 ;  /* 0x00016c0000027802 */ /* 0x000fe40000000f00 */
[----:B-1-34-:R-:W-:Y:S05]  /*16bf0*/  CALL.REL.NOINC `($__internal_5_$__cuda_sm70_shflsync_idx_p) ;  /* 0x00000c7000007944 */ /* 0x01afea0003c00000 */
[----:B------:R-:W-:Y:S01]  /*16c00*/  MOV R12, R0 ;  /* 0x00000000000c7202 */ /* 0x000fe20000000f00 */
[----:B------:R-:W-:Y:S05]  /*16c10*/  BRA `(.L_x_303) ;  /* 0xffffc0e000007947 */ /* 0x000fea000383ffff */
.L_x_245:
[----:B------:R-:W-:Y:S01]  /*16c20*/  IMAD.MOV.U32 R5, RZ, RZ, R16 ;  /* 0x000000ffff057224 */ /* 0x000fe200078e0010 */
[----:B--2---:R-:W-:Y:S01]  /*16c30*/  MOV R3, 0x2 ;  /* 0x0000000200037802 */ /* 0x004fe20000000f00 */
[----:B------:R-:W-:Y:S01]  /*16c40*/  IMAD.MOV.U32 R0, RZ, RZ, 0x181f ;  /* 0x0000181fff007424 */ /* 0x000fe200078e00ff */
[----:B------:R-:W-:Y:S02]  /*16c50*/  MOV R2, 0x16c70 ;  /* 0x00016c7000027802 */ /* 0x000fe40000000f00 */
[----:B-1-34-:R-:W-:Y:S05]  /*16c60*/  CALL.REL.NOINC `($__internal_5_$__cuda_sm70_shflsync_idx_p) ;  /* 0x00000c0000007944 */ /* 0x01afea0003c00000 */
[----:B------:R-:W-:Y:S05]  /*16c70*/  BRA `(.L_x_304) ;  /* 0xffffc0a000007947 */ /* 0x000fea000383ffff */
.L_x_248:
[----:B------:R-:W-:Y:S01]  /*16c80*/  IMAD.MOV.U32 R5, RZ, RZ, R15 ;  /* 0x000000ffff057224 */ /* 0x000fe200078e000f */
[----:B---3--:R-:W-:Y:S01]  /*16c90*/  MOV R3, 0x3 ;  /* 0x0000000300037802 */ /* 0x008fe20000000f00 */
[----:B----4-:R-:W-:Y:S01]  /*16ca0*/  IMAD.MOV.U32 R0, RZ, RZ, 0x181f ;  /* 0x0000181fff007424 */ /* 0x010fe200078e00ff */
[----:B------:R-:W-:-:S02]  /*16cb0*/  MOV R2, 0x16cd0 ;  /* 0x00016cd000027802 */ /* 0x000fc40000000f00 */
[----:B-12---:R-:W-:Y:S05]  /*16cc0*/  CALL.REL.NOINC `($__internal_5_$__cuda_sm70_shflsync_idx_p) ;  /* 0x00000ba000007944 */ /* 0x006fea0003c00000 */
[----:B------:R-:W-:Y:S01]  /*16cd0*/  IMAD.MOV.U32 R10, RZ, RZ, R0 ;  /* 0x000000ffff0a7224 */ /* 0x000fe200078e0000 */
[----:B------:R-:W-:Y:S01]  /*16ce0*/  MOV R3, 0x3 ;  /* 0x0000000300037802 */ /* 0x000fe20000000f00 */
[----:B------:R-:W-:Y:S01]  /*16cf0*/  IMAD.MOV.U32 R5, RZ, RZ, R16 ;  /* 0x000000ffff057224 */ /* 0x000fe200078e0010 */
[----:B------:R-:W-:-:S02]  /*16d00*/  MOV R0, 0x181f ;  /* 0x0000181f00007802 */ /* 0x000fc40000000f00 */
[----:B------:R-:W-:Y:S02]  /*16d10*/  MOV R2, 0x16d30 ;  /* 0x00016d3000027802 */ /* 0x000fe40000000f00 */
[----:B------:R-:W-:Y:S05]  /*16d20*/  CALL.REL.NOINC `($__internal_5_$__cuda_sm70_shflsync_idx_p) ;  /* 0x00000b4000007944 */ /* 0x000fea0003c00000 */
[----:B------:R-:W-:Y:S05]  /*16d30*/  BRA `(.L_x_305) ;  /* 0xffffc16000007947 */ /* 0x000fea000383ffff */
.L_x_250:
[----:B------:R-:W-:Y:S01]  /*16d40*/  IMAD.MOV.U32 R5, RZ, RZ, R16 ;  /* 0x000000ffff057224 */ /* 0x000fe200078e0010 */
[----:B------:R-:W-:Y:S01]  /*16d50*/  MOV R3, RZ ;  /* 0x000000ff00037202 */ /* 0x000fe20000000f00 */
[----:B------:R-:W-:Y:S01]  /*16d60*/  IMAD.MOV.U32 R0, RZ, RZ, 0x1c1f ;  /* 0x00001c1fff007424 */ /* 0x000fe200078e00ff */
[----:B------:R-:W-:Y:S02]  /*16d70*/  MOV R2, 0x16d90 ;  /* 0x00016d9000027802 */ /* 0x000fe40000000f00 */
[----:B------:R-:W-:Y:S05]  /*16d80*/  CALL.REL.NOINC `($__internal_5_$__cuda_sm70_shflsync_idx_p) ;  /* 0x00000ae000007944 */ /* 0x000fea0003c00000 */
[----:B------:R-:W-:Y:S01]  /*16d90*/  MOV R4, R0 ;  /* 0x0000000000047202 */ /* 0x000fe20000000f00 */
[----:B------:R-:W-:Y:S05]  /*16da0*/  BRA `(.L_x_306) ;  /* 0xffffc45000007947 */ /* 0x000fea000383ffff */
.L_x_251:
[----:B------:R-:W-:Y:S01]  /*16db0*/  IMAD.MOV.U32 R5, RZ, RZ, R17 ;  /* 0x000000ffff057224 */ /* 0x000fe200078e0011 */
[----:B------:R-:W-:Y:S01]  /*16dc0*/  MOV R3, RZ ;  /* 0x000000ff00037202 */ /* 0x000fe20000000f00 */
[----:B------:R-:W-:Y:S01]  /*16dd0*/  IMAD.MOV.U32 R0, RZ, RZ, 0x1c1f ;  /* 0x00001c1fff007424 */ /* 0x000fe200078e00ff */
[----:B------:R-:W-:Y:S02]  /*16de0*/  MOV R2, 0x16e00 ;  /* 0x00016e0000027802 */ /* 0x000fe40000000f00 */
[----:B-12---:R-:W-:Y:S05]  /*16df0*/  CALL.REL.NOINC `($__internal_5_$__cuda_sm70_shflsync_idx_p) ;  /* 0x00000a7000007944 */ /* 0x006fea0003c00000 */
[----:B------:R-:W-:Y:S05]  /*16e00*/  BRA `(.L_x_307) ;  /* 0xffffc41000007947 */ /* 0x000fea000383ffff */
.L_x_254:
[----:B------:R-:W-:Y:S01]  /*16e10*/  IMAD.MOV.U32 R5, RZ, RZ, R16 ;  /* 0x000000ffff057224 */ /* 0x000fe200078e0010 */
[----:B------:R-:W-:Y:S01]  /*16e20*/  MOV R3, 0x1 ;  /* 0x0000000100037802 */ /* 0x000fe20000000f00 */
[----:B----4-:R-:W-:Y:S01]  /*16e30*/  IMAD.MOV.U32 R0, RZ, RZ, 0x1c1f ;  /* 0x00001c1fff007424 */ /* 0x010fe200078e00ff */
[----:B------:R-:W-:-:S02]  /*16e40*/  MOV R2, 0x16e60 ;  /* 0x00016e6000027802 */ /* 0x000fc40000000f00 */
[----:B-123--:R-:W-:Y:S05]  /*16e50*/  CALL.REL.NOINC `($__internal_5_$__cuda_sm70_shflsync_idx_p) ;  /* 0x00000a1000007944 */ /* 0x00efea0003c00000 */
[----:B------:R-:W-:Y:S01]  /*16e60*/  IMAD.MOV.U32 R4, RZ, RZ, R0 ;  /* 0x000000ffff047224 */ /* 0x000fe200078e0000 */
[----:B------:R-:W-:Y:S01]  /*16e70*/  MOV R3, 0x1 ;  /* 0x0000000100037802 */ /* 0x000fe20000000f00 */
[----:B------:R-:W-:Y:S01]  /*16e80*/  IMAD.MOV.U32 R5, RZ, RZ, R17 ;  /* 0x000000ffff057224 */ /* 0x000fe200078e0011 */
[----:B------:R-:W-:-:S02]  /*16e90*/  MOV R0, 0x1c1f ;  /* 0x00001c1f00007802 */ /* 0x000fc40000000f00 */
[----:B------:R-:W-:Y:S02]  /*16ea0*/  MOV R2, 0x16ec0 ;  /* 0x00016ec000027802 */ /* 0x000fe40000000f00 */
[----:B------:R-:W-:Y:S05]  /*16eb0*/  CALL.REL.NOINC `($__internal_5_$__cuda_sm70_shflsync_idx_p) ;  /* 0x000009b000007944 */ /* 0x000fea0003c00000 */
[----:B------:R-:W-:Y:S05]  /*16ec0*/  BRA `(.L_x_308) ;  /* 0xffffcec000007947 */ /* 0x000fea000383ffff */
.L_x_258:
[----:B------:R-:W-:Y:S01]  /*16ed0*/  IMAD.MOV.U32 R5, RZ, RZ, R13 ;  /* 0x000000ffff057224 */ /* 0x000fe200078e000d */
[----:B------:R-:W-:Y:S01]  /*16ee0*/  MOV R3, RZ ;  /* 0x000000ff00037202 */ /* 0x000fe20000000f00 */
[----:B------:R-:W-:Y:S01]  /*16ef0*/  IMAD.MOV.U32 R0, RZ, RZ, 0x181f ;  /* 0x0000181fff007424 */ /* 0x000fe200078e00ff */
[----:B------:R-:W-:Y:S02]  /*16f00*/  MOV R2, 0x16f20 ;  /* 0x00016f2000027802 */ /* 0x000fe40000000f00 */
[----:B------:R-:W-:Y:S05]  /*16f10*/  CALL.REL.NOINC `($__internal_5_$__cuda_sm70_shflsync_idx_p) ;  /* 0x0000095000007944 */ /* 0x000fea0003c00000 */
[----:B------:R-:W-:Y:S01]  /*16f20*/  MOV R12, R0 ;  /* 0x00000000000c7202 */ /* 0x000fe20000000f00 */
[----:B------:R-:W-:Y:S05]  /*16f30*/  BRA `(.L_x_309) ;  /* 0xffffe0c000007947 */ /* 0x000fea000383ffff */
.L_x_259:
[----:B------:R-:W-:Y:S01]  /*16f40*/  IMAD.MOV.U32 R5, RZ, RZ, R16 ;  /* 0x000000ffff057224 */ /* 0x000fe200078e0010 */
[----:B------:R-:W-:Y:S01]  /*16f50*/  MOV R3, RZ ;  /* 0x000000ff00037202 */ /* 0x000fe20000000f00 */
[----:B------:R-:W-:Y:S01]  /*16f60*/  IMAD.MOV.U32 R0, RZ, RZ, 0x181f ;  /* 0x0000181fff007424 */ /* 0x000fe200078e00ff */
[----:B------:R-:W-:Y:S02]  /*16f70*/  MOV R2, 0x16f90 ;  /* 0x00016f9000027802 */ /* 0x000fe40000000f00 */
[----:B-12---:R-:W-:Y:S05]  /*16f80*/  CALL.REL.NOINC `($__internal_5_$__cuda_sm70_shflsync_idx_p) ;  /* 0x000008e000007944 */ /* 0x006fea0003c00000 */
[----:B------:R-:W-:Y:S05]  /*16f90*/  BRA `(.L_x_310) ;  /* 0xffffe08000007947 */ /* 0x000fea000383ffff */
.L_x_262:
[----:B------:R-:W-:Y:S01]  /*16fa0*/  IMAD.MOV.U32 R5, RZ, RZ, R13 ;  /* 0x000000ffff057224 */ /* 0x000fe200078e000d */
[----:B--2---:R-:W-:Y:S01]  /*16fb0*/  MOV R3, 0x1 ;  /* 0x0000000100037802 */ /* 0x004fe20000000f00 */
[----:B----4-:R-:W-:Y:S01]  /*16fc0*/  IMAD.MOV.U32 R0, RZ, RZ, 0x181f ;  /* 0x0000181fff007424 */ /* 0x010fe200078e00ff */
[----:B------:R-:W-:-:S02]  /*16fd0*/  MOV R2, 0x16ff0 ;  /* 0x00016ff000027802 */ /* 0x000fc40000000f00 */
[----:B-1-3--:R-:W-:Y:S05]  /*16fe0*/  CALL.REL.NOINC `($__internal_5_$__cuda_sm70_shflsync_idx_p) ;  /* 0x0000088000007944 */ /* 0x00afea0003c00000 */
[----:B------:R-:W-:Y:S01]  /*16ff0*/  IMAD.MOV.U32 R12, RZ, RZ, R0 ;  /* 0x000000ffff0c7224 */ /* 0x000fe200078e0000 */
[----:B------:R-:W-:Y:S01]  /*17000*/  MOV R3, 0x1 ;  /* 0x0000000100037802 */ /* 0x000fe20000000f00 */
[----:B------:R-:W-:Y:S01]  /*17010*/  IMAD.MOV.U32 R5, RZ, RZ, R16 ;  /* 0x000000ffff057224 */ /* 0x000fe200078e0010 */
[----:B------:R-:W-:-:S02]  /*17020*/  MOV R0, 0x181f ;  /* 0x0000181f00007802 */ /* 0x000fc40000000f00 */
[----:B------:R-:W-:Y:S02]  /*17030*/  MOV R2, 0x17050 ;  /* 0x0001705000027802 */ /* 0x000fe40000000f00 */
[----:B------:R-:W-:Y:S05]  /*17040*/  CALL.REL.NOINC `($__internal_5_$__cuda_sm70_shflsync_idx_p) ;  /* 0x0000082000007944 */ /* 0x000fea0003c00000 */
[----:B------:R-:W-:Y:S05]  /*17050*/  BRA `(.L_x_311) ;  /* 0xffffe1b000007947 */ /* 0x000fea000383ffff */
.L_x_265:
[----:B------:R-:W-:Y:S01]  /*17060*/  IMAD.MOV.U32 R5, RZ, RZ, R13 ;  /* 0x000000ffff057224 */ /* 0x000fe200078e000d */
[----:B-1----:R-:W-:Y:S01]  /*17070*/  MOV R3, 0x2 ;  /* 0x0000000200037802 */ /* 0x002fe20000000f00 */
[----:B----4-:R-:W-:Y:S01]  /*17080*/  IMAD.MOV.U32 R0, RZ, RZ, 0x181f ;  /* 0x0000181fff007424 */ /* 0x010fe200078e00ff */
[----:B------:R-:W-:Y:S02]  /*17090*/  MOV R2, 0x170b0 ;  /* 0x000170b000027802 */ /* 0x000fe40000000f00 */
[----:B--23--:R-:W-:Y:S05]  /*170a0*/  CALL.REL.NOINC `($__internal_5_$__cuda_sm70_shflsync_idx_p) ;  /* 0x000007c000007944 */ /* 0x00cfea0003c00000 */
[----:B------:R-:W-:Y:S01]  /*170b0*/  MOV R12, R0 ;  /* 0x00000000000c7202 */ /* 0x000fe20000000f00 */
[----:B------:R-:W-:Y:S05]  /*170c0*/  BRA `(.L_x_312) ;  /* 0xffffe2b000007947 */ /* 0x000fea000383ffff */
.L_x_266:
[----:B------:R-:W-:Y:S01]  /*170d0*/  IMAD.MOV.U32 R5, RZ, RZ, R16 ;  /* 0x000000ffff057224 */ /* 0x000fe200078e0010 */
[----:B------:R-:W-:Y:S01]  /*170e0*/  MOV R3, 0x2 ;  /* 0x0000000200037802 */ /* 0x000fe20000000f00 */
[----:B----4-:R-:W-:Y:S01]  /*170f0*/  IMAD.MOV.U32 R0, RZ, RZ, 0x181f ;  /* 0x0000181fff007424 */ /* 0x010fe200078e00ff */
[----:B------:R-:W-:Y:S02]  /*17100*/  MOV R2, 0x17120 ;  /* 0x0001712000027802 */ /* 0x000fe40000000f00 */
[----:B-123--:R-:W-:Y:S05]  /*17110*/  CALL.REL.NOINC `($__internal_5_$__cuda_sm70_shflsync_idx_p) ;  /* 0x0000075000007944 */ /* 0x00efea0003c00000 */
[----:B------:R-:W-:Y:S05]  /*17120*/  BRA `(.L_x_313) ;  /* 0xffffe27000007947 */ /* 0x000fea000383ffff */
.L_x_269:
[----:B------:R-:W-:Y:S01]  /*17130*/  IMAD.MOV.U32 R5, RZ, RZ, R13 ;  /* 0x000000ffff057224 */ /* 0x000fe200078e000d */
[----:B-1----:R-:W-:Y:S01]  /*17140*/  MOV R3, 0x3 ;  /* 0x0000000300037802 */ /* 0x002fe20000000f00 */
[----:B------:R-:W-:Y:S01]  /*17150*/  IMAD.MOV.U32 R0, RZ, RZ, 0x181f ;  /* 0x0000181fff007424 */ /* 0x000fe200078e00ff */
[----:B------:R-:W-:-:S02]  /*17160*/  MOV R2, 0x17180 ;  /* 0x0001718000027802 */ /* 0x000fc40000000f00 */
[----:B--234-:R-:W-:Y:S05]  /*17170*/  CALL.REL.NOINC `($__internal_5_$__cuda_sm70_shflsync_idx_p) ;  /* 0x000006f000007944 */ /* 0x01cfea0003c00000 */
[----:B------:R-:W-:Y:S01]  /*17180*/  IMAD.MOV.U32 R12, RZ, RZ, R0 ;  /* 0x000000ffff0c7224 */ /* 0x000fe200078e0000 */
[----:B------:R-:W-:Y:S01]  /*17190*/  MOV R3, 0x3 ;  /* 0x0000000300037802 */ /* 0x000fe20000000f00 */
[----:B------:R-:W-:Y:S01]  /*171a0*/  IMAD.MOV.U32 R5, RZ, RZ, R16 ;  /* 0x000000ffff057224 */ /* 0x000fe200078e0010 */
[----:B------:R-:W-:-:S02]  /*171b0*/  MOV R0, 0x181f ;  /* 0x0000181f00007802 */ /* 0x000fc40000000f00 */
[----:B------:R-:W-:Y:S02]  /*171c0*/  MOV R2, 0x171e0 ;  /* 0x000171e000027802 */ /* 0x000fe40000000f00 */
[----:B------:R-:W-:Y:S05]  /*171d0*/  CALL.REL.NOINC `($__internal_5_$__cuda_sm70_shflsync_idx_p) ;  /* 0x0000069000007944 */ /* 0x000fea0003c00000 */
[----:B------:R-:W-:Y:S05]  /*171e0*/  BRA `(.L_x_314) ;  /* 0xffffe33000007947 */ /* 0x000fea000383ffff */
.L_x_271:
[----:B------:R-:W-:Y:S01]  /*171f0*/  IMAD.MOV.U32 R5, RZ, RZ, R21 ;  /* 0x000000ffff057224 */ /* 0x000fe200078e0015 */
[----:B------:R-:W-:Y:S01]  /*17200*/  MOV R3, RZ ;  /* 0x000000ff00037202 */ /* 0x000fe20000000f00 */
[----:B------:R-:W-:Y:S01]  /*17210*/  IMAD.MOV.U32 R0, RZ, RZ, 0x1f ;  /* 0x0000001fff007424 */ /* 0x000fe200078e00ff */
[----:B------:R-:W-:Y:S02]  /*17220*/  MOV R2, 0x17240 ;  /* 0x0001724000027802 */ /* 0x000fe40000000f00 */
[----:B-1-3--:R-:W-:Y:S05]  /*17230*/  CALL.REL.NOINC `($__internal_5_$__cuda_sm70_shflsync_idx_p) ;  /* 0x0000063000007944 */ /* 0x00afea0003c00000 */
[----:B------:R-:W-:Y:S01]  /*17240*/  MOV R9, R0 ;  /* 0x0000000000097202 */ /* 0x000fe20000000f00 */
[----:B------:R-:W-:Y:S05]  /*17250*/  BRA `(.L_x_315) ;  /* 0xffffe4d000007947 */ /* 0x000fea000383ffff */
.L_x_272:
[----:B------:R-:W-:Y:S01]  /*17260*/  IMAD.MOV.U32 R5, RZ, RZ, R21 ;  /* 0x000000ffff057224 */ /* 0x000fe200078e0015 */
[----:B------:R-:W-:Y:S01]  /*17270*/  MOV R3, 0x1 ;  /* 0x0000000100037802 */ /* 0x000fe20000000f00 */
[----:B------:R-:W-:Y:S01]  /*17280*/  IMAD.MOV.U32 R0, RZ, RZ, 0x1f ;  /* 0x0000001fff007424 */ /* 0x000fe200078e00ff */
[----:B------:R-:W-:Y:S02]  /*17290*/  MOV R2, 0x172b0 ;  /* 0x000172b000027802 */ /* 0x000fe40000000f00 */
[----:B-1234-:R-:W-:Y:S05]  /*172a0*/  CALL.REL.NOINC `($__internal_5_$__cuda_sm70_shflsync_idx_p) ;  /* 0x000005c000007944 */ /* 0x01efea0003c00000 */
[----:B------:R-:W-:Y:S01]  /*172b0*/  MOV R8, R0 ;  /* 0x0000000000087202 */ /* 0x000fe20000000f00 */
[----:B------:R-:W-:Y:S05]  /*172c0*/  BRA `(.L_x_316) ;  /* 0xffffe48000007947 */ /* 0x000fea000383ffff */
.L_x_273:
[----:B------:R-:W-:Y:S02]  /*172d0*/  MOV R2, 0x1 ;  /* 0x0000000100027802 */ /* 0x000fe40000000f00 */
[----:B------:R-:W-:-:S02]  /*172e0*/  MOV R3, 0x17300 ;  /* 0x0001730000037802 */ /* 0x000fc40000000f00 */
[----:B--2-4-:R-:W-:Y:S05]  /*172f0*/  CALL.REL.NOINC `($__internal_6_$__cuda_sm70_shflsync_up_p) ;  /* 0x000005c000007944 */ /* 0x014fea0003c00000 */
[----:B------:R-:W-:Y:S05]  /*17300*/  BRA `(.L_x_317) ;  /* 0xffffe56000007947 */ /* 0x000fea000383ffff */
.L_x_274:
[----:B------:R-:W-:Y:S02]  /*17310*/  MOV R2, 0x2 ;  /* 0x0000000200027802 */ /* 0x000fe40000000f00 */
[----:B------:R-:W-:-:S02]  /*17320*/  MOV R3, 0x17340 ;  /* 0x0001734000037802 */ /* 0x000fc40000000f00 */
[----:B--2-4-:R-:W-:Y:S05]  /*17330*/  CALL.REL.NOINC `($__internal_6_$__cuda_sm70_shflsync_up_p) ;  /* 0x0000058000007944 */ /* 0x014fea0003c00000 */
        /* <DEDUP_REMOVED lines=23> */
.L_x_278:
[----:B------:R-:W-:Y:S02]  /*174b0*/  MOV R2, 0x1 ;  /* 0x0000000100027802 */ /* 0x000fe40000000f00 */
[----:B------:R-:W-:Y:S02]  /*174c0*/  MOV R3, 0x174e0 ;  /* 0x000174e000037802 */ /* 0x000fe40000000f00 */
[----:B--2---:R-:W-:Y:S05]  /*174d0*/  CALL.REL.NOINC `($__internal_6_$__cuda_sm70_shflsync_up_p) ;  /* 0x000003e000007944 */ /* 0x004fea0003c00000 */
[----:B------:R-:W-:Y:S01]  /*174e0*/  MOV R2, R4 ;  /* 0x0000000400027202 */ /* 0x000fe20000000f00 */
[----:B------:R-:W-:Y:S05]  /*174f0*/  BRA `(.L_x_319) ;  /* 0xffffe5c000007947 */ /* 0x000fea000383ffff */
.L_x_279:
        /* <DEDUP_REMOVED lines=26> */
.L_x_281:
[----:B------:R-:W-:Y:S02]  /*176a0*/  SEL R0, RZ, 0x1, P0 ;  /* 0x00000001ff007807 */ /* 0x000fe40000000000 */
[----:B------:R-:W-:Y:S02]  /*176b0*/  MOV R2, 0x176d0 ;  /* 0x000176d000027802 */ /* 0x000fe40000000f00 */
[----:B-12---:R-:W-:Y:S05]  /*176c0*/  CALL.REL.NOINC `($__internal_7_$__cuda_sm70_votesync_ballot) ;  /* 0x0000026000007944 */ /* 0x006fea0003c00000 */
[----:B------:R-:W-:Y:S01]  /*176d0*/  MOV R8, R0 ;  /* 0x0000000000087202 */ /* 0x000fe20000000f00 */
[----:B------:R-:W-:Y:S05]  /*176e0*/  BRA `(.L_x_321) ;  /* 0xffffe56000007947 */ /* 0x000fea000383ffff */
.L_x_282:
[----:B------:R-:W-:Y:S01]  /*176f0*/  IMAD.MOV.U32 R5, RZ, RZ, R6 ;  /* 0x000000ffff057224 */ /* 0x000fe200078e0006 */
[----:B----4-:R-:W-:Y:S01]  /*17700*/  MOV R3, R11 ;  /* 0x0000000b00037202 */ /* 0x010fe20000000f00 */
[----:B------:R-:W-:Y:S01]  /*17710*/  IMAD.MOV.U32 R0, RZ, RZ, 0x1f ;  /* 0x0000001fff007424 */ /* 0x000fe200078e00ff */
[----:B------:R-:W-:Y:S02]  /*17720*/  MOV R2, 0x17740 ;  /* 0x0001774000027802 */ /* 0x000fe40000000f00 */
[----:B-123--:R-:W-:Y:S05]  /*17730*/  CALL.REL.NOINC `($__internal_5_$__cuda_sm70_shflsync_idx_p) ;  /* 0x0000013000007944 */ /* 0x00efea0003c00000 */
[----:B------:R-:W-:Y:S01]  /*17740*/  IMAD.MOV.U32 R6, RZ, RZ, R0 ;  /* 0x000000ffff067224 */ /* 0x000fe200078e0000 */
[----:B------:R-:W-:Y:S01]  /*17750*/  MOV R3, R11 ;  /* 0x0000000b00037202 */ /* 0x000fe20000000f00 */
[----:B------:R-:W-:Y:S01]  /*17760*/  IMAD.MOV.U32 R5, RZ, RZ, R7 ;  /* 0x000000ffff057224 */ /* 0x000fe200078e0007 */
[----:B------:R-:W-:Y:S02]  /*17770*/  MOV R0, 0x1f ;  /* 0x0000001f00007802 */ /* 0x000fe40000000f00 */
[----:B------:R-:W-:-:S02]  /*17780*/  MOV R2, 0x177a0 ;  /* 0x000177a000027802 */ /* 0x000fc40000000f00 */
[----:B------:R-:W-:Y:S05]  /*17790*/  CALL.REL.NOINC `($__internal_5_$__cuda_sm70_shflsync_idx_p) ;  /* 0x000000d000007944 */ /* 0x000fea0003c00000 */
[----:B------:R-:W-:Y:S01]  /*177a0*/  MOV R7, R0 ;  /* 0x0000000000077202 */ /* 0x000fe20000000f00 */
[----:B------:R-:W-:Y:S05]  /*177b0*/  BRA `(.L_x_322) ;  /* 0xffffe4d000007947 */ /* 0x000fea000383ffff */
.L_x_285:
[----:B------:R-:W-:Y:S01]  /*177c0*/  IMAD.MOV.U32 R5, RZ, RZ, R4 ;  /* 0x000000ffff057224 */ /* 0x000fe200078e0004 */
[----:B------:R-:W-:-:S02]  /*177d0*/  MOV R0, 0x1f ;  /* 0x0000001f00007802 */ /* 0x000fc40000000f00 */
[----:B------:R-:W-:Y:S02]  /*177e0*/  MOV R2, 0x17800 ;  /* 0x0001780000027802 */ /* 0x000fe40000000f00 */
[----:B-1234-:R-:W-:Y:S05]  /*177f0*/  CALL.REL.NOINC `($__internal_5_$__cuda_sm70_shflsync_idx_p) ;  /* 0x0000007000007944 */ /* 0x01efea0003c00000 */
[----:B------:R-:W-:Y:S01]  /*17800*/  MOV R12, R0 ;  /* 0x00000000000c7202 */ /* 0x000fe20000000f00 */
[----:B------:R-:W-:Y:S05]  /*17810*/  BRA `(.L_x_284) ;  /* 0xffffe4d000007947 */ /* 0x000fea000383ffff */
        .weak           $__internal_4_$__cuda_sm70_shflsync_bfly_p
        .type           $__internal_4_$__cuda_sm70_shflsync_bfly_p,@function
        .size           $__internal_4_$__cuda_sm70_shflsync_bfly_p,($__internal_5_$__cuda_sm70_shflsync_idx_p - $__internal_4_$__cuda_sm70_shflsync_bfly_p)
$__internal_4_$__cuda_sm70_shflsync_bfly_p:
[----:B------:R-:W-:Y:S04]  /*17820*/  WARPSYNC R6 ;  /* 0x0000000600007348 */ /* 0x000fe80003800000 */
[----:B------:R1:W2:Y:S02]  /*17830*/  SHFL.BFLY PT, R5, R2, R5, R7 ;  /* 0x0c00000502057389 */ /* 0x0002a400000e0007 */
[----:B-1----:R-:W-:Y:S02]  /*17840*/  MOV R2, R3 ;  /* 0x0000000300027202 */ /* 0x002fe40000000f00 */
[----:B------:R-:W-:-:S04]  /*17850*/  MOV R3, 0x0 ;  /* 0x0000000000037802 */ /* 0x000fc80000000f00 */
[----:B--2---:R-:W-:Y:S05]  /*17860*/  RET.REL.NODEC R2 `(_ZN7cutlass13device_kernelIN5flash19enable_sm80_to_sm89INS1_16FlashAttnFwdSm80INS1_25CollectiveMainloopFwdSm80ILi8ELi1ELb0EN4cute5tupleIJNS5_1CILi128EEENS7_ILi32EEENS7_ILi256EEEEEELi256ENS_6half_tEfNS_4arch4Sm80ELb0ELb0ELb1ELb1ELb0ELb1ELb1ELb1EEENS1_21CollectiveEpilogueFwdINS6_IJS8_SA_S9_EEENS6_IJNS7_ILi1EEESI_SI_EEESC_SE_Li256ELb1ELb1ELb1ELb0EEENS1_36VarlenDynamicPersistentTileSchedulerILi128ELi32ELi256ELi256ELb1ELb1ELb0ELb0ELb1ELb1EEEEEEEEEvNT_6ParamsE) ;  /* 0xfffe879002007950 */ /* 0x004fea0003c3ffff */
        .weak           $__internal_5_$__cuda_sm70_shflsync_idx_p
        .type           $__internal_5_$__cuda_sm70_shflsync_idx_p,@function
        .size           $__internal_5_$__cuda_sm70_shflsync_idx_p,($__internal_6_$__cuda_sm70_shflsync_up_p - $__internal_5_$__cuda_sm70_shflsync_idx_p)
$__internal_5_$__cuda_sm70_shflsync_idx_p:
[----:B------:R-:W-:-:S04]  /*17870*/  MOV R118, 0xffffffff ;  /* 0xffffffff00767802 */ /* 0x000fc80000000f00 */
[----:B------:R-:W-:Y:S04]  /*17880*/  WARPSYNC R118 ;  /* 0x0000007600007348 */ /* 0x000fe80003800000 */
[----:B------:R1:W2:Y:S02]  /*17890*/  SHFL.IDX PT, R0, R5, R3, R0 ;  /* 0x0000000305007389 */ /* 0x0002a400000e0000 */
[----:B-1----:R-:W-:-:S04]  /*178a0*/  MOV R3, 0x0 ;  /* 0x0000000000037802 */ /* 0x002fc80000000f00 */
[----:B--2---:R-:W-:Y:S05]  /*178b0*/  RET.REL.NODEC R2 `(_ZN7cutlass13device_kernelIN5flash19enable_sm80_to_sm89INS1_16FlashAttnFwdSm80INS1_25CollectiveMainloopFwdSm80ILi8ELi1ELb0EN4cute5tupleIJNS5_1CILi128EEENS7_ILi32EEENS7_ILi256EEEEEELi256ENS_6half_tEfNS_4arch4Sm80ELb0ELb0ELb1ELb1ELb0ELb1ELb1ELb1EEENS1_21CollectiveEpilogueFwdINS6_IJS8_SA_S9_EEENS6_IJNS7_ILi1EEESI_SI_EEESC_SE_Li256ELb1ELb1ELb1ELb0EEENS1_36VarlenDynamicPersistentTileSchedulerILi128ELi32ELi256ELi256ELb1ELb1ELb0ELb0ELb1ELb1EEEEEEEEEvNT_6ParamsE) ;  /* 0xfffe874002007950 */ /* 0x004fea0003c3ffff */
        .weak           $__internal_6_$__cuda_sm70_shflsync_up_p
        .type           $__internal_6_$__cuda_sm70_shflsync_up_p,@function
        .size           $__internal_6_$__cuda_sm70_shflsync_up_p,($__internal_7_$__cuda_sm70_votesync_ballot - $__internal_6_$__cuda_sm70_shflsync_up_p)
$__internal_6_$__cuda_sm70_shflsync_up_p:
[----:B------:R-:W-:Y:S02]  /*178c0*/  IMAD.MOV.U32 R4, RZ, RZ, RZ ;  /* 0x000000ffff047224 */ /* 0x000fe400078e00ff */
[----:B------:R-:W-:-:S04]  /*178d0*/  IMAD.MOV.U32 R10, RZ, RZ, -0x1 ;  /* 0xffffffffff0a7424 */ /* 0x000fc800078e00ff */
[----:B------:R-:W-:Y:S04]  /*178e0*/  WARPSYNC R10 ;  /* 0x0000000a00007348 */ /* 0x000fe80003800000 */
[----:B------:R1:W2:Y:S02]  /*178f0*/  SHFL.UP PT, R4, R0, R2, R4 ;  /* 0x0400000200047389 */ /* 0x0002a400000e0004 */
[----:B-1----:R-:W-:Y:S02]  /*17900*/  MOV R2, R3 ;  /* 0x0000000300027202 */ /* 0x002fe40000000f00 */
[----:B------:R-:W-:-:S04]  /*17910*/  MOV R3, 0x0 ;  /* 0x0000000000037802 */ /* 0x000fc80000000f00 */
[----:B--2---:R-:W-:Y:S05]  /*17920*/  RET.REL.NODEC R2 `(_ZN7cutlass13device_kernelIN5flash19enable_sm80_to_sm89INS1_16FlashAttnFwdSm80INS1_25CollectiveMainloopFwdSm80ILi8ELi1ELb0EN4cute5tupleIJNS5_1CILi128EEENS7_ILi32EEENS7_ILi256EEEEEELi256ENS_6half_tEfNS_4arch4Sm80ELb0ELb0ELb1ELb1ELb0ELb1ELb1ELb1EEENS1_21CollectiveEpilogueFwdINS6_IJS8_SA_S9_EEENS6_IJNS7_ILi1EEESI_SI_EEESC_SE_Li256ELb1ELb1ELb1ELb0EEENS1_36VarlenDynamicPersistentTileSchedulerILi128ELi32ELi256ELi256ELb1ELb1ELb0ELb0ELb1ELb1EEEEEEEEEvNT_6ParamsE) ;  /* 0xfffe86d002007950 */ /* 0x004fea0003c3ffff */
        .weak           $__internal_7_$__cuda_sm70_votesync_ballot
        .type           $__internal_7_$__cuda_sm70_votesync_ballot,@function
        .size           $__internal_7_$__cuda_sm70_votesync_ballot,(.L_x_2590 - $__internal_7_$__cuda_sm70_votesync_ballot)
$__internal_7_$__cuda_sm70_votesync_ballot:
[----:B------:R-:W-:Y:S01]  /*17930*/  ISETP.NE.U32.AND P0, PT, R0, 0x1, PT ;  /* 0x000000010000780c */ /* 0x000fe20003f05070 */
[----:B------:R-:W-:-:S04]  /*17940*/  IMAD.MOV.U32 R3, RZ, RZ, -0x1 ;  /* 0xffffffffff037424 */ /* 0x000fc800078e00ff */
[----:B------:R-:W-:Y:S08]  /*17950*/  WARPSYNC R3 ;  /* 0x0000000300007348 */ /* 0x000ff00003800000 */
[----:B------:R-:W-:-:S04]  /*17960*/  VOTE.ANY R0, PT, !P0 ;  /* 0x0000000000007806 */ /* 0x000fc800040e0100 */
[----:B------:R-:W-:Y:S01]  /*17970*/  LOP3.LUT R0, R0, R3, RZ, 0xc0, !PT ;  /* 0x0000000300007212 */ /* 0x000fe200078ec0ff */
[----:B------:R-:W-:-:S04]  /*17980*/  IMAD.MOV.U32 R3, RZ, RZ, 0x0 ;  /* 0x00000000ff037424 */ /* 0x000fc800078e00ff */
[----:B------:R-:W-:Y:S05]  /*17990*/  RET.REL.NODEC R2 `(_ZN7cutlass13device_kernelIN5flash19enable_sm80_to_sm89INS1_16FlashAttnFwdSm80INS1_25CollectiveMainloopFwdSm80ILi8ELi1ELb0EN4cute5tupleIJNS5_1CILi128EEENS7_ILi32EEENS7_ILi256EEEEEELi256ENS_6half_tEfNS_4arch4Sm80ELb0ELb0ELb1ELb1ELb0ELb1ELb1ELb1EEENS1_21CollectiveEpilogueFwdINS6_IJS8_SA_S9_EEENS6_IJNS7_ILi1EEESI_SI_EEESC_SE_Li256ELb1ELb1ELb1ELb0EEENS1_36VarlenDynamicPersistentTileSchedulerILi128ELi32ELi256ELi256ELb1ELb1ELb0ELb0ELb1ELb1EEEEEEEEEvNT_6ParamsE) ;  /* 0xfffe866002007950 */ /* 0x000fea0003c3ffff */
.L_x_323:
        /* <DEDUP_REMOVED lines=14> */
.L_x_2590:


//--------------------- .text._ZN7cutlass13device_kernelIN5flash19enable_sm80_to_sm89INS1_16FlashAttnFwdSm80INS1_25CollectiveMainloopFwdSm80ILi8ELi1ELb1EN4cute5tupleIJNS5_1CILi128EEENS7_ILi48EEENS7_ILi256EEEEEELi256ENS_6half_tEfNS_4arch4Sm80ELb0ELb1ELb1ELb0ELb0ELb0ELb1ELb1EEENS1_21CollectiveEpilogueFwdINS6_IJS8_SA_S9_EEENS6_IJNS7_ILi1EEESI_SI_EEESC_SE_Li256ELb0ELb1ELb1ELb0EEENS1_19SingleTileSchedulerILb0ELb1ELb1ELi128EEEEEEEEEvNT_6ParamsE --------------------------
	.section	.text._ZN7cutlass13device_kernelIN5flash19enable_sm80_to_sm89INS1_16FlashAttnFwdSm80INS1_25CollectiveMainloopFwdSm80ILi8ELi1ELb1EN4cute5tupleIJNS5_1CILi128EEENS7_ILi48EEENS7_ILi256EEEEEELi256ENS_6half_tEfNS_4arch4Sm80ELb0ELb1ELb1ELb0ELb0ELb0ELb1ELb1EEENS1_21CollectiveEpilogueFwdINS6_IJS8_SA_S9_EEENS6_IJNS7_ILi1EEESI_SI_EEESC_SE_Li256ELb0ELb1ELb1ELb0EEENS1_19SingleTileSchedulerILb0ELb1ELb1ELi128EEEEEEEEEvNT_6ParamsE,"ax",@progbits
	.sectioninfo	@"SHI_REGISTERS=255"
	.align	128
.text._ZN7cutlass13device_kernelIN5flash19enable_sm80_to_sm89INS1_16FlashAttnFwdSm80INS1_25CollectiveMainloopFwdSm80ILi8ELi1ELb1EN4cute5tupleIJNS5_1CILi128EEENS7_ILi48EEENS7_ILi256EEEEEELi256ENS_6half_tEfNS_4arch4Sm80ELb0ELb1ELb1ELb0ELb0ELb0ELb1ELb1EEENS1_21CollectiveEpilogueFwdINS6_IJS8_SA_S9_EEENS6_IJNS7_ILi1EEESI_SI_EEESC_SE_Li256ELb0ELb1ELb1ELb0EEENS1_19SingleTileSchedulerILb0ELb1ELb1ELi128EEEEEEEEEvNT_6ParamsE:
        .type           _ZN7cutlass13device_kernelIN5flash19enable_sm80_to_sm89INS1_16FlashAttnFwdSm80INS1_25CollectiveMainloopFwdSm80ILi8ELi1ELb1EN4cute5tupleIJNS5_1CILi128EEENS7_ILi48EEENS7_ILi256EEEEEELi256ENS_6half_tEfNS_4arch4Sm80ELb0ELb1ELb1ELb0ELb0ELb0ELb1ELb1EEENS1_21CollectiveEpilogueFwdINS6_IJS8_SA_S9_EEENS6_IJNS7_ILi1EEESI_SI_EEESC_SE_Li256ELb0ELb1ELb1ELb0EEENS1_19SingleTileSchedulerILb0ELb1ELb1ELi128EEEEEEEEEvNT_6ParamsE,@function
        .size           _ZN7cutlass13device_kernelIN5flash19enable_sm80_to_sm89INS1_16FlashAttnFwdSm80INS1_25CollectiveMainloopFwdSm80ILi8ELi1ELb1EN4cute5tupleIJNS5_1CILi128EEENS7_ILi48EEENS7_ILi256EEEEEELi256ENS_6half_tEfNS_4arch4Sm80ELb0ELb1ELb1ELb0ELb0ELb0ELb1ELb1EEENS1_21CollectiveEpilogueFwdINS6_IJS8_SA_S9_EEENS6_IJNS7_ILi1EEESI_SI_EEESC_SE_Li256ELb0ELb1ELb1ELb0EEENS1_19SingleTileSchedulerILb0ELb1ELb1ELi128EEEEEEEEEvNT_6ParamsE,(.L_x_2595 - _ZN7cutlass13device_kernelIN5flash19enable_sm80_to_sm89INS1_16FlashAttnFwdSm80INS1_25CollectiveMainloopFwdSm80ILi8ELi1ELb1EN4cute5tupleIJNS5_1CILi128EEENS7_ILi48EEENS7_ILi256EEEEEELi256ENS_6half_tEfNS_4arch4Sm80ELb0ELb1ELb1ELb0ELb0ELb0ELb1ELb1EEENS1_21CollectiveEpilogueFwdINS6_IJS8_SA_S9_EEENS6_IJNS7_ILi1EEESI_SI_EEESC_SE_Li256ELb0ELb1ELb1ELb0EEENS1_19SingleTileSchedulerILb0ELb1ELb1ELi128EEEEEEEEEvNT_6ParamsE)
        .other          _ZN7cutlass13device_kernelIN5flash19enable_sm80_to_sm89INS1_16FlashAttnFwdSm80INS1_25CollectiveMainloopFwdSm80ILi8ELi1ELb1EN4cute5tupleIJNS5_1CILi128EEENS7_ILi48EEENS7_ILi256EEEEEELi256ENS_6half_tEfNS_4arch4Sm80ELb0ELb1ELb1ELb0ELb0ELb0ELb1ELb1EEENS1_21CollectiveEpilogueFwdINS6_IJS8_SA_S9_EEENS6_IJNS7_ILi1EEESI_SI_EEESC_SE_Li256ELb0ELb1ELb1ELb0EEENS1_19SingleTileSchedulerILb0ELb1ELb1ELi128EEEEEEEEEvNT_6ParamsE,@"STO_CUDA_ENTRY STV_DEFAULT"
_ZN7cutlass13device_kernelIN5flash19enable_sm80_to_sm89INS1_16FlashAttnFwdSm80INS1_25CollectiveMainloopFwdSm80ILi8ELi1ELb1EN4cute5tupleIJNS5_1CILi128EEENS7_ILi48EEENS7_ILi256EEEEEELi256ENS_6half_tEfNS_4arch4Sm80ELb0ELb1ELb1ELb0ELb0ELb0ELb1ELb1EEENS1_21CollectiveEpilogueFwdINS6_IJS8_SA_S9_EEENS6_IJNS7_ILi1EEESI_SI_EEESC_SE_Li256ELb0ELb1ELb1ELb0EEENS1_19SingleTileSchedulerILb0ELb1ELb1ELi128EEEEEEEEEvNT_6ParamsE:
        /* <DEDUP_REMOVED lines=18> */
.L_x_324:
[----:B---3--:R-:W-:Y:S02]  /*0120*/  ULDC.64 UR4, c[0x0][0x550] ;  /* 0x0001540000047ab9 */ /* 0x008fe40000000a00 */
[----:B------:R-:W-:Y:S02]  /*0130*/  UISETP.NE.AND UP0, UPT, UR4, 0x1, UPT ;  /* 0x000000010400788c */ /* 0x000fe4000bf05270 */
[----:B------:R-:W-:-:S02]  /*0140*/  UIMAD.WIDE.U32 UR8, UR6, UR5, URZ ;  /* 0x00000005060872a5 */ /* 0x000fc4000f8e003f */
[----:B------:R-:W-:Y:S02]  /*0150*/  ULDC UR4, c[0x0][0x558] ;  /* 0x0001560000047ab9 */ /* 0x000fe40000000800 */
[----:B------:R-:W-:-:S05]  /*0160*/  UMOV UR12, UR6 ;  /* 0x00000006000c7c82 */ /* 0x000fca0008000000 */
[----:B------:R-:W-:-:S03]  /*0170*/  @UP0 USHF.R.U32.HI UR12, URZ, UR4, UR9 ;  /* 0x000000043f0c0299 */ /* 0x000fc60008011609 */
.L_x_325:
[----:B------:R-:W-:Y:S01]  /*0180*/  ISETP.GE.AND P0, PT, R11, RZ, PT ;  /* 0x000000ff0b00720c */ /* 0x000fe20003f06270 */
[----:B------:R-:W-:Y:S02]  /*0190*/  UIADD3 UR5, -UR12, URZ, URZ ;  /* 0x0000003f0c057290 */ /* 0x000fe4000fffe13f */
[----:B------:R-:W-:Y:S02]  /*01a0*/  ULDC UR4, c[0x0][0x550] ;  /* 0x0001540000047ab9 */ /* 0x000fe40000000800 */
[----:B------:R-:W-:-:S08]  /*01b0*/  UIMAD UR6, UR5, UR4, UR6 ;  /* 0x00000004050672a4 */ /* 0x000fd0000f8e0206 */
[----:B------:R-:W-:Y:S05]  /*01c0*/  @!P0 EXIT ;  /* 0x000000000000894d */ /* 0x000fea0003800000 */
[----:B------:R-:W1:Y:S01]  /*01d0*/  S2UR UR11, SR_CTAID.X ;  /* 0x00000000000b79c3 */ /* 0x000e620000002500 */
[----:B------:R-:W-:Y:S02]  /*01e0*/  ULDC UR7, c[0x0][0x2c4] ;  /* 0x0000b10000077ab9 */ /* 0x000fe40000000800 */
[----:B------:R-:W-:Y:S02]  /*01f0*/  UISETP.NE.AND UP1, UPT, UR7, 0x1, UPT ;  /* 0x000000010700788c */ /* 0x000fe4000bf25270 */
[----:B------:R-:W-:Y:S02]  /*0200*/  UMOV UR10, 0x1 ;  /* 0x00000001000a7882 */ /* 0x000fe40000000000 */
[----:B------:R-:W-:Y:S02]  /*0210*/  ULDC.64 UR4, c[0x0][0x328] ;  /* 0x0000ca0000047ab9 */ /* 0x000fe40000000a00 */
[----:B------:R-:W-:Y:S02]  /*0220*/  UISETP.LE.AND UP0, UPT, UR10, UR5, UPT ;  /* 0x000000050a00728c */ /* 0x000fe4000bf03270 */
[----:B------:R-:W-:-:S02]  /*0230*/  ULDC.64 UR8, c[0x0][0x2c8] ;  /* 0x0000b20000087ab9 */ /* 0x000fc40000000a00 */
[----:B------:R-:W-:Y:S02]  /*0240*/  ULDC UR13, c[0x0][0x168] ;  /* 0x00005a00000d7ab9 */ /* 0x000fe40000000800 */
[----:B------:R-:W-:Y:S01]  /*0250*/  PLOP3.LUT P0, PT, PT, PT, UP0, 0x40, 0x0 ;  /* 0x000000000000781c */ /* 0x000fe20003f0e808 */
[----:B------:R-:W-:Y:S02]  /*0260*/  ULDC UR5, c[0x0][0x1d0] ;  /* 0x0000740000057ab9 */ /* 0x000fe40000000800 */
[----:B------:R-:W-:Y:S02]  /*0270*/  UP2UR UR14, UPR, URZ, 0x2 ;  /* 0x000000023f0e7883 */ /* 0x000fe40008000000 */
[----:B-1----:R-:W-:-:S04]  /*0280*/  USHF.L.U32 UR11, UR11, 0x7, URZ ;  /* 0x000000070b0b7899 */ /* 0x002fc8000800063f */
[----:B------:R-:W-:Y:S02]  /*0290*/  @UP1 UIADD3 UR16, UR11, 0x7f, URZ ;  /* 0x0000007f0b101890 */ /* 0x000fe4000fffe03f */
[----:B------:R-:W-:Y:S02]  /*02a0*/  UIADD3 UR15, UR11, 0x7f, URZ ;  /* 0x0000007f0b0f7890 */ /* 0x000fe4000fffe03f */
[----:B------:R-:W-:Y:S02]  /*02b0*/  UIMAD.WIDE.U32 UR16, UR16, UR8, URZ ;  /* 0x00000008101072a5 */ /* 0x000fe4000f8e003f */
[----:B------:R-:W-:Y:S02]  /*02c0*/  UIADD3 UR8, UR10, -UR13, URZ ;  /* 0x8000000d0a087290 */ /* 0x000fe4000fffe03f */
[----:B------:R-:W-:Y:S02]  /*02d0*/  @UP1 USHF.R.U32.HI UR15, URZ, UR9, UR17 ;  /* 0x000000093f0f1299 */ /* 0x000fe40008011611 */
[----:B------:R-:W-:-:S02]  /*02e0*/  UP2UR UR13, UPR, URZ, 0x1 ;  /* 0x000000013f0d7883 */ /* 0x000fc40008000000 */
[----:B------:R-:W-:-:S04]  /*02f0*/  UIADD3 UR5, UR15, UR5, UR8 ;  /* 0x000000050f057290 */ /* 0x000fc8000fffe008 */
[----:B------:R-:W-:Y:S01]  /*0300*/  UIADD3 UR8, UR5, UR4, URZ ;  /* 0x0000000405087290 */ /* 0x000fe2000fffe03f */
[----:B------:R-:W-:Y:S05]  /*0310*/  @P0 BRA `(.L_x_326) ;  /* 0x0000014000000947 */ /* 0x000fea0003800000 */
[----:B------:R-:W-:Y:S01]  /*0320*/  ISETP.LT.AND P0, PT, RZ, UR5, PT ;  /* 0x00000005ff007c0c */ /* 0x000fe2000bf01270 */
[----:B------:R-:W-:-:S12]  /*0330*/  UIADD3 UR9, UR5, -0x1, URZ ;  /* 0xffffffff05097890 */ /* 0x000fd8000fffe03f */
[----:B------:R-:W-:Y:S05]  /*0340*/  @P0 BRA `(.L_x_327) ;  /* 0x0000008000000947 */ /* 0x000fea0003800000 */
[----:B------:R-:W-:Y:S02]  /*0350*/  ULDC UR4, c[0x0][0x32c] ;  /* 0x0000cb0000047ab9 */ /* 0x000fe40000000800 */
[----:B------:R-:W-:Y:S02]  /*0360*/  UISETP.NE.AND UP0, UPT, UR10, UR4, UPT ;  /* 0x000000040a00728c */ /* 0x000fe4000bf05270 */
[----:B------:R-:W-:-:S03]  /*0370*/  UIADD3 UR9, -UR5, URZ, URZ ;  /* 0x0000003f05097290 */ /* 0x000fc6000fffe13f */
[----:B------:R-:W-:Y:S02]  /*0380*/  ULDC.64 UR4, c[0x0][0x330] ;  /* 0x0000cc0000047ab9 */ /* 0x000fe40000000a00 */
[----:B------:R-:W-:-:S04]  /*0390*/  UIMAD.WIDE.U32 UR16, UR9, UR4, URZ ;  /* 0x00000004091072a5 */ /* 0x000fc8000f8e003f */
[----:B------:R-:W-:-:S04]  /*03a0*/  @UP0 USHF.R.U32.HI UR9, URZ, UR5, UR17 ;  /* 0x000000053f090299 */ /* 0x000fc80008011611 */
[----:B------:R-:W-:Y:S01]  /*03b0*/  ULOP3.LUT UR9, URZ, UR9, URZ, 0x33, !UPT ;  /* 0x000000093f097292 */ /* 0x000fe2000f8e333f */
[----:B------:R-:W-:Y:S05]  /*03c0*/  BRA `(.L_x_328) ;  /* 0x0000005000007947 */ /* 0x000fea0003800000 */
.L_x_327:
[----:B------:R-:W-:Y:S02]  /*03d0*/  ULDC UR4, c[0x0][0x32c] ;  /* 0x0000cb0000047ab9 */ /* 0x000fe40000000800 */
[----:B------:R-:W-:-:S03]  /*03e0*/  UISETP.NE.AND UP0, UPT, UR10, UR4, UPT ;  /* 0x000000040a00728c */ /* 0x000fc6000bf05270 */
[----:B------:R-:W-:Y:S02]  /*03f0*/  ULDC.64 UR4, c[0x0][0x330] ;  /* 0x0000cc0000047ab9 */ /* 0x000fe40000000a00 */
[----:B------:R-:W-:-:S06]  /*0400*/  UIMAD.WIDE.U32 UR16, UR9, UR4, URZ ;  /* 0x00000004091072a5 */ /* 0x000fcc000f8e003f */
[----:B------:R-:W-:Y:S02]  /*0410*/  @UP0 USHF.R.U32.HI UR9, URZ, UR5, UR17 ;  /* 0x000000053f090299 */ /* 0x000fe40008011611 */
.L_x_328:
[----:B------:R-:W-:Y:S02]  /*0420*/  ULDC UR4, c[0x0][0x32c] ;  /* 0x0000cb0000047ab9 */ /* 0x000fe40000000800 */
[----:B------:R-:W-:-:S04]  /*0430*/  UIMAD UR4, UR9, UR4, UR4 ;  /* 0x00000004090472a4 */ /* 0x000fc8000f8e0204 */
[----:B------:R-:W-:-:S04]  /*0440*/  UISETP.LT.AND UP0, UPT, UR8, UR4, UPT ;  /* 0x000000040800728c */ /* 0x000fc8000bf01270 */
[----:B------:R-:W-:Y:S02]  /*0450*/  USEL UR8, UR8, UR4, UP0 ;  /* 0x0000000408087287 */ /* 0x000fe40008000000 */
.L_x_326:
[----:B------:R-:W-:Y:S02]  /*0460*/  UMOV UR18, 0x2f ;  /* 0x0000002f00127882 */ /* 0x000fe40000000000 */
[----:B------:R-:W-:Y:S02]  /*0470*/  ULDC UR10, c[0x0][0x1d0] ;  /* 0x00007400000a7ab9 */ /* 0x000fe40000000800 */
[----:B------:R-:W-:Y:S02]  /*0480*/  UISETP.NE.AND UP0, UPT, UR7, 0x1, UPT ;  /* 0x000000010700788c */ /* 0x000fe4000bf05270 */
[----:B------:R-:W-:Y:S02]  /*0490*/  UIADD3 UR18, UR18, UR10, URZ ;  /* 0x0000000a12127290 */ /* 0x000fe4000fffe03f */
[----:B------:R-:W-:Y:S02]  /*04a0*/  ULDC.64 UR4, c[0x0][0x2c8] ;  /* 0x0000b20000047ab9 */ /* 0x000fe40000000a00 */
[----:B------:R-:W-:-:S02]  /*04b0*/  UIMAD.WIDE.U32 UR16, UR11, UR4, URZ ;  /* 0x000000040b1072a5 */ /* 0x000fc4000f8e003f */
[----:B------:R-:W-:Y:S02]  /*04c0*/  UIMAD.WIDE UR18, UR18, 0x2aaaaaab, URZ ;  /* 0x2aaaaaab121278a5 */ /* 0x000fe4000f8e023f */
[----:B------:R-:W-:Y:S02]  /*04d0*/  UIADD3 UR8, UR8, 0x2f, URZ ;  /* 0x0000002f08087890 */ /* 0x000fe4000fffe03f */
[----:B------:R-:W-:Y:S02]  /*04e0*/  UISETP.NE.AND UP1, UPT, UR13, URZ, UPT ;  /* 0x0000003f0d00728c */ /* 0x000fe4000bf25270 */
[----:B------:R-:W-:Y:S02]  /*04f0*/  UIMAD.WIDE UR8, UR8, 0x2aaaaaab, URZ ;  /* 0x2aaaaaab080878a5 */ /* 0x000fe4000f8e023f */
[----:B------:R-:W-:Y:S02]  /*0500*/  @UP0 UMOV UR15, UR17 ;  /* 0x00000011000f0c82 */ /* 0x000fe40008000000 */
[----:B------:R-:W-:Y:S01]  /*0510*/  UMOV UR4, UR11 ;  /* 0x0000000b00047c82 */ /* 0x000fe20008000000 */
[----:B------:R-:W-:Y:S01]  /*0520*/  PLOP3.LUT P0, PT, PT, PT, UP1, 0x40, 0x0 ;  /* 0x000000000000781c */ /* 0x000fe20003f0e818 */
[----:B------:R-:W-:-:S02]  /*0530*/  UMOV UR17, UR19 ;  /* 0x0000001300117c82 */ /* 0x000fc40008000000 */
[----:B------:R-:W-:Y:S02]  /*0540*/  @UP0 USHF.R.U32.HI UR4, URZ, UR5, UR15 ;  /* 0x000000053f040299 */ /* 0x000fe4000801160f */
[----:B------:R-:W-:Y:S02]  /*0550*/  USHF.R.U32.HI UR8, URZ, 0x1f, UR9 ;  /* 0x0000001f3f087899 */ /* 0x000fe40008011609 */
[----:B------:R-:W-:Y:S02]  /*0560*/  USHF.R.U32.HI UR15, URZ, 0x1f, UR17 ;  /* 0x0000001f3f0f7899 */ /* 0x000fe40008011611 */
[----:B------:R-:W-:Y:S02]  /*0570*/  ULDC UR16, c[0x0][0x168] ;  /* 0x00005a0000107ab9 */ /* 0x000fe40000000800 */
[----:B------:R-:W-:Y:S02]  /*0580*/  UIADD3 UR10, UR10, -UR16, URZ ;  /* 0x800000100a0a7290 */ /* 0x000fe4000fffe03f */
[----:B------:R-:W-:-:S02]  /*0590*/  ULEA.HI.SX32 UR8, UR9, UR8, 0x1d ;  /* 0x0000000809087291 */ /* 0x000fc4000f8fea3f */
[----:B------:R-:W-:Y:S02]  /*05a0*/  ULEA.HI.SX32 UR15, UR17, UR15, 0x1d ;  /* 0x0000000f110f7291 */ /* 0x000fe4000f8fea3f */
[----:B------:R-:W-:Y:S02]  /*05b0*/  UIADD3 UR4, UR10, UR4, URZ ;  /* 0x000000040a047290 */ /* 0x000fe4000fffe03f */
[----:B------:R-:W-:Y:S02]  /*05c0*/  UISETP.LT.AND UP0, UPT, UR15, UR8, UPT ;  /* 0x000000080f00728c */ /* 0x000fe4000bf01270 */
[----:B------:R-:W-:Y:S02]  /*05d0*/  ULDC UR5, c[0x0][0x324] ;  /* 0x0000c90000057ab9 */ /* 0x000fe40000000800 */
[----:B------:R-:W-:Y:S02]  /*05e0*/  UIADD3 UR9, UR4, -UR5, URZ ;  /* 0x8000000504097290 */ /* 0x000fe4000fffe03f */
[----:B------:R-:W-:Y:S01]  /*05f0*/  USEL UR8, UR15, UR8, UP0 ;  /* 0x000000080f087287 */ /* 0x000fe20008000000 */
[----:B------:R-:W-:Y:S05]  /*0600*/  @P0 BRA `(.L_x_329) ;  /* 0x0000015000000947 */ /* 0x000fea0003800000 */
[----:B------:R-:W-:Y:S02]  /*0610*/  UMOV UR15, UR4 ;  /* 0x00000004000f7c82 */ /* 0x000fe40008000000 */
[----:B------:R-:W-:-:S06]  /*0620*/  UISETP.GT.AND UP0, UPT, UR15, -0x1, UPT ;  /* 0xffffffff0f00788c */ /* 0x000fcc000bf04270 */
[----:B------:R-:W-:-:S13]  /*0630*/  PLOP3.LUT P0, PT, PT, PT, UP0, 0x80, 0x0 ;  /* 0x000000000000781c */ /* 0x000fda0003f0f008 */
[----:B------:R-:W-:Y:S05]  /*0640*/  @P0 BRA `(.L_x_330) ;  /* 0x0000008000000947 */ /* 0x000fea0003800000 */
[----:B------:R-:W-:Y:S02]  /*0650*/  ULDC UR4, c[0x0][0x32c] ;  /* 0x0000cb0000047ab9 */ /* 0x000fe40000000800 */
[----:B------:R-:W-:Y:S02]  /*0660*/  UISETP.NE.AND UP0, UPT, UR4, 0x1, UPT ;  /* 0x000000010400788c */ /* 0x000fe4000bf05270 */
[----:B------:R-:W-:Y:S02]  /*0670*/  ULOP3.LUT UR15, URZ, UR15, URZ, 0x33, !UPT ;  /* 0x0000000f3f0f7292 */ /* 0x000fe4000f8e333f */
[----:B------:R-:W-:Y:S02]  /*0680*/  ULDC.64 UR4, c[0x0][0x330] ;  /* 0x0000cc0000047ab9 */ /* 0x000fe40000000a00 */
[----:B------:R-:W-:-:S05]  /*0690*/  UIMAD.WIDE.U32 UR16, UR15, UR4, URZ ;  /* 0x000000040f1072a5 */ /* 0x000fca000f8e003f */
[----:B------:R-:W-:-:S04]  /*06a0*/  @UP0 USHF.R.U32.HI UR15, URZ, UR5, UR17 ;  /* 0x000000053f0f0299 */ /* 0x000fc80008011611 */
[----:B------:R-:W-:Y:S01]  /*06b0*/  ULOP3.LUT UR15, URZ, UR15, URZ, 0x33, !UPT ;  /* 0x0000000f3f0f7292 */ /* 0x000fe2000f8e333f */
[----:B------:R-:W-:Y:S05]  /*06c0*/  BRA `(.L_x_331) ;  /* 0x0000005000007947 */ /* 0x000fea0003800000 */
.L_x_330:
[----:B------:R-:W-:Y:S02]  /*06d0*/  ULDC UR4, c[0x0][0x32c] ;  /* 0x0000cb0000047ab9 */ /* 0x000fe40000000800 */
[----:B------:R-:W-:-:S03]  /*06e0*/  UISETP.NE.AND UP0, UPT, UR4, 0x1, UPT ;  /* 0x000000010400788c */ /* 0x000fc6000bf05270 */
[----:B------:R-:W-:Y:S02]  /*06f0*/  ULDC.64 UR4, c[0x0][0x330] ;  /* 0x0000cc0000047ab9 */ /* 0x000fe40000000a00 */
[----:B------:R-:W-:-:S06]  /*0700*/  UIMAD.WIDE.U32 UR16, UR15, UR4, URZ ;  /* 0x000000040f1072a5 */ /* 0x000fcc000f8e003f */
[----:B------:R-:W-:Y:S02]  /*0710*/  @UP0 USHF.R.U32.HI UR15, URZ, UR5, UR17 ;  /* 0x000000053f0f0299 */ /* 0x000fe40008011611 */
.L_x_331:
[----:B------:R-:W-:Y:S02]  /*0720*/  ULDC UR4, c[0x0][0x32c] ;  /* 0x0000cb0000047ab9 */ /* 0x000fe40000000800 */
[----:B------:R-:W-:-:S04]  /*0730*/  UIMAD UR4, UR15, UR4, URZ ;  /* 0x000000040f0472a4 */ /* 0x000fc8000f8e023f */
[----:B------:R-:W-:-:S04]  /*0740*/  UISETP.LT.AND UP0, UPT, UR9, UR4, UPT ;  /* 0x000000040900728c */ /* 0x000fc8000bf01270 */
[----:B------:R-:W-:-:S04]  /*0750*/  USEL UR9, UR9, UR4, !UP0 ;  /* 0x0000000409097287 */ /* 0x000fc8000c000000 */
.L_x_329:
[----:B------:R-:W-:-:S04]  /*0760*/  UIMAD.WIDE UR4, UR9, 0x2aaaaaab, URZ ;  /* 0x2aaaaaab090478a5 */ /* 0x000fc8000f8e023f */
[----:B------:R-:W-:-:S04]  /*0770*/  USHF.R.U32.HI UR4, URZ, 0x1f, UR5 ;  /* 0x0000001f3f047899 */ /* 0x000fc80008011605 */
[----:B------:R-:W-:-:S03]  /*0780*/  ULEA.HI.SX32 UR4, UR5, UR4, 0x1d ;  /* 0x0000000405047291 */ /* 0x000fc6000f8fea3f */
[----:B------:R-:W-:Y:S02]  /*0790*/  ULDC UR5, c[0x0][0x338] ;  /* 0x0000ce0000057ab9 */ /* 0x000fe40000000800 */
[----:B------:R-:W-:-:S04]  /*07a0*/  UISETP.LT.AND UP0, UPT, URZ, UR4, UPT ;  /* 0x000000043f00728c */ /* 0x000fc8000bf01270 */
[----:B------:R-:W-:Y:S02]  /*07b0*/  USEL UR9, URZ, UR4, !UP0 ;  /* 0x000000043f097287 */ /* 0x000fe4000c000000 */
[----:B------:R-:W-:Y:S02]  /*07c0*/  USHF.R.U32.HI UR4, URZ, 0x10, UR6 ;  /* 0x000000103f047899 */ /* 0x000fe40008011606 */
[----:B------:R-:W-:Y:S02]  /*07d0*/  UISETP.GT.AND UP0, UPT, UR8, UR9, UPT ;  /* 0x000000090800728c */ /* 0x000fe4000bf04270 */
[----:B------:R-:W-:-:S04]  /*07e0*/  UISETP.NE.AND UP1, UPT, UR4, URZ, UPT ;  /* 0x0000003f0400728c */ /* 0x000fc8000bf25270 */
[----:B------:R-:W-:Y:S01]  /*07f0*/  PLOP3.LUT P0, PT, PT, PT, UP0, 0x80, 0x0 ;  /* 0x000000000000781c */ /* 0x000fe20003f0f008 */
[----:B------:R-:W-:-:S03]  /*0800*/  USEL UR5, UR4, UR5, UP1 ;  /* 0x0000000504057287 */ /* 0x000fc60008800000 */
[----:B------:R-:W-:-:S09]  /*0810*/  UMOV UR4, URZ ;  /* 0x0000003f00047c82 */ /* 0x000fd20008000000 */
[----:B------:R-:W-:Y:S05]  /*0820*/  @!P0 BRA `(.L_x_332) ;  /* 0x0000021000008947 */ /* 0x000fea0003800000 */
[----:B------:R-:W-:Y:S01]  /*0830*/  IMAD.U32 R3, RZ, RZ, UR5 ;  /* 0x00000005ff037e24 */ /* 0x000fe2000f8e00ff */
[----:B------:R-:W-:Y:S02]  /*0840*/  UIADD3 UR18, UR5, -0x1, UR8 ;  /* 0xffffffff05127890 */ /* 0x000fe4000fffe008 */
[----:B------:R-:W-:Y:S02]  /*0850*/  UMOV UR20, URZ ;  /* 0x0000003f00147c82 */ /* 0x000fe40008000000 */
[----:B------:R-:W-:Y:S01]  /*0860*/  IABS R0, R3 ;  /* 0x0000000300007213 */ /* 0x000fe20000000000 */
[----:B------:R-:W-:-:S03]  /*0870*/  UIADD3 UR18, -UR9, UR18, URZ ;  /* 0x0000001209127290 */ /* 0x000fc6000fffe13f */
        /* <DEDUP_REMOVED lines=24> */
[----:B------:R-:W-:-:S05]  /*0a00*/  UISETP.NE.AND UP1, UPT, UR5, URZ, UPT ;  /* 0x0000003f0500728c */ /* 0x000fca000bf25270 */
[----:B------:R-:W-:Y:S02]  /*0a10*/  UMOV UR4, UR21 ;  /* 0x0000001500047c82 */ /* 0x000fe40008000000 */
[----:B------:R-:W-:-:S04]  /*0a20*/  @!UP0 UIADD3 UR4, -UR4, URZ, URZ ;  /* 0x0000003f04048290 */ /* 0x000fc8000fffe13f */
[----:B------:R-:W-:Y:S02]  /*0a30*/  @!UP1 ULOP3.LUT UR4, URZ, UR5, URZ, 0x33, !UPT ;  /* 0x000000053f049292 */ /* 0x000fe4000f8e333f */
.L_x_332:
[----:B------:R-:W-:Y:S01]  /*0a40*/  ULOP3.LUT UR6, UR6, 0xffff, URZ, 0xc0, !UPT ;  /* 0x0000ffff06067892 */ /* 0x000fe2000f8ec03f */
[----:B------:R-:W-:Y:S01]  /*0a50*/  PLOP3.LUT P2, PT, PT, PT, PT, 0x80, 0x0 ;  /* 0x000000000000781c */ /* 0x000fe20003f4f070 */
[----:B------:R-:W-:Y:S01]  /*0a60*/  ULDC.64 UR16, c[0x0][0x118] ;  /* 0x0000460000107ab9 */ /* 0x000fe20000000a00 */
[----:B------:R-:W-:Y:S01]  /*0a70*/  CS2R R16, SRZ ;  /* 0x0000000000107805 */ /* 0x000fe2000001ff00 */
[----:B------:R-:W-:Y:S01]  /*0a80*/  UIMAD UR9, UR6, UR4, UR9 ;  /* 0x00000004060972a4 */ /* 0x000fe2000f8e0209 */
        /* <DEDUP_REMOVED lines=71> */
[----:B------:R-:W2:Y:S01]  /*0f00*/  LDL.LU R133, [R1+0x28] ;  /* 0x0000280001857983 */ /* 0x000ea20000300800 */
[----:B------:R-:W-:Y:S01]  /*0f10*/  SHF.R.S32.HI R75, RZ, 0x1f, R132 ;  /* 0x0000001fff4b7819 */ /* 0x000fe20000011484 */
[----:B------:R-:W-:Y:S01]  /*0f20*/  UISETP.NE.AND UP0, UPT, UR14, URZ, UPT ;  /* 0x0000003f0e00728c */ /* 0x000fe2000bf05270 */
[----:B------:R-:W-:Y:S01]  /*0f30*/  ISETP.NE.AND.EX P3, PT, RZ, c[0x0][0x344], PT, P0 ;  /* 0x0000d100ff007a0c */ /* 0x000fe20003f65300 */
[----:B------:R-:W-:-:S02]  /*0f40*/  USHF.R.S32.HI UR6, URZ, 0x1f, UR12 ;  /* 0x0000001f3f067899 */ /* 0x000fc4000801140c */
[----:B------:R-:W-:-:S10]  /*0f50*/  ULDC.64 UR4, c[0x0][0x1b8] ;  /* 0x00006e0000047ab9 */ /* 0x000fd40000000a00 */
[----:B------:R-:W-:-:S04]  /*0f60*/  @P3 IMAD.MOV.U32 R2, RZ, RZ, 0x4 ;  /* 0x00000004ff023424 */ /* 0x000fc800078e00ff */
[----:B------:R-:W-:-:S05]  /*0f70*/  @P3 IMAD.WIDE R2, R11, R2, c[0x0][0x340] ;  /* 0x0000d0000b023625 */ /* 0x000fca00078e0202 */
[----:B------:R1:W3:Y:S01]  /*0f80*/  @P3 LDG.E R8, [R2.64] ;  /* 0x0000001002083981 */ /* 0x0002e2000c1e1900 */
[----:B------:R-:W-:Y:S01]  /*0f90*/  PLOP3.LUT P1, PT, PT, PT, UP0, 0x80, 0x0 ;  /* 0x000000000000781c */ /* 0x000fe20003f2f008 */
[----:B------:R-:W-:Y:S01]  /*0fa0*/  UIMAD.WIDE.U32 UR18, UR12, UR4, URZ ;  /* 0x000000040c1272a5 */ /* 0x000fe2000f8e003f */
[----:B------:R-:W-:Y:S01]  /*0fb0*/  PLOP3.LUT P0, PT, PT, PT, UP0, 0x80, 0x0 ;  /* 0x000000000000781c */ /* 0x000fe20003f0f008 */
[----:B------:R-:W-:Y:S01]  /*0fc0*/  UIMAD UR4, UR6, UR4, URZ ;  /* 0x00000004060472a4 */ /* 0x000fe2000f8e023f */
[----:B------:R-:W-:Y:S01]  /*0fd0*/  SHF.R.S32.HI R10, RZ, 0x1f, R11 ;  /* 0x0000001fff0a7819 */ /* 0x000fe2000001140b */
[----:B------:R-:W-:Y:S01]  /*0fe0*/  UMOV UR21, 0x30 ;  /* 0x0000003000157882 */ /* 0x000fe20000000000 */
[-C--:B------:R-:W-:Y:S01]  /*0ff0*/  LEA.HI R74, R75, R132.reuse, RZ, 0x5 ;  /* 0x000000844b4a7211 */ /* 0x080fe200078f28ff */
[----:B------:R-:W-:Y:S02]  /*1000*/  UIMAD UR4, UR12, UR5, UR4 ;  /* 0x000000050c0472a4 */ /* 0x000fe4000f8e0204 */
[----:B------:R-:W-:Y:S01]  /*1010*/  IMAD R6, R10, c[0x0][0x1c0], RZ ;  /* 0x000070000a067a24 */ /* 0x000fe200078e02ff */
[----:B------:R-:W-:Y:S01]  /*1020*/  UIADD3 UR20, UR8, -0x1, URZ ;  /* 0xffffffff08147890 */ /* 0x000fe2000fffe03f */
[----:B------:R-:W-:Y:S01]  /*1030*/  SHF.R.S32.HI R73, RZ, 0x5, R74 ;  /* 0x00000005ff497819 */ /* 0x000fe2000001144a */
[----:B------:R-:W-:Y:S01]  /*1040*/  UIADD3 UR4, UR19, UR4, URZ ;  /* 0x0000000413047290 */ /* 0x000fe2000fffe03f */
[----:B------:R-:W-:Y:S01]  /*1050*/  IMAD R6, R11, c[0x0][0x1c4], R6 ;  /* 0x000071000b067a24 */ /* 0x000fe200078e0206 */
[----:B-1----:R-:W-:Y:S01]  /*1060*/  LEA.HI R2, R75, R132, RZ, 0x3 ;  /* 0x000000844b027211 */ /* 0x002fe200078f18ff */
[----:B------:R-:W-:Y:S01]  /*1070*/  IMAD.U32 R3, RZ, RZ, UR19 ;  /* 0x00000013ff037e24 */ /* 0x000fe2000f8e00ff */
[----:B------:R-:W-:-:S02]  /*1080*/  UIMAD UR19, UR8, -0x30, UR21 ;  /* 0xffffffd0081378a4 */ /* 0x000fc4000f8e0215 */
[----:B------:R-:W-:Y:S01]  /*1090*/  IMAD.U32 R3, RZ, RZ, UR4 ;  /* 0x00000004ff037e24 */ /* 0x000fe2000f8e00ff */
[----:B------:R-:W-:Y:S01]  /*10a0*/  LOP3.LUT R0, R2, 0xfffffff8, RZ, 0xc0, !PT ;  /* 0xfffffff802007812 */ /* 0x000fe200078ec0ff */
[----:B------:R-:W-:Y:S01]  /*10b0*/  ULDC UR4, c[0x0][0x168] ;  /* 0x00005a0000047ab9 */ /* 0x000fe20000000800 */
[----:B------:R-:W-:Y:S01]  /*10c0*/  SHF.R.S32.HI R77, RZ, 0x3, R2 ;  /* 0x00000003ff4d7819 */ /* 0x000fe20000011402 */
[----:B------:R-:W-:Y:S01]  /*10d0*/  IMAD.U32 R2, RZ, RZ, UR18 ;  /* 0x00000012ff027e24 */ /* 0x000fe2000f8e00ff */
[----:B------:R-:W-:Y:S01]  /*10e0*/  UIMAD UR4, UR7, UR4, URZ ;  /* 0x00000004070472a4 */ /* 0x000fe2000f8e023f */
[----:B------:R-:W-:Y:S01]  /*10f0*/  IMAD.IADD R21, R132, 0x1, -R0 ;  /* 0x0000000184157824 */ /* 0x000fe200078e0a00 */
[----:B------:R-:W-:Y:S01]  /*1100*/  IADD3 R18, R77, UR11, RZ ;  /* 0x0000000b4d127c10 */ /* 0x000fe2000fffe0ff */
[----:B------:R-:W-:Y:S01]  /*1110*/  IMAD.WIDE.U32 R2, R11, c[0x0][0x1c0], R2 ;  /* 0x000070000b027a25 */ /* 0x000fe200078e0002 */
[----:B------:R-:W-:Y:S01]  /*1120*/  ULDC UR18, c[0x0][0x1d0] ;  /* 0x0000740000127ab9 */ /* 0x000fe20000000800 */
[----:B------:R-:W-:Y:S01]  /*1130*/  STL [R1+0x80], R77 ;  /* 0x0000804d01007387 */ /* 0x000fe20000100800 */
[----:B------:R-:W-:Y:S01]  /*1140*/  UIADD3 UR18, UR19, UR18, URZ ;  /* 0x0000001213127290 */ /* 0x000fe2000fffe03f */
[----:B------:R-:W-:-:S02]  /*1150*/  IMAD R0, R21, 0x20, R77 ;  /* 0x0000002015007824 */ /* 0x000fc400078e024d */
[----:B------:R-:W-:Y:S01]  /*1160*/  IMAD.IADD R3, R3, 0x1, R6 ;  /* 0x0000000103037824 */ /* 0x000fe200078e0206 */
[----:B------:R-:W-:Y:S01]  /*1170*/  LEA.HI R6, R75, R132, RZ, 0x6 ;  /* 0x000000844b067211 */ /* 0x000fe200078f30ff */
[----:B------:R-:W-:Y:S01]  /*1180*/  UISETP.LT.AND UP0, UPT, UR18, 0x30, UPT ;  /* 0x000000301200788c */ /* 0x000fe2000bf01270 */
[----:B------:R-:W-:Y:S01]  /*1190*/  IADD3 R4, R0, UR11, RZ ;  /* 0x0000000b00047c10 */ /* 0x000fe2000fffe0ff */
[----:B------:R-:W-:Y:S02]  /*11a0*/  IMAD.U32 R72, RZ, RZ, UR19 ;  /* 0x00000013ff487e24 */ /* 0x000fe4000f8e00ff */
[----:B------:R-:W-:Y:S02]  /*11b0*/  USEL UR23, UR18, 0x30, UP0 ;  /* 0x0000003012177887 */ /* 0x000fe40008000000 */
[----:B------:R-:W-:Y:S01]  /*11c0*/  @P1 IMAD.HI.U32 R5, R4, c[0x0][0x2c8], RZ ;  /* 0x0000b20004051a27 */ /* 0x000fe200078e00ff */
[----:B------:R-:W-:-:S03]  /*11d0*/  UISETP.GT.AND UP0, UPT, UR20, UR9, UPT ;  /* 0x000000091400728c */ /* 0x000fc6000bf04270 */
[----:B------:R-:W-:Y:S01]  /*11e0*/  IMAD.MOV.U32 R0, RZ, RZ, R4 ;  /* 0x000000ffff007224 */ /* 0x000fe200078e0004 */
[----:B------:R-:W-:-:S04]  /*11f0*/  @P0 SHF.R.U32.HI R0, RZ, c[0x0][0x2cc], R5 ;  /* 0x0000b300ff000a19 */ /* 0x000fc80000011605 */
[--C-:B------:R-:W-:Y:S01]  /*1200*/  SHF.R.S32.HI R7, RZ, 0x1f, R0.reuse ;  /* 0x0000001fff077819 */ /* 0x100fe20000011400 */
[----:B------:R-:W-:Y:S02]  /*1210*/  IMAD.MOV R5, RZ, RZ, -R0 ;  /* 0x000000ffff057224 */ /* 0x000fe400078e0a00 */
[----:B------:R-:W-:-:S04]  /*1220*/  IMAD.WIDE.U32 R2, R0, c[0x0][0x1b0], R2 ;  /* 0x00006c0000027a25 */ /* 0x000fc800078e0002 */
[----:B------:R-:W-:Y:S02]  /*1230*/  IMAD R5, R5, c[0x0][0x2c4], R4 ;  /* 0x0000b10005057a24 */ /* 0x000fe400078e0204 */
[----:B------:R-:W-:-:S03]  /*1240*/  IMAD R7, R7, c[0x0][0x1b0], RZ ;  /* 0x00006c0007077a24 */ /* 0x000fc600078e02ff */
[----:B------:R-:W-:Y:S01]  /*1250*/  SHF.R.S32.HI R4, RZ, 0x1f, R5 ;  /* 0x0000001fff047819 */ /* 0x000fe20000011405 */
[----:B------:R-:W-:Y:S01]  /*1260*/  IMAD R0, R0, c[0x0][0x1b4], R7 ;  /* 0x00006d0000007a24 */ /* 0x000fe200078e0207 */
[----:B------:R-:W-:-:S03]  /*1270*/  IADD3 R7, R18, 0x20, RZ ;  /* 0x0000002012077810 */ /* 0x000fc60007ffe0ff */
[----:B------:R-:W-:Y:S01]  /*1280*/  IMAD.IADD R3, R3, 0x1, R0 ;  /* 0x0000000103037824 */ /* 0x000fe200078e0200 */
[----:B------:R-:W-:Y:S01]  /*1290*/  BAR.SYNC.DEFER_BLOCKING 0x0 ;  /* 0x0000000000007b1d */ /* 0x000fe20000010000 */
[----:B------:R-:W-:Y:S01]  /*12a0*/  IMAD R0, R4, c[0x0][0x1a8], RZ ;  /* 0x00006a0004007a24 */ /* 0x000fe200078e02ff */
[----:B------:R-:W-:Y:S01]  /*12b0*/  ISETP.GE.AND P2, PT, R7, UR4, PT ;  /* 0x0000000407007c0c */ /* 0x000fe2000bf46270 */
[----:B------:R-:W-:-:S04]  /*12c0*/  IMAD.WIDE.U32 R2, R5, c[0x0][0x1a8], R2 ;  /* 0x00006a0005027a25 */ /* 0x000fc800078e0002 */
[----:B------:R-:W-:Y:S01]  /*12d0*/  IMAD R0, R5, c[0x0][0x1ac], R0 ;  /* 0x00006b0005007a24 */ /* 0x000fe200078e0200 */
[----:B------:R-:W-:-:S03]  /*12e0*/  LEA R19, P0, R2, c[0x0][0x160], 0x1 ;  /* 0x0000580002137a11 */ /* 0x000fc600078008ff */
[----:B------:R-:W-:Y:S02]  /*12f0*/  IMAD.IADD R0, R3, 0x1, R0 ;  /* 0x0000000103007824 */ /* 0x000fe400078e0200 */
[----:B------:R-:W-:Y:S01]  /*1300*/  IMAD.SHL.U32 R3, R77, 0x40, RZ ;  /* 0x000000404d037824 */ /* 0x000fe200078e00ff */
[----:B------:R-:W-:Y:S02]  /*1310*/  SHFL.IDX PT, R4, R19, RZ, 0x181f ;  /* 0x00181fff13047589 */ /* 0x000fe400000e0000 */
[----:B------:R-:W-:Y:S01]  /*1320*/  LEA.HI.X R20, R2, c[0x0][0x164], R0, 0x1, P0 ;  /* 0x0000590002147a11 */ /* 0x000fe200000f0c00 */
[----:B------:R-:W-:Y:S01]  /*1330*/  IMAD.SHL.U32 R2, R21, 0x8, RZ ;  /* 0x0000000815027824 */ /* 0x000fe200078e00ff */
[----:B------:R-:W-:Y:S02]  /*1340*/  LOP3.LUT R0, R3, 0x1c0, RZ, 0xc0, !PT ;  /* 0x000001c003007812 */ /* 0x000fe400078ec0ff */
[----:B------:R-:W-:Y:S01]  /*1350*/  ISETP.GE.AND P0, PT, R18, UR4, PT ;  /* 0x0000000412007c0c */ /* 0x000fe2000bf06270 */
[----:B------:R-:W1:Y:S01]  /*1360*/  SHFL.IDX PT, R5, R20, RZ, 0x181f ;  /* 0x00181fff14057589 */ /* 0x000e6200000e0000 */
[----:B------:R-:W-:-:S02]  /*1370*/  SHF.R.U32.HI R3, RZ, 0x3, R0 ;  /* 0x00000003ff037819 */ /* 0x000fc40000011600 */
[----:B------:R-:W-:Y:S02]  /*1380*/  LOP3.LUT R0, R0, 0x38, R2, 0xf8, !PT ;  /* 0x0000003800007812 */ /* 0x000fe400078ef802 */
[----:B------:R-:W-:Y:S02]  /*1390*/  IADD3 R12, R2, 0x40, RZ ;  /* 0x00000040020c7810 */ /* 0x000fe40007ffe0ff */
[----:B------:R-:W-:Y:S01]  /*13a0*/  LOP3.LUT R0, R0, R3, RZ, 0x3c, !PT ;  /* 0x0000000300007212 */ /* 0x000fe200078e3cff */
[----:B------:R-:W-:Y:S01]  /*13b0*/  IMAD.SHL.U32 R3, R6, 0x8, RZ ;  /* 0x0000000806037824 */ /* 0x000fe200078e00ff */
[----:B------:R-:W-:Y:S02]  /*13c0*/  IADD3 R6, R18, 0x40, RZ ;  /* 0x0000004012067810 */ /* 0x000fe40007ffe0ff */
[----:B------:R-:W-:Y:S02]  /*13d0*/  IADD3 R22, R2, 0xc0, RZ ;  /* 0x000000c002167810 */ /* 0x000fe40007ffe0ff */
[----:B------:R-:W-:-:S02]  /*13e0*/  LOP3.LUT R14, R0, 0xfffffe00, R3, 0xf8, !PT ;  /* 0xfffffe00000e7812 */ /* 0x000fc400078ef803 */
[----:B------:R-:W-:Y:S02]  /*13f0*/  IADD3 R0, R2, 0x80, RZ ;  /* 0x0000008002007810 */ /* 0x000fe40007ffe0ff */
[----:B------:R-:W-:Y:S01]  /*1400*/  @!P0 SHF.R.S32.HI R13, RZ, 0x1f, R12 ;  /* 0x0000001fff0d8819 */ /* 0x000fe2000001140c */
[----:B------:R-:W-:Y:S01]  /*1410*/  IMAD.SHL.U32 R76, R14, 0x2, RZ ;  /* 0x000000020e4c7824 */ /* 0x000fe200078e00ff */
[----:B------:R-:W-:Y:S02]  /*1420*/  ISETP.GE.AND P1, PT, R6, UR4, PT ;  /* 0x0000000406007c0c */ /* 0x000fe4000bf26270 */
[----:B------:R-:W-:Y:S02]  /*1430*/  @!P0 SHF.R.S32.HI R7, RZ, 0x1f, R0 ;  /* 0x0000001fff078819 */ /* 0x000fe40000011400 */
[----:B------:R-:W-:Y:S01]  /*1440*/  @!P0 SHF.R.S32.HI R6, RZ, 0x1f, R22 ;  /* 0x0000001fff068819 */ /* 0x000fe20000011416 */
[----:B------:R-:W-:Y:S01]  /*1450*/  STL [R1+0x4], R76 ;  /* 0x0000044c01007387 */ /* 0x000fe20000100800 */
[----:B------:R-:W-:-:S02]  /*1460*/  SHF.R.S32.HI R3, RZ, 0x1f, R2 ;  /* 0x0000001fff037819 */ /* 0x000fc40000011402 */
[----:B------:R-:W-:Y:S02]  /*1470*/  @!P0 LEA.HI R16, R13, R12, RZ, 0x3 ;  /* 0x0000000c0d108211 */ /* 0x000fe400078f18ff */
[----:B------:R-:W-:Y:S02]  /*1480*/  @!P0 LEA.HI R13, R7, R0, RZ, 0x3 ;  /* 0x00000000070d8211 */ /* 0x000fe400078f18ff */
[----:B------:R-:W-:Y:S02]  /*1490*/  @!P0 LEA.HI R7, R6, R22, RZ, 0x3 ;  /* 0x0000001606078211 */ /* 0x000fe400078f18ff */
[----:B------:R-:W-:Y:S01]  /*14a0*/  ISETP.GE.AND P5, PT, R12, c[0x0][0x198], PT ;  /* 0x000066000c007a0c */ /* 0x000fe20003fa6270 */
[----:B------:R-:W4:Y:S01]  /*14b0*/  SHFL.IDX PT, R6, R19, 0x1, 0x181f ;  /* 0x00381f0013067f89 */ /* 0x000f2200000e0000 */
[----:B------:R-:W-:Y:S02]  /*14c0*/  ISETP.GE.AND P6, PT, R0, c[0x0][0x198], PT ;  /* 0x0000660000007a0c */ /* 0x000fe40003fc6270 */
[----:B------:R-:W-:-:S02]  /*14d0*/  @!P0 LOP3.LUT R16, R16, 0xfffffff8, RZ, 0xc0, !PT ;  /* 0xfffffff810108812 */ /* 0x000fc400078ec0ff */
[----:B------:R-:W-:Y:S02]  /*14e0*/  @!P0 LOP3.LUT R14, R13, 0xfffffff8, RZ, 0xc0, !PT ;  /* 0xfffffff80d0e8812 */ /* 0x000fe400078ec0ff */
[----:B------:R-:W-:Y:S01]  /*14f0*/  @!P0 LOP3.LUT R13, R7, 0xfffffff8, RZ, 0xc0, !PT ;  /* 0xfffffff8070d8812 */ /* 0x000fe200078ec0ff */
[--C-:B-1----:R-:W-:Y:S01]  /*1500*/  @!P0 IMAD.WIDE R16, R16, 0x2, R4.reuse ;  /* 0x0000000210108825 */ /* 0x102fe200078e0204 */
[----:B------:R-:W1:Y:S01]  /*1510*/  SHFL.IDX PT, R7, R20, 0x1, 0x181f ;  /* 0x00381f0014077f89 */ /* 0x000e6200000e0000 */
[----:B------:R-:W-:Y:S02]  /*1520*/  IADD3 R18, R18, 0x60, RZ ;  /* 0x0000006012127810 */ /* 0x000fe40007ffe0ff */
[----:B------:R-:W-:Y:S01]  /*1530*/  @!P0 IMAD.WIDE R14, R14, 0x2, R4 ;  /* 0x000000020e0e8825 */ /* 0x000fe200078e0204 */
[----:B--2---:R-:W-:Y:S02]  /*1540*/  LOP3.LUT R133, R133, 0xfffffffe, RZ, 0xc0, !PT ;  /* 0xfffffffe85857812 */ /* 0x004fe400078ec0ff */
[----:B---3--:R-:W-:Y:S01]  /*1550*/  @P3 SHF.R.S32.HI R9, RZ, 0x1f, R8 ;  /* 0x0000001fff093819 */ /* 0x008fe20000011408 */
[----:B------:R-:W-:Y:S01]  /*1560*/  @!P3 IMAD.MOV.U32 R9, RZ, RZ, R10 ;  /* 0x000000ffff09b224 */ /* 0x000fe200078e000a */
[C---:B------:R-:W-:Y:S01]  /*1570*/  @!P0 LEA R10, P4, R2.reuse, R4, 0x1 ;  /* 0x00000004020a8211 */ /* 0x040fe200078808ff */
[----:B------:R-:W-:Y:S01]  /*1580*/  @!P3 IMAD.MOV.U32 R8, RZ, RZ, R11 ;  /* 0x000000ffff08b224 */ /* 0x000fe200078e000b */
[----:B------:R-:W-:-:S02]  /*1590*/  ISETP.GE.AND P3, PT, R2, c[0x0][0x198], PT ;  /* 0x0000660002007a0c */ /* 0x000fc40003f66270 */
[----:B------:R-:W-:Y:S01]  /*15a0*/  @!P0 LEA.HI.X R11, R2, R5, R3, 0x1, P4 ;  /* 0x00000005020b8211 */ /* 0x000fe200020f0c03 */
[----:B------:R-:W-:Y:S01]  /*15b0*/  @!P0 IMAD.WIDE R4, R13, 0x2, R4 ;  /* 0x000000020d048825 */ /* 0x000fe200078e0204 */
[----:B------:R-:W-:-:S09]  /*15c0*/  ISETP.GE.AND P4, PT, R22, c[0x0][0x198], PT ;  /* 0x0000660016007a0c */ /* 0x000fd20003f86270 */
[----:B------:R2:W-:Y:S04]  /*15d0*/  @!P0 LDGSTS.E.BYPASS.LTC128B.128 [R76+0x100], [R10.64], !P3 ;  /* 0x001000000a4c8fae */ /* 0x0005e8000d901d50 */
[----:B------:R3:W-:Y:S04]  /*15e0*/  @!P0 LDGSTS.E.BYPASS.LTC128B.128 [R76+0x4100], [R16.64], !P5 ;  /* 0x04100000104c8fae */ /* 0x0007e8000e901d50 */
[----:B------:R5:W-:Y:S04]  /*15f0*/  @!P0 LDGSTS.E.BYPASS.LTC128B.128 [R76+0x8100], [R14.64], !P6 ;  /* 0x081000000e4c8fae */ /* 0x000be8000f101d50 */
[----:B------:R1:W-:Y:S01]  /*1600*/  @!P0 LDGSTS.E.BYPASS.LTC128B.128 [R76+0xc100], [R4.64], !P4 ;  /* 0x0c100000044c8fae */ /* 0x0003e2000e101d50 */
[----:B--2---:R-:W-:-:S04]  /*1610*/  @!P2 SHF.R.S32.HI R10, RZ, 0x1f, R12 ;  /* 0x0000001fff0aa819 */ /* 0x004fc8000001140c */
[----:B------:R-:W-:-:S04]  /*1620*/  @!P2 LEA.HI R10, R10, R12, RZ, 0x3 ;  /* 0x0000000c0a0aa211 */ /* 0x000fc800078f18ff */
[----:B---3--:R-:W-:Y:S02]  /*1630*/  @!P2 LOP3.LUT R16, R10, 0xfffffff8, RZ, 0xc0, !PT ;  /* 0xfffffff80a10a812 */ /* 0x008fe400078ec0ff */
[----:B----4-:R-:W-:Y:S02]  /*1640*/  @!P2 LEA R10, P0, R2, R6, 0x1 ;  /* 0x00000006020aa211 */ /* 0x010fe400078008ff */
[----:B-1----:R-:W-:Y:S01]  /*1650*/  @!P2 SHF.R.S32.HI R5, RZ, 0x1f, R0 ;  /* 0x0000001fff05a819 */ /* 0x002fe20000011400 */
[----:B------:R-:W-:Y:S01]  /*1660*/  @!P2 IMAD.WIDE R16, R16, 0x2, R6 ;  /* 0x000000021010a825 */ /* 0x000fe200078e0206 */
[----:B------:R-:W-:Y:S02]  /*1670*/  @!P2 SHF.R.S32.HI R4, RZ, 0x1f, R22 ;  /* 0x0000001fff04a819 */ /* 0x000fe40000011416 */
[----:B-----5:R-:W-:Y:S02]  /*1680*/  @!P2 LEA.HI R14, R5, R0, RZ, 0x3 ;  /* 0x00000000050ea211 */ /* 0x020fe400078f18ff */
[----:B------:R-:W-:-:S02]  /*1690*/  @!P2 LEA.HI R5, R4, R22, RZ, 0x3 ;  /* 0x000000160405a211 */ /* 0x000fc400078f18ff */
[----:B------:R-:W-:Y:S01]  /*16a0*/  SHFL.IDX PT, R4, R19, 0x2, 0x181f ;  /* 0x00581f0013047f89 */ /* 0x000fe200000e0000 */
[----:B------:R-:W-:Y:S02]  /*16b0*/  @!P2 LOP3.LUT R14, R14, 0xfffffff8, RZ, 0xc0, !PT ;  /* 0xfffffff80e0ea812 */ /* 0x000fe400078ec0ff */
[----:B------:R-:W-:Y:S02]  /*16c0*/  @!P2 LOP3.LUT R13, R5, 0xfffffff8, RZ, 0xc0, !PT ;  /* 0xfffffff8050da812 */ /* 0x000fe400078ec0ff */
[----:B------:R-:W1:Y:S01]  /*16d0*/  SHFL.IDX PT, R5, R20, 0x2, 0x181f ;  /* 0x00581f0014057f89 */ /* 0x000e6200000e0000 */
[----:B------:R-:W-:Y:S01]  /*16e0*/  @!P2 LEA.HI.X R11, R2, R7, R3, 0x1, P0 ;  /* 0x00000007020ba211 */ /* 0x000fe200000f0c03 */
[--C-:B------:R-:W-:Y:S01]  /*16f0*/  @!P2 IMAD.WIDE R14, R14, 0x2, R6.reuse ;  /* 0x000000020e0ea825 */ /* 0x100fe200078e0206 */
[----:B------:R-:W-:Y:S01]  /*1700*/  ISETP.GE.AND P0, PT, R18, UR4, PT ;  /* 0x0000000412007c0c */ /* 0x000fe2000bf06270 */
[----:B------:R-:W-:Y:S02]  /*1710*/  ULDC.64 UR4, c[0x0][0x1e8] ;  /* 0x00007a0000047ab9 */ /* 0x000fe40000000a00 */
[----:B------:R-:W-:Y:S01]  /*1720*/  @!P2 IMAD.WIDE R6, R13, 0x2, R6 ;  /* 0x000000020d06a825 */ /* 0x000fe200078e0206 */
[----:B------:R2:W-:Y:S01]  /*1730*/  @!P2 LDGSTS.E.BYPASS.LTC128B.128 [R76+0x1100], [R10.64], !P3 ;  /* 0x011000000a4cafae */ /* 0x0005e2000d901d50 */
[----:B------:R-:W-:Y:S01]  /*1740*/  @!P1 SHF.R.S32.HI R13, RZ, 0x1f, R0 ;  /* 0x0000001fff0d9819 */ /* 0x000fe20000011400 */
[----:B------:R-:W-:-:S02]  /*1750*/  UIMAD UR4, UR6, UR4, URZ ;  /* 0x00000004060472a4 */ /* 0x000fc4000f8e023f */
[----:B------:R3:W-:Y:S01]  /*1760*/  @!P2 LDGSTS.E.BYPASS.LTC128B.128 [R76+0x5100], [R16.64], !P5 ;  /* 0x05100000104cafae */ /* 0x0007e2000e901d50 */
[----:B------:R-:W-:Y:S01]  /*1770*/  @!P1 LEA.HI R13, R13, R0, RZ, 0x3 ;  /* 0x000000000d0d9211 */ /* 0x000fe200078f18ff */
[----:B------:R-:W-:Y:S02]  /*1780*/  UIMAD UR15, UR12, UR5, UR4 ;  /* 0x000000050c0f72a4 */ /* 0x000fe4000f8e0204 */
[----:B------:R4:W-:Y:S01]  /*1790*/  @!P2 LDGSTS.E.BYPASS.LTC128B.128 [R76+0x9100], [R14.64], !P6 ;  /* 0x091000000e4cafae */ /* 0x0009e2000f101d50 */
[----:B------:R-:W-:Y:S01]  /*17a0*/  ISETP.GE.AND P6, PT, R2, c[0x0][0x1d4], PT ;  /* 0x0000750002007a0c */ /* 0x000fe20003fc6270 */
[----:B------:R-:W-:Y:S02]  /*17b0*/  ULDC.64 UR4, c[0x0][0x210] ;  /* 0x0000840000047ab9 */ /* 0x000fe40000000a00 */
[----:B------:R5:W-:Y:S01]  /*17c0*/  @!P2 LDGSTS.E.BYPASS.LTC128B.128 [R76+0xd100], [R6.64], !P4 ;  /* 0x0d100000064cafae */ /* 0x000be2000e101d50 */
[----:B------:R-:W-:-:S03]  /*17d0*/  UIMAD UR4, UR6, UR4, URZ ;  /* 0x00000004060472a4 */ /* 0x000fc6000f8e023f */
[----:B------:R-:W-:Y:S02]  /*17e0*/  ULDC.64 UR6, c[0x0][0x1e0] ;  /* 0x0000780000067ab9 */ /* 0x000fe40000000a00 */
[----:B------:R-:W-:Y:S02]  /*17f0*/  UIMAD.WIDE.U32 UR26, UR21, UR6, URZ ;  /* 0x00000006151a72a5 */ /* 0x000fe4000f8e003f */
[----:B------:R-:W-:Y:S02]  /*1800*/  UIMAD UR21, UR21, UR7, URZ ;  /* 0x00000007151572a4 */ /* 0x000fe4000f8e023f */
[----:B------:R-:W-:Y:S02]  /*1810*/  UIMAD UR22, UR12, UR5, UR4 ;  /* 0x000000050c1672a4 */ /* 0x000fe4000f8e0204 */
[----:B------:R-:W-:Y:S02]  /*1820*/  UIADD3 UR21, UR27, UR21, URZ ;  /* 0x000000151b157290 */ /* 0x000fe4000fffe03f */
[----:B------:R-:W-:Y:S01]  /*1830*/  ULDC.64 UR4, c[0x0][0x208] ;  /* 0x0000820000047ab9 */ /* 0x000fe20000000a00 */
[----:B--2---:R-:W2:Y:S01]  /*1840*/  SHFL.IDX PT, R10, R19, 0x3, 0x181f ;  /* 0x00781f00130a7f89 */ /* 0x004ea200000e0000 */
[----:B------:R-:W-:-:S03]  /*1850*/  UIMAD.WIDE.U32 UR24, UR20, UR4, URZ ;  /* 0x00000004141872a5 */ /* 0x000fc6000f8e003f */
[----:B------:R-:W2:Y:S01]  /*1860*/  SHFL.IDX PT, R11, R20, 0x3, 0x181f ;  /* 0x00781f00140b7f89 */ /* 0x000ea200000e0000 */
[----:B----4-:R-:W-:Y:S02]  /*1870*/  @!P1 LOP3.LUT R14, R13, 0xfffffff8, RZ, 0xc0, !PT ;  /* 0xfffffff80d0e9812 */ /* 0x010fe400078ec0ff */
[----:B-----5:R-:W-:-:S03]  /*1880*/  @!P1 SHF.R.S32.HI R6, RZ, 0x1f, R12 ;  /* 0x0000001fff069819 */ /* 0x020fc6000001140c */
[----:B-1----:R-:W-:Y:S01]  /*1890*/  @!P1 IMAD.WIDE R14, R14, 0x2, R4 ;  /* 0x000000020e0e9825 */ /* 0x002fe200078e0204 */
[----:B------:R-:W-:Y:S02]  /*18a0*/  @!P1 SHF.R.S32.HI R7, RZ, 0x1f, R22 ;  /* 0x0000001fff079819 */ /* 0x000fe40000011416 */
[----:B------:R-:W-:Y:S02]  /*18b0*/  @!P1 LEA.HI R6, R6, R12, RZ, 0x3 ;  /* 0x0000000c06069211 */ /* 0x000fe400078f18ff */
[----:B------:R-:W-:Y:S02]  /*18c0*/  @!P1 LEA.HI R7, R7, R22, RZ, 0x3 ;  /* 0x0000001607079211 */ /* 0x000fe400078f18ff */
[----:B---3--:R-:W-:Y:S02]  /*18d0*/  @!P1 LOP3.LUT R16, R6, 0xfffffff8, RZ, 0xc0, !PT ;  /* 0xfffffff806109812 */ /* 0x008fe400078ec0ff */
[----:B------:R-:W-:Y:S02]  /*18e0*/  @!P1 LEA R6, P2, R2, R4, 0x1 ;  /* 0x0000000402069211 */ /* 0x000fe400078408ff */
[----:B------:R-:W-:Y:S01]  /*18f0*/  @!P1 LOP3.LUT R13, R7, 0xfffffff8, RZ, 0xc0, !PT ;  /* 0xfffffff8070d9812 */ /* 0x000fe200078ec0ff */
[----:B------:R-:W-:Y:S01]  /*1900*/  @!P1 IMAD.WIDE R16, R16, 0x2, R4 ;  /* 0x0000000210109825 */ /* 0x000fe200078e0204 */
[----:B------:R-:W-:-:S02]  /*1910*/  @!P1 LEA.HI.X R7, R2, R5, R3, 0x1, P2 ;  /* 0x0000000502079211 */ /* 0x000fc400010f0c03 */
[----:B------:R-:W-:Y:S01]  /*1920*/  ISETP.GE.AND P2, PT, R0, c[0x0][0x198], PT ;  /* 0x0000660000007a0c */ /* 0x000fe20003f46270 */
[----:B------:R-:W-:Y:S01]  /*1930*/  @!P1 IMAD.WIDE R4, R13, 0x2, R4 ;  /* 0x000000020d049825 */ /* 0x000fe200078e0204 */
[----:B------:R-:W-:Y:S01]  /*1940*/  SHF.R.S32.HI R13, RZ, 0x1f, R77 ;  /* 0x0000001fff0d7819 */ /* 0x000fe2000001144d */
[----:B------:R1:W-:Y:S04]  /*1950*/  @!P1 LDGSTS.E.BYPASS.LTC128B.128 [R76+0x2100], [R6.64], !P3 ;  /* 0x02100000064c9fae */ /* 0x0003e8000d901d50 */
[----:B------:R3:W-:Y:S01]  /*1960*/  @!P1 LDGSTS.E.BYPASS.LTC128B.128 [R76+0x6100], [R16.64], !P5 ;  /* 0x06100000104c9fae */ /* 0x0007e2000e901d50 */
[----:B------:R-:W-:-:S05]  /*1970*/  ISETP.GE.AND P5, PT, R12, c[0x0][0x1d4], PT ;  /* 0x000075000c007a0c */ /* 0x000fca0003fa6270 */
[----:B------:R4:W-:Y:S04]  /*1980*/  @!P1 LDGSTS.E.BYPASS.LTC128B.128 [R76+0xa100], [R14.64], !P2 ;  /* 0x0a1000000e4c9fae */ /* 0x0009e8000d101d50 */
[----:B------:R2:W-:Y:S04]  /*1990*/  @!P1 LDGSTS.E.BYPASS.LTC128B.128 [R76+0xe100], [R4.64], !P4 ;  /* 0x0e100000044c9fae */ /* 0x0005e8000e101d50 */
[----:B------:R-:W-:Y:S02]  /*19a0*/  @P5 LOP3.LUT R133, R133, 0x1, RZ, 0xfc, !PT ;  /* 0x0000000185855812 */ /* 0x000fe400078efcff */
[----:B------:R-:W-:-:S03]  /*19b0*/  ISETP.GE.AND P5, PT, R0, c[0x0][0x1d4], PT ;  /* 0x0000750000007a0c */ /* 0x000fc60003fa6270 */
[----:B------:R-:W-:Y:S01]  /*19c0*/  STL [R1+0x28], R133 ;  /* 0x0000288501007387 */ /* 0x000fe20000100800 */
[----:B-1----:R-:W-:Y:S01]  /*19d0*/  @!P0 SHF.R.S32.HI R6, RZ, 0x1f, R12 ;  /* 0x0000001fff068819 */ /* 0x002fe2000001140c */
[----:B------:R-:W-:-:S04]  /*19e0*/  IMAD R7, R13, c[0x0][0x1e0], RZ ;  /* 0x000078000d077a24 */ /* 0x000fc800078e02ff */
[----:B------:R-:W-:Y:S01]  /*19f0*/  IMAD R7, R77, c[0x0][0x1e4], R7 ;  /* 0x000079004d077a24 */ /* 0x000fe200078e0207 */
[----:B----4-:R-:W-:Y:S01]  /*1a00*/  @!P0 LEA.HI R14, R6, R12, RZ, 0x3 ;  /* 0x0000000c060e8211 */ /* 0x010fe200078f18ff */
[----:B------:R-:W-:Y:S01]  /*1a10*/  IMAD R6, R13, c[0x0][0x208], RZ ;  /* 0x000082000d067a24 */ /* 0x000fe200078e02ff */
[----:B--2---:R-:W-:-:S03]  /*1a20*/  @!P0 LEA R4, P1, R2, R10, 0x1 ;  /* 0x0000000a02048211 */ /* 0x004fc600078208ff */
[----:B------:R-:W-:Y:S01]  /*1a30*/  IMAD R13, R77, c[0x0][0x20c], R6 ;  /* 0x000083004d0d7a24 */ /* 0x000fe200078e0206 */
[----:B------:R-:W-:Y:S02]  /*1a40*/  @!P0 SHF.R.S32.HI R6, RZ, 0x1f, R0 ;  /* 0x0000001fff068819 */ /* 0x000fe40000011400 */
[----:B------:R-:W-:Y:S02]  /*1a50*/  @!P0 LEA.HI.X R5, R2, R11, R3, 0x1, P1 ;  /* 0x0000000b02058211 */ /* 0x000fe400008f0c03 */
[----:B------:R-:W-:Y:S01]  /*1a60*/  @!P0 LEA.HI R6, R6, R0, RZ, 0x3 ;  /* 0x0000000006068211 */ /* 0x000fe200078f18ff */
[----:B------:R-:W-:Y:S01]  /*1a70*/  IMAD.U32 R0, RZ, RZ, UR12 ;  /* 0x0000000cff007e24 */ /* 0x000fe2000f8e00ff */
[----:B------:R-:W-:Y:S01]  /*1a80*/  ISETP.GE.AND P1, PT, R12, c[0x0][0x198], PT ;  /* 0x000066000c007a0c */ /* 0x000fe20003f26270 */
[----:B------:R1:W-:Y:S01]  /*1a90*/  @!P0 LDGSTS.E.BYPASS.LTC128B.128 [R76+0x3100], [R4.64], !P3 ;  /* 0x03100000044c8fae */ /* 0x0003e2000d901d50 */
[----:B------:R-:W-:Y:S02]  /*1aa0*/  @!P0 LOP3.LUT R14, R14, 0xfffffff8, RZ, 0xc0, !PT ;  /* 0xfffffff80e0e8812 */ /* 0x000fe400078ec0ff */
[----:B------:R-:W-:-:S02]  /*1ab0*/  @!P0 LOP3.LUT R6, R6, 0xfffffff8, RZ, 0xc0, !PT ;  /* 0xfffffff806068812 */ /* 0x000fc400078ec0ff */
[----:B------:R-:W-:Y:S01]  /*1ac0*/  LOP3.LUT P3, RZ, R133, 0x1, RZ, 0xc0, !PT ;  /* 0x0000000185ff7812 */ /* 0x000fe2000786c0ff */
[----:B------:R-:W-:-:S06]  /*1ad0*/  @!P0 IMAD.WIDE R14, R14, 0x2, R10 ;  /* 0x000000020e0e8825 */ /* 0x000fcc00078e020a */
[----:B------:R2:W-:Y:S01]  /*1ae0*/  @!P0 LDGSTS.E.BYPASS.LTC128B.128 [R76+0x7100], [R14.64], !P1 ;  /* 0x071000000e4c8fae */ /* 0x0005e2000c901d50 */
[----:B-1----:R-:W-:-:S04]  /*1af0*/  IMAD.WIDE.U32 R4, R77, c[0x0][0x1e0], R2 ;  /* 0x000078004d047a25 */ /* 0x002fc800078e0002 */
[----:B------:R-:W-:-:S04]  /*1b00*/  IMAD.WIDE.U32 R2, R77, c[0x0][0x208], R2 ;  /* 0x000082004d027a25 */ /* 0x000fc800078e0002 */
[----:B------:R-:W-:Y:S02]  /*1b10*/  IMAD.IADD R5, R5, 0x1, R7 ;  /* 0x0000000105057824 */ /* 0x000fe400078e0207 */
[----:B------:R-:W-:Y:S02]  /*1b20*/  IMAD.IADD R3, R3, 0x1, R13 ;  /* 0x0000000103037824 */ /* 0x000fe400078e020d */
[----:B------:R-:W-:-:S04]  /*1b30*/  @!P0 IMAD.WIDE R6, R6, 0x2, R10 ;  /* 0x0000000206068825 */ /* 0x000fc800078e020a */
[C---:B------:R-:W-:Y:S01]  /*1b40*/  IMAD.WIDE.U32 R4, R0.reuse, c[0x0][0x1e8], R4 ;  /* 0x00007a0000047a25 */ /* 0x040fe200078e0004 */
[----:B------:R1:W-:Y:S03]  /*1b50*/  @!P0 LDGSTS.E.BYPASS.LTC128B.128 [R76+0xb100], [R6.64], !P2 ;  /* 0x0b100000064c8fae */ /* 0x0003e6000d101d50 */
[----:B------:R-:W-:Y:S01]  /*1b60*/  IMAD.WIDE.U32 R2, R0, c[0x0][0x210], R2 ;  /* 0x0000840000027a25 */ /* 0x000fe200078e0002 */
[----:B------:R-:W-:Y:S02]  /*1b70*/  IADD3 R0, -R77, UR23, RZ ;  /* 0x000000174d007c10 */ /* 0x000fe4000fffe1ff */
[----:B------:R-:W-:Y:S01]  /*1b80*/  IADD3 R5, R5, UR15, RZ ;  /* 0x0000000f05057c10 */ /* 0x000fe2000fffe0ff */
[----:B------:R-:W-:Y:S01]  /*1b90*/  USHF.R.S32.HI UR15, URZ, 0x1f, UR20 ;  /* 0x0000001f3f0f7899 */ /* 0x000fe20008011414 */
[C---:B------:R-:W-:Y:S02]  /*1ba0*/  ISETP.GE.AND P2, PT, R0.reuse, 0x1, PT ;  /* 0x000000010000780c */ /* 0x040fe40003f46270 */
[----:B------:R-:W-:Y:S01]  /*1bb0*/  ISETP.GE.AND P1, PT, R0, 0x21, PT ;  /* 0x000000210000780c */ /* 0x000fe20003f26270 */
[----:B------:R-:W-:Y:S01]  /*1bc0*/  IMAD.WIDE.U32 R80, R8, c[0x0][0x1f0], R4 ;  /* 0x00007c0008507a25 */ /* 0x000fe200078e0004 */
[----:B------:R-:W-:Y:S01]  /*1bd0*/  IADD3 R3, R3, UR22, RZ ;  /* 0x0000001603037c10 */ /* 0x000fe2000fffe0ff */
[----:B------:R-:W-:-:S02]  /*1be0*/  UIMAD UR22, UR21, UR20, URZ ;  /* 0x00000014151672a4 */ /* 0x000fc4000f8e023f */
[----:B------:R-:W-:Y:S01]  /*1bf0*/  IMAD.U32 R4, RZ, RZ, UR26 ;  /* 0x0000001aff047e24 */ /* 0x000fe2000f8e00ff */
[----:B------:R-:W-:Y:S01]  /*1c00*/  UIMAD UR4, UR15, UR4, URZ ;  /* 0x000000040f0472a4 */ /* 0x000fe2000f8e023f */
[----:B------:R-:W-:Y:S01]  /*1c10*/  IMAD.MOV.U32 R78, RZ, RZ, R80 ;  /* 0x000000ffff4e7224 */ /* 0x000fe200078e0050 */
[----:B------:R-:W-:Y:S01]  /*1c20*/  UIMAD UR22, UR15, UR26, UR22 ;  /* 0x0000001a0f1672a4 */ /* 0x000fe2000f8e0216 */
[----:B------:R-:W-:Y:S01]  /*1c30*/  IMAD.WIDE.U32 R26, R8, c[0x0][0x218], R2 ;  /* 0x00008600081a7a25 */ /* 0x000fe200078e0002 */
[----:B------:R-:W-:Y:S01]  /*1c40*/  USHF.L.U32 UR15, UR6, 0x5, URZ ;  /* 0x00000005060f7899 */ /* 0x000fe2000800063f */
[----:B------:R-:W-:Y:S01]  /*1c50*/  STL.64 [R1+0x38], R80 ;  /* 0x0000385001007387 */ /* 0x000fe20000100a00 */
[----:B------:R-:W-:Y:S01]  /*1c60*/  UIMAD UR4, UR20, UR5, UR4 ;  /* 0x00000005140472a4 */ /* 0x000fe2000f8e0204 */
[----:B------:R-:W-:Y:S02]  /*1c70*/  IMAD.U32 R5, RZ, RZ, UR27 ;  /* 0x0000001bff057e24 */ /* 0x000fe4000f8e00ff */
[----:B------:R-:W-:Y:S01]  /*1c80*/  UMOV UR5, 0x5 ;  /* 0x0000000500057882 */ /* 0x000fe20000000000 */
[----:B------:R-:W-:Y:S01]  /*1c90*/  IMAD.MOV.U32 R24, RZ, RZ, R26 ;  /* 0x000000ffff187224 */ /* 0x000fe200078e001a */
[----:B-1----:R-:W-:Y:S01]  /*1ca0*/  @!P0 SHF.R.S32.HI R6, RZ, 0x1f, R22 ;  /* 0x0000001fff068819 */ /* 0x002fe20000011416 */
[----:B------:R-:W-:Y:S01]  /*1cb0*/  USHF.L.U64.HI UR6, UR6, UR5, UR7 ;  /* 0x0000000506067299 */ /* 0x000fe20008010207 */
[----:B------:R-:W-:Y:S01]  /*1cc0*/  IMAD.U32 R7, RZ, RZ, UR25 ;  /* 0x00000019ff077e24 */ /* 0x000fe2000f8e00ff */
[----:B------:R-:W-:Y:S01]  /*1cd0*/  UIADD3 UR4, UR25, UR4, URZ ;  /* 0x0000000419047290 */ /* 0x000fe2000fffe03f */
[----:B------:R-:W-:Y:S01]  /*1ce0*/  @!P0 LEA.HI R0, R6, R22, RZ, 0x3 ;  /* 0x0000001606008211 */ /* 0x000fe200078f18ff */
[----:B------:R-:W-:-:S02]  /*1cf0*/  IMAD R6, R9, c[0x0][0x1f0], RZ ;  /* 0x00007c0009067a24 */ /* 0x000fc400078e02ff */
[----:B------:R-:W-:Y:S01]  /*1d00*/  UIMAD UR4, UR4, 0x30, URZ ;  /* 0x00000030040478a4 */ /* 0x000fe2000f8e023f */
[----:B------:R-:W-:Y:S01]  /*1d10*/  @!P0 LOP3.LUT R0, R0, 0xfffffff8, RZ, 0xc0, !PT ;  /* 0xfffffff800008812 */ /* 0x000fe200078ec0ff */
[----:B------:R-:W-:-:S04]  /*1d20*/  IMAD R6, R8, c[0x0][0x1f4], R6 ;  /* 0x00007d0008067a24 */ /* 0x000fc800078e0206 */
[----:B------:R-:W-:-:S04]  /*1d30*/  @!P0 IMAD.WIDE R10, R0, 0x2, R10 ;  /* 0x00000002000a8825 */ /* 0x000fc800078e020a */
[----:B------:R-:W-:Y:S01]  /*1d40*/  IMAD R0, R9, c[0x0][0x218], RZ ;  /* 0x0000860009007a24 */ /* 0x000fe200078e02ff */
[----:B------:R1:W-:Y:S01]  /*1d50*/  @!P0 LDGSTS.E.BYPASS.LTC128B.128 [R76+0xf100], [R10.64], !P4 ;  /* 0x0f1000000a4c8fae */ /* 0x0003e2000e101d50 */
[----:B------:R-:W-:Y:S01]  /*1d60*/  IMAD.IADD R79, R81, 0x1, R6 ;  /* 0x00000001514f7824 */ /* 0x000fe200078e0206 */
[----:B------:R-:W-:Y:S01]  /*1d70*/  ISETP.GE.AND P4, PT, R22, c[0x0][0x1d4], PT ;  /* 0x0000750016007a0c */ /* 0x000fe20003f86270 */
[----:B------:R-:W-:Y:S01]  /*1d80*/  IMAD R0, R8, c[0x0][0x21c], R0 ;  /* 0x0000870008007a24 */ /* 0x000fe200078e0200 */
[----:B------:R-:W0:Y:S01]  /*1d90*/  LDGDEPBAR ;  /* 0x00000000000079af */ /* 0x000e220000000000 */
[----:B------:R-:W-:-:S03]  /*1da0*/  IMAD.WIDE.U32 R2, R4, UR20, R78 ;  /* 0x0000001404027c25 */ /* 0x000fc6000f8e004e */
[----:B------:R-:W-:Y:S01]  /*1db0*/  STL.64 [R1+0x30], R78 ;  /* 0x0000304e01007387 */ /* 0x000fe20000100a00 */
[----:B------:R-:W-:Y:S01]  /*1dc0*/  IMAD.IADD R25, R27, 0x1, R0 ;  /* 0x000000011b197824 */ /* 0x000fe200078e0200 */
[----:B------:R-:W-:Y:S01]  /*1dd0*/  IADD3 R0, R3, UR22, RZ ;  /* 0x0000001603007c10 */ /* 0x000fe2000fffe0ff */
[----:B------:R-:W-:Y:S01]  /*1de0*/  IMAD.U32 R6, RZ, RZ, UR24 ;  /* 0x00000018ff067e24 */ /* 0x000fe2000f8e00ff */
[----:B------:R-:W-:Y:S01]  /*1df0*/  @P2 LEA R4, P0, R2, c[0x0][0x1c8], 0x1 ;  /* 0x0000720002042a11 */ /* 0x000fe200078008ff */
[----:B------:R-:W-:Y:S02]  /*1e00*/  STL.64 [R1+0x48], R26 ;  /* 0x0000481a01007387 */ /* 0x000fe40000100a00 */
[----:B------:R-:W-:Y:S01]  /*1e10*/  IMAD.WIDE.U32 R6, R6, 0x30, R24 ;  /* 0x0000003006067825 */ /* 0x000fe200078e0018 */
[C---:B------:R-:W-:Y:S01]  /*1e20*/  @P2 LEA.HI.X R5, R2.reuse, c[0x0][0x1cc], R0, 0x1, P0 ;  /* 0x0000730002052a11 */ /* 0x040fe200000f0c00 */
[----:B------:R-:W-:Y:S01]  /*1e30*/  STL.64 [R1+0x40], R24 ;  /* 0x0000401801007387 */ /* 0x000fe20000100a00 */
[----:B------:R-:W-:-:S03]  /*1e40*/  @P1 IADD3 R2, P0, R2, UR15, RZ ;  /* 0x0000000f02021c10 */ /* 0x000fc6000ff1e0ff */
[----:B------:R4:W-:Y:S01]  /*1e50*/  @P2 LDGSTS.E.BYPASS.LTC128B.128 [R76+0x10100], [R4.64], !P6 ;  /* 0x10100000044c2fae */ /* 0x0009e2000f101d50 */
[----:B------:R-:W-:Y:S02]  /*1e60*/  @P1 IADD3.X R0, R0, UR6, RZ, P0, !PT ;  /* 0x0000000600001c10 */ /* 0x000fe400087fe4ff */
[----:B------:R-:W-:Y:S01]  /*1e70*/  @P1 LEA R8, P0, R2, c[0x0][0x1c8], 0x1 ;  /* 0x0000720002081a11 */ /* 0x000fe200078008ff */
[----:B------:R4:W-:Y:S01]  /*1e80*/  @P2 LDGSTS.E.BYPASS.LTC128B.128 [R76+0x11900], [R4.64+0x80], !P3 ;  /* 0x11900080044c2fae */ /* 0x0009e2000d901d50 */
[----:B------:R-:W-:Y:S02]  /*1e90*/  ISETP.GT.AND P3, PT, R132, 0x7f, PT ;  /* 0x0000007f8400780c */ /* 0x000fe40003f64270 */
[----:B------:R-:W-:Y:S01]  /*1ea0*/  @P1 LEA.HI.X R9, R2, c[0x0][0x1cc], R0, 0x1, P0 ;  /* 0x0000730002091a11 */ /* 0x000fe200000f0c00 */
[----:B------:R4:W-:Y:S01]  /*1eb0*/  @P2 LDGSTS.E.BYPASS.LTC128B.128 [R76+0x13100], [R4.64+0x100], !P5 ;  /* 0x13100100044c2fae */ /* 0x0009e2000e901d50 */
[----:B------:R-:W-:Y:S02]  /*1ec0*/  IADD3 R0, R7, UR4, RZ ;  /* 0x0000000407007c10 */ /* 0x000fe4000fffe0ff */
[----:B------:R-:W-:Y:S01]  /*1ed0*/  LEA R12, P0, R6, c[0x0][0x1f8], 0x1 ;  /* 0x00007e00060c7a11 */ /* 0x000fe200078008ff */
[----:B------:R4:W-:Y:S01]  /*1ee0*/  @P2 LDGSTS.E.BYPASS.LTC128B.128 [R76+0x14900], [R4.64+0x180], !P4 ;  /* 0x14900180044c2fae */ /* 0x0009e2000e101d50 */
[----:B------:R-:W-:-:S02]  /*1ef0*/  LOP3.LUT P2, RZ, R133, 0x1, RZ, 0xc0, !PT ;  /* 0x0000000185ff7812 */ /* 0x000fc4000784c0ff */
[----:B------:R-:W-:Y:S01]  /*1f00*/  LEA.HI.X R13, R6, c[0x0][0x1fc], R0, 0x1, P0 ;  /* 0x00007f00060d7a11 */ /* 0x000fe200000f0c00 */
[----:B------:R-:W-:Y:S01]  /*1f10*/  IMAD.SHL.U32 R6, R77, 0x8, RZ ;  /* 0x000000084d067824 */ /* 0x000fe200078e00ff */
[----:B------:R5:W-:Y:S01]  /*1f20*/  @P1 LDGSTS.E.BYPASS.LTC128B.128 [R76+0x11100], [R8.64], !P6 ;  /* 0x11100000084c1fae */ /* 0x000be2000f101d50 */
[----:B------:R-:W-:Y:S01]  /*1f30*/  @!P3 IMAD.MOV.U32 R7, RZ, RZ, c[0x0][0x208] ;  /* 0x00008200ff07b624 */ /* 0x000fe200078e00ff */
[----:B---3--:R-:W-:Y:S01]  /*1f40*/  P2R R16, PR, RZ, 0x8 ;  /* 0x00000008ff107803 */ /* 0x008fe20000000000 */
[----:B-1----:R-:W-:-:S03]  /*1f50*/  @!P3 IMAD.MOV.U32 R11, RZ, RZ, c[0x0][0x20c] ;  /* 0x00008300ff0bb624 */ /* 0x002fc600078e00ff */
[----:B--2---:R-:W-:-:S03]  /*1f60*/  @!P3 LEA R14, P0, R7, R12, 0x6 ;  /* 0x0000000c070eb211 */ /* 0x004fc600078030ff */
[----:B------:R5:W-:Y:S01]  /*1f70*/  @P1 LDGSTS.E.BYPASS.LTC128B.128 [R76+0x12900], [R8.64+0x80], !P2 ;  /* 0x12900080084c1fae */ /* 0x000be2000d101d50 */
[----:B------:R-:W-:Y:S02]  /*1f80*/  @!P3 LEA.HI.X R15, R7, R13, R11, 0x6, P0 ;  /* 0x0000000d070fb211 */ /* 0x000fe400000f340b */
[----:B------:R-:W-:Y:S01]  /*1f90*/  LOP3.LUT P0, RZ, R21, 0x2, RZ, 0xc0, !PT ;  /* 0x0000000215ff7812 */ /* 0x000fe2000780c0ff */
[----:B------:R5:W-:Y:S01]  /*1fa0*/  @P1 LDGSTS.E.BYPASS.LTC128B.128 [R76+0x14100], [R8.64+0x100], !P5 ;  /* 0x14100100084c1fae */ /* 0x000be2000e901d50 */
[----:B------:R-:W-:-:S03]  /*1fb0*/  SEL R7, RZ, 0x1, P6 ;  /* 0x00000001ff077807 */ /* 0x000fc60003000000 */
[----:B------:R5:W-:Y:S04]  /*1fc0*/  @P1 LDGSTS.E.BYPASS.LTC128B.128 [R76+0x15900], [R8.64+0x180], !P4 ;  /* 0x15900180084c1fae */ /* 0x000be8000e101d50 */
[----:B------:R-:W0:Y:S01]  /*1fd0*/  LDGDEPBAR ;  /* 0x00000000000079af */ /* 0x000e220000000000 */
[----:B----4-:R-:W-:-:S04]  /*1fe0*/  LEA.HI R4, R75, R132, RZ, 0x4 ;  /* 0x000000844b047211 */ /* 0x010fc800078f20ff */
[----:B------:R-:W-:Y:S02]  /*1ff0*/  LOP3.LUT R2, R4, 0xfffffff0, RZ, 0xc0, !PT ;  /* 0xfffffff004027812 */ /* 0x000fe400078ec0ff */
[----:B------:R-:W-:-:S03]  /*2000*/  SHF.R.S32.HI R3, RZ, 0x4, R4 ;  /* 0x00000004ff037819 */ /* 0x000fc60000011404 */
[----:B------:R-:W-:Y:S01]  /*2010*/  IMAD.IADD R0, R132, 0x1, -R2 ;  /* 0x0000000184007824 */ /* 0x000fe200078e0a02 */
[----:B------:R-:W-:Y:S01]  /*2020*/  LEA.HI R4, R4, R3, RZ, 0x1 ;  /* 0x0000000304047211 */ /* 0x000fe200078f08ff */
[----:B------:R-:W-:-:S03]  /*2030*/  IMAD.SHL.U32 R2, R21, 0x40, RZ ;  /* 0x0000004015027824 */ /* 0x000fc600078e00ff */
[----:B------:R-:W-:Y:S02]  /*2040*/  SHF.R.S32.HI R5, RZ, 0x1f, R0 ;  /* 0x0000001fff057819 */ /* 0x000fe40000011400 */
[----:B------:R-:W-:Y:S02]  /*2050*/  LOP3.LUT R2, R2, 0x1c0, RZ, 0xc0, !PT ;  /* 0x000001c002027812 */ /* 0x000fe400078ec0ff */
[----:B------:R-:W-:Y:S02]  /*2060*/  LEA.HI R10, R5, R0, RZ, 0x3 ;  /* 0x00000000050a7211 */ /* 0x000fe400078f18ff */
[----:B------:R-:W-:Y:S02]  /*2070*/  LOP3.LUT R4, R4, 0xfffffffe, RZ, 0xc0, !PT ;  /* 0xfffffffe04047812 */ /* 0x000fe400078ec0ff */
[----:B------:R-:W-:Y:S01]  /*2080*/  LOP3.LUT R5, R10, 0xfffffff8, RZ, 0xc0, !PT ;  /* 0xfffffff80a057812 */ /* 0x000fe200078ec0ff */
[----:B------:R-:W-:-:S04]  /*2090*/  DEPBAR.LE SB0, 0x1 ;  /* 0x000080400000791a */ /* 0x000fc80000000000 */
[----:B------:R-:W-:Y:S01]  /*20a0*/  LOP3.LUT R6, R2, 0x8, R6, 0xf8, !PT ;  /* 0x0000000802067812 */ /* 0x000fe200078ef806 */
[----:B------:R-:W-:Y:S01]  /*20b0*/  IMAD.IADD R3, R3, 0x1, -R4 ;  /* 0x0000000103037824 */ /* 0x000fe200078e0a04 */
[----:B------:R-:W-:Y:S01]  /*20c0*/  SHF.R.U32.HI R2, RZ, 0x3, R2 ;  /* 0x00000003ff027819 */ /* 0x000fe20000011602 */
[----:B------:R-:W-:Y:S01]  /*20d0*/  IMAD.IADD R4, R0, 0x1, -R5 ;  /* 0x0000000100047824 */ /* 0x000fe200078e0a05 */
[----:B------:R-:W-:Y:S02]  /*20e0*/  SEL R5, RZ, 0x4, P5 ;  /* 0x00000004ff057807 */ /* 0x000fe40002800000 */
[----:B------:R-:W-:Y:S01]  /*20f0*/  LOP3.LUT R0, R6, R2, RZ, 0x3c, !PT ;  /* 0x0000000206007212 */ /* 0x000fe200078e3cff */
[C---:B------:R-:W-:Y:S01]  /*2100*/  IMAD.SHL.U32 R2, R4.reuse, 0x40, RZ ;  /* 0x0000004004027824 */ /* 0x040fe200078e00ff */
[----:B------:R-:W-:Y:S01]  /*2110*/  SEL R6, RZ, 0x2, P2 ;  /* 0x00000002ff067807 */ /* 0x000fe20001000000 */
[----:B------:R-:W-:Y:S01]  /*2120*/  BAR.SYNC.DEFER_BLOCKING 0x0 ;  /* 0x0000000000007b1d */ /* 0x000fe20000010000 */
[----:B------:R-:W-:Y:S01]  /*2130*/  LOP3.LUT P1, RZ, R4, 0x4, RZ, 0xc0, !PT ;  /* 0x0000000404ff7812 */ /* 0x000fe2000782c0ff */
[C---:B------:R-:W-:Y:S01]  /*2140*/  IMAD R0, R3.reuse, 0x200, R0 ;  /* 0x0000020003007824 */ /* 0x040fe200078e0200 */
[----:B------:R-:W-:Y:S01]  /*2150*/  LOP3.LUT R2, R2, 0x1c0, RZ, 0xc0, !PT ;  /* 0x000001c002027812 */ /* 0x000fe200078ec0ff */
[----:B------:R-:W-:Y:S01]  /*2160*/  IMAD.SHL.U32 R3, R3, 0x8, RZ ;  /* 0x0000000803037824 */ /* 0x000fe200078e00ff */
[----:B------:R-:W-:Y:S01]  /*2170*/  IADD3 R5, R5, R6, R7 ;  /* 0x0000000605057210 */ /* 0x000fe20007ffe007 */
[----:B------:R-:W-:Y:S01]  /*2180*/  IMAD.SHL.U32 R135, R0, 0x2, RZ ;  /* 0x0000000200877824 */ /* 0x000fe200078e00ff */
[----:B------:R-:W-:-:S02]  /*2190*/  P2R R7, PR, RZ, 0x40 ;  /* 0x00000040ff077803 */ /* 0x000fc40000000000 */
[----:B------:R-:W-:Y:S02]  /*21a0*/  LOP3.LUT R3, R2, 0x8, R3, 0xf8, !PT ;  /* 0x0000000802037812 */ /* 0x000fe400078ef803 */
[----:B------:R-:W-:Y:S02]  /*21b0*/  SHF.R.U32.HI R2, RZ, 0x3, R2 ;  /* 0x00000003ff027819 */ /* 0x000fe40000011602 */
[----:B------:R-:W-:Y:S02]  /*21c0*/  IADD3 R0, R135, 0x10100, RZ ;  /* 0x0001010087007810 */ /* 0x000fe40007ffe0ff */
[----:B------:R-:W-:Y:S01]  /*21d0*/  LOP3.LUT R2, R3, R2, RZ, 0x3c, !PT ;  /* 0x0000000203027212 */ /* 0x000fe200078e3cff */
[----:B------:R-:W-:Y:S01]  /*21e0*/  IMAD.SHL.U32 R3, R10, 0x40, RZ ;  /* 0x000000400a037824 */ /* 0x000fe200078e00ff */
[----:B------:R-:W-:Y:S02]  /*21f0*/  IADD3 R242, R135, 0x10120, RZ ;  /* 0x0001012087f27810 */ /* 0x000fe40007ffe0ff */
[----:B------:R-:W-:-:S02]  /*2200*/  @P0 IADD3 R242, R0, -0x20, RZ ;  /* 0xffffffe000f20810 */ /* 0x000fc40007ffe0ff */
[----:B------:R-:W-:Y:S01]  /*2210*/  LOP3.LUT R3, R2, 0xfffffe00, R3, 0xf8, !PT ;  /* 0xfffffe0002037812 */ /* 0x000fe200078ef803 */
[----:B------:R-:W-:Y:S01]  /*2220*/  IMAD.MOV.U32 R2, RZ, RZ, 0x40 ;  /* 0x00000040ff027424 */ /* 0x000fe200078e00ff */
[----:B------:R-:W-:Y:S02]  /*2230*/  SEL R0, RZ, 0x8, P4 ;  /* 0x00000008ff007807 */ /* 0x000fe40002000000 */
[----:B------:R-:W-:Y:S01]  /*2240*/  LOP3.LUT P0, RZ, R4, 0x2, RZ, 0xc0, !PT ;  /* 0x0000000204ff7812 */ /* 0x000fe2000780c0ff */
[----:B------:R-:W-:Y:S01]  /*2250*/  IMAD.MOV.U32 R4, RZ, RZ, 0x10 ;  /* 0x00000010ff047424 */ /* 0x000fe200078e00ff */
[C---:B------:R-:W-:Y:S01]  /*2260*/  IADD3 R252, R242.reuse, 0x1000, RZ ;  /* 0x00001000f2fc7810 */ /* 0x040fe20007ffe0ff */
[----:B------:R-:W-:Y:S01]  /*2270*/  IMAD R220, R73, 0x400, R3 ;  /* 0x0000040049dc7824 */ /* 0x000fe200078e0203 */
[----:B------:R-:W-:Y:S01]  /*2280*/  IADD3 R251, R242, 0x1800, RZ ;  /* 0x00001800f2fb7810 */ /* 0x000fe20007ffe0ff */
[----:B------:R-:W-:Y:S01]  /*2290*/  IMAD.IADD R6, R0, 0x1, R5 ;  /* 0x0000000100067824 */ /* 0x000fe200078e0205 */
[----:B------:R-:W-:Y:S01]  /*22a0*/  SEL R4, R4, 0xfffffff0, !P0 ;  /* 0xfffffff004047807 */ /* 0x000fe20004000000 */
[----:B------:R-:W-:Y:S01]  /*22b0*/  IMAD.MOV.U32 R0, RZ, RZ, 0x20 ;  /* 0x00000020ff007424 */ /* 0x000fe200078e00ff */
[C---:B------:R-:W-:Y:S01]  /*22c0*/  LEA R228, R220.reuse, 0x100, 0x1 ;  /* 0x00000100dce47811 */ /* 0x040fe200078e08ff */
[----:B------:R-:W-:Y:S01]  /*22d0*/  IMAD.SHL.U32 R220, R220, 0x2, RZ ;  /* 0x00000002dcdc7824 */ /* 0x000fe200078e00ff */
[----:B------:R-:W-:-:S02]  /*22e0*/  IADD3 R5, R72, c[0x0][0x1d0], -R77 ;  /* 0x0000740048057a10 */ /* 0x000fc40007ffe84d */
[----:B------:R-:W-:Y:S01]  /*22f0*/  SEL R0, R0, 0xffffffe0, !P1 ;  /* 0xffffffe000007807 */ /* 0x000fe20004800000 */
[--C-:B------:R-:W-:Y:S01]  /*2300*/  IMAD R224, R4, 0x2, R228.reuse ;  /* 0x0000000204e07824 */ /* 0x100fe200078e02e4 */
[----:B------:R-:W-:Y:S01]  /*2310*/  LDSM.16.M88.4 R160, [R220+0x100] ;  /* 0x00010000dca0783b */ /* 0x000fe20000000200 */
[----:B------:R-:W-:Y:S02]  /*2320*/  LOP3.LUT P6, RZ, R6, 0x1, RZ, 0xc0, !PT ;  /* 0x0000000106ff7812 */ /* 0x000fe400078cc0ff */
[C---:B------:R-:W-:Y:S01]  /*2330*/  IMAD R228, R0.reuse, 0x2, R228 ;  /* 0x0000000200e47824 */ /* 0x040fe200078e02e4 */
[----:B------:R-:W-:Y:S01]  /*2340*/  LDSM.16.M88.4 R188, [R220+0x4100] ;  /* 0x00410000dcbc783b */ /* 0x000fe20000000200 */
[----:B------:R-:W-:Y:S01]  /*2350*/  IMAD R232, R0, 0x2, R224 ;  /* 0x0000000200e87824 */ /* 0x000fe200078e02e0 */
[----:B------:R-:W-:Y:S02]  /*2360*/  ISETP.LT.OR P0, PT, R5, 0x1, !P6 ;  /* 0x000000010500780c */ /* 0x000fe40007701670 */
[----:B------:R-:W-:Y:S01]  /*2370*/  LDSM.16.M88.4 R204, [R220+0x8100] ;  /* 0x00810000dccc783b */ /* 0x000fe20000000200 */
[----:B------:R-:W-:-:S02]  /*2380*/  LOP3.LUT P2, RZ, R6, 0x2, RZ, 0xc0, !PT ;  /* 0x0000000206ff7812 */ /* 0x000fc4000784c0ff */
[----:B------:R-:W-:Y:S01]  /*2390*/  LOP3.LUT P1, RZ, R6, 0x4, RZ, 0xc0, !PT ;  /* 0x0000000406ff7812 */ /* 0x000fe2000782c0ff */
[----:B------:R-:W-:Y:S01]  /*23a0*/  LDSM.16.M88.4 R164, [R224] ;  /* 0x00000000e0a4783b */ /* 0x000fe20000000200 */
[C---:B------:R-:W-:Y:S02]  /*23b0*/  IADD3 R250, R242.reuse, 0x2000, RZ ;  /* 0x00002000f2fa7810 */ /* 0x040fe40007ffe0ff */
[C---:B------:R-:W-:Y:S01]  /*23c0*/  IADD3 R249, R242.reuse, 0x2800, RZ ;  /* 0x00002800f2f97810 */ /* 0x040fe20007ffe0ff */
[----:B------:R-:W-:Y:S01]  /*23d0*/  LDSM.16.M88.4 R192, [R224+0x4000] ;  /* 0x00400000e0c0783b */ /* 0x000fe20000000200 */
[C---:B------:R-:W-:Y:S02]  /*23e0*/  IADD3 R248, R242.reuse, 0x3000, RZ ;  /* 0x00003000f2f87810 */ /* 0x040fe40007ffe0ff */
[C---:B------:R-:W-:Y:S01]  /*23f0*/  IADD3 R247, R242.reuse, 0x3800, RZ ;  /* 0x00003800f2f77810 */ /* 0x040fe20007ffe0ff */
[----:B------:R-:W-:Y:S01]  /*2400*/  LDSM.16.M88.4 R208, [R224+0x8000] ;  /* 0x00800000e0d0783b */ /* 0x000fe20000000200 */
[----:B------:R-:W-:-:S02]  /*2410*/  IADD3 R246, R242, 0x4000, RZ ;  /* 0x00004000f2f67810 */ /* 0x000fc40007ffe0ff */
[C---:B------:R-:W-:Y:S01]  /*2420*/  IADD3 R245, R242.reuse, 0x4800, RZ ;  /* 0x00004800f2f57810 */ /* 0x040fe20007ffe0ff */
[----:B------:R-:W-:Y:S01]  /*2430*/  LDSM.16.M88.4 R180, [R228] ;  /* 0x00000000e4b4783b */ /* 0x000fe20000000200 */
[C---:B------:R-:W-:Y:S02]  /*2440*/  IADD3 R244, R242.reuse, 0x5000, RZ ;  /* 0x00005000f2f47810 */ /* 0x040fe40007ffe0ff */
[----:B------:R-:W-:Y:S01]  /*2450*/  IADD3 R243, R242, 0x5800, RZ ;  /* 0x00005800f2f37810 */ /* 0x000fe20007ffe0ff */
        /* <DEDUP_REMOVED lines=12> */
[----:B-----5:R-:W1:Y:S04]  /*2520*/  LDSM.16.M88.4 R8, [R135+0x10100] ;  /* 0x010100008708783b */ /* 0x020e680000000200 */
[----:B------:R-:W2:Y:S04]  /*2530*/  LDSM.16.M88.4 R24, [R135+0x10900] ;  /* 0x010900008718783b */ /* 0x000ea80000000200 */
[----:B------:R-:W3:Y:S04]  /*2540*/  LDSM.16.M88.4 R28, [R135+0x11100] ;  /* 0x01110000871c783b */ /* 0x000ee80000000200 */
[----:B------:R-:W4:Y:S04]  /*2550*/  LDSM.16.M88.4 R44, [R242] ;  /* 0x00000000f22c783b */ /* 0x000f280000000200 */
[----:B------:R-:W5:Y:S04]  /*2560*/  LDSM.16.M88.4 R48, [R242+0x800] ;  /* 0x00080000f230783b */ /* 0x000f680000000200 */
[----:B------:R-:W3:Y:S04]  /*2570*/  LDSM.16.M88.4 R56, [R242+0x1000] ;  /* 0x00100000f238783b */ /* 0x000ee80000000200 */
[----:B------:R-:W-:Y:S01]  /*2580*/  @!PT LDS RZ, [RZ] ;  /* 0x00000000fffff984 */ /* 0x000fe20000000800 */
[----:B------:R-:W-:Y:S01]  /*2590*/  @!PT LDS RZ, [RZ] ;  /* 0x00000000fffff984 */ /* 0x000fe20000000800 */
[----:B------:R-:W-:Y:S01]  /*25a0*/  @!PT LDS RZ, [RZ] ;  /* 0x00000000fffff984 */ /* 0x000fe20000000800 */
[----:B------:R3:W-:Y:S01]  /*25b0*/  LDGSTS.E.BYPASS.LTC128B.128 [R76+0x100], [R12.64], !P0 ;  /* 0x001000000c4c7fae */ /* 0x0007e2000c101d50 */
[----:B------:R-:W-:-:S04]  /*25c0*/  LOP3.LUT P0, RZ, R21, 0x4, RZ, 0xc0, !PT ;  /* 0x0000000415ff7812 */ /* 0x000fc8000780c0ff */
[----:B------:R-:W-:Y:S02]  /*25d0*/  SEL R2, R2, 0xffffffc0, !P0 ;  /* 0xffffffc002027807 */ /* 0x000fe40004000000 */
[----:B------:R-:W-:-:S03]  /*25e0*/  ISETP.LT.OR P0, PT, R5, 0x1, !P2 ;  /* 0x000000010500780c */ /* 0x000fc60005701670 */
[--C-:B------:R-:W-:Y:S02]  /*25f0*/  IMAD.IADD R241, R135, 0x1, R2.reuse ;  /* 0x0000000187f17824 */ /* 0x100fe400078e0202 */
[----:B------:R-:W-:Y:S01]  /*2600*/  IMAD.IADD R238, R242, 0x1, R2 ;  /* 0x00000001f2ee7824 */ /* 0x000fe200078e0202 */
[C---:B-1----:R-:W-:Y:S07]  /*2610*/  HMMA.16816.F32 R20, R160.reuse, R10, RZ ;  /* 0x0000000aa014723c */ /* 0x042fee00000018ff */
[----:B------:R1:W-:Y:S01]  /*2620*/  LDGSTS.E.BYPASS.LTC128B.128 [R76+0x1900], [R12.64+0x80], !P0 ;  /* 0x019000800c4c7fae */ /* 0x0003e2000c101d50 */
[----:B------:R-:W-:Y:S01]  /*2630*/  ISETP.LT.OR P0, PT, R5, 0x1, !P1 ;  /* 0x000000010500780c */ /* 0x000fe20004f01670 */
[C---:B--2---:R-:W-:Y:S08]  /*2640*/  HMMA.16816.F32 R32, R160.reuse, R24, RZ ;  /* 0x00000018a020723c */ /* 0x044ff000000018ff */
[----:B------:R-:W-:Y:S04]  /*2650*/  HMMA.16816.F32 R36, R160, R26, RZ ;  /* 0x0000001aa024723c */ /* 0x000fe800000018ff */
[----:B------:R1:W-:Y:S01]  /*2660*/  LDGSTS.E.BYPASS.LTC128B.128 [R76+0x3100], [R12.64+0x100], !P0 ;  /* 0x031001000c4c7fae */ /* 0x0003e2000c101d50 */
[----:B------:R-:W-:-:S04]  /*2670*/  LOP3.LUT P0, RZ, R6, 0x8, RZ, 0xc0, !PT ;  /* 0x0000000806ff7812 */ /* 0x000fc8000780c0ff */
[----:B------:R-:W-:Y:S01]  /*2680*/  ISETP.LT.OR P3, PT, R5, 0x1, !P0 ;  /* 0x000000010500780c */ /* 0x000fe20004761670 */
[----:B---3--:R-:W-:Y:S08]  /*2690*/  HMMA.16816.F32 R40, R160, R28, RZ ;  /* 0x0000001ca028723c */ /* 0x008ff000000018ff */
[----:B----4-:R-:W-:Y:S04]  /*26a0*/  HMMA.16816.F32 R20, R164, R46, R20 ;  /* 0x0000002ea414723c */ /* 0x010fe80000001814 */
[----:B------:R1:W-:Y:S01]  /*26b0*/  LDGSTS.E.BYPASS.LTC128B.128 [R76+0x4900], [R12.64+0x180], !P3 ;  /* 0x049001800c4c7fae */ /* 0x0003e2000d901d50 */
[----:B------:R-:W-:-:S03]  /*26c0*/  ISETP.NE.AND P3, PT, R16, RZ, PT ;  /* 0x000000ff1000720c */ /* 0x000fc60003f65270 */
[C---:B------:R-:W-:Y:S08]  /*26d0*/  HMMA.16816.F32 R16, R160.reuse, R8, RZ ;  /* 0x00000008a010723c */ /* 0x040ff000000018ff */
[----:B------:R-:W-:Y:S02]  /*26e0*/  HMMA.16816.F32 R8, R160, R30, RZ ;  /* 0x0000001ea008723c */ /* 0x000fe400000018ff */
[----:B------:R-:W-:-:S02]  /*26f0*/  @!P3 ISETP.LT.OR P6, PT, R5, 0x21, !P6 ;  /* 0x000000210500b80c */ /* 0x000fc400077c1670 */
[C---:B------:R-:W-:Y:S02]  /*2700*/  @!P3 ISETP.LT.OR P2, PT, R5.reuse, 0x21, !P2 ;  /* 0x000000210500b80c */ /* 0x040fe40005741670 */
[C---:B------:R-:W-:Y:S02]  /*2710*/  @!P3 ISETP.LT.OR P1, PT, R5.reuse, 0x21, !P1 ;  /* 0x000000210500b80c */ /* 0x040fe40004f21670 */
[----:B------:R-:W-:Y:S01]  /*2720*/  @!P3 ISETP.LT.OR P0, PT, R5, 0x21, !P0 ;  /* 0x000000210500b80c */ /* 0x000fe20004701670 */
[----:B-----5:R-:W-:Y:S01]  /*2730*/  HMMA.16816.F32 R24, R164, R48, R32 ;  /* 0x00000030a418723c */ /* 0x020fe20000001820 */
[----:B------:R-:W-:-:S05]  /*2740*/  IADD3 R5, R242, 0x800, RZ ;  /* 0x00000800f2057810 */ /* 0x000fca0007ffe0ff */
[----:B------:R1:W-:Y:S01]  /*2750*/  @!P3 LDGSTS.E.BYPASS.LTC128B.128 [R76+0x1100], [R14.64], !P6 ;  /* 0x011000000e4cbfae */ /* 0x0003e2000f101d50 */
[----:B------:R-:W-:Y:S01]  /*2760*/  ISETP.NE.AND P6, PT, R7, RZ, PT ;  /* 0x000000ff0700720c */ /* 0x000fe20003fc5270 */
[C---:B------:R-:W-:Y:S02]  /*2770*/  HMMA.16816.F32 R16, R164.reuse, R44, R16 ;  /* 0x0000002ca410723c */ /* 0x040fe40000001810 */
[----:B------:R1:W-:Y:S04]  /*2780*/  @!P3 LDGSTS.E.BYPASS.LTC128B.128 [R76+0x2900], [R14.64+0x80], !P2 ;  /* 0x029000800e4cbfae */ /* 0x0003e8000d101d50 */
[----:B------:R1:W-:Y:S02]  /*2790*/  @!P3 LDGSTS.E.BYPASS.LTC128B.128 [R76+0x4100], [R14.64+0x100], !P1 ;  /* 0x041001000e4cbfae */ /* 0x0003e4000c901d50 */
[----:B------:R-:W-:Y:S02]  /*27a0*/  HMMA.16816.F32 R28, R164, R50, R36 ;  /* 0x00000032a41c723c */ /* 0x000fe40000001824 */
[----:B------:R1:W-:Y:S01]  /*27b0*/  @!P3 LDGSTS.E.BYPASS.LTC128B.128 [R76+0x5900], [R14.64+0x180], !P0 ;  /* 0x059001800e4cbfae */ /* 0x0003e2000c101d50 */
[----:B------:R-:W-:-:S03]  /*27c0*/  PLOP3.LUT P0, PT, PT, PT, UP0, 0x40, 0x0 ;  /* 0x000000000000781c */ /* 0x000fc60003f0e808 */
[----:B------:R-:W2:Y:S02]  /*27d0*/  LDSM.16.M88.4 R52, [R241+0x10100] ;  /* 0x01010000f134783b */ /* 0x000ea40000000200 */
[C---:B------:R-:W-:Y:S02]  /*27e0*/  HMMA.16816.F32 R32, R164.reuse, R56, R40 ;  /* 0x00000038a420723c */ /* 0x040fe40000001828 */
[----:B------:R-:W3:Y:S04]  /*27f0*/  LDSM.16.M88.4 R60, [R241+0x10900] ;  /* 0x01090000f13c783b */ /* 0x000ee80000000200 */
[----:B------:R-:W4:Y:S02]  /*2800*/  LDSM.16.M88.4 R64, [R241+0x11100] ;  /* 0x01110000f140783b */ /* 0x000f240000000200 */
[----:B------:R-:W-:Y:S02]  /*2810*/  HMMA.16816.F32 R8, R164, R58, R8 ;  /* 0x0000003aa408723c */ /* 0x000fe40000001808 */
[----:B------:R-:W-:Y:S04]  /*2820*/  LDSM.16.M88.4 R40, [R238+0x800] ;  /* 0x00080000ee28783b */ /* 0x000fe80000000200 */
[----:B------:R-:W-:Y:S04]  /*2830*/  LDSM.16.M88.4 R56, [R238+0x1000] ;  /* 0x00100000ee38783b */ /* 0x000fe80000000200 */
[----:B------:R-:W-:Y:S04]  /*2840*/  LDSM.16.M88.4 R36, [R135+0x11900] ;  /* 0x011900008724783b */ /* 0x000fe80000000200 */
[----:B-1----:R-:W1:Y:S04]  /*2850*/  LDSM.16.M88.4 R12, [R238] ;  /* 0x00000000ee0c783b */ /* 0x002e680000000200 */
[----:B------:R-:W5:Y:S04]  /*2860*/  LDSM.16.M88.4 R48, [R135+0x12100] ;  /* 0x012100008730783b */ /* 0x000f680000000200 */
[----:B------:R-:W-:Y:S04]  /*2870*/  LDSM.16.M88.4 R44, [R242+0x2000] ;  /* 0x00200000f22c783b */ /* 0x000fe80000000200 */
[----:B------:R-:W-:Y:S01]  /*2880*/  LDSM.16.M88.4 R68, [R241+0x14900] ;  /* 0x01490000f144783b */ /* 0x000fe20000000200 */
[C---:B--2---:R-:W-:Y:S03]  /*2890*/  HMMA.16816.F32 R16, R180.reuse, R52, R16 ;  /* 0x00000034b410723c */ /* 0x044fe60000001810 */
[----:B------:R-:W0:Y:S04]  /*28a0*/  LDGDEPBAR ;  /* 0x00000000000079af */ /* 0x000e280000000000 */
[----:B------:R-:W-:Y:S01]  /*28b0*/  STL [R1], R5 ;  /* 0x0000000501007387 */ /* 0x000fe20000100800 */
[C---:B------:R-:W-:Y:S03]  /*28c0*/  HMMA.16816.F32 R20, R180.reuse, R54, R20 ;  /* 0x00000036b414723c */ /* 0x040fe60000001814 */
[----:B------:R-:W-:Y:S05]  /*28d0*/  LDSM.16.M88.4 R52, [R242+0x2800] ;  /* 0x00280000f234783b */ /* 0x000fea0000000200 */
[C---:B---3--:R-:W-:Y:S08]  /*28e0*/  HMMA.16816.F32 R24, R180.reuse, R60, R24 ;  /* 0x0000003cb418723c */ /* 0x048ff00000001818 */
[C---:B------:R-:W-:Y:S01]  /*28f0*/  HMMA.16816.F32 R28, R180.reuse, R62, R28 ;  /* 0x0000003eb41c723c */ /* 0x040fe2000000181c */
[----:B------:R-:W2:Y:S07]  /*2900*/  LDSM.16.M88.4 R60, [R135+0x12900] ;  /* 0x01290000873c783b */ /* 0x000eae0000000200 */
[C---:B----4-:R-:W-:Y:S08]  /*2910*/  HMMA.16816.F32 R32, R180.reuse, R64, R32 ;  /* 0x00000040b420723c */ /* 0x050ff00000001820 */
[----:B------:R-:W-:Y:S01]  /*2920*/  HMMA.16816.F32 R8, R180, R66, R8 ;  /* 0x00000042b408723c */ /* 0x000fe20000001808 */
[----:B------:R-:W-:Y:S07]  /*2930*/  LDSM.16.M88.4 R64, [R135+0x14100] ;  /* 0x014100008740783b */ /* 0x000fee0000000200 */
[C---:B-1----:R-:W-:Y:S08]  /*2940*/  HMMA.16816.F32 R16, R184.reuse, R12, R16 ;  /* 0x0000000cb810723c */ /* 0x042ff00000001810 */
[C---:B------:R-:W-:Y:S01]  /*2950*/  HMMA.16816.F32 R20, R184.reuse, R14, R20 ;  /* 0x0000000eb814723c */ /* 0x040fe20000001814 */
[----:B------:R-:W1:Y:S07]  /*2960*/  LDSM.16.M88.4 R12, [R242+0x1800] ;  /* 0x00180000f20c783b */ /* 0x000e6e0000000200 */
[C---:B------:R-:W-:Y:S08]  /*2970*/  HMMA.16816.F32 R24, R184.reuse, R40, R24 ;  /* 0x00000028b818723c */ /* 0x040ff00000001818 */
[C---:B------:R-:W-:Y:S01]  /*2980*/  HMMA.16816.F32 R28, R184.reuse, R42, R28 ;  /* 0x0000002ab81c723c */ /* 0x040fe2000000181c */
[----:B------:R-:W3:Y:S07]  /*2990*/  LDSM.16.M88.4 R40, [R241+0x11900] ;  /* 0x01190000f128783b */ /* 0x000eee0000000200 */
[C---:B------:R-:W-:Y:S08]  /*29a0*/  HMMA.16816.F32 R32, R184.reuse, R56, R32 ;  /* 0x00000038b820723c */ /* 0x040ff00000001820 */
[----:B------:R-:W-:Y:S01]  /*29b0*/  HMMA.16816.F32 R8, R184, R58, R8 ;  /* 0x0000003ab808723c */ /* 0x000fe20000001808 */
[----:B------:R-:W-:Y:S07]  /*29c0*/  LDSM.16.M88.4 R56, [R238+0x2800] ;  /* 0x00280000ee38783b */ /* 0x000fee0000000200 */
[C---:B------:R-:W-:Y:S08]  /*29d0*/  HMMA.16816.F32 R16, R188.reuse, R36, R16 ;  /* 0x00000024bc10723c */ /* 0x040ff00000001810 */
[C---:B------:R-:W-:Y:S01]  /*29e0*/  HMMA.16816.F32 R20, R188.reuse, R38, R20 ;  /* 0x00000026bc14723c */ /* 0x040fe20000001814 */
[----:B------:R-:W-:Y:S07]  /*29f0*/  LDSM.16.M88.4 R36, [R238+0x1800] ;  /* 0x00180000ee24783b */ /* 0x000fee0000000200 */
[C---:B-----5:R-:W-:Y:S08]  /*2a00*/  HMMA.16816.F32 R24, R188.reuse, R48, R24 ;  /* 0x00000030bc18723c */ /* 0x060ff00000001818 */
[C---:B------:R-:W-:Y:S01]  /*2a10*/  HMMA.16816.F32 R28, R188.reuse, R50, R28 ;  /* 0x00000032bc1c723c */ /* 0x040fe2000000181c */
[----:B------:R-:W4:Y:S07]  /*2a20*/  LDSM.16.M88.4 R48, [R241+0x12100] ;  /* 0x01210000f130783b */ /* 0x000f2e0000000200 */
[C---:B--2---:R-:W-:Y:S08]  /*2a30*/  HMMA.16816.F32 R32, R188.reuse, R60, R32 ;  /* 0x0000003cbc20723c */ /* 0x044ff00000001820 */
[----:B------:R-:W-:Y:S01]  /*2a40*/  HMMA.16816.F32 R8, R188, R62, R8 ;  /* 0x0000003ebc08723c */ /* 0x000fe20000001808 */
[----:B------:R-:W2:Y:S07]  /*2a50*/  LDSM.16.M88.4 R60, [R241+0x12900] ;  /* 0x01290000f13c783b */ /* 0x000eae0000000200 */
[C---:B-1----:R-:W-:Y:S08]  /*2a60*/  HMMA.16816.F32 R16, R192.reuse, R12, R16 ;  /* 0x0000000cc010723c */ /* 0x042ff00000001810 */
[C---:B------:R-:W-:Y:S08]  /*2a70*/  HMMA.16816.F32 R20, R192.reuse, R14, R20 ;  /* 0x0000000ec014723c */ /* 0x040ff00000001814 */
[C---:B------:R-:W-:Y:S08]  /*2a80*/  HMMA.16816.F32 R24, R192.reuse, R44, R24 ;  /* 0x0000002cc018723c */ /* 0x040ff00000001818 */
[C---:B------:R-:W-:Y:S01]  /*2a90*/  HMMA.16816.F32 R28, R192.reuse, R46, R28 ;  /* 0x0000002ec01c723c */ /* 0x040fe2000000181c */
[----:B------:R-:W1:Y:S07]  /*2aa0*/  LDSM.16.M88.4 R44, [R238+0x2000] ;  /* 0x00200000ee2c783b */ /* 0x000e6e0000000200 */
[C---:B------:R-:W-:Y:S08]  /*2ab0*/  HMMA.16816.F32 R32, R192.reuse, R52, R32 ;  /* 0x00000034c020723c */ /* 0x040ff00000001820 */
[----:B------:R-:W-:Y:S01]  /*2ac0*/  HMMA.16816.F32 R12, R192, R54, R8 ;  /* 0x00000036c00c723c */ /* 0x000fe20000001808 */
[----:B------:R-:W-:Y:S07]  /*2ad0*/  LDSM.16.M88.4 R52, [R135+0x13900] ;  /* 0x013900008734783b */ /* 0x000fee0000000200 */
[C---:B---3--:R-:W-:Y:S08]  /*2ae0*/  HMMA.16816.F32 R8, R196.reuse, R40, R16 ;  /* 0x00000028c408723c */ /* 0x048ff00000001810 */
[C---:B------:R-:W-:Y:S01]  /*2af0*/  HMMA.16816.F32 R20, R196.reuse, R42, R20 ;  /* 0x0000002ac414723c */ /* 0x040fe20000001814 */
[----:B------:R-:W3:Y:S07]  /*2b00*/  LDSM.16.M88.4 R40, [R135+0x13100] ;  /* 0x013100008728783b */ /* 0x000eee0000000200 */
[C---:B----4-:R-:W-:Y:S08]  /*2b10*/  HMMA.16816.F32 R24, R196.reuse, R48, R24 ;  /* 0x00000030c418723c */ /* 0x050ff00000001818 */
[C---:B------:R-:W-:Y:S01]  /*2b20*/  HMMA.16816.F32 R28, R196.reuse, R50, R28 ;  /* 0x00000032c41c723c */ /* 0x040fe2000000181c */
[----:B------:R-:W-:Y:S07]  /*2b30*/  LDSM.16.M88.4 R48, [R242+0x3800] ;  /* 0x00380000f230783b */ /* 0x000fee0000000200 */
[C---:B--2---:R-:W-:Y:S08]  /*2b40*/  HMMA.16816.F32 R32, R196.reuse, R60, R32 ;  /* 0x0000003cc420723c */ /* 0x044ff00000001820 */
[----:B------:R-:W-:Y:S01]  /*2b50*/  HMMA.16816.F32 R16, R196, R62, R12 ;  /* 0x0000003ec410723c */ /* 0x000fe2000000180c */
[----:B------:R-:W-:Y:S07]  /*2b60*/  LDSM.16.M88.4 R60, [R242+0x4000] ;  /* 0x00400000f23c783b */ /* 0x000fee0000000200 */
[C---:B------:R-:W-:Y:S08]  /*2b70*/  HMMA.16816.F32 R12, R200.reuse, R36, R8 ;  /* 0x00000024c80c723c */ /* 0x040ff00000001808 */
[C---:B------:R-:W-:Y:S01]  /*2b80*/  HMMA.16816.F32 R8, R200.reuse, R38, R20 ;  /* 0x00000026c808723c */ /* 0x040fe20000001814 */
[----:B------:R-:W2:Y:S07]  /*2b90*/  LDSM.16.M88.4 R36, [R242+0x3000] ;  /* 0x00300000f224783b */ /* 0x000eae0000000200 */
[C---:B-1----:R-:W-:Y:S08]  /*2ba0*/  HMMA.16816.F32 R24, R200.reuse, R44, R24 ;  /* 0x0000002cc818723c */ /* 0x042ff00000001818 */
[C---:B------:R-:W-:Y:S01]  /*2bb0*/  HMMA.16816.F32 R28, R200.reuse, R46, R28 ;  /* 0x0000002ec81c723c */ /* 0x040fe2000000181c */
[----:B------:R-:W1:Y:S07]  /*2bc0*/  LDSM.16.M88.4 R44, [R241+0x13100] ;  /* 0x01310000f12c783b */ /* 0x000e6e0000000200 */
[C---:B------:R-:W-:Y:S08]  /*2bd0*/  HMMA.16816.F32 R32, R200.reuse, R56, R32 ;  /* 0x00000038c820723c */ /* 0x040ff00000001820 */
[----:B------:R-:W-:Y:S01]  /*2be0*/  HMMA.16816.F32 R20, R200, R58, R16 ;  /* 0x0000003ac814723c */ /* 0x000fe20000001810 */
[----:B------:R-:W4:Y:S07]  /*2bf0*/  LDSM.16.M88.4 R56, [R241+0x13900] ;  /* 0x01390000f138783b */ /* 0x000f2e0000000200 */
[C---:B---3--:R-:W-:Y:S08]  /*2c00*/  HMMA.16816.F32 R16, R204.reuse, R40, R12 ;  /* 0x00000028cc10723c */ /* 0x048ff0000000180c */
[C---:B------:R-:W-:Y:S01]  /*2c10*/  HMMA.16816.F32 R12, R204.reuse, R42, R8 ;  /* 0x0000002acc0c723c */ /* 0x040fe20000001808 */
[----:B------:R-:W-:Y:S07]  /*2c20*/  LDSM.16.M88.4 R40, [R238+0x3000] ;  /* 0x00300000ee28783b */ /* 0x000fee0000000200 */
[C---:B------:R-:W-:Y:S08]  /*2c30*/  HMMA.16816.F32 R8, R204.reuse, R52, R24 ;  /* 0x00000034cc08723c */ /* 0x040ff00000001818 */
[C---:B------:R-:W-:Y:S01]  /*2c40*/  HMMA.16816.F32 R28, R204.reuse, R54, R28 ;  /* 0x00000036cc1c723c */ /* 0x040fe2000000181c */
[----:B------:R-:W-:Y:S07]  /*2c50*/  LDSM.16.M88.4 R52, [R238+0x3800] ;  /* 0x00380000ee34783b */ /* 0x000fee0000000200 */
[C---:B------:R-:W-:Y:S08]  /*2c60*/  HMMA.16816.F32 R32, R204.reuse, R64, R32 ;  /* 0x00000040cc20723c */ /* 0x040ff00000001820 */
[----:B------:R-:W-:Y:S01]  /*2c70*/  HMMA.16816.F32 R24, R204, R66, R20 ;  /* 0x00000042cc18723c */ /* 0x000fe20000001814 */
[----:B------:R-:W-:Y:S07]  /*2c80*/  LDSM.16.M88.4 R64, [R135+0x14900] ;  /* 0x014900008740783b */ /* 0x000fee0000000200 */
[C---:B--2---:R-:W-:Y:S08]  /*2c90*/  HMMA.16816.F32 R20, R208.reuse, R36, R16 ;  /* 0x00000024d014723c */ /* 0x044ff00000001810 */
[C---:B------:R-:W-:Y:S01]  /*2ca0*/  HMMA.16816.F32 R16, R208.reuse, R38, R12 ;  /* 0x00000026d010723c */ /* 0x040fe2000000180c */
[----:B------:R-:W2:Y:S07]  /*2cb0*/  LDSM.16.M88.4 R36, [R241+0x14100] ;  /* 0x01410000f124783b */ /* 0x000eae0000000200 */
[C---:B------:R-:W-:Y:S08]  /*2cc0*/  HMMA.16816.F32 R12, R208.reuse, R48, R8 ;  /* 0x00000030d00c723c */ /* 0x040ff00000001808 */
[C---:B------:R-:W-:Y:S01]  /*2cd0*/  HMMA.16816.F32 R8, R208.reuse, R50, R28 ;  /* 0x00000032d008723c */ /* 0x040fe2000000181c */
[----:B------:R-:W-:Y:S07]  /*2ce0*/  LDSM.16.M88.4 R48, [R242+0x4800] ;  /* 0x00480000f230783b */ /* 0x000fee0000000200 */
[----:B------:R-:W-:Y:S08]  /*2cf0*/  HMMA.16816.F32 R32, R208, R60, R32 ;  /* 0x0000003cd020723c */ /* 0x000ff00000001820 */
[----:B-1----:R-:W-:Y:S08]  /*2d00*/  HMMA.16816.F32 R28, R212, R44, R20 ;  /* 0x0000002cd41c723c */ /* 0x002ff00000001814 */
[----:B------:R-:W-:Y:S01]  /*2d10*/  HMMA.16816.F32 R24, R208, R62, R24 ;  /* 0x0000003ed018723c */ /* 0x000fe20000001818 */
[----:B------:R-:W1:Y:S07]  /*2d20*/  LDSM.16.M88.4 R60, [R238+0x4000] ;  /* 0x00400000ee3c783b */ /* 0x000e6e0000000200 */
[C---:B------:R-:W-:Y:S01]  /*2d30*/  HMMA.16816.F32 R20, R212.reuse, R46, R16 ;  /* 0x0000002ed414723c */ /* 0x040fe20000001810 */
[----:B------:R-:W3:Y:S07]  /*2d40*/  LDSM.16.M88.4 R44, [R135+0x15100] ;  /* 0x01510000872c783b */ /* 0x000eee0000000200 */
[C---:B----4-:R-:W-:Y:S08]  /*2d50*/  HMMA.16816.F32 R16, R212.reuse, R56, R12 ;  /* 0x00000038d410723c */ /* 0x050ff0000000180c */
[C---:B------:R-:W-:Y:S01]  /*2d60*/  HMMA.16816.F32 R12, R212.reuse, R58, R8 ;  /* 0x0000003ad40c723c */ /* 0x040fe20000001808 */
[----:B------:R-:W-:Y:S07]  /*2d70*/  LDSM.16.M88.4 R56, [R242+0x5000] ;  /* 0x00500000f238783b */ /* 0x000fee0000000200 */
[----:B--2---:R-:W-:Y:S08]  /*2d80*/  HMMA.16816.F32 R8, R212, R36, R32 ;  /* 0x00000024d408723c */ /* 0x004ff00000001820 */
[----:B------:R-:W-:Y:S08]  /*2d90*/  HMMA.16816.F32 R28, R216, R40, R28 ;  /* 0x00000028d81c723c */ /* 0x000ff0000000181c */
[----:B------:R-:W-:Y:S08]  /*2da0*/  HMMA.16816.F32 R36, R212, R38, R24 ;  /* 0x00000026d424723c */ /* 0x000ff00000001818 */
[C---:B------:R-:W-:Y:S01]  /*2db0*/  HMMA.16816.F32 R32, R216.reuse, R42, R20 ;  /* 0x0000002ad820723c */ /* 0x040fe20000001814 */
[----:B------:R-:W2:Y:S07]  /*2dc0*/  LDSM.16.M88.4 R40, [R135+0x15900] ;  /* 0x015900008728783b */ /* 0x000eae0000000200 */
[C---:B------:R-:W-:Y:S08]  /*2dd0*/  HMMA.16816.F32 R24, R216.reuse, R52, R16 ;  /* 0x00000034d818723c */ /* 0x040ff00000001810 */
[----:B-1----:R-:W-:Y:S08]  /*2de0*/  HMMA.16816.F32 R16, R216, R60, R8 ;  /* 0x0000003cd810723c */ /* 0x002ff00000001808 */
[----:B------:R-:W-:Y:S08]  /*2df0*/  HMMA.16816.F32 R8, R220, R64, R28 ;  /* 0x00000040dc08723c */ /* 0x000ff0000000181c */
[C---:B------:R-:W-:Y:S01]  /*2e00*/  HMMA.16816.F32 R20, R216.reuse, R54, R12 ;  /* 0x00000036d814723c */ /* 0x040fe2000000180c */
[----:B------:R-:W-:Y:S07]  /*2e10*/  LDSM.16.M88.4 R52, [R241+0x15900] ;  /* 0x01590000f134783b */ /* 0x000fee0000000200 */
[----:B------:R-:W-:Y:S01]  /*2e20*/  HMMA.16816.F32 R12, R216, R62, R36 ;  /* 0x0000003ed80c723c */ /* 0x000fe20000001824 */
[----:B------:R-:W1:Y:S04]  /*2e30*/  LDSM.16.M88.4 R36, [R242+0x5800] ;  /* 0x00580000f224783b */ /* 0x000e680000000200 */
[----:B------:R-:W-:Y:S03]  /*2e40*/  LDSM.16.M88.4 R60, [R241+0x15100] ;  /* 0x01510000f13c783b */ /* 0x000fe60000000200 */
[----:B------:R-:W-:Y:S01]  /*2e50*/  HMMA.16816.F32 R32, R220, R66, R32 ;  /* 0x00000042dc20723c */ /* 0x000fe20000001820 */
[----:B------:R-:W4:Y:S07]  /*2e60*/  LDSM.16.M88.4 R64, [R238+0x4800] ;  /* 0x00480000ee40783b */ /* 0x000f2e0000000200 */
[----:B------:R-:W-:Y:S08]  /*2e70*/  HMMA.16816.F32 R8, R224, R48, R8 ;  /* 0x00000030e008723c */ /* 0x000ff00000001808 */
[C---:B---3--:R-:W-:Y:S08]  /*2e80*/  HMMA.16816.F32 R28, R220.reuse, R44, R24 ;  /* 0x0000002cdc1c723c */ /* 0x048ff00000001818 */
[C---:B------:R-:W-:Y:S08]  /*2e90*/  HMMA.16816.F32 R44, R220.reuse, R46, R20 ;  /* 0x0000002edc2c723c */ /* 0x040ff00000001814 */
[C---:B--2---:R-:W-:Y:S08]  /*2ea0*/  HMMA.16816.F32 R24, R220.reuse, R40, R16 ;  /* 0x00000028dc18723c */ /* 0x044ff00000001810 */
[----:B------:R-:W-:Y:S08]  /*2eb0*/  HMMA.16816.F32 R20, R220, R42, R12 ;  /* 0x0000002adc14723c */ /* 0x000ff0000000180c */
[----:B------:R-:W-:Y:S01]  /*2ec0*/  HMMA.16816.F32 R16, R224, R50, R32 ;  /* 0x00000032e010723c */ /* 0x000fe20000001820 */
[----:B------:R-:W2:Y:S07]  /*2ed0*/  LDSM.16.M88.4 R48, [R238+0x5000] ;  /* 0x00500000ee30783b */ /* 0x000eae0000000200 */
[----:B------:R-:W-:Y:S08]  /*2ee0*/  HMMA.16816.F32 R8, R228, R68, R8 ;  /* 0x00000044e408723c */ /* 0x000ff00000001808 */
[----:B------:R-:W-:Y:S01]  /*2ef0*/  HMMA.16816.F32 R12, R224, R56, R28 ;  /* 0x00000038e00c723c */ /* 0x000fe2000000181c */
[----:B------:R-:W3:Y:S01]  /*2f00*/  LDSM.16.M88.4 R28, [R238+0x5800] ;  /* 0x00580000ee1c783b */ /* 0x000ee20000000200 */
[----:B------:R-:W-:-:S06]  /*2f10*/  DEPBAR.LE SB0, 0x0 ;  /* 0x000080000000791a */ /* 0x000fcc0000000000 */
[C---:B-1----:R-:W-:Y:S08]  /*2f20*/  HMMA.16816.F32 R40, R224.reuse, R36, R24 ;  /* 0x00000024e028723c */ /* 0x042ff00000001818 */
[----:B------:R-:W-:Y:S08]  /*2f30*/  HMMA.16816.F32 R36, R224, R38, R20 ;  /* 0x00000026e024723c */ /* 0x000ff00000001814 */
[----:B------:R-:W-:Y:S08]  /*2f40*/  HMMA.16816.F32 R32, R228, R70, R16 ;  /* 0x00000046e420723c */ /* 0x000ff00000001810 */
[----:B------:R-:W-:Y:S08]  /*2f50*/  HMMA.16816.F32 R44, R224, R58, R44 ;  /* 0x0000003ae02c723c */ /* 0x000ff0000000182c */
[----:B----4-:R-:W-:Y:S08]  /*2f60*/  HMMA.16816.F32 R8, R232, R64, R8 ;  /* 0x00000040e808723c */ /* 0x010ff00000001808 */
[C---:B------:R-:W-:Y:S08]  /*2f70*/  HMMA.16816.F32 R24, R228.reuse, R60, R12 ;  /* 0x0000003ce418723c */ /* 0x040ff0000000180c */
[----:B------:R-:W-:Y:S08]  /*2f80*/  HMMA.16816.F32 R12, R228, R54, R36 ;  /* 0x00000036e40c723c */ /* 0x000ff00000001824 */
[----:B------:R-:W-:Y:S01]  /*2f90*/  HMMA.16816.F32 R36, R232, R66, R32 ;  /* 0x00000042e824723c */ /* 0x000fe20000001820 */
[----:B------:R-:W-:-:S02]  /*2fa0*/  FMUL.FTZ R2, R10, c[0x0][0x320] ;  /* 0x0000c8000a027a20 */ /* 0x000fc40000410000 */
[----:B------:R-:W-:Y:S02]  /*2fb0*/  FMUL.FTZ R8, R8, c[0x0][0x320] ;  /* 0x0000c80008087a20 */ /* 0x000fe40000410000 */
[----:B------:R-:W-:Y:S02]  /*2fc0*/  FMUL.FTZ R9, R9, c[0x0][0x320] ;  /* 0x0000c80009097a20 */ /* 0x000fe40000410000 */
[----:B------:R-:W-:Y:S01]  /*2fd0*/  FMUL.FTZ R11, R11, c[0x0][0x320] ;  /* 0x0000c8000b0b7a20 */ /* 0x000fe20000410000 */
[C---:B------:R-:W-:Y:S01]  /*2fe0*/  HMMA.16816.F32 R20, R228.reuse, R62, R44 ;  /* 0x0000003ee414723c */ /* 0x040fe2000000182c */
[----:B------:R1:W4:Y:S07]  /*2ff0*/  MUFU.TANH R45, R2 ;  /* 0x00000002002d7308 */ /* 0x00032e0000002400 */
[----:B------:R-:W-:Y:S01]  /*3000*/  HMMA.16816.F32 R16, R228, R52, R40 ;  /* 0x00000034e410723c */ /* 0x000fe20000001828 */
[----:B------:R-:W3:Y:S07]  /*3010*/  MUFU.TANH R44, R11 ;  /* 0x0000000b002c7308 */ /* 0x000eee0000002400 */
[C---:B--2---:R-:W-:Y:S01]  /*3020*/  HMMA.16816.F32 R40, R232.reuse, R48, R24 ;  /* 0x00000030e828723c */ /* 0x044fe20000001818 */
[----:B-1----:R-:W-:Y:S01]  /*3030*/  FMUL.FTZ R2, R36, c[0x0][0x320] ;  /* 0x0000c80024027a20 */ /* 0x002fe20000410000 */
[----:B------:R-:W1:Y:S06]  /*3040*/  MUFU.TANH R24, R8 ;  /* 0x0000000800187308 */ /* 0x000e6c0000002400 */
[C---:B------:R-:W-:Y:S02]  /*3050*/  HMMA.16816.F32 R48, R232.reuse, R50, R20 ;  /* 0x00000032e830723c */ /* 0x040fe40000001814 */
[----:B------:R2:W1:Y:S06]  /*3060*/  MUFU.TANH R20, R2 ;  /* 0x0000000200147308 */ /* 0x00046c0000002400 */
[C---:B---3--:R-:W-:Y:S02]  /*3070*/  HMMA.16816.F32 R32, R232.reuse, R28, R16 ;  /* 0x0000001ce820723c */ /* 0x048fe40000001810 */
[----:B------:R3:W1:Y:S06]  /*3080*/  MUFU.TANH R21, R9 ;  /* 0x0000000900157308 */ /* 0x00066c0000002400 */
[----:B------:R-:W-:Y:S01]  /*3090*/  HMMA.16816.F32 R28, R232, R30, R12 ;  /* 0x0000001ee81c723c */ /* 0x000fe2000000180c */
[----:B--2---:R-:W-:-:S04]  /*30a0*/  FMUL.FTZ R2, R37, c[0x0][0x320] ;  /* 0x0000c80025027a20 */ /* 0x004fc80000410000 */
[----:B------:R3:W2:Y:S01]  /*30b0*/  MUFU.TANH R19, R2 ;  /* 0x0000000200137308 */ /* 0x0006a20000002400 */
[----:B------:R-:W-:Y:S06]  /*30c0*/  BAR.SYNC.DEFER_BLOCKING 0x0 ;  /* 0x0000000000007b1d */ /* 0x000fec0000010000 */
[----:B------:R-:W-:Y:S05]  /*30d0*/  @P0 BRA `(.L_x_334) ;  /* 0x000001f000000947 */ /* 0x000fea0003800000 */
[----:B-1-34-:R-:W-:Y:S01]  /*30e0*/  IADD3 R2, -R77, 0x30, RZ ;  /* 0x000000304d027810 */ /* 0x01afe20007ffe1ff */
[----:B------:R-:W-:Y:S01]  /*30f0*/  UIADD3 UR5, UR8, -0x2, URZ ;  /* 0xfffffffe08057890 */ /* 0x000fe2000fffe03f */
[----:B------:R-:W-:Y:S02]  /*3100*/  IMAD.U32 R5, RZ, RZ, UR15 ;  /* 0x0000000fff057e24 */ /* 0x000fe4000f8e00ff */
[----:B------:R-:W-:Y:S01]  /*3110*/  ISETP.GE.AND P0, PT, R2, 0x21, PT ;  /* 0x000000210200780c */ /* 0x000fe20003f06270 */
[----:B------:R-:W-:Y:S01]  /*3120*/  USHF.R.S32.HI UR4, URZ, 0x1f, UR5 ;  /* 0x0000001f3f047899 */ /* 0x000fe20008011405 */
[----:B------:R-:W-:Y:S01]  /*3130*/  IMAD.U32 R7, RZ, RZ, UR6 ;  /* 0x00000006ff077e24 */ /* 0x000fe2000f8e00ff */
[----:B------:R-:W-:-:S02]  /*3140*/  UIMAD UR21, UR21, UR5, URZ ;  /* 0x00000005151572a4 */ /* 0x000fc4000f8e023f */
[----:B------:R-:W-:Y:S02]  /*3150*/  UIMAD.WIDE.U32 UR22, UR26, UR5, URZ ;  /* 0x000000051a1672a5 */ /* 0x000fe4000f8e003f */
[----:B------:R-:W-:-:S04]  /*3160*/  UIMAD UR4, UR4, UR26, UR21 ;  /* 0x0000001a040472a4 */ /* 0x000fc8000f8e0215 */
[----:B------:R-:W-:Y:S02]  /*3170*/  UIADD3 UR4, UR23, UR4, URZ ;  /* 0x0000000417047290 */ /* 0x000fe4000fffe03f */
[----:B------:R-:W-:-:S04]  /*3180*/  @P0 IADD3 R5, P2, P1, R80, UR22, R5 ;  /* 0x0000001650050c10 */ /* 0x000fc8000f95e005 */
[----:B------:R-:W-:Y:S02]  /*3190*/  @P0 IADD3.X R7, R79, UR4, R7, P2, P1 ;  /* 0x000000044f070c10 */ /* 0x000fe400097e2407 */
[----:B------:R-:W-:-:S13]  /*31a0*/  ISETP.GE.AND P1, PT, R2, 0x1, PT ;  /* 0x000000010200780c */ /* 0x000fda0003f26270 */
[----:B------:R-:W-:-:S04]  /*31b0*/  @P1 IADD3 R2, P2, R80, UR22, RZ ;  /* 0x0000001650021c10 */ /* 0x000fc8000ff5e0ff */
[----:B------:R-:W-:Y:S02]  /*31c0*/  @P1 IADD3.X R6, R79, UR4, RZ, P2, !PT ;  /* 0x000000044f061c10 */ /* 0x000fe400097fe4ff */
[----:B------:R-:W-:-:S04]  /*31d0*/  @P1 LEA R8, P2, R2, c[0x0][0x1c8], 0x1 ;  /* 0x0000720002081a11 */ /* 0x000fc800078408ff */
[----:B------:R-:W-:Y:S02]  /*31e0*/  @P1 LEA.HI.X R9, R2, c[0x0][0x1cc], R6, 0x1, P2 ;  /* 0x0000730002091a11 */ /* 0x000fe400010f0c06 */
[----:B------:R-:W-:-:S03]  /*31f0*/  @P0 LEA R6, P2, R5, c[0x0][0x1c8], 0x1 ;  /* 0x0000720005060a11 */ /* 0x000fc600078408ff */
[----:B------:R-:W-:Y:S01]  /*3200*/  @!PT LDS RZ, [RZ] ;  /* 0x00000000fffff984 */ /* 0x000fe20000000800 */
[----:B------:R-:W-:Y:S01]  /*3210*/  @!PT LDS RZ, [RZ] ;  /* 0x00000000fffff984 */ /* 0x000fe20000000800 */
[----:B------:R-:W-:Y:S01]  /*3220*/  @!PT LDS RZ, [RZ] ;  /* 0x00000000fffff984 */ /* 0x000fe20000000800 */
[----:B------:R1:W-:Y:S01]  /*3230*/  @P1 LDGSTS.E.BYPASS.LTC128B.128 [R76+0x10100], [R8.64], !P6 ;  /* 0x10100000084c1fae */ /* 0x0003e2000f101d50 */
[----:B------:R-:W-:Y:S02]  /*3240*/  @P0 LEA.HI.X R7, R5, c[0x0][0x1cc], R7, 0x1, P2 ;  /* 0x0000730005070a11 */ /* 0x000fe400010f0c07 */
[----:B------:R-:W-:-:S13]  /*3250*/  LOP3.LUT P2, RZ, R133, 0x1, RZ, 0xc0, !PT ;  /* 0x0000000185ff7812 */ /* 0x000fda000784c0ff */
[----:B------:R1:W-:Y:S04]  /*3260*/  @P1 LDGSTS.E.BYPASS.LTC128B.128 [R76+0x11900], [R8.64+0x80], !P2 ;  /* 0x11900080084c1fae */ /* 0x0003e8000d101d50 */
[----:B------:R1:W-:Y:S04]  /*3270*/  @P1 LDGSTS.E.BYPASS.LTC128B.128 [R76+0x13100], [R8.64+0x100], !P5 ;  /* 0x13100100084c1fae */ /* 0x0003e8000e901d50 */
[----:B------:R1:W-:Y:S04]  /*3280*/  @P1 LDGSTS.E.BYPASS.LTC128B.128 [R76+0x14900], [R8.64+0x180], !P4 ;  /* 0x14900180084c1fae */ /* 0x0003e8000e101d50 */
[----:B------:R1:W-:Y:S04]  /*3290*/  @P0 LDGSTS.E.BYPASS.LTC128B.128 [R76+0x11100], [R6.64], !P6 ;  /* 0x11100000064c0fae */ /* 0x0003e8000f101d50 */
[----:B------:R1:W-:Y:S04]  /*32a0*/  @P0 LDGSTS.E.BYPASS.LTC128B.128 [R76+0x12900], [R6.64+0x80], !P2 ;  /* 0x12900080064c0fae */ /* 0x0003e8000d101d50 */
[----:B------:R1:W-:Y:S04]  /*32b0*/  @P0 LDGSTS.E.BYPASS.LTC128B.128 [R76+0x14100], [R6.64+0x100], !P5 ;  /* 0x14100100064c0fae */ /* 0x0003e8000e901d50 */
[----:B------:R1:W-:Y:S02]  /*32c0*/  @P0 LDGSTS.E.BYPASS.LTC128B.128 [R76+0x15900], [R6.64+0x180], !P4 ;  /* 0x15900180064c0fae */ /* 0x0003e4000e101d50 */
.L_x_334:
[----:B-1--4-:R-:W-:Y:S01]  /*32d0*/  SHF.R.S32.HI R7, RZ, 0x1f, R73 ;  /* 0x0000001fff077819 */ /* 0x012fe20000011449 */
[----:B------:R-:W-:Y:S01]  /*32e0*/  FMUL.FTZ R5, R41, c[0x0][0x320] ;  /* 0x0000c80029057a20 */ /* 0x000fe20000410000 */
[----:B---3--:R-:W-:Y:S01]  /*32f0*/  LOP3.LUT R2, R74, 0xffffffe0, RZ, 0xc0, !PT ;  /* 0xffffffe04a027812 */ /* 0x008fe200078ec0ff */
[----:B------:R-:W-:Y:S01]  /*3300*/  UISETP.NE.AND UP1, UPT, UR14, URZ, UPT ;  /* 0x0000003f0e00728c */ /* 0x000fe2000bf25270 */
[----:B------:R-:W-:Y:S01]  /*3310*/  LEA.HI R6, R75, R132, RZ, 0x2 ;  /* 0x000000844b067211 */ /* 0x000fe200078f10ff */
[----:B------:R1:W3:Y:S01]  /*3320*/  MUFU.TANH R17, R5 ;  /* 0x0000000500117308 */ /* 0x0002e20000002400 */
[----:B------:R-:W-:Y:S01]  /*3330*/  LEA.HI R7, R7, R73, RZ, 0x3 ;  /* 0x0000004907077211 */ /* 0x000fe200078f18ff */
[----:B------:R-:W-:Y:S01]  /*3340*/  IMAD.IADD R2, R132, 0x1, -R2 ;  /* 0x0000000184027824 */ /* 0x000fe200078e0a02 */
[----:B------:R-:W-:Y:S01]  /*3350*/  LOP3.LUT R6, R6, 0xfffffffc, RZ, 0xc0, !PT ;  /* 0xfffffffc06067812 */ /* 0x000fe200078ec0ff */
[----:B------:R-:W-:Y:S01]  /*3360*/  UISETP.NE.AND UP0, UPT, UR13, URZ, UPT ;  /* 0x0000003f0d00728c */ /* 0x000fe2000bf05270 */
[----:B------:R-:W-:Y:S01]  /*3370*/  LOP3.LUT R8, R7, 0xffffff8, RZ, 0xc0, !PT ;  /* 0x0ffffff807087812 */ /* 0x000fe200078ec0ff */
[----:B------:R-:W-:Y:S01]  /*3380*/  FMUL.FTZ R7, R48, c[0x0][0x320] ;  /* 0x0000c80030077a20 */ /* 0x000fe20000410000 */
[----:B------:R-:W-:Y:S01]  /*3390*/  SHF.R.S32.HI R10, RZ, 0x1f, R2 ;  /* 0x0000001fff0a7819 */ /* 0x000fe20000011402 */
[----:B------:R-:W-:Y:S01]  /*33a0*/  ULDC UR7, c[0x0][0x324] ;  /* 0x0000c90000077ab9 */ /* 0x000fe20000000800 */
[----:B------:R-:W-:Y:S01]  /*33b0*/  PLOP3.LUT P1, PT, PT, PT, UP1, 0x80, 0x0 ;  /* 0x000000000000781c */ /* 0x000fe20003f2f018 */
[----:B------:R-:W-:Y:S01]  /*33c0*/  IMAD.IADD R9, R73, 0x1, -R8 ;  /* 0x0000000149097824 */ /* 0x000fe200078e0a08 */
[----:B------:R4:W2:Y:S01]  /*33d0*/  MUFU.TANH R15, R7 ;  /* 0x00000007000f7308 */ /* 0x0008a20000002400 */
[----:B------:R-:W-:Y:S01]  /*33e0*/  PLOP3.LUT P0, PT, PT, PT, UP1, 0x80, 0x0 ;  /* 0x000000000000781c */ /* 0x000fe20003f0f018 */
[----:B------:R-:W-:Y:S01]  /*33f0*/  ULOP3.LUT UR7, URZ, UR7, URZ, 0x33, !UPT ;  /* 0x000000073f077292 */ /* 0x000fe2000f8e333f */
[----:B------:R-:W0:Y:S01]  /*3400*/  LDGDEPBAR ;  /* 0x00000000000079af */ /* 0x000e220000000000 */
[----:B-1----:R-:W-:Y:S01]  /*3410*/  IMAD.IADD R5, R132, 0x1, -R6 ;  /* 0x0000000184057824 */ /* 0x002fe200078e0a06 */
[----:B------:R-:W-:Y:S01]  /*3420*/  LEA.HI R6, R10, R2, RZ, 0x2 ;  /* 0x000000020a067211 */ /* 0x000fe200078f10ff */
[----:B------:R-:W-:-:S03]  /*3430*/  FMUL.FTZ R10, R49, c[0x0][0x320] ;  /* 0x0000c800310a7a20 */ /* 0x000fc60000410000 */
[----:B------:R-:W-:Y:S01]  /*3440*/  LEA.HI R8, R5, R5, RZ, 0x1 ;  /* 0x0000000505087211 */ /* 0x000fe200078f08ff */
[----:B------:R-:W1:Y:S03]  /*3450*/  MUFU.TANH R13, R10 ;  /* 0x0000000a000d7308 */ /* 0x000e660000002400 */
[----:B------:R-:W-:Y:S02]  /*3460*/  LOP3.LUT R8, R8, 0x1ffffffe, RZ, 0xc0, !PT ;  /* 0x1ffffffe08087812 */ /* 0x000fe400078ec0ff */
[----:B----4-:R-:W-:-:S03]  /*3470*/  LEA.HI.SX32 R7, R6, UR11, 0x1e ;  /* 0x0000000b06077c11 */ /* 0x010fc6000f8ff2ff */
[----:B------:R-:W-:Y:S02]  /*3480*/  IMAD.IADD R5, R5, 0x1, -R8 ;  /* 0x0000000105057824 */ /* 0x000fe400078e0a08 */
[----:B------:R-:W-:-:S04]  /*3490*/  IMAD R7, R9, 0x10, R7 ;  /* 0x0000001009077824 */ /* 0x000fc800078e0207 */
[----:B------:R-:W-:Y:S02]  /*34a0*/  IMAD R11, R5, 0x8, R7 ;  /* 0x00000008050b7824 */ /* 0x000fe400078e0207 */
[----:B------:R-:W-:Y:S02]  /*34b0*/  FMUL.FTZ R5, R32, c[0x0][0x320] ;  /* 0x0000c80020057a20 */ /* 0x000fe40000410000 */
[----:B------:R-:W-:Y:S01]  /*34c0*/  @P1 IMAD.HI.U32 R8, R11, c[0x0][0x2c8], RZ ;  /* 0x0000b2000b081a27 */ /* 0x000fe200078e00ff */
[----:B------:R4:W-:Y:S01]  /*34d0*/  STL [R1+0x84], R11 ;  /* 0x0000840b01007387 */ /* 0x0009e20000100800 */
[----:B------:R5:W1:Y:S02]  /*34e0*/  MUFU.TANH R27, R5 ;  /* 0x00000005001b7308 */ /* 0x000a640000002400 */
[----:B------:R-:W-:Y:S01]  /*34f0*/  IMAD.MOV.U32 R7, RZ, RZ, R11 ;  /* 0x000000ffff077224 */ /* 0x000fe200078e000b */
[----:B------:R-:W-:Y:S01]  /*3500*/  @P0 SHF.R.U32.HI R7, RZ, c[0x0][0x2cc], R8 ;  /* 0x0000b300ff070a19 */ /* 0x000fe20000011608 */
[----:B------:R-:W-:Y:S01]  /*3510*/  FMUL.FTZ R8, R29, c[0x0][0x320] ;  /* 0x0000c8001d087a20 */ /* 0x000fe20000410000 */
[----:B------:R-:W-:-:S03]  /*3520*/  PLOP3.LUT P0, PT, PT, PT, UP0, 0x40, 0x0 ;  /* 0x000000000000781c */ /* 0x000fc60003f0e808 */
[----:B------:R-:W1:Y:S01]  /*3530*/  MUFU.TANH R25, R8 ;  /* 0x0000000800197308 */ /* 0x000e620000002400 */
[----:B-----5:R-:W-:-:S07]  /*3540*/  FMUL.FTZ R5, R28, c[0x0][0x320] ;  /* 0x0000c8001c057a20 */ /* 0x020fce0000410000 */
[----:B------:R5:W1:Y:S02]  /*3550*/  MUFU.TANH R26, R5 ;  /* 0x00000005001a7308 */ /* 0x000a640000002400 */
[----:B-----5:R-:W-:Y:S02]  /*3560*/  LOP3.LUT R5, R6, 0x7ffffffc, RZ, 0xc0, !PT ;  /* 0x7ffffffc06057812 */ /* 0x020fe400078ec0ff */
[----:B------:R-:W5:Y:S03]  /*3570*/  SHFL.IDX PT, R6, R7, RZ, 0x1c1f ;  /* 0x001c1fff07067589 */ /* 0x000f6600000e0000 */
[----:B------:R-:W-:Y:S02]  /*3580*/  IMAD.IADD R8, R2, 0x1, -R5 ;  /* 0x0000000102087824 */ /* 0x000fe400078e0a05 */
[----:B------:R-:W-:Y:S02]  /*3590*/  IMAD.U32 R2, RZ, RZ, UR18 ;  /* 0x00000012ff027e24 */ /* 0x000fe4000f8e00ff */
[----:B----4-:R-:W-:-:S02]  /*35a0*/  IMAD.SHL.U32 R11, R8, 0x2, RZ ;  /* 0x00000002080b7824 */ /* 0x010fc400078e00ff */
[----:B------:R-:W-:-:S03]  /*35b0*/  FMUL.FTZ R5, R40, c[0x0][0x320] ;  /* 0x0000c80028057a20 */ /* 0x000fc60000410000 */
[C---:B------:R-:W-:Y:S01]  /*35c0*/  IADD3 R2, -R11.reuse, 0x1, R2 ;  /* 0x000000010b027810 */ /* 0x040fe20007ffe102 */
[----:B------:R4:W1:Y:S01]  /*35d0*/  MUFU.TANH R18, R5 ;  /* 0x0000000500127308 */ /* 0x0008620000002400 */
[----:B------:R-:W-:Y:S01]  /*35e0*/  IADD3 R9, -R11, c[0x0][0x1d0], R72 ;  /* 0x000074000b097a10 */ /* 0x000fe20007ffe148 */
[----:B------:R1:W-:Y:S01]  /*35f0*/  STL [R1+0x7c], R11 ;  /* 0x00007c0b01007387 */ /* 0x0003e20000100800 */
[----:B------:R-:W-:-:S04]  /*3600*/  IADD3 R2, R2, -c[0x0][0x168], RZ ;  /* 0x80005a0002027a10 */ /* 0x000fc80007ffe0ff */
[C---:B------:R-:W-:Y:S02]  /*3610*/  IADD3 R8, R2.reuse, c[0x0][0x328], RZ ;  /* 0x0000ca0002087a10 */ /* 0x040fe40007ffe0ff */
[----:B------:R-:W-:-:S05]  /*3620*/  IADD3 R10, R2, UR7, RZ ;  /* 0x00000007020a7c10 */ /* 0x000fca000fffe0ff */
[----:B-----5:R-:W-:Y:S02]  /*3630*/  IMAD.IADD R2, R10, 0x1, R6 ;  /* 0x000000010a027824 */ /* 0x020fe400078e0206 */
[----:B----4-:R-:W-:-:S04]  /*3640*/  FMUL.FTZ R5, R33, c[0x0][0x320] ;  /* 0x0000c80021057a20 */ /* 0x010fc80000410000 */
[----:B------:R4:W2:Y:S01]  /*3650*/  MUFU.TANH R23, R5 ;  /* 0x0000000500177308 */ /* 0x0008a20000002400 */
[----:B-1----:R-:W-:Y:S01]  /*3660*/  IADD3 R11, -R11, UR19, RZ ;  /* 0x000000130b0b7c10 */ /* 0x002fe2000fffe1ff */
[----:B----4-:R-:W-:-:S05]  /*3670*/  IMAD.IADD R5, R8, 0x1, R6 ;  /* 0x0000000108057824 */ /* 0x010fca00078e0206 */
[----:B------:R-:W-:Y:S01]  /*3680*/  IMNMX R5, R5, R9, PT ;  /* 0x0000000905057217 */ /* 0x000fe20003800200 */
[----:B------:R-:W-:Y:S05]  /*3690*/  @P0 BRA `(.L_x_335) ;  /* 0x0000015000000947 */ /* 0x000fea0003800000 */
[----:B--23--:R-:W-:Y:S01]  /*36a0*/  IADD3 R6, R6, c[0x0][0x1d0], RZ ;  /* 0x0000740006067a10 */ /* 0x00cfe20007ffe0ff */
[----:B------:R-:W-:Y:S03]  /*36b0*/  BSSY B0, `(.L_x_336) ;  /* 0x000000f000007945 */ /* 0x000fe60003800000 */
[----:B------:R-:W-:-:S04]  /*36c0*/  IADD3 R6, R6, -c[0x0][0x168], RZ ;  /* 0x80005a0006067a10 */ /* 0x000fc80007ffe0ff */
[----:B------:R-:W-:-:S13]  /*36d0*/  ISETP.GT.AND P0, PT, R6, -0x1, PT ;  /* 0xffffffff0600780c */ /* 0x000fda0003f04270 */
[----:B------:R-:W-:Y:S05]  /*36e0*/  @P0 BRA `(.L_x_337) ;  /* 0x0000007000000947 */ /* 0x000fea0003800000 */
[----:B------:R-:W-:Y:S01]  /*36f0*/  IMAD.MOV.U32 R12, RZ, RZ, c[0x0][0x32c] ;  /* 0x0000cb00ff0c7624 */ /* 0x000fe200078e00ff */
[----:B------:R-:W-:-:S04]  /*3700*/  LOP3.LUT R6, RZ, R6, RZ, 0x33, !PT ;  /* 0x00000006ff067212 */ /* 0x000fc800078e33ff */
[----:B------:R-:W-:-:S13]  /*3710*/  ISETP.NE.AND P0, PT, R12, 0x1, PT ;  /* 0x000000010c00780c */ /* 0x000fda0003f05270 */
[----:B------:R-:W-:-:S05]  /*3720*/  @P0 IMAD.HI.U32 R12, R6, c[0x0][0x330], RZ ;  /* 0x0000cc00060c0a27 */ /* 0x000fca00078e00ff */
[----:B------:R-:W-:-:S04]  /*3730*/  @P0 SHF.R.U32.HI R6, RZ, c[0x0][0x334], R12 ;  /* 0x0000cd00ff060a19 */ /* 0x000fc8000001160c */
[----:B------:R-:W-:Y:S01]  /*3740*/  LOP3.LUT R6, RZ, R6, RZ, 0x33, !PT ;  /* 0x00000006ff067212 */ /* 0x000fe200078e33ff */
[----:B------:R-:W-:Y:S05]  /*3750*/  BRA `(.L_x_338) ;  /* 0x0000004000007947 */ /* 0x000fea0003800000 */
.L_x_337:
[----:B------:R-:W-:-:S04]  /*3760*/  MOV R12, c[0x0][0x32c] ;  /* 0x0000cb00000c7a02 */ /* 0x000fc80000000f00 */
[----:B------:R-:W-:-:S13]  /*3770*/  ISETP.NE.AND P0, PT, R12, 0x1, PT ;  /* 0x000000010c00780c */ /* 0x000fda0003f05270 */
[----:B------:R-:W-:-:S05]  /*3780*/  @P0 IMAD.HI.U32 R12, R6, c[0x0][0x330], RZ ;  /* 0x0000cc00060c0a27 */ /* 0x000fca00078e00ff */
[----:B------:R-:W-:Y:S02]  /*3790*/  @P0 SHF.R.U32.HI R6, RZ, c[0x0][0x334], R12 ;  /* 0x0000cd00ff060a19 */ /* 0x000fe4000001160c */
.L_x_338:
[----:B------:R-:W-:Y:S05]  /*37a0*/  BSYNC B0 ;  /* 0x0000000000007941 */ /* 0x000fea0003800000 */
.L_x_336:
[----:B------:R-:W-:-:S05]  /*37b0*/  IMAD R6, R6, c[0x0][0x32c], R11 ;  /* 0x0000cb0006067a24 */ /* 0x000fca00078e020b */
[----:B------:R-:W-:Y:S02]  /*37c0*/  IADD3 R12, R6, c[0x0][0x32c], RZ ;  /* 0x0000cb00060c7a10 */ /* 0x000fe40007ffe0ff */
[----:B------:R-:W-:Y:S02]  /*37d0*/  IMNMX R2, R2, R6, !PT ;  /* 0x0000000602027217 */ /* 0x000fe40007800200 */
[----:B------:R-:W-:Y:S02]  /*37e0*/  IMNMX R5, R5, R12, PT ;  /* 0x0000000c05057217 */ /* 0x000fe40003800200 */
.L_x_335:
[----:B--23--:R-:W-:Y:S01]  /*37f0*/  UISETP.GE.AND UP1, UPT, UR19, 0x1, UPT ;  /* 0x000000011300788c */ /* 0x00cfe2000bf26270 */
[----:B------:R-:W-:Y:S01]  /*3800*/  FMUL.FTZ R6, R34, c[0x0][0x320] ;  /* 0x0000c80022067a20 */ /* 0x000fe20000410000 */
[----:B------:R-:W-:Y:S01]  /*3810*/  UISETP.GE.AND UP0, UPT, UR19, 0x2, UPT ;  /* 0x000000021300788c */ /* 0x000fe2000bf06270 */
[----:B------:R-:W-:Y:S01]  /*3820*/  FMUL.FTZ R12, R39, c[0x0][0x320] ;  /* 0x0000c800270c7a20 */ /* 0x000fe20000410000 */
[----:B------:R-:W-:Y:S01]  /*3830*/  UP2UR UR21, UPR, URZ, 0x2 ;  /* 0x000000023f157883 */ /* 0x000fe20008000000 */
[----:B------:R1:W2:Y:S01]  /*3840*/  MUFU.TANH R34, R6 ;  /* 0x0000000600227308 */ /* 0x0002a20000002400 */
[----:B------:R-:W-:Y:S01]  /*3850*/  PLOP3.LUT P1, PT, PT, PT, UP1, 0x40, 0x0 ;  /* 0x000000000000781c */ /* 0x000fe20003f2e818 */
[----:B------:R-:W-:Y:S01]  /*3860*/  UP2UR UR20, UPR, URZ, 0x1 ;  /* 0x000000013f147883 */ /* 0x000fe20008000000 */
[----:B------:R-:W-:Y:S01]  /*3870*/  PLOP3.LUT P0, PT, PT, PT, UP0, 0x40, 0x0 ;  /* 0x000000000000781c */ /* 0x000fe20003f0e808 */
[----:B------:R-:W-:Y:S01]  /*3880*/  UISETP.GE.AND UP1, UPT, UR19, 0x9, UPT ;  /* 0x000000091300788c */ /* 0x000fe2000bf26270 */
[C---:B------:R-:W-:Y:S01]  /*3890*/  ISETP.GT.AND P1, PT, R2.reuse, RZ, P1 ;  /* 0x000000ff0200720c */ /* 0x040fe20000f24270 */
[----:B------:R-:W-:Y:S01]  /*38a0*/  UISETP.GE.AND UP0, UPT, UR19, 0xa, UPT ;  /* 0x0000000a1300788c */ /* 0x000fe2000bf06270 */
[----:B------:R-:W-:Y:S01]  /*38b0*/  ISETP.GT.AND P0, PT, R2, 0x1, P0 ;  /* 0x000000010200780c */ /* 0x000fe20000704270 */
[----:B------:R-:W-:Y:S01]  /*38c0*/  UISETP.GE.AND UP6, UPT, UR19, 0x12, UPT ;  /* 0x000000121300788c */ /* 0x000fe2000bfc6270 */
[C---:B------:R-:W-:Y:S01]  /*38d0*/  ISETP.LT.OR P1, PT, R5.reuse, 0x1, P1 ;  /* 0x000000010500780c */ /* 0x040fe20000f21670 */
[----:B------:R-:W-:Y:S01]  /*38e0*/  UP2UR UR5, UPR, URZ, 0x1 ;  /* 0x000000013f057883 */ /* 0x000fe20008000000 */
[----:B------:R-:W-:Y:S01]  /*38f0*/  ISETP.LT.OR P0, PT, R5, 0x2, P0 ;  /* 0x000000020500780c */ /* 0x000fe20000701670 */
[----:B------:R-:W-:Y:S01]  /*3900*/  UISETP.GE.AND UP5, UPT, UR19, 0x19, UPT ;  /* 0x000000191300788c */ /* 0x000fe2000bfa6270 */
[----:B------:R-:W-:Y:S01]  /*3910*/  FSEL R14, R24, -INF , !P1 ;  /* 0xff800000180e7808 */ /* 0x000fe20004800000 */
[----:B------:R-:W-:Y:S01]  /*3920*/  UISETP.GE.AND UP4, UPT, UR19, 0x1a, UPT ;  /* 0x0000001a1300788c */ /* 0x000fe2000bf86270 */
[----:B------:R-:W-:Y:S01]  /*3930*/  PLOP3.LUT P1, PT, PT, PT, UP1, 0x40, 0x0 ;  /* 0x000000000000781c */ /* 0x000fe20003f2e818 */
[----:B-1----:R-:W-:Y:S01]  /*3940*/  FMUL.FTZ R6, R35, c[0x0][0x320] ;  /* 0x0000c80023067a20 */ /* 0x002fe20000410000 */
[----:B------:R-:W-:Y:S01]  /*3950*/  FSEL R16, R21, -INF , !P0 ;  /* 0xff80000015107808 */ /* 0x000fe20004000000 */
[----:B------:R-:W-:Y:S01]  /*3960*/  UISETP.GE.AND UP3, UPT, UR19, 0x21, UPT ;  /* 0x000000211300788c */ /* 0x000fe2000bf66270 */
[----:B------:R-:W-:Y:S01]  /*3970*/  PLOP3.LUT P0, PT, PT, PT, UP0, 0x40, 0x0 ;  /* 0x000000000000781c */ /* 0x000fe20003f0e808 */
[----:B------:R-:W-:Y:S01]  /*3980*/  UISETP.GE.AND UP0, UPT, UR19, 0x11, UPT ;  /* 0x000000111300788c */ /* 0x000fe2000bf06270 */
[C---:B------:R-:W-:Y:S01]  /*3990*/  ISETP.GT.AND P1, PT, R2.reuse, 0x8, P1 ;  /* 0x000000080200780c */ /* 0x040fe20000f24270 */
[----:B------:R1:W3:Y:S01]  /*39a0*/  MUFU.TANH R33, R6 ;  /* 0x0000000600217308 */ /* 0x0002e20000002400 */
[----:B------:R-:W-:Y:S01]  /*39b0*/  ISETP.GT.AND P0, PT, R2, 0x9, P0 ;  /* 0x000000090200780c */ /* 0x000fe20000704270 */
[----:B------:R-:W-:Y:S01]  /*39c0*/  UISETP.GE.AND UP2, UPT, UR19, 0x22, UPT ;  /* 0x000000221300788c */ /* 0x000fe2000bf46270 */
[C---:B------:R-:W-:Y:S01]  /*39d0*/  ISETP.LT.OR P1, PT, R5.reuse, 0x9, P1 ;  /* 0x000000090500780c */ /* 0x040fe20000f21670 */
[----:B------:R-:W-:Y:S01]  /*39e0*/  UP2UR UR18, UPR, URZ, 0x2 ;  /* 0x000000023f127883 */ /* 0x000fe20008000000 */
[----:B------:R-:W-:Y:S01]  /*39f0*/  ISETP.LT.OR P0, PT, R5, 0xa, P0 ;  /* 0x0000000a0500780c */ /* 0x000fe20000701670 */
[----:B------:R-:W-:Y:S01]  /*3a00*/  UP2UR UR4, UPR, URZ, 0x1 ;  /* 0x000000013f047883 */ /* 0x000fe20008000000 */
[----:B------:R-:W-:Y:S01]  /*3a10*/  FSEL R20, R20, -INF , !P1 ;  /* 0xff80000014147808 */ /* 0x000fe20004800000 */
[----:B------:R-:W-:Y:S01]  /*3a20*/  UISETP.GE.AND UP1, UPT, UR19, 0x29, UPT ;  /* 0x000000291300788c */ /* 0x000fe2000bf26270 */
[----:B------:R-:W-:Y:S01]  /*3a30*/  PLOP3.LUT P1, PT, PT, PT, UP0, 0x40, 0x0 ;  /* 0x000000000000781c */ /* 0x000fe20003f2e808 */
[----:B------:R-:W-:Y:S01]  /*3a40*/  UISETP.GE.AND UP0, UPT, UR19, 0x2a, UPT ;  /* 0x0000002a1300788c */ /* 0x000fe2000bf06270 */
[----:B------:R-:W-:Y:S01]  /*3a50*/  FSEL R19, R19, -INF , !P0 ;  /* 0xff80000013137808 */ /* 0x000fe20004000000 */
[----:B------:R-:W-:Y:S01]  /*3a60*/  UP2UR UR22, UPR, URZ, 0x40 ;  /* 0x000000403f167883 */ /* 0x000fe20008000000 */
[----:B------:R-:W-:Y:S01]  /*3a70*/  PLOP3.LUT P0, PT, PT, PT, UP6, 0x40, 0x0 ;  /* 0x000000000000781c */ /* 0x000fe20003f0e868 */
[----:B------:R-:W-:Y:S01]  /*3a80*/  UISETP.NE.AND UP6, UPT, UR13, URZ, UPT ;  /* 0x0000003f0d00728c */ /* 0x000fe2000bfc5270 */
[C---:B------:R-:W-:Y:S01]  /*3a90*/  ISETP.GT.AND P1, PT, R2.reuse, 0x10, P1 ;  /* 0x000000100200780c */ /* 0x040fe20000f24270 */
[----:B-1----:R-:W-:Y:S01]  /*3aa0*/  FMUL.FTZ R6, R43, c[0x0][0x320] ;  /* 0x0000c8002b067a20 */ /* 0x002fe20000410000 */
[----:B------:R-:W-:-:S02]  /*3ab0*/  ISETP.GT.AND P0, PT, R2, 0x11, P0 ;  /* 0x000000110200780c */ /* 0x000fc40000704270 */
[C---:B------:R-:W-:Y:S01]  /*3ac0*/  ISETP.LT.OR P1, PT, R5.reuse, 0x11, P1 ;  /* 0x000000110500780c */ /* 0x040fe20000f21670 */
[----:B------:R1:W4:Y:S01]  /*3ad0*/  MUFU.TANH R28, R6 ;  /* 0x00000006001c7308 */ /* 0x0003220000002400 */
[----:B------:R-:W-:Y:S02]  /*3ae0*/  ISETP.LT.OR P0, PT, R5, 0x12, P0 ;  /* 0x000000120500780c */ /* 0x000fe40000701670 */
[----:B------:R-:W-:Y:S02]  /*3af0*/  FSEL R18, R18, -INF , !P1 ;  /* 0xff80000012127808 */ /* 0x000fe40004800000 */
[----:B------:R-:W-:Y:S02]  /*3b00*/  PLOP3.LUT P1, PT, PT, PT, UP5, 0x40, 0x0 ;  /* 0x000000000000781c */ /* 0x000fe40003f2e858 */
[----:B------:R-:W-:Y:S02]  /*3b10*/  FSEL R17, R17, -INF , !P0 ;  /* 0xff80000011117808 */ /* 0x000fe40004000000 */
[----:B------:R-:W-:-:S02]  /*3b20*/  PLOP3.LUT P0, PT, PT, PT, UP4, 0x40, 0x0 ;  /* 0x000000000000781c */ /* 0x000fc40003f0e848 */
[C---:B------:R-:W-:Y:S02]  /*3b30*/  ISETP.GT.AND P1, PT, R2.reuse, 0x18, P1 ;  /* 0x000000180200780c */ /* 0x040fe40000f24270 */
[----:B------:R-:W-:Y:S02]  /*3b40*/  ISETP.GT.AND P0, PT, R2, 0x19, P0 ;  /* 0x000000190200780c */ /* 0x000fe40000704270 */
[C---:B------:R-:W-:Y:S01]  /*3b50*/  ISETP.LT.OR P1, PT, R5.reuse, 0x19, P1 ;  /* 0x000000190500780c */ /* 0x040fe20000f21670 */
[----:B-1----:R-:W-:Y:S01]  /*3b60*/  FMUL.FTZ R6, R50, c[0x0][0x320] ;  /* 0x0000c80032067a20 */ /* 0x002fe20000410000 */
[----:B------:R-:W-:Y:S02]  /*3b70*/  ISETP.LT.OR P0, PT, R5, 0x1a, P0 ;  /* 0x0000001a0500780c */ /* 0x000fe40000701670 */
[----:B------:R-:W-:Y:S01]  /*3b80*/  FSEL R22, R15, -INF , !P1 ;  /* 0xff8000000f167808 */ /* 0x000fe20004800000 */
[----:B------:R1:W1:Y:S01]  /*3b90*/  MUFU.TANH R29, R6 ;  /* 0x00000006001d7308 */ /* 0x0002620000002400 */
[----:B------:R-:W-:-:S02]  /*3ba0*/  PLOP3.LUT P1, PT, PT, PT, UP3, 0x40, 0x0 ;  /* 0x000000000000781c */ /* 0x000fc40003f2e838 */
[----:B------:R-:W-:Y:S01]  /*3bb0*/  FSEL R21, R13, -INF , !P0 ;  /* 0xff8000000d157808 */ /* 0x000fe20004000000 */
[----:B------:R-:W-:Y:S01]  /*3bc0*/  FMUL.FTZ R13, R42, c[0x0][0x320] ;  /* 0x0000c8002a0d7a20 */ /* 0x000fe20000410000 */
[----:B------:R-:W-:Y:S02]  /*3bd0*/  PLOP3.LUT P0, PT, PT, PT, UP2, 0x40, 0x0 ;  /* 0x000000000000781c */ /* 0x000fe40003f0e828 */
[C---:B------:R-:W-:Y:S01]  /*3be0*/  ISETP.GT.AND P1, PT, R2.reuse, 0x20, P1 ;  /* 0x000000200200780c */ /* 0x040fe20000f24270 */
[----:B------:R-:W2:Y:S01]  /*3bf0*/  MUFU.TANH R15, R13 ;  /* 0x0000000d000f7308 */ /* 0x000ea20000002400 */
[----:B------:R-:W-:Y:S02]  /*3c00*/  ISETP.GT.AND P0, PT, R2, 0x21, P0 ;  /* 0x000000210200780c */ /* 0x000fe40000704270 */
[C---:B------:R-:W-:Y:S02]  /*3c10*/  ISETP.LT.OR P1, PT, R5.reuse, 0x21, P1 ;  /* 0x000000210500780c */ /* 0x040fe40000f21670 */
[----:B------:R-:W-:-:S02]  /*3c20*/  ISETP.LT.OR P0, PT, R5, 0x22, P0 ;  /* 0x000000220500780c */ /* 0x000fc40000701670 */
[----:B------:R-:W-:Y:S01]  /*3c30*/  FSEL R96, R27, -INF , !P1 ;  /* 0xff8000001b607808 */ /* 0x000fe20004800000 */
[----:B-1----:R-:W-:Y:S01]  /*3c40*/  FMUL.FTZ R6, R30, c[0x0][0x320] ;  /* 0x0000c8001e067a20 */ /* 0x002fe20000410000 */
[----:B------:R-:W-:Y:S01]  /*3c50*/  PLOP3.LUT P1, PT, PT, PT, UP1, 0x40, 0x0 ;  /* 0x000000000000781c */ /* 0x000fe20003f2e818 */
[----:B------:R-:W1:Y:S01]  /*3c60*/  MUFU.TANH R13, R12 ;  /* 0x0000000c000d7308 */ /* 0x000e620000002400 */
[----:B------:R-:W-:Y:S02]  /*3c70*/  FSEL R95, R23, -INF , !P0 ;  /* 0xff800000175f7808 */ /* 0x000fe40004000000 */
[----:B------:R-:W-:Y:S02]  /*3c80*/  PLOP3.LUT P0, PT, PT, PT, UP0, 0x40, 0x0 ;  /* 0x000000000000781c */ /* 0x000fe40003f0e808 */
[C---:B------:R-:W-:Y:S02]  /*3c90*/  ISETP.GT.AND P1, PT, R2.reuse, 0x28, P1 ;  /* 0x000000280200780c */ /* 0x040fe40000f24270 */
[----:B------:R-:W-:Y:S01]  /*3ca0*/  ISETP.GT.AND P0, PT, R2, 0x29, P0 ;  /* 0x000000290200780c */ /* 0x000fe20000704270 */
[----:B------:R5:W1:Y:S01]  /*3cb0*/  MUFU.TANH R32, R6 ;  /* 0x0000000600207308 */ /* 0x000a620000002400 */
[C---:B------:R-:W-:Y:S01]  /*3cc0*/  ISETP.LT.OR P2, PT, R5.reuse, 0x29, P1 ;  /* 0x000000290500780c */ /* 0x040fe20000f41670 */
[----:B------:R-:W-:Y:S01]  /*3cd0*/  FMUL.FTZ R2, R38, c[0x0][0x320] ;  /* 0x0000c80026027a20 */ /* 0x000fe20000410000 */
[----:B------:R-:W-:-:S02]  /*3ce0*/  ISETP.LT.OR P1, PT, R5, 0x2a, P0 ;  /* 0x0000002a0500780c */ /* 0x000fc40000721670 */
[----:B------:R-:W-:Y:S01]  /*3cf0*/  PLOP3.LUT P0, PT, PT, PT, UP6, 0x40, 0x0 ;  /* 0x000000000000781c */ /* 0x000fe20003f0e868 */
[----:B------:R-:W-:Y:S01]  /*3d00*/  UISETP.NE.AND UP6, UPT, UR22, URZ, UPT ;  /* 0x0000003f1600728c */ /* 0x000fe2000bfc5270 */
[----:B------:R-:W-:Y:S01]  /*3d10*/  FSEL R94, R26, -INF , !P2 ;  /* 0xff8000001a5e7808 */ /* 0x000fe20005000000 */
[----:B------:R-:W1:Y:S01]  /*3d20*/  MUFU.TANH R12, R2 ;  /* 0x00000002000c7308 */ /* 0x000e620000002400 */
[----:B------:R-:W-:Y:S01]  /*3d30*/  FSEL R93, R25, -INF , !P1 ;  /* 0xff800000195d7808 */ /* 0x000fe20004800000 */
[----:B-----5:R-:W-:-:S06]  /*3d40*/  FMUL.FTZ R6, R31, c[0x0][0x320] ;  /* 0x0000c8001f067a20 */ /* 0x020fcc0000410000 */
[----:B------:R5:W1:Y:S02]  /*3d50*/  MUFU.TANH R30, R6 ;  /* 0x00000006001e7308 */ /* 0x000a640000002400 */
[----:B-----5:R-:W-:-:S06]  /*3d60*/  FMUL.FTZ R6, R51, c[0x0][0x320] ;  /* 0x0000c80033067a20 */ /* 0x020fcc0000410000 */
[----:B------:R5:W1:Y:S02]  /*3d70*/  MUFU.TANH R24, R6 ;  /* 0x0000000600187308 */ /* 0x000a640000002400 */
[----:B-----5:R-:W5:Y:S02]  /*3d80*/  SHFL.IDX PT, R6, R7, 0x1, 0x1c1f ;  /* 0x003c1f0007067f89 */ /* 0x020f6400000e0000 */
[--C-:B-----5:R-:W-:Y:S02]  /*3d90*/  IMAD.IADD R5, R8, 0x1, R6.reuse ;  /* 0x0000000108057824 */ /* 0x120fe400078e0206 */
[----:B------:R-:W-:-:S03]  /*3da0*/  IMAD.IADD R2, R10, 0x1, R6 ;  /* 0x000000010a027824 */ /* 0x000fc600078e0206 */
[----:B------:R-:W-:Y:S01]  /*3db0*/  IMNMX R5, R5, R9, PT ;  /* 0x0000000905057217 */ /* 0x000fe20003800200 */
[----:B------:R-:W-:Y:S05]  /*3dc0*/  @P0 BRA `(.L_x_339) ;  /* 0x0000015000000947 */ /* 0x000fea0003800000 */
[----:B-1234-:R-:W-:Y:S01]  /*3dd0*/  IADD3 R6, R6, c[0x0][0x1d0], RZ ;  /* 0x0000740006067a10 */ /* 0x01efe20007ffe0ff */
        /* <DEDUP_REMOVED lines=11> */
.L_x_341:
[----:B------:R-:W-:-:S04]  /*3e90*/  MOV R7, c[0x0][0x32c] ;  /* 0x0000cb0000077a02 */ /* 0x000fc80000000f00 */
[----:B------:R-:W-:-:S13]  /*3ea0*/  ISETP.NE.AND P0, PT, R7, 0x1, PT ;  /* 0x000000010700780c */ /* 0x000fda0003f05270 */
[----:B------:R-:W-:-:S05]  /*3eb0*/  @P0 IMAD.HI.U32 R7, R6, c[0x0][0x330], RZ ;  /* 0x0000cc0006070a27 */ /* 0x000fca00078e00ff */
[----:B------:R-:W-:Y:S02]  /*3ec0*/  @P0 SHF.R.U32.HI R6, RZ, c[0x0][0x334], R7 ;  /* 0x0000cd00ff060a19 */ /* 0x000fe40000011607 */
.L_x_342:
[----:B------:R-:W-:Y:S05]  /*3ed0*/  BSYNC B0 ;  /* 0x0000000000007941 */ /* 0x000fea0003800000 */
.L_x_340:
[----:B------:R-:W-:-:S05]  /*3ee0*/  IMAD R6, R6, c[0x0][0x32c], R11 ;  /* 0x0000cb0006067a24 */ /* 0x000fca00078e020b */
[----:B------:R-:W-:Y:S02]  /*3ef0*/  IADD3 R7, R6, c[0x0][0x32c], RZ ;  /* 0x0000cb0006077a10 */ /* 0x000fe40007ffe0ff */
[----:B------:R-:W-:Y:S02]  /*3f00*/  IMNMX R2, R2, R6, !PT ;  /* 0x0000000602027217 */ /* 0x000fe40007800200 */
[----:B------:R-:W-:Y:S02]  /*3f10*/  IMNMX R5, R5, R7, PT ;  /* 0x0000000705057217 */ /* 0x000fe40003800200 */
.L_x_339:
[----:B-1234-:R-:W-:Y:S01]  /*3f20*/  UP2UR UR19, UPR, URZ, 0x10 ;  /* 0x000000103f137883 */ /* 0x01efe20008000000 */
[----:B------:R-:W-:Y:S01]  /*3f30*/  FMNMX.FTZ R133, R14, R16, !PT ;  /* 0x000000100e857209 */ /* 0x000fe20007810000 */
[----:B------:R-:W-:Y:S01]  /*3f40*/  UISETP.NE.AND UP4, UPT, UR21, URZ, UPT ;  /* 0x0000003f1500728c */ /* 0x000fe2000bf85270 */
[----:B------:R-:W-:Y:S01]  /*3f50*/  IMAD.SHL.U32 R236, R3, 0x2, RZ ;  /* 0x0000000203ec7824 */ /* 0x000fe200078e00ff */
[----:B------:R-:W-:Y:S01]  /*3f60*/  UP2UR UR21, UPR, URZ, 0x8 ;  /* 0x000000083f157883 */ /* 0x000fe20008000000 */
[----:B------:R-:W-:Y:S01]  /*3f70*/  FMNMX.FTZ R133, R20, R133, !PT ;  /* 0x0000008514857209 */ /* 0x000fe20007810000 */
[----:B------:R-:W-:Y:S01]  /*3f80*/  UISETP.NE.AND UP3, UPT, UR20, URZ, UPT ;  /* 0x0000003f1400728c */ /* 0x000fe2000bf65270 */
[--C-:B------:R-:W-:Y:S01]  /*3f90*/  IMAD R237, R4, 0x2, R236.reuse ;  /* 0x0000000204ed7824 */ /* 0x100fe200078e02ec */
[----:B------:R-:W-:Y:S01]  /*3fa0*/  PLOP3.LUT P0, PT, PT, PT, UP4, 0x40, 0x0 ;  /* 0x000000000000781c */ /* 0x000fe20003f0e848 */
[----:B------:R-:W-:Y:S01]  /*3fb0*/  UP2UR UR20, UPR, URZ, 0x4 ;  /* 0x000000043f147883 */ /* 0x000fe20008000000 */
[----:B------:R-:W-:Y:S01]  /*3fc0*/  FMNMX.FTZ R133, R19, R133, !PT ;  /* 0x0000008513857209 */ /* 0x000fe20007810000 */
[----:B------:R-:W-:Y:S01]  /*3fd0*/  UISETP.NE.AND UP2, UPT, UR18, URZ, UPT ;  /* 0x0000003f1200728c */ /* 0x000fe2000bf45270 */
[C---:B------:R-:W-:Y:S01]  /*3fe0*/  ISETP.GT.AND P0, PT, R2.reuse, RZ, P0 ;  /* 0x000000ff0200720c */ /* 0x040fe20000704270 */
[----:B------:R-:W-:Y:S01]  /*3ff0*/  UP2UR UR18, UPR, URZ, 0x2 ;  /* 0x000000023f127883 */ /* 0x000fe20008000000 */
[----:B------:R-:W-:Y:S01]  /*4000*/  PLOP3.LUT P2, PT, PT, PT, UP3, 0x40, 0x0 ;  /* 0x000000000000781c */ /* 0x000fe20003f4e838 */
[----:B------:R-:W-:Y:S01]  /*4010*/  UISETP.NE.AND UP1, UPT, UR5, URZ, UPT ;  /* 0x0000003f0500728c */ /* 0x000fe2000bf25270 */
[----:B------:R-:W-:Y:S01]  /*4020*/  ISETP.LT.OR P0, PT, R5, 0x1, P0 ;  /* 0x000000010500780c */ /* 0x000fe20000701670 */
[----:B------:R-:W-:Y:S01]  /*4030*/  UP2UR UR5, UPR, URZ, 0x1 ;  /* 0x000000013f057883 */ /* 0x000fe20008000000 */
[----:B------:R-:W-:Y:S01]  /*4040*/  PLOP3.LUT P1, PT, PT, PT, UP2, 0x40, 0x0 ;  /* 0x000000000000781c */ /* 0x000fe20003f2e828 */
[----:B------:R-:W-:Y:S01]  /*4050*/  UISETP.NE.AND UP0, UPT, UR4, URZ, UPT ;  /* 0x0000003f0400728c */ /* 0x000fe2000bf05270 */
[----:B------:R-:W-:Y:S01]  /*4060*/  FSEL R6, R45, -INF , !P0 ;  /* 0xff8000002d067808 */ /* 0x000fe20004000000 */
[----:B------:R-:W-:Y:S01]  /*4070*/  UISETP.NE.AND UP4, UPT, UR19, URZ, UPT ;  /* 0x0000003f1300728c */ /* 0x000fe2000bf85270 */
[----:B------:R-:W-:Y:S01]  /*4080*/  ISETP.GT.AND P0, PT, R2, 0x1, P2 ;  /* 0x000000010200780c */ /* 0x000fe20001704270 */
[----:B------:R-:W-:Y:S01]  /*4090*/  UISETP.NE.AND UP3, UPT, UR21, URZ, UPT ;  /* 0x0000003f1500728c */ /* 0x000fe2000bf65270 */
[----:B------:R-:W-:Y:S01]  /*40a0*/  PLOP3.LUT P2, PT, PT, PT, UP1, 0x40, 0x0 ;  /* 0x000000000000781c */ /* 0x000fe20003f4e818 */
[----:B------:R-:W-:Y:S01]  /*40b0*/  UISETP.NE.AND UP2, UPT, UR20, URZ, UPT ;  /* 0x0000003f1400728c */ /* 0x000fe2000bf45270 */
[----:B------:R-:W-:Y:S01]  /*40c0*/  ISETP.LT.OR P0, PT, R5, 0x2, P0 ;  /* 0x000000020500780c */ /* 0x000fe20000701670 */
[----:B------:R-:W-:Y:S01]  /*40d0*/  UISETP.NE.AND UP1, UPT, UR18, URZ, UPT ;  /* 0x0000003f1200728c */ /* 0x000fe2000bf25270 */
[----:B------:R-:W-:Y:S01]  /*40e0*/  FMNMX.FTZ R133, R18, R133, !PT ;  /* 0x0000008512857209 */ /* 0x000fe20007810000 */
[----:B------:R-:W-:Y:S01]  /*40f0*/  IMAD R240, R0, 0x2, R236 ;  /* 0x0000000200f07824 */ /* 0x000fe200078e02ec */
[----:B------:R-:W-:Y:S01]  /*4100*/  FSEL R11, R44, -INF , !P0 ;  /* 0xff8000002c0b7808 */ /* 0x000fe20004000000 */
[----:B------:R-:W-:Y:S01]  /*4110*/  LDSM.16.MT88.4 R48, [R237+0x900] ;  /* 0x00090000ed30783b */ /* 0x000fe20000004200 */
[----:B------:R-:W-:-:S02]  /*4120*/  ISETP.GT.AND P0, PT, R2, 0x8, P1 ;  /* 0x000000080200780c */ /* 0x000fc40000f04270 */
[----:B------:R-:W-:Y:S01]  /*4130*/  PLOP3.LUT P1, PT, PT, PT, UP0, 0x40, 0x0 ;  /* 0x000000000000781c */ /* 0x000fe20003f2e808 */
[----:B------:R-:W-:Y:S01]  /*4140*/  UISETP.NE.AND UP0, UPT, UR5, URZ, UPT ;  /* 0x0000003f0500728c */ /* 0x000fe2000bf05270 */
[C---:B------:R-:W-:Y:S01]  /*4150*/  ISETP.LT.OR P0, PT, R5.reuse, 0x9, P0 ;  /* 0x000000090500780c */ /* 0x040fe20000701670 */
[----:B------:R-:W-:Y:S01]  /*4160*/  LDSM.16.MT88.4 R44, [R240+0x100] ;  /* 0x00010000f02c783b */ /* 0x000fe20000004200 */
[----:B------:R-:W-:Y:S01]  /*4170*/  FMNMX.FTZ R132, R6, R11, !PT ;  /* 0x0000000b06847209 */ /* 0x000fe20007810000 */
[----:B------:R-:W-:Y:S01]  /*4180*/  ULDC.64 UR4, c[0x0][0x2c8] ;  /* 0x0000b20000047ab9 */ /* 0x000fe20000000a00 */
[----:B------:R-:W-:Y:S01]  /*4190*/  FSEL R10, R12, -INF , !P0 ;  /* 0xff8000000c0a7808 */ /* 0x000fe20004000000 */
[----:B------:R-:W-:Y:S01]  /*41a0*/  LDSM.16.MT88.4 R40, [R240+0x900] ;  /* 0x00090000f028783b */ /* 0x000fe20000004200 */
[----:B------:R-:W-:Y:S02]  /*41b0*/  ISETP.GT.AND P0, PT, R2, 0x9, P2 ;  /* 0x000000090200780c */ /* 0x000fe40001704270 */
[----:B------:R-:W-:Y:S01]  /*41c0*/  PLOP3.LUT P2, PT, PT, PT, UP6, 0x40, 0x0 ;  /* 0x000000000000781c */ /* 0x000fe20003f4e868 */
[----:B------:R-:W-:Y:S01]  /*41d0*/  LDSM.16.MT88.4 R68, [R240+0x1900] ;  /* 0x00190000f044783b */ /* 0x000fe20000004200 */
[----:B------:R-:W-:Y:S01]  /*41e0*/  ISETP.LT.OR P0, PT, R5, 0xa, P0 ;  /* 0x0000000a0500780c */ /* 0x000fe20000701670 */
[----:B------:R-:W-:Y:S01]  /*41f0*/  UISETP.NE.AND UP6, UPT, UR13, URZ, UPT ;  /* 0x0000003f0d00728c */ /* 0x000fe2000bfc5270 */
[----:B------:R-:W-:Y:S01]  /*4200*/  FMNMX.FTZ R132, R10, R132, !PT ;  /* 0x000000840a847209 */ /* 0x000fe20007810000 */
[----:B------:R-:W-:Y:S01]  /*4210*/  LDSM.16.MT88.4 R60, [R236+0x2100] ;  /* 0x00210000ec3c783b */ /* 0x000fe20000004200 */
[----:B------:R-:W-:-:S02]  /*4220*/  FSEL R9, R13, -INF , !P0 ;  /* 0xff8000000d097808 */ /* 0x000fc40004000000 */
[C---:B------:R-:W-:Y:S01]  /*4230*/  ISETP.GT.AND P0, PT, R2.reuse, 0x10, P1 ;  /* 0x000000100200780c */ /* 0x040fe20000f04270 */
[----:B------:R-:W-:Y:S01]  /*4240*/  LDSM.16.MT88.4 R64, [R237+0x1900] ;  /* 0x00190000ed40783b */ /* 0x000fe20000004200 */
[----:B------:R-:W-:Y:S01]  /*4250*/  PLOP3.LUT P1, PT, PT, PT, UP5, 0x40, 0x0 ;  /* 0x000000000000781c */ /* 0x000fe20003f2e858 */
[----:B------:R-:W-:Y:S01]  /*4260*/  UISETP.NE.AND UP5, UPT, UR14, URZ, UPT ;  /* 0x0000003f0e00728c */ /* 0x000fe2000bfa5270 */
[----:B------:R-:W-:Y:S01]  /*4270*/  ISETP.LT.OR P0, PT, R5, 0x11, P0 ;  /* 0x000000110500780c */ /* 0x000fe20000701670 */
[----:B------:R-:W-:Y:S01]  /*4280*/  LDSM.16.MT88.4 R56, [R237+0x2100] ;  /* 0x00210000ed38783b */ /* 0x000fe20000004200 */
[C---:B------:R-:W-:Y:S02]  /*4290*/  ISETP.GT.AND P1, PT, R2.reuse, 0x18, P1 ;  /* 0x000000180200780c */ /* 0x040fe40000f24270 */
[----:B------:R-:W-:Y:S01]  /*42a0*/  FSEL R8, R15, -INF , !P0 ;  /* 0xff8000000f087808 */ /* 0x000fe20004000000 */
[----:B------:R-:W-:Y:S01]  /*42b0*/  STL [R1+0x98], R163 ;  /* 0x000098a301007387 */ /* 0x000fe20000100800 */
[----:B------:R-:W-:-:S02]  /*42c0*/  ISETP.GT.AND P0, PT, R2, 0x11, P2 ;  /* 0x000000110200780c */ /* 0x000fc40001704270 */
[C---:B------:R-:W-:Y:S01]  /*42d0*/  ISETP.LT.OR P1, PT, R5.reuse, 0x19, P1 ;  /* 0x000000190500780c */ /* 0x040fe20000f21670 */
[----:B------:R-:W-:Y:S01]  /*42e0*/  STL [R1+0x94], R162 ;  /* 0x000094a201007387 */ /* 0x000fe20000100800 */
[----:B------:R-:W-:Y:S02]  /*42f0*/  ISETP.LT.OR P0, PT, R5, 0x12, P0 ;  /* 0x000000120500780c */ /* 0x000fe40000701670 */
[----:B------:R-:W-:Y:S01]  /*4300*/  FMNMX.FTZ R133, R17, R133, !PT ;  /* 0x0000008511857209 */ /* 0x000fe20007810000 */
[----:B------:R-:W-:Y:S01]  /*4310*/  STL [R1+0x90], R161 ;  /* 0x000090a101007387 */ /* 0x000fe20000100800 */
[----:B------:R-:W-:Y:S02]  /*4320*/  FSEL R7, R28, -INF , !P0 ;  /* 0xff8000001c077808 */ /* 0x000fe40004000000 */
[----:B------:R-:W-:Y:S01]  /*4330*/  PLOP3.LUT P0, PT, PT, PT, UP4, 0x40, 0x0 ;  /* 0x000000000000781c */ /* 0x000fe20003f0e848 */
[----:B------:R-:W-:Y:S01]  /*4340*/  STL [R1+0x8c], R160 ;  /* 0x00008ca001007387 */ /* 0x000fe20000100800 */
[----:B------:R-:W-:-:S02]  /*4350*/  FSEL R13, R29, -INF , !P1 ;  /* 0xff8000001d0d7808 */ /* 0x000fc40004800000 */
[----:B------:R-:W-:Y:S01]  /*4360*/  ISETP.GT.AND P0, PT, R2, 0x19, P0 ;  /* 0x000000190200780c */ /* 0x000fe20000704270 */
[----:B------:R-:W-:Y:S01]  /*4370*/  STL [R1+0x88], R135 ;  /* 0x0000888701007387 */ /* 0x000fe20000100800 */
[----:B------:R-:W-:Y:S02]  /*4380*/  PLOP3.LUT P1, PT, PT, PT, UP3, 0x40, 0x0 ;  /* 0x000000000000781c */ /* 0x000fe40003f2e838 */
[----:B------:R-:W-:Y:S02]  /*4390*/  ISETP.LT.OR P0, PT, R5, 0x1a, P0 ;  /* 0x0000001a0500780c */ /* 0x000fe40000701670 */
[----:B------:R-:W-:Y:S02]  /*43a0*/  FMNMX.FTZ R132, R9, R132, !PT ;  /* 0x0000008409847209 */ /* 0x000fe40007810000 */
[----:B------:R-:W-:Y:S02]  /*43b0*/  FMNMX.FTZ R133, R22, R133, !PT ;  /* 0x0000008516857209 */ /* 0x000fe40007810000 */
[----:B------:R-:W-:-:S02]  /*43c0*/  FSEL R15, R24, -INF , !P0 ;  /* 0xff800000180f7808 */ /* 0x000fc40004000000 */
[----:B------:R-:W-:Y:S01]  /*43d0*/  PLOP3.LUT P0, PT, PT, PT, UP2, 0x40, 0x0 ;  /* 0x000000000000781c */ /* 0x000fe20003f0e828 */
[----:B------:R-:W-:Y:S01]  /*43e0*/  LDSM.16.MT88.4 R24, [R236+0x900] ;  /* 0x00090000ec18783b */ /* 0x000fe20000004200 */
[----:B------:R-:W-:Y:S02]  /*43f0*/  ISETP.GT.AND P1, PT, R2, 0x20, P1 ;  /* 0x000000200200780c */ /* 0x000fe40000f24270 */
[----:B------:R-:W-:Y:S02]  /*4400*/  FMNMX.FTZ R132, R8, R132, !PT ;  /* 0x0000008408847209 */ /* 0x000fe40007810000 */
[----:B------:R-:W-:Y:S02]  /*4410*/  FMNMX.FTZ R133, R21, R133, !PT ;  /* 0x0000008515857209 */ /* 0x000fe40007810000 */
[----:B------:R-:W-:Y:S02]  /*4420*/  ISETP.GT.AND P0, PT, R2, 0x21, P0 ;  /* 0x000000210200780c */ /* 0x000fe40000704270 */
[----:B------:R-:W-:-:S02]  /*4430*/  ISETP.LT.OR P1, PT, R5, 0x21, P1 ;  /* 0x000000210500780c */ /* 0x000fc40000f21670 */
[----:B------:R-:W-:Y:S02]  /*4440*/  FMNMX.FTZ R132, R7, R132, !PT ;  /* 0x0000008407847209 */ /* 0x000fe40007810000 */
[----:B------:R-:W-:Y:S02]  /*4450*/  FMNMX.FTZ R133, R96, R133, !PT ;  /* 0x0000008560857209 */ /* 0x000fe40007810000 */
[----:B------:R-:W-:Y:S02]  /*4460*/  ISETP.LT.OR P0, PT, R5, 0x22, P0 ;  /* 0x000000220500780c */ /* 0x000fe40000701670 */
[----:B------:R-:W-:Y:S02]  /*4470*/  FSEL R92, R34, -INF , !P1 ;  /* 0xff800000225c7808 */ /* 0x000fe40004800000 */
[----:B------:R-:W-:Y:S02]  /*4480*/  PLOP3.LUT P1, PT, PT, PT, UP1, 0x40, 0x0 ;  /* 0x000000000000781c */ /* 0x000fe40003f2e818 */
[----:B------:R-:W-:-:S02]  /*4490*/  FMNMX.FTZ R132, R13, R132, !PT ;  /* 0x000000840d847209 */ /* 0x000fc40007810000 */
[----:B------:R-:W-:Y:S02]  /*44a0*/  FMNMX.FTZ R133, R95, R133, !PT ;  /* 0x000000855f857209 */ /* 0x000fe40007810000 */
[----:B------:R-:W-:Y:S02]  /*44b0*/  FSEL R91, R33, -INF , !P0 ;  /* 0xff800000215b7808 */ /* 0x000fe40004000000 */
[----:B------:R-:W-:Y:S02]  /*44c0*/  PLOP3.LUT P0, PT, PT, PT, UP0, 0x40, 0x0 ;  /* 0x000000000000781c */ /* 0x000fe40003f0e808 */
[----:B------:R-:W-:Y:S02]  /*44d0*/  ISETP.GT.AND P1, PT, R2, 0x28, P1 ;  /* 0x000000280200780c */ /* 0x000fe40000f24270 */
[----:B------:R-:W-:Y:S02]  /*44e0*/  FMNMX.FTZ R132, R15, R132, !PT ;  /* 0x000000840f847209 */ /* 0x000fe40007810000 */
[----:B------:R-:W-:-:S02]  /*44f0*/  FMNMX.FTZ R133, R94, R133, !PT ;  /* 0x000000855e857209 */ /* 0x000fc40007810000 */
[----:B------:R-:W-:Y:S02]  /*4500*/  ISETP.GT.AND P0, PT, R2, 0x29, P0 ;  /* 0x000000290200780c */ /* 0x000fe40000704270 */
[----:B------:R-:W-:Y:S02]  /*4510*/  ISETP.LT.OR P1, PT, R5, 0x29, P1 ;  /* 0x000000290500780c */ /* 0x000fe40000f21670 */
[----:B------:R-:W-:Y:S02]  /*4520*/  FMNMX.FTZ R132, R92, R132, !PT ;  /* 0x000000845c847209 */ /* 0x000fe40007810000 */
[----:B------:R-:W-:Y:S02]  /*4530*/  FMNMX.FTZ R133, R93, R133, !PT ;  /* 0x000000855d857209 */ /* 0x000fe40007810000 */
[----:B------:R-:W-:Y:S02]  /*4540*/  ISETP.LT.OR P0, PT, R5, 0x2a, P0 ;  /* 0x0000002a0500780c */ /* 0x000fe40000701670 */
[----:B------:R-:W-:Y:S01]  /*4550*/  FSEL R90, R32, -INF , !P1 ;  /* 0xff800000205a7808 */ /* 0x000fe20004800000 */
[----:B------:R-:W1:Y:S01]  /*4560*/  SHFL.BFLY PT, R12, R133, 0x2, 0x1f ;  /* 0x0c401f00850c7f89 */ /* 0x000e6200000e0000 */
[----:B------:R-:W-:-:S02]  /*4570*/  FMNMX.FTZ R132, R91, R132, !PT ;  /* 0x000000845b847209 */ /* 0x000fc40007810000 */
[----:B------:R-:W-:Y:S02]  /*4580*/  FSEL R89, R30, -INF , !P0 ;  /* 0xff8000001e597808 */ /* 0x000fe40004000000 */
[----:B------:R-:W-:Y:S01]  /*4590*/  FMNMX.FTZ R132, R90, R132, !PT ;  /* 0x000000845a847209 */ /* 0x000fe20007810000 */
[----:B------:R-:W-:Y:S01]  /*45a0*/  LDSM.16.MT88.4 R28, [R237+0x100] ;  /* 0x00010000ed1c783b */ /* 0x000fe20000004200 */
[----:B------:R-:W-:Y:S02]  /*45b0*/  LEA R239, R0, R237, 0x1 ;  /* 0x000000ed00ef7211 */ /* 0x000fe400078e08ff */
[----:B------:R-:W-:-:S03]  /*45c0*/  FMNMX.FTZ R132, R89, R132, !PT ;  /* 0x0000008459847209 */ /* 0x000fc60007810000 */
[----:B------:R-:W-:Y:S04]  /*45d0*/  LDSM.16.MT88.4 R32, [R239+0x100] ;  /* 0x00010000ef20783b */ /* 0x000fe80000004200 */
[----:B------:R-:W2:Y:S04]  /*45e0*/  SHFL.BFLY PT, R2, R132, 0x2, 0x1f ;  /* 0x0c401f0084027f89 */ /* 0x000ea800000e0000 */
[----:B------:R-:W-:Y:S01]  /*45f0*/  LDSM.16.MT88.4 R72, [R239+0x900] ;  /* 0x00090000ef48783b */ /* 0x000fe20000004200 */
[----:B-1----:R-:W-:-:S03]  /*4600*/  FMNMX.FTZ R133, R133, R12, !PT ;  /* 0x0000000c85857209 */ /* 0x002fc60007810000 */
[----:B------:R-:W-:Y:S04]  /*4610*/  LDSM.16.MT88.4 R76, [R239+0x1900] ;  /* 0x00190000ef4c783b */ /* 0x000fe80000004200 */
[----:B------:R-:W1:Y:S04]  /*4620*/  SHFL.BFLY PT, R12, R133, 0x1, 0x1f ;  /* 0x0c201f00850c7f89 */ /* 0x000e6800000e0000 */
[----:B------:R-:W-:Y:S01]  /*4630*/  LDSM.16.MT88.4 R80, [R239+0x2100] ;  /* 0x00210000ef50783b */ /* 0x000fe20000004200 */
[----:B--2---:R-:W-:-:S05]  /*4640*/  FMNMX.FTZ R132, R132, R2, !PT ;  /* 0x0000000284847209 */ /* 0x004fca0007810000 */
[----:B------:R-:W2:Y:S01]  /*4650*/  SHFL.BFLY PT, R2, R132, 0x1, 0x1f ;  /* 0x0c201f0084027f89 */ /* 0x000ea200000e0000 */
[----:B-1----:R-:W-:-:S04]  /*4660*/  FMNMX.FTZ R133, R133, R12, !PT ;  /* 0x0000000c85857209 */ /* 0x002fc80007810000 */
[C---:B------:R-:W-:Y:S01]  /*4670*/  FSETP.NEU.FTZ.AND P0, PT, R133.reuse, -INF , PT ;  /* 0xff8000008500780b */ /* 0x040fe20003f1d000 */
[----:B------:R-:W-:-:S05]  /*4680*/  FMUL.FTZ R12, R133, c[0x0][0x2d0] ;  /* 0x0000b400850c7a20 */ /* 0x000fca0000410000 */
[----:B------:R-:W-:-:S05]  /*4690*/  FSEL R12, R12, RZ, P0 ;  /* 0x000000ff0c0c7208 */ /* 0x000fca0000000000 */
[--C-:B------:R-:W-:Y:S01]  /*46a0*/  FFMA.FTZ R14, R14, c[0x0][0x2d0], -R12.reuse ;  /* 0x0000b4000e0e7a23 */ /* 0x100fe2000001080c */
[----:B--2---:R-:W-:Y:S01]  /*46b0*/  FMNMX.FTZ R132, R132, R2, !PT ;  /* 0x0000000284847209 */ /* 0x004fe20007810000 */
[--C-:B------:R-:W-:Y:S02]  /*46c0*/  FFMA.FTZ R16, R16, c[0x0][0x2d0], -R12.reuse ;  /* 0x0000b40010107a23 */ /* 0x100fe4000001080c */
[--C-:B------:R-:W-:Y:S01]  /*46d0*/  FFMA.FTZ R19, R19, c[0x0][0x2d0], -R12.reuse ;  /* 0x0000b40013137a23 */ /* 0x100fe2000001080c */
[C---:B------:R-:W-:Y:S01]  /*46e0*/  FSETP.NEU.FTZ.AND P0, PT, R132.reuse, -INF , PT ;  /* 0xff8000008400780b */ /* 0x040fe20003f1d000 */
[----:B------:R-:W-:Y:S01]  /*46f0*/  FMUL.FTZ R2, R132, c[0x0][0x2d0] ;  /* 0x0000b40084027a20 */ /* 0x000fe20000410000 */
[----:B------:R-:W-:Y:S01]  /*4700*/  MUFU.EX2 R97, R14 ;  /* 0x0000000e00617308 */ /* 0x000fe20000000800 */
[--C-:B------:R-:W-:Y:S02]  /*4710*/  FFMA.FTZ R18, R18, c[0x0][0x2d0], -R12.reuse ;  /* 0x0000b40012127a23 */ /* 0x100fe4000001080c */
[--C-:B------:R-:W-:Y:S01]  /*4720*/  FFMA.FTZ R17, R17, c[0x0][0x2d0], -R12.reuse ;  /* 0x0000b40011117a23 */ /* 0x100fe2000001080c */
[----:B------:R-:W-:Y:S01]  /*4730*/  FSEL R2, R2, RZ, P0 ;  /* 0x000000ff02027208 */ /* 0x000fe20000000000 */
[----:B------:R-:W-:-:S02]  /*4740*/  FFMA.FTZ R20, R20, c[0x0][0x2d0], -R12 ;  /* 0x0000b40014147a23 */ /* 0x000fc4000001080c */
[----:B------:R-:W-:Y:S01]  /*4750*/  FFMA.FTZ R22, R22, c[0x0][0x2d0], -R12 ;  /* 0x0000b40016167a23 */ /* 0x000fe2000001080c */
[----:B------:R-:W-:Y:S01]  /*4760*/  MUFU.EX2 R14, R16 ;  /* 0x00000010000e7308 */ /* 0x000fe20000000800 */
[--C-:B------:R-:W-:Y:S02]  /*4770*/  FFMA.FTZ R3, R11, c[0x0][0x2d0], -R2.reuse ;  /* 0x0000b4000b037a23 */ /* 0x100fe40000010802 */
[----:B------:R-:W-:Y:S02]  /*4780*/  FFMA.FTZ R6, R6, c[0x0][0x2d0], -R2 ;  /* 0x0000b40006067a23 */ /* 0x000fe40000010802 */
[----:B------:R-:W-:-:S03]  /*4790*/  FFMA.FTZ R21, R21, c[0x0][0x2d0], -R12 ;  /* 0x0000b40015157a23 */ /* 0x000fc6000001080c */
[----:B------:R-:W-:Y:S08]  /*47a0*/  MUFU.EX2 R99, R19 ;  /* 0x0000001300637308 */ /* 0x000ff00000000800 */
[----:B------:R-:W-:Y:S08]  /*47b0*/  MUFU.EX2 R128, R18 ;  /* 0x0000001200807308 */ /* 0x000ff00000000800 */
[----:B------:R1:W2:Y:S08]  /*47c0*/  MUFU.EX2 R130, R17 ;  /* 0x0000001100827308 */ /* 0x0002b00000000800 */
[----:B------:R3:W-:Y:S01]  /*47d0*/  MUFU.EX2 R84, R3 ;  /* 0x0000000300547308 */ /* 0x0007e20000000800 */
[----:B-1----:R-:W1:Y:S07]  /*47e0*/  LDSM.16.MT88.4 R16, [R236+0x100] ;  /* 0x00010000ec10783b */ /* 0x002e6e0000004200 */
[----:B------:R-:W4:Y:S01]  /*47f0*/  MUFU.EX2 R98, R20 ;  /* 0x0000001400627308 */ /* 0x000f220000000800 */
[----:B--2---:R-:W-:Y:S01]  /*4800*/  F2FP.PACK_AB R4, R130, R128 ;  /* 0x000000808204723e */ /* 0x004fe200000000ff */
[----:B---3--:R-:W-:-:S06]  /*4810*/  FFMA.FTZ R3, R10, c[0x0][0x2d0], -R2 ;  /* 0x0000b4000a037a23 */ /* 0x008fcc0000010802 */
[----:B------:R-:W2:Y:S08]  /*4820*/  MUFU.EX2 R86, R6 ;  /* 0x0000000600567308 */ /* 0x000eb00000000800 */
[----:B------:R3:W-:Y:S01]  /*4830*/  MUFU.EX2 R85, R3 ;  /* 0x0000000300557308 */ /* 0x0007e20000000800 */
[----:B----4-:R-:W-:-:S07]  /*4840*/  F2FP.PACK_AB R10, R99, R98 ;  /* 0x00000062630a723e */ /* 0x010fce00000000ff */
[----:B------:R-:W-:Y:S01]  /*4850*/  MUFU.EX2 R129, R22 ;  /* 0x0000001600817308 */ /* 0x000fe20000000800 */
[----:B---3--:R-:W-:Y:S01]  /*4860*/  FFMA.FTZ R3, R9, c[0x0][0x2d0], -R2 ;  /* 0x0000b40009037a23 */ /* 0x008fe20000010802 */
[----:B--2---:R-:W-:-:S06]  /*4870*/  F2FP.PACK_AB R9, R84, R86 ;  /* 0x000000565409723e */ /* 0x004fcc00000000ff */
[----:B------:R-:W2:Y:S08]  /*4880*/  MUFU.EX2 R120, R21 ;  /* 0x0000001500787308 */ /* 0x000eb00000000800 */
[----:B------:R3:W4:Y:S01]  /*4890*/  MUFU.EX2 R88, R3 ;  /* 0x0000000300587308 */ /* 0x0007220000000800 */
[----:B--2---:R-:W-:Y:S01]  /*48a0*/  F2FP.PACK_AB R6, R120, R129 ;  /* 0x000000817806723e */ /* 0x004fe200000000ff */
[----:B---3--:R-:W-:Y:S01]  /*48b0*/  FFMA.FTZ R3, R8, c[0x0][0x2d0], -R2 ;  /* 0x0000b40008037a23 */ /* 0x008fe20000010802 */
[----:B------:R-:W-:-:S02]  /*48c0*/  F2FP.PACK_AB R8, R14, R97 ;  /* 0x000000610e08723e */ /* 0x000fc400000000ff */
[----:B----4-:R-:W-:-:S03]  /*48d0*/  F2FP.PACK_AB R11, R88, R85 ;  /* 0x00000055580b723e */ /* 0x010fc600000000ff */
[----:B------:R2:W-:Y:S04]  /*48e0*/  MUFU.EX2 R87, R3 ;  /* 0x0000000300577308 */ /* 0x0005e80000000800 */
[C---:B-1----:R-:W-:Y:S08]  /*48f0*/  HMMA.16816.F32 R20, R8.reuse, R16, RZ ;  /* 0x000000100814723c */ /* 0x042ff000000018ff */
[----:B------:R-:W-:Y:S01]  /*4900*/  HMMA.16816.F32 R16, R8, R18, RZ ;  /* 0x000000120810723c */ /* 0x000fe200000018ff */
[----:B--2---:R-:W-:-:S04]  /*4910*/  FFMA.FTZ R3, R7, c[0x0][0x2d0], -R2 ;  /* 0x0000b40007037a23 */ /* 0x004fc80000010802 */
[----:B------:R1:W2:Y:S03]  /*4920*/  MUFU.EX2 R103, R3 ;  /* 0x0000000300677308 */ /* 0x0002a60000000800 */
[----:B------:R-:W-:Y:S01]  /*4930*/  HMMA.16816.F32 R36, R8, R28, RZ ;  /* 0x0000001c0824723c */ /* 0x000fe200000018ff */
[----:B-1----:R-:W-:Y:S01]  /*4940*/  FFMA.FTZ R3, R13, c[0x0][0x2d0], -R2 ;  /* 0x0000b4000d037a23 */ /* 0x002fe20000010802 */
[----:B--2---:R-:W-:-:S03]  /*4950*/  F2FP.PACK_AB R5, R103, R87 ;  /* 0x000000576705723e */ /* 0x004fc600000000ff */
[----:B------:R1:W-:Y:S02]  /*4960*/  MUFU.EX2 R105, R3 ;  /* 0x0000000300697308 */ /* 0x0003e40000000800 */
[----:B-1----:R-:W-:-:S06]  /*4970*/  FFMA.FTZ R3, R15, c[0x0][0x2d0], -R2 ;  /* 0x0000b4000f037a23 */ /* 0x002fcc0000010802 */
[----:B------:R-:W1:Y:S02]  /*4980*/  MUFU.EX2 R134, R3 ;  /* 0x0000000300867308 */ /* 0x000e640000000800 */
[----:B-1----:R-:W-:-:S07]  /*4990*/  F2FP.PACK_AB R7, R134, R105 ;  /* 0x000000698607723e */ /* 0x002fce00000000ff */
[C---:B------:R-:W-:Y:S08]  /*49a0*/  HMMA.16816.F32 R156, R4.reuse, R24, R20 ;  /* 0x00000018049c723c */ /* 0x040ff00000001814 */
[----:B------:R-:W-:Y:S08]  /*49b0*/  HMMA.16816.F32 R52, R4, R26, R16 ;  /* 0x0000001a0434723c */ /* 0x000ff00000001810 */
[C---:B------:R-:W-:Y:S01]  /*49c0*/  HMMA.16816.F32 R24, R8.reuse, R30, RZ ;  /* 0x0000001e0818723c */ /* 0x040fe200000018ff */
[----:B------:R-:W1:Y:S07]  /*49d0*/  LDSM.16.MT88.4 R28, [R236+0x1900] ;  /* 0x00190000ec1c783b */ /* 0x000e6e0000004200 */
[C---:B------:R-:W-:Y:S08]  /*49e0*/  HMMA.16816.F32 R20, R8.reuse, R44, RZ ;  /* 0x0000002c0814723c */ /* 0x040ff000000018ff */
[----:B------:R-:W-:Y:S01]  /*49f0*/  HMMA.16816.F32 R16, R8, R46, RZ ;  /* 0x0000002e0810723c */ /* 0x000fe200000018ff */
[----:B------:R-:W-:Y:S01]  /*4a00*/  IMAD.MOV.U32 R104, RZ, RZ, R52 ;  /* 0x000000ffff687224 */ /* 0x000fe200078e0034 */
[----:B------:R-:W-:Y:S01]  /*4a10*/  MOV R169, R53 ;  /* 0x0000003500a97202 */ /* 0x000fe20000000f00 */
[----:B------:R-:W-:-:S02]  /*4a20*/  IMAD.MOV.U32 R100, RZ, RZ, R55 ;  /* 0x000000ffff647224 */ /* 0x000fc400078e0037 */
[----:B------:R-:W-:Y:S02]  /*4a30*/  IMAD.MOV.U32 R168, RZ, RZ, R54 ;  /* 0x000000ffffa87224 */ /* 0x000fe400078e0036 */
[----:B------:R-:W2:Y:S01]  /*4a40*/  LDSM.16.MT88.4 R52, [R240+0x2100] ;  /* 0x00210000f034783b */ /* 0x000ea20000004200 */
[C---:B------:R-:W-:Y:S08]  /*4a50*/  HMMA.16816.F32 R148, R4.reuse, R48, R36 ;  /* 0x000000300494723c */ /* 0x040ff00000001824 */
[C---:B------:R-:W-:Y:S08]  /*4a60*/  HMMA.16816.F32 R140, R4.reuse, R40, R20 ;  /* 0x00000028048c723c */ /* 0x040ff00000001814 */
[C---:B------:R-:W-:Y:S08]  /*4a70*/  HMMA.16816.F32 R108, R4.reuse, R42, R16 ;  /* 0x0000002a046c723c */ /* 0x040ff00000001810 */
[----:B------:R-:W-:Y:S08]  /*4a80*/  HMMA.16816.F32 R136, R4, R50, R24 ;  /* 0x000000320488723c */ /* 0x000ff00000001818 */
[C---:B-1----:R-:W-:Y:S08]  /*4a90*/  HMMA.16816.F32 R40, R8.reuse, R28, RZ ;  /* 0x0000001c0828723c */ /* 0x042ff000000018ff */
[----:B------:R-:W-:Y:S01]  /*4aa0*/  HMMA.16816.F32 R48, R8, R32, RZ ;  /* 0x000000200830723c */ /* 0x000fe200000018ff */
[----:B------:R-:W-:Y:S01]  /*4ab0*/  IMAD.MOV.U32 R154, RZ, RZ, R108 ;  /* 0x000000ffff9a7224 */ /* 0x000fe200078e006c */
[----:B------:R-:W-:Y:S01]  /*4ac0*/  MOV R153, R109 ;  /* 0x0000006d00997202 */ /* 0x000fe20000000f00 */
[----:B------:R-:W-:-:S02]  /*4ad0*/  IMAD.MOV.U32 R152, RZ, RZ, R110 ;  /* 0x000000ffff987224 */ /* 0x000fc400078e006e */
[----:B------:R-:W-:-:S03]  /*4ae0*/  IMAD.MOV.U32 R147, RZ, RZ, R111 ;  /* 0x000000ffff937224 */ /* 0x000fc600078e006f */
[C---:B------:R-:W-:Y:S08]  /*4af0*/  HMMA.16816.F32 R24, R8.reuse, R68, RZ ;  /* 0x000000440818723c */ /* 0x040ff000000018ff */
[----:B------:R-:W-:Y:S08]  /*4b00*/  HMMA.16816.F32 R44, R8, R34, RZ ;  /* 0x00000022082c723c */ /* 0x000ff000000018ff */
[----:B------:R-:W-:Y:S08]  /*4b10*/  HMMA.16816.F32 R40, R4, R60, R40 ;  /* 0x0000003c0428723c */ /* 0x000ff00000001828 */
[----:B------:R-:W-:Y:S08]  /*4b20*/  HMMA.16816.F32 R36, R8, R30, RZ ;  /* 0x0000001e0824723c */ /* 0x000ff000000018ff */
[----:B------:R-:W-:Y:S08]  /*4b30*/  HMMA.16816.F32 R48, R4, R72, R48 ;  /* 0x000000480430723c */ /* 0x000ff00000001830 */
[----:B------:R-:W-:Y:S01]  /*4b40*/  HMMA.16816.F32 R16, R8, R76, RZ ;  /* 0x0000004c0810723c */ /* 0x000fe200000018ff */
[----:B------:R-:W-:Y:S01]  /*4b50*/  IMAD.MOV.U32 R146, RZ, RZ, R40 ;  /* 0x000000ffff927224 */ /* 0x000fe200078e0028 */
[----:B------:R-:W-:Y:S01]  /*4b60*/  MOV R145, R41 ;  /* 0x0000002900917202 */ /* 0x000fe20000000f00 */
[----:B------:R-:W-:-:S02]  /*4b70*/  IMAD.MOV.U32 R144, RZ, RZ, R42 ;  /* 0x000000ffff907224 */ /* 0x000fc400078e002a */
[----:B------:R-:W-:-:S03]  /*4b80*/  IMAD.MOV.U32 R131, RZ, RZ, R43 ;  /* 0x000000ffff837224 */ /* 0x000fc600078e002b */
[C---:B------:R-:W-:Y:S08]  /*4b90*/  HMMA.16816.F32 R32, R8.reuse, R64, RZ ;  /* 0x000000400820723c */ /* 0x040ff000000018ff */
[----:B------:R-:W-:Y:S01]  /*4ba0*/  HMMA.16816.F32 R28, R8, R66, RZ ;  /* 0x00000042081c723c */ /* 0x000fe200000018ff */
[----:B------:R-:W1:Y:S01]  /*4bb0*/  LDSM.16.MT88.4 R64, [R236+0x3100] ;  /* 0x00310000ec40783b */ /* 0x000e620000004200 */
[----:B------:R-:W-:Y:S01]  /*4bc0*/  MOV R161, R48 ;  /* 0x0000003000a17202 */ /* 0x000fe20000000f00 */
[----:B------:R-:W-:Y:S01]  /*4bd0*/  IMAD.MOV.U32 R160, RZ, RZ, R49 ;  /* 0x000000ffffa07224 */ /* 0x000fe200078e0031 */
[----:B------:R-:W-:Y:S01]  /*4be0*/  MOV R155, R51 ;  /* 0x00000033009b7202 */ /* 0x000fe20000000f00 */
[----:B------:R-:W-:-:S02]  /*4bf0*/  IMAD.MOV.U32 R135, RZ, RZ, R50 ;  /* 0x000000ffff877224 */ /* 0x000fc400078e0032 */
[----:B------:R-:W3:Y:S01]  /*4c00*/  LDSM.16.MT88.4 R48, [R237+0x3100] ;  /* 0x00310000ed30783b */ /* 0x000ee20000004200 */
[C---:B--2---:R-:W-:Y:S08]  /*4c10*/  HMMA.16816.F32 R24, R4.reuse, R52, R24 ;  /* 0x000000340418723c */ /* 0x044ff00000001818 */
[C---:B------:R-:W-:Y:S08]  /*4c20*/  HMMA.16816.F32 R44, R4.reuse, R74, R44 ;  /* 0x0000004a042c723c */ /* 0x040ff0000000182c */
[----:B------:R-:W-:Y:S01]  /*4c30*/  HMMA.16816.F32 R40, R4, R62, R36 ;  /* 0x0000003e0428723c */ /* 0x000fe20000001824 */
[----:B------:R-:W-:Y:S07]  /*4c40*/  LDSM.16.MT88.4 R60, [R236+0x4900] ;  /* 0x00490000ec3c783b */ /* 0x000fee0000004200 */
[----:B------:R-:W-:Y:S01]  /*4c50*/  HMMA.16816.F32 R20, R8, R70, RZ ;  /* 0x000000460814723c */ /* 0x000fe200000018ff */
[----:B------:R-:W-:Y:S01]  /*4c60*/  IMAD.MOV.U32 R119, RZ, RZ, R25 ;  /* 0x000000ffff777224 */ /* 0x000fe200078e0019 */
[----:B------:R-:W-:Y:S01]  /*4c70*/  MOV R118, R26 ;  /* 0x0000001a00767202 */ /* 0x000fe20000000f00 */
[----:B------:R-:W-:-:S02]  /*4c80*/  IMAD.MOV.U32 R117, RZ, RZ, R27 ;  /* 0x000000ffff757224 */ /* 0x000fc400078e001b */
[----:B------:R-:W-:Y:S02]  /*4c90*/  IMAD.MOV.U32 R116, RZ, RZ, R24 ;  /* 0x000000ffff747224 */ /* 0x000fe400078e0018 */
[----:B------:R-:W2:Y:S01]  /*4ca0*/  LDSM.16.MT88.4 R24, [R236+0x3900] ;  /* 0x00390000ec18783b */ /* 0x000ea20000004200 */
[C---:B------:R-:W-:Y:S01]  /*4cb0*/  HMMA.16816.F32 R16, R4.reuse, R80, R16 ;  /* 0x000000500410723c */ /* 0x040fe20000001810 */
[----:B------:R-:W-:Y:S01]  /*4cc0*/  IMAD.MOV.U32 R102, RZ, RZ, R45 ;  /* 0x000000ffff667224 */ /* 0x000fe200078e002d */
[----:B------:R-:W-:Y:S01]  /*4cd0*/  MOV R163, R46 ;  /* 0x0000002e00a37202 */ /* 0x000fe20000000f00 */
[----:B------:R-:W-:Y:S02]  /*4ce0*/  IMAD.MOV.U32 R101, RZ, RZ, R44 ;  /* 0x000000ffff657224 */ /* 0x000fe400078e002c */
[----:B------:R-:W-:Y:S02]  /*4cf0*/  IMAD.MOV.U32 R162, RZ, RZ, R47 ;  /* 0x000000ffffa27224 */ /* 0x000fe400078e002f */
[----:B------:R-:W4:Y:S01]  /*4d00*/  LDSM.16.MT88.4 R44, [R240+0x3100] ;  /* 0x00310000f02c783b */ /* 0x000f220000004200 */
[----:B------:R-:W-:Y:S01]  /*4d10*/  HMMA.16816.F32 R32, R4, R56, R32 ;  /* 0x000000380420723c */ /* 0x000fe20000001820 */
[----:B------:R-:W-:Y:S01]  /*4d20*/  MOV R36, R41 ;  /* 0x0000002900247202 */ /* 0x000fe20000000f00 */
[----:B------:R-:W-:Y:S01]  /*4d30*/  IMAD.MOV.U32 R127, RZ, RZ, R42 ;  /* 0x000000ffff7f7224 */ /* 0x000fe200078e002a */
[----:B------:R-:W-:Y:S01]  /*4d40*/  MOV R125, R40 ;  /* 0x00000028007d7202 */ /* 0x000fe20000000f00 */
[----:B------:R-:W-:-:S02]  /*4d50*/  IMAD.MOV.U32 R126, RZ, RZ, R43 ;  /* 0x000000ffff7e7224 */ /* 0x000fc400078e002b */
[----:B------:R-:W2:Y:S02]  /*4d60*/  LDSM.16.MT88.4 R40, [R237+0x3900] ;  /* 0x00390000ed28783b */ /* 0x000ea40000004200 */
[C---:B------:R-:W-:Y:S02]  /*4d70*/  HMMA.16816.F32 R20, R4.reuse, R54, R20 ;  /* 0x000000360414723c */ /* 0x040fe40000001814 */
[----:B------:R-:W2:Y:S06]  /*4d80*/  LDSM.16.MT88.4 R52, [R239+0x3100] ;  /* 0x00310000ef34783b */ /* 0x000eac0000004200 */
[----:B------:R-:W-:Y:S01]  /*4d90*/  IMAD.MOV.U32 R15, RZ, RZ, R17 ;  /* 0x000000ffff0f7224 */ /* 0x000fe200078e0011 */
[----:B------:R-:W-:Y:S01]  /*4da0*/  MOV R3, R19 ;  /* 0x0000001300037202 */ /* 0x000fe20000000f00 */
[----:B------:R-:W-:Y:S01]  /*4db0*/  IMAD.MOV.U32 R13, RZ, RZ, R18 ;  /* 0x000000ffff0d7224 */ /* 0x000fe200078e0012 */
[----:B------:R-:W-:Y:S01]  /*4dc0*/  HMMA.16816.F32 R72, R4, R58, R28 ;  /* 0x0000003a0448723c */ /* 0x000fe2000000181c */
[----:B------:R-:W-:Y:S01]  /*4dd0*/  IMAD.MOV.U32 R0, RZ, RZ, R16 ;  /* 0x000000ffff007224 */ /* 0x000fe200078e0010 */
[----:B------:R-:W4:Y:S03]  /*4de0*/  LDSM.16.MT88.4 R56, [R240+0x3900] ;  /* 0x00390000f038783b */ /* 0x000f260000004200 */
[----:B------:R-:W-:Y:S01]  /*4df0*/  IMAD.MOV.U32 R124, RZ, RZ, R33 ;  /* 0x000000ffff7c7224 */ /* 0x000fe200078e0021 */
[----:B------:R-:W-:Y:S01]  /*4e00*/  MOV R122, R35 ;  /* 0x00000023007a7202 */ /* 0x000fe20000000f00 */
[----:B------:R-:W-:Y:S01]  /*4e10*/  IMAD.MOV.U32 R123, RZ, RZ, R34 ;  /* 0x000000ffff7b7224 */ /* 0x000fe200078e0022 */
[----:B-1----:R-:W-:Y:S01]  /*4e20*/  HMMA.16816.F32 R16, R8, R64, RZ ;  /* 0x000000400810723c */ /* 0x002fe200000018ff */
[----:B------:R-:W-:-:S04]  /*4e30*/  IMAD.MOV.U32 R121, RZ, RZ, R32 ;  /* 0x000000ffff797224 */ /* 0x000fc800078e0020 */
[----:B------:R-:W-:Y:S01]  /*4e40*/  MOV R111, R23 ;  /* 0x00000017006f7202 */ /* 0x000fe20000000f00 */
[----:B------:R-:W-:Y:S01]  /*4e50*/  IMAD.MOV.U32 R110, RZ, RZ, R21 ;  /* 0x000000ffff6e7224 */ /* 0x000fe200078e0015 */
[----:B------:R-:W-:Y:S01]  /*4e60*/  MOV R108, R20 ;  /* 0x00000014006c7202 */ /* 0x000fe20000000f00 */
[----:B---3--:R-:W-:Y:S01]  /*4e70*/  HMMA.16816.F32 R32, R8, R48, RZ ;  /* 0x000000300820723c */ /* 0x008fe200000018ff */
[----:B------:R-:W-:Y:S02]  /*4e80*/  IMAD.MOV.U32 R65, RZ, RZ, R36 ;  /* 0x000000ffff417224 */ /* 0x000fe400078e0024 */
[----:B------:R-:W-:-:S05]  /*4e90*/  IMAD.MOV.U32 R109, RZ, RZ, R22 ;  /* 0x000000ffff6d7224 */ /* 0x000fca00078e0016 */
[C---:B------:R-:W-:Y:S01]  /*4ea0*/  HMMA.16816.F32 R28, R8.reuse, R50, RZ ;  /* 0x00000032081c723c */ /* 0x040fe200000018ff */
[----:B------:R-:W1:Y:S07]  /*4eb0*/  LDSM.16.MT88.4 R48, [R239+0x3900] ;  /* 0x00390000ef30783b */ /* 0x000e6e0000004200 */
[----:B------:R-:W-:Y:S08]  /*4ec0*/  HMMA.16816.F32 R36, R8, R66, RZ ;  /* 0x000000420824723c */ /* 0x000ff000000018ff */
[----:B--2---:R-:W-:Y:S08]  /*4ed0*/  HMMA.16816.F32 R68, R4, R24, R16 ;  /* 0x000000180444723c */ /* 0x004ff00000001810 */
[C---:B----4-:R-:W-:Y:S07]  /*4ee0*/  HMMA.16816.F32 R16, R8.reuse, R44, RZ ;  /* 0x0000002c0810723c */ /* 0x050fee00000018ff */
[----:B------:R-:W-:Y:S01]  /*4ef0*/  MOV R45, R105 ;  /* 0x00000069002d7202 */ /* 0x000fe20000000f00 */
[----:B------:R-:W-:Y:S08]  /*4f00*/  HMMA.16816.F32 R20, R8, R78, RZ ;  /* 0x0000004e0814723c */ /* 0x000ff000000018ff */
[C---:B------:R-:W-:Y:S08]  /*4f10*/  HMMA.16816.F32 R76, R4.reuse, R40, R32 ;  /* 0x00000028044c723c */ /* 0x040ff00000001820 */
[----:B------:R-:W-:Y:S01]  /*4f20*/  HMMA.16816.F32 R172, R4, R42, R28 ;  /* 0x0000002a04ac723c */ /* 0x000fe2000000181c */
[----:B------:R-:W-:Y:S07]  /*4f30*/  LDSM.16.MT88.4 R40, [R237+0x4900] ;  /* 0x00490000ed28783b */ /* 0x000fee0000004200 */
[C---:B------:R-:W-:Y:S07]  /*4f40*/  HMMA.16816.F32 R32, R8.reuse, R46, RZ ;  /* 0x0000002e0820723c */ /* 0x040fee00000018ff */
[----:B------:R-:W-:Y:S01]  /*4f50*/  MOV R46, R123 ;  /* 0x0000007b002e7202 */ /* 0x000fe20000000f00 */
[----:B------:R-:W-:Y:S01]  /*4f60*/  HMMA.16816.F32 R28, R8, R52, RZ ;  /* 0x00000034081c723c */ /* 0x000fe200000018ff */
[----:B------:R-:W-:-:S06]  /*4f70*/  IMAD.MOV.U32 R47, RZ, RZ, R122 ;  /* 0x000000ffff2f7224 */ /* 0x000fcc00078e007a */
[----:B------:R-:W-:Y:S01]  /*4f80*/  IMAD.MOV.U32 R53, RZ, RZ, R119 ;  /* 0x000000ffff357224 */ /* 0x000fe200078e0077 */
[----:B------:R-:W-:Y:S01]  /*4f90*/  HMMA.16816.F32 R176, R4, R26, R36 ;  /* 0x0000001a04b0723c */ /* 0x000fe20000001824 */
[----:B------:R-:W2:Y:S01]  /*4fa0*/  LDSM.16.MT88.4 R36, [R236+0x5100] ;  /* 0x00510000ec24783b */ /* 0x000ea20000004200 */
[----:B------:R-:W-:-:S06]  /*4fb0*/  IMAD.MOV.U32 R52, RZ, RZ, R116 ;  /* 0x000000ffff347224 */ /* 0x000fcc00078e0074 */
[----:B------:R-:W-:Y:S07]  /*4fc0*/  HMMA.16816.F32 R24, R8, R54, RZ ;  /* 0x000000360818723c */ /* 0x000fee00000018ff */
[----:B------:R-:W-:Y:S01]  /*4fd0*/  IMAD.MOV.U32 R54, RZ, RZ, R118 ;  /* 0x000000ffff367224 */ /* 0x000fe200078e0076 */
[----:B------:R-:W-:Y:S01]  /*4fe0*/  HMMA.16816.F32 R16, R4, R56, R16 ;  /* 0x000000380410723c */ /* 0x000fe20000001810 */
[----:B------:R-:W-:-:S06]  /*4ff0*/  MOV R55, R117 ;  /* 0x0000007500377202 */ /* 0x000fcc0000000f00 */
[----:B------:R-:W-:Y:S01]  /*5000*/  IMAD.MOV.U32 R56, RZ, RZ, R104 ;  /* 0x000000ffff387224 */ /* 0x000fe200078e0068 */
[----:B------:R-:W-:Y:S01]  /*5010*/  HMMA.16816.F32 R80, R4, R82, R20 ;  /* 0x000000520450723c */ /* 0x000fe20000001814 */
[----:B------:R-:W-:-:S07]  /*5020*/  MOV R57, R103 ;  /* 0x0000006700397202 */ /* 0x000fce0000000f00 */
[----:B------:R-:W-:Y:S07]  /*5030*/  HMMA.16816.F32 R20, R8, R60, RZ ;  /* 0x0000003c0814723c */ /* 0x000fee00000018ff */
[----:B------:R-:W-:Y:S01]  /*5040*/  MOV R60, R0 ;  /* 0x00000000003c7202 */ /* 0x000fe20000000f00 */
[----:B------:R-:W-:Y:S01]  /*5050*/  HMMA.16816.F32 R112, R4, R58, R32 ;  /* 0x0000003a0470723c */ /* 0x000fe20000001820 */
[----:B------:R-:W-:Y:S01]  /*5060*/  IMAD.MOV.U32 R44, RZ, RZ, R16 ;  /* 0x000000ffff2c7224 */ /* 0x000fe200078e0010 */
[----:B------:R-:W-:Y:S01]  /*5070*/  MOV R66, R18 ;  /* 0x0000001200427202 */ /* 0x000fe20000000f00 */
[----:B------:R-:W-:Y:S01]  /*5080*/  IMAD.MOV.U32 R67, RZ, RZ, R17 ;  /* 0x000000ffff437224 */ /* 0x000fe200078e0011 */
[----:B------:R-:W-:Y:S01]  /*5090*/  MOV R61, R15 ;  /* 0x0000000f003d7202 */ /* 0x000fe20000000f00 */
[----:B------:R-:W-:-:S02]  /*50a0*/  IMAD.MOV.U32 R64, RZ, RZ, R19 ;  /* 0x000000ffff407224 */ /* 0x000fc400078e0013 */
[----:B------:R-:W-:Y:S01]  /*50b0*/  IMAD.MOV.U32 R32, RZ, RZ, R102 ;  /* 0x000000ffff207224 */ /* 0x000fe200078e0066 */
[----:B-1----:R-:W-:Y:S01]  /*50c0*/  HMMA.16816.F32 R104, R4, R48, R28 ;  /* 0x000000300468723c */ /* 0x002fe2000000181c */
[----:B------:R-:W-:Y:S01]  /*50d0*/  LDSM.16.MT88.4 R28, [R240+0x4900] ;  /* 0x00490000f01c783b */ /* 0x000fe20000004200 */
[----:B------:R-:W-:Y:S01]  /*50e0*/  IMAD.MOV.U32 R33, RZ, RZ, R57 ;  /* 0x000000ffff217224 */ /* 0x000fe200078e0039 */
[----:B------:R-:W-:Y:S01]  /*50f0*/  MOV R35, R44 ;  /* 0x0000002c00237202 */ /* 0x000fe20000000f00 */
[----:B------:R-:W-:Y:S01]  /*5100*/  IMAD.MOV.U32 R57, RZ, RZ, R65 ;  /* 0x000000ffff397224 */ /* 0x000fe200078e0041 */
[----:B------:R-:W-:Y:S01]  /*5110*/  MOV R65, R120 ;  /* 0x0000007800417202 */ /* 0x000fe20000000f00 */
[----:B------:R-:W-:Y:S01]  /*5120*/  IMAD.MOV.U32 R44, RZ, RZ, R121 ;  /* 0x000000ffff2c7224 */ /* 0x000fe200078e0079 */
[----:B------:R-:W-:Y:S01]  /*5130*/  MOV R48, R100 ;  /* 0x0000006400307202 */ /* 0x000fe20000000f00 */
[----:B------:R-:W-:Y:S01]  /*5140*/  IMAD.MOV.U32 R49, RZ, RZ, R101 ;  /* 0x000000ffff317224 */ /* 0x000fe200078e0065 */
[----:B------:R-:W-:Y:S01]  /*5150*/  HMMA.16816.F32 R16, R8, R62, RZ ;  /* 0x0000003e0810723c */ /* 0x000fe200000018ff */
[----:B------:R-:W-:Y:S01]  /*5160*/  IMAD.MOV.U32 R34, RZ, RZ, R45 ;  /* 0x000000ffff227224 */ /* 0x000fe200078e002d */
[----:B------:R-:W-:Y:S01]  /*5170*/  MOV R59, R126 ;  /* 0x0000007e003b7202 */ /* 0x000fe20000000f00 */
[----:B------:R-:W-:-:S02]  /*5180*/  IMAD.MOV.U32 R58, RZ, RZ, R127 ;  /* 0x000000ffff3a7224 */ /* 0x000fc400078e007f */
[----:B------:R-:W-:Y:S02]  /*5190*/  IMAD.MOV.U32 R45, RZ, RZ, R124 ;  /* 0x000000ffff2d7224 */ /* 0x000fe400078e007c */
[----:B------:R-:W-:Y:S01]  /*51a0*/  FADD.FTZ R0, R97, R14 ;  /* 0x0000000e61007221 */ /* 0x000fe20000010000 */
[----:B------:R-:W-:Y:S01]  /*51b0*/  HMMA.16816.F32 R100, R4, R50, R24 ;  /* 0x000000320464723c */ /* 0x000fe20000001818 */
[----:B------:R-:W1:Y:S01]  /*51c0*/  LDSM.16.MT88.4 R24, [R237+0x5100] ;  /* 0x00510000ed18783b */ /* 0x000e620000004200 */
[----:B------:R-:W-:Y:S02]  /*51d0*/  IMAD.MOV.U32 R62, RZ, RZ, R13 ;  /* 0x000000ffff3e7224 */ /* 0x000fe400078e000d */
[----:B------:R-:W-:Y:S02]  /*51e0*/  FADD.FTZ R13, R98, R0 ;  /* 0x00000000620d7221 */ /* 0x000fe40000010000 */
[----:B------:R-:W-:Y:S02]  /*51f0*/  IMAD.MOV.U32 R63, RZ, RZ, R3 ;  /* 0x000000ffff3f7224 */ /* 0x000fe400078e0003 */
[----:B------:R-:W-:-:S02]  /*5200*/  IMAD.MOV.U32 R50, RZ, RZ, R169 ;  /* 0x000000ffff327224 */ /* 0x000fc400078e00a9 */
[----:B------:R-:W-:Y:S02]  /*5210*/  IMAD.MOV.U32 R51, RZ, RZ, R168 ;  /* 0x000000ffff337224 */ /* 0x000fe400078e00a8 */
[----:B--2---:R-:W-:Y:S01]  /*5220*/  HMMA.16816.F32 R168, R4, R36, R20 ;  /* 0x0000002404a8723c */ /* 0x004fe20000001814 */
[--C-:B------:R-:W-:Y:S02]  /*5230*/  FFMA.FTZ R3, R94, c[0x0][0x2d0], -R12.reuse ;  /* 0x0000b4005e037a23 */ /* 0x100fe4000001080c */
[----:B------:R-:W-:Y:S02]  /*5240*/  FFMA.FTZ R0, R93, c[0x0][0x2d0], -R12 ;  /* 0x0000b4005d007a23 */ /* 0x000fe4000001080c */
[----:B------:R-:W-:Y:S01]  /*5250*/  IMAD.MOV.U32 R97, RZ, RZ, R50 ;  /* 0x000000ffff617224 */ /* 0x000fe200078e0032 */
[----:B------:R-:W-:Y:S01]  /*5260*/  MOV R50, R163 ;  /* 0x000000a300327202 */ /* 0x000fe20000000f00 */
[----:B------:R-:W-:Y:S01]  /*5270*/  IMAD.MOV.U32 R36, RZ, RZ, R111 ;  /* 0x000000ffff247224 */ /* 0x000fe200078e006f */
[----:B------:R-:W-:Y:S01]  /*5280*/  HMMA.16816.F32 R20, R8, R40, RZ ;  /* 0x000000280814723c */ /* 0x000fe200000018ff */
[----:B------:R-:W-:Y:S01]  /*5290*/  MOV R37, R56 ;  /* 0x0000003800257202 */ /* 0x000fe20000000f00 */
[----:B------:R-:W-:Y:S01]  /*52a0*/  IMAD.MOV.U32 R56, RZ, RZ, R125 ;  /* 0x000000ffff387224 */ /* 0x000fe200078e007d */
[----:B------:R2:W3:Y:S01]  /*52b0*/  MUFU.EX2 R40, R0 ;  /* 0x0000000000287308 */ /* 0x0004e20000000800 */
[----:B------:R-:W-:Y:S01]  /*52c0*/  IMAD.MOV.U32 R98, RZ, RZ, R51 ;  /* 0x000000ffff627224 */ /* 0x000fe200078e0033 */
[----:B------:R4:W5:Y:S02]  /*52d0*/  LDL.LU R163, [R1+0x98] ;  /* 0x0000980001a37983 */ /* 0x0009640000300800 */
[----:B------:R-:W-:Y:S01]  /*52e0*/  IMAD.MOV.U32 R41, RZ, RZ, R108 ;  /* 0x000000ffff297224 */ /* 0x000fe200078e006c */
[----:B------:R-:W-:Y:S07]  /*52f0*/  HMMA.16816.F32 R120, R4, R38, R16 ;  /* 0x000000260478723c */ /* 0x000fee0000001810 */
[----:B------:R-:W-:Y:S01]  /*5300*/  MOV R38, R110 ;  /* 0x0000006e00267202 */ /* 0x000fe20000000f00 */
[----:B------:R-:W-:Y:S01]  /*5310*/  HMMA.16816.F32 R16, R8, R42, RZ ;  /* 0x0000002a0810723c */ /* 0x000fe200000018ff */
[----:B------:R-:W-:-:S02]  /*5320*/  IMAD.MOV.U32 R39, RZ, RZ, R109 ;  /* 0x000000ffff277224 */ /* 0x000fc400078e006d */
[----:B------:R-:W-:Y:S01]  /*5330*/  MOV R93, R38 ;  /* 0x00000026005d7202 */ /* 0x000fe20000000f00 */
[----:B--2---:R-:W-:-:S04]  /*5340*/  FFMA.FTZ R0, R92, c[0x0][0x2d0], -R2 ;  /* 0x0000b4005c007a23 */ /* 0x004fc80000010802 */
[C---:B-1----:R-:W-:Y:S01]  /*5350*/  HMMA.16816.F32 R108, R4.reuse, R24, R20 ;  /* 0x00000018046c723c */ /* 0x042fe20000001814 */
[----:B------:R-:W1:Y:S11]  /*5360*/  LDSM.16.MT88.4 R20, [R240+0x5100] ;  /* 0x00510000f014783b */ /* 0x000e760000004200 */
[----:B------:R-:W-:Y:S04]  /*5370*/  @!UPT UIADD3 URZ, URZ, URZ, URZ ;  /* 0x0000003f3f3ff290 */ /* 0x000fe8000fffe03f */
[----:B------:R-:W-:Y:S01]  /*5380*/  HMMA.16816.F32 R116, R4, R26, R16 ;  /* 0x0000001a0474723c */ /* 0x000fe20000001810 */
[----:B------:R-:W-:Y:S01]  /*5390*/  MOV R38, R144 ;  /* 0x0000009000267202 */ /* 0x000fe20000000f00 */
[----:B------:R-:W-:Y:S02]  /*53a0*/  IMAD.MOV.U32 R43, RZ, RZ, R155 ;  /* 0x000000ffff2b7224 */ /* 0x000fe400078e009b */
[----:B------:R-:W-:Y:S02]  /*53b0*/  IMAD.MOV.U32 R94, RZ, RZ, R39 ;  /* 0x000000ffff5e7224 */ /* 0x000fe400078e0027 */
[----:B------:R-:W-:Y:S02]  /*53c0*/  IMAD.MOV.U32 R92, RZ, RZ, R41 ;  /* 0x000000ffff5c7224 */ /* 0x000fe400078e0029 */
[----:B------:R-:W-:Y:S11]  /*53d0*/  HMMA.16816.F32 R16, R8, R28, RZ ;  /* 0x0000001c0810723c */ /* 0x000ff600000018ff */
[----:B------:R-:W-:Y:S11]  /*53e0*/  @!UPT UIADD3 URZ, URZ, URZ, URZ ;  /* 0x0000003f3f3ff290 */ /* 0x000ff6000fffe03f */
[----:B------:R-:W-:Y:S02]  /*53f0*/  @!UPT UIADD3 URZ, URZ, URZ, URZ ;  /* 0x0000003f3f3ff290 */ /* 0x000fe4000fffe03f */
[----:B-1----:R-:W-:Y:S07]  /*5400*/  HMMA.16816.F32 R124, R4, R20, R16 ;  /* 0x00000014047c723c */ /* 0x002fee0000001810 */
[--C-:B------:R-:W-:Y:S01]  /*5410*/  FFMA.FTZ R21, R96, c[0x0][0x2d0], -R12.reuse ;  /* 0x0000b40060157a23 */ /* 0x100fe2000001080c */
[----:B------:R-:W-:Y:S01]  /*5420*/  HMMA.16816.F32 R16, R8, R30, RZ ;  /* 0x0000001e0810723c */ /* 0x000fe200000018ff */
[----:B------:R-:W-:Y:S01]  /*5430*/  FFMA.FTZ R20, R95, c[0x0][0x2d0], -R12 ;  /* 0x0000b4005f147a23 */ /* 0x000fe2000001080c */
[----:B------:R-:W-:Y:S01]  /*5440*/  MOV R96, R37 ;  /* 0x0000002500607202 */ /* 0x000fe20000000f00 */
[----:B------:R-:W-:Y:S01]  /*5450*/  IMAD.MOV.U32 R95, RZ, RZ, R36 ;  /* 0x000000ffff5f7224 */ /* 0x000fe200078e0024 */
[----:B------:R-:W-:Y:S01]  /*5460*/  MOV R28, R154 ;  /* 0x0000009a001c7202 */ /* 0x000fe20000000f00 */
[----:B------:R-:W-:Y:S01]  /*5470*/  IMAD.MOV.U32 R29, RZ, RZ, R153 ;  /* 0x000000ffff1d7224 */ /* 0x000fe200078e0099 */
[----:B------:R-:W-:Y:S11]  /*5480*/  MUFU.EX2 R21, R21 ;  /* 0x0000001500157308 */ /* 0x000ff60000000800 */
[----:B------:R-:W-:Y:S07]  /*5490*/  @!UPT UIADD3 URZ, URZ, URZ, URZ ;  /* 0x0000003f3f3ff290 */ /* 0x000fee000fffe03f */
[----:B------:R-:W-:Y:S01]  /*54a0*/  HMMA.16816.F32 R24, R4, R22, R16 ;  /* 0x000000160418723c */ /* 0x000fe20000001810 */
[----:B------:R-:W-:Y:S01]  /*54b0*/  MOV R31, R147 ;  /* 0x00000093001f7202 */ /* 0x000fe20000000f00 */
[----:B------:R-:W-:Y:S01]  /*54c0*/  IMAD.MOV.U32 R36, RZ, RZ, R146 ;  /* 0x000000ffff247224 */ /* 0x000fe200078e0092 */
[----:B------:R1:W-:Y:S04]  /*54d0*/  MUFU.EX2 R23, R3 ;  /* 0x0000000300177308 */ /* 0x0003e80000000800 */
[----:B------:R-:W-:Y:S01]  /*54e0*/  FADD.FTZ R22, R99, R13 ;  /* 0x0000000d63167221 */ /* 0x000fe20000010000 */
[----:B------:R-:W-:Y:S01]  /*54f0*/  MOV R99, R48 ;  /* 0x0000003000637202 */ /* 0x000fe20000000f00 */
[----:B------:R-:W2:Y:S01]  /*5500*/  LDSM.16.MT88.4 R12, [R239+0x4900] ;  /* 0x00490000ef0c783b */ /* 0x000ea20000004200 */
[----:B------:R-:W-:Y:S01]  /*5510*/  IMAD.MOV.U32 R37, RZ, RZ, R145 ;  /* 0x000000ffff257224 */ /* 0x000fe200078e0091 */
[----:B------:R-:W2:Y:S01]  /*5520*/  MUFU.EX2 R20, R20 ;  /* 0x0000001400147308 */ /* 0x000ea20000000800 */
[----:B------:R-:W-:Y:S01]  /*5530*/  IMAD.MOV.U32 R30, RZ, RZ, R152 ;  /* 0x000000ffff1e7224 */ /* 0x000fe200078e0098 */
[----:B------:R-:W-:Y:S01]  /*5540*/  LDSM.16.MT88.4 R144, [R237+0x1100] ;  /* 0x00110000ed90783b */ /* 0x000fe20000004200 */
[----:B------:R-:W-:-:S02]  /*5550*/  IMAD.MOV.U32 R39, RZ, RZ, R131 ;  /* 0x000000ffff277224 */ /* 0x000fc400078e0083 */
[----:B------:R-:W-:Y:S01]  /*5560*/  IMAD.MOV.U32 R48, RZ, RZ, R49 ;  /* 0x000000ffff307224 */ /* 0x000fe200078e0031 */
[----:B------:R-:W-:Y:S01]  /*5570*/  LDSM.16.MT88.4 R152, [R236+0x1100] ;  /* 0x00110000ec98783b */ /* 0x000fe20000004200 */
[----:B------:R-:W-:Y:S02]  /*5580*/  IMAD.MOV.U32 R49, RZ, RZ, R32 ;  /* 0x000000ffff317224 */ /* 0x000fe400078e0020 */
[----:B-1----:R-:W-:Y:S01]  /*5590*/  FFMA.FTZ R3, R90, c[0x0][0x2d0], -R2 ;  /* 0x0000b4005a037a23 */ /* 0x002fe20000010802 */
[C---:B--2---:R-:W-:Y:S08]  /*55a0*/  HMMA.16816.F32 R16, R8.reuse, R12, RZ ;  /* 0x0000000c0810723c */ /* 0x044ff000000018ff */
[----:B------:R-:W-:Y:S01]  /*55b0*/  HMMA.16816.F32 R8, R8, R14, RZ ;  /* 0x0000000e0808723c */ /* 0x000fe200000018ff */
[----:B------:R-:W1:Y:S11]  /*55c0*/  LDSM.16.MT88.4 R12, [R239+0x5100] ;  /* 0x00510000ef0c783b */ /* 0x000e760000004200 */
[----:B------:R-:W-:Y:S04]  /*55d0*/  @!UPT UIADD3 URZ, URZ, URZ, URZ ;  /* 0x0000003f3f3ff290 */ /* 0x000fe8000fffe03f */
[C---:B-1----:R-:W-:Y:S08]  /*55e0*/  HMMA.16816.F32 R16, R4.reuse, R12, R16 ;  /* 0x0000000c0410723c */ /* 0x042ff00000001810 */
[----:B------:R-:W-:Y:S01]  /*55f0*/  HMMA.16816.F32 R12, R4, R14, R8 ;  /* 0x0000000e040c723c */ /* 0x000fe20000001808 */
[----:B------:R1:W-:Y:S06]  /*5600*/  MUFU.EX2 R7, R0 ;  /* 0x0000000000077308 */ /* 0x0003ec0000000800 */
[----:B------:R-:W-:-:S02]  /*5610*/  FADD.FTZ R4, R128, R22 ;  /* 0x0000001680047221 */ /* 0x000fc40000010000 */
[----:B------:R-:W-:Y:S01]  /*5620*/  MUFU.EX2 R5, R3 ;  /* 0x0000000300057308 */ /* 0x000fe20000000800 */
[----:B---3--:R-:W-:Y:S02]  /*5630*/  IMAD.MOV.U32 R22, RZ, RZ, R40 ;  /* 0x000000ffff167224 */ /* 0x008fe400078e0028 */
[--C-:B-1----:R-:W-:Y:S02]  /*5640*/  FFMA.FTZ R0, R91, c[0x0][0x2d0], -R2.reuse ;  /* 0x0000b4005b007a23 */ /* 0x102fe40000010802 */
[----:B------:R-:W-:-:S03]  /*5650*/  FFMA.FTZ R2, R89, c[0x0][0x2d0], -R2 ;  /* 0x0000b40059027a23 */ /* 0x000fc60000010802 */
[----:B------:R1:W-:Y:S08]  /*5660*/  MUFU.EX2 R6, R0 ;  /* 0x0000000000067308 */ /* 0x0003f00000000800 */
[----:B------:R2:W3:Y:S01]  /*5670*/  MUFU.EX2 R3, R2 ;  /* 0x0000000200037308 */ /* 0x0004e20000000800 */
[----:B------:R-:W-:Y:S01]  /*5680*/  F2FP.PACK_AB R128, R20, R21 ;  /* 0x000000151480723e */ /* 0x000fe200000000ff */
[----:B------:R-:W-:Y:S01]  /*5690*/  IMAD.MOV.U32 R8, RZ, RZ, R35 ;  /* 0x000000ffff087224 */ /* 0x000fe200078e0023 */
[----:B------:R-:W-:Y:S01]  /*56a0*/  MOV R41, R160 ;  /* 0x000000a000297202 */ /* 0x000fe20000000f00 */
[----:B------:R-:W-:-:S02]  /*56b0*/  IMAD.MOV.U32 R40, RZ, RZ, R161 ;  /* 0x000000ffff287224 */ /* 0x000fc400078e00a1 */
[----:B------:R-:W-:Y:S02]  /*56c0*/  IMAD.MOV.U32 R42, RZ, RZ, R135 ;  /* 0x000000ffff2a7224 */ /* 0x000fe400078e0087 */
[----:B------:R-:W-:Y:S02]  /*56d0*/  IMAD.MOV.U32 R51, RZ, RZ, R162 ;  /* 0x000000ffff337224 */ /* 0x000fe400078e00a2 */
[----:B-1----:R-:W-:Y:S01]  /*56e0*/  FADD.FTZ R0, R86, R84 ;  /* 0x0000005456007221 */ /* 0x002fe20000010000 */
[----:B------:R-:W-:Y:S01]  /*56f0*/  MOV R10, R66 ;  /* 0x00000042000a7202 */ /* 0x000fe20000000f00 */
[----:B------:R-:W-:Y:S01]  /*5700*/  IMAD.MOV.U32 R9, RZ, RZ, R67 ;  /* 0x000000ffff097224 */ /* 0x000fe200078e0043 */
[----:B------:R4:W5:Y:S01]  /*5710*/  LDL.LU R162, [R1+0x94] ;  /* 0x0000940001a27983 */ /* 0x0009620000300800 */
[----:B--2---:R-:W-:Y:S01]  /*5720*/  FADD.FTZ R2, R130, R4 ;  /* 0x0000000482027221 */ /* 0x004fe20000010000 */
[----:B------:R-:W-:Y:S02]  /*5730*/  F2FP.PACK_AB R130, R22, R23 ;  /* 0x000000171682723e */ /* 0x000fe400000000ff */
[----:B---3--:R-:W-:Y:S01]  /*5740*/  F2FP.PACK_AB R131, R3, R5 ;  /* 0x000000050383723e */ /* 0x008fe200000000ff */
[----:B------:R-:W-:Y:S01]  /*5750*/  FADD.FTZ R4, R129, R2 ;  /* 0x0000000281047221 */ /* 0x000fe20000010000 */
[----:B------:R-:W-:Y:S01]  /*5760*/  F2FP.PACK_AB R129, R6, R7 ;  /* 0x000000070681723e */ /* 0x000fe200000000ff */
[----:B------:R-:W-:Y:S01]  /*5770*/  FADD.FTZ R0, R85, R0 ;  /* 0x0000000055007221 */ /* 0x000fe20000010000 */
[----:B------:R4:W5:Y:S05]  /*5780*/  LDL.LU R161, [R1+0x90] ;  /* 0x0000900001a17983 */ /* 0x00096a0000300800 */
[C---:B------:R-:W-:Y:S08]  /*5790*/  HMMA.16816.F32 R148, R128.reuse, R144, R148 ;  /* 0x000000908094723c */ /* 0x040ff00000001894 */
[C---:B------:R-:W-:Y:S01]  /*57a0*/  HMMA.16816.F32 R156, R128.reuse, R152, R156 ;  /* 0x00000098809c723c */ /* 0x040fe2000000189c */
[----:B------:R-:W-:Y:S01]  /*57b0*/  FADD.FTZ R0, R88, R0 ;  /* 0x0000000058007221 */ /* 0x000fe20000010000 */
[----:B------:R4:W5:Y:S06]  /*57c0*/  LDL.LU R160, [R1+0x8c] ;  /* 0x00008c0001a07983 */ /* 0x00096c0000300800 */
[C---:B------:R-:W-:Y:S01]  /*57d0*/  HMMA.16816.F32 R144, R128.reuse, R146, R136 ;  /* 0x000000928090723c */ /* 0x040fe20000001888 */
[----:B------:R-:W1:Y:S07]  /*57e0*/  LDSM.16.MT88.4 R136, [R240+0x1100] ;  /* 0x00110000f088783b */ /* 0x000e6e0000004200 */
[----:B------:R-:W-:Y:S01]  /*57f0*/  HMMA.16816.F32 R152, R128, R154, R96 ;  /* 0x0000009a8098723c */ /* 0x000fe20000001860 */
[----:B------:R-:W-:Y:S01]  /*5800*/  FADD.FTZ R2, R87, R0 ;  /* 0x0000000057027221 */ /* 0x000fe20000010000 */
[----:B------:R-:W-:Y:S01]  /*5810*/  LDSM.16.MT88.4 R88, [R240+0x4100] ;  /* 0x00410000f058783b */ /* 0x000fe20000004200 */
[----:B------:R-:W-:-:S03]  /*5820*/  IMAD.MOV.U32 R11, RZ, RZ, R64 ;  /* 0x000000ffff0b7224 */ /* 0x000fc600078e0040 */
[----:B------:R4:W5:Y:S01]  /*5830*/  LDL.LU R135, [R1+0x88] ;  /* 0x0000880001877983 */ /* 0x0009620000300800 */
[----:B------:R-:W-:Y:S01]  /*5840*/  IMAD.MOV.U32 R98, RZ, RZ, R33 ;  /* 0x000000ffff627224 */ /* 0x000fe200078e0021 */
[----:B------:R-:W-:Y:S02]  /*5850*/  MOV R97, R34 ;  /* 0x0000002200617202 */ /* 0x000fe40000000f00 */
[----:B------:R-:W2:Y:S01]  /*5860*/  LDSM.16.MT88.4 R32, [R239+0x1100] ;  /* 0x00110000ef20783b */ /* 0x000ea20000004200 */
[C---:B-1----:R-:W-:Y:S08]  /*5870*/  HMMA.16816.F32 R140, R128.reuse, R136, R140 ;  /* 0x00000088808c723c */ /* 0x042ff0000000188c */
[C---:B------:R-:W-:Y:S08]  /*5880*/  HMMA.16816.F32 R136, R128.reuse, R138, R28 ;  /* 0x0000008a8088723c */ /* 0x040ff0000000181c */
[C---:B--2---:R-:W-:Y:S01]  /*5890*/  HMMA.16816.F32 R28, R128.reuse, R32, R40 ;  /* 0x00000020801c723c */ /* 0x044fe20000001828 */
[----:B------:R-:W-:Y:S07]  /*58a0*/  LDSM.16.MT88.4 R40, [R236+0x2900] ;  /* 0x00290000ec28783b */ /* 0x000fee0000004200 */
[C---:B------:R-:W-:Y:S01]  /*58b0*/  HMMA.16816.F32 R32, R128.reuse, R34, R48 ;  /* 0x000000228020723c */ /* 0x040fe20000001830 */
[----:B------:R-:W1:Y:S07]  /*58c0*/  LDSM.16.MT88.4 R48, [R237+0x2900] ;  /* 0x00290000ed30783b */ /* 0x000e6e0000004200 */
[C---:B-1----:R-:W-:Y:S08]  /*58d0*/  HMMA.16816.F32 R44, R128.reuse, R48, R44 ;  /* 0x00000030802c723c */ /* 0x042ff0000000182c */
[C---:B------:R-:W-:Y:S01]  /*58e0*/  HMMA.16816.F32 R48, R128.reuse, R50, R72 ;  /* 0x000000328030723c */ /* 0x040fe20000001848 */
[----:B------:R-:W1:Y:S07]  /*58f0*/  LDSM.16.MT88.4 R72, [R236+0x4100] ;  /* 0x00410000ec48783b */ /* 0x000e6e0000004200 */
[C---:B------:R-:W-:Y:S08]  /*5900*/  HMMA.16816.F32 R36, R128.reuse, R40, R36 ;  /* 0x000000288024723c */ /* 0x040ff00000001824 */
[C---:B------:R-:W-:Y:S01]  /*5910*/  HMMA.16816.F32 R40, R128.reuse, R42, R56 ;  /* 0x0000002a8028723c */ /* 0x040fe20000001838 */
[----:B------:R-:W2:Y:S07]  /*5920*/  LDSM.16.MT88.4 R56, [R240+0x2900] ;  /* 0x00290000f038783b */ /* 0x000eae0000004200 */
[C---:B-1----:R-:W-:Y:S08]  /*5930*/  HMMA.16816.F32 R68, R128.reuse, R72, R68 ;  /* 0x000000488044723c */ /* 0x042ff00000001844 */
[----:B------:R-:W-:Y:S07]  /*5940*/  HMMA.16816.F32 R72, R128, R74, R176 ;  /* 0x0000004a8048723c */ /* 0x000fee00000018b0 */
[----:B------:R-:W-:Y:S01]  /*5950*/  MOV R178, R98 ;  /* 0x0000006200b27202 */ /* 0x000fe20000000f00 */
[----:B------:R-:W-:-:S02]  /*5960*/  IMAD.MOV.U32 R179, RZ, RZ, R97 ;  /* 0x000000ffffb37224 */ /* 0x000fc400078e0061 */
[----:B------:R-:W1:Y:S01]  /*5970*/  LDSM.16.MT88.4 R96, [R239+0x4100] ;  /* 0x00410000ef60783b */ /* 0x000e620000004200 */
[C---:B--2---:R-:W-:Y:S01]  /*5980*/  HMMA.16816.F32 R52, R128.reuse, R56, R52 ;  /* 0x000000388034723c */ /* 0x044fe20000001834 */
[----:B------:R-:W-:Y:S02]  /*5990*/  IMAD.MOV.U32 R0, RZ, RZ, R65 ;  /* 0x000000ffff007224 */ /* 0x000fe400078e0041 */
[----:B------:R-:W2:Y:S05]  /*59a0*/  LDSM.16.MT88.4 R64, [R239+0x2900] ;  /* 0x00290000ef40783b */ /* 0x000eaa0000004200 */
[C---:B------:R-:W-:Y:S08]  /*59b0*/  HMMA.16816.F32 R56, R128.reuse, R58, R92 ;  /* 0x0000003a8038723c */ /* 0x040ff0000000185c */
[----:B-1----:R-:W-:Y:S01]  /*59c0*/  HMMA.16816.F32 R92, R128, R96, R104 ;  /* 0x00000060805c723c */ /* 0x002fe20000001868 */
[----:B------:R-:W1:Y:S01]  /*59d0*/  LDSM.16.MT88.4 R104, [R236+0x5900] ;  /* 0x00590000ec68783b */ /* 0x000e620000004200 */
[----:B------:R-:W-:-:S02]  /*59e0*/  FADD.FTZ R0, R0, R4 ;  /* 0x0000000400007221 */ /* 0x000fc40000010000 */
[----:B------:R-:W-:Y:S02]  /*59f0*/  FADD.FTZ R2, R178, R2 ;  /* 0x00000002b2027221 */ /* 0x000fe40000010000 */
[----:B------:R-:W-:Y:S02]  /*5a00*/  FADD.FTZ R4, R21, R0 ;  /* 0x0000000015047221 */ /* 0x000fe40000010000 */
[C---:B------:R-:W-:Y:S01]  /*5a10*/  HMMA.16816.F32 R84, R128.reuse, R88, R8 ;  /* 0x000000588054723c */ /* 0x040fe20000001808 */
[----:B------:R-:W-:Y:S01]  /*5a20*/  FADD.FTZ R0, R179, R2 ;  /* 0x00000002b3007221 */ /* 0x000fe20000010000 */
[----:B------:R-:W-:Y:S06]  /*5a30*/  LDSM.16.MT88.4 R8, [R239+0x5900] ;  /* 0x00590000ef08783b */ /* 0x000fec0000004200 */
[----:B------:R-:W-:Y:S01]  /*5a40*/  HMMA.16816.F32 R88, R128, R90, R112 ;  /* 0x0000005a8058723c */ /* 0x000fe20000001870 */
[----:B------:R-:W3:Y:S01]  /*5a50*/  LDSM.16.MT88.4 R112, [R237+0x5900] ;  /* 0x00590000ed70783b */ /* 0x000ee20000004200 */
[----:B------:R-:W-:-:S06]  /*5a60*/  FADD.FTZ R0, R134, R0 ;  /* 0x0000000086007221 */ /* 0x000fcc0000010000 */
[C---:B------:R-:W-:Y:S08]  /*5a70*/  HMMA.16816.F32 R96, R128.reuse, R98, R100 ;  /* 0x000000628060723c */ /* 0x040ff00000001864 */
[C---:B--2---:R-:W-:Y:S08]  /*5a80*/  HMMA.16816.F32 R60, R128.reuse, R64, R60 ;  /* 0x00000040803c723c */ /* 0x044ff0000000183c */
[C---:B------:R-:W-:Y:S01]  /*5a90*/  HMMA.16816.F32 R64, R128.reuse, R66, R80 ;  /* 0x000000428040723c */ /* 0x040fe20000001850 */
[----:B------:R-:W2:Y:S07]  /*5aa0*/  LDSM.16.MT88.4 R80, [R237+0x4100] ;  /* 0x00410000ed50783b */ /* 0x000eae0000004200 */
[C---:B-1----:R-:W-:Y:S08]  /*5ab0*/  HMMA.16816.F32 R100, R128.reuse, R104, R168 ;  /* 0x000000688064723c */ /* 0x042ff000000018a8 */
[----:B------:R-:W-:Y:S01]  /*5ac0*/  HMMA.16816.F32 R104, R128, R106, R120 ;  /* 0x0000006a8068723c */ /* 0x000fe20000001878 */
[----:B------:R-:W1:Y:S01]  /*5ad0*/  LDSM.16.MT88.4 R120, [R240+0x5900] ;  /* 0x00590000f078783b */ /* 0x000e620000004200 */
[----:B------:R-:W-:-:S02]  /*5ae0*/  FADD.FTZ R7, R7, R0 ;  /* 0x0000000007077221 */ /* 0x000fc40000010000 */
[----:B------:R-:W-:Y:S02]  /*5af0*/  FADD.FTZ R2, R20, R4 ;  /* 0x0000000414027221 */ /* 0x000fe40000010000 */
[----:B------:R-:W-:Y:S02]  /*5b00*/  FADD.FTZ R6, R6, R7 ;  /* 0x0000000706067221 */ /* 0x000fe40000010000 */
[----:B------:R-:W-:Y:S02]  /*5b10*/  FADD.FTZ R0, R23, R2 ;  /* 0x0000000217007221 */ /* 0x000fe40000010000 */
[----:B------:R-:W-:Y:S02]  /*5b20*/  FADD.FTZ R5, R5, R6 ;  /* 0x0000000605057221 */ /* 0x000fe40000010000 */
[----:B------:R-:W-:Y:S02]  /*5b30*/  FADD.FTZ R2, R22, R0 ;  /* 0x0000000016027221 */ /* 0x000fe40000010000 */
[----:B------:R-:W-:-:S05]  /*5b40*/  FADD.FTZ R0, R3, R5 ;  /* 0x0000000503007221 */ /* 0x000fca0000010000 */
[----:B------:R4:W-:Y:S04]  /*5b50*/  STL [R1+0x24], R0 ;  /* 0x0000240001007387 */ /* 0x0009e80000100800 */
[----:B------:R4:W-:Y:S01]  /*5b60*/  STL [R1+0x20], R2 ;  /* 0x0000200201007387 */ /* 0x0009e20000100800 */
[----:B------:R-:W-:Y:S01]  /*5b70*/  UIMAD.WIDE.U32 UR18, UR11, UR4, URZ ;  /* 0x000000040b1272a5 */ /* 0x000fe2000f8e003f */
[----:B------:R-:W-:-:S03]  /*5b80*/  PLOP3.LUT P0, PT, PT, PT, UP6, 0x40, 0x0 ;  /* 0x000000000000781c */ /* 0x000fc60003f0e868 */
[----:B------:R-:W-:Y:S01]  /*5b90*/  @UP5 USHF.R.U32.HI UR11, URZ, UR5, UR19 ;  /* 0x000000053f0b5299 */ /* 0x000fe20008011613 */
[----:B---3--:R-:W-:Y:S03]  /*5ba0*/  HMMA.16816.F32 R108, R128, R112, R108 ;  /* 0x00000070806c723c */ /* 0x008fe6000000186c */
[----:B------:R-:W-:-:S03]  /*5bb0*/  UIADD3 UR4, UR10, UR11, URZ ;  /* 0x0000000b0a047290 */ /* 0x000fc6000fffe03f */
[----:B------:R-:W-:Y:S02]  /*5bc0*/  ULDC UR11, c[0x0][0x328] ;  /* 0x0000ca00000b7ab9 */ /* 0x000fe40000000800 */
[----:B------:R-:W-:Y:S01]  /*5bd0*/  HMMA.16816.F32 R112, R128, R114, R116 ;  /* 0x000000728070723c */ /* 0x000fe20000001874 */
[----:B------:R-:W-:Y:S02]  /*5be0*/  UIADD3 UR8, UR8, -0x2, URZ ;  /* 0xfffffffe08087890 */ /* 0x000fe4000fffe03f */
[----:B------:R-:W-:-:S05]  /*5bf0*/  UIADD3 UR11, UR4, UR11, URZ ;  /* 0x0000000b040b7290 */ /* 0x000fca000fffe03f */
[C---:B--2---:R-:W-:Y:S08]  /*5c00*/  HMMA.16816.F32 R76, R128.reuse, R80, R76 ;  /* 0x00000050804c723c */ /* 0x044ff0000000184c */
[C---:B-1----:R-:W-:Y:S08]  /*5c10*/  HMMA.16816.F32 R116, R128.reuse, R120, R124 ;  /* 0x000000788074723c */ /* 0x042ff0000000187c */
[C---:B------:R-:W-:Y:S08]  /*5c20*/  HMMA.16816.F32 R80, R128.reuse, R82, R172 ;  /* 0x000000528050723c */ /* 0x040ff000000018ac */
[C---:B------:R-:W-:Y:S08]  /*5c30*/  HMMA.16816.F32 R120, R128.reuse, R122, R24 ;  /* 0x0000007a8078723c */ /* 0x040ff00000001818 */
[C---:B------:R-:W-:Y:S08]  /*5c40*/  HMMA.16816.F32 R124, R128.reuse, R8, R16 ;  /* 0x00000008807c723c */ /* 0x040ff00000001810 */
[----:B------:R-:W-:Y:S01]  /*5c50*/  HMMA.16816.F32 R128, R128, R10, R12 ;  /* 0x0000000a8080723c */ /* 0x000fe2000000180c */
[----:B------:R-:W-:Y:S07]  /*5c60*/  @P0 BRA `(.L_x_343) ;  /* 0x0000015000000947 */ /* 0x000fee0003800000 */
[----:B----4-:R-:W-:Y:S01]  /*5c70*/  ISETP.LT.AND P0, PT, RZ, UR4, PT ;  /* 0x00000004ff007c0c */ /* 0x010fe2000bf01270 */
[----:B------:R-:W-:-:S02]  /*5c80*/  UIADD3 UR18, UR4, -0x1, URZ ;  /* 0xffffffff04127890 */ /* 0x000fc4000fffe03f */
[----:B------:R-:W-:-:S10]  /*5c90*/  ULDC UR10, c[0x0][0x32c] ;  /* 0x0000cb00000a7ab9 */ /* 0x000fd40000000800 */
[----:B------:R-:W-:Y:S05]  /*5ca0*/  @P0 BRA `(.L_x_344) ;  /* 0x0000008000000947 */ /* 0x000fea0003800000 */
[----:B------:R-:W-:Y:S02]  /*5cb0*/  UISETP.NE.AND UP0, UPT, UR10, 0x1, UPT ;  /* 0x000000010a00788c */ /* 0x000fe4000bf05270 */
[----:B------:R-:W-:-:S03]  /*5cc0*/  UIADD3 UR18, -UR4, URZ, URZ ;  /* 0x0000003f04127290 */ /* 0x000fc6000fffe13f */
[----:B------:R-:W-:Y:S02]  /*5cd0*/  ULDC.64 UR4, c[0x0][0x330] ;  /* 0x0000cc0000047ab9 */ /* 0x000fe40000000a00 */
[----:B------:R-:W-:-:S07]  /*5ce0*/  UIMAD.WIDE.U32 UR20, UR18, UR4, URZ ;  /* 0x00000004121472a5 */ /* 0x000fce000f8e003f */
[----:B------:R-:W-:Y:S02]  /*5cf0*/  @UP0 UMOV UR19, UR21 ;  /* 0x0000001500130c82 */ /* 0x000fe40008000000 */
[----:B------:R-:W-:-:S04]  /*5d00*/  @UP0 USHF.R.U32.HI UR18, URZ, UR5, UR19 ;  /* 0x000000053f120299 */ /* 0x000fc80008011613 */
[----:B------:R-:W-:Y:S01]  /*5d10*/  ULOP3.LUT UR18, URZ, UR18, URZ, 0x33, !UPT ;  /* 0x000000123f127292 */ /* 0x000fe2000f8e333f */
[----:B------:R-:W-:Y:S05]  /*5d20*/  BRA `(.L_x_345) ;  /* 0x0000005000007947 */ /* 0x000fea0003800000 */
.L_x_344:
[----:B------:R-:W-:Y:S02]  /*5d30*/  UISETP.NE.AND UP0, UPT, UR10, 0x1, UPT ;  /* 0x000000010a00788c */ /* 0x000fe4000bf05270 */
[----:B------:R-:W-:Y:S02]  /*5d40*/  ULDC.64 UR4, c[0x0][0x330] ;  /* 0x0000cc0000047ab9 */ /* 0x000fe40000000a00 */
[----:B------:R-:W-:-:S07]  /*5d50*/  UIMAD.WIDE.U32 UR20, UR18, UR4, URZ ;  /* 0x00000004121472a5 */ /* 0x000fce000f8e003f */
[----:B------:R-:W-:Y:S02]  /*5d60*/  @UP0 UMOV UR19, UR21 ;  /* 0x0000001500130c82 */ /* 0x000fe40008000000 */
[----:B------:R-:W-:Y:S02]  /*5d70*/  @UP0 USHF.R.U32.HI UR18, URZ, UR5, UR19 ;  /* 0x000000053f120299 */ /* 0x000fe40008011613 */
.L_x_345:
[----:B------:R-:W-:Y:S02]  /*5d80*/  ULDC UR4, c[0x0][0x32c] ;  /* 0x0000cb0000047ab9 */ /* 0x000fe40000000800 */
[----:B------:R-:W-:-:S04]  /*5d90*/  UIMAD UR4, UR18, UR10, UR4 ;  /* 0x0000000a120472a4 */ /* 0x000fc8000f8e0204 */
[----:B------:R-:W-:-:S04]  /*5da0*/  UISETP.LT.AND UP0, UPT, UR11, UR4, UPT ;  /* 0x000000040b00728c */ /* 0x000fc8000bf01270 */
[----:B------:R-:W-:-:S04]  /*5db0*/  USEL UR11, UR11, UR4, UP0 ;  /* 0x000000040b0b7287 */ /* 0x000fc80008000000 */
.L_x_343:
[----:B----4-:R-:W-:-:S04]  /*5dc0*/  UIMAD.WIDE UR4, UR11, 0x2aaaaaab, URZ ;  /* 0x2aaaaaab0b0478a5 */ /* 0x010fc8000f8e023f */
[----:B------:R-:W-:-:S04]  /*5dd0*/  USHF.R.U32.HI UR4, URZ, 0x1f, UR5 ;  /* 0x0000001f3f047899 */ /* 0x000fc80008011605 */
[----:B------:R-:W-:-:S04]  /*5de0*/  ULEA.HI.SX32 UR4, UR5, UR4, 0x1d ;  /* 0x0000000405047291 */ /* 0x000fc8000f8fea3f */
[----:B------:R-:W-:-:S04]  /*5df0*/  UISETP.LT.AND UP0, UPT, UR9, UR4, UPT ;  /* 0x000000040900728c */ /* 0x000fc8000bf01270 */
[----:B------:R-:W-:-:S04]  /*5e00*/  USEL UR10, UR9, UR4, !UP0 ;  /* 0x00000004090a7287 */ /* 0x000fc8000c000000 */
[----:B------:R-:W-:-:S06]  /*5e10*/  UISETP.GE.AND UP0, UPT, UR8, UR10, UPT ;  /* 0x0000000a0800728c */ /* 0x000fcc000bf06270 */
[----:B------:R-:W-:-:S13]  /*5e20*/  PLOP3.LUT P0, PT, PT, PT, UP0, 0x40, 0x0 ;  /* 0x000000000000781c */ /* 0x000fda0003f0e808 */
[----:B------:R-:W-:Y:S05]  /*5e30*/  @P0 BRA `(.L_x_346) ;  /* 0x00003f9000000947 */ /* 0x000fea0003800000 */
[----:B------:R-:W2:Y:S04]  /*5e40*/  LDL.64 R8, [R1+0x48] ;  /* 0x0000480001087983 */ /* 0x000ea80000100a00 */
[----:B------:R-:W3:Y:S04]  /*5e50*/  LDL.64 R6, [R1+0x40] ;  /* 0x0000400001067983 */ /* 0x000ee80000100a00 */
[----:B------:R-:W4:Y:S04]  /*5e60*/  LDL.64 R2, [R1+0x38] ;  /* 0x0000380001027983 */ /* 0x000f280000100a00 */
[----:B------:R-:W4:Y:S01]  /*5e70*/  LDL.64 R4, [R1+0x30] ;  /* 0x0000300001047983 */ /* 0x000f220000100a00 */
[----:B------:R-:W-:-:S02]  /*5e80*/  MOV R134, R132 ;  /* 0x0000008400867202 */ /* 0x000fc40000000f00 */
[C---:B--2---:R-:W-:Y:S02]  /*5e90*/  IADD3 R0, P0, R8.reuse, 0x40, RZ ;  /* 0x0000004008007810 */ /* 0x044fe40007f1e0ff */
[----:B------:R-:W-:-:S03]  /*5ea0*/  IADD3 R11, P1, R8, 0x80, RZ ;  /* 0x00000080080b7810 */ /* 0x000fc60007f3e0ff */
[--C-:B---3--:R-:W-:Y:S01]  /*5eb0*/  IMAD.X R10, RZ, RZ, R7.reuse, P0 ;  /* 0x000000ffff0a7224 */ /* 0x108fe200000e0607 */
[----:B------:R1:W-:Y:S01]  /*5ec0*/  STL [R1+0x68], R0 ;  /* 0x0000680001007387 */ /* 0x0003e20000100800 */
[----:B------:R-:W-:-:S03]  /*5ed0*/  IMAD.X R9, RZ, RZ, R7, P1 ;  /* 0x000000ffff097224 */ /* 0x000fc600008e0607 */
[----:B------:R-:W-:Y:S04]  /*5ee0*/  STL [R1+0x60], R11 ;  /* 0x0000600b01007387 */ /* 0x000fe80000100800 */
[----:B------:R-:W-:Y:S01]  /*5ef0*/  STL [R1+0x64], R10 ;  /* 0x0000640a01007387 */ /* 0x000fe20000100800 */
[----:B-1----:R-:W-:Y:S02]  /*5f00*/  IADD3 R0, P0, R8, 0xc0, RZ ;  /* 0x000000c008007810 */ /* 0x002fe40007f1e0ff */
[----:B----4-:R-:W-:-:S03]  /*5f10*/  IADD3 R8, P2, R2, 0x40, RZ ;  /* 0x0000004002087810 */ /* 0x010fc60007f5e0ff */
[----:B------:R1:W-:Y:S02]  /*5f20*/  STL [R1+0x58], R0 ;  /* 0x0000580001007387 */ /* 0x0003e40000100800 */
[----:B------:R-:W-:Y:S02]  /*5f30*/  IMAD.X R6, RZ, RZ, R5, P2 ;  /* 0x000000ffff067224 */ /* 0x000fe400010e0605 */
[----:B------:R-:W-:Y:S04]  /*5f40*/  STL [R1+0x5c], R9 ;  /* 0x00005c0901007387 */ /* 0x000fe80000100800 */
[----:B------:R-:W-:Y:S01]  /*5f50*/  STL [R1+0x50], R8 ;  /* 0x0000500801007387 */ /* 0x000fe20000100800 */
[----:B-1----:R-:W-:Y:S01]  /*5f60*/  IMAD.X R0, RZ, RZ, R7, P0 ;  /* 0x000000ffff007224 */ /* 0x002fe200000e0607 */
[----:B------:R-:W-:-:S04]  /*5f70*/  IADD3 R7, P1, R2, 0x80, RZ ;  /* 0x0000008002077810 */ /* 0x000fc80007f3e0ff */
[----:B------:R1:W-:Y:S01]  /*5f80*/  STL [R1+0x54], R0 ;  /* 0x0000540001007387 */ /* 0x0003e20000100800 */
[----:B------:R-:W-:-:S03]  /*5f90*/  IMAD.X R3, RZ, RZ, R5, P1 ;  /* 0x000000ffff037224 */ /* 0x000fc600008e0605 */
[----:B------:R-:W-:Y:S04]  /*5fa0*/  STL [R1+0x1c], R7 ;  /* 0x00001c0701007387 */ /* 0x000fe80000100800 */
[----:B------:R-:W-:Y:S01]  /*5fb0*/  STL [R1+0x2c], R6 ;  /* 0x00002c0601007387 */ /* 0x000fe20000100800 */
[----:B-1----:R-:W-:-:S05]  /*5fc0*/  IADD3 R0, P0, R2, 0xc0, RZ ;  /* 0x000000c002007810 */ /* 0x002fca0007f1e0ff */
[----:B------:R1:W-:Y:S04]  /*5fd0*/  STL [R1+0x14], R0 ;  /* 0x0000140001007387 */ /* 0x0003e80000100800 */
[----:B------:R2:W-:Y:S01]  /*5fe0*/  STL [R1+0x18], R3 ;  /* 0x0000180301007387 */ /* 0x0005e20000100800 */
[----:B-1----:R-:W-:-:S05]  /*5ff0*/  IADD3.X R0, RZ, R5, RZ, P0, !PT ;  /* 0x00000005ff007210 */ /* 0x002fca00007fe4ff */
[----:B------:R2:W-:Y:S01]  /*6000*/  STL [R1+0x10], R0 ;  /* 0x0000100001007387 */ /* 0x0005e20000100800 */
[----:B------:R-:W-:-:S03]  /*6010*/  IMAD.MOV.U32 R2, RZ, RZ, R133 ;  /* 0x000000ffff027224 */ /* 0x000fc600078e0085 */
.L_x_357:
[----:B-12---:R-:W2:Y:S01]  /*6020*/  LDL R0, [R1] ;  /* 0x0000000001007983 */ /* 0x006ea20000100800 */
[----:B------:R-:W-:Y:S04]  /*6030*/  DEPBAR.LE SB0, 0x0 ;  /* 0x000080000000791a */ /* 0x000fe80000000000 */
[----:B------:R-:W-:Y:S01]  /*6040*/  BAR.SYNC.DEFER_BLOCKING 0x0 ;  /* 0x0000000000007b1d */ /* 0x000fe20000010000 */
[----:B------:R-:W-:Y:S06]  /*6050*/  UISETP.GT.AND UP0, UPT, UR9, UR8, UPT ;  /* 0x000000080900728c */ /* 0x000fec000bf04270 */
[----:B------:R-:W-:Y:S01]  /*6060*/  PLOP3.LUT P0, PT, PT, PT, UP0, 0x80, 0x0 ;  /* 0x000000000000781c */ /* 0x000fe20003f0f008 */
[----:B-----5:R1:W3:Y:S04]  /*6070*/  LDSM.16.M88.4 R8, [R135+0x10100] ;  /* 0x010100008708783b */ /* 0x0202e80000000200 */
[----:B------:R1:W4:Y:S04]  /*6080*/  LDSM.16.M88.4 R16, [R135+0x10900] ;  /* 0x010900008710783b */ /* 0x0003280000000200 */
[----:B------:R1:W1:Y:S04]  /*6090*/  LDSM.16.M88.4 R24, [R135+0x11100] ;  /* 0x011100008718783b */ /* 0x0002680000000200 */
[----:B------:R1:W1:Y:S04]  /*60a0*/  LDSM.16.M88.4 R168, [R242] ;  /* 0x00000000f2a8783b */ /* 0x0002680000000200 */
[----:B------:R1:W1:Y:S04]  /*60b0*/  LDSM.16.M88.4 R176, [R252] ;  /* 0x00000000fcb0783b */ /* 0x0002680000000200 */
[----:B--2---:R2:W1:Y:S01]  /*60c0*/  LDSM.16.M88.4 R172, [R0] ;  /* 0x0000000000ac783b */ /* 0x0044620000000200 */
[----:B------:R-:W-:-:S05]  /*60d0*/  @P0 BRA `(.L_x_347) ;  /* 0x0000043000000947 */ /* 0x000fca0003800000 */
[----:B--234-:R-:W2:Y:S01]  /*60e0*/  LDL R0, [R1+0x28] ;  /* 0x0000280001007983 */ /* 0x01cea20000100800 */
[----:B------:R-:W-:Y:S02]  /*60f0*/  ULDC.64 UR4, c[0x0][0x208] ;  /* 0x0000820000047ab9 */ /* 0x000fe40000000a00 */
[----:B------:R-:W-:Y:S01]  /*6100*/  UIMAD.WIDE.U32 UR18, UR8, UR4, URZ ;  /* 0x00000004081272a5 */ /* 0x000fe2000f8e003f */
[----:B------:R-:W3:Y:S01]  /*6110*/  LDL.64 R6, [R1+0x48] ;  /* 0x0000480001067983 */ /* 0x000ee20000100a00 */
[----:B------:R-:W-:Y:S03]  /*6120*/  USHF.R.S32.HI UR11, URZ, 0x1f, UR8 ;  /* 0x0000001f3f0b7899 */ /* 0x000fe60008011408 */
[----:B------:R-:W4:Y:S01]  /*6130*/  LDL.64 R132, [R1+0x40] ;  /* 0x0000400001847983 */ /* 0x000f220000100a00 */
[----:B------:R-:W-:Y:S03]  /*6140*/  UIMAD UR11, UR11, UR4, URZ ;  /* 0x000000040b0b72a4 */ /* 0x000fe6000f8e023f */
[----:B------:R-:W5:Y:S01]  /*6150*/  LDL R12, [R1+0x4] ;  /* 0x00000400010c7983 */ /* 0x000f620000100800 */
[----:B------:R-:W-:Y:S03]  /*6160*/  UIMAD UR11, UR8, UR5, UR11 ;  /* 0x00000005080b72a4 */ /* 0x000fe6000f8e020b */
[----:B------:R-:W5:Y:S01]  /*6170*/  LDL R22, [R1+0x68] ;  /* 0x0000680001167983 */ /* 0x000f620000100800 */
[----:B------:R-:W-:Y:S02]  /*6180*/  UIADD3 UR4, UR19, UR11, URZ ;  /* 0x0000000b13047290 */ /* 0x000fe4000fffe03f */
[----:B------:R-:W-:Y:S01]  /*6190*/  UIMAD.WIDE.U32 UR18, UR18, 0x30, URZ ;  /* 0x00000030121278a5 */ /* 0x000fe2000f8e003f */
[----:B------:R-:W5:Y:S01]  /*61a0*/  LDL R21, [R1+0x64] ;  /* 0x0000640001157983 */ /* 0x000f620000100800 */
[----:B------:R-:W-:Y:S03]  /*61b0*/  UIMAD UR4, UR4, 0x30, URZ ;  /* 0x00000030040478a4 */ /* 0x000fe6000f8e023f */
[----:B------:R-:W5:Y:S01]  /*61c0*/  LDL R20, [R1+0x60] ;  /* 0x0000600001147983 */ /* 0x000f620000100800 */
[----:B------:R-:W-:Y:S03]  /*61d0*/  UIADD3 UR4, UR19, UR4, URZ ;  /* 0x0000000413047290 */ /* 0x000fe6000fffe03f */
[----:B------:R-:W5:Y:S04]  /*61e0*/  LDL R15, [R1+0x5c] ;  /* 0x00005c00010f7983 */ /* 0x000f680000100800 */
[----:B------:R-:W5:Y:S04]  /*61f0*/  LDL R14, [R1+0x58] ;  /* 0x00005800010e7983 */ /* 0x000f680000100800 */
[----:B------:R-:W5:Y:S01]  /*6200*/  LDL R13, [R1+0x54] ;  /* 0x00005400010d7983 */ /* 0x000f620000100800 */
[----:B--2---:R-:W-:Y:S02]  /*6210*/  LOP3.LUT P2, RZ, R0, 0x1, RZ, 0xc0, !PT ;  /* 0x0000000100ff7812 */ /* 0x004fe4000784c0ff */
[----:B---3--:R-:W-:Y:S04]  /*6220*/  IADD3 R0, P1, R6, UR18, RZ ;  /* 0x0000001206007c10 */ /* 0x008fe8000ff3e0ff */
[C---:B------:R-:W-:Y:S02]  /*6230*/  LEA R4, P0, R0.reuse, c[0x0][0x1f8], 0x1 ;  /* 0x00007e0000047a11 */ /* 0x040fe400078008ff */
[----:B----4-:R-:W-:Y:S04]  /*6240*/  IADD3.X R3, R133, UR4, RZ, P1, !PT ;  /* 0x0000000485037c10 */ /* 0x010fe80008ffe4ff */
[----:B------:R-:W-:Y:S02]  /*6250*/  LEA.HI.X R5, R0, c[0x0][0x1fc], R3, 0x1, P0 ;  /* 0x00007f0000057a11 */ /* 0x000fe400000f0c03 */
[----:B-----5:R-:W-:Y:S03]  /*6260*/  IADD3 R0, P1, R22, UR18, RZ ;  /* 0x0000001216007c10 */ /* 0x020fe6000ff3e0ff */
[----:B------:R-:W-:Y:S01]  /*6270*/  @!PT LDS RZ, [RZ] ;  /* 0x00000000fffff984 */ /* 0x000fe20000000800 */
[----:B------:R-:W-:Y:S01]  /*6280*/  @!PT LDS RZ, [RZ] ;  /* 0x00000000fffff984 */ /* 0x000fe20000000800 */
[----:B------:R-:W-:Y:S01]  /*6290*/  @!PT LDS RZ, [RZ] ;  /* 0x00000000fffff984 */ /* 0x000fe20000000800 */
[----:B------:R2:W-:Y:S01]  /*62a0*/  LDGSTS.E.BYPASS.LTC128B.128 [R12+0x100], [R4.64], !P6 ;  /* 0x00100000040c7fae */ /* 0x0005e2000f101d50 */
[----:B------:R-:W-:Y:S02]  /*62b0*/  IADD3.X R3, R21, UR4, RZ, P1, !PT ;  /* 0x0000000415037c10 */ /* 0x000fe40008ffe4ff */
[C---:B--2---:R-:W-:Y:S04]  /*62c0*/  LEA R4, P0, R0.reuse, c[0x0][0x1f8], 0x1 ;  /* 0x00007e0000047a11 */ /* 0x044fe800078008ff */
[----:B------:R-:W-:Y:S02]  /*62d0*/  LEA.HI.X R5, R0, c[0x0][0x1fc], R3, 0x1, P0 ;  /* 0x00007f0000057a11 */ /* 0x000fe400000f0c03 */
[----:B------:R-:W-:Y:S03]  /*62e0*/  IADD3 R0, P1, R20, UR18, RZ ;  /* 0x0000001214007c10 */ /* 0x000fe6000ff3e0ff */
        /* <DEDUP_REMOVED lines=8> */
[----:B------:R-:W-:Y:S01]  /*6370*/  LEA.HI.X R5, R0, c[0x0][0x1fc], R3, 0x1, P0 ;  /* 0x00007f0000057a11 */ /* 0x000fe200000f0c03 */
[----:B------:R-:W-:Y:S04]  /*6380*/  @!P3 IMAD.MOV.U32 R0, RZ, RZ, c[0x0][0x208] ;  /* 0x00008200ff00b624 */ /* 0x000fe800078e00ff */
[----:B------:R2:W-:Y:S01]  /*6390*/  LDGSTS.E.BYPASS.LTC128B.128 [R12+0x4900], [R4.64], !P4 ;  /* 0x04900000040c7fae */ /* 0x0005e2000e101d50 */
[C---:B------:R-:W-:Y:S01]  /*63a0*/  @!P3 LEA R3, P0, R0.reuse, UR18, 0x5 ;  /* 0x000000120003bc11 */ /* 0x040fe2000f8028ff */
[----:B--2---:R-:W-:Y:S05]  /*63b0*/  @!P3 IMAD.MOV.U32 R4, RZ, RZ, c[0x0][0x20c] ;  /* 0x00008300ff04b624 */ /* 0x004fea00078e00ff */
[----:B------:R-:W-:Y:S02]  /*63c0*/  @!P3 LEA.HI.X R0, R0, UR4, R4, 0x5, P0 ;  /* 0x000000040000bc11 */ /* 0x000fe400080f2c04 */
[C---:B------:R-:W-:Y:S04]  /*63d0*/  @!P3 IADD3 R4, P1, R3.reuse, R6, RZ ;  /* 0x000000060304b210 */ /* 0x040fe80007f3e0ff */
[----:B------:R-:W-:Y:S01]  /*63e0*/  @!P3 LEA R6, P0, R4, c[0x0][0x1f8], 0x1 ;  /* 0x00007e000406ba11 */ /* 0x000fe200078008ff */
[----:B------:R-:W-:Y:S05]  /*63f0*/  @!P3 IMAD.X R5, R0, 0x1, R133, P1 ;  /* 0x000000010005b824 */ /* 0x000fea00008e0685 */
[----:B------:R-:W-:Y:S02]  /*6400*/  @!P3 LEA.HI.X R7, R4, c[0x0][0x1fc], R5, 0x1, P0 ;  /* 0x00007f000407ba11 */ /* 0x000fe400000f0c05 */
[----:B------:R-:W-:Y:S03]  /*6410*/  @!P3 IADD3 R5, P1, R3, R22, RZ ;  /* 0x000000160305b210 */ /* 0x000fe60007f3e0ff */
[----:B------:R2:W-:Y:S01]  /*6420*/  @!P3 LDGSTS.E.BYPASS.LTC128B.128 [R12+0x1100], [R6.64], !P6 ;  /* 0x01100000060cbfae */ /* 0x0005e2000f101d50 */
[C---:B------:R-:W-:Y:S01]  /*6430*/  @!P3 LEA R4, P0, R5.reuse, c[0x0][0x1f8], 0x1 ;  /* 0x00007e000504ba11 */ /* 0x040fe200078008ff */
[C---:B--2---:R-:W-:Y:S05]  /*6440*/  @!P3 IMAD.X R6, R0.reuse, 0x1, R21, P1 ;  /* 0x000000010006b824 */ /* 0x044fea00008e0615 */
[----:B------:R-:W-:Y:S05]  /*6450*/  @!P3 LEA.HI.X R5, R5, c[0x0][0x1fc], R6, 0x1, P0 ;  /* 0x00007f000505ba11 */ /* 0x000fea00000f0c06 */
[----:B------:R2:W-:Y:S02]  /*6460*/  @!P3 LDGSTS.E.BYPASS.LTC128B.128 [R12+0x2900], [R4.64], !P2 ;  /* 0x02900000040cbfae */ /* 0x0005e4000d101d50 */
[----:B--2---:R-:W-:Y:S04]  /*6470*/  @!P3 IADD3 R5, P1, R3, R20, RZ ;  /* 0x000000140305b210 */ /* 0x004fe80007f3e0ff */
[----:B------:R-:W-:Y:S01]  /*6480*/  @!P3 LEA R4, P0, R5, c[0x0][0x1f8], 0x1 ;  /* 0x00007e000504ba11 */ /* 0x000fe200078008ff */
[C---:B------:R-:W-:Y:S01]  /*6490*/  @!P3 IMAD.X R6, R0.reuse, 0x1, R15, P1 ;  /* 0x000000010006b824 */ /* 0x040fe200008e060f */
[----:B------:R-:W-:Y:S04]  /*64a0*/  @!P3 IADD3 R3, P1, R3, R14, RZ ;  /* 0x0000000e0303b210 */ /* 0x000fe80007f3e0ff */
[----:B------:R-:W-:Y:S01]  /*64b0*/  @!P3 LEA.HI.X R5, R5, c[0x0][0x1fc], R6, 0x1, P0 ;  /* 0x00007f000505ba11 */ /* 0x000fe200000f0c06 */
[----:B------:R-:W-:Y:S04]  /*64c0*/  @!P3 IMAD.X R0, R0, 0x1, R13, P1 ;  /* 0x000000010000b824 */ /* 0x000fe800008e060d */
[----:B------:R2:W-:Y:S02]  /*64d0*/  @!P3 LDGSTS.E.BYPASS.LTC128B.128 [R12+0x4100], [R4.64], !P5 ;  /* 0x04100000040cbfae */ /* 0x0005e4000e901d50 */
[C---:B--2---:R-:W-:Y:S04]  /*64e0*/  @!P3 LEA R4, P0, R3.reuse, c[0x0][0x1f8], 0x1 ;  /* 0x00007e000304ba11 */ /* 0x044fe800078008ff */
[----:B------:R-:W-:Y:S05]  /*64f0*/  @!P3 LEA.HI.X R5, R3, c[0x0][0x1fc], R0, 0x1, P0 ;  /* 0x00007f000305ba11 */ /* 0x000fea00000f0c00 */
[----:B------:R2:W-:Y:S04]  /*6500*/  @!P3 LDGSTS.E.BYPASS.LTC128B.128 [R12+0x5900], [R4.64], !P4 ;  /* 0x05900000040cbfae */ /* 0x0005e8000e101d50 */
.L_x_347:
[C---:B--234-:R-:W-:Y:S01]  /*6510*/  HMMA.16816.F32 R4, R160.reuse, R8, RZ ;  /* 0x00000008a004723c */ /* 0x05cfe200000018ff */
[----:B------:R-:W0:Y:S01]  /*6520*/  LDGDEPBAR ;  /* 0x00000000000079af */ /* 0x000e220000000000 */
[----:B------:R-:W-:Y:S06]  /*6530*/  UISETP.GT.AND UP0, UPT, UR8, UR9, UPT ;  /* 0x000000090800728c */ /* 0x000fec000bf04270 */
[C---:B------:R-:W-:Y:S01]  /*6540*/  HMMA.16816.F32 R8, R160.reuse, R10, RZ ;  /* 0x0000000aa008723c */ /* 0x040fe200000018ff */
[----:B------:R-:W-:Y:S07]  /*6550*/  PLOP3.LUT P0, PT, PT, PT, UP0, 0x40, 0x0 ;  /* 0x000000000000781c */ /* 0x000fee0003f0e808 */
[C---:B------:R-:W-:Y:S08]  /*6560*/  HMMA.16816.F32 R12, R160.reuse, R16, RZ ;  /* 0x00000010a00c723c */ /* 0x040ff000000018ff */
[C---:B------:R-:W-:Y:S08]  /*6570*/  HMMA.16816.F32 R16, R160.reuse, R18, RZ ;  /* 0x00000012a010723c */ /* 0x040ff000000018ff */
[C---:B-1----:R-:W-:Y:S08]  /*6580*/  HMMA.16816.F32 R20, R160.reuse, R24, RZ ;  /* 0x00000018a014723c */ /* 0x042ff000000018ff */
[----:B------:R-:W-:Y:S08]  /*6590*/  HMMA.16816.F32 R24, R160, R26, RZ ;  /* 0x0000001aa018723c */ /* 0x000ff000000018ff */
[C---:B------:R-:W-:Y:S08]  /*65a0*/  HMMA.16816.F32 R4, R164.reuse, R168, R4 ;  /* 0x000000a8a404723c */ /* 0x040ff00000001804 */
[C---:B------:R-:W-:Y:S01]  /*65b0*/  HMMA.16816.F32 R8, R164.reuse, R170, R8 ;  /* 0x000000aaa408723c */ /* 0x040fe20000001808 */
[----:B------:R-:W1:Y:S07]  /*65c0*/  LDSM.16.M88.4 R168, [R241+0x10100] ;  /* 0x01010000f1a8783b */ /* 0x000e6e0000000200 */
[C---:B------:R-:W-:Y:S08]  /*65d0*/  HMMA.16816.F32 R12, R164.reuse, R172, R12 ;  /* 0x000000aca40c723c */ /* 0x040ff0000000180c */
[C---:B------:R-:W-:Y:S01]  /*65e0*/  HMMA.16816.F32 R16, R164.reuse, R174, R16 ;  /* 0x000000aea410723c */ /* 0x040fe20000001810 */
[----:B------:R-:W2:Y:S07]  /*65f0*/  LDSM.16.M88.4 R172, [R241+0x10900] ;  /* 0x01090000f1ac783b */ /* 0x000eae0000000200 */
[C---:B------:R-:W-:Y:S08]  /*6600*/  HMMA.16816.F32 R20, R164.reuse, R176, R20 ;  /* 0x000000b0a414723c */ /* 0x040ff00000001814 */
[----:B------:R-:W-:Y:S08]  /*6610*/  HMMA.16816.F32 R24, R164, R178, R24 ;  /* 0x000000b2a418723c */ /* 0x000ff00000001818 */
[C---:B-1----:R-:W-:Y:S08]  /*6620*/  HMMA.16816.F32 R4, R180.reuse, R168, R4 ;  /* 0x000000a8b404723c */ /* 0x042ff00000001804 */
[C---:B------:R-:W-:Y:S01]  /*6630*/  HMMA.16816.F32 R8, R180.reuse, R170, R8 ;  /* 0x000000aab408723c */ /* 0x040fe20000001808 */
[----:B------:R-:W1:Y:S07]  /*6640*/  LDSM.16.M88.4 R168, [R241+0x11100] ;  /* 0x01110000f1a8783b */ /* 0x000e6e0000000200 */
[C---:B--2---:R-:W-:Y:S08]  /*6650*/  HMMA.16816.F32 R12, R180.reuse, R172, R12 ;  /* 0x000000acb40c723c */ /* 0x044ff0000000180c */
[C---:B------:R-:W-:Y:S01]  /*6660*/  HMMA.16816.F32 R16, R180.reuse, R174, R16 ;  /* 0x000000aeb410723c */ /* 0x040fe20000001810 */
[----:B------:R-:W2:Y:S07]  /*6670*/  LDSM.16.M88.4 R172, [R238] ;  /* 0x00000000eeac783b */ /* 0x000eae0000000200 */
[C---:B-1----:R-:W-:Y:S08]  /*6680*/  HMMA.16816.F32 R20, R180.reuse, R168, R20 ;  /* 0x000000a8b414723c */ /* 0x042ff00000001814 */
[----:B------:R-:W-:Y:S01]  /*6690*/  HMMA.16816.F32 R24, R180, R170, R24 ;  /* 0x000000aab418723c */ /* 0x000fe20000001818 */
[----:B------:R-:W1:Y:S07]  /*66a0*/  LDSM.16.M88.4 R168, [R238+0x800] ;  /* 0x00080000eea8783b */ /* 0x000e6e0000000200 */
[C---:B--2---:R-:W-:Y:S08]  /*66b0*/  HMMA.16816.F32 R4, R184.reuse, R172, R4 ;  /* 0x000000acb804723c */ /* 0x044ff00000001804 */
[C---:B------:R-:W-:Y:S01]  /*66c0*/  HMMA.16816.F32 R8, R184.reuse, R174, R8 ;  /* 0x000000aeb808723c */ /* 0x040fe20000001808 */
[----:B------:R-:W2:Y:S07]  /*66d0*/  LDSM.16.M88.4 R172, [R238+0x1000] ;  /* 0x00100000eeac783b */ /* 0x000eae0000000200 */
[C---:B-1----:R-:W-:Y:S08]  /*66e0*/  HMMA.16816.F32 R12, R184.reuse, R168, R12 ;  /* 0x000000a8b80c723c */ /* 0x042ff0000000180c */
[C---:B------:R-:W-:Y:S01]  /*66f0*/  HMMA.16816.F32 R16, R184.reuse, R170, R16 ;  /* 0x000000aab810723c */ /* 0x040fe20000001810 */
[----:B------:R-:W1:Y:S07]  /*6700*/  LDSM.16.M88.4 R168, [R135+0x11900] ;  /* 0x0119000087a8783b */ /* 0x000e6e0000000200 */
[C---:B--2---:R-:W-:Y:S08]  /*6710*/  HMMA.16816.F32 R20, R184.reuse, R172, R20 ;  /* 0x000000acb814723c */ /* 0x044ff00000001814 */
[----:B------:R-:W-:Y:S01]  /*6720*/  HMMA.16816.F32 R24, R184, R174, R24 ;  /* 0x000000aeb818723c */ /* 0x000fe20000001818 */
[----:B------:R-:W2:Y:S07]  /*6730*/  LDSM.16.M88.4 R172, [R135+0x12100] ;  /* 0x0121000087ac783b */ /* 0x000eae0000000200 */
        /* <DEDUP_REMOVED lines=8> */
[----:B------:R-:W1:Y:S07]  /*67c0*/  LDSM.16.M88.4 R168, [R250] ;  /* 0x00000000faa8783b */ /* 0x000e6e0000000200 */
[C---:B--2---:R-:W-:Y:S08]  /*67d0*/  HMMA.16816.F32 R4, R192.reuse, R172, R4 ;  /* 0x000000acc004723c */ /* 0x044ff00000001804 */
[C---:B------:R-:W-:Y:S01]  /*67e0*/  HMMA.16816.F32 R8, R192.reuse, R174, R8 ;  /* 0x000000aec008723c */ /* 0x040fe20000001808 */
[----:B------:R-:W2:Y:S07]  /*67f0*/  LDSM.16.M88.4 R172, [R249] ;  /* 0x00000000f9ac783b */ /* 0x000eae0000000200 */
        /* <DEDUP_REMOVED lines=11> */
[----:B------:R-:W2:Y:S07]  /*68b0*/  LDSM.16.M88.4 R172, [R238+0x1800] ;  /* 0x00180000eeac783b */ /* 0x000eae0000000200 */
        /* <DEDUP_REMOVED lines=76> */
[C---:B------:R-:W-:Y:S11]  /*6d80*/  HMMA.16816.F32 R8, R232.reuse, R174, R8 ;  /* 0x000000aee808723c */ /* 0x040ff60000001808 */
[----:B------:R-:W-:Y:S05]  /*6d90*/  @!UPT UIADD3 URZ, URZ, URZ, URZ ;  /* 0x0000003f3f3ff290 */ /* 0x000fea000fffe03f */
[----:B------:R-:W-:Y:S02]  /*6da0*/  FMUL.FTZ R4, R4, c[0x0][0x320] ;  /* 0x0000c80004047a20 */ /* 0x000fe40000410000 */
[----:B------:R-:W-:Y:S02]  /*6db0*/  FMUL.FTZ R5, R5, c[0x0][0x320] ;  /* 0x0000c80005057a20 */ /* 0x000fe40000410000 */
[----:B------:R-:W-:Y:S01]  /*6dc0*/  MUFU.TANH R174, R4 ;  /* 0x0000000400ae7308 */ /* 0x000fe20000002400 */
[----:B------:R-:W-:Y:S02]  /*6dd0*/  FMUL.FTZ R6, R6, c[0x0][0x320] ;  /* 0x0000c80006067a20 */ /* 0x000fe40000410000 */
[----:B------:R-:W-:Y:S01]  /*6de0*/  FMUL.FTZ R7, R7, c[0x0][0x320] ;  /* 0x0000c80007077a20 */ /* 0x000fe20000410000 */
[C---:B-1----:R-:W-:Y:S03]  /*6df0*/  HMMA.16816.F32 R12, R232.reuse, R168, R12 ;  /* 0x000000a8e80c723c */ /* 0x042fe6000000180c */
[----:B------:R-:W-:Y:S03]  /*6e00*/  FMUL.FTZ R9, R9, c[0x0][0x320] ;  /* 0x0000c80009097a20 */ /* 0x000fe60000410000 */
[----:B------:R-:W-:Y:S01]  /*6e10*/  MUFU.TANH R173, R5 ;  /* 0x0000000500ad7308 */ /* 0x000fe20000002400 */
[----:B------:R-:W-:Y:S01]  /*6e20*/  FMUL.FTZ R10, R10, c[0x0][0x320] ;  /* 0x0000c8000a0a7a20 */ /* 0x000fe20000410000 */
[C---:B------:R-:W-:Y:S04]  /*6e30*/  HMMA.16816.F32 R16, R232.reuse, R170, R16 ;  /* 0x000000aae810723c */ /* 0x040fe80000001810 */
[----:B------:R-:W-:Y:S02]  /*6e40*/  FMUL.FTZ R11, R11, c[0x0][0x320] ;  /* 0x0000c8000b0b7a20 */ /* 0x000fe40000410000 */
[----:B------:R-:W-:Y:S02]  /*6e50*/  FMUL.FTZ R8, R8, c[0x0][0x320] ;  /* 0x0000c80008087a20 */ /* 0x000fe40000410000 */
[----:B------:R-:W1:Y:S08]  /*6e60*/  MUFU.TANH R0, R6 ;  /* 0x0000000600007308 */ /* 0x000e700000002400 */
[----:B------:R-:W-:Y:S02]  /*6e70*/  FMUL.FTZ R12, R12, c[0x0][0x320] ;  /* 0x0000c8000c0c7a20 */ /* 0x000fe40000410000 */
[----:B------:R2:W3:Y:S01]  /*6e80*/  MUFU.TANH R179, R7 ;  /* 0x0000000700b37308 */ /* 0x0004e20000002400 */
[----:B------:R-:W-:Y:S02]  /*6e90*/  FMUL.FTZ R13, R13, c[0x0][0x320] ;  /* 0x0000c8000d0d7a20 */ /* 0x000fe40000410000 */
[----:B------:R-:W-:Y:S02]  /*6ea0*/  FMUL.FTZ R14, R14, c[0x0][0x320] ;  /* 0x0000c8000e0e7a20 */ /* 0x000fe40000410000 */
[----:B------:R-:W-:Y:S02]  /*6eb0*/  FMUL.FTZ R15, R15, c[0x0][0x320] ;  /* 0x0000c8000f0f7a20 */ /* 0x000fe40000410000 */
[----:B------:R-:W-:Y:S02]  /*6ec0*/  FMUL.FTZ R19, R19, c[0x0][0x320] ;  /* 0x0000c80013137a20 */ /* 0x000fe40000410000 */
[----:B------:R-:W-:Y:S01]  /*6ed0*/  FMUL.FTZ R18, R18, c[0x0][0x320] ;  /* 0x0000c80012127a20 */ /* 0x000fe20000410000 */
[----:B------:R-:W4:Y:S01]  /*6ee0*/  MUFU.TANH R168, R9 ;  /* 0x0000000900a87308 */ /* 0x000f220000002400 */
[----:B-1----:R-:W-:Y:S09]  /*6ef0*/  STL [R1+0x8], R0 ;  /* 0x0000080001007387 */ /* 0x002ff20000100800 */
[----:B------:R-:W1:Y:S01]  /*6f00*/  MUFU.TANH R178, R10 ;  /* 0x0000000a00b27308 */ /* 0x000e620000002400 */
[----:B--2---:R-:W2:Y:S01]  /*6f10*/  LDSM.16.M88.4 R4, [R238+0x5800] ;  /* 0x00580000ee04783b */ /* 0x004ea20000000200 */
[----:B------:R-:W-:Y:S08]  /*6f20*/  DEPBAR.LE SB0, 0x0 ;  /* 0x000080000000791a */ /* 0x000ff00000000000 */
[----:B------:R-:W1:Y:S01]  /*6f30*/  MUFU.TANH R177, R11 ;  /* 0x0000000b00b17308 */ /* 0x000e620000002400 */
[----:B------:R-:W-:Y:S09]  /*6f40*/  BAR.SYNC.DEFER_BLOCKING 0x0 ;  /* 0x0000000000007b1d */ /* 0x000ff20000010000 */
[----:B------:R5:W1:Y:S10]  /*6f50*/  MUFU.TANH R133, R12 ;  /* 0x0000000c00857308 */ /* 0x000a740000002400 */
[----:B------:R1:W1:Y:S10]  /*6f60*/  MUFU.TANH R132, R13 ;  /* 0x0000000d00847308 */ /* 0x0002740000002400 */
[----:B------:R3:W3:Y:S01]  /*6f70*/  MUFU.TANH R169, R19 ;  /* 0x0000001300a97308 */ /* 0x0006e20000002400 */
[C---:B--2---:R-:W-:Y:S05]  /*6f80*/  HMMA.16816.F32 R20, R232.reuse, R4, R20 ;  /* 0x00000004e814723c */ /* 0x044fea0000001814 */
[----:B-----5:R-:W-:Y:S04]  /*6f90*/  FMUL.FTZ R12, R17, c[0x0][0x320] ;  /* 0x0000c800110c7a20 */ /* 0x020fe80000410000 */
[----:B------:R2:W2:Y:S01]  /*6fa0*/  MUFU.TANH R172, R8 ;  /* 0x0000000800ac7308 */ /* 0x0004a20000002400 */
[----:B------:R-:W-:Y:S03]  /*6fb0*/  HMMA.16816.F32 R24, R232, R6, R24 ;  /* 0x00000006e818723c */ /* 0x000fe60000001818 */
[----:B-1----:R-:W-:Y:S06]  /*6fc0*/  FMUL.FTZ R13, R16, c[0x0][0x320] ;  /* 0x0000c800100d7a20 */ /* 0x002fec0000410000 */
[----:B------:R1:W1:Y:S05]  /*6fd0*/  MUFU.TANH R176, R14 ;  /* 0x0000000e00b07308 */ /* 0x00026a0000002400 */
[----:B------:R-:W-:Y:S05]  /*6fe0*/  FMUL.FTZ R11, R20, c[0x0][0x320] ;  /* 0x0000c800140b7a20 */ /* 0x000fea0000410000 */
[----:B------:R1:W1:Y:S01]  /*6ff0*/  MUFU.TANH R175, R15 ;  /* 0x0000000f00af7308 */ /* 0x0002620000002400 */
[----:B------:R-:W-:Y:S02]  /*7000*/  FMUL.FTZ R10, R21, c[0x0][0x320] ;  /* 0x0000c800150a7a20 */ /* 0x000fe40000410000 */
[----:B------:R-:W-:Y:S02]  /*7010*/  FMUL.FTZ R21, R22, c[0x0][0x320] ;  /* 0x0000c80016157a20 */ /* 0x000fe40000410000 */
[----:B------:R-:W-:Y:S02]  /*7020*/  FMUL.FTZ R20, R23, c[0x0][0x320] ;  /* 0x0000c80017147a20 */ /* 0x000fe40000410000 */
[----:B------:R-:W-:Y:S02]  /*7030*/  FMUL.FTZ R9, R24, c[0x0][0x320] ;  /* 0x0000c80018097a20 */ /* 0x000fe40000410000 */
[----:B---3--:R-:W-:Y:S01]  /*7040*/  FMUL.FTZ R19, R25, c[0x0][0x320] ;  /* 0x0000c80019137a20 */ /* 0x008fe20000410000 */
[----:B------:R-:W3:Y:S01]  /*7050*/  MUFU.TANH R13, R13 ;  /* 0x0000000d000d7308 */ /* 0x000ee20000002400 */
[----:B------:R-:W-:Y:S02]  /*7060*/  FMUL.FTZ R23, R26, c[0x0][0x320] ;  /* 0x0000c8001a177a20 */ /* 0x000fe40000410000 */
[----:B------:R-:W-:Y:S07]  /*7070*/  FMUL.FTZ R22, R27, c[0x0][0x320] ;  /* 0x0000c8001b167a20 */ /* 0x000fee0000410000 */
[----:B------:R-:W1:Y:S10]  /*7080*/  MUFU.TANH R12, R12 ;  /* 0x0000000c000c7308 */ /* 0x000e740000002400 */
[----:B------:R1:W1:Y:S10]  /*7090*/  MUFU.TANH R170, R18 ;  /* 0x0000001200aa7308 */ /* 0x0002740000002400 */
[----:B------:R-:W1:Y:S10]  /*70a0*/  MUFU.TANH R11, R11 ;  /* 0x0000000b000b7308 */ /* 0x000e740000002400 */
[----:B------:R-:W1:Y:S10]  /*70b0*/  MUFU.TANH R10, R10 ;  /* 0x0000000a000a7308 */ /* 0x000e740000002400 */
[----:B------:R-:W1:Y:S10]  /*70c0*/  MUFU.TANH R21, R21 ;  /* 0x0000001500157308 */ /* 0x000e740000002400 */
[----:B------:R-:W1:Y:S10]  /*70d0*/  MUFU.TANH R20, R20 ;  /* 0x0000001400147308 */ /* 0x000e740000002400 */
[----:B------:R-:W1:Y:S10]  /*70e0*/  MUFU.TANH R9, R9 ;  /* 0x0000000900097308 */ /* 0x000e740000002400 */
[----:B------:R-:W1:Y:S10]  /*70f0*/  MUFU.TANH R19, R19 ;  /* 0x0000001300137308 */ /* 0x000e740000002400 */
[----:B------:R-:W1:Y:S10]  /*7100*/  MUFU.TANH R23, R23 ;  /* 0x0000001700177308 */ /* 0x000e740000002400 */
[----:B------:R-:W1:Y:S01]  /*7110*/  MUFU.TANH R22, R22 ;  /* 0x0000001600167308 */ /* 0x000e620000002400 */
[----:B------:R-:W-:-:S05]  /*7120*/  @P0 BRA `(.L_x_348) ;  /* 0x000004e000000947 */ /* 0x000fca0003800000 */
[----:B--234-:R-:W2:Y:S01]  /*7130*/  LDL.64 R24, [R1+0x38] ;  /* 0x0000380001187983 */ /* 0x01cea20000100a00 */
[----:B------:R-:W-:Y:S02]  /*7140*/  UIADD3 UR18, UR8, -0x1, URZ ;  /* 0xffffffff08127890 */ /* 0x000fe4000fffe03f */
[----:B------:R-:W-:Y:S01]  /*7150*/  ULDC.64 UR4, c[0x0][0x1e0] ;  /* 0x0000780000047ab9 */ /* 0x000fe20000000a00 */
[----:B------:R-:W3:Y:S01]  /*7160*/  LDL.64 R6, [R1+0x30] ;  /* 0x0000300001067983 */ /* 0x000ee20000100a00 */
[----:B------:R-:W-:Y:S02]  /*7170*/  USHF.R.S32.HI UR11, URZ, 0x1f, UR18 ;  /* 0x0000001f3f0b7899 */ /* 0x000fe40008011412 */
[----:B------:R-:W-:Y:S01]  /*7180*/  UIMAD.WIDE.U32 UR20, UR18, UR4, URZ ;  /* 0x00000004121472a5 */ /* 0x000fe2000f8e003f */
[----:B------:R-:W4:Y:S01]  /*7190*/  LDL R8, [R1+0x4] ;  /* 0x0000040001087983 */ /* 0x000f220000100800 */
[----:B------:R-:W-:Y:S03]  /*71a0*/  UIMAD UR11, UR11, UR4, URZ ;  /* 0x000000040b0b72a4 */ /* 0x000fe6000f8e023f */
[----:B-1----:R-:W5:Y:S01]  /*71b0*/  LDL R18, [R1+0x50] ;  /* 0x0000500001127983 */ /* 0x002f620000100800 */
[----:B------:R-:W-:Y:S03]  /*71c0*/  UIMAD UR11, UR18, UR5, UR11 ;  /* 0x00000005120b72a4 */ /* 0x000fe6000f8e020b */
[----:B------:R-:W4:Y:S01]  /*71d0*/  LDL R17, [R1+0x2c] ;  /* 0x00002c0001117983 */ /* 0x000f220000100800 */
[----:B------:R-:W-:Y:S02]  /*71e0*/  UIADD3 UR11, UR21, UR11, URZ ;  /* 0x0000000b150b7290 */ /* 0x000fe4000fffe03f */
[----:B------:R-:W-:Y:S01]  /*71f0*/  UIMAD.WIDE.U32 UR20, UR20, 0x30, URZ ;  /* 0x00000030141478a5 */ /* 0x000fe2000f8e003f */
[----:B------:R-:W4:Y:S01]  /*7200*/  LDL R26, [R1+0x28] ;  /* 0x00002800011a7983 */ /* 0x000f220000100800 */
[----:B------:R-:W-:Y:S03]  /*7210*/  UIMAD UR4, UR11, 0x30, URZ ;  /* 0x000000300b0478a4 */ /* 0x000fe6000f8e023f */
[----:B------:R-:W4:Y:S01]  /*7220*/  LDL R16, [R1+0x1c] ;  /* 0x00001c0001107983 */ /* 0x000f220000100800 */
[----:B------:R-:W-:Y:S03]  /*7230*/  UIADD3 UR4, UR21, UR4, URZ ;  /* 0x0000000415047290 */ /* 0x000fe6000fffe03f */
[----:B------:R-:W4:Y:S04]  /*7240*/  LDL R15, [R1+0x18] ;  /* 0x00001800010f7983 */ /* 0x000f280000100800 */
[----:B------:R-:W4:Y:S04]  /*7250*/  LDL R14, [R1+0x14] ;  /* 0x00001400010e7983 */ /* 0x000f280000100800 */
[----:B------:R-:W4:Y:S04]  /*7260*/  LDL R171, [R1+0x10] ;  /* 0x0000100001ab7983 */ /* 0x000f280000100800 */
[----:B------:R-:W1:Y:S04]  /*7270*/  S2R R0, SR_TID.X ;  /* 0x0000000000007919 */ /* 0x000e680000002100 */
[----:B------:R-:W1:Y:S02]  /*7280*/  S2R R3, SR_TID.X ;  /* 0x0000000000037919 */ /* 0x000e640000002100 */
[----:B-1----:R-:W-:Y:S04]  /*7290*/  SHF.R.S32.HI R0, RZ, 0x1f, R0 ;  /* 0x0000001fff007819 */ /* 0x002fe80000011400 */
[----:B------:R-:W-:Y:S04]  /*72a0*/  LEA.HI R0, R0, R3, RZ, 0x3 ;  /* 0x0000000300007211 */ /* 0x000fe800078f18ff */
[----:B------:R-:W-:Y:S04]  /*72b0*/  SHF.R.S32.HI R0, RZ, 0x3, R0 ;  /* 0x00000003ff007819 */ /* 0x000fe80000011400 */
[----:B------:R-:W-:Y:S04]  /*72c0*/  IADD3 R0, -R0, 0x30, RZ ;  /* 0x0000003000007810 */ /* 0x000fe80007ffe1ff */
[C---:B------:R-:W-:Y:S02]  /*72d0*/  ISETP.GE.AND P1, PT, R0.reuse, 0x1, PT ;  /* 0x000000010000780c */ /* 0x040fe40003f26270 */
[----:B------:R-:W-:Y:S11]  /*72e0*/  ISETP.GE.AND P0, PT, R0, 0x21, PT ;  /* 0x000000210000780c */ /* 0x000ff60003f06270 */
[----:B------:R-:W-:Y:S02]  /*72f0*/  @!UPT UIADD3 URZ, URZ, URZ, URZ ;  /* 0x0000003f3f3ff290 */ /* 0x000fe4000fffe03f */
[----:B------:R-:W-:Y:S01]  /*7300*/  VOTEU.ANY UP0, P0 ;  /* 0x00000000003f7886 */ /* 0x000fe20000000100 */
[----:B--2---:R-:W-:Y:S04]  /*7310*/  @P1 IADD3 R0, P2, R24, UR20, RZ ;  /* 0x0000001418001c10 */ /* 0x004fe8000ff5e0ff */
[----:B---3--:R-:W-:Y:S02]  /*7320*/  @P1 IADD3.X R3, R7, UR4, RZ, P2, !PT ;  /* 0x0000000407031c10 */ /* 0x008fe400097fe4ff */
[C---:B------:R-:W-:Y:S04]  /*7330*/  @P1 LEA R4, P2, R0.reuse, c[0x0][0x1c8], 0x1 ;  /* 0x0000720000041a11 */ /* 0x040fe800078408ff */
[----:B------:R-:W-:Y:S02]  /*7340*/  @P1 LEA.HI.X R5, R0, c[0x0][0x1cc], R3, 0x1, P2 ;  /* 0x0000730000051a11 */ /* 0x000fe400010f0c03 */
[----:B-----5:R-:W-:Y:S03]  /*7350*/  @P1 IADD3 R0, P2, R18, UR20, RZ ;  /* 0x0000001412001c10 */ /* 0x020fe6000ff5e0ff */
[----:B------:R-:W-:Y:S01]  /*7360*/  @!PT LDS RZ, [RZ] ;  /* 0x00000000fffff984 */ /* 0x000fe20000000800 */
[----:B------:R-:W-:Y:S01]  /*7370*/  @!PT LDS RZ, [RZ] ;  /* 0x00000000fffff984 */ /* 0x000fe20000000800 */
[----:B------:R-:W-:Y:S01]  /*7380*/  @!PT LDS RZ, [RZ] ;  /* 0x00000000fffff984 */ /* 0x000fe20000000800 */
[----:B----4-:R1:W-:Y:S01]  /*7390*/  @P1 LDGSTS.E.BYPASS.LTC128B.128 [R8+0x10100], [R4.64], !P6 ;  /* 0x1010000004081fae */ /* 0x0103e2000f101d50 */
[----:B------:R-:W-:Y:S02]  /*73a0*/  @P1 IADD3.X R3, R17, UR4, RZ, P2, !PT ;  /* 0x0000000411031c10 */ /* 0x000fe400097fe4ff */
[C---:B-1----:R-:W-:Y:S04]  /*73b0*/  @P1 LEA R4, P2, R0.reuse, c[0x0][0x1c8], 0x1 ;  /* 0x0000720000041a11 */ /* 0x042fe800078408ff */
[----:B------:R-:W-:Y:S02]  /*73c0*/  @P1 LEA.HI.X R5, R0, c[0x0][0x1cc], R3, 0x1, P2 ;  /* 0x0000730000051a11 */ /* 0x000fe400010f0c03 */
[----:B------:R-:W-:Y:S11]  /*73d0*/  LOP3.LUT P2, RZ, R26, 0x1, RZ, 0xc0, !PT ;  /* 0x000000011aff7812 */ /* 0x000ff6000784c0ff */
[----:B------:R-:W-:Y:S02]  /*73e0*/  @!UPT UIADD3 URZ, URZ, URZ, URZ ;  /* 0x0000003f3f3ff290 */ /* 0x000fe4000fffe03f */
[----:B------:R1:W-:Y:S01]  /*73f0*/  @P1 LDGSTS.E.BYPASS.LTC128B.128 [R8+0x11900], [R4.64], !P2 ;  /* 0x1190000004081fae */ /* 0x0003e2000d101d50 */
[----:B------:R-:W-:Y:S04]  /*7400*/  @P1 IADD3 R0, P2, R16, UR20, RZ ;  /* 0x0000001410001c10 */ /* 0x000fe8000ff5e0ff */
        /* <DEDUP_REMOVED lines=10> */
[----:B------:R-:W-:Y:S03]  /*74b0*/  LOP3.LUT P2, RZ, R26, 0x1, RZ, 0xc0, !PT ;  /* 0x000000011aff7812 */ /* 0x000fe6000784c0ff */
[----:B------:R1:W-:Y:S01]  /*74c0*/  @P1 LDGSTS.E.BYPASS.LTC128B.128 [R8+0x14900], [R4.64], !P4 ;  /* 0x1490000004081fae */ /* 0x0003e2000e101d50 */
[----:B------:R-:W-:Y:S04]  /*74d0*/  @P0 IADD3 R0, P1, R24, UR20, RZ ;  /* 0x0000001418000c10 */ /* 0x000fe8000ff3e0ff */
        /* <DEDUP_REMOVED lines=17> */
[----:B------:R-:W-:Y:S05]  /*75f0*/  @P0 LEA.HI.X R5, R0, c[0x0][0x1cc], R3, 0x1, P1 ;  /* 0x0000730000050a11 */ /* 0x000fea00008f0c03 */
[----:B------:R1:W-:Y:S04]  /*7600*/  @P0 LDGSTS.E.BYPASS.LTC128B.128 [R8+0x15900], [R4.64], !P4 ;  /* 0x1590000004080fae */ /* 0x0003e8000e101d50 */
.L_x_348:
[----:B--234-:R-:W2:Y:S01]  /*7610*/  LDL R3, [R1+0x84] ;  /* 0x0000840001037983 */ /* 0x01cea20000100800 */
[----:B------:R-:W-:Y:S02]  /*7620*/  UISETP.NE.AND UP1, UPT, UR14, URZ, UPT ;  /* 0x0000003f0e00728c */ /* 0x000fe4000bf25270 */
[----:B------:R-:W-:Y:S01]  /*7630*/  UIMAD UR4, UR8, -0x30, URZ ;  /* 0xffffffd0080478a4 */ /* 0x000fe2000f8e023f */
[----:B------:R-:W3:Y:S01]  /*7640*/  LDL R24, [R1+0x7c] ;  /* 0x00007c0001187983 */ /* 0x000ee20000100800 */
[----:B------:R-:W-:Y:S02]  /*7650*/  UISETP.NE.AND UP0, UPT, UR13, URZ, UPT ;  /* 0x0000003f0d00728c */ /* 0x000fe4000bf05270 */
[----:B------:R-:W-:Y:S01]  /*7660*/  PLOP3.LUT P1, PT, PT, PT, UP1, 0x80, 0x0 ;  /* 0x000000000000781c */ /* 0x000fe20003f2f018 */
[----:B------:R-:W0:Y:S01]  /*7670*/  LDGDEPBAR ;  /* 0x00000000000079af */ /* 0x000e220000000000 */
[----:B------:R-:W-:Y:S11]  /*7680*/  PLOP3.LUT P0, PT, PT, PT, UP1, 0x80, 0x0 ;  /* 0x000000000000781c */ /* 0x000ff60003f0f018 */
[----:B--2---:R-:W-:Y:S04]  /*7690*/  @P1 IMAD.HI.U32 R0, R3, c[0x0][0x2c8], RZ ;  /* 0x0000b20003001a27 */ /* 0x004fe800078e00ff */
[----:B-1----:R-:W-:Y:S01]  /*76a0*/  IMAD.MOV.U32 R5, RZ, RZ, R3 ;  /* 0x000000ffff057224 */ /* 0x002fe200078e0003 */
[----:B------:R-:W-:Y:S01]  /*76b0*/  @P0 SHF.R.U32.HI R5, RZ, c[0x0][0x2cc], R0 ;  /* 0x0000b300ff050a19 */ /* 0x000fe20000011600 */
[----:B------:R-:W-:Y:S01]  /*76c0*/  IMAD.U32 R0, RZ, RZ, UR4 ;  /* 0x00000004ff007e24 */ /* 0x000fe2000f8e00ff */
[----:B------:R-:W-:Y:S03]  /*76d0*/  PLOP3.LUT P0, PT, PT, PT, UP0, 0x40, 0x0 ;  /* 0x000000000000781c */ /* 0x000fe60003f0e808 */
[----:B------:R-:W1:Y:S01]  /*76e0*/  SHFL.IDX PT, R4, R5, RZ, 0x1c1f ;  /* 0x001c1fff05047589 */ /* 0x000e6200000e0000 */
[----:B---3--:R-:W-:Y:S04]  /*76f0*/  IADD3 R0, -R24, 0x1, R0 ;  /* 0x0000000118007810 */ /* 0x008fe80007ffe100 */
[----:B------:R-:W-:Y:S04]  /*7700*/  IADD3 R0, R0, c[0x0][0x1d0], RZ ;  /* 0x0000740000007a10 */ /* 0x000fe80007ffe0ff */
[----:B------:R-:W-:Y:S04]  /*7710*/  IADD3 R0, R0, -c[0x0][0x168], RZ ;  /* 0x80005a0000007a10 */ /* 0x000fe80007ffe0ff */
[C---:B------:R-:W-:Y:S02]  /*7720*/  IADD3 R7, R0.reuse, c[0x0][0x328], RZ ;  /* 0x0000ca0000077a10 */ /* 0x040fe40007ffe0ff */
[----:B------:R-:W-:Y:S03]  /*7730*/  IADD3 R6, R0, UR7, RZ ;  /* 0x0000000700067c10 */ /* 0x000fe6000fffe0ff */
[----:B-1----:R-:W-:Y:S02]  /*7740*/  IMAD.IADD R3, R7, 0x1, R4 ;  /* 0x0000000107037824 */ /* 0x002fe400078e0204 */
[----:B------:R-:W-:Y:S01]  /*7750*/  IMAD.IADD R0, R4, 0x1, R6 ;  /* 0x0000000104007824 */ /* 0x000fe200078e0206 */
[----:B------:R-:W-:-:S05]  /*7760*/  @P0 BRA `(.L_x_349) ;  /* 0x0000019000000947 */ /* 0x000fca0003800000 */
[----:B------:R-:W-:Y:S01]  /*7770*/  IADD3 R4, R4, c[0x0][0x1d0], RZ ;  /* 0x0000740004047a10 */ /* 0x000fe20007ffe0ff */
[----:B------:R-:W-:Y:S03]  /*7780*/  BSSY B0, `(.L_x_350) ;  /* 0x0000012000007945 */ /* 0x000fe60003800000 */
[----:B------:R-:W-:Y:S04]  /*7790*/  IADD3 R4, R4, -c[0x0][0x168], RZ ;  /* 0x80005a0004047a10 */ /* 0x000fe80007ffe0ff */
[----:B------:R-:W-:Y:S11]  /*77a0*/  ISETP.GT.AND P0, PT, R4, -0x1, PT ;  /* 0xffffffff0400780c */ /* 0x000ff60003f04270 */
[----:B------:R-:W-:Y:S02]  /*77b0*/  @!UPT UIADD3 URZ, URZ, URZ, URZ ;  /* 0x0000003f3f3ff290 */ /* 0x000fe4000fffe03f */
[----:B------:R-:W-:-:S05]  /*77c0*/  @P0 BRA `(.L_x_351) ;  /* 0x0000008000000947 */ /* 0x000fca0003800000 */
[----:B------:R-:W-:Y:S01]  /*77d0*/  LOP3.LUT R4, RZ, R4, RZ, 0x33, !PT ;  /* 0x00000004ff047212 */ /* 0x000fe200078e33ff */
[----:B------:R-:W-:Y:S05]  /*77e0*/  IMAD.MOV.U32 R8, RZ, RZ, c[0x0][0x32c] ;  /* 0x0000cb00ff087624 */ /* 0x000fea00078e00ff */
[----:B------:R-:W-:Y:S11]  /*77f0*/  ISETP.NE.AND P0, PT, R8, 0x1, PT ;  /* 0x000000010800780c */ /* 0x000ff60003f05270 */
[----:B------:R-:W-:Y:S02]  /*7800*/  @!UPT UIADD3 URZ, URZ, URZ, URZ ;  /* 0x0000003f3f3ff290 */ /* 0x000fe4000fffe03f */
[----:B------:R-:W-:Y:S05]  /*7810*/  @P0 IMAD.HI.U32 R8, R4, c[0x0][0x330], RZ ;  /* 0x0000cc0004080a27 */ /* 0x000fea00078e00ff */
[----:B------:R-:W-:Y:S04]  /*7820*/  @P0 SHF.R.U32.HI R4, RZ, c[0x0][0x334], R8 ;  /* 0x0000cd00ff040a19 */ /* 0x000fe80000011608 */
[----:B------:R-:W-:Y:S01]  /*7830*/  LOP3.LUT R4, RZ, R4, RZ, 0x33, !PT ;  /* 0x00000004ff047212 */ /* 0x000fe200078e33ff */
[----:B------:R-:W-:-:S05]  /*7840*/  BRA `(.L_x_352) ;  /* 0x0000005000007947 */ /* 0x000fca0003800000 */
.L_x_351:
[----:B------:R-:W-:Y:S04]  /*7850*/  MOV R8, c[0x0][0x32c] ;  /* 0x0000cb0000087a02 */ /* 0x000fe80000000f00 */
[----:B------:R-:W-:Y:S11]  /*7860*/  ISETP.NE.AND P0, PT, R8, 0x1, PT ;  /* 0x000000010800780c */ /* 0x000ff60003f05270 */
[----:B------:R-:W-:Y:S02]  /*7870*/  @!UPT UIADD3 URZ, URZ, URZ, URZ ;  /* 0x0000003f3f3ff290 */ /* 0x000fe4000fffe03f */
[----:B------:R-:W-:Y:S05]  /*7880*/  @P0 IMAD.HI.U32 R8, R4, c[0x0][0x330], RZ ;  /* 0x0000cc0004080a27 */ /* 0x000fea00078e00ff */
[----:B------:R-:W-:Y:S02]  /*7890*/  @P0 SHF.R.U32.HI R4, RZ, c[0x0][0x334], R8 ;  /* 0x0000cd00ff040a19 */ /* 0x000fe40000011608 */
.L_x_352:
[----:B------:R-:W-:Y:S05]  /*78a0*/  BSYNC B0 ;  /* 0x0000000000007941 */ /* 0x000fea0003800000 */
.L_x_350:
[----:B------:R-:W-:Y:S05]  /*78b0*/  IADD3 R8, -R24, UR4, RZ ;  /* 0x0000000418087c10 */ /* 0x000fea000fffe1ff */
[----:B------:R-:W-:Y:S05]  /*78c0*/  IMAD R4, R4, c[0x0][0x32c], R8 ;  /* 0x0000cb0004047a24 */ /* 0x000fea00078e0208 */
[----:B------:R-:W-:Y:S02]  /*78d0*/  IMNMX R0, R0, R4, !PT ;  /* 0x0000000400007217 */ /* 0x000fe40007800200 */
[----:B------:R-:W-:Y:S04]  /*78e0*/  IADD3 R4, R4, c[0x0][0x32c], RZ ;  /* 0x0000cb0004047a10 */ /* 0x000fe80007ffe0ff */
[----:B------:R-:W-:Y:S02]  /*78f0*/  IMNMX R3, R3, R4, PT ;  /* 0x0000000403037217 */ /* 0x000fe40003800200 */
.L_x_349:
[----:B------:R-:W-:Y:S01]  /*7900*/  UISETP.GE.AND UP1, UPT, UR4, 0x1, UPT ;  /* 0x000000010400788c */ /* 0x000fe2000bf26270 */
[----:B------:R-:W1:Y:S01]  /*7910*/  SHFL.IDX PT, R5, R5, 0x1, 0x1c1f ;  /* 0x003c1f0005057f89 */ /* 0x000e6200000e0000 */
[----:B------:R-:W-:Y:S02]  /*7920*/  UISETP.GE.AND UP0, UPT, UR4, 0x2, UPT ;  /* 0x000000020400788c */ /* 0x000fe4000bf06270 */
[----:B------:R-:W-:Y:S02]  /*7930*/  UP2UR UR20, UPR, URZ, 0x2 ;  /* 0x000000023f147883 */ /* 0x000fe40008000000 */
        /* <DEDUP_REMOVED lines=15> */
[----:B------:R-:W-:Y:S01]  /*7a30*/  UISETP.GE.AND UP3, UPT, UR4, 0x21, UPT ;  /* 0x000000210400788c */ /* 0x000fe2000bf66270 */
[----:B------:R-:W-:Y:S01]  /*7a40*/  FSEL R18, R173, -INF , !P0 ;  /* 0xff800000ad127808 */ /* 0x000fe20004000000 */
[----:B------:R-:W-:Y:S01]  /*7a50*/  UISETP.GE.AND UP2, UPT, UR4, 0x22, UPT ;  /* 0x000000220400788c */ /* 0x000fe2000bf46270 */
[----:B------:R-:W-:Y:S01]  /*7a60*/  PLOP3.LUT P0, PT, PT, PT, UP0, 0x40, 0x0 ;  /* 0x000000000000781c */ /* 0x000fe20003f0e808 */
[----:B------:R-:W-:Y:S01]  /*7a70*/  UISETP.GE.AND UP0, UPT, UR4, 0x11, UPT ;  /* 0x000000110400788c */ /* 0x000fe2000bf06270 */
[C---:B------:R-:W-:Y:S01]  /*7a80*/  ISETP.GT.AND P1, PT, R0.reuse, 0x8, P1 ;  /* 0x000000080000780c */ /* 0x040fe20000f24270 */
[----:B------:R-:W-:Y:S01]  /*7a90*/  UP2UR UR18, UPR, URZ, 0x2 ;  /* 0x000000023f127883 */ /* 0x000fe20008000000 */
[----:B------:R-:W-:Y:S01]  /*7aa0*/  ISETP.GT.AND P0, PT, R0, 0x9, P0 ;  /* 0x000000090000780c */ /* 0x000fe20000704270 */
[----:B------:R-:W-:Y:S01]  /*7ab0*/  UP2UR UR5, UPR, URZ, 0x1 ;  /* 0x000000013f057883 */ /* 0x000fe20008000000 */
[C---:B------:R-:W-:Y:S01]  /*7ac0*/  ISETP.LT.OR P1, PT, R3.reuse, 0x9, P1 ;  /* 0x000000090300780c */ /* 0x040fe20000f21670 */
[----:B------:R-:W-:Y:S01]  /*7ad0*/  UISETP.GE.AND UP1, UPT, UR4, 0x29, UPT ;  /* 0x000000290400788c */ /* 0x000fe2000bf26270 */
[----:B------:R-:W-:Y:S01]  /*7ae0*/  ISETP.LT.OR P0, PT, R3, 0xa, P0 ;  /* 0x0000000a0300780c */ /* 0x000fe20000701670 */
[----:B------:R-:W-:Y:S01]  /*7af0*/  UP2UR UR21, UPR, URZ, 0x40 ;  /* 0x000000403f157883 */ /* 0x000fe20008000000 */
[----:B------:R-:W-:Y:S01]  /*7b00*/  FSEL R17, R172, -INF , !P1 ;  /* 0xff800000ac117808 */ /* 0x000fe20004800000 */
[--C-:B-1----:R-:W-:Y:S01]  /*7b10*/  IMAD.IADD R4, R7, 0x1, R5.reuse ;  /* 0x0000000107047824 */ /* 0x102fe200078e0205 */
[----:B------:R-:W-:Y:S01]  /*7b20*/  PLOP3.LUT P1, PT, PT, PT, UP0, 0x40, 0x0 ;  /* 0x000000000000781c */ /* 0x000fe20003f2e808 */
[----:B------:R-:W-:Y:S01]  /*7b30*/  UISETP.GE.AND UP0, UPT, UR4, 0x2a, UPT ;  /* 0x0000002a0400788c */ /* 0x000fe2000bf06270 */
[----:B------:R-:W-:Y:S02]  /*7b40*/  FSEL R16, R168, -INF , !P0 ;  /* 0xff800000a8107808 */ /* 0x000fe40004000000 */
[----:B------:R-:W-:Y:S01]  /*7b50*/  PLOP3.LUT P0, PT, PT, PT, UP6, 0x40, 0x0 ;  /* 0x000000000000781c */ /* 0x000fe20003f0e868 */
[----:B------:R-:W-:Y:S01]  /*7b60*/  UISETP.NE.AND UP6, UPT, UR13, URZ, UPT ;  /* 0x0000003f0d00728c */ /* 0x000fe2000bfc5270 */
[C---:B------:R-:W-:Y:S02]  /*7b70*/  ISETP.GT.AND P1, PT, R0.reuse, 0x10, P1 ;  /* 0x000000100000780c */ /* 0x040fe40000f24270 */
[----:B------:R-:W-:Y:S02]  /*7b80*/  ISETP.GT.AND P0, PT, R0, 0x11, P0 ;  /* 0x000000110000780c */ /* 0x000fe40000704270 */
[C---:B------:R-:W-:Y:S02]  /*7b90*/  ISETP.LT.OR P1, PT, R3.reuse, 0x11, P1 ;  /* 0x000000110300780c */ /* 0x040fe40000f21670 */
[----:B------:R-:W-:Y:S02]  /*7ba0*/  ISETP.LT.OR P0, PT, R3, 0x12, P0 ;  /* 0x000000120300780c */ /* 0x000fe40000701670 */
[----:B------:R-:W-:Y:S02]  /*7bb0*/  FSEL R15, R133, -INF , !P1 ;  /* 0xff800000850f7808 */ /* 0x000fe40004800000 */
[----:B------:R-:W-:Y:S02]  /*7bc0*/  PLOP3.LUT P1, PT, PT, PT, UP5, 0x40, 0x0 ;  /* 0x000000000000781c */ /* 0x000fe40003f2e858 */
[----:B------:R-:W-:Y:S02]  /*7bd0*/  FSEL R14, R132, -INF , !P0 ;  /* 0xff800000840e7808 */ /* 0x000fe40004000000 */
[----:B------:R-:W-:Y:S02]  /*7be0*/  PLOP3.LUT P0, PT, PT, PT, UP4, 0x40, 0x0 ;  /* 0x000000000000781c */ /* 0x000fe40003f0e848 */
        /* <DEDUP_REMOVED lines=19> */
[----:B------:R-:W-:Y:S01]  /*7d20*/  ISETP.LT.OR P1, PT, R3, 0x2a, P0 ;  /* 0x0000002a0300780c */ /* 0x000fe20000721670 */
[----:B------:R-:W-:Y:S01]  /*7d30*/  IMAD.IADD R3, R6, 0x1, R5 ;  /* 0x0000000106037824 */ /* 0x000fe200078e0205 */
[----:B------:R-:W-:Y:S01]  /*7d40*/  PLOP3.LUT P0, PT, PT, PT, UP6, 0x40, 0x0 ;  /* 0x000000000000781c */ /* 0x000fe20003f0e868 */
[----:B------:R-:W-:Y:S01]  /*7d50*/  UISETP.NE.AND UP6, UPT, UR21, URZ, UPT ;  /* 0x0000003f1500728c */ /* 0x000fe2000bfc5270 */
[----:B------:R-:W-:Y:S02]  /*7d60*/  FSEL R9, R9, -INF , !P2 ;  /* 0xff80000009097808 */ /* 0x000fe40005000000 */
[----:B------:R-:W-:Y:S09]  /*7d70*/  FSEL R6, R19, -INF , !P1 ;  /* 0xff80000013067808 */ /* 0x000ff20004800000 */
        /* <DEDUP_REMOVED lines=15> */
.L_x_355:
[----:B------:R-:W-:Y:S04]  /*7e70*/  MOV R5, c[0x0][0x32c] ;  /* 0x0000cb0000057a02 */ /* 0x000fe80000000f00 */
[----:B------:R-:W-:Y:S11]  /*7e80*/  ISETP.NE.AND P0, PT, R5, 0x1, PT ;  /* 0x000000010500780c */ /* 0x000ff60003f05270 */
[----:B------:R-:W-:Y:S02]  /*7e90*/  @!UPT UIADD3 URZ, URZ, URZ, URZ ;  /* 0x0000003f3f3ff290 */ /* 0x000fe4000fffe03f */
[----:B------:R-:W-:Y:S05]  /*7ea0*/  @P0 IMAD.HI.U32 R5, R0, c[0x0][0x330], RZ ;  /* 0x0000cc0000050a27 */ /* 0x000fea00078e00ff */
[----:B------:R-:W-:Y:S02]  /*7eb0*/  @P0 SHF.R.U32.HI R0, RZ, c[0x0][0x334], R5 ;  /* 0x0000cd00ff000a19 */ /* 0x000fe40000011605 */
.L_x_356:
[----:B------:R-:W-:Y:S05]  /*7ec0*/  BSYNC B0 ;  /* 0x0000000000007941 */ /* 0x000fea0003800000 */
.L_x_354:
[----:B------:R-:W-:Y:S05]  /*7ed0*/  IADD3 R5, -R24, UR4, RZ ;  /* 0x0000000418057c10 */ /* 0x000fea000fffe1ff */
[----:B------:R-:W-:Y:S05]  /*7ee0*/  IMAD R0, R0, c[0x0][0x32c], R5 ;  /* 0x0000cb0000007a24 */ /* 0x000fea00078e0205 */
[----:B------:R-:W-:Y:S02]  /*7ef0*/  IMNMX R3, R3, R0, !PT ;  /* 0x0000000003037217 */ /* 0x000fe40007800200 */
[----:B------:R-:W-:Y:S04]  /*7f00*/  IADD3 R0, R0, c[0x0][0x32c], RZ ;  /* 0x0000cb0000007a10 */ /* 0x000fe80007ffe0ff */
[----:B------:R-:W-:Y:S02]  /*7f10*/  IMNMX R4, R4, R0, PT ;  /* 0x0000000004047217 */ /* 0x000fe40003800200 */
.L_x_353:
[----:B------:R-:W2:Y:S01]  /*7f20*/  LDL.LU R5, [R1+0x8] ;  /* 0x0000080001057983 */ /* 0x000ea20000300800 */
[----:B------:R-:W-:Y:S01]  /*7f30*/  FMNMX.FTZ R133, R8, R2, !PT ;  /* 0x0000000208857209 */ /* 0x000fe20007810000 */
[----:B------:R-:W-:Y:S02]  /*7f40*/  UP2UR UR4, UPR, URZ, 0x10 ;  /* 0x000000103f047883 */ /* 0x000fe40008000000 */
[----:B------:R-:W-:Y:S01]  /*7f50*/  UISETP.NE.AND UP4, UPT, UR20, URZ, UPT ;  /* 0x0000003f1400728c */ /* 0x000fe2000bf85270 */
[----:B------:R-:W-:Y:S01]  /*7f60*/  FMNMX.FTZ R133, R18, R133, !PT ;  /* 0x0000008512857209 */ /* 0x000fe20007810000 */
[----:B------:R-:W-:Y:S02]  /*7f70*/  UP2UR UR20, UPR, URZ, 0x8 ;  /* 0x000000083f147883 */ /* 0x000fe40008000000 */
[----:B------:R-:W-:Y:S01]  /*7f80*/  UISETP.NE.AND UP3, UPT, UR19, URZ, UPT ;  /* 0x0000003f1300728c */ /* 0x000fe2000bf65270 */
[----:B------:R-:W-:Y:S01]  /*7f90*/  FMNMX.FTZ R133, R17, R133, !PT ;  /* 0x0000008511857209 */ /* 0x000fe20007810000 */
[----:B------:R-:W-:Y:S02]  /*7fa0*/  UP2UR UR19, UPR, URZ, 0x4 ;  /* 0x000000043f137883 */ /* 0x000fe40008000000 */
[----:B------:R-:W-:Y:S01]  /*7fb0*/  UISETP.NE.AND UP2, UPT, UR18, URZ, UPT ;  /* 0x0000003f1200728c */ /* 0x000fe2000bf45270 */
[----:B------:R-:W-:Y:S01]  /*7fc0*/  FMNMX.FTZ R133, R16, R133, !PT ;  /* 0x0000008510857209 */ /* 0x000fe20007810000 */
[----:B------:R-:W-:Y:S01]  /*7fd0*/  UP2UR UR18, UPR, URZ, 0x2 ;  /* 0x000000023f127883 */ /* 0x000fe20008000000 */
[----:B------:R-:W-:Y:S01]  /*7fe0*/  PLOP3.LUT P2, PT, PT, PT, UP3, 0x40, 0x0 ;  /* 0x000000000000781c */ /* 0x000fe20003f4e838 */
[----:B------:R-:W-:Y:S01]  /*7ff0*/  UISETP.NE.AND UP1, UPT, UR11, URZ, UPT ;  /* 0x0000003f0b00728c */ /* 0x000fe2000bf25270 */
[----:B------:R-:W-:Y:S01]  /*8000*/  FMNMX.FTZ R133, R15, R133, !PT ;  /* 0x000000850f857209 */ /* 0x000fe20007810000 */
[----:B------:R-:W-:Y:S01]  /*8010*/  UP2UR UR11, UPR, URZ, 0x1 ;  /* 0x000000013f0b7883 */ /* 0x000fe20008000000 */
[----:B------:R-:W-:Y:S01]  /*8020*/  PLOP3.LUT P1, PT, PT, PT, UP2, 0x40, 0x0 ;  /* 0x000000000000781c */ /* 0x000fe20003f2e828 */
[----:B------:R-:W-:Y:S01]  /*8030*/  UISETP.NE.AND UP0, UPT, UR5, URZ, UPT ;  /* 0x0000003f0500728c */ /* 0x000fe2000bf05270 */
[----:B------:R-:W-:Y:S01]  /*8040*/  FMNMX.FTZ R133, R14, R133, !PT ;  /* 0x000000850e857209 */ /* 0x000fe20007810000 */
[----:B------:R-:W-:Y:S02]  /*8050*/  UISETP.NE.AND UP3, UPT, UR20, URZ, UPT ;  /* 0x0000003f1400728c */ /* 0x000fe4000bf65270 */
[----:B------:R-:W-:Y:S01]  /*8060*/  UISETP.NE.AND UP2, UPT, UR19, URZ, UPT ;  /* 0x0000003f1300728c */ /* 0x000fe2000bf45270 */
        /* <DEDUP_REMOVED lines=9> */
[----:B-1----:R-:W-:Y:S04]  /*8100*/  FMNMX.FTZ R133, R133, R0, !PT ;  /* 0x0000000085857209 */ /* 0x002fe80007810000 */
[C---:B------:R-:W-:Y:S04]  /*8110*/  FSETP.NEU.FTZ.AND P0, PT, R133.reuse, -INF , PT ;  /* 0xff8000008500780b */ /* 0x040fe80003f1d000 */
[C---:B------:R-:W-:Y:S05]  /*8120*/  FSEL R0, R133.reuse, RZ, P0 ;  /* 0x000000ff85007208 */ /* 0x040fea0000000000 */
[----:B------:R-:W-:Y:S02]  /*8130*/  FADD.FTZ R0, -R0, R2 ;  /* 0x0000000200007221 */ /* 0x000fe40000010100 */
[----:B------:R-:W-:Y:S02]  /*8140*/  FMUL.FTZ R2, R133, c[0x0][0x2d0] ;  /* 0x0000b40085027a20 */ /* 0x000fe40000410000 */
[----:B------:R-:W-:Y:S03]  /*8150*/  FMUL.FTZ R0, R0, c[0x0][0x2d0] ;  /* 0x0000b40000007a20 */ /* 0x000fe60000410000 */
[----:B------:R-:W-:Y:S02]  /*8160*/  FSEL R2, R2, RZ, P0 ;  /* 0x000000ff02027208 */ /* 0x000fe40000000000 */
[----:B------:R-:W-:Y:S01]  /*8170*/  PLOP3.LUT P0, PT, PT, PT, UP4, 0x40, 0x0 ;  /* 0x000000000000781c */ /* 0x000fe20003f0e848 */
[----:B------:R-:W-:Y:S02]  /*8180*/  UISETP.NE.AND UP4, UPT, UR4, URZ, UPT ;  /* 0x0000003f0400728c */ /* 0x000fe4000bf85270 */
[--C-:B------:R-:W-:Y:S01]  /*8190*/  FFMA.FTZ R26, R6, c[0x0][0x2d0], -R2.reuse ;  /* 0x0000b400061a7a23 */ /* 0x100fe20000010802 */
[----:B------:R-:W-:Y:S01]  /*81a0*/  ISETP.GT.AND P0, PT, R3, RZ, P0 ;  /* 0x000000ff0300720c */ /* 0x000fe20000704270 */
[--C-:B------:R-:W-:Y:S02]  /*81b0*/  FFMA.FTZ R24, R10, c[0x0][0x2d0], -R2.reuse ;  /* 0x0000b4000a187a23 */ /* 0x100fe40000010802 */
[--C-:B------:R-:W-:Y:S01]  /*81c0*/  FFMA.FTZ R27, R13, c[0x0][0x2d0], -R2.reuse ;  /* 0x0000b4000d1b7a23 */ /* 0x100fe20000010802 */
[----:B------:R-:W-:Y:S01]  /*81d0*/  ISETP.LT.OR P0, PT, R4, 0x1, P0 ;  /* 0x000000010400780c */ /* 0x000fe20000701670 */
[--C-:B------:R-:W-:Y:S02]  /*81e0*/  FFMA.FTZ R19, R11, c[0x0][0x2d0], -R2.reuse ;  /* 0x0000b4000b137a23 */ /* 0x100fe40000010802 */
        /* <DEDUP_REMOVED lines=8> */
[----:B------:R-:W-:Y:S05]  /*8270*/  FFMA.FTZ R174, R12, c[0x0][0x2d0], -R2 ;  /* 0x0000b4000cae7a23 */ /* 0x000fea0000010802 */
[----:B------:R-:W1:Y:S10]  /*8280*/  MUFU.EX2 R2, R0 ;  /* 0x0000000000027308 */ /* 0x000e740000000800 */
[----:B------:R-:W3:Y:S10]  /*8290*/  MUFU.EX2 R18, R18 ;  /* 0x0000001200127308 */ /* 0x000ef40000000800 */
[----:B------:R-:W-:Y:S01]  /*82a0*/  MUFU.EX2 R17, R17 ;  /* 0x0000001100117308 */ /* 0x000fe20000000800 */
[C---:B-1----:R-:W-:Y:S01]  /*82b0*/  FMUL.FTZ R9, R2.reuse, R153 ;  /* 0x0000009902097220 */ /* 0x042fe20000410000 */
[----:B------:R-:W-:Y:S01]  /*82c0*/  MOV R153, R25 ;  /* 0x0000001900997202 */ /* 0x000fe20000000f00 */
[C---:B------:R-:W-:Y:S02]  /*82d0*/  FMUL.FTZ R25, R2.reuse, R137 ;  /* 0x0000008902197220 */ /* 0x040fe40000410000 */
[C---:B------:R-:W-:Y:S01]  /*82e0*/  FMUL.FTZ R12, R2.reuse, R148 ;  /* 0x00000094020c7220 */ /* 0x040fe20000410000 */
[----:B------:R-:W-:Y:S04]  /*82f0*/  MOV R148, R15 ;  /* 0x0000000f00947202 */ /* 0x000fe80000000f00 */
[----:B------:R-:W1:Y:S01]  /*8300*/  MUFU.EX2 R16, R16 ;  /* 0x0000001000107308 */ /* 0x000e620000000800 */
[C---:B------:R-:W-:Y:S02]  /*8310*/  FMUL.FTZ R13, R2.reuse, R149 ;  /* 0x00000095020d7220 */ /* 0x040fe40000410000 */
[----:B------:R-:W-:Y:S01]  /*8320*/  FMUL.FTZ R28, R2, R28 ;  /* 0x0000001c021c7220 */ /* 0x000fe20000410000 */
[----:B---3--:R-:W-:Y:S01]  /*8330*/  F2FP.PACK_AB R168, R18, R8 ;  /* 0x0000000812a8723e */ /* 0x008fe200000000ff */
        /* <DEDUP_REMOVED lines=51> */
[----:B------:R-:W-:Y:S01]  /*8670*/  FMUL.FTZ R129, R2, R129 ;  /* 0x0000008102817220 */ /* 0x000fe20000410000 */
[----:B--2---:R-:W-:Y:S02]  /*8680*/  FSEL R6, R5, -INF , !P0 ;  /* 0xff80000005067808 */ /* 0x004fe40004000000 */
[----:B------:R-:W2:Y:S01]  /*8690*/  LDL.LU R5, [R1+0x20] ;  /* 0x0000200001057983 */ /* 0x000ea20000300800 */
[----:B------:R-:W-:Y:S02]  /*86a0*/  ISETP.GT.AND P0, PT, R3, 0x1, P2 ;  /* 0x000000010300780c */ /* 0x000fe40001704270 */
[----:B------:R-:W-:Y:S01]  /*86b0*/  PLOP3.LUT P2, PT, PT, PT, UP1, 0x40, 0x0 ;  /* 0x000000000000781c */ /* 0x000fe20003f4e818 */
[----:B------:R-:W-:Y:S01]  /*86c0*/  UISETP.NE.AND UP1, UPT, UR18, URZ, UPT ;  /* 0x0000003f1200728c */ /* 0x000fe2000bf25270 */
[C---:B------:R-:W-:Y:S04]  /*86d0*/  ISETP.LT.OR P0, PT, R4.reuse, 0x2, P0 ;  /* 0x000000020400780c */ /* 0x040fe80000701670 */
[----:B------:R-:W-:Y:S02]  /*86e0*/  FSEL R7, R179, -INF , !P0 ;  /* 0xff800000b3077808 */ /* 0x000fe40004000000 */
[C---:B------:R-:W-:Y:S02]  /*86f0*/  ISETP.GT.AND P0, PT, R3.reuse, 0x8, P1 ;  /* 0x000000080300780c */ /* 0x040fe40000f04270 */
[----:B------:R-:W-:Y:S01]  /*8700*/  PLOP3.LUT P1, PT, PT, PT, UP0, 0x40, 0x0 ;  /* 0x000000000000781c */ /* 0x000fe20003f2e808 */
[----:B------:R-:W-:Y:S01]  /*8710*/  UISETP.NE.AND UP0, UPT, UR11, URZ, UPT ;  /* 0x0000003f0b00728c */ /* 0x000fe2000bf05270 */
[----:B------:R-:W-:Y:S04]  /*8720*/  ISETP.LT.OR P0, PT, R4, 0x9, P0 ;  /* 0x000000090400780c */ /* 0x000fe80000701670 */
[----:B------:R-:W-:Y:S02]  /*8730*/  FSEL R10, R178, -INF , !P0 ;  /* 0xff800000b20a7808 */ /* 0x000fe40004000000 */
[----:B------:R-:W-:Y:S02]  /*8740*/  ISETP.GT.AND P0, PT, R3, 0x9, P2 ;  /* 0x000000090300780c */ /* 0x000fe40001704270 */
[----:B------:R-:W-:Y:S02]  /*8750*/  PLOP3.LUT P2, PT, PT, PT, UP6, 0x40, 0x0 ;  /* 0x000000000000781c */ /* 0x000fe40003f4e868 */
[C---:B------:R-:W-:Y:S04]  /*8760*/  ISETP.LT.OR P0, PT, R4.reuse, 0xa, P0 ;  /* 0x0000000a0400780c */ /* 0x040fe80000701670 */
[----:B------:R-:W-:Y:S02]  /*8770*/  FSEL R171, R177, -INF , !P0 ;  /* 0xff800000b1ab7808 */ /* 0x000fe40004000000 */
[C---:B------:R-:W-:Y:S02]  /*8780*/  ISETP.GT.AND P0, PT, R3.reuse, 0x10, P1 ;  /* 0x000000100300780c */ /* 0x040fe40000f04270 */
[----:B------:R-:W-:Y:S02]  /*8790*/  PLOP3.LUT P1, PT, PT, PT, UP5, 0x40, 0x0 ;  /* 0x000000000000781c */ /* 0x000fe40003f2e858 */
[----:B------:R-:W-:Y:S02]  /*87a0*/  ISETP.LT.OR P0, PT, R4, 0x11, P0 ;  /* 0x000000110400780c */ /* 0x000fe40000701670 */
[C---:B------:R-:W-:Y:S02]  /*87b0*/  ISETP.GT.AND P1, PT, R3.reuse, 0x18, P1 ;  /* 0x000000180300780c */ /* 0x040fe40000f24270 */
[----:B------:R-:W-:Y:S02]  /*87c0*/  FSEL R176, R176, -INF , !P0 ;  /* 0xff800000b0b07808 */ /* 0x000fe40004000000 */
[----:B------:R-:W-:Y:S02]  /*87d0*/  ISETP.LT.OR P1, PT, R4, 0x19, P1 ;  /* 0x000000190400780c */ /* 0x000fe40000f21670 */
[C---:B------:R-:W-:Y:S02]  /*87e0*/  ISETP.GT.AND P0, PT, R3.reuse, 0x11, P2 ;  /* 0x000000110300780c */ /* 0x040fe40001704270 */
[----:B------:R-:W-:Y:S02]  /*87f0*/  FSEL R172, R170, -INF , !P1 ;  /* 0xff800000aaac7808 */ /* 0x000fe40004800000 */
[----:B------:R-:W-:Y:S02]  /*8800*/  PLOP3.LUT P1, PT, PT, PT, UP3, 0x40, 0x0 ;  /* 0x000000000000781c */ /* 0x000fe40003f2e838 */
[C---:B------:R-:W-:Y:S02]  /*8810*/  ISETP.LT.OR P0, PT, R4.reuse, 0x12, P0 ;  /* 0x000000120400780c */ /* 0x040fe40000701670 */
[----:B------:R-:W-:Y:S02]  /*8820*/  ISETP.GT.AND P1, PT, R3, 0x20, P1 ;  /* 0x000000200300780c */ /* 0x000fe40000f24270 */
[----:B------:R-:W-:Y:S02]  /*8830*/  FSEL R175, R175, -INF , !P0 ;  /* 0xff800000afaf7808 */ /* 0x000fe40004000000 */
[----:B------:R-:W-:Y:S02]  /*8840*/  ISETP.LT.OR P1, PT, R4, 0x21, P1 ;  /* 0x000000210400780c */ /* 0x000fe40000f21670 */
[----:B------:R-:W-:Y:S02]  /*8850*/  PLOP3.LUT P0, PT, PT, PT, UP4, 0x40, 0x0 ;  /* 0x000000000000781c */ /* 0x000fe40003f0e848 */
[----:B------:R-:W-:Y:S01]  /*8860*/  FSEL R178, R21, -INF , !P1 ;  /* 0xff80000015b27808 */ /* 0x000fe20004800000 */
[----:B------:R-:W-:Y:S01]  /*8870*/  FMUL.FTZ R21, R2, R141 ;  /* 0x0000008d02157220 */ /* 0x000fe20000410000 */
[C---:B------:R-:W-:Y:S01]  /*8880*/  ISETP.GT.AND P0, PT, R3.reuse, 0x19, P0 ;  /* 0x000000190300780c */ /* 0x040fe20000704270 */
[----:B------:R-:W3:Y:S01]  /*8890*/  LDL.LU R141, [R1+0x24] ;  /* 0x00002400018d7983 */ /* 0x000ee20000300800 */
[----:B------:R-:W-:Y:S02]  /*88a0*/  PLOP3.LUT P1, PT, PT, PT, UP1, 0x40, 0x0 ;  /* 0x000000000000781c */ /* 0x000fe40003f2e818 */
[C---:B------:R-:W-:Y:S02]  /*88b0*/  ISETP.LT.OR P0, PT, R4.reuse, 0x1a, P0 ;  /* 0x0000001a0400780c */ /* 0x040fe40000701670 */
[----:B------:R-:W-:Y:S02]  /*88c0*/  ISETP.GT.AND P1, PT, R3, 0x28, P1 ;  /* 0x000000280300780c */ /* 0x000fe40000f24270 */
[----:B------:R-:W-:Y:S02]  /*88d0*/  FSEL R173, R169, -INF , !P0 ;  /* 0xff800000a9ad7808 */ /* 0x000fe40004000000 */
[----:B------:R-:W-:Y:S02]  /*88e0*/  PLOP3.LUT P0, PT, PT, PT, UP2, 0x40, 0x0 ;  /* 0x000000000000781c */ /* 0x000fe40003f0e828 */
[C---:B------:R-:W-:Y:S02]  /*88f0*/  ISETP.LT.OR P1, PT, R4.reuse, 0x29, P1 ;  /* 0x000000290400780c */ /* 0x040fe40000f21670 */
[----:B------:R-:W-:Y:S02]  /*8900*/  ISETP.GT.AND P0, PT, R3, 0x21, P0 ;  /* 0x000000210300780c */ /* 0x000fe40000704270 */
[----:B------:R-:W-:Y:S02]  /*8910*/  FSEL R177, R23, -INF , !P1 ;  /* 0xff80000017b17808 */ /* 0x000fe40004800000 */
[----:B------:R-:W-:Y:S02]  /*8920*/  ISETP.LT.OR P0, PT, R4, 0x22, P0 ;  /* 0x000000220400780c */ /* 0x000fe40000701670 */
[----:B-1----:R-:W-:Y:S02]  /*8930*/  F2FP.PACK_AB R170, R16, R17 ;  /* 0x0000001110aa723e */ /* 0x002fe400000000ff */
[----:B------:R-:W-:Y:S01]  /*8940*/  FSEL R179, R20, -INF , !P0 ;  /* 0xff80000014b37808 */ /* 0x000fe20004000000 */
[----:B------:R-:W-:Y:S01]  /*8950*/  FMUL.FTZ R20, R2, R140 ;  /* 0x0000008c02147220 */ /* 0x000fe20000410000 */
[----:B------:R-:W-:Y:S01]  /*8960*/  PLOP3.LUT P0, PT, PT, PT, UP0, 0x40, 0x0 ;  /* 0x000000000000781c */ /* 0x000fe20003f0e808 */
[----:B------:R-:W-:Y:S01]  /*8970*/  UISETP.GT.AND UP0, UPT, UR8, UR10, UPT ;  /* 0x0000000a0800728c */ /* 0x000fe2000bf04270 */
[----:B------:R-:W-:Y:S01]  /*8980*/  MOV R140, R19 ;  /* 0x00000013008c7202 */ /* 0x000fe20000000f00 */
[----:B------:R-:W-:Y:S01]  /*8990*/  UIADD3 UR8, UR8, -0x1, URZ ;  /* 0xffffffff08087890 */ /* 0x000fe2000fffe03f */
[----:B------:R-:W-:Y:S04]  /*89a0*/  ISETP.GT.AND P0, PT, R3, 0x29, P0 ;  /* 0x000000290300780c */ /* 0x000fe80000704270 */
[----:B------:R-:W-:Y:S04]  /*89b0*/  ISETP.LT.OR P0, PT, R4, 0x2a, P0 ;  /* 0x0000002a0400780c */ /* 0x000fe80000701670 */
[----:B------:R-:W-:Y:S01]  /*89c0*/  FSEL R132, R22, -INF , !P0 ;  /* 0xff80000016847808 */ /* 0x000fe20004000000 */
[C---:B--2---:R-:W-:Y:S02]  /*89d0*/  FFMA.FTZ R0, R2.reuse, R5, R8 ;  /* 0x0000000502007223 */ /* 0x044fe40000010008 */
[----:B------:R-:W-:Y:S01]  /*89e0*/  FMUL.FTZ R8, R2, R152 ;  /* 0x0000009802087220 */ /* 0x000fe20000410000 */
[----:B------:R-:W-:Y:S01]  /*89f0*/  MOV R152, R24 ;  /* 0x0000001800987202 */ /* 0x000fe20000000f00 */
[----:B------:R-:W-:Y:S01]  /*8a00*/  FADD.FTZ R4, R18, R0 ;  /* 0x0000000012047221 */ /* 0x000fe20000010000 */
[----:B------:R-:W-:Y:S01]  /*8a10*/  FMNMX.FTZ R0, R6, R134, !PT ;  /* 0x0000008606007209 */ /* 0x000fe20007810000 */
[C---:B------:R-:W-:Y:S02]  /*8a20*/  FMUL.FTZ R24, R2.reuse, R136 ;  /* 0x0000008802187220 */ /* 0x040fe40000410000 */
[----:B------:R-:W-:Y:S01]  /*8a30*/  FMUL.FTZ R5, R2, R157 ;  /* 0x0000009d02057220 */ /* 0x000fe20000410000 */
[----:B------:R-:W-:Y:S01]  /*8a40*/  FMNMX.FTZ R0, R7, R0, !PT ;  /* 0x0000000007007209 */ /* 0x000fe20007810000 */
[----:B------:R-:W-:Y:S01]  /*8a50*/  MUFU.EX2 R152, R152 ;  /* 0x0000009800987308 */ /* 0x000fe20000000800 */
        /* <DEDUP_REMOVED lines=14> */
[----:B-1----:R-:W-:Y:S01]  /*8b40*/  FMNMX.FTZ R3, R0, R3, !PT ;  /* 0x0000000300037209 */ /* 0x002fe20007810000 */
[----:B------:R-:W-:Y:S02]  /*8b50*/  FADD.FTZ R0, R17, R4 ;  /* 0x0000000411007221 */ /* 0x000fe40000010000 */
[----:B------:R-:W-:Y:S01]  /*8b60*/  FMUL.FTZ R4, R2, R156 ;  /* 0x0000009c02047220 */ /* 0x000fe20000410000 */
[C---:B------:R-:W-:Y:S01]  /*8b70*/  FSETP.NEU.FTZ.AND P0, PT, R3.reuse, -INF , PT ;  /* 0xff8000000300780b */ /* 0x040fe20003f1d000 */
[----:B------:R-:W-:Y:S01]  /*8b80*/  FADD.FTZ R11, R16, R0 ;  /* 0x00000000100b7221 */ /* 0x000fe20000010000 */
[----:B------:R-:W-:Y:S01]  /*8b90*/  MOV R156, R27 ;  /* 0x0000001b009c7202 */ /* 0x000fe20000000f00 */
[C---:B------:R-:W-:Y:S01]  /*8ba0*/  FMUL.FTZ R16, R2.reuse, R144 ;  /* 0x0000009002107220 */ /* 0x040fe20000410000 */
[C---:B------:R-:W-:Y:S01]  /*8bb0*/  FSEL R0, R3.reuse, RZ, P0 ;  /* 0x000000ff03007208 */ /* 0x040fe20000000000 */
[----:B------:R-:W-:Y:S01]  /*8bc0*/  FMUL.FTZ R17, R2, R145 ;  /* 0x0000009102117220 */ /* 0x000fe20000410000 */
[----:B------:R-:W-:Y:S02]  /*8bd0*/  MOV R145, R26 ;  /* 0x0000001a00917202 */ /* 0x000fe40000000f00 */
[----:B------:R-:W-:Y:S01]  /*8be0*/  MOV R149, R11 ;  /* 0x0000000b00957202 */ /* 0x000fe20000000f00 */
[----:B------:R-:W-:Y:S01]  /*8bf0*/  FADD.FTZ R0, -R0, R134 ;  /* 0x0000008600007221 */ /* 0x000fe20000010100 */
[----:B------:R-:W-:Y:S01]  /*8c00*/  MUFU.EX2 R156, R156 ;  /* 0x0000009c009c7308 */ /* 0x000fe20000000800 */
[----:B------:R-:W-:Y:S02]  /*8c10*/  FMUL.FTZ R134, R3, c[0x0][0x2d0] ;  /* 0x0000b40003867a20 */ /* 0x000fe40000410000 */
[----:B------:R-:W-:Y:S03]  /*8c20*/  FMUL.FTZ R0, R0, c[0x0][0x2d0] ;  /* 0x0000b40000007a20 */ /* 0x000fe60000410000 */
[----:B------:R-:W-:Y:S02]  /*8c30*/  FSEL R134, R134, RZ, P0 ;  /* 0x000000ff86867208 */ /* 0x000fe40000000000 */
[----:B------:R-:W-:Y:S02]  /*8c40*/  PLOP3.LUT P0, PT, PT, PT, UP0, 0x80, 0x0 ;  /* 0x000000000000781c */ /* 0x000fe40003f0f008 */
[----:B------:R-:W1:Y:S01]  /*8c50*/  MUFU.EX2 R0, R0 ;  /* 0x0000000000007308 */ /* 0x000e620000000800 */
[--C-:B------:R-:W-:Y:S02]  /*8c60*/  FFMA.FTZ R169, R6, c[0x0][0x2d0], -R134.reuse ;  /* 0x0000b40006a97a23 */ /* 0x100fe40000010886 */
[--C-:B------:R-:W-:Y:S02]  /*8c70*/  FFMA.FTZ R7, R7, c[0x0][0x2d0], -R134.reuse ;  /* 0x0000b40007077a23 */ /* 0x100fe40000010886 */
[--C-:B------:R-:W-:Y:S05]  /*8c80*/  FFMA.FTZ R2, R10, c[0x0][0x2d0], -R134.reuse ;  /* 0x0000b4000a027a23 */ /* 0x100fea0000010886 */
[----:B------:R-:W3:Y:S10]  /*8c90*/  MUFU.EX2 R169, R169 ;  /* 0x000000a900a97308 */ /* 0x000ef40000000800 */
[----:B------:R-:W2:Y:S01]  /*8ca0*/  MUFU.EX2 R144, R7 ;  /* 0x0000000700907308 */ /* 0x000ea20000000800 */
[C---:B-1----:R-:W-:Y:S02]  /*8cb0*/  FMUL.FTZ R26, R0.reuse, R138 ;  /* 0x0000008a001a7220 */ /* 0x042fe40000410000 */
[C---:B------:R-:W-:Y:S02]  /*8cc0*/  FMUL.FTZ R27, R0.reuse, R139 ;  /* 0x0000008b001b7220 */ /* 0x040fe40000410000 */
[----:B------:R-:W1:Y:S01]  /*8cd0*/  LDSM.16.MT88.4 R136, [R236+0x100] ;  /* 0x00010000ec88783b */ /* 0x000e620000004200 */
[C---:B------:R-:W-:Y:S02]  /*8ce0*/  FMUL.FTZ R11, R0.reuse, R155 ;  /* 0x0000009b000b7220 */ /* 0x040fe40000410000 */
[C---:B------:R-:W-:Y:S02]  /*8cf0*/  FMUL.FTZ R22, R0.reuse, R142 ;  /* 0x0000008e00167220 */ /* 0x040fe40000410000 */
[C---:B------:R-:W-:Y:S02]  /*8d00*/  FMUL.FTZ R23, R0.reuse, R143 ;  /* 0x0000008f00177220 */ /* 0x040fe40000410000 */
[C---:B------:R-:W-:Y:S01]  /*8d10*/  FMUL.FTZ R6, R0.reuse, R158 ;  /* 0x0000009e00067220 */ /* 0x040fe20000410000 */
[----:B------:R-:W-:Y:S01]  /*8d20*/  MOV R158, R145 ;  /* 0x00000091009e7202 */ /* 0x000fe20000000f00 */
[C---:B------:R-:W-:Y:S01]  /*8d30*/  FMUL.FTZ R10, R0.reuse, R154 ;  /* 0x0000009a000a7220 */ /* 0x040fe20000410000 */
[----:B------:R-:W-:Y:S01]  /*8d40*/  MOV R154, R149 ;  /* 0x00000095009a7202 */ /* 0x000fe20000000f00 */
[C---:B------:R-:W-:Y:S01]  /*8d50*/  FMUL.FTZ R14, R0.reuse, R150 ;  /* 0x00000096000e7220 */ /* 0x040fe20000410000 */
[----:B------:R-:W-:Y:S01]  /*8d60*/  MUFU.EX2 R145, R157 ;  /* 0x0000009d00917308 */ /* 0x000fe20000000800 */
[C---:B------:R-:W-:Y:S02]  /*8d70*/  FMUL.FTZ R15, R0.reuse, R151 ;  /* 0x00000097000f7220 */ /* 0x040fe40000410000 */
[----:B---3--:R-:W-:Y:S01]  /*8d80*/  FFMA.FTZ R151, R0, R141, R169 ;  /* 0x0000008d00977223 */ /* 0x008fe200000100a9 */
[----:B--2---:R-:W-:Y:S01]  /*8d90*/  F2FP.PACK_AB R169, R144, R169 ;  /* 0x000000a990a9723e */ /* 0x004fe200000000ff */
[C---:B------:R-:W-:Y:S01]  /*8da0*/  FMUL.FTZ R7, R0.reuse, R159 ;  /* 0x0000009f00077220 */ /* 0x040fe20000410000 */
[----:B------:R-:W-:Y:S01]  /*8db0*/  MOV R159, R140 ;  /* 0x0000008c009f7202 */ /* 0x000fe20000000f00 */
[C---:B------:R-:W-:Y:S01]  /*8dc0*/  FMUL.FTZ R18, R0.reuse, R146 ;  /* 0x0000009200127220 */ /* 0x040fe20000410000 */
[----:B------:R-:W-:Y:S01]  /*8dd0*/  LDSM.16.MT88.4 R140, [R236+0x900] ;  /* 0x00090000ec8c783b */ /* 0x000fe20000004200 */
        /* <DEDUP_REMOVED lines=56> */
[--C-:B------:R-:W-:Y:S02]  /*9160*/  FFMA.FTZ R0, R171, c[0x0][0x2d0], -R134.reuse ;  /* 0x0000b400ab007a23 */ /* 0x100fe40000010886 */
[----:B------:R-:W-:Y:S02]  /*9170*/  FADD.FTZ R144, R144, R151 ;  /* 0x0000009790907221 */ /* 0x000fe40000010000 */
[----:B------:R-:W2:Y:S02]  /*9180*/  MUFU.EX2 R146, R0 ;  /* 0x0000000000927308 */ /* 0x000ea40000000800 */
[----:B--2---:R-:W-:Y:S01]  /*9190*/  F2FP.PACK_AB R171, R146, R147 ;  /* 0x0000009392ab723e */ /* 0x004fe200000000ff */
[--C-:B------:R-:W-:Y:S07]  /*91a0*/  FFMA.FTZ R0, R176, c[0x0][0x2d0], -R134.reuse ;  /* 0x0000b400b0007a23 */ /* 0x100fee0000010886 */
[----:B------:R-:W-:Y:S01]  /*91b0*/  MUFU.EX2 R176, R159 ;  /* 0x0000009f00b07308 */ /* 0x000fe20000000800 */
[C---:B-1----:R-:W-:Y:S09]  /*91c0*/  HMMA.16816.F32 R4, R168.reuse, R136, R4 ;  /* 0x00000088a804723c */ /* 0x042ff20000001804 */
[----:B------:R1:W-:Y:S01]  /*91d0*/  MUFU.EX2 R149, R0 ;  /* 0x0000000000957308 */ /* 0x0003e20000000800 */
[C---:B------:R-:W-:Y:S01]  /*91e0*/  HMMA.16816.F32 R8, R168.reuse, R138, R8 ;  /* 0x0000008aa808723c */ /* 0x040fe20000001808 */
[----:B------:R-:W2:Y:S02]  /*91f0*/  LDSM.16.MT88.4 R136, [R237+0x100] ;  /* 0x00010000ed88783b */ /* 0x000ea40000004200 */
[--C-:B-1----:R-:W-:Y:S06]  /*9200*/  FFMA.FTZ R0, R175, c[0x0][0x2d0], -R134.reuse ;  /* 0x0000b400af007a23 */ /* 0x102fec0000010886 */
[----:B------:R1:W3:Y:S01]  /*9210*/  MUFU.EX2 R150, R0 ;  /* 0x0000000000967308 */ /* 0x0002e20000000800 */
[C---:B--2---:R-:W-:Y:S08]  /*9220*/  HMMA.16816.F32 R12, R168.reuse, R136, R12 ;  /* 0x00000088a80c723c */ /* 0x044ff0000000180c */
[C---:B------:R-:W-:Y:S01]  /*9230*/  HMMA.16816.F32 R16, R168.reuse, R138, R16 ;  /* 0x0000008aa810723c */ /* 0x040fe20000001810 */
[----:B------:R-:W2:Y:S03]  /*9240*/  LDSM.16.MT88.4 R136, [R240+0x100] ;  /* 0x00010000f088783b */ /* 0x000ea60000004200 */
[--C-:B-1----:R-:W-:Y:S04]  /*9250*/  FFMA.FTZ R0, R172, c[0x0][0x2d0], -R134.reuse ;  /* 0x0000b400ac007a23 */ /* 0x102fe80000010886 */
[----:B------:R1:W-:Y:S04]  /*9260*/  MUFU.EX2 R148, R0 ;  /* 0x0000000000947308 */ /* 0x0003e80000000800 */
[----:B-1----:R-:W-:Y:S06]  /*9270*/  FFMA.FTZ R0, R173, c[0x0][0x2d0], -R134 ;  /* 0x0000b400ad007a23 */ /* 0x002fec0000010886 */
[----:B------:R1:W4:Y:S01]  /*9280*/  MUFU.EX2 R174, R0 ;  /* 0x0000000000ae7308 */ /* 0x0003220000000800 */
[C---:B--2---:R-:W-:Y:S08]  /*9290*/  HMMA.16816.F32 R20, R168.reuse, R136, R20 ;  /* 0x00000088a814723c */ /* 0x044ff00000001814 */
[C---:B------:R-:W-:Y:S01]  /*92a0*/  HMMA.16816.F32 R24, R168.reuse, R138, R24 ;  /* 0x0000008aa818723c */ /* 0x040fe20000001818 */
[----:B------:R-:W2:Y:S03]  /*92b0*/  LDSM.16.MT88.4 R136, [R239+0x100] ;  /* 0x00010000ef88783b */ /* 0x000ea60000004200 */
[----:B-1----:R-:W-:Y:S02]  /*92c0*/  FADD.FTZ R0, R2, R154 ;  /* 0x0000009a02007221 */ /* 0x002fe40000010000 */
[----:B------:R-:W1:Y:S02]  /*92d0*/  MUFU.EX2 R154, R158 ;  /* 0x0000009e009a7308 */ /* 0x000e640000000800 */
[----:B------:R-:W-:Y:S04]  /*92e0*/  FADD.FTZ R151, R145, R0 ;  /* 0x0000000091977221 */ /* 0x000fe80000010000 */
[----:B------:R-:W-:Y:S01]  /*92f0*/  FADD.FTZ R0, R147, R144 ;  /* 0x0000009093007221 */ /* 0x000fe20000010000 */
        /* <DEDUP_REMOVED lines=36> */
[C---:B--2---:R-:W-:Y:S07]  /*9540*/  HMMA.16816.F32 R124, R168.reuse, R136, R124 ;  /* 0x00000088a87c723c */ /* 0x044fee000000187c */
[----:B------:R-:W-:Y:S01]  /*9550*/  F2FP.PACK_AB R136, R145, R2 ;  /* 0x000000029188723e */ /* 0x000fe200000000ff */
[----:B------:R-:W-:Y:S04]  /*9560*/  HMMA.16816.F32 R128, R168, R138, R128 ;  /* 0x0000008aa880723c */ /* 0x000fe80000001880 */
[----:B---3--:R-:W-:Y:S01]  /*9570*/  F2FP.PACK_AB R137, R150, R149 ;  /* 0x000000959689723e */ /* 0x008fe200000000ff */
[----:B------:R-:W-:Y:S02]  /*9580*/  FADD.FTZ R2, R146, R0 ;  /* 0x0000000092027221 */ /* 0x000fe40000010000 */
[----:B------:R-:W-:Y:S01]  /*9590*/  F2FP.PACK_AB R138, R157, R156 ;  /* 0x0000009c9d8a723e */ /* 0x000fe200000000ff */
[----:B------:R-:W-:Y:S01]  /*95a0*/  LDSM.16.MT88.4 R144, [R239+0x5100] ;  /* 0x00510000ef90783b */ /* 0x000fe20000004200 */
[----:B----4-:R-:W-:Y:S03]  /*95b0*/  F2FP.PACK_AB R139, R174, R148 ;  /* 0x00000094ae8b723e */ /* 0x010fe600000000ff */
[----:B------:R-:W-:Y:S01]  /*95c0*/  FFMA.FTZ R0, R178, c[0x0][0x2d0], -R134 ;  /* 0x0000b400b2007a23 */ /* 0x000fe20000010886 */
[----:B-1----:R-:W-:Y:S01]  /*95d0*/  MOV R178, R154 ;  /* 0x0000009a00b27202 */ /* 0x002fe20000000f00 */
[----:B------:R-:W-:Y:S02]  /*95e0*/  FADD.FTZ R2, R149, R2 ;  /* 0x0000000295027221 */ /* 0x000fe40000010000 */
[C---:B------:R-:W-:Y:S01]  /*95f0*/  HMMA.16816.F32 R4, R136.reuse, R140, R4 ;  /* 0x0000008c8804723c */ /* 0x040fe20000001804 */
[----:B------:R1:W-:Y:S04]  /*9600*/  MUFU.EX2 R172, R0 ;  /* 0x0000000000ac7308 */ /* 0x0003e80000000800 */
[----:B------:R-:W-:Y:S03]  /*9610*/  FADD.FTZ R2, R150, R2 ;  /* 0x0000000296027221 */ /* 0x000fe60000010000 */
[C---:B------:R-:W-:Y:S01]  /*9620*/  HMMA.16816.F32 R8, R136.reuse, R142, R8 ;  /* 0x0000008e8808723c */ /* 0x040fe20000001808 */
[----:B------:R-:W2:Y:S03]  /*9630*/  LDSM.16.MT88.4 R140, [R237+0x900] ;  /* 0x00090000ed8c783b */ /* 0x000ea60000004200 */
[--C-:B-1----:R-:W-:Y:S01]  /*9640*/  FFMA.FTZ R0, R179, c[0x0][0x2d0], -R134.reuse ;  /* 0x0000b400b3007a23 */ /* 0x102fe20000010886 */
[----:B------:R-:W-:Y:S03]  /*9650*/  MOV R179, R153 ;  /* 0x0000009900b37202 */ /* 0x000fe60000000f00 */
[----:B------:R1:W3:Y:S01]  /*9660*/  MUFU.EX2 R173, R0 ;  /* 0x0000000000ad7308 */ /* 0x0002e20000000800 */
[----:B------:R-:W-:Y:S01]  /*9670*/  F2FP.PACK_AB R170, R178, R179 ;  /* 0x000000b3b2aa723e */ /* 0x000fe200000000ff */
[C---:B--2---:R-:W-:Y:S03]  /*9680*/  HMMA.16816.F32 R12, R136.reuse, R140, R12 ;  /* 0x0000008c880c723c */ /* 0x044fe6000000180c */
[--C-:B-1----:R-:W-:Y:S01]  /*9690*/  FFMA.FTZ R0, R177, c[0x0][0x2d0], -R134.reuse ;  /* 0x0000b400b1007a23 */ /* 0x102fe20000010886 */
[----:B------:R-:W-:Y:S01]  /*96a0*/  MOV R177, R152 ;  /* 0x0000009800b17202 */ /* 0x000fe20000000f00 */
[----:B------:R-:W-:Y:S01]  /*96b0*/  FFMA.FTZ R134, R132, c[0x0][0x2d0], -R134 ;  /* 0x0000b40084867a23 */ /* 0x000fe20000010886 */
[----:B------:R-:W-:Y:S02]  /*96c0*/  LDSM.16.MT88.4 R152, [R236+0x1100] ;  /* 0x00110000ec98783b */ /* 0x000fe40000004200 */
[C---:B------:R-:W-:Y:S01]  /*96d0*/  HMMA.16816.F32 R16, R136.reuse, R142, R16 ;  /* 0x0000008e8810723c */ /* 0x040fe20000001810 */
[----:B------:R1:W-:Y:S03]  /*96e0*/  MUFU.EX2 R132, R0 ;  /* 0x0000000000847308 */ /* 0x0003e60000000800 */
[----:B------:R-:W-:Y:S02]  /*96f0*/  F2FP.PACK_AB R168, R177, R176 ;  /* 0x000000b0b1a8723e */ /* 0x000fe400000000ff */
[----:B---3--:R-:W-:Y:S01]  /*9700*/  F2FP.PACK_AB R169, R173, R172 ;  /* 0x000000acada9723e */ /* 0x008fe200000000ff */
[----:B------:R-:W2:Y:S04]  /*9710*/  LDSM.16.MT88.4 R140, [R240+0x900] ;  /* 0x00090000f08c783b */ /* 0x000ea80000004200 */
[----:B------:R-:W3:Y:S01]  /*9720*/  MUFU.EX2 R134, R134 ;  /* 0x0000008600867308 */ /* 0x000ee20000000800 */
[----:B-1----:R-:W-:Y:S04]  /*9730*/  FADD.FTZ R0, R156, R151 ;  /* 0x000000979c007221 */ /* 0x002fe80000010000 */
[----:B------:R-:W-:Y:S02]  /*9740*/  FADD.FTZ R175, R157, R0 ;  /* 0x000000009daf7221 */ /* 0x000fe40000010000 */
[----:B------:R-:W-:Y:S02]  /*9750*/  FADD.FTZ R0, R148, R2 ;  /* 0x0000000294007221 */ /* 0x000fe40000010000 */
[----:B------:R-:W-:Y:S01]  /*9760*/  FADD.FTZ R2, R176, R175 ;  /* 0x000000afb0027221 */ /* 0x000fe20000010000 */
[----:B---3--:R-:W-:Y:S01]  /*9770*/  F2FP.PACK_AB R171, R134, R132 ;  /* 0x0000008486ab723e */ /* 0x008fe200000000ff */
[----:B------:R-:W-:Y:S02]  /*9780*/  FADD.FTZ R0, R174, R0 ;  /* 0x00000000ae007221 */ /* 0x000fe40000010000 */
[----:B------:R-:W-:Y:S02]  /*9790*/  FADD.FTZ R2, R177, R2 ;  /* 0x00000002b1027221 */ /* 0x000fe40000010000 */
[----:B------:R-:W-:Y:S02]  /*97a0*/  FADD.FTZ R0, R172, R0 ;  /* 0x00000000ac007221 */ /* 0x000fe40000010000 */
[----:B------:R-:W-:Y:S02]  /*97b0*/  FADD.FTZ R2, R179, R2 ;  /* 0x00000002b3027221 */ /* 0x000fe40000010000 */
[----:B------:R-:W-:Y:S01]  /*97c0*/  FADD.FTZ R0, R173, R0 ;  /* 0x00000000ad007221 */ /* 0x000fe20000010000 */
[C---:B--2---:R-:W-:Y:S03]  /*97d0*/  HMMA.16816.F32 R20, R136.reuse, R140, R20 ;  /* 0x0000008c8814723c */ /* 0x044fe60000001814 */
[----:B------:R-:W-:Y:S01]  /*97e0*/  FADD.FTZ R0, R132, R0 ;  /* 0x0000000084007221 */ /* 0x000fe20000010000 */
[-C--:B------:R-:W-:Y:S03]  /*97f0*/  MOV R132, R3.reuse ;  /* 0x0000000300847202 */ /* 0x080fe60000000f00 */
[----:B------:R-:W-:Y:S01]  /*9800*/  FADD.FTZ R0, R134, R0 ;  /* 0x0000000086007221 */ /* 0x000fe20000010000 */
[C---:B------:R-:W-:Y:S01]  /*9810*/  HMMA.16816.F32 R24, R136.reuse, R142, R24 ;  /* 0x0000008e8818723c */ /* 0x040fe20000001818 */
[----:B------:R-:W1:Y:S03]  /*9820*/  LDSM.16.MT88.4 R140, [R239+0x900] ;  /* 0x00090000ef8c783b */ /* 0x000e660000004200 */
[----:B------:R-:W-:Y:S04]  /*9830*/  MOV R134, R3 ;  /* 0x0000000300867202 */ /* 0x000fe80000000f00 */
        /* <DEDUP_REMOVED lines=34> */
[C---:B------:R-:W-:Y:S08]  /*9a60*/  HMMA.16816.F32 R120, R136.reuse, R142, R120 ;  /* 0x0000008e8878723c */ /* 0x040ff00000001878 */
[C---:B------:R-:W-:Y:S08]  /*9a70*/  HMMA.16816.F32 R124, R136.reuse, R144, R124 ;  /* 0x00000090887c723c */ /* 0x040ff0000000187c */
[----:B------:R-:W-:Y:S01]  /*9a80*/  HMMA.16816.F32 R128, R136, R146, R128 ;  /* 0x000000928880723c */ /* 0x000fe20000001880 */
[----:B------:R-:W1:Y:S07]  /*9a90*/  LDSM.16.MT88.4 R144, [R237+0x1100] ;  /* 0x00110000ed90783b */ /* 0x000e6e0000004200 */
[C---:B------:R-:W-:Y:S01]  /*9aa0*/  HMMA.16816.F32 R156, R168.reuse, R152, R4 ;  /* 0x00000098a89c723c */ /* 0x040fe20000001804 */
[----:B------:R-:W2:Y:S07]  /*9ab0*/  LDSM.16.MT88.4 R136, [R240+0x1100] ;  /* 0x00110000f088783b */ /* 0x000eae0000004200 */
[C---:B------:R-:W-:Y:S01]  /*9ac0*/  HMMA.16816.F32 R152, R168.reuse, R154, R8 ;  /* 0x0000009aa898723c */ /* 0x040fe20000001808 */
[----:B------:R-:W3:Y:S08]  /*9ad0*/  LDSM.16.MT88.4 R4, [R239+0x1100] ;  /* 0x00110000ef04783b */ /* 0x000ef00000004200 */
[----:B------:R-:W4:Y:S01]  /*9ae0*/  LDSM.16.MT88.4 R8, [R236+0x2900] ;  /* 0x00290000ec08783b */ /* 0x000f220000004200 */
[C---:B-1----:R-:W-:Y:S07]  /*9af0*/  HMMA.16816.F32 R148, R168.reuse, R144, R12 ;  /* 0x00000090a894723c */ /* 0x042fee000000180c */
[----:B------:R-:W1:Y:S01]  /*9b00*/  LDSM.16.MT88.4 R12, [R237+0x2900] ;  /* 0x00290000ed0c783b */ /* 0x000e620000004200 */
[C---:B------:R-:W-:Y:S08]  /*9b10*/  HMMA.16816.F32 R144, R168.reuse, R146, R16 ;  /* 0x00000092a890723c */ /* 0x040ff00000001810 */
[C---:B--2---:R-:W-:Y:S08]  /*9b20*/  HMMA.16816.F32 R140, R168.reuse, R136, R20 ;  /* 0x00000088a88c723c */ /* 0x044ff00000001814 */
[C---:B------:R-:W-:Y:S08]  /*9b30*/  HMMA.16816.F32 R136, R168.reuse, R138, R24 ;  /* 0x0000008aa888723c */ /* 0x040ff00000001818 */
[C---:B---3--:R-:W-:Y:S08]  /*9b40*/  HMMA.16816.F32 R28, R168.reuse, R4, R28 ;  /* 0x00000004a81c723c */ /* 0x048ff0000000181c */
[C---:B------:R-:W-:Y:S01]  /*9b50*/  HMMA.16816.F32 R32, R168.reuse, R6, R32 ;  /* 0x00000006a820723c */ /* 0x040fe20000001820 */
[----:B------:R-:W2:Y:S07]  /*9b60*/  LDSM.16.MT88.4 R4, [R240+0x2900] ;  /* 0x00290000f004783b */ /* 0x000eae0000004200 */
[C---:B----4-:R-:W-:Y:S08]  /*9b70*/  HMMA.16816.F32 R36, R168.reuse, R8, R36 ;  /* 0x00000008a824723c */ /* 0x050ff00000001824 */
        /* <DEDUP_REMOVED lines=30> */
[C---:B--2---:R-:W-:Y:S07]  /*9d60*/  HMMA.16816.F32 R124, R168.reuse, R4, R124 ;  /* 0x00000004a87c723c */ /* 0x044fee000000187c */
[----:B------:R-:W-:Y:S01]  /*9d70*/  FADD.FTZ R4, R178, R2 ;  /* 0x00000002b2047221 */ /* 0x000fe20000010000 */
[----:B------:R-:W-:Y:S04]  /*9d80*/  HMMA.16816.F32 R128, R168, R6, R128 ;  /* 0x00000006a880723c */ /* 0x000fe80000001880 */
[----:B------:R1:W-:Y:S01]  /*9d90*/  STL [R1+0x20], R4 ;  /* 0x0000200401007387 */ /* 0x0003e20000100800 */
[----:B------:R-:W-:Y:S03]  /*9da0*/  MOV R2, R133 ;  /* 0x0000008500027202 */ /* 0x000fe60000000f00 */
[----:B------:R1:W-:Y:S01]  /*9db0*/  STL [R1+0x24], R0 ;  /* 0x0000240001007387 */ /* 0x0003e20000100800 */
[----:B------:R-:W-:-:S05]  /*9dc0*/  @P0 BRA `(.L_x_357) ;  /* 0xffffc25000000947 */ /* 0x000fca000383ffff */
.L_x_346:
[----:B------:R-:W2:Y:S01]  /*9dd0*/  S2UR UR10, SR_CTAID.X ;  /* 0x00000000000a79c3 */ /* 0x000ea20000002500 */
[----:B------:R-:W-:-:S02]  /*9de0*/  UISETP.NE.AND UP1, UPT, UR14, URZ, UPT ;  /* 0x0000003f0e00728c */ /* 0x000fc4000bf25270 */
[----:B------:R-:W-:Y:S02]  /*9df0*/  UISETP.NE.AND UP0, UPT, UR13, URZ, UPT ;  /* 0x0000003f0d00728c */ /* 0x000fe4000bf05270 */
[----:B------:R-:W-:-:S04]  /*9e00*/  ULDC.64 UR4, c[0x0][0x2c8] ;  /* 0x0000b20000047ab9 */ /* 0x000fc80000000a00 */
[----:B------:R-:W-:Y:S01]  /*9e10*/  PLOP3.LUT P0, PT, PT, PT, UP0, 0x40, 0x0 ;  /* 0x000000000000781c */ /* 0x000fe20003f0e808 */
[----:B--2---:R-:W-:-:S04]  /*9e20*/  ULEA UR10, UR10, 0x7f, 0x7 ;  /* 0x0000007f0a0a7891 */ /* 0x004fc8000f8e383f */
[----:B------:R-:W-:-:S03]  /*9e30*/  UIMAD.WIDE.U32 UR18, UR10, UR4, URZ ;  /* 0x000000040a1272a5 */ /* 0x000fc6000f8e003f */
[----:B------:R-:W-:Y:S02]  /*9e40*/  ULDC UR4, c[0x0][0x168] ;  /* 0x00005a0000047ab9 */ /* 0x000fe40000000800 */
[----:B------:R-:W-:Y:S02]  /*9e50*/  @UP1 USHF.R.U32.HI UR10, URZ, UR5, UR19 ;  /* 0x000000053f0a1299 */ /* 0x000fe40008011613 */
[----:B------:R-:W-:Y:S02]  /*9e60*/  UIADD3 UR4, -UR4, 0x1, URZ ;  /* 0x0000000104047890 */ /* 0x000fe4000fffe13f */
[----:B------:R-:W-:Y:S02]  /*9e70*/  ULDC UR5, c[0x0][0x1d0] ;  /* 0x0000740000057ab9 */ /* 0x000fe40000000800 */
[----:B------:R-:W-:-:S03]  /*9e80*/  UIADD3 UR11, UR10, UR5, UR4 ;  /* 0x000000050a0b7290 */ /* 0x000fc6000fffe004 */
[----:B------:R-:W-:Y:S02]  /*9e90*/  ULDC UR10, c[0x0][0x324] ;  /* 0x0000c900000a7ab9 */ /* 0x000fe40000000800 */
[----:B------:R-:W-:Y:S01]  /*9ea0*/  UIADD3 UR10, UR11, -UR10, URZ ;  /* 0x8000000a0b0a7290 */ /* 0x000fe2000fffe03f */
[----:B------:R-:W-:Y:S05]  /*9eb0*/  @P0 BRA `(.L_x_358) ;  /* 0x0000014000000947 */ /* 0x000fea0003800000 */
        /* <DEDUP_REMOVED lines=11> */
.L_x_359:
[----:B------:R-:W-:Y:S02]  /*9f70*/  ULDC UR4, c[0x0][0x32c] ;  /* 0x0000cb0000047ab9 */ /* 0x000fe40000000800 */
[----:B------:R-:W-:-:S03]  /*9f80*/  UISETP.NE.AND UP0, UPT, UR4, 0x1, UPT ;  /* 0x000000010400788c */ /* 0x000fc6000bf05270 */
[----:B------:R-:W-:Y:S02]  /*9f90*/  ULDC.64 UR4, c[0x0][0x330] ;  /* 0x0000cc0000047ab9 */ /* 0x000fe40000000a00 */
[----:B------:R-:W-:-:S06]  /*9fa0*/  UIMAD.WIDE.U32 UR18, UR11, UR4, URZ ;  /* 0x000000040b1272a5 */ /* 0x000fcc000f8e003f */
[----:B------:R-:W-:Y:S02]  /*9fb0*/  @UP0 USHF.R.U32.HI UR11, URZ, UR5, UR19 ;  /* 0x000000053f0b0299 */ /* 0x000fe40008011613 */
.L_x_360:
[----:B------:R-:W-:Y:S02]  /*9fc0*/  ULDC UR4, c[0x0][0x32c] ;  /* 0x0000cb0000047ab9 */ /* 0x000fe40000000800 */
[----:B------:R-:W-:-:S04]  /*9fd0*/  UIMAD UR4, UR11, UR4, URZ ;  /* 0x000000040b0472a4 */ /* 0x000fc8000f8e023f */
[----:B------:R-:W-:-:S04]  /*9fe0*/  UISETP.LT.AND UP0, UPT, UR10, UR4, UPT ;  /* 0x000000040a00728c */ /* 0x000fc8000bf01270 */
[----:B------:R-:W-:-:S04]  /*9ff0*/  USEL UR10, UR10, UR4, !UP0 ;  /* 0x000000040a0a7287 */ /* 0x000fc8000c000000 */
.L_x_358:
[----:B------:R-:W-:-:S04]  /*a000*/  UIADD3 UR10, UR10, 0x2f, URZ ;  /* 0x0000002f0a0a7890 */ /* 0x000fc8000fffe03f */
[----:B------:R-:W-:-:S04]  /*a010*/  UIMAD.WIDE UR4, UR10, 0x2aaaaaab, URZ ;  /* 0x2aaaaaab0a0478a5 */ /* 0x000fc8000f8e023f */
        /* <DEDUP_REMOVED lines=9> */
[----:B-1----:R-:W4:Y:S04]  /*a0b0*/  LDL.64 R4, [R1+0x38] ;  /* 0x0000380001047983 */ /* 0x002f280000100a00 */
[----:B------:R-:W4:Y:S01]  /*a0c0*/  LDL.64 R2, [R1+0x30] ;  /* 0x0000300001027983 */ /* 0x000f220000100a00 */
[----:B--2---:R-:W-:-:S02]  /*a0d0*/  IADD3 R11, P0, R8, 0x40, RZ ;  /* 0x00000040080b7810 */ /* 0x004fc40007f1e0ff */
[----:B------:R-:W-:-:S03]  /*a0e0*/  IADD3 R10, P1, R8, 0x80, RZ ;  /* 0x00000080080a7810 */ /* 0x000fc60007f3e0ff */
[--C-:B---3--:R-:W-:Y:S01]  /*a0f0*/  IMAD.X R0, RZ, RZ, R7.reuse, P0 ;  /* 0x000000ffff007224 */ /* 0x108fe200000e0607 */
[----:B------:R-:W-:Y:S01]  /*a100*/  STL [R1+0x78], R11 ;  /* 0x0000780b01007387 */ /* 0x000fe20000100800 */
[----:B------:R-:W-:Y:S01]  /*a110*/  IADD3 R9, P0, R8, 0xc0, RZ ;  /* 0x000000c008097810 */ /* 0x000fe20007f1e0ff */
[--C-:B------:R-:W-:Y:S01]  /*a120*/  IMAD.X R8, RZ, RZ, R7.reuse, P1 ;  /* 0x000000ffff087224 */ /* 0x100fe200008e0607 */
[C---:B----4-:R-:W-:Y:S01]  /*a130*/  IADD3 R6, P1, R4.reuse, 0x80, RZ ;  /* 0x0000008004067810 */ /* 0x050fe20007f3e0ff */
[----:B------:R-:W-:Y:S02]  /*a140*/  STL [R1+0x70], R10 ;  /* 0x0000700a01007387 */ /* 0x000fe40000100800 */
[----:B------:R-:W-:Y:S01]  /*a150*/  IMAD.X R7, RZ, RZ, R7, P0 ;  /* 0x000000ffff077224 */ /* 0x000fe200000e0607 */
[C---:B------:R-:W-:Y:S01]  /*a160*/  IADD3 R5, P0, R4.reuse, 0xc0, RZ ;  /* 0x000000c004057810 */ /* 0x040fe20007f1e0ff */
[----:B------:R1:W-:Y:S04]  /*a170*/  STL [R1+0x74], R0 ;  /* 0x0000740001007387 */ /* 0x0003e80000100800 */
[----:B------:R-:W-:Y:S04]  /*a180*/  STL [R1+0x68], R9 ;  /* 0x0000680901007387 */ /* 0x000fe80000100800 */
[----:B------:R-:W-:Y:S01]  /*a190*/  STL [R1+0x6c], R8 ;  /* 0x00006c0801007387 */ /* 0x000fe20000100800 */
[----:B-1----:R-:W-:Y:S01]  /*a1a0*/  IADD3 R0, P2, R4, 0x40, RZ ;  /* 0x0000004004007810 */ /* 0x002fe20007f5e0ff */
[----:B------:R-:W-:-:S04]  /*a1b0*/  IMAD.X R4, RZ, RZ, R3, P1 ;  /* 0x000000ffff047224 */ /* 0x000fc800008e0603 */
[----:B------:R1:W-:Y:S04]  /*a1c0*/  STL [R1+0x60], R0 ;  /* 0x0000600001007387 */ /* 0x0003e80000100800 */
[----:B------:R-:W-:Y:S04]  /*a1d0*/  STL [R1+0x64], R7 ;  /* 0x0000640701007387 */ /* 0x000fe80000100800 */
[----:B------:R-:W-:Y:S01]  /*a1e0*/  STL [R1+0x58], R6 ;  /* 0x0000580601007387 */ /* 0x000fe20000100800 */
[----:B-1----:R-:W-:-:S05]  /*a1f0*/  IMAD.X R0, RZ, RZ, R3, P2 ;  /* 0x000000ffff007224 */ /* 0x002fca00010e0603 */
[----:B------:R1:W-:Y:S04]  /*a200*/  STL [R1+0x5c], R0 ;  /* 0x00005c0001007387 */ /* 0x0003e80000100800 */
[----:B------:R2:W-:Y:S01]  /*a210*/  STL [R1+0x50], R5 ;  /* 0x0000500501007387 */ /* 0x0005e20000100800 */
[----:B-1----:R-:W-:-:S05]  /*a220*/  IMAD.X R0, RZ, RZ, R3, P0 ;  /* 0x000000ffff007224 */ /* 0x002fca00000e0603 */
[----:B------:R2:W-:Y:S04]  /*a230*/  STL [R1+0x2c], R0 ;  /* 0x00002c0001007387 */ /* 0x0005e80000100800 */
[----:B------:R2:W-:Y:S02]  /*a240*/  STL [R1+0x54], R4 ;  /* 0x0000540401007387 */ /* 0x0005e40000100800 */
.L_x_364:
[----:B--2---:R-:W2:Y:S01]  /*a250*/  LDL R0, [R1] ;  /* 0x0000000001007983 */ /* 0x004ea20000100800 */
[----:B------:R-:W-:Y:S04]  /*a260*/  DEPBAR.LE SB0, 0x0 ;  /* 0x000080000000791a */ /* 0x000fe80000000000 */
[----:B------:R-:W-:Y:S01]  /*a270*/  BAR.SYNC.DEFER_BLOCKING 0x0 ;  /* 0x0000000000007b1d */ /* 0x000fe20000010000 */
[----:B------:R-:W-:Y:S01]  /*a280*/  UISETP.GT.AND UP0, UPT, UR9, UR8, UPT ;  /* 0x000000080900728c */ /* 0x000fe2000bf04270 */
[----:B------:R-:W-:Y:S05]  /*a290*/  MOV R2, R133 ;  /* 0x0000008500027202 */ /* 0x000fea0000000f00 */
        /* <DEDUP_REMOVED lines=13> */
[----:B------:R4:W-:Y:S01]  /*a370*/  STL.64 [R1+0x88], R8 ;  /* 0x0000880801007387 */ /* 0x0009e20000100a00 */
[----:B------:R-:W-:Y:S03]  /*a380*/  UIMAD UR11, UR11, UR4, URZ ;  /* 0x000000040b0b72a4 */ /* 0x000fe6000f8e023f */
[----:B------:R-:W3:Y:S01]  /*a390*/  LDL R12, [R1+0x4] ;  /* 0x00000400010c7983 */ /* 0x000ee20000100800 */
[----:B------:R-:W-:Y:S03]  /*a3a0*/  UIMAD UR11, UR8, UR5, UR11 ;  /* 0x00000005080b72a4 */ /* 0x000fe6000f8e020b */
[----:B------:R-:W3:Y:S01]  /*a3b0*/  LDL R22, [R1+0x78] ;  /* 0x0000780001167983 */ /* 0x000ee20000100800 */
[----:B------:R-:W-:Y:S02]  /*a3c0*/  UIADD3 UR4, UR19, UR11, URZ ;  /* 0x0000000b13047290 */ /* 0x000fe4000fffe03f */
[----:B------:R-:W-:Y:S01]  /*a3d0*/  UIMAD.WIDE.U32 UR18, UR18, 0x30, URZ ;  /* 0x00000030121278a5 */ /* 0x000fe2000f8e003f */
[----:B------:R-:W3:Y:S01]  /*a3e0*/  LDL R21, [R1+0x74] ;  /* 0x0000740001157983 */ /* 0x000ee20000100800 */
[----:B------:R-:W-:Y:S03]  /*a3f0*/  UIMAD UR4, UR4, 0x30, URZ ;  /* 0x00000030040478a4 */ /* 0x000fe6000f8e023f */
[----:B------:R-:W3:Y:S01]  /*a400*/  LDL R20, [R1+0x70] ;  /* 0x0000700001147983 */ /* 0x000ee20000100800 */
[----:B------:R-:W-:Y:S03]  /*a410*/  UIADD3 UR4, UR19, UR4, URZ ;  /* 0x0000000413047290 */ /* 0x000fe6000fffe03f */
[----:B------:R-:W3:Y:S04]  /*a420*/  LDL R15, [R1+0x6c] ;  /* 0x00006c00010f7983 */ /* 0x000ee80000100800 */
[----:B------:R-:W3:Y:S04]  /*a430*/  LDL R14, [R1+0x68] ;  /* 0x00006800010e7983 */ /* 0x000ee80000100800 */
[----:B----4-:R-:W4:Y:S04]  /*a440*/  LDL.64 R8, [R1+0x40] ;  /* 0x0000400001087983 */ /* 0x010f280000100a00 */
[----:B------:R-:W4:Y:S01]  /*a450*/  LDL R13, [R1+0x64] ;  /* 0x00006400010d7983 */ /* 0x000f220000100800 */
[----:B--2---:R-:W-:Y:S02]  /*a460*/  LOP3.LUT P2, RZ, R0, 0x1, RZ, 0xc0, !PT ;  /* 0x0000000100ff7812 */ /* 0x004fe4000784c0ff */
[----:B---3--:R-:W-:Y:S04]  /*a470*/  IADD3 R0, P1, R6, UR18, RZ ;  /* 0x0000001206007c10 */ /* 0x008fe8000ff3e0ff */
[C---:B------:R-:W-:Y:S02]  /*a480*/  LEA R4, P0, R0.reuse, c[0x0][0x1f8], 0x1 ;  /* 0x00007e0000047a11 */ /* 0x040fe400078008ff */
[----:B----4-:R-:W-:Y:S04]  /*a490*/  IADD3.X R3, R9, UR4, RZ, P1, !PT ;  /* 0x0000000409037c10 */ /* 0x010fe80008ffe4ff */
[----:B------:R-:W-:Y:S02]  /*a4a0*/  LEA.HI.X R5, R0, c[0x0][0x1fc], R3, 0x1, P0 ;  /* 0x00007f0000057a11 */ /* 0x000fe400000f0c03 */
[----:B------:R-:W-:Y:S03]  /*a4b0*/  IADD3 R0, P1, R22, UR18, RZ ;  /* 0x0000001216007c10 */ /* 0x000fe6000ff3e0ff */
        /* <DEDUP_REMOVED lines=24> */
[----:B------:R-:W-:Y:S02]  /*a640*/  @!P3 IMAD.X R5, R0, 0x1, R9, P1 ;  /* 0x000000010005b824 */ /* 0x000fe400008e0609 */
[----:B------:R2:W5:Y:S03]  /*a650*/  LDL.LU.64 R8, [R1+0x88] ;  /* 0x0000880001087983 */ /* 0x0005660000300a00 */
[----:B------:R-:W-:Y:S02]  /*a660*/  @!P3 LEA.HI.X R7, R4, c[0x0][0x1fc], R5, 0x1, P0 ;  /* 0x00007f000407ba11 */ /* 0x000fe400000f0c05 */
[----:B------:R-:W-:Y:S03]  /*a670*/  @!P3 IADD3 R5, P1, R3, R22, RZ ;  /* 0x000000160305b210 */ /* 0x000fe60007f3e0ff */
[----:B------:R3:W-:Y:S01]  /*a680*/  @!P3 LDGSTS.E.BYPASS.LTC128B.128 [R12+0x1100], [R6.64], !P6 ;  /* 0x01100000060cbfae */ /* 0x0007e2000f101d50 */
[C---:B------:R-:W-:Y:S01]  /*a690*/  @!P3 LEA R4, P0, R5.reuse, c[0x0][0x1f8], 0x1 ;  /* 0x00007e000504ba11 */ /* 0x040fe200078008ff */
[C---:B---3--:R-:W-:Y:S05]  /*a6a0*/  @!P3 IMAD.X R6, R0.reuse, 0x1, R21, P1 ;  /* 0x000000010006b824 */ /* 0x048fea00008e0615 */
[----:B------:R-:W-:Y:S05]  /*a6b0*/  @!P3 LEA.HI.X R5, R5, c[0x0][0x1fc], R6, 0x1, P0 ;  /* 0x00007f000505ba11 */ /* 0x000fea00000f0c06 */
[----:B------:R3:W-:Y:S02]  /*a6c0*/  @!P3 LDGSTS.E.BYPASS.LTC128B.128 [R12+0x2900], [R4.64], !P2 ;  /* 0x02900000040cbfae */ /* 0x0007e4000d101d50 */
[----:B---3--:R-:W-:Y:S04]  /*a6d0*/  @!P3 IADD3 R5, P1, R3, R20, RZ ;  /* 0x000000140305b210 */ /* 0x008fe80007f3e0ff */
[----:B------:R-:W-:Y:S01]  /*a6e0*/  @!P3 LEA R4, P0, R5, c[0x0][0x1f8], 0x1 ;  /* 0x00007e000504ba11 */ /* 0x000fe200078008ff */
[C---:B------:R-:W-:Y:S01]  /*a6f0*/  @!P3 IMAD.X R6, R0.reuse, 0x1, R15, P1 ;  /* 0x000000010006b824 */ /* 0x040fe200008e060f */
[----:B------:R-:W-:Y:S04]  /*a700*/  @!P3 IADD3 R3, P1, R3, R14, RZ ;  /* 0x0000000e0303b210 */ /* 0x000fe80007f3e0ff */
[----:B------:R-:W-:Y:S01]  /*a710*/  @!P3 LEA.HI.X R5, R5, c[0x0][0x1fc], R6, 0x1, P0 ;  /* 0x00007f000505ba11 */ /* 0x000fe200000f0c06 */
[----:B------:R-:W-:Y:S04]  /*a720*/  @!P3 IMAD.X R0, R0, 0x1, R13, P1 ;  /* 0x000000010000b824 */ /* 0x000fe800008e060d */
[----:B------:R3:W-:Y:S02]  /*a730*/  @!P3 LDGSTS.E.BYPASS.LTC128B.128 [R12+0x4100], [R4.64], !P5 ;  /* 0x04100000040cbfae */ /* 0x0007e4000e901d50 */
[C---:B---3--:R-:W-:Y:S04]  /*a740*/  @!P3 LEA R4, P0, R3.reuse, c[0x0][0x1f8], 0x1 ;  /* 0x00007e000304ba11 */ /* 0x048fe800078008ff */
[----:B------:R-:W-:Y:S05]  /*a750*/  @!P3 LEA.HI.X R5, R3, c[0x0][0x1fc], R0, 0x1, P0 ;  /* 0x00007f000305ba11 */ /* 0x000fea00000f0c00 */
[----:B------:R2:W-:Y:S04]  /*a760*/  @!P3 LDGSTS.E.BYPASS.LTC128B.128 [R12+0x5900], [R4.64], !P4 ;  /* 0x05900000040cbfae */ /* 0x0005e8000e101d50 */
.L_x_362:
[C---:B--2345:R-:W-:Y:S01]  /*a770*/  HMMA.16816.F32 R4, R160.reuse, R8, RZ ;  /* 0x00000008a004723c */ /* 0x07cfe200000018ff */
        /* <DEDUP_REMOVED lines=138> */
[----:B------:R-:W2:Y:S01]  /*b020*/  MUFU.TANH R175, R4 ;  /* 0x0000000400af7308 */ /* 0x000ea20000002400 */
[----:B------:R-:W-:Y:S02]  /*b030*/  FMUL.FTZ R6, R6, c[0x0][0x320] ;  /* 0x0000c80006067a20 */ /* 0x000fe40000410000 */
[----:B------:R-:W-:Y:S01]  /*b040*/  FMUL.FTZ R7, R7, c[0x0][0x320] ;  /* 0x0000c80007077a20 */ /* 0x000fe20000410000 */
[C---:B-1----:R-:W-:Y:S03]  /*b050*/  HMMA.16816.F32 R12, R232.reuse, R168, R12 ;  /* 0x000000a8e80c723c */ /* 0x042fe6000000180c */
[----:B------:R-:W-:Y:S03]  /*b060*/  FMUL.FTZ R8, R8, c[0x0][0x320] ;  /* 0x0000c80008087a20 */ /* 0x000fe60000410000 */
[----:B------:R-:W1:Y:S01]  /*b070*/  MUFU.TANH R174, R5 ;  /* 0x0000000500ae7308 */ /* 0x000e620000002400 */
[----:B------:R-:W-:Y:S01]  /*b080*/  FMUL.FTZ R9, R9, c[0x0][0x320] ;  /* 0x0000c80009097a20 */ /* 0x000fe20000410000 */
[C---:B------:R-:W-:Y:S04]  /*b090*/  HMMA.16816.F32 R16, R232.reuse, R170, R16 ;  /* 0x000000aae810723c */ /* 0x040fe80000001810 */
[----:B------:R-:W-:Y:S02]  /*b0a0*/  FMUL.FTZ R10, R10, c[0x0][0x320] ;  /* 0x0000c8000a0a7a20 */ /* 0x000fe40000410000 */
[----:B------:R-:W-:Y:S02]  /*b0b0*/  FMUL.FTZ R11, R11, c[0x0][0x320] ;  /* 0x0000c8000b0b7a20 */ /* 0x000fe40000410000 */
[----:B------:R-:W3:Y:S08]  /*b0c0*/  MUFU.TANH R178, R6 ;  /* 0x0000000600b27308 */ /* 0x000ef00000002400 */
[----:B------:R-:W-:Y:S02]  /*b0d0*/  FMUL.FTZ R12, R12, c[0x0][0x320] ;  /* 0x0000c8000c0c7a20 */ /* 0x000fe40000410000 */
[----:B------:R4:W1:Y:S01]  /*b0e0*/  MUFU.TANH R179, R7 ;  /* 0x0000000700b37308 */ /* 0x0008620000002400 */
[----:B------:R-:W-:Y:S02]  /*b0f0*/  FMUL.FTZ R13, R13, c[0x0][0x320] ;  /* 0x0000c8000d0d7a20 */ /* 0x000fe40000410000 */
[----:B------:R-:W-:Y:S02]  /*b100*/  FMUL.FTZ R14, R14, c[0x0][0x320] ;  /* 0x0000c8000e0e7a20 */ /* 0x000fe40000410000 */
[----:B------:R-:W-:Y:S05]  /*b110*/  FMUL.FTZ R15, R15, c[0x0][0x320] ;  /* 0x0000c8000f0f7a20 */ /* 0x000fea0000410000 */
[----:B------:R-:W1:Y:S10]  /*b120*/  MUFU.TANH R173, R8 ;  /* 0x0000000800ad7308 */ /* 0x000e740000002400 */
[----:B------:R-:W1:Y:S01]  /*b130*/  MUFU.TANH R169, R9 ;  /* 0x0000000900a97308 */ /* 0x000e620000002400 */
[----:B----4-:R-:W4:Y:S01]  /*b140*/  LDSM.16.M88.4 R4, [R238+0x5800] ;  /* 0x00580000ee04783b */ /* 0x010f220000000200 */
[----:B------:R-:W-:Y:S08]  /*b150*/  DEPBAR.LE SB0, 0x0 ;  /* 0x000080000000791a */ /* 0x000ff00000000000 */
[----:B------:R-:W1:Y:S01]  /*b160*/  MUFU.TANH R177, R10 ;  /* 0x0000000a00b17308 */ /* 0x000e620000002400 */
[----:B------:R-:W-:Y:S09]  /*b170*/  BAR.SYNC.DEFER_BLOCKING 0x0 ;  /* 0x0000000000007b1d */ /* 0x000ff20000010000 */
[----:B------:R1:W1:Y:S10]  /*b180*/  MUFU.TANH R176, R11 ;  /* 0x0000000b00b07308 */ /* 0x0002740000002400 */
[----:B------:R-:W2:Y:S10]  /*b190*/  MUFU.TANH R168, R12 ;  /* 0x0000000c00a87308 */ /* 0x000eb40000002400 */
[----:B------:R2:W2:Y:S01]  /*b1a0*/  MUFU.TANH R134, R13 ;  /* 0x0000000d00867308 */ /* 0x0004a20000002400 */
[C---:B----4-:R-:W-:Y:S05]  /*b1b0*/  HMMA.16816.F32 R20, R232.reuse, R4, R20 ;  /* 0x00000004e814723c */ /* 0x050fea0000001814 */
[----:B-1----:R-:W-:Y:S04]  /*b1c0*/  FMUL.FTZ R11, R17, c[0x0][0x320] ;  /* 0x0000c800110b7a20 */ /* 0x002fe80000410000 */
[----:B------:R1:W4:Y:S01]  /*b1d0*/  MUFU.TANH R172, R14 ;  /* 0x0000000e00ac7308 */ /* 0x0003220000002400 */
[----:B------:R-:W-:Y:S09]  /*b1e0*/  HMMA.16816.F32 R24, R232, R6, R24 ;  /* 0x00000006e818723c */ /* 0x000ff20000001818 */
[----:B------:R3:W3:Y:S03]  /*b1f0*/  MUFU.TANH R171, R15 ;  /* 0x0000000f00ab7308 */ /* 0x0006e60000002400 */
[----:B--2---:R-:W-:Y:S02]  /*b200*/  FMUL.FTZ R13, R16, c[0x0][0x320] ;  /* 0x0000c800100d7a20 */ /* 0x004fe40000410000 */
[----:B------:R-:W-:Y:S02]  /*b210*/  FMUL.FTZ R16, R18, c[0x0][0x320] ;  /* 0x0000c80012107a20 */ /* 0x000fe40000410000 */
[----:B------:R-:W-:Y:S03]  /*b220*/  FMUL.FTZ R10, R20, c[0x0][0x320] ;  /* 0x0000c800140a7a20 */ /* 0x000fe60000410000 */
[----:B------:R-:W2:Y:S01]  /*b230*/  MUFU.TANH R13, R13 ;  /* 0x0000000d000d7308 */ /* 0x000ea20000002400 */
[----:B------:R-:W-:Y:S02]  /*b240*/  FMUL.FTZ R9, R21, c[0x0][0x320] ;  /* 0x0000c80015097a20 */ /* 0x000fe40000410000 */
[----:B------:R-:W-:Y:S02]  /*b250*/  FMUL.FTZ R12, R23, c[0x0][0x320] ;  /* 0x0000c800170c7a20 */ /* 0x000fe40000410000 */
[----:B-1----:R-:W-:Y:S02]  /*b260*/  FMUL.FTZ R14, R22, c[0x0][0x320] ;  /* 0x0000c800160e7a20 */ /* 0x002fe40000410000 */
[----:B------:R-:W-:Y:S02]  /*b270*/  FMUL.FTZ R8, R24, c[0x0][0x320] ;  /* 0x0000c80018087a20 */ /* 0x000fe40000410000 */
[----:B------:R-:W-:Y:S01]  /*b280*/  FMUL.FTZ R5, R25, c[0x0][0x320] ;  /* 0x0000c80019057a20 */ /* 0x000fe20000410000 */
[----:B------:R-:W1:Y:S01]  /*b290*/  MUFU.TANH R11, R11 ;  /* 0x0000000b000b7308 */ /* 0x000e620000002400 */
[----:B------:R-:W-:Y:S02]  /*b2a0*/  FMUL.FTZ R4, R26, c[0x0][0x320] ;  /* 0x0000c8001a047a20 */ /* 0x000fe40000410000 */
[----:B------:R-:W-:Y:S02]  /*b2b0*/  FMUL.FTZ R0, R27, c[0x0][0x320] ;  /* 0x0000c8001b007a20 */ /* 0x000fe40000410000 */
[----:B---3--:R-:W-:Y:S05]  /*b2c0*/  FMUL.FTZ R15, R19, c[0x0][0x320] ;  /* 0x0000c800130f7a20 */ /* 0x008fea0000410000 */
[----:B------:R-:W3:Y:S10]  /*b2d0*/  MUFU.TANH R16, R16 ;  /* 0x0000001000107308 */ /* 0x000ef40000002400 */
[----:B------:R-:W1:Y:S10]  /*b2e0*/  MUFU.TANH R15, R15 ;  /* 0x0000000f000f7308 */ /* 0x000e740000002400 */
[----:B------:R-:W1:Y:S10]  /*b2f0*/  MUFU.TANH R10, R10 ;  /* 0x0000000a000a7308 */ /* 0x000e740000002400 */
[----:B------:R-:W1:Y:S10]  /*b300*/  MUFU.TANH R9, R9 ;  /* 0x0000000900097308 */ /* 0x000e740000002400 */
[----:B------:R-:W1:Y:S10]  /*b310*/  MUFU.TANH R14, R14 ;  /* 0x0000000e000e7308 */ /* 0x000e740000002400 */
[----:B------:R-:W1:Y:S10]  /*b320*/  MUFU.TANH R12, R12 ;  /* 0x0000000c000c7308 */ /* 0x000e740000002400 */
[----:B------:R-:W1:Y:S10]  /*b330*/  MUFU.TANH R8, R8 ;  /* 0x0000000800087308 */ /* 0x000e740000002400 */
[----:B------:R-:W1:Y:S10]  /*b340*/  MUFU.TANH R5, R5 ;  /* 0x0000000500057308 */ /* 0x000e740000002400 */
[----:B------:R-:W1:Y:S10]  /*b350*/  MUFU.TANH R4, R4 ;  /* 0x0000000400047308 */ /* 0x000e740000002400 */
[----:B------:R1:W1:Y:S01]  /*b360*/  MUFU.TANH R3, R0 ;  /* 0x0000000000037308 */ /* 0x0002620000002400 */
[----:B------:R-:W-:-:S05]  /*b370*/  @!P0 BRA `(.L_x_363) ;  /* 0x0000049000008947 */ /* 0x000fca0003800000 */
[----:B--234-:R-:W2:Y:S01]  /*b380*/  LDL R17, [R1+0x80] ;  /* 0x0000800001117983 */ /* 0x01cea20000100800 */
[----:B------:R-:W-:Y:S02]  /*b390*/  ULDC.64 UR4, c[0x0][0x1e0] ;  /* 0x0000780000047ab9 */ /* 0x000fe40000000a00 */
[----:B------:R-:W-:Y:S01]  /*b3a0*/  UIADD3 UR18, UR8, -0x1, URZ ;  /* 0xffffffff08127890 */ /* 0x000fe2000fffe03f */
[----:B------:R-:W3:Y:S03]  /*b3b0*/  LDL.64 R26, [R1+0x38] ;  /* 0x00003800011a7983 */ /* 0x000ee60000100a00 */
[----:B------:R-:W-:Y:S01]  /*b3c0*/  UIMAD.WIDE.U32 UR20, UR18, UR4, URZ ;  /* 0x00000004121472a5 */ /* 0x000fe2000f8e003f */
[----:B------:R-:W4:Y:S01]  /*b3d0*/  LDL.64 R24, [R1+0x30] ;  /* 0x0000300001187983 */ /* 0x000f220000100a00 */
[----:B------:R-:W-:Y:S03]  /*b3e0*/  USHF.R.S32.HI UR11, URZ, 0x1f, UR18 ;  /* 0x0000001f3f0b7899 */ /* 0x000fe60008011412 */
[----:B------:R-:W5:Y:S01]  /*b3f0*/  LDL R170, [R1+0x4] ;  /* 0x0000040001aa7983 */ /* 0x000f620000100800 */
[----:B------:R-:W-:Y:S03]  /*b400*/  UIMAD UR11, UR11, UR4, URZ ;  /* 0x000000040b0b72a4 */ /* 0x000fe6000f8e023f */
[----:B------:R-:W3:Y:S01]  /*b410*/  LDL R22, [R1+0x60] ;  /* 0x0000600001167983 */ /* 0x000ee20000100800 */
[----:B------:R-:W-:Y:S03]  /*b420*/  UIMAD UR11, UR18, UR5, UR11 ;  /* 0x00000005120b72a4 */ /* 0x000fe6000f8e020b */
[----:B------:R-:W4:Y:S01]  /*b430*/  LDL R21, [R1+0x5c] ;  /* 0x00005c0001157983 */ /* 0x000f220000100800 */
[----:B------:R-:W-:Y:S02]  /*b440*/  UIADD3 UR11, UR21, UR11, URZ ;  /* 0x0000000b150b7290 */ /* 0x000fe4000fffe03f */
[----:B------:R-:W-:Y:S01]  /*b450*/  UIMAD.WIDE.U32 UR20, UR20, 0x30, URZ ;  /* 0x00000030141478a5 */ /* 0x000fe2000f8e003f */
[----:B------:R-:W5:Y:S01]  /*b460*/  LDL R23, [R1+0x28] ;  /* 0x0000280001177983 */ /* 0x000f620000100800 */
[----:B------:R-:W-:Y:S03]  /*b470*/  UIMAD UR4, UR11, 0x30, URZ ;  /* 0x000000300b0478a4 */ /* 0x000fe6000f8e023f */
[----:B------:R-:W5:Y:S01]  /*b480*/  LDL R20, [R1+0x58] ;  /* 0x0000580001147983 */ /* 0x000f620000100800 */
[----:B------:R-:W-:Y:S03]  /*b490*/  UIADD3 UR4, UR21, UR4, URZ ;  /* 0x0000000415047290 */ /* 0x000fe6000fffe03f */
[----:B------:R-:W5:Y:S04]  /*b4a0*/  LDL R19, [R1+0x54] ;  /* 0x0000540001137983 */ /* 0x000f680000100800 */
[----:B------:R-:W5:Y:S01]  /*b4b0*/  LDL R18, [R1+0x50] ;  /* 0x0000500001127983 */ /* 0x000f620000100800 */
[----:B-12---:R-:W-:Y:S03]  /*b4c0*/  IADD3 R0, -R17, 0x30, RZ ;  /* 0x0000003011007810 */ /* 0x006fe60007ffe1ff */
[----:B------:R-:W2:Y:S01]  /*b4d0*/  LDL R17, [R1+0x2c] ;  /* 0x00002c0001117983 */ /* 0x000ea20000100800 */
[C---:B------:R-:W-:Y:S02]  /*b4e0*/  ISETP.GE.AND P1, PT, R0.reuse, 0x1, PT ;  /* 0x000000010000780c */ /* 0x040fe40003f26270 */
[----:B------:R-:W-:Y:S11]  /*b4f0*/  ISETP.GE.AND P0, PT, R0, 0x21, PT ;  /* 0x000000210000780c */ /* 0x000ff60003f06270 */
[----:B---3--:R-:W-:Y:S02]  /*b500*/  @P1 IADD3 R0, P2, R26, UR20, RZ ;  /* 0x000000141a001c10 */ /* 0x008fe4000ff5e0ff */
[----:B------:R-:W-:Y:S02]  /*b510*/  VOTEU.ANY UP0, P0 ;  /* 0x00000000003f7886 */ /* 0x000fe40000000100 */
[----:B----4-:R-:W-:Y:S02]  /*b520*/  @P1 IADD3.X R7, R25, UR4, RZ, P2, !PT ;  /* 0x0000000419071c10 */ /* 0x010fe400097fe4ff */
[C---:B------:R-:W-:Y:S04]  /*b530*/  @P1 LEA R6, P2, R0.reuse, c[0x0][0x1c8], 0x1 ;  /* 0x0000720000061a11 */ /* 0x040fe800078408ff */
[----:B------:R-:W-:Y:S02]  /*b540*/  @P1 LEA.HI.X R7, R0, c[0x0][0x1cc], R7, 0x1, P2 ;  /* 0x0000730000071a11 */ /* 0x000fe400010f0c07 */
[----:B------:R-:W-:Y:S03]  /*b550*/  @P1 IADD3 R0, P2, R22, UR20, RZ ;  /* 0x0000001416001c10 */ /* 0x000fe6000ff5e0ff */
[----:B------:R-:W-:Y:S01]  /*b560*/  @!PT LDS RZ, [RZ] ;  /* 0x00000000fffff984 */ /* 0x000fe20000000800 */
[----:B------:R-:W-:Y:S01]  /*b570*/  @!PT LDS RZ, [RZ] ;  /* 0x00000000fffff984 */ /* 0x000fe20000000800 */
[----:B------:R-:W-:Y:S01]  /*b580*/  @!PT LDS RZ, [RZ] ;  /* 0x00000000fffff984 */ /* 0x000fe20000000800 */
[----:B-----5:R1:W-:Y:S02]  /*b590*/  @P1 LDGSTS.E.BYPASS.LTC128B.128 [R170+0x10100], [R6.64], !P6 ;  /* 0x1010000006aa1fae */ /* 0x0203e4000f101d50 */
[----:B-1----:R-:W-:Y:S02]  /*b5a0*/  @P1 IADD3.X R7, R21, UR4, RZ, P2, !PT ;  /* 0x0000000415071c10 */ /* 0x002fe400097fe4ff */
[C---:B------:R-:W-:Y:S04]  /*b5b0*/  @P1 LEA R6, P2, R0.reuse, c[0x0][0x1c8], 0x1 ;  /* 0x0000720000061a11 */ /* 0x040fe800078408ff */
[----:B------:R-:W-:Y:S02]  /*b5c0*/  @P1 LEA.HI.X R7, R0, c[0x0][0x1cc], R7, 0x1, P2 ;  /* 0x0000730000071a11 */ /* 0x000fe400010f0c07 */
[----:B------:R-:W-:Y:S11]  /*b5d0*/  LOP3.LUT P2, RZ, R23, 0x1, RZ, 0xc0, !PT ;  /* 0x0000000117ff7812 */ /* 0x000ff6000784c0ff */
[----:B------:R-:W-:Y:S02]  /*b5e0*/  @!UPT UIADD3 URZ, URZ, URZ, URZ ;  /* 0x0000003f3f3ff290 */ /* 0x000fe4000fffe03f */
[----:B------:R1:W-:Y:S01]  /*b5f0*/  @P1 LDGSTS.E.BYPASS.LTC128B.128 [R170+0x11900], [R6.64], !P2 ;  /* 0x1190000006aa1fae */ /* 0x0003e2000d101d50 */
[----:B------:R-:W-:Y:S04]  /*b600*/  @P1 IADD3 R0, P2, R20, UR20, RZ ;  /* 0x0000001414001c10 */ /* 0x000fe8000ff5e0ff */
[----:B-1----:R-:W-:Y:S02]  /*b610*/  @P1 IADD3.X R7, R19, UR4, RZ, P2, !PT ;  /* 0x0000000413071c10 */ /* 0x002fe400097fe4ff */
[C---:B------:R-:W-:Y:S04]  /*b620*/  @P1 LEA R6, P2, R0.reuse, c[0x0][0x1c8], 0x1 ;  /* 0x0000720000061a11 */ /* 0x040fe800078408ff */
[----:B------:R-:W-:Y:S02]  /*b630*/  @P1 LEA.HI.X R7, R0, c[0x0][0x1cc], R7, 0x1, P2 ;  /* 0x0000730000071a11 */ /* 0x000fe400010f0c07 */
[----:B------:R-:W-:Y:S01]  /*b640*/  @P1 IADD3 R0, P2, R18, UR20, RZ ;  /* 0x0000001412001c10 */ /* 0x000fe2000ff5e0ff */
[----:B------:R-:W-:Y:S02]  /*b650*/  @UP0 UIADD3 UR20, UP1, UR15, UR20, URZ ;  /* 0x000000140f140290 */ /* 0x000fe4000ff3e03f */
[----:B------:R2:W-:Y:S02]  /*b660*/  @P1 LDGSTS.E.BYPASS.LTC128B.128 [R170+0x13100], [R6.64], !P5 ;  /* 0x1310000006aa1fae */ /* 0x0005e4000e901d50 */
[----:B--2---:R-:W-:Y:S01]  /*b670*/  @P1 IADD3.X R7, R17, UR4, RZ, P2, !PT ;  /* 0x0000000411071c10 */ /* 0x004fe200097fe4ff */
[----:B------:R-:W-:Y:S01]  /*b680*/  @UP0 UIADD3.X UR4, UR6, UR4, URZ, UP1, !UPT ;  /* 0x0000000406040290 */ /* 0x000fe20008ffe43f */
[C---:B------:R-:W-:Y:S04]  /*b690*/  @P1 LEA R6, P2, R0.reuse, c[0x0][0x1c8], 0x1 ;  /* 0x0000720000061a11 */ /* 0x040fe800078408ff */
[----:B------:R-:W-:Y:S02]  /*b6a0*/  @P1 LEA.HI.X R7, R0, c[0x0][0x1cc], R7, 0x1, P2 ;  /* 0x0000730000071a11 */ /* 0x000fe400010f0c07 */
[----:B------:R-:W-:Y:S03]  /*b6b0*/  LOP3.LUT P2, RZ, R23, 0x1, RZ, 0xc0, !PT ;  /* 0x0000000117ff7812 */ /* 0x000fe6000784c0ff */
[----:B------:R1:W-:Y:S01]  /*b6c0*/  @P1 LDGSTS.E.BYPASS.LTC128B.128 [R170+0x14900], [R6.64], !P4 ;  /* 0x1490000006aa1fae */ /* 0x0003e2000e101d50 */
[----:B------:R-:W-:Y:S04]  /*b6d0*/  @P0 IADD3 R0, P1, R26, UR20, RZ ;  /* 0x000000141a000c10 */ /* 0x000fe8000ff3e0ff */
[----:B-1----:R-:W-:Y:S02]  /*b6e0*/  @P0 IADD3.X R7, R25, UR4, RZ, P1, !PT ;  /* 0x0000000419070c10 */ /* 0x002fe40008ffe4ff */
[C---:B------:R-:W-:Y:S04]  /*b6f0*/  @P0 LEA R6, P1, R0.reuse, c[0x0][0x1c8], 0x1 ;  /* 0x0000720000060a11 */ /* 0x040fe800078208ff */
[----:B------:R-:W-:Y:S02]  /*b700*/  @P0 LEA.HI.X R7, R0, c[0x0][0x1cc], R7, 0x1, P1 ;  /* 0x0000730000070a11 */ /* 0x000fe400008f0c07 */
[----:B------:R-:W-:Y:S03]  /*b710*/  @P0 IADD3 R0, P1, R22, UR20, RZ ;  /* 0x0000001416000c10 */ /* 0x000fe6000ff3e0ff */
[----:B------:R1:W-:Y:S02]  /*b720*/  @P0 LDGSTS.E.BYPASS.LTC128B.128 [R170+0x11100], [R6.64], !P6 ;  /* 0x1110000006aa0fae */ /* 0x0003e4000f101d50 */
        /* <DEDUP_REMOVED lines=12> */
[----:B------:R-:W-:Y:S05]  /*b7f0*/  @P0 LEA.HI.X R7, R0, c[0x0][0x1cc], R7, 0x1, P1 ;  /* 0x0000730000070a11 */ /* 0x000fea00008f0c07 */
[----:B------:R1:W-:Y:S04]  /*b800*/  @P0 LDGSTS.E.BYPASS.LTC128B.128 [R170+0x15900], [R6.64], !P4 ;  /* 0x1590000006aa0fae */ /* 0x0003e8000e101d50 */
.L_x_363:
[----:B--234-:R-:W2:Y:S01]  /*b810*/  LDL.LU R17, [R1+0x20] ;  /* 0x0000200001117983 */ /* 0x01cea20000300800 */
[----:B------:R-:W-:Y:S01]  /*b820*/  FMNMX.FTZ R133, R175, R133, !PT ;  /* 0x00000085af857209 */ /* 0x000fe20007810000 */
[----:B------:R-:W-:Y:S02]  /*b830*/  UISETP.GT.AND UP0, UPT, UR8, UR10, UPT ;  /* 0x0000000a0800728c */ /* 0x000fe4000bf04270 */
[----:B------:R-:W0:Y:S01]  /*b840*/  LDGDEPBAR ;  /* 0x00000000000079af */ /* 0x000e220000000000 */
[----:B------:R-:W-:Y:S01]  /*b850*/  FMNMX.FTZ R133, R174, R133, !PT ;  /* 0x00000085ae857209 */ /* 0x000fe20007810000 */
[----:B------:R-:W-:Y:S02]  /*b860*/  UIADD3 UR8, UR8, -0x1, URZ ;  /* 0xffffffff08087890 */ /* 0x000fe4000fffe03f */
[----:B------:R-:W-:Y:S02]  /*b870*/  PLOP3.LUT P0, PT, PT, PT, UP0, 0x80, 0x0 ;  /* 0x000000000000781c */ /* 0x000fe40003f0f008 */
[----:B------:R-:W-:Y:S04]  /*b880*/  FMNMX.FTZ R133, R173, R133, !PT ;  /* 0x00000085ad857209 */ /* 0x000fe80007810000 */
[----:B------:R-:W-:Y:S04]  /*b890*/  FMNMX.FTZ R133, R169, R133, !PT ;  /* 0x00000085a9857209 */ /* 0x000fe80007810000 */
[----:B------:R-:W-:Y:S04]  /*b8a0*/  FMNMX.FTZ R133, R168, R133, !PT ;  /* 0x00000085a8857209 */ /* 0x000fe80007810000 */
[----:B------:R-:W-:Y:S04]  /*b8b0*/  FMNMX.FTZ R133, R134, R133, !PT ;  /* 0x0000008586857209 */ /* 0x000fe80007810000 */
[----:B------:R-:W-:Y:S04]  /*b8c0*/  FMNMX.FTZ R133, R13, R133, !PT ;  /* 0x000000850d857209 */ /* 0x000fe80007810000 */
[----:B-1----:R-:W-:Y:S04]  /*b8d0*/  FMNMX.FTZ R133, R11, R133, !PT ;  /* 0x000000850b857209 */ /* 0x002fe80007810000 */
        /* <DEDUP_REMOVED lines=12> */
[----:B------:R-:W3:Y:S01]  /*b9a0*/  LDL.LU R8, [R1+0x24] ;  /* 0x0000240001087983 */ /* 0x000ee20000300800 */
[--C-:B------:R-:W-:Y:S01]  /*b9b0*/  FFMA.FTZ R175, R175, c[0x0][0x2d0], -R2.reuse ;  /* 0x0000b400afaf7a23 */ /* 0x100fe20000010802 */
[----:B------:R-:W1:Y:S01]  /*b9c0*/  MUFU.EX2 R6, R0 ;  /* 0x0000000000067308 */ /* 0x000e620000000800 */
[--C-:B------:R-:W-:Y:S02]  /*b9d0*/  FFMA.FTZ R174, R174, c[0x0][0x2d0], -R2.reuse ;  /* 0x0000b400aeae7a23 */ /* 0x100fe40000010802 */
[--C-:B------:R-:W-:Y:S02]  /*b9e0*/  FFMA.FTZ R18, R168, c[0x0][0x2d0], -R2.reuse ;  /* 0x0000b400a8127a23 */ /* 0x100fe40000010802 */
[--C-:B------:R-:W-:Y:S02]  /*b9f0*/  FFMA.FTZ R173, R173, c[0x0][0x2d0], -R2.reuse ;  /* 0x0000b400adad7a23 */ /* 0x100fe40000010802 */
[--C-:B------:R-:W-:Y:S02]  /*ba00*/  FFMA.FTZ R169, R169, c[0x0][0x2d0], -R2.reuse ;  /* 0x0000b400a9a97a23 */ /* 0x100fe40000010802 */
[--C-:B------:R-:W-:Y:S01]  /*ba10*/  FFMA.FTZ R19, R134, c[0x0][0x2d0], -R2.reuse ;  /* 0x0000b40086137a23 */ /* 0x100fe20000010802 */
[----:B------:R-:W2:Y:S01]  /*ba20*/  MUFU.EX2 R175, R175 ;  /* 0x000000af00af7308 */ /* 0x000ea20000000800 */
[--C-:B------:R-:W-:Y:S02]  /*ba30*/  FFMA.FTZ R134, R11, c[0x0][0x2d0], -R2.reuse ;  /* 0x0000b4000b867a23 */ /* 0x100fe40000010802 */
[--C-:B------:R-:W-:Y:S02]  /*ba40*/  FFMA.FTZ R22, R13, c[0x0][0x2d0], -R2.reuse ;  /* 0x0000b4000d167a23 */ /* 0x100fe40000010802 */
[--C-:B------:R-:W-:Y:S02]  /*ba50*/  FFMA.FTZ R24, R10, c[0x0][0x2d0], -R2.reuse ;  /* 0x0000b4000a187a23 */ /* 0x100fe40000010802 */
[--C-:B------:R-:W-:Y:S02]  /*ba60*/  FFMA.FTZ R21, R5, c[0x0][0x2d0], -R2.reuse ;  /* 0x0000b40005157a23 */ /* 0x100fe40000010802 */
[----:B------:R-:W-:Y:S01]  /*ba70*/  FFMA.FTZ R7, R9, c[0x0][0x2d0], -R2 ;  /* 0x0000b40009077a23 */ /* 0x000fe20000010802 */
[----:B------:R-:W4:Y:S01]  /*ba80*/  MUFU.EX2 R168, R174 ;  /* 0x000000ae00a87308 */ /* 0x000f220000000800 */
[C---:B-1----:R-:W-:Y:S02]  /*ba90*/  FMUL.FTZ R25, R6.reuse, R137 ;  /* 0x0000008906197220 */ /* 0x042fe40000410000 */
[C---:B------:R-:W-:Y:S02]  /*baa0*/  FMUL.FTZ R9, R6.reuse, R153 ;  /* 0x0000009906097220 */ /* 0x040fe40000410000 */
[C---:B------:R-:W-:Y:S01]  /*bab0*/  FMUL.FTZ R13, R6.reuse, R149 ;  /* 0x00000095060d7220 */ /* 0x040fe20000410000 */
[----:B------:R-:W-:Y:S04]  /*bac0*/  MOV R149, R19 ;  /* 0x0000001300957202 */ /* 0x000fe80000000f00 */
[----:B------:R-:W1:Y:S01]  /*bad0*/  MUFU.EX2 R170, R173 ;  /* 0x000000ad00aa7308 */ /* 0x000e620000000800 */
[C---:B------:R-:W-:Y:S02]  /*bae0*/  FMUL.FTZ R28, R6.reuse, R28 ;  /* 0x0000001c061c7220 */ /* 0x040fe40000410000 */
[C---:B------:R-:W-:Y:S02]  /*baf0*/  FMUL.FTZ R29, R6.reuse, R29 ;  /* 0x0000001d061d7220 */ /* 0x040fe40000410000 */
[C---:B------:R-:W-:Y:S02]  /*bb00*/  FMUL.FTZ R32, R6.reuse, R32 ;  /* 0x0000002006207220 */ /* 0x040fe40000410000 */
[C---:B------:R-:W-:Y:S02]  /*bb10*/  FMUL.FTZ R33, R6.reuse, R33 ;  /* 0x0000002106217220 */ /* 0x040fe40000410000 */
[C---:B------:R-:W-:Y:S01]  /*bb20*/  FMUL.FTZ R36, R6.reuse, R36 ;  /* 0x0000002406247220 */ /* 0x040fe20000410000 */
[----:B------:R-:W5:Y:S01]  /*bb30*/  MUFU.EX2 R169, R169 ;  /* 0x000000a900a97308 */ /* 0x000f620000000800 */
        /* <DEDUP_REMOVED lines=48> */
[C---:B--2---:R-:W-:Y:S02]  /*be40*/  FFMA.FTZ R0, R6.reuse, R17, R175 ;  /* 0x0000001106007223 */ /* 0x044fe400000100af */
[----:B------:R-:W-:Y:S01]  /*be50*/  FMUL.FTZ R17, R6, R145 ;  /* 0x0000009106117220 */ /* 0x000fe20000410000 */
[----:B------:R-:W-:Y:S01]  /*be60*/  MOV R145, R24 ;  /* 0x0000001800917202 */ /* 0x000fe20000000f00 */
[C---:B----4-:R-:W-:Y:S01]  /*be70*/  FADD.FTZ R0, R168.reuse, R0 ;  /* 0x00000000a8007221 */ /* 0x050fe20000010000 */
[----:B------:R-:W-:Y:S01]  /*be80*/  F2FP.PACK_AB R168, R168, R175 ;  /* 0x000000afa8a8723e */ /* 0x000fe200000000ff */
[----:B------:R-:W-:Y:S02]  /*be90*/  FMUL.FTZ R24, R6, R136 ;  /* 0x0000008806187220 */ /* 0x000fe40000410000 */
[----:B-1----:R-:W-:Y:S01]  /*bea0*/  FADD.FTZ R0, R170, R0 ;  /* 0x00000000aa007221 */ /* 0x002fe20000010000 */
[C---:B-----5:R-:W-:Y:S03]  /*beb0*/  F2FP.PACK_AB R170, R169.reuse, R170 ;  /* 0x000000aaa9aa723e */ /* 0x060fe600000000ff */
[----:B------:R-:W-:Y:S01]  /*bec0*/  FADD.FTZ R11, R169, R0 ;  /* 0x00000000a90b7221 */ /* 0x000fe20000010000 */
        /* <DEDUP_REMOVED lines=16> */
[C---:B------:R-:W-:Y:S01]  /*bfd0*/  FADD.FTZ R0, -R2.reuse, R132 ;  /* 0x0000008402007221 */ /* 0x040fe20000010100 */
[----:B------:R-:W-:Y:S01]  /*bfe0*/  MOV R132, R21 ;  /* 0x0000001500847202 */ /* 0x000fe20000000f00 */
[----:B------:R-:W-:Y:S02]  /*bff0*/  FMUL.FTZ R5, R2, c[0x0][0x2d0] ;  /* 0x0000b40002057a20 */ /* 0x000fe40000410000 */
[----:B------:R-:W-:Y:S01]  /*c000*/  FMUL.FTZ R0, R0, c[0x0][0x2d0] ;  /* 0x0000b40000007a20 */ /* 0x000fe20000410000 */
[----:B------:R-:W-:Y:S01]  /*c010*/  MOV R153, R132 ;  /* 0x0000008400997202 */ /* 0x000fe20000000f00 */
[--C-:B------:R-:W-:Y:S01]  /*c020*/  FFMA.FTZ R178, R178, c[0x0][0x2d0], -R5.reuse ;  /* 0x0000b400b2b27a23 */ /* 0x100fe20000010805 */
[----:B------:R-:W-:Y:S01]  /*c030*/  MOV R132, R18 ;  /* 0x0000001200847202 */ /* 0x000fe20000000f00 */
[--C-:B------:R-:W-:Y:S02]  /*c040*/  FFMA.FTZ R27, R14, c[0x0][0x2d0], -R5.reuse ;  /* 0x0000b4000e1b7a23 */ /* 0x100fe40000010805 */
[----:B------:R-:W1:Y:S01]  /*c050*/  MUFU.EX2 R0, R0 ;  /* 0x0000000000007308 */ /* 0x000e620000000800 */
[--C-:B------:R-:W-:Y:S02]  /*c060*/  FFMA.FTZ R26, R12, c[0x0][0x2d0], -R5.reuse ;  /* 0x0000b4000c1a7a23 */ /* 0x100fe40000010805 */
[--C-:B------:R-:W-:Y:S02]  /*c070*/  FFMA.FTZ R174, R16, c[0x0][0x2d0], -R5.reuse ;  /* 0x0000b40010ae7a23 */ /* 0x100fe40000010805 */
[--C-:B------:R-:W-:Y:S02]  /*c080*/  FFMA.FTZ R23, R4, c[0x0][0x2d0], -R5.reuse ;  /* 0x0000b40004177a23 */ /* 0x100fe40000010805 */
[--C-:B------:R-:W-:Y:S02]  /*c090*/  FFMA.FTZ R179, R179, c[0x0][0x2d0], -R5.reuse ;  /* 0x0000b400b3b37a23 */ /* 0x100fe40000010805 */
[--C-:B------:R-:W-:Y:S01]  /*c0a0*/  FFMA.FTZ R177, R177, c[0x0][0x2d0], -R5.reuse ;  /* 0x0000b400b1b17a23 */ /* 0x100fe20000010805 */
[----:B------:R-:W3:Y:S01]  /*c0b0*/  MUFU.EX2 R178, R178 ;  /* 0x000000b200b27308 */ /* 0x000ee20000000800 */
[--C-:B------:R-:W-:Y:S02]  /*c0c0*/  FFMA.FTZ R176, R176, c[0x0][0x2d0], -R5.reuse ;  /* 0x0000b400b0b07a23 */ /* 0x100fe40000010805 */
[--C-:B------:R-:W-:Y:S02]  /*c0d0*/  FFMA.FTZ R173, R172, c[0x0][0x2d0], -R5.reuse ;  /* 0x0000b400acad7a23 */ /* 0x100fe40000010805 */
[--C-:B------:R-:W-:Y:S01]  /*c0e0*/  FFMA.FTZ R172, R171, c[0x0][0x2d0], -R5.reuse ;  /* 0x0000b400abac7a23 */ /* 0x100fe20000010805 */
[----:B------:R-:W-:Y:S01]  /*c0f0*/  MOV R171, R20 ;  /* 0x0000001400ab7202 */ /* 0x000fe20000000f00 */
[--C-:B------:R-:W-:Y:S01]  /*c100*/  FFMA.FTZ R175, R15, c[0x0][0x2d0], -R5.reuse ;  /* 0x0000b4000faf7a23 */ /* 0x100fe20000010805 */
[----:B------:R-:W-:Y:S01]  /*c110*/  MOV R15, R7 ;  /* 0x00000007000f7202 */ /* 0x000fe20000000f00 */
[----:B------:R-:W-:Y:S01]  /*c120*/  FFMA.FTZ R10, R3, c[0x0][0x2d0], -R5 ;  /* 0x0000b400030a7a23 */ /* 0x000fe20000010805 */
[----:B------:R-:W2:Y:S01]  /*c130*/  MUFU.EX2 R169, R179 ;  /* 0x000000b300a97308 */ /* 0x000ea20000000800 */
[C---:B------:R-:W-:Y:S01]  /*c140*/  FMUL.FTZ R5, R6.reuse, R157 ;  /* 0x0000009d06057220 */ /* 0x040fe20000410000 */
[----:B------:R-:W-:Y:S01]  /*c150*/  MOV R157, R26 ;  /* 0x0000001a009d7202 */ /* 0x000fe20000000f00 */
[----:B------:R-:W-:Y:S02]  /*c160*/  FMUL.FTZ R20, R6, R140 ;  /* 0x0000008c06147220 */ /* 0x000fe40000410000 */
[----:B-1----:R-:W-:Y:S02]  /*c170*/  FMUL.FTZ R26, R0, R138 ;  /* 0x0000008a001a7220 */ /* 0x002fe40000410000 */
[C---:B------:R-:W-:Y:S02]  /*c180*/  FMUL.FTZ R21, R6.reuse, R141 ;  /* 0x0000008d06157220 */ /* 0x040fe40000410000 */
[C---:B------:R-:W-:Y:S01]  /*c190*/  FMUL.FTZ R4, R6.reuse, R156 ;  /* 0x0000009c06047220 */ /* 0x040fe20000410000 */
[----:B------:R-:W-:Y:S01]  /*c1a0*/  MOV R156, R23 ;  /* 0x00000017009c7202 */ /* 0x000fe20000000f00 */
[C---:B------:R-:W-:Y:S01]  /*c1b0*/  FMUL.FTZ R12, R6.reuse, R148 ;  /* 0x00000094060c7220 */ /* 0x040fe20000410000 */
[----:B------:R-:W-:Y:S01]  /*c1c0*/  MUFU.EX2 R132, R132 ;  /* 0x0000008400847308 */ /* 0x000fe20000000800 */
[----:B------:R-:W-:Y:S02]  /*c1d0*/  FMUL.FTZ R16, R6, R144 ;  /* 0x0000009006107220 */ /* 0x000fe40000410000 */
[----:B---3--:R-:W-:Y:S02]  /*c1e0*/  FFMA.FTZ R3, R0, R8, R178 ;  /* 0x0000000800037223 */ /* 0x008fe400000100b2 */
[----:B------:R-:W-:Y:S01]  /*c1f0*/  FMUL.FTZ R8, R6, R152 ;  /* 0x0000009806087220 */ /* 0x000fe20000410000 */
[----:B------:R-:W-:Y:S01]  /*c200*/  MOV R152, R27 ;  /* 0x0000001b00987202 */ /* 0x000fe20000000f00 */
[C---:B------:R-:W-:Y:S02]  /*c210*/  FMUL.FTZ R27, R0.reuse, R139 ;  /* 0x0000008b001b7220 */ /* 0x040fe40000410000 */
[----:B------:R-:W1:Y:S01]  /*c220*/  LDSM.16.MT88.4 R136, [R236+0x100] ;  /* 0x00010000ec88783b */ /* 0x000e620000004200 */
[C---:B------:R-:W-:Y:S01]  /*c230*/  FMUL.FTZ R6, R0.reuse, R158 ;  /* 0x0000009e00067220 */ /* 0x040fe20000410000 */
[----:B------:R-:W-:Y:S01]  /*c240*/  MOV R158, R171 ;  /* 0x000000ab009e7202 */ /* 0x000fe20000000f00 */
[C---:B------:R-:W-:Y:S01]  /*c250*/  FMUL.FTZ R14, R0.reuse, R150 ;  /* 0x00000096000e7220 */ /* 0x040fe20000410000 */
[----:B------:R-:W3:Y:S01]  /*c260*/  MUFU.EX2 R171, R177 ;  /* 0x000000b100ab7308 */ /* 0x000ee20000000800 */
[C---:B--2---:R-:W-:Y:S01]  /*c270*/  FADD.FTZ R3, R169.reuse, R3 ;  /* 0x00000003a9037221 */ /* 0x044fe20000010000 */
[----:B------:R-:W-:Y:S01]  /*c280*/  F2FP.PACK_AB R169, R169, R178 ;  /* 0x000000b2a9a9723e */ /* 0x000fe200000000ff */
[C---:B------:R-:W-:Y:S01]  /*c290*/  FMUL.FTZ R7, R0.reuse, R159 ;  /* 0x0000009f00077220 */ /* 0x040fe20000410000 */
[----:B------:R-:W-:Y:S01]  /*c2a0*/  MOV R179, R10 ;  /* 0x0000000a00b37202 */ /* 0x000fe20000000f00 */
[C---:B------:R-:W-:Y:S01]  /*c2b0*/  FMUL.FTZ R10, R0.reuse, R154 ;  /* 0x0000009a000a7220 */ /* 0x040fe20000410000 */
[----:B------:R-:W-:Y:S01]  /*c2c0*/  MOV R154, R11 ;  /* 0x0000000b009a7202 */ /* 0x000fe20000000f00 */
[C---:B------:R-:W-:Y:S01]  /*c2d0*/  FMUL.FTZ R11, R0.reuse, R155 ;  /* 0x0000009b000b7220 */ /* 0x040fe20000410000 */
[----:B------:R-:W-:Y:S01]  /*c2e0*/  MOV R159, R15 ;  /* 0x0000000f009f7202 */ /* 0x000fe20000000f00 */
[C---:B------:R-:W-:Y:S01]  /*c2f0*/  FMUL.FTZ R15, R0.reuse, R151 ;  /* 0x00000097000f7220 */ /* 0x040fe20000410000 */
[----:B------:R-:W2:Y:S01]  /*c300*/  MUFU.EX2 R150, R176 ;  /* 0x000000b000967308 */ /* 0x000ea20000000800 */
[C---:B------:R-:W-:Y:S01]  /*c310*/  FMUL.FTZ R18, R0.reuse, R146 ;  /* 0x0000009200127220 */ /* 0x040fe20000410000 */
[----:B------:R-:W-:Y:S01]  /*c320*/  MOV R178, R22 ;  /* 0x0000001600b27202 */ /* 0x000fe20000000f00 */
[C---:B------:R-:W-:Y:S02]  /*c330*/  FMUL.FTZ R19, R0.reuse, R147 ;  /* 0x0000009300137220 */ /* 0x040fe40000410000 */
[C---:B------:R-:W-:Y:S02]  /*c340*/  FMUL.FTZ R22, R0.reuse, R142 ;  /* 0x0000008e00167220 */ /* 0x040fe40000410000 */
[C---:B------:R-:W-:Y:S02]  /*c350*/  FMUL.FTZ R23, R0.reuse, R143 ;  /* 0x0000008f00177220 */ /* 0x040fe40000410000 */
[C---:B------:R-:W-:Y:S01]  /*c360*/  FMUL.FTZ R30, R0.reuse, R30 ;  /* 0x0000001e001e7220 */ /* 0x040fe20000410000 */
[----:B------:R-:W-:Y:S01]  /*c370*/  LDSM.16.MT88.4 R140, [R236+0x900] ;  /* 0x00090000ec8c783b */ /* 0x000fe20000004200 */
[C---:B------:R-:W-:Y:S01]  /*c380*/  FMUL.FTZ R31, R0.reuse, R31 ;  /* 0x0000001f001f7220 */ /* 0x040fe20000410000 */
[----:B------:R-:W-:Y:S01]  /*c390*/  MUFU.EX2 R144, R178 ;  /* 0x000000b200907308 */ /* 0x000fe20000000800 */
[C---:B------:R-:W-:Y:S02]  /*c3a0*/  FMUL.FTZ R34, R0.reuse, R34 ;  /* 0x0000002200227220 */ /* 0x040fe40000410000 */
[----:B---3--:R-:W-:Y:S02]  /*c3b0*/  FADD.FTZ R148, R171, R3 ;  /* 0x00000003ab947221 */ /* 0x008fe40000010000 */
[C---:B------:R-:W-:Y:S02]  /*c3c0*/  FMUL.FTZ R35, R0.reuse, R35 ;  /* 0x0000002300237220 */ /* 0x040fe40000410000 */
[C---:B------:R-:W-:Y:S02]  /*c3d0*/  FMUL.FTZ R38, R0.reuse, R38 ;  /* 0x0000002600267220 */ /* 0x040fe40000410000 */
[C---:B------:R-:W-:Y:S01]  /*c3e0*/  FMUL.FTZ R39, R0.reuse, R39 ;  /* 0x0000002700277220 */ /* 0x040fe20000410000 */
[----:B------:R-:W3:Y:S01]  /*c3f0*/  MUFU.EX2 R3, R149 ;  /* 0x0000009500037308 */ /* 0x000ee20000000800 */
[----:B------:R-:W-:Y:S01]  /*c400*/  FMUL.FTZ R42, R0, R42 ;  /* 0x0000002a002a7220 */ /* 0x000fe20000410000 */
[----:B--2---:R-:W-:Y:S01]  /*c410*/  F2FP.PACK_AB R171, R150, R171 ;  /* 0x000000ab96ab723e */ /* 0x004fe200000000ff */
[C---:B------:R-:W-:Y:S02]  /*c420*/  FMUL.FTZ R43, R0.reuse, R43 ;  /* 0x0000002b002b7220 */ /* 0x040fe40000410000 */
[C---:B------:R-:W-:Y:S02]  /*c430*/  FMUL.FTZ R46, R0.reuse, R46 ;  /* 0x0000002e002e7220 */ /* 0x040fe40000410000 */
[C---:B------:R-:W-:Y:S02]  /*c440*/  FMUL.FTZ R47, R0.reuse, R47 ;  /* 0x0000002f002f7220 */ /* 0x040fe40000410000 */
[C---:B-1----:R-:W-:Y:S01]  /*c450*/  HMMA.16816.F32 R4, R168.reuse, R136, R4 ;  /* 0x00000088a804723c */ /* 0x042fe20000001804 */
[----:B------:R-:W-:Y:S04]  /*c460*/  MUFU.EX2 R149, R173 ;  /* 0x000000ad00957308 */ /* 0x000fe80000000800 */
[C---:B------:R-:W-:Y:S02]  /*c470*/  FMUL.FTZ R50, R0.reuse, R50 ;  /* 0x0000003200327220 */ /* 0x040fe40000410000 */
[C---:B------:R-:W-:Y:S01]  /*c480*/  FMUL.FTZ R51, R0.reuse, R51 ;  /* 0x0000003300337220 */ /* 0x040fe20000410000 */
[C---:B------:R-:W-:Y:S01]  /*c490*/  HMMA.16816.F32 R8, R168.reuse, R138, R8 ;  /* 0x0000008aa808723c */ /* 0x040fe20000001808 */
[----:B------:R-:W1:Y:S02]  /*c4a0*/  LDSM.16.MT88.4 R136, [R237+0x100] ;  /* 0x00010000ed88783b */ /* 0x000e640000004200 */
[----:B------:R-:W2:Y:S01]  /*c4b0*/  MUFU.EX2 R178, R172 ;  /* 0x000000ac00b27308 */ /* 0x000ea20000000800 */
[C---:B------:R-:W-:Y:S02]  /*c4c0*/  FMUL.FTZ R54, R0.reuse, R54 ;  /* 0x0000003600367220 */ /* 0x040fe40000410000 */
[C---:B------:R-:W-:Y:S02]  /*c4d0*/  FMUL.FTZ R55, R0.reuse, R55 ;  /* 0x0000003700377220 */ /* 0x040fe40000410000 */
[C---:B------:R-:W-:Y:S04]  /*c4e0*/  FMUL.FTZ R58, R0.reuse, R58 ;  /* 0x0000003a003a7220 */ /* 0x040fe80000410000 */
        /* <DEDUP_REMOVED lines=13> */
[----:B------:R-:W4:Y:S01]  /*c5c0*/  MUFU.EX2 R176, R175 ;  /* 0x000000af00b07308 */ /* 0x000f220000000800 */
[C---:B------:R-:W-:Y:S02]  /*c5d0*/  FMUL.FTZ R82, R0.reuse, R82 ;  /* 0x0000005200527220 */ /* 0x040fe40000410000 */
[C---:B------:R-:W-:Y:S02]  /*c5e0*/  FMUL.FTZ R83, R0.reuse, R83 ;  /* 0x0000005300537220 */ /* 0x040fe40000410000 */
[C---:B------:R-:W-:Y:S02]  /*c5f0*/  FMUL.FTZ R86, R0.reuse, R86 ;  /* 0x0000005600567220 */ /* 0x040fe40000410000 */
[C---:B------:R-:W-:Y:S01]  /*c600*/  FMUL.FTZ R87, R0.reuse, R87 ;  /* 0x0000005700577220 */ /* 0x040fe20000410000 */
[C---:B-1----:R-:W-:Y:S02]  /*c610*/  HMMA.16816.F32 R12, R168.reuse, R136, R12 ;  /* 0x00000088a80c723c */ /* 0x042fe4000000180c */
[----:B------:R-:W1:Y:S01]  /*c620*/  MUFU.EX2 R175, R157 ;  /* 0x0000009d00af7308 */ /* 0x000e620000000800 */
[C---:B------:R-:W-:Y:S02]  /*c630*/  FMUL.FTZ R90, R0.reuse, R90 ;  /* 0x0000005a005a7220 */ /* 0x040fe40000410000 */
[C---:B------:R-:W-:Y:S02]  /*c640*/  FMUL.FTZ R91, R0.reuse, R91 ;  /* 0x0000005b005b7220 */ /* 0x040fe40000410000 */
[C---:B------:R-:W-:Y:S01]  /*c650*/  FMUL.FTZ R94, R0.reuse, R94 ;  /* 0x0000005e005e7220 */ /* 0x040fe20000410000 */
[C---:B------:R-:W-:Y:S01]  /*c660*/  HMMA.16816.F32 R16, R168.reuse, R138, R16 ;  /* 0x0000008aa810723c */ /* 0x040fe20000001810 */
[----:B------:R-:W5:Y:S03]  /*c670*/  LDSM.16.MT88.4 R136, [R240+0x100] ;  /* 0x00010000f088783b */ /* 0x000f660000004200 */
[C---:B------:R-:W-:Y:S01]  /*c680*/  FMUL.FTZ R95, R0.reuse, R95 ;  /* 0x0000005f005f7220 */ /* 0x040fe20000410000 */
[----:B------:R-:W-:Y:S01]  /*c690*/  MUFU.EX2 R172, R156 ;  /* 0x0000009c00ac7308 */ /* 0x000fe20000000800 */
[C---:B------:R-:W-:Y:S02]  /*c6a0*/  FMUL.FTZ R98, R0.reuse, R98 ;  /* 0x0000006200627220 */ /* 0x040fe40000410000 */
[C---:B------:R-:W-:Y:S04]  /*c6b0*/  FMUL.FTZ R99, R0.reuse, R99 ;  /* 0x0000006300637220 */ /* 0x040fe80000410000 */
[C---:B------:R-:W-:Y:S02]  /*c6c0*/  FMUL.FTZ R102, R0.reuse, R102 ;  /* 0x0000006600667220 */ /* 0x040fe40000410000 */
[C---:B------:R-:W-:Y:S01]  /*c6d0*/  FMUL.FTZ R103, R0.reuse, R103 ;  /* 0x0000006700677220 */ /* 0x040fe20000410000 */
[----:B------:R-:W1:Y:S01]  /*c6e0*/  MUFU.EX2 R173, R179 ;  /* 0x000000b300ad7308 */ /* 0x000e620000000800 */
        /* <DEDUP_REMOVED lines=12> */
[C---:B------:R-:W-:Y:S01]  /*c7b0*/  FMUL.FTZ R130, R0.reuse, R130 ;  /* 0x0000008200827220 */ /* 0x040fe20000410000 */
[C---:B-----5:R-:W-:Y:S03]  /*c7c0*/  HMMA.16816.F32 R20, R168.reuse, R136, R20 ;  /* 0x00000088a814723c */ /* 0x060fe60000001814 */
[----:B------:R-:W-:Y:S02]  /*c7d0*/  FMUL.FTZ R131, R0, R131 ;  /* 0x0000008300837220 */ /* 0x000fe40000410000 */
[----:B------:R-:W-:Y:S01]  /*c7e0*/  FADD.FTZ R0, R132, R154 ;  /* 0x0000009a84007221 */ /* 0x000fe20000010000 */
[----:B------:R-:W-:Y:S02]  /*c7f0*/  MOV R154, R145 ;  /* 0x00000091009a7202 */ /* 0x000fe40000000f00 */
[C---:B------:R-:W-:Y:S01]  /*c800*/  HMMA.16816.F32 R24, R168.reuse, R138, R24 ;  /* 0x0000008aa818723c */ /* 0x040fe20000001818 */
[----:B------:R-:W5:Y:S03]  /*c810*/  LDSM.16.MT88.4 R136, [R239+0x100] ;  /* 0x00010000ef88783b */ /* 0x000f660000004200 */
[C---:B---3--:R-:W-:Y:S04]  /*c820*/  FADD.FTZ R0, R3.reuse, R0 ;  /* 0x0000000003007221 */ /* 0x048fe80000010000 */
[----:B------:R-:W-:Y:S04]  /*c830*/  FADD.FTZ R0, R144, R0 ;  /* 0x0000000090007221 */ /* 0x000fe80000010000 */
[----:B------:R-:W-:Y:S01]  /*c840*/  FADD.FTZ R0, R134, R0 ;  /* 0x0000000086007221 */ /* 0x000fe20000010000 */
[C---:B-----5:R-:W-:Y:S08]  /*c850*/  HMMA.16816.F32 R28, R168.reuse, R136, R28 ;  /* 0x00000088a81c723c */ /* 0x060ff0000000181c */
[C---:B------:R-:W-:Y:S01]  /*c860*/  HMMA.16816.F32 R32, R168.reuse, R138, R32 ;  /* 0x0000008aa820723c */ /* 0x040fe20000001820 */
[----:B------:R-:W3:Y:S07]  /*c870*/  LDSM.16.MT88.4 R136, [R236+0x1900] ;  /* 0x00190000ec88783b */ /* 0x000eee0000004200 */
[C---:B---3--:R-:W-:Y:S08]  /*c880*/  HMMA.16816.F32 R36, R168.reuse, R136, R36 ;  /* 0x00000088a824723c */ /* 0x048ff00000001824 */
        /* <DEDUP_REMOVED lines=32> */
[C---:B---3--:R-:W-:Y:S07]  /*ca90*/  HMMA.16816.F32 R124, R168.reuse, R136, R124 ;  /* 0x00000088a87c723c */ /* 0x048fee000000187c */
[----:B------:R-:W-:Y:S01]  /*caa0*/  F2FP.PACK_AB R136, R3, R132 ;  /* 0x000000840388723e */ /* 0x000fe200000000ff */
[----:B------:R-:W-:Y:S01]  /*cab0*/  HMMA.16816.F32 R128, R168, R138, R128 ;  /* 0x0000008aa880723c */ /* 0x000fe20000001880 */
[----:B------:R-:W3:Y:S03]  /*cac0*/  MUFU.EX2 R132, R154 ;  /* 0x0000009a00847308 */ /* 0x000ee60000000800 */
[----:B--2---:R-:W-:Y:S01]  /*cad0*/  F2FP.PACK_AB R137, R178, R149 ;  /* 0x00000095b289723e */ /* 0x004fe200000000ff */
[----:B------:R-:W-:Y:S02]  /*cae0*/  FADD.FTZ R3, R150, R148 ;  /* 0x0000009496037221 */ /* 0x000fe40000010000 */
[----:B------:R-:W-:Y:S02]  /*caf0*/  F2FP.PACK_AB R138, R134, R144 ;  /* 0x00000090868a723e */ /* 0x000fe400000000ff */
[----:B------:R-:W2:Y:S02]  /*cb00*/  LDSM.16.MT88.4 R144, [R237+0x900] ;  /* 0x00090000ed90783b */ /* 0x000ea40000004200 */
[----:B------:R5:W-:Y:S01]  /*cb10*/  MUFU.EX2 R170, R153 ;  /* 0x0000009900aa7308 */ /* 0x000be20000000800 */
[----:B----4-:R-:W-:Y:S02]  /*cb20*/  F2FP.PACK_AB R139, R176, R177 ;  /* 0x000000b1b08b723e */ /* 0x010fe400000000ff */
[----:B-1----:R-:W-:Y:S02]  /*cb30*/  F2FP.PACK_AB R169, R175, R174 ;  /* 0x000000aeafa9723e */ /* 0x002fe400000000ff */
[----:B------:R-:W-:Y:S03]  /*cb40*/  F2FP.PACK_AB R171, R173, R172 ;  /* 0x000000acadab723e */ /* 0x000fe600000000ff */
[C---:B------:R-:W-:Y:S02]  /*cb50*/  HMMA.16816.F32 R4, R136.reuse, R140, R4 ;  /* 0x0000008c8804723c */ /* 0x040fe40000001804 */
[----:B------:R-:W1:Y:S03]  /*cb60*/  MUFU.EX2 R168, R159 ;  /* 0x0000009f00a87308 */ /* 0x000e660000000800 */
[----:B---3--:R-:W-:Y:S03]  /*cb70*/  FADD.FTZ R0, R132, R0 ;  /* 0x0000000084007221 */ /* 0x008fe60000010000 */
[C---:B------:R-:W-:Y:S01]  /*cb80*/  HMMA.16816.F32 R8, R136.reuse, R142, R8 ;  /* 0x0000008e8808723c */ /* 0x040fe20000001808 */
[----:B------:R-:W3:Y:S03]  /*cb90*/  LDSM.16.MT88.4 R140, [R240+0x900] ;  /* 0x00090000f08c783b */ /* 0x000ee60000004200 */
[----:B------:R-:W4:Y:S05]  /*cba0*/  MUFU.EX2 R134, R158 ;  /* 0x0000009e00867308 */ /* 0x000f2a0000000800 */
[----:B-----5:R-:W-:Y:S03]  /*cbb0*/  LDSM.16.MT88.4 R152, [R236+0x1100] ;  /* 0x00110000ec98783b */ /* 0x020fe60000004200 */
[C---:B-1----:R-:W-:Y:S01]  /*cbc0*/  FADD.FTZ R0, R168.reuse, R0 ;  /* 0x00000000a8007221 */ /* 0x042fe20000010000 */
[----:B------:R-:W-:Y:S01]  /*cbd0*/  F2FP.PACK_AB R168, R168, R132 ;  /* 0x00000084a8a8723e */ /* 0x000fe200000000ff */
[C---:B--2---:R-:W-:Y:S03]  /*cbe0*/  HMMA.16816.F32 R12, R136.reuse, R144, R12 ;  /* 0x00000090880c723c */ /* 0x044fe6000000180c */
[----:B----4-:R-:W-:Y:S05]  /*cbf0*/  FADD.FTZ R0, R134, R0 ;  /* 0x0000000086007221 */ /* 0x010fea0000010000 */
[C---:B------:R-:W-:Y:S01]  /*cc00*/  HMMA.16816.F32 R16, R136.reuse, R146, R16 ;  /* 0x000000928810723c */ /* 0x040fe20000001810 */
[----:B------:R-:W1:Y:S03]  /*cc10*/  LDSM.16.MT88.4 R144, [R239+0x900] ;  /* 0x00090000ef90783b */ /* 0x000e660000004200 */
[C---:B------:R-:W-:Y:S01]  /*cc20*/  FADD.FTZ R132, R170.reuse, R0 ;  /* 0x00000000aa847221 */ /* 0x040fe20000010000 */
[----:B------:R-:W-:Y:S01]  /*cc30*/  F2FP.PACK_AB R170, R170, R134 ;  /* 0x00000086aaaa723e */ /* 0x000fe200000000ff */
[----:B------:R-:W-:Y:S03]  /*cc40*/  FADD.FTZ R0, R149, R3 ;  /* 0x0000000395007221 */ /* 0x000fe60000010000 */
[----:B------:R2:W-:Y:S01]  /*cc50*/  STL [R1+0x20], R132 ;  /* 0x0000208401007387 */ /* 0x0005e20000100800 */
[C---:B---3--:R-:W-:Y:S03]  /*cc60*/  HMMA.16816.F32 R20, R136.reuse, R140, R20 ;  /* 0x0000008c8814723c */ /* 0x048fe60000001814 */
[----:B------:R-:W-:Y:S04]  /*cc70*/  FADD.FTZ R0, R178, R0 ;  /* 0x00000000b2007221 */ /* 0x000fe80000010000 */
[----:B------:R-:W-:Y:S01]  /*cc80*/  FADD.FTZ R0, R177, R0 ;  /* 0x00000000b1007221 */ /* 0x000fe20000010000 */
[C---:B------:R-:W-:Y:S01]  /*cc90*/  HMMA.16816.F32 R24, R136.reuse, R142, R24 ;  /* 0x0000008e8818723c */ /* 0x040fe20000001818 */
[----:B------:R-:W3:Y:S03]  /*cca0*/  LDSM.16.MT88.4 R140, [R236+0x2100] ;  /* 0x00210000ec8c783b */ /* 0x000ee60000004200 */
[----:B------:R-:W-:Y:S04]  /*ccb0*/  FADD.FTZ R0, R176, R0 ;  /* 0x00000000b0007221 */ /* 0x000fe80000010000 */
[----:B------:R-:W-:Y:S04]  /*ccc0*/  FADD.FTZ R0, R174, R0 ;  /* 0x00000000ae007221 */ /* 0x000fe80000010000 */
[----:B------:R-:W-:Y:S01]  /*ccd0*/  FADD.FTZ R0, R175, R0 ;  /* 0x00000000af007221 */ /* 0x000fe20000010000 */
[----:B--2---:R-:W-:Y:S03]  /*cce0*/  MOV R132, R2 ;  /* 0x0000000200847202 */ /* 0x004fe60000000f00 */
[----:B------:R-:W-:Y:S04]  /*ccf0*/  FADD.FTZ R0, R172, R0 ;  /* 0x00000000ac007221 */ /* 0x000fe80000010000 */
[----:B------:R-:W-:Y:S01]  /*cd00*/  FADD.FTZ R0, R173, R0 ;  /* 0x00000000ad007221 */ /* 0x000fe20000010000 */
[C---:B-1----:R-:W-:Y:S04]  /*cd10*/  HMMA.16816.F32 R28, R136.reuse, R144, R28 ;  /* 0x00000090881c723c */ /* 0x042fe8000000181c */
[----:B------:R-:W-:Y:S04]  /*cd20*/  STL [R1+0x24], R0 ;  /* 0x0000240001007387 */ /* 0x000fe80000100800 */
[C---:B------:R-:W-:Y:S01]  /*cd30*/  HMMA.16816.F32 R32, R136.reuse, R146, R32 ;  /* 0x000000928820723c */ /* 0x040fe20000001820 */
[----:B------:R-:W1:Y:S07]  /*cd40*/  LDSM.16.MT88.4 R144, [R237+0x2100] ;  /* 0x00210000ed90783b */ /* 0x000e6e0000004200 */
[C---:B---3--:R-:W-:Y:S08]  /*cd50*/  HMMA.16816.F32 R36, R136.reuse, R140, R36 ;  /* 0x0000008c8824723c */ /* 0x048ff00000001824 */
        /* <DEDUP_REMOVED lines=30> */
[C---:B------:R-:W-:Y:S08]  /*cf40*/  HMMA.16816.F32 R120, R136.reuse, R142, R120 ;  /* 0x0000008e8878723c */ /* 0x040ff00000001878 */
[C---:B-1----:R-:W-:Y:S08]  /*cf50*/  HMMA.16816.F32 R124, R136.reuse, R144, R124 ;  /* 0x00000090887c723c */ /* 0x042ff0000000187c */
        /* <DEDUP_REMOVED lines=49> */
.L_x_361:
[----:B------:R-:W-:-:S06]  /*d270*/  UISETP.GE.AND UP0, UPT, UR8, UR9, UPT ;  /* 0x000000090800728c */ /* 0x000fcc000bf06270 */
[----:B------:R-:W-:-:S13]  /*d280*/  PLOP3.LUT P0, PT, PT, PT, UP0, 0x40, 0x0 ;  /* 0x000000000000781c */ /* 0x000fda0003f0e808 */
[----:B------:R-:W-:Y:S05]  /*d290*/  @P0 BRA `(.L_x_365) ;  /* 0x00003f6000000947 */ /* 0x000fea0003800000 */
[----:B------:R-:W2:Y:S01]  /*d2a0*/  LDL.64 R8, [R1+0x48] ;  /* 0x0000480001087983 */ /* 0x000ea20000100a00 */
[----:B------:R-:W-:-:S03]  /*d2b0*/  ULDC.64 UR4, c[0x0][0x208] ;  /* 0x0000820000047ab9 */ /* 0x000fc60000000a00 */
[----:B------:R-:W3:Y:S04]  /*d2c0*/  LDL.64 R2, [R1+0x40] ;  /* 0x0000400001027983 */ /* 0x000ee80000100a00 */
[----:B------:R-:W4:Y:S04]  /*d2d0*/  LDL.64 R6, [R1+0x38] ;  /* 0x0000380001067983 */ /* 0x000f280000100a00 */
[----:B-1----:R-:W4:Y:S01]  /*d2e0*/  LDL.64 R4, [R1+0x30] ;  /* 0x0000300001047983 */ /* 0x002f220000100a00 */
[----:B------:R-:W-:Y:S01]  /*d2f0*/  UIMAD.WIDE.U32 UR18, UR4, 0x30, URZ ;  /* 0x00000030041278a5 */ /* 0x000fe2000f8e003f */
[----:B------:R-:W-:Y:S01]  /*d300*/  IMAD.MOV.U32 R134, RZ, RZ, R132 ;  /* 0x000000ffff867224 */ /* 0x000fe200078e0084 */
[----:B------:R-:W-:-:S04]  /*d310*/  UIMAD UR5, UR5, 0x30, URZ ;  /* 0x00000030050578a4 */ /* 0x000fc8000f8e023f */
[----:B------:R-:W-:Y:S01]  /*d320*/  UIADD3 UR10, UR19, UR5, URZ ;  /* 0x00000005130a7290 */ /* 0x000fe2000fffe03f */
[C---:B--2---:R-:W-:Y:S02]  /*d330*/  IADD3 R10, P0, R8.reuse, 0x40, RZ ;  /* 0x00000040080a7810 */ /* 0x044fe40007f1e0ff */
[C---:B------:R-:W-:Y:S01]  /*d340*/  IADD3 R0, P1, R8.reuse, 0x80, RZ ;  /* 0x0000008008007810 */ /* 0x040fe20007f3e0ff */
[----:B---3--:R-:W1:Y:S04]  /*d350*/  S2R R2, SR_TID.X ;  /* 0x0000000000027919 */ /* 0x008e680000002100 */
[--C-:B------:R-:W-:Y:S01]  /*d360*/  IMAD.X R9, RZ, RZ, R3.reuse, P1 ;  /* 0x000000ffff097224 */ /* 0x100fe200008e0603 */
[----:B------:R2:W-:Y:S04]  /*d370*/  STL [R1+0x6c], R10 ;  /* 0x00006c0a01007387 */ /* 0x0005e80000100800 */
[----:B------:R3:W-:Y:S01]  /*d380*/  STL [R1+0x64], R0 ;  /* 0x0000640001007387 */ /* 0x0007e20000100800 */
[----:B--2---:R-:W-:Y:S01]  /*d390*/  IMAD.X R10, RZ, RZ, R3, P0 ;  /* 0x000000ffff0a7224 */ /* 0x004fe200000e0603 */
[----:B---3--:R-:W-:-:S04]  /*d3a0*/  IADD3 R0, P0, R8, 0xc0, RZ ;  /* 0x000000c008007810 */ /* 0x008fc80007f1e0ff */
[----:B------:R-:W-:Y:S01]  /*d3b0*/  STL [R1+0x68], R10 ;  /* 0x0000680a01007387 */ /* 0x000fe20000100800 */
[----:B----4-:R-:W-:-:S03]  /*d3c0*/  IADD3 R8, P2, R6, 0x40, RZ ;  /* 0x0000004006087810 */ /* 0x010fc60007f5e0ff */
[----:B------:R2:W-:Y:S04]  /*d3d0*/  STL [R1+0x5c], R0 ;  /* 0x00005c0001007387 */ /* 0x0005e80000100800 */
[----:B------:R-:W-:Y:S04]  /*d3e0*/  STL [R1+0x60], R9 ;  /* 0x0000600901007387 */ /* 0x000fe80000100800 */
[----:B------:R-:W-:Y:S01]  /*d3f0*/  STL [R1+0x54], R8 ;  /* 0x0000540801007387 */ /* 0x000fe20000100800 */
[----:B--2---:R-:W-:Y:S01]  /*d400*/  IMAD.X R0, RZ, RZ, R3, P0 ;  /* 0x000000ffff007224 */ /* 0x004fe200000e0603 */
[----:B------:R-:W-:-:S04]  /*d410*/  IADD3 R3, P1, R6, 0x80, RZ ;  /* 0x0000008006037810 */ /* 0x000fc80007f3e0ff */
[----:B------:R2:W-:Y:S04]  /*d420*/  STL [R1+0x58], R0 ;  /* 0x0000580001007387 */ /* 0x0005e80000100800 */
[----:B------:R3:W-:Y:S04]  /*d430*/  STL [R1+0x2c], R3 ;  /* 0x00002c0301007387 */ /* 0x0007e80000100800 */
[----:B--2---:R-:W2:Y:S01]  /*d440*/  S2R R0, SR_TID.X ;  /* 0x0000000000007919 */ /* 0x004ea20000002100 */
[----:B---3--:R-:W-:-:S05]  /*d450*/  IMAD.X R3, RZ, RZ, R5, P2 ;  /* 0x000000ffff037224 */ /* 0x008fca00010e0605 */
[----:B------:R3:W-:Y:S01]  /*d460*/  STL [R1+0x50], R3 ;  /* 0x0000500301007387 */ /* 0x0007e20000100800 */
[----:B--2---:R-:W-:-:S04]  /*d470*/  SHF.R.S32.HI R0, RZ, 0x1f, R0 ;  /* 0x0000001fff007819 */ /* 0x004fc80000011400 */
[----:B-1----:R-:W-:Y:S02]  /*d480*/  LEA.HI R0, R0, R2, RZ, 0x3 ;  /* 0x0000000200007211 */ /* 0x002fe400078f18ff */
[----:B------:R-:W-:Y:S02]  /*d490*/  IADD3 R2, P0, R6, 0xc0, RZ ;  /* 0x000000c006027810 */ /* 0x000fe40007f1e0ff */
[----:B------:R-:W-:Y:S01]  /*d4a0*/  SHF.R.S32.HI R0, RZ, 0x3, R0 ;  /* 0x00000003ff007819 */ /* 0x000fe20000011400 */
[----:B---3--:R-:W-:Y:S02]  /*d4b0*/  IMAD.X R3, RZ, RZ, R5, P1 ;  /* 0x000000ffff037224 */ /* 0x008fe400008e0605 */
[----:B------:R1:W-:Y:S01]  /*d4c0*/  STL [R1+0x18], R2 ;  /* 0x0000180201007387 */ /* 0x0003e20000100800 */
[----:B------:R-:W-:-:S05]  /*d4d0*/  IADD3 R0, -R0, 0x30, RZ ;  /* 0x0000003000007810 */ /* 0x000fca0007ffe1ff */
[----:B------:R2:W-:Y:S01]  /*d4e0*/  STL [R1+0xc], R0 ;  /* 0x00000c0001007387 */ /* 0x0005e20000100800 */
[----:B-1----:R-:W-:Y:S02]  /*d4f0*/  IMAD.MOV.U32 R2, RZ, RZ, R133 ;  /* 0x000000ffff027224 */ /* 0x002fe400078e0085 */
[----:B--2---:R-:W-:-:S05]  /*d500*/  IMAD.X R0, RZ, RZ, R5, P0 ;  /* 0x000000ffff007224 */ /* 0x004fca00000e0605 */
[----:B------:R1:W-:Y:S04]  /*d510*/  STL [R1+0x14], R0 ;  /* 0x0000140001007387 */ /* 0x0003e80000100800 */
[----:B------:R1:W-:Y:S02]  /*d520*/  STL [R1+0x1c], R3 ;  /* 0x00001c0301007387 */ /* 0x0003e40000100800 */
.L_x_375:
[----:B------:R-:W2:Y:S01]  /*d530*/  LDL.64 R132, [R1+0x48] ;  /* 0x0000480001847983 */ /* 0x000ea20000100a00 */
[----:B------:R-:W-:Y:S01]  /*d540*/  USHF.R.S32.HI UR5, URZ, 0x1f, UR8 ;  /* 0x0000001f3f057899 */ /* 0x000fe20008011408 */
[----:B------:R-:W-:Y:S01]  /*d550*/  IMAD.MOV.U32 R24, RZ, RZ, c[0x0][0x208] ;  /* 0x00008200ff187624 */ /* 0x000fe200078e00ff */
[----:B------:R-:W-:Y:S01]  /*d560*/  UIMAD UR4, UR10, UR8, URZ ;  /* 0x000000080a0472a4 */ /* 0x000fe2000f8e023f */
[----:B------:R-:W-:Y:S01]  /*d570*/  IMAD.MOV.U32 R27, RZ, RZ, c[0x0][0x20c] ;  /* 0x00008300ff1b7624 */ /* 0x000fe200078e00ff */
[----:B------:R-:W-:Y:S01]  /*d580*/  UIMAD.WIDE.U32 UR20, UR18, UR8, URZ ;  /* 0x00000008121472a5 */ /* 0x000fe2000f8e003f */
[----:B------:R-:W3:Y:S01]  /*d590*/  LDL.64 R18, [R1+0x40] ;  /* 0x0000400001127983 */ /* 0x000ee20000100a00 */
[----:B------:R-:W-:Y:S01]  /*d5a0*/  UIMAD UR4, UR5, UR18, UR4 ;  /* 0x00000012050472a4 */ /* 0x000fe2000f8e0204 */
[----:B------:R-:W-:Y:S04]  /*d5b0*/  DEPBAR.LE SB0, 0x0 ;  /* 0x000080000000791a */ /* 0x000fe80000000000 */
[----:B------:R-:W4:Y:S01]  /*d5c0*/  LDL R22, [R1+0x6c] ;  /* 0x00006c0001167983 */ /* 0x000f220000100800 */
[----:B------:R-:W-:Y:S02]  /*d5d0*/  UIADD3 UR4, UR21, UR4, URZ ;  /* 0x0000000415047290 */ /* 0x000fe4000fffe03f */
[----:B------:R-:W-:Y:S03]  /*d5e0*/  UISETP.GT.AND UP0, UPT, UR8, UR9, UPT ;  /* 0x000000090800728c */ /* 0x000fe6000bf04270 */
[----:B------:R-:W4:Y:S06]  /*d5f0*/  LDL R17, [R1+0x68] ;  /* 0x0000680001117983 */ /* 0x000f2c0000100800 */
[----:B------:R-:W4:Y:S06]  /*d600*/  LDL R26, [R1+0x64] ;  /* 0x00006400011a7983 */ /* 0x000f2c0000100800 */
[----:B------:R-:W4:Y:S06]  /*d610*/  LDL R25, [R1+0x5c] ;  /* 0x00005c0001197983 */ /* 0x000f2c0000100800 */
[----:B------:R-:W4:Y:S06]  /*d620*/  LDL R174, [R1+0x60] ;  /* 0x0000600001ae7983 */ /* 0x000f2c0000100800 */
[----:B------:R-:W4:Y:S06]  /*d630*/  LDL R173, [R1+0x58] ;  /* 0x0000580001ad7983 */ /* 0x000f2c0000100800 */
[----:B------:R-:W4:Y:S06]  /*d640*/  LDL R23, [R1+0x28] ;  /* 0x0000280001177983 */ /* 0x000f2c0000100800 */
[----:B-1----:R1:W-:Y:S06]  /*d650*/  STL.64 [R1+0x90], R30 ;  /* 0x0000901e01007387 */ /* 0x0023ec0000100a00 */
[----:B------:R1:W-:Y:S06]  /*d660*/  STL.64 [R1+0x88], R28 ;  /* 0x0000881c01007387 */ /* 0x0003ec0000100a00 */
[----:B------:R-:W4:Y:S06]  /*d670*/  LDL R172, [R1] ;  /* 0x0000000001ac7983 */ /* 0x000f2c0000100800 */
[----:B------:R-:W-:Y:S06]  /*d680*/  BAR.SYNC.DEFER_BLOCKING 0x0 ;  /* 0x0000000000007b1d */ /* 0x000fec0000010000 */
[----:B-----5:R-:W1:Y:S06]  /*d690*/  LDSM.16.M88.4 R8, [R135+0x10100] ;  /* 0x010100008708783b */ /* 0x020e6c0000000200 */
[----:B------:R-:W-:Y:S06]  /*d6a0*/  LDSM.16.M88.4 R168, [R242] ;  /* 0x00000000f2a8783b */ /* 0x000fec0000000200 */
[----:B------:R-:W-:Y:S01]  /*d6b0*/  LDSM.16.M88.4 R176, [R252] ;  /* 0x00000000fcb0783b */ /* 0x000fe20000000200 */
[----:B-12---:R-:W-:Y:S04]  /*d6c0*/  IADD3 R0, P1, R132, UR20, RZ ;  /* 0x0000001484007c10 */ /* 0x006fe8000ff3e0ff */
[----:B---3--:R-:W-:Y:S02]  /*d6d0*/  IADD3.X R4, R19, UR4, RZ, P1, !PT ;  /* 0x0000000413047c10 */ /* 0x008fe40008ffe4ff */
[----:B------:R-:W-:Y:S02]  /*d6e0*/  LEA R14, P1, R0, c[0x0][0x1f8], 0x1 ;  /* 0x00007e00000e7a11 */ /* 0x000fe400078208ff */
[----:B----4-:R-:W-:Y:S02]  /*d6f0*/  IADD3 R3, P0, R22, UR20, RZ ;  /* 0x0000001416037c10 */ /* 0x010fe4000ff1e0ff */
[----:B------:R-:W-:Y:S02]  /*d700*/  LEA.HI.X R15, R0, c[0x0][0x1fc], R4, 0x1, P1 ;  /* 0x00007f00000f7a11 */ /* 0x000fe400008f0c04 */
[----:B------:R-:W-:Y:S02]  /*d710*/  IADD3.X R5, R17, UR4, RZ, P0, !PT ;  /* 0x0000000411057c10 */ /* 0x000fe400087fe4ff */
[C---:B------:R-:W-:Y:S02]  /*d720*/  LEA R12, P0, R3.reuse, c[0x0][0x1f8], 0x1 ;  /* 0x00007e00030c7a11 */ /* 0x040fe400078008ff */
[----:B------:R-:W-:Y:S02]  /*d730*/  IADD3 R0, P1, R26, UR20, RZ ;  /* 0x000000141a007c10 */ /* 0x000fe4000ff3e0ff */
[----:B------:R-:W-:Y:S02]  /*d740*/  LEA.HI.X R13, R3, c[0x0][0x1fc], R5, 0x1, P0 ;  /* 0x00007f00030d7a11 */ /* 0x000fe400000f0c05 */
[----:B------:R-:W-:Y:S02]  /*d750*/  LEA R6, P0, R0, c[0x0][0x1f8], 0x1 ;  /* 0x00007e0000067a11 */ /* 0x000fe400078008ff */
[----:B------:R-:W-:Y:S02]  /*d760*/  IADD3.X R3, R174, UR4, RZ, P1, !PT ;  /* 0x00000004ae037c10 */ /* 0x000fe40008ffe4ff */
[----:B------:R-:W-:Y:S02]  /*d770*/  IADD3 R4, P1, R25, UR20, RZ ;  /* 0x0000001419047c10 */ /* 0x000fe4000ff3e0ff */
[----:B------:R-:W-:Y:S02]  /*d780*/  LEA.HI.X R7, R0, c[0x0][0x1fc], R3, 0x1, P0 ;  /* 0x00007f0000077a11 */ /* 0x000fe400000f0c03 */
[----:B------:R-:W-:Y:S02]  /*d790*/  IADD3.X R16, R173, UR4, RZ, P1, !PT ;  /* 0x00000004ad107c10 */ /* 0x000fe40008ffe4ff */
[----:B------:R-:W-:Y:S02]  /*d7a0*/  LEA R20, P2, R4, c[0x0][0x1f8], 0x1 ;  /* 0x00007e0004147a11 */ /* 0x000fe400078408ff */
[----:B------:R-:W-:Y:S02]  /*d7b0*/  @!P3 LEA R0, P0, R24, UR20, 0x5 ;  /* 0x000000141800bc11 */ /* 0x000fe4000f8028ff */
[----:B------:R-:W-:Y:S02]  /*d7c0*/  LEA.HI.X R21, R4, c[0x0][0x1fc], R16, 0x1, P2 ;  /* 0x00007f0004157a11 */ /* 0x000fe400010f0c10 */
[----:B------:R-:W-:Y:S02]  /*d7d0*/  @!P3 LEA.HI.X R3, R24, UR4, R27, 0x5, P0 ;  /* 0x000000041803bc11 */ /* 0x000fe400080f2c1b */
[C---:B------:R-:W-:Y:S02]  /*d7e0*/  @!P3 IADD3 R5, P1, R0.reuse, R132, RZ ;  /* 0x000000840005b210 */ /* 0x040fe40007f3e0ff */
[----:B------:R-:W-:Y:S02]  /*d7f0*/  @!P3 IADD3 R4, P0, R0, R22, RZ ;  /* 0x000000160004b210 */ /* 0x000fe40007f1e0ff */
[----:B------:R-:W-:Y:S01]  /*d800*/  LOP3.LUT P2, RZ, R23, 0x1, RZ, 0xc0, !PT ;  /* 0x0000000117ff7812 */ /* 0x000fe2000784c0ff */
[----:B------:R-:W-:Y:S01]  /*d810*/  @!P3 IMAD.X R23, R3, 0x1, R19, P1 ;  /* 0x000000010317b824 */ /* 0x000fe200008e0613 */
[----:B------:R-:W-:Y:S01]  /*d820*/  @!P3 LEA R22, P1, R5, c[0x0][0x1f8], 0x1 ;  /* 0x00007e000516ba11 */ /* 0x000fe200078208ff */
[----:B------:R-:W-:Y:S01]  /*d830*/  @!P3 IMAD.X R24, R3, 0x1, R17, P0 ;  /* 0x000000010318b824 */ /* 0x000fe200000e0611 */
[C---:B------:R-:W-:Y:S01]  /*d840*/  @!P3 LEA R132, P0, R4.reuse, c[0x0][0x1f8], 0x1 ;  /* 0x00007e000484ba11 */ /* 0x040fe200078008ff */
[----:B------:R-:W1:Y:S01]  /*d850*/  LDSM.16.M88.4 R16, [R135+0x10900] ;  /* 0x010900008710783b */ /* 0x000e620000000200 */
[----:B------:R-:W-:Y:S02]  /*d860*/  @!P3 LEA.HI.X R23, R5, c[0x0][0x1fc], R23, 0x1, P1 ;  /* 0x00007f000517ba11 */ /* 0x000fe400008f0c17 */
[----:B------:R-:W-:Y:S02]  /*d870*/  @!P3 LEA.HI.X R133, R4, c[0x0][0x1fc], R24, 0x1, P0 ;  /* 0x00007f000485ba11 */ /* 0x000fe400000f0c18 */
[C---:B------:R-:W-:Y:S02]  /*d880*/  @!P3 IADD3 R4, P1, R0.reuse, R26, RZ ;  /* 0x0000001a0004b210 */ /* 0x040fe40007f3e0ff */
[----:B------:R-:W-:Y:S02]  /*d890*/  @!P3 IADD3 R0, P0, R0, R25, RZ ;  /* 0x000000190000b210 */ /* 0x000fe40007f1e0ff */
[----:B------:R-:W2:Y:S01]  /*d8a0*/  LDSM.16.M88.4 R24, [R135+0x11100] ;  /* 0x011100008718783b */ /* 0x000ea20000000200 */
[C---:B------:R-:W-:Y:S01]  /*d8b0*/  @!P3 IMAD.X R5, R3.reuse, 0x1, R174, P1 ;  /* 0x000000010305b824 */ /* 0x040fe200008e06ae */
[----:B------:R-:W-:Y:S01]  /*d8c0*/  @!P3 LEA R30, P1, R4, c[0x0][0x1f8], 0x1 ;  /* 0x00007e00041eba11 */ /* 0x000fe200078208ff */
[----:B------:R-:W-:Y:S01]  /*d8d0*/  @!P3 IMAD.X R3, R3, 0x1, R173, P0 ;  /* 0x000000010303b824 */ /* 0x000fe200000e06ad */
[----:B------:R-:W-:Y:S02]  /*d8e0*/  @!P3 LEA R28, P0, R0, c[0x0][0x1f8], 0x1 ;  /* 0x00007e00001cba11 */ /* 0x000fe400078008ff */
[----:B------:R-:W3:Y:S01]  /*d8f0*/  LDSM.16.M88.4 R172, [R172] ;  /* 0x00000000acac783b */ /* 0x000ee20000000200 */
[----:B------:R-:W-:Y:S02]  /*d900*/  @!P3 LEA.HI.X R31, R4, c[0x0][0x1fc], R5, 0x1, P1 ;  /* 0x00007f00041fba11 */ /* 0x000fe400008f0c05 */
[----:B------:R-:W-:Y:S02]  /*d910*/  @!P3 LEA.HI.X R29, R0, c[0x0][0x1fc], R3, 0x1, P0 ;  /* 0x00007f00001dba11 */ /* 0x000fe400000f0c03 */
[----:B------:R-:W-:Y:S01]  /*d920*/  PLOP3.LUT P0, PT, PT, PT, UP0, 0x40, 0x0 ;  /* 0x000000000000781c */ /* 0x000fe20003f0e808 */
[----:B------:R-:W4:Y:S06]  /*d930*/  LDL R3, [R1+0x4] ;  /* 0x0000040001037983 */ /* 0x000f2c0000100800 */
[----:B------:R-:W-:Y:S01]  /*d940*/  @!PT LDS RZ, [RZ] ;  /* 0x00000000fffff984 */ /* 0x000fe20000000800 */
[----:B------:R-:W-:Y:S01]  /*d950*/  @!PT LDS RZ, [RZ] ;  /* 0x00000000fffff984 */ /* 0x000fe20000000800 */
[----:B------:R-:W-:Y:S01]  /*d960*/  @!PT LDS RZ, [RZ] ;  /* 0x00000000fffff984 */ /* 0x000fe20000000800 */
[----:B----4-:R1:W-:Y:S06]  /*d970*/  LDGSTS.E.BYPASS.LTC128B.128 [R3+0x100], [R14.64], !P6 ;  /* 0x001000000e037fae */ /* 0x0103ec000f101d50 */
[----:B------:R1:W-:Y:S06]  /*d980*/  LDGSTS.E.BYPASS.LTC128B.128 [R3+0x1900], [R12.64], !P2 ;  /* 0x019000000c037fae */ /* 0x0003ec000d101d50 */
[----:B------:R4:W-:Y:S06]  /*d990*/  LDGSTS.E.BYPASS.LTC128B.128 [R3+0x3100], [R6.64], !P5 ;  /* 0x0310000006037fae */ /* 0x0009ec000e901d50 */
[----:B------:R2:W-:Y:S06]  /*d9a0*/  LDGSTS.E.BYPASS.LTC128B.128 [R3+0x4900], [R20.64], !P4 ;  /* 0x0490000014037fae */ /* 0x0005ec000e101d50 */
[----:B------:R2:W-:Y:S06]  /*d9b0*/  @!P3 LDGSTS.E.BYPASS.LTC128B.128 [R3+0x1100], [R22.64], !P6 ;  /* 0x011000001603bfae */ /* 0x0005ec000f101d50 */
[----:B------:R2:W-:Y:S06]  /*d9c0*/  @!P3 LDGSTS.E.BYPASS.LTC128B.128 [R3+0x2900], [R132.64], !P2 ;  /* 0x029000008403bfae */ /* 0x0005ec000d101d50 */
[----:B------:R2:W-:Y:S01]  /*d9d0*/  @!P3 LDGSTS.E.BYPASS.LTC128B.128 [R3+0x4100], [R30.64], !P5 ;  /* 0x041000001e03bfae */ /* 0x0005e2000e901d50 */
[C---:B----4-:R-:W-:Y:S05]  /*d9e0*/  HMMA.16816.F32 R4, R160.reuse, R8, RZ ;  /* 0x00000008a004723c */ /* 0x050fea00000018ff */
[----:B------:R4:W-:Y:S03]  /*d9f0*/  @!P3 LDGSTS.E.BYPASS.LTC128B.128 [R3+0x5900], [R28.64], !P4 ;  /* 0x059000001c03bfae */ /* 0x0009e6000e101d50 */
[C---:B------:R-:W-:Y:S03]  /*da00*/  HMMA.16816.F32 R8, R160.reuse, R10, RZ ;  /* 0x0000000aa008723c */ /* 0x040fe600000018ff */
[----:B------:R-:W0:Y:S05]  /*da10*/  LDGDEPBAR ;  /* 0x00000000000079af */ /* 0x000e2a0000000000 */
[C---:B-1----:R-:W-:Y:S08]  /*da20*/  HMMA.16816.F32 R12, R160.reuse, R16, RZ ;  /* 0x00000010a00c723c */ /* 0x042ff000000018ff */
[C---:B------:R-:W-:Y:S01]  /*da30*/  HMMA.16816.F32 R16, R160.reuse, R18, RZ ;  /* 0x00000012a010723c */ /* 0x040fe200000018ff */
[----:B--2---:R1:W5:Y:S06]  /*da40*/  LDL.LU.64 R30, [R1+0x90] ;  /* 0x00009000011e7983 */ /* 0x00436c0000300a00 */
[----:B----4-:R1:W5:Y:S01]  /*da50*/  LDL.LU.64 R28, [R1+0x88] ;  /* 0x00008800011c7983 */ /* 0x0103620000300a00 */
[C---:B------:R-:W-:Y:S08]  /*da60*/  HMMA.16816.F32 R20, R160.reuse, R24, RZ ;  /* 0x00000018a014723c */ /* 0x040ff000000018ff */
[----:B------:R-:W-:Y:S08]  /*da70*/  HMMA.16816.F32 R24, R160, R26, RZ ;  /* 0x0000001aa018723c */ /* 0x000ff000000018ff */
[C---:B------:R-:W-:Y:S08]  /*da80*/  HMMA.16816.F32 R4, R164.reuse, R168, R4 ;  /* 0x000000a8a404723c */ /* 0x040ff00000001804 */
[C---:B------:R-:W-:Y:S01]  /*da90*/  HMMA.16816.F32 R8, R164.reuse, R170, R8 ;  /* 0x000000aaa408723c */ /* 0x040fe20000001808 */
[----:B------:R-:W2:Y:S07]  /*daa0*/  LDSM.16.M88.4 R168, [R241+0x10100] ;  /* 0x01010000f1a8783b */ /* 0x000eae0000000200 */
[C---:B---3--:R-:W-:Y:S08]  /*dab0*/  HMMA.16816.F32 R12, R164.reuse, R172, R12 ;  /* 0x000000aca40c723c */ /* 0x048ff0000000180c */
[C---:B------:R-:W-:Y:S01]  /*dac0*/  HMMA.16816.F32 R16, R164.reuse, R174, R16 ;  /* 0x000000aea410723c */ /* 0x040fe20000001810 */
[----:B------:R-:W3:Y:S07]  /*dad0*/  LDSM.16.M88.4 R172, [R241+0x10900] ;  /* 0x01090000f1ac783b */ /* 0x000eee0000000200 */
[C---:B------:R-:W-:Y:S08]  /*dae0*/  HMMA.16816.F32 R20, R164.reuse, R176, R20 ;  /* 0x000000b0a414723c */ /* 0x040ff00000001814 */
[----:B------:R-:W-:Y:S01]  /*daf0*/  HMMA.16816.F32 R24, R164, R178, R24 ;  /* 0x000000b2a418723c */ /* 0x000fe20000001818 */
[----:B------:R-:W4:Y:S07]  /*db00*/  LDSM.16.M88.4 R176, [R241+0x11100] ;  /* 0x01110000f1b0783b */ /* 0x000f2e0000000200 */
[C---:B--2---:R-:W-:Y:S08]  /*db10*/  HMMA.16816.F32 R4, R180.reuse, R168, R4 ;  /* 0x000000a8b404723c */ /* 0x044ff00000001804 */
[C---:B------:R-:W-:Y:S01]  /*db20*/  HMMA.16816.F32 R8, R180.reuse, R170, R8 ;  /* 0x000000aab408723c */ /* 0x040fe20000001808 */
[----:B------:R-:W2:Y:S07]  /*db30*/  LDSM.16.M88.4 R168, [R238] ;  /* 0x00000000eea8783b */ /* 0x000eae0000000200 */
[C---:B---3--:R-:W-:Y:S08]  /*db40*/  HMMA.16816.F32 R12, R180.reuse, R172, R12 ;  /* 0x000000acb40c723c */ /* 0x048ff0000000180c */
[C---:B------:R-:W-:Y:S01]  /*db50*/  HMMA.16816.F32 R16, R180.reuse, R174, R16 ;  /* 0x000000aeb410723c */ /* 0x040fe20000001810 */
[----:B------:R-:W3:Y:S07]  /*db60*/  LDSM.16.M88.4 R172, [R238+0x800] ;  /* 0x00080000eeac783b */ /* 0x000eee0000000200 */
[C---:B----4-:R-:W-:Y:S08]  /*db70*/  HMMA.16816.F32 R20, R180.reuse, R176, R20 ;  /* 0x000000b0b414723c */ /* 0x050ff00000001814 */
[----:B------:R-:W-:Y:S01]  /*db80*/  HMMA.16816.F32 R24, R180, R178, R24 ;  /* 0x000000b2b418723c */ /* 0x000fe20000001818 */
[----:B------:R-:W4:Y:S07]  /*db90*/  LDSM.16.M88.4 R176, [R238+0x1000] ;  /* 0x00100000eeb0783b */ /* 0x000f2e0000000200 */
[C---:B--2---:R-:W-:Y:S08]  /*dba0*/  HMMA.16816.F32 R4, R184.reuse, R168, R4 ;  /* 0x000000a8b804723c */ /* 0x044ff00000001804 */
[C---:B------:R-:W-:Y:S01]  /*dbb0*/  HMMA.16816.F32 R8, R184.reuse, R170, R8 ;  /* 0x000000aab808723c */ /* 0x040fe20000001808 */
[----:B------:R-:W2:Y:S07]  /*dbc0*/  LDSM.16.M88.4 R168, [R135+0x11900] ;  /* 0x0119000087a8783b */ /* 0x000eae0000000200 */
        /* <DEDUP_REMOVED lines=8> */
[----:B------:R-:W2:Y:S07]  /*dc50*/  LDSM.16.M88.4 R168, [R251] ;  /* 0x00000000fba8783b */ /* 0x000eae0000000200 */
[C---:B---3--:R-:W-:Y:S08]  /*dc60*/  HMMA.16816.F32 R12, R188.reuse, R172, R12 ;  /* 0x000000acbc0c723c */ /* 0x048ff0000000180c */
[C---:B------:R-:W-:Y:S01]  /*dc70*/  HMMA.16816.F32 R16, R188.reuse, R174, R16 ;  /* 0x000000aebc10723c */ /* 0x040fe20000001810 */
[----:B------:R-:W3:Y:S07]  /*dc80*/  LDSM.16.M88.4 R172, [R250] ;  /* 0x00000000faac783b */ /* 0x000eee0000000200 */
[C---:B----4-:R-:W-:Y:S08]  /*dc90*/  HMMA.16816.F32 R20, R188.reuse, R176, R20 ;  /* 0x000000b0bc14723c */ /* 0x050ff00000001814 */
[----:B------:R-:W-:Y:S01]  /*dca0*/  HMMA.16816.F32 R24, R188, R178, R24 ;  /* 0x000000b2bc18723c */ /* 0x000fe20000001818 */
[----:B------:R-:W4:Y:S07]  /*dcb0*/  LDSM.16.M88.4 R176, [R249] ;  /* 0x00000000f9b0783b */ /* 0x000f2e0000000200 */
        /* <DEDUP_REMOVED lines=88> */
[----:B------:R-:W-:Y:S08]  /*e240*/  HMMA.16816.F32 R24, R228, R178, R24 ;  /* 0x000000b2e418723c */ /* 0x000ff00000001818 */
[C---:B--2---:R-:W-:Y:S08]  /*e250*/  HMMA.16816.F32 R4, R232.reuse, R168, R4 ;  /* 0x000000a8e804723c */ /* 0x044ff00000001804 */
[C---:B------:R-:W-:Y:S08]  /*e260*/  HMMA.16816.F32 R8, R232.reuse, R170, R8 ;  /* 0x000000aae808723c */ /* 0x040ff00000001808 */
[C---:B---3--:R-:W-:Y:S08]  /*e270*/  HMMA.16816.F32 R12, R232.reuse, R172, R12 ;  /* 0x000000ace80c723c */ /* 0x048ff0000000180c */
[----:B------:R-:W-:Y:S01]  /*e280*/  FMUL.FTZ R4, R4, c[0x0][0x320] ;  /* 0x0000c80004047a20 */ /* 0x000fe20000410000 */
[C---:B------:R-:W-:Y:S03]  /*e290*/  HMMA.16816.F32 R16, R232.reuse, R174, R16 ;  /* 0x000000aee810723c */ /* 0x040fe60000001810 */
[----:B------:R-:W2:Y:S01]  /*e2a0*/  MUFU.TANH R171, R4 ;  /* 0x0000000400ab7308 */ /* 0x000ea20000002400 */
[----:B------:R-:W-:Y:S02]  /*e2b0*/  FMUL.FTZ R5, R5, c[0x0][0x320] ;  /* 0x0000c80005057a20 */ /* 0x000fe40000410000 */
[----:B------:R-:W-:Y:S02]  /*e2c0*/  FMUL.FTZ R6, R6, c[0x0][0x320] ;  /* 0x0000c80006067a20 */ /* 0x000fe40000410000 */
[----:B------:R-:W-:Y:S04]  /*e2d0*/  FMUL.FTZ R7, R7, c[0x0][0x320] ;  /* 0x0000c80007077a20 */ /* 0x000fe80000410000 */
[----:B------:R-:W-:Y:S01]  /*e2e0*/  FMUL.FTZ R9, R9, c[0x0][0x320] ;  /* 0x0000c80009097a20 */ /* 0x000fe20000410000 */
[----:B------:R-:W3:Y:S01]  /*e2f0*/  MUFU.TANH R170, R5 ;  /* 0x0000000500aa7308 */ /* 0x000ee20000002400 */
[----:B------:R-:W-:Y:S02]  /*e300*/  FMUL.FTZ R11, R11, c[0x0][0x320] ;  /* 0x0000c8000b0b7a20 */ /* 0x000fe40000410000 */
[----:B------:R-:W-:Y:S02]  /*e310*/  FMUL.FTZ R12, R12, c[0x0][0x320] ;  /* 0x0000c8000c0c7a20 */ /* 0x000fe40000410000 */
[----:B------:R-:W-:Y:S02]  /*e320*/  FMUL.FTZ R13, R13, c[0x0][0x320] ;  /* 0x0000c8000d0d7a20 */ /* 0x000fe40000410000 */
[----:B------:R-:W-:Y:S02]  /*e330*/  FMUL.FTZ R14, R14, c[0x0][0x320] ;  /* 0x0000c8000e0e7a20 */ /* 0x000fe40000410000 */
[----:B------:R-:W-:Y:S01]  /*e340*/  FMUL.FTZ R8, R8, c[0x0][0x320] ;  /* 0x0000c80008087a20 */ /* 0x000fe20000410000 */
[----:B------:R-:W4:Y:S01]  /*e350*/  MUFU.TANH R179, R6 ;  /* 0x0000000600b37308 */ /* 0x000f220000002400 */
[----:B------:R-:W-:Y:S02]  /*e360*/  FMUL.FTZ R10, R10, c[0x0][0x320] ;  /* 0x0000c8000a0a7a20 */ /* 0x000fe40000410000 */
[----:B------:R-:W-:Y:S02]  /*e370*/  FMUL.FTZ R15, R15, c[0x0][0x320] ;  /* 0x0000c8000f0f7a20 */ /* 0x000fe40000410000 */
[----:B------:R-:W-:Y:S02]  /*e380*/  FMUL.FTZ R18, R18, c[0x0][0x320] ;  /* 0x0000c80012127a20 */ /* 0x000fe40000410000 */
[----:B------:R-:W-:Y:S03]  /*e390*/  FMUL.FTZ R19, R19, c[0x0][0x320] ;  /* 0x0000c80013137a20 */ /* 0x000fe60000410000 */
[----:B------:R1:W1:Y:S10]  /*e3a0*/  MUFU.TANH R178, R7 ;  /* 0x0000000700b27308 */ /* 0x0002740000002400 */
[----:B------:R-:W2:Y:S10]  /*e3b0*/  MUFU.TANH R168, R9 ;  /* 0x0000000900a87308 */ /* 0x000eb40000002400 */
[----:B------:R-:W2:Y:S01]  /*e3c0*/  MUFU.TANH R176, R11 ;  /* 0x0000000b00b07308 */ /* 0x000ea20000002400 */
[----:B-1----:R-:W1:Y:S01]  /*e3d0*/  LDSM.16.M88.4 R4, [R238+0x5800] ;  /* 0x00580000ee04783b */ /* 0x002e620000000200 */
[----:B------:R-:W-:Y:S08]  /*e3e0*/  DEPBAR.LE SB0, 0x0 ;  /* 0x000080000000791a */ /* 0x000ff00000000000 */
[----:B------:R-:W1:Y:S01]  /*e3f0*/  MUFU.TANH R133, R12 ;  /* 0x0000000c00857308 */ /* 0x000e620000002400 */
[----:B------:R-:W-:Y:S09]  /*e400*/  BAR.SYNC.DEFER_BLOCKING 0x0 ;  /* 0x0000000000007b1d */ /* 0x000ff20000010000 */
[----:B------:R1:W1:Y:S10]  /*e410*/  MUFU.TANH R132, R13 ;  /* 0x0000000d00847308 */ /* 0x0002740000002400 */
[----:B------:R2:W2:Y:S10]  /*e420*/  MUFU.TANH R175, R14 ;  /* 0x0000000e00af7308 */ /* 0x0004b40000002400 */
[----:B------:R3:W3:Y:S01]  /*e430*/  MUFU.TANH R169, R8 ;  /* 0x0000000800a97308 */ /* 0x0006e20000002400 */
[C---:B-1----:R-:W-:Y:S05]  /*e440*/  HMMA.16816.F32 R20, R232.reuse, R4, R20 ;  /* 0x00000004e814723c */ /* 0x042fea0000001814 */
[----:B------:R-:W-:Y:S04]  /*e450*/  FMUL.FTZ R13, R17, c[0x0][0x320] ;  /* 0x0000c800110d7a20 */ /* 0x000fe80000410000 */
[----:B------:R1:W1:Y:S01]  /*e460*/  MUFU.TANH R177, R10 ;  /* 0x0000000a00b17308 */ /* 0x0002620000002400 */
[----:B------:R-:W-:Y:S03]  /*e470*/  HMMA.16816.F32 R24, R232, R6, R24 ;  /* 0x00000006e818723c */ /* 0x000fe60000001818 */
[----:B--2---:R-:W-:Y:S06]  /*e480*/  FMUL.FTZ R14, R16, c[0x0][0x320] ;  /* 0x0000c800100e7a20 */ /* 0x004fec0000410000 */
[----:B------:R2:W1:Y:S05]  /*e490*/  MUFU.TANH R174, R15 ;  /* 0x0000000f00ae7308 */ /* 0x00046a0000002400 */
[----:B------:R-:W-:Y:S05]  /*e4a0*/  FMUL.FTZ R12, R20, c[0x0][0x320] ;  /* 0x0000c800140c7a20 */ /* 0x000fea0000410000 */
[----:B------:R-:W1:Y:S01]  /*e4b0*/  MUFU.TANH R14, R14 ;  /* 0x0000000e000e7308 */ /* 0x000e620000002400 */
[----:B------:R-:W-:Y:S02]  /*e4c0*/  FMUL.FTZ R11, R21, c[0x0][0x320] ;  /* 0x0000c800150b7a20 */ /* 0x000fe40000410000 */
[----:B------:R-:W-:Y:S02]  /*e4d0*/  FMUL.FTZ R22, R22, c[0x0][0x320] ;  /* 0x0000c80016167a20 */ /* 0x000fe40000410000 */
[----:B------:R-:W-:Y:S02]  /*e4e0*/  FMUL.FTZ R21, R23, c[0x0][0x320] ;  /* 0x0000c80017157a20 */ /* 0x000fe40000410000 */
[----:B------:R-:W-:Y:S02]  /*e4f0*/  FMUL.FTZ R9, R24, c[0x0][0x320] ;  /* 0x0000c80018097a20 */ /* 0x000fe40000410000 */
[----:B------:R-:W-:Y:S01]  /*e500*/  FMUL.FTZ R20, R25, c[0x0][0x320] ;  /* 0x0000c80019147a20 */ /* 0x000fe20000410000 */
[----:B------:R-:W1:Y:S01]  /*e510*/  MUFU.TANH R13, R13 ;  /* 0x0000000d000d7308 */ /* 0x000e620000002400 */
[----:B------:R-:W-:Y:S02]  /*e520*/  FMUL.FTZ R24, R26, c[0x0][0x320] ;  /* 0x0000c8001a187a20 */ /* 0x000fe40000410000 */
[----:B------:R-:W-:Y:S07]  /*e530*/  FMUL.FTZ R23, R27, c[0x0][0x320] ;  /* 0x0000c8001b177a20 */ /* 0x000fee0000410000 */
[----:B------:R2:W1:Y:S10]  /*e540*/  MUFU.TANH R173, R18 ;  /* 0x0000001200ad7308 */ /* 0x0004740000002400 */
        /* <DEDUP_REMOVED lines=10> */
[----:B--234-:R-:W2:Y:S01]  /*e5f0*/  LDL R25, [R1+0xc] ;  /* 0x00000c0001197983 */ /* 0x01cea20000100800 */
[----:B------:R-:W-:Y:S02]  /*e600*/  ULDC.64 UR4, c[0x0][0x1e0] ;  /* 0x0000780000047ab9 */ /* 0x000fe40000000a00 */
[----:B------:R-:W-:Y:S01]  /*e610*/  UIADD3 UR20, UR8, -0x1, URZ ;  /* 0xffffffff08147890 */ /* 0x000fe2000fffe03f */
[----:B------:R-:W3:Y:S03]  /*e620*/  LDL.64 R26, [R1+0x38] ;  /* 0x00003800011a7983 */ /* 0x000ee60000100a00 */
[----:B------:R-:W-:Y:S01]  /*e630*/  USHF.R.S32.HI UR11, URZ, 0x1f, UR20 ;  /* 0x0000001f3f0b7899 */ /* 0x000fe20008011414 */
[----:B------:R-:W4:Y:S01]  /*e640*/  LDL.64 R6, [R1+0x30] ;  /* 0x0000300001067983 */ /* 0x000f220000100a00 */
[----:B------:R-:W-:Y:S02]  /*e650*/  UIMAD.WIDE.U32 UR22, UR20, UR4, URZ ;  /* 0x00000004141672a5 */ /* 0x000fe4000f8e003f */
[----:B------:R-:W-:Y:S01]  /*e660*/  UIMAD UR11, UR11, UR4, URZ ;  /* 0x000000040b0b72a4 */ /* 0x000fe2000f8e023f */
[----:B------:R-:W3:Y:S03]  /*e670*/  LDL R8, [R1+0x4] ;  /* 0x0000040001087983 */ /* 0x000ee60000100800 */
[----:B------:R-:W-:Y:S01]  /*e680*/  UIMAD UR11, UR20, UR5, UR11 ;  /* 0x00000005140b72a4 */ /* 0x000fe2000f8e020b */
[----:B------:R-:W4:Y:S03]  /*e690*/  LDL R19, [R1+0x54] ;  /* 0x0000540001137983 */ /* 0x000f260000100800 */
[----:B------:R-:W-:Y:S01]  /*e6a0*/  UIADD3 UR11, UR23, UR11, URZ ;  /* 0x0000000b170b7290 */ /* 0x000fe2000fffe03f */
[----:B------:R-:W4:Y:S01]  /*e6b0*/  LDL R18, [R1+0x50] ;  /* 0x0000500001127983 */ /* 0x000f220000100800 */
[----:B------:R-:W-:Y:S02]  /*e6c0*/  UIMAD.WIDE.U32 UR22, UR22, 0x30, URZ ;  /* 0x00000030161678a5 */ /* 0x000fe4000f8e003f */
[----:B------:R-:W-:Y:S01]  /*e6d0*/  UIMAD UR4, UR11, 0x30, URZ ;  /* 0x000000300b0478a4 */ /* 0x000fe2000f8e023f */
[----:B------:R-:W4:Y:S03]  /*e6e0*/  LDL R17, [R1+0x2c] ;  /* 0x00002c0001117983 */ /* 0x000f260000100800 */
[----:B------:R-:W-:Y:S01]  /*e6f0*/  UIADD3 UR4, UR23, UR4, URZ ;  /* 0x0000000417047290 */ /* 0x000fe2000fffe03f */
[----:B------:R-:W4:Y:S04]  /*e700*/  LDL R16, [R1+0x1c] ;  /* 0x00001c0001107983 */ /* 0x000f280000100800 */
[----:B------:R-:W4:Y:S04]  /*e710*/  LDL R15, [R1+0x18] ;  /* 0x00001800010f7983 */ /* 0x000f280000100800 */
[----:B-1----:R-:W4:Y:S01]  /*e720*/  LDL R10, [R1+0x14] ;  /* 0x00001400010a7983 */ /* 0x002f220000100800 */
[----:B--2---:R-:W-:Y:S11]  /*e730*/  ISETP.GE.AND P0, PT, R25, 0x1, PT ;  /* 0x000000011900780c */ /* 0x004ff60003f06270 */
[----:B------:R-:W-:Y:S02]  /*e740*/  @!UPT UIADD3 URZ, URZ, URZ, URZ ;  /* 0x0000003f3f3ff290 */ /* 0x000fe4000fffe03f */
[----:B---3--:R-:W-:Y:S04]  /*e750*/  @P0 IADD3 R0, P1, R26, UR22, RZ ;  /* 0x000000161a000c10 */ /* 0x008fe8000ff3e0ff */
[----:B----4-:R-:W-:Y:S02]  /*e760*/  @P0 IADD3.X R3, R7, UR4, RZ, P1, !PT ;  /* 0x0000000407030c10 */ /* 0x010fe40008ffe4ff */
[C---:B------:R-:W-:Y:S04]  /*e770*/  @P0 LEA R4, P1, R0.reuse, c[0x0][0x1c8], 0x1 ;  /* 0x0000720000040a11 */ /* 0x040fe800078208ff */
[----:B------:R-:W-:Y:S02]  /*e780*/  @P0 LEA.HI.X R5, R0, c[0x0][0x1cc], R3, 0x1, P1 ;  /* 0x0000730000050a11 */ /* 0x000fe400008f0c03 */
[----:B------:R-:W-:Y:S03]  /*e790*/  @P0 IADD3 R0, P1, R19, UR22, RZ ;  /* 0x0000001613000c10 */ /* 0x000fe6000ff3e0ff */
[----:B------:R-:W-:Y:S01]  /*e7a0*/  @!PT LDS RZ, [RZ] ;  /* 0x00000000fffff984 */ /* 0x000fe20000000800 */
[----:B------:R-:W-:Y:S01]  /*e7b0*/  @!PT LDS RZ, [RZ] ;  /* 0x00000000fffff984 */ /* 0x000fe20000000800 */
[----:B------:R-:W-:Y:S01]  /*e7c0*/  @!PT LDS RZ, [RZ] ;  /* 0x00000000fffff984 */ /* 0x000fe20000000800 */
        /* <DEDUP_REMOVED lines=14> */
[----:B------:R1:W-:Y:S01]  /*e8b0*/  @P0 LDGSTS.E.BYPASS.LTC128B.128 [R8+0x14900], [R4.64], !P4 ;  /* 0x1490000004080fae */ /* 0x0003e2000e101d50 */
[----:B------:R-:W-:Y:S11]  /*e8c0*/  ISETP.GE.AND P0, PT, R25, 0x21, PT ;  /* 0x000000211900780c */ /* 0x000ff60003f06270 */
[----:B------:R-:W-:Y:S02]  /*e8d0*/  @!UPT UIADD3 URZ, URZ, URZ, URZ ;  /* 0x0000003f3f3ff290 */ /* 0x000fe4000fffe03f */
[----:B------:R-:W-:Y:S05]  /*e8e0*/  VOTEU.ANY UP0, P0 ;  /* 0x00000000003f7886 */ /* 0x000fea0000000100 */
[----:B------:R-:W-:Y:S04]  /*e8f0*/  @UP0 UIADD3 UR22, UP1, UR15, UR22, URZ ;  /* 0x000000160f160290 */ /* 0x000fe8000ff3e03f */
[----:B------:R-:W-:Y:S02]  /*e900*/  @UP0 UIADD3.X UR4, UR6, UR4, URZ, UP1, !UPT ;  /* 0x0000000406040290 */ /* 0x000fe40008ffe43f */
        /* <DEDUP_REMOVED lines=20> */
.L_x_366:
[----:B-1234-:R-:W2:Y:S01]  /*ea50*/  LDL R4, [R1+0x84] ;  /* 0x0000840001047983 */ /* 0x01eea20000100800 */
[----:B------:R-:W-:Y:S02]  /*ea60*/  UISETP.NE.AND UP1, UPT, UR14, URZ, UPT ;  /* 0x0000003f0e00728c */ /* 0x000fe4000bf25270 */
[----:B------:R-:W-:Y:S01]  /*ea70*/  UIMAD UR4, UR8, -0x30, URZ ;  /* 0xffffffd0080478a4 */ /* 0x000fe2000f8e023f */
[----:B------:R-:W3:Y:S01]  /*ea80*/  LDL R3, [R1+0x7c] ;  /* 0x00007c0001037983 */ /* 0x000ee20000100800 */
[----:B------:R-:W-:Y:S02]  /*ea90*/  UISETP.NE.AND UP0, UPT, UR13, URZ, UPT ;  /* 0x0000003f0d00728c */ /* 0x000fe4000bf05270 */
[----:B------:R-:W-:Y:S01]  /*eaa0*/  PLOP3.LUT P1, PT, PT, PT, UP1, 0x80, 0x0 ;  /* 0x000000000000781c */ /* 0x000fe20003f2f018 */
[----:B------:R-:W0:Y:S01]  /*eab0*/  LDGDEPBAR ;  /* 0x00000000000079af */ /* 0x000e220000000000 */
[----:B------:R-:W-:Y:S02]  /*eac0*/  PLOP3.LUT P0, PT, PT, PT, UP1, 0x80, 0x0 ;  /* 0x000000000000781c */ /* 0x000fe40003f0f018 */
[C---:B---3--:R-:W-:Y:S09]  /*ead0*/  IADD3 R10, -R3.reuse, UR4, RZ ;  /* 0x00000004030a7c10 */ /* 0x048ff2000fffe1ff */
[----:B--2---:R-:W-:Y:S04]  /*eae0*/  @P1 IMAD.HI.U32 R0, R4, c[0x0][0x2c8], RZ ;  /* 0x0000b20004001a27 */ /* 0x004fe800078e00ff */
[----:B------:R-:W-:Y:S01]  /*eaf0*/  IMAD.MOV.U32 R5, RZ, RZ, R4 ;  /* 0x000000ffff057224 */ /* 0x000fe200078e0004 */
[----:B------:R-:W-:Y:S01]  /*eb00*/  @P0 SHF.R.U32.HI R5, RZ, c[0x0][0x2cc], R0 ;  /* 0x0000b300ff050a19 */ /* 0x000fe20000011600 */
[----:B------:R-:W-:Y:S01]  /*eb10*/  IMAD.U32 R0, RZ, RZ, UR4 ;  /* 0x00000004ff007e24 */ /* 0x000fe2000f8e00ff */
[----:B------:R-:W-:Y:S03]  /*eb20*/  PLOP3.LUT P0, PT, PT, PT, UP0, 0x40, 0x0 ;  /* 0x000000000000781c */ /* 0x000fe60003f0e808 */
[----:B------:R-:W1:Y:S01]  /*eb30*/  SHFL.IDX PT, R4, R5, RZ, 0x1c1f ;  /* 0x001c1fff05047589 */ /* 0x000e6200000e0000 */
[----:B------:R-:W-:Y:S04]  /*eb40*/  IADD3 R0, -R3, 0x1, R0 ;  /* 0x0000000103007810 */ /* 0x000fe80007ffe100 */
[----:B------:R-:W-:Y:S04]  /*eb50*/  IADD3 R0, R0, c[0x0][0x1d0], RZ ;  /* 0x0000740000007a10 */ /* 0x000fe80007ffe0ff */
[----:B------:R-:W-:Y:S04]  /*eb60*/  IADD3 R0, R0, -c[0x0][0x168], RZ ;  /* 0x80005a0000007a10 */ /* 0x000fe80007ffe0ff */
[C---:B------:R-:W-:Y:S02]  /*eb70*/  IADD3 R7, R0.reuse, c[0x0][0x328], RZ ;  /* 0x0000ca0000077a10 */ /* 0x040fe40007ffe0ff */
[----:B------:R-:W-:Y:S03]  /*eb80*/  IADD3 R6, R0, UR7, RZ ;  /* 0x0000000700067c10 */ /* 0x000fe6000fffe0ff */
[--C-:B-1----:R-:W-:Y:S02]  /*eb90*/  IMAD.IADD R3, R7, 0x1, R4.reuse ;  /* 0x0000000107037824 */ /* 0x102fe400078e0204 */
        /* <DEDUP_REMOVED lines=16> */
.L_x_369:
[----:B------:R-:W-:Y:S04]  /*eca0*/  MOV R8, c[0x0][0x32c] ;  /* 0x0000cb0000087a02 */ /* 0x000fe80000000f00 */
[----:B------:R-:W-:Y:S11]  /*ecb0*/  ISETP.NE.AND P0, PT, R8, 0x1, PT ;  /* 0x000000010800780c */ /* 0x000ff60003f05270 */
[----:B------:R-:W-:Y:S02]  /*ecc0*/  @!UPT UIADD3 URZ, URZ, URZ, URZ ;  /* 0x0000003f3f3ff290 */ /* 0x000fe4000fffe03f */
[----:B------:R-:W-:Y:S05]  /*ecd0*/  @P0 IMAD.HI.U32 R8, R4, c[0x0][0x330], RZ ;  /* 0x0000cc0004080a27 */ /* 0x000fea00078e00ff */
[----:B------:R-:W-:Y:S02]  /*ece0*/  @P0 SHF.R.U32.HI R4, RZ, c[0x0][0x334], R8 ;  /* 0x0000cd00ff040a19 */ /* 0x000fe40000011608 */
.L_x_370:
[----:B------:R-:W-:Y:S05]  /*ecf0*/  BSYNC B0 ;  /* 0x0000000000007941 */ /* 0x000fea0003800000 */
.L_x_368:
[----:B------:R-:W-:Y:S05]  /*ed00*/  IMAD R4, R4, c[0x0][0x32c], R10 ;  /* 0x0000cb0004047a24 */ /* 0x000fea00078e020a */
[----:B------:R-:W-:Y:S02]  /*ed10*/  IMNMX R0, R0, R4, !PT ;  /* 0x0000000400007217 */ /* 0x000fe40007800200 */
[----:B------:R-:W-:Y:S04]  /*ed20*/  IADD3 R4, R4, c[0x0][0x32c], RZ ;  /* 0x0000cb0004047a10 */ /* 0x000fe80007ffe0ff */
[----:B------:R-:W-:Y:S02]  /*ed30*/  IMNMX R3, R3, R4, PT ;  /* 0x0000000403037217 */ /* 0x000fe40003800200 */
.L_x_367:
        /* <DEDUP_REMOVED lines=87> */
.L_x_373:
[----:B------:R-:W-:Y:S04]  /*f2b0*/  MOV R5, c[0x0][0x32c] ;  /* 0x0000cb0000057a02 */ /* 0x000fe80000000f00 */
[----:B------:R-:W-:Y:S11]  /*f2c0*/  ISETP.NE.AND P0, PT, R5, 0x1, PT ;  /* 0x000000010500780c */ /* 0x000ff60003f05270 */
[----:B------:R-:W-:Y:S02]  /*f2d0*/  @!UPT UIADD3 URZ, URZ, URZ, URZ ;  /* 0x0000003f3f3ff290 */ /* 0x000fe4000fffe03f */
[----:B------:R-:W-:Y:S05]  /*f2e0*/  @P0 IMAD.HI.U32 R5, R0, c[0x0][0x330], RZ ;  /* 0x0000cc0000050a27 */ /* 0x000fea00078e00ff */
[----:B------:R-:W-:Y:S02]  /*f2f0*/  @P0 SHF.R.U32.HI R0, RZ, c[0x0][0x334], R5 ;  /* 0x0000cd00ff000a19 */ /* 0x000fe40000011605 */
.L_x_374:
[----:B------:R-:W-:Y:S05]  /*f300*/  BSYNC B0 ;  /* 0x0000000000007941 */ /* 0x000fea0003800000 */
.L_x_372:
[----:B------:R-:W-:Y:S05]  /*f310*/  IMAD R0, R0, c[0x0][0x32c], R10 ;  /* 0x0000cb0000007a24 */ /* 0x000fea00078e020a */
[----:B------:R-:W-:Y:S02]  /*f320*/  IMNMX R3, R3, R0, !PT ;  /* 0x0000000003037217 */ /* 0x000fe40007800200 */
[----:B------:R-:W-:Y:S04]  /*f330*/  IADD3 R0, R0, c[0x0][0x32c], RZ ;  /* 0x0000cb0000007a10 */ /* 0x000fe80007ffe0ff */
[----:B------:R-:W-:Y:S02]  /*f340*/  IMNMX R4, R4, R0, PT ;  /* 0x0000000004047217 */ /* 0x000fe40003800200 */
.L_x_371:
[----:B------:R-:W-:Y:S01]  /*f350*/  FMNMX.FTZ R133, R8, R2, !PT ;  /* 0x0000000208857209 */ /* 0x000fe20007810000 */
[----:B------:R-:W2:Y:S01]  /*f360*/  LDL.LU R132, [R1+0x20] ;  /* 0x0000200001847983 */ /* 0x000ea20000300800 */
[----:B------:R-:W-:Y:S02]  /*f370*/  UP2UR UR4, UPR, URZ, 0x10 ;  /* 0x000000103f047883 */ /* 0x000fe40008000000 */
[----:B------:R-:W-:Y:S01]  /*f380*/  FMNMX.FTZ R133, R19, R133, !PT ;  /* 0x0000008513857209 */ /* 0x000fe20007810000 */
[----:B------:R-:W-:Y:S02]  /*f390*/  UISETP.NE.AND UP4, UPT, UR22, URZ, UPT ;  /* 0x0000003f1600728c */ /* 0x000fe4000bf85270 */
[----:B------:R-:W-:Y:S01]  /*f3a0*/  UP2UR UR22, UPR, URZ, 0x8 ;  /* 0x000000083f167883 */ /* 0x000fe20008000000 */
[----:B------:R-:W-:Y:S01]  /*f3b0*/  FMNMX.FTZ R133, R18, R133, !PT ;  /* 0x0000008512857209 */ /* 0x000fe20007810000 */
[----:B------:R-:W-:Y:S02]  /*f3c0*/  UISETP.NE.AND UP3, UPT, UR21, URZ, UPT ;  /* 0x0000003f1500728c */ /* 0x000fe4000bf65270 */
[----:B------:R-:W-:Y:S01]  /*f3d0*/  UP2UR UR21, UPR, URZ, 0x4 ;  /* 0x000000043f157883 */ /* 0x000fe20008000000 */
[----:B------:R-:W-:Y:S01]  /*f3e0*/  FMNMX.FTZ R133, R17, R133, !PT ;  /* 0x0000008511857209 */ /* 0x000fe20007810000 */
[----:B------:R-:W-:Y:S02]  /*f3f0*/  UISETP.NE.AND UP2, UPT, UR20, URZ, UPT ;  /* 0x0000003f1400728c */ /* 0x000fe4000bf45270 */
[----:B------:R-:W-:Y:S01]  /*f400*/  PLOP3.LUT P2, PT, PT, PT, UP3, 0x40, 0x0 ;  /* 0x000000000000781c */ /* 0x000fe20003f4e838 */
[----:B------:R-:W-:Y:S01]  /*f410*/  UP2UR UR20, UPR, URZ, 0x2 ;  /* 0x000000023f147883 */ /* 0x000fe20008000000 */
[----:B------:R-:W-:Y:S01]  /*f420*/  FMNMX.FTZ R133, R16, R133, !PT ;  /* 0x0000008510857209 */ /* 0x000fe20007810000 */
[----:B------:R-:W-:Y:S01]  /*f430*/  UISETP.NE.AND UP1, UPT, UR11, URZ, UPT ;  /* 0x0000003f0b00728c */ /* 0x000fe2000bf25270 */
[----:B------:R-:W-:Y:S01]  /*f440*/  PLOP3.LUT P1, PT, PT, PT, UP2, 0x40, 0x0 ;  /* 0x000000000000781c */ /* 0x000fe20003f2e828 */
[----:B------:R-:W-:Y:S01]  /*f450*/  UP2UR UR11, UPR, URZ, 0x1 ;  /* 0x000000013f0b7883 */ /* 0x000fe20008000000 */
[----:B------:R-:W-:Y:S01]  /*f460*/  FMNMX.FTZ R133, R15, R133, !PT ;  /* 0x000000850f857209 */ /* 0x000fe20007810000 */
[----:B------:R-:W-:Y:S02]  /*f470*/  UISETP.NE.AND UP0, UPT, UR5, URZ, UPT ;  /* 0x0000003f0500728c */ /* 0x000fe4000bf05270 */
[----:B------:R-:W-:Y:S01]  /*f480*/  UISETP.NE.AND UP2, UPT, UR21, URZ, UPT ;  /* 0x0000003f1500728c */ /* 0x000fe2000bf45270 */
[----:B------:R-:W-:Y:S01]  /*f490*/  FMNMX.FTZ R133, R14, R133, !PT ;  /* 0x000000850e857209 */ /* 0x000fe20007810000 */
[----:B------:R-:W-:Y:S03]  /*f4a0*/  UISETP.NE.AND UP3, UPT, UR22, URZ, UPT ;  /* 0x0000003f1600728c */ /* 0x000fe6000bf65270 */
        /* <DEDUP_REMOVED lines=23> */
[--C-:B------:R-:W-:Y:S01]  /*f620*/  FFMA.FTZ R8, R8, c[0x0][0x2d0], -R2.reuse ;  /* 0x0000b40008087a23 */ /* 0x100fe20000010802 */
[----:B------:R-:W-:Y:S01]  /*f630*/  FSEL R6, R179, -INF , !P0 ;  /* 0xff800000b3067808 */ /* 0x000fe20004000000 */
[--C-:B------:R-:W-:Y:S01]  /*f640*/  FFMA.FTZ R19, R19, c[0x0][0x2d0], -R2.reuse ;  /* 0x0000b40013137a23 */ /* 0x100fe20000010802 */
[----:B------:R-:W-:Y:S01]  /*f650*/  ISETP.GT.AND P0, PT, R3, 0x1, P2 ;  /* 0x000000010300780c */ /* 0x000fe20001704270 */
[--C-:B------:R-:W-:Y:S01]  /*f660*/  FFMA.FTZ R18, R18, c[0x0][0x2d0], -R2.reuse ;  /* 0x0000b40012127a23 */ /* 0x100fe20000010802 */
[----:B------:R-:W-:Y:S01]  /*f670*/  PLOP3.LUT P2, PT, PT, PT, UP1, 0x40, 0x0 ;  /* 0x000000000000781c */ /* 0x000fe20003f4e818 */
[--C-:B------:R-:W-:Y:S01]  /*f680*/  FFMA.FTZ R17, R17, c[0x0][0x2d0], -R2.reuse ;  /* 0x0000b40011117a23 */ /* 0x100fe20000010802 */
[----:B------:R-:W-:Y:S01]  /*f690*/  ISETP.LT.OR P0, PT, R4, 0x2, P0 ;  /* 0x000000020400780c */ /* 0x000fe20000701670 */
[--C-:B------:R-:W-:Y:S01]  /*f6a0*/  FFMA.FTZ R5, R16, c[0x0][0x2d0], -R2.reuse ;  /* 0x0000b40010057a23 */ /* 0x100fe20000010802 */
[----:B------:R-:W-:Y:S01]  /*f6b0*/  MUFU.EX2 R8, R8 ;  /* 0x0000000800087308 */ /* 0x000fe20000000800 */
[--C-:B------:R-:W-:Y:S01]  /*f6c0*/  FFMA.FTZ R20, R15, c[0x0][0x2d0], -R2.reuse ;  /* 0x0000b4000f147a23 */ /* 0x100fe20000010802 */
[----:B------:R-:W-:Y:S01]  /*f6d0*/  FSEL R7, R178, -INF , !P0 ;  /* 0xff800000b2077808 */ /* 0x000fe20004000000 */
[--C-:B------:R-:W-:Y:S01]  /*f6e0*/  FFMA.FTZ R14, R14, c[0x0][0x2d0], -R2.reuse ;  /* 0x0000b4000e0e7a23 */ /* 0x100fe20000010802 */
[----:B------:R-:W-:Y:S01]  /*f6f0*/  ISETP.GT.AND P0, PT, R3, 0x8, P1 ;  /* 0x000000080300780c */ /* 0x000fe20000f04270 */
[----:B------:R-:W-:Y:S01]  /*f700*/  FFMA.FTZ R15, R13, c[0x0][0x2d0], -R2 ;  /* 0x0000b4000d0f7a23 */ /* 0x000fe20000010802 */
[----:B------:R-:W-:Y:S01]  /*f710*/  PLOP3.LUT P1, PT, PT, PT, UP0, 0x40, 0x0 ;  /* 0x000000000000781c */ /* 0x000fe20003f2e808 */
[----:B------:R-:W-:Y:S01]  /*f720*/  UISETP.NE.AND UP1, UPT, UR20, URZ, UPT ;  /* 0x0000003f1400728c */ /* 0x000fe2000bf25270 */
[C---:B------:R-:W-:Y:S01]  /*f730*/  ISETP.LT.OR P0, PT, R4.reuse, 0x9, P0 ;  /* 0x000000090400780c */ /* 0x040fe20000701670 */
[----:B------:R-:W-:Y:S01]  /*f740*/  UISETP.NE.AND UP0, UPT, UR11, URZ, UPT ;  /* 0x0000003f0b00728c */ /* 0x000fe2000bf05270 */
[----:B------:R-:W1:Y:S01]  /*f750*/  MUFU.EX2 R2, R0 ;  /* 0x0000000000027308 */ /* 0x000e620000000800 */
[----:B------:R-:W-:Y:S02]  /*f760*/  MOV R11, R20 ;  /* 0x00000014000b7202 */ /* 0x000fe40000000f00 */
[----:B------:R-:W-:Y:S02]  /*f770*/  FSEL R10, R177, -INF , !P0 ;  /* 0xff800000b10a7808 */ /* 0x000fe40004000000 */
[C---:B------:R-:W-:Y:S02]  /*f780*/  ISETP.GT.AND P0, PT, R3.reuse, 0x9, P2 ;  /* 0x000000090300780c */ /* 0x040fe40001704270 */
[----:B------:R-:W-:Y:S02]  /*f790*/  PLOP3.LUT P2, PT, PT, PT, UP6, 0x40, 0x0 ;  /* 0x000000000000781c */ /* 0x000fe40003f4e868 */
[----:B------:R-:W-:Y:S01]  /*f7a0*/  ISETP.LT.OR P0, PT, R4, 0xa, P0 ;  /* 0x0000000a0400780c */ /* 0x000fe20000701670 */
[----:B------:R-:W3:Y:S03]  /*f7b0*/  MUFU.EX2 R19, R19 ;  /* 0x0000001300137308 */ /* 0x000ee60000000800 */
[----:B------:R-:W-:Y:S02]  /*f7c0*/  FSEL R171, R176, -INF , !P0 ;  /* 0xff800000b0ab7808 */ /* 0x000fe40004000000 */
[C---:B------:R-:W-:Y:S02]  /*f7d0*/  ISETP.GT.AND P0, PT, R3.reuse, 0x10, P1 ;  /* 0x000000100300780c */ /* 0x040fe40000f04270 */
[----:B------:R-:W-:Y:S02]  /*f7e0*/  PLOP3.LUT P1, PT, PT, PT, UP5, 0x40, 0x0 ;  /* 0x000000000000781c */ /* 0x000fe40003f2e858 */
[----:B------:R-:W-:Y:S01]  /*f7f0*/  ISETP.LT.OR P0, PT, R4, 0x11, P0 ;  /* 0x000000110400780c */ /* 0x000fe20000701670 */
[----:B------:R-:W-:Y:S01]  /*f800*/  MUFU.EX2 R18, R18 ;  /* 0x0000001200127308 */ /* 0x000fe20000000800 */
[----:B------:R-:W-:Y:S02]  /*f810*/  ISETP.GT.AND P1, PT, R3, 0x18, P1 ;  /* 0x000000180300780c */ /* 0x000fe40000f24270 */
[----:B------:R-:W-:Y:S01]  /*f820*/  FSEL R175, R175, -INF , !P0 ;  /* 0xff800000afaf7808 */ /* 0x000fe20004000000 */
[C---:B-1----:R-:W-:Y:S01]  /*f830*/  FMUL.FTZ R13, R2.reuse, R149 ;  /* 0x00000095020d7220 */ /* 0x042fe20000410000 */
[----:B------:R-:W-:Y:S01]  /*f840*/  ISETP.GT.AND P0, PT, R3, 0x11, P2 ;  /* 0x000000110300780c */ /* 0x000fe20001704270 */
[----:B------:R-:W-:Y:S01]  /*f850*/  FMUL.FTZ R16, R2, R144 ;  /* 0x0000009002107220 */ /* 0x000fe20000410000 */
[----:B------:R-:W-:Y:S01]  /*f860*/  ISETP.LT.OR P1, PT, R4, 0x19, P1 ;  /* 0x000000190400780c */ /* 0x000fe20000f21670 */
[----:B------:R-:W-:Y:S01]  /*f870*/  FMUL.FTZ R9, R2, R153 ;  /* 0x0000009902097220 */ /* 0x000fe20000410000 */
[----:B------:R-:W-:Y:S01]  /*f880*/  ISETP.LT.OR P0, PT, R4, 0x12, P0 ;  /* 0x000000120400780c */ /* 0x000fe20000701670 */
[----:B------:R-:W1:Y:S01]  /*f890*/  MUFU.EX2 R17, R17 ;  /* 0x0000001100117308 */ /* 0x000e620000000800 */
[----:B------:R-:W-:Y:S01]  /*f8a0*/  FSEL R173, R173, -INF , !P1 ;  /* 0xff800000adad7808 */ /* 0x000fe20004800000 */
[----:B------:R-:W-:Y:S01]  /*f8b0*/  FMUL.FTZ R12, R2, R148 ;  /* 0x00000094020c7220 */ /* 0x000fe20000410000 */
[----:B------:R-:W-:Y:S01]  /*f8c0*/  FSEL R174, R174, -INF , !P0 ;  /* 0xff800000aeae7808 */ /* 0x000fe20004000000 */
[C---:B------:R-:W-:Y:S01]  /*f8d0*/  FMUL.FTZ R20, R2.reuse, R140 ;  /* 0x0000008c02147220 */ /* 0x040fe20000410000 */
[----:B------:R-:W-:Y:S01]  /*f8e0*/  PLOP3.LUT P0, PT, PT, PT, UP4, 0x40, 0x0 ;  /* 0x000000000000781c */ /* 0x000fe20003f0e848 */
[C---:B-----5:R-:W-:Y:S01]  /*f8f0*/  FMUL.FTZ R28, R2.reuse, R28 ;  /* 0x0000001c021c7220 */ /* 0x060fe20000410000 */
[----:B------:R-:W-:Y:S01]  /*f900*/  PLOP3.LUT P1, PT, PT, PT, UP3, 0x40, 0x0 ;  /* 0x000000000000781c */ /* 0x000fe20003f2e838 */
[C---:B------:R-:W-:Y:S01]  /*f910*/  FMUL.FTZ R29, R2.reuse, R29 ;  /* 0x0000001d021d7220 */ /* 0x040fe20000410000 */
[C---:B------:R-:W-:Y:S01]  /*f920*/  ISETP.GT.AND P0, PT, R3.reuse, 0x19, P0 ;  /* 0x000000190300780c */ /* 0x040fe20000704270 */
[C---:B------:R-:W-:Y:S01]  /*f930*/  FMUL.FTZ R32, R2.reuse, R32 ;  /* 0x0000002002207220 */ /* 0x040fe20000410000 */
[C---:B------:R-:W-:Y:S01]  /*f940*/  ISETP.GT.AND P1, PT, R3.reuse, 0x20, P1 ;  /* 0x000000200300780c */ /* 0x040fe20000f24270 */
[----:B------:R-:W-:Y:S01]  /*f950*/  FMUL.FTZ R33, R2, R33 ;  /* 0x0000002102217220 */ /* 0x000fe20000410000 */
[----:B------:R-:W-:Y:S01]  /*f960*/  ISETP.LT.OR P0, PT, R4, 0x1a, P0 ;  /* 0x0000001a0400780c */ /* 0x000fe20000701670 */
[----:B------:R-:W-:Y:S01]  /*f970*/  FMUL.FTZ R36, R2, R36 ;  /* 0x0000002402247220 */ /* 0x000fe20000410000 */
[----:B------:R-:W-:Y:S01]  /*f980*/  ISETP.LT.OR P1, PT, R4, 0x21, P1 ;  /* 0x000000210400780c */ /* 0x000fe20000f21670 */
[----:B------:R-:W-:Y:S01]  /*f990*/  FMUL.FTZ R37, R2, R37 ;  /* 0x0000002502257220 */ /* 0x000fe20000410000 */
[----:B------:R-:W-:Y:S01]  /*f9a0*/  FSEL R172, R172, -INF , !P0 ;  /* 0xff800000acac7808 */ /* 0x000fe20004000000 */
[C---:B------:R-:W-:Y:S01]  /*f9b0*/  FMUL.FTZ R40, R2.reuse, R40 ;  /* 0x0000002802287220 */ /* 0x040fe20000410000 */
[----:B------:R-:W-:Y:S01]  /*f9c0*/  PLOP3.LUT P0, PT, PT, PT, UP2, 0x40, 0x0 ;  /* 0x000000000000781c */ /* 0x000fe20003f0e828 */
[----:B------:R-:W-:Y:S01]  /*f9d0*/  FMUL.FTZ R41, R2, R41 ;  /* 0x0000002902297220 */ /* 0x000fe20000410000 */
[----:B------:R-:W-:Y:S01]  /*f9e0*/  FSEL R177, R22, -INF , !P1 ;  /* 0xff80000016b17808 */ /* 0x000fe20004800000 */
[C---:B------:R-:W-:Y:S01]  /*f9f0*/  FMUL.FTZ R44, R2.reuse, R44 ;  /* 0x0000002c022c7220 */ /* 0x040fe20000410000 */
[C---:B------:R-:W-:Y:S01]  /*fa00*/  ISETP.GT.AND P0, PT, R3.reuse, 0x21, P0 ;  /* 0x000000210300780c */ /* 0x040fe20000704270 */
[C---:B------:R-:W-:Y:S01]  /*fa10*/  FMUL.FTZ R45, R2.reuse, R45 ;  /* 0x0000002d022d7220 */ /* 0x040fe20000410000 */
[----:B------:R-:W-:Y:S01]  /*fa20*/  PLOP3.LUT P1, PT, PT, PT, UP1, 0x40, 0x0 ;  /* 0x000000000000781c */ /* 0x000fe20003f2e818 */
[----:B------:R-:W-:Y:S01]  /*fa30*/  FMUL.FTZ R48, R2, R48 ;  /* 0x0000003002307220 */ /* 0x000fe20000410000 */
[----:B------:R-:W-:Y:S01]  /*fa40*/  ISETP.LT.OR P0, PT, R4, 0x22, P0 ;  /* 0x000000220400780c */ /* 0x000fe20000701670 */
[C---:B------:R-:W-:Y:S01]  /*fa50*/  FMUL.FTZ R49, R2.reuse, R49 ;  /* 0x0000003102317220 */ /* 0x040fe20000410000 */
[----:B------:R-:W-:Y:S01]  /*fa60*/  ISETP.GT.AND P1, PT, R3, 0x28, P1 ;  /* 0x000000280300780c */ /* 0x000fe20000f24270 */
[C---:B------:R-:W-:Y:S01]  /*fa70*/  FMUL.FTZ R52, R2.reuse, R52 ;  /* 0x0000003402347220 */ /* 0x040fe20000410000 */
[----:B------:R-:W-:Y:S01]  /*fa80*/  FSEL R178, R21, -INF , !P0 ;  /* 0xff80000015b27808 */ /* 0x000fe20004000000 */
[----:B------:R-:W-:Y:S01]  /*fa90*/  FMUL.FTZ R21, R2, R141 ;  /* 0x0000008d02157220 */ /* 0x000fe20000410000 */
[----:B------:R-:W-:Y:S01]  /*faa0*/  PLOP3.LUT P0, PT, PT, PT, UP0, 0x40, 0x0 ;  /* 0x000000000000781c */ /* 0x000fe20003f0e808 */
[----:B------:R-:W4:Y:S01]  /*fab0*/  LDL.LU R141, [R1+0x24] ;  /* 0x00002400018d7983 */ /* 0x000f220000300800 */
[----:B------:R-:W-:Y:S01]  /*fac0*/  ISETP.LT.OR P1, PT, R4, 0x29, P1 ;  /* 0x000000290400780c */ /* 0x000fe20000f21670 */
[C---:B------:R-:W-:Y:S01]  /*fad0*/  FMUL.FTZ R53, R2.reuse, R53 ;  /* 0x0000003502357220 */ /* 0x040fe20000410000 */
[----:B------:R-:W-:Y:S01]  /*fae0*/  ISETP.GT.AND P0, PT, R3, 0x29, P0 ;  /* 0x000000290300780c */ /* 0x000fe20000704270 */
[----:B------:R-:W-:Y:S01]  /*faf0*/  FMUL.FTZ R56, R2, R56 ;  /* 0x0000003802387220 */ /* 0x000fe20000410000 */
[----:B------:R-:W-:Y:S01]  /*fb00*/  FSEL R176, R24, -INF , !P1 ;  /* 0xff80000018b07808 */ /* 0x000fe20004800000 */
[----:B------:R-:W-:Y:S01]  /*fb10*/  FMUL.FTZ R24, R2, R136 ;  /* 0x0000008802187220 */ /* 0x000fe20000410000 */
[----:B------:R-:W-:Y:S01]  /*fb20*/  ISETP.LT.OR P0, PT, R4, 0x2a, P0 ;  /* 0x0000002a0400780c */ /* 0x000fe20000701670 */
[C---:B------:R-:W-:Y:S01]  /*fb30*/  FMUL.FTZ R57, R2.reuse, R57 ;  /* 0x0000003902397220 */ /* 0x040fe20000410000 */
[----:B------:R-:W-:Y:S01]  /*fb40*/  MOV R149, R169 ;  /* 0x000000a900957202 */ /* 0x000fe20000000f00 */
[C---:B------:R-:W-:Y:S01]  /*fb50*/  FMUL.FTZ R60, R2.reuse, R60 ;  /* 0x0000003c023c7220 */ /* 0x040fe20000410000 */
[----:B---3--:R-:W-:Y:S01]  /*fb60*/  F2FP.PACK_AB R168, R19, R8 ;  /* 0x0000000813a8723e */ /* 0x008fe200000000ff */
[C---:B------:R-:W-:Y:S01]  /*fb70*/  FMUL.FTZ R61, R2.reuse, R61 ;  /* 0x0000003d023d7220 */ /* 0x040fe20000410000 */
[----:B------:R-:W-:Y:S01]  /*fb80*/  MOV R153, R27 ;  /* 0x0000001b00997202 */ /* 0x000fe20000000f00 */
[C---:B------:R-:W-:Y:S01]  /*fb90*/  FMUL.FTZ R64, R2.reuse, R64 ;  /* 0x0000004002407220 */ /* 0x040fe20000410000 */
[----:B------:R-:W-:Y:S01]  /*fba0*/  MOV R148, R25 ;  /* 0x0000001900947202 */ /* 0x000fe20000000f00 */
[C---:B------:R-:W-:Y:S01]  /*fbb0*/  FMUL.FTZ R25, R2.reuse, R137 ;  /* 0x0000008902197220 */ /* 0x040fe20000410000 */
[----:B------:R-:W-:Y:S01]  /*fbc0*/  MOV R22, R5 ;  /* 0x0000000500167202 */ /* 0x000fe20000000f00 */
[C---:B------:R-:W-:Y:S01]  /*fbd0*/  FMUL.FTZ R5, R2.reuse, R157 ;  /* 0x0000009d02057220 */ /* 0x040fe20000410000 */
[----:B-1----:R-:W-:Y:S01]  /*fbe0*/  F2FP.PACK_AB R170, R17, R18 ;  /* 0x0000001211aa723e */ /* 0x002fe200000000ff */
[C---:B------:R-:W-:Y:S01]  /*fbf0*/  FMUL.FTZ R65, R2.reuse, R65 ;  /* 0x0000004102417220 */ /* 0x040fe20000410000 */
[----:B------:R-:W-:Y:S01]  /*fc00*/  MOV R140, R22 ;  /* 0x00000016008c7202 */ /* 0x000fe20000000f00 */
[C---:B------:R-:W-:Y:S01]  /*fc10*/  FMUL.FTZ R68, R2.reuse, R68 ;  /* 0x0000004402447220 */ /* 0x040fe20000410000 */
[----:B------:R-:W-:Y:S01]  /*fc20*/  MOV R157, R15 ;  /* 0x0000000f009d7202 */ /* 0x000fe20000000f00 */
[C---:B------:R-:W-:Y:S01]  /*fc30*/  FMUL.FTZ R69, R2.reuse, R69 ;  /* 0x0000004502457220 */ /* 0x040fe20000410000 */
[----:B------:R-:W-:Y:S01]  /*fc40*/  MUFU.EX2 R153, R153 ;  /* 0x0000009900997308 */ /* 0x000fe20000000800 */
[C---:B------:R-:W-:Y:S01]  /*fc50*/  FMUL.FTZ R72, R2.reuse, R72 ;  /* 0x0000004802487220 */ /* 0x040fe20000410000 */
[----:B------:R-:W-:Y:S01]  /*fc60*/  UISETP.GT.AND UP0, UPT, UR8, UR9, UPT ;  /* 0x000000090800728c */ /* 0x000fe2000bf04270 */
[C---:B------:R-:W-:Y:S01]  /*fc70*/  FMUL.FTZ R73, R2.reuse, R73 ;  /* 0x0000004902497220 */ /* 0x040fe20000410000 */
[----:B------:R-:W-:Y:S01]  /*fc80*/  UIADD3 UR8, UR8, -0x1, URZ ;  /* 0xffffffff08087890 */ /* 0x000fe2000fffe03f */
        /* <DEDUP_REMOVED lines=27> */
[C---:B--2---:R-:W-:Y:S01]  /*fe40*/  FFMA.FTZ R0, R2.reuse, R132, R8 ;  /* 0x0000008402007223 */ /* 0x044fe20000010008 */
[----:B------:R-:W-:Y:S01]  /*fe50*/  FSEL R132, R23, -INF , !P0 ;  /* 0xff80000017847808 */ /* 0x000fe20004000000 */
[----:B------:R-:W-:Y:S01]  /*fe60*/  FMUL.FTZ R8, R2, R152 ;  /* 0x0000009802087220 */ /* 0x000fe20000410000 */
[----:B------:R-:W-:Y:S01]  /*fe70*/  MOV R152, R26 ;  /* 0x0000001a00987202 */ /* 0x000fe20000000f00 */
[----:B------:R-:W-:Y:S01]  /*fe80*/  FADD.FTZ R4, R19, R0 ;  /* 0x0000000013047221 */ /* 0x000fe20000010000 */
[----:B------:R-:W-:Y:S01]  /*fe90*/  FMNMX.FTZ R0, R6, R134, !PT ;  /* 0x0000008606007209 */ /* 0x000fe20007810000 */
[C---:B------:R-:W-:Y:S02]  /*fea0*/  FMUL.FTZ R128, R2.reuse, R128 ;  /* 0x0000008002807220 */ /* 0x040fe40000410000 */
[----:B------:R-:W-:Y:S01]  /*feb0*/  FMUL.FTZ R129, R2, R129 ;  /* 0x0000008102817220 */ /* 0x000fe20000410000 */
[----:B------:R-:W-:Y:S01]  /*fec0*/  FMNMX.FTZ R0, R7, R0, !PT ;  /* 0x0000000007007209 */ /* 0x000fe20007810000 */
[----:B------:R-:W-:Y:S03]  /*fed0*/  MUFU.EX2 R152, R152 ;  /* 0x0000009800987308 */ /* 0x000fe60000000800 */
        /* <DEDUP_REMOVED lines=15> */
[C---:B------:R-:W-:Y:S01]  /*ffd0*/  FMUL.FTZ R4, R2.reuse, R156 ;  /* 0x0000009c02047220 */ /* 0x040fe20000410000 */
[----:B------:R-:W-:Y:S01]  /*ffe0*/  FSETP.NEU.FTZ.AND P0, PT, R3, -INF , PT ;  /* 0xff8000000300780b */ /* 0x000fe20003f1d000 */
[----:B------:R-:W-:Y:S01]  /*fff0*/  FADD.FTZ R179, R17, R0 ;  /* 0x0000000011b37221 */ /* 0x000fe20000010000 */
[----:B------:R-:W-:Y:S01]  /*10000*/  MOV R156, R14 ;  /* 0x0000000e009c7202 */ /* 0x000fe20000000f00 */
[----:B------:R-:W-:Y:S01]  /*10010*/  FMUL.FTZ R17, R2, R145 ;  /* 0x0000009102117220 */ /* 0x000fe20000410000 */
[C---:B------:R-:W-:Y:S02]  /*10020*/  FSEL R0, R3.reuse, RZ, P0 ;  /* 0x000000ff03007208 */ /* 0x040fe40000000000 */
[----:B------:R-:W-:Y:S02]  /*10030*/  MOV R145, R11 ;  /* 0x0000000b00917202 */ /* 0x000fe40000000f00 */
[----:B------:R-:W-:Y:S01]  /*10040*/  MUFU.EX2 R156, R156 ;  /* 0x0000009c009c7308 */ /* 0x000fe20000000800 */
[----:B------:R-:W-:Y:S02]  /*10050*/  FADD.FTZ R0, -R0, R134 ;  /* 0x0000008600007221 */ /* 0x000fe40000010100 */
[----:B------:R-:W-:Y:S02]  /*10060*/  FMUL.FTZ R134, R3, c[0x0][0x2d0] ;  /* 0x0000b40003867a20 */ /* 0x000fe40000410000 */
[----:B------:R-:W-:Y:S03]  /*10070*/  FMUL.FTZ R0, R0, c[0x0][0x2d0] ;  /* 0x0000b40000007a20 */ /* 0x000fe60000410000 */
[----:B------:R-:W-:Y:S02]  /*10080*/  FSEL R134, R134, RZ, P0 ;  /* 0x000000ff86867208 */ /* 0x000fe40000000000 */
[----:B------:R-:W-:Y:S01]  /*10090*/  MUFU.EX2 R145, R145 ;  /* 0x0000009100917308 */ /* 0x000fe20000000800 */
[----:B------:R-:W-:Y:S02]  /*100a0*/  PLOP3.LUT P0, PT, PT, PT, UP0, 0x80, 0x0 ;  /* 0x000000000000781c */ /* 0x000fe40003f0f008 */
[--C-:B------:R-:W-:Y:S02]  /*100b0*/  FFMA.FTZ R169, R6, c[0x0][0x2d0], -R134.reuse ;  /* 0x0000b40006a97a23 */ /* 0x100fe40000010886 */
[--C-:B------:R-:W-:Y:S02]  /*100c0*/  FFMA.FTZ R7, R7, c[0x0][0x2d0], -R134.reuse ;  /* 0x0000b40007077a23 */ /* 0x100fe40000010886 */
[--C-:B------:R-:W-:Y:S03]  /*100d0*/  FFMA.FTZ R2, R10, c[0x0][0x2d0], -R134.reuse ;  /* 0x0000b4000a027a23 */ /* 0x100fe60000010886 */
[----:B------:R-:W1:Y:S10]  /*100e0*/  MUFU.EX2 R0, R0 ;  /* 0x0000000000007308 */ /* 0x000e740000000800 */
[----:B------:R-:W4:Y:S10]  /*100f0*/  MUFU.EX2 R169, R169 ;  /* 0x000000a900a97308 */ /* 0x000f340000000800 */
[----:B------:R2:W3:Y:S01]  /*10100*/  MUFU.EX2 R144, R7 ;  /* 0x0000000700907308 */ /* 0x0004e20000000800 */
        /* <DEDUP_REMOVED lines=8> */
[C---:B------:R-:W-:Y:S02]  /*10190*/  FMUL.FTZ R10, R0.reuse, R154 ;  /* 0x0000009a000a7220 */ /* 0x040fe40000410000 */
[C---:B------:R-:W-:Y:S01]  /*101a0*/  FMUL.FTZ R14, R0.reuse, R150 ;  /* 0x00000096000e7220 */ /* 0x040fe20000410000 */
[----:B------:R-:W-:Y:S01]  /*101b0*/  MUFU.EX2 R154, R158 ;  /* 0x0000009e009a7308 */ /* 0x000fe20000000800 */
[C---:B------:R-:W-:Y:S02]  /*101c0*/  FMUL.FTZ R15, R0.reuse, R151 ;  /* 0x00000097000f7220 */ /* 0x040fe40000410000 */
[C---:B------:R-:W-:Y:S02]  /*101d0*/  FMUL.FTZ R18, R0.reuse, R146 ;  /* 0x0000009200127220 */ /* 0x040fe40000410000 */
[C---:B--2---:R-:W-:Y:S01]  /*101e0*/  FMUL.FTZ R7, R0.reuse, R159 ;  /* 0x0000009f00077220 */ /* 0x044fe20000410000 */
[----:B------:R-:W-:Y:S01]  /*101f0*/  MOV R159, R148 ;  /* 0x00000094009f7202 */ /* 0x000fe20000000f00 */
        /* <DEDUP_REMOVED lines=8> */
[----:B------:R2:W-:Y:S01]  /*10280*/  MUFU.EX2 R2, R140 ;  /* 0x0000008c00027308 */ /* 0x0005e20000000800 */
        /* <DEDUP_REMOVED lines=9> */
[----:B----4-:R-:W-:Y:S01]  /*10320*/  FFMA.FTZ R151, R0, R141, R169 ;  /* 0x0000008d00977223 */ /* 0x010fe200000100a9 */
[----:B---3--:R-:W-:Y:S01]  /*10330*/  F2FP.PACK_AB R169, R144, R169 ;  /* 0x000000a990a9723e */ /* 0x008fe200000000ff */
[C---:B------:R-:W-:Y:S02]  /*10340*/  FMUL.FTZ R59, R0.reuse, R59 ;  /* 0x0000003b003b7220 */ /* 0x040fe40000410000 */
[C---:B------:R-:W-:Y:S01]  /*10350*/  FMUL.FTZ R62, R0.reuse, R62 ;  /* 0x0000003e003e7220 */ /* 0x040fe20000410000 */
[----:B--2---:R-:W-:Y:S01]  /*10360*/  LDSM.16.MT88.4 R140, [R236+0x900] ;  /* 0x00090000ec8c783b */ /* 0x004fe20000004200 */
        /* <DEDUP_REMOVED lines=40> */
[----:B------:R2:W-:Y:S01]  /*105f0*/  MUFU.EX2 R149, R0 ;  /* 0x0000000000957308 */ /* 0x0005e20000000800 */
[C---:B-1----:R-:W-:Y:S08]  /*10600*/  HMMA.16816.F32 R4, R168.reuse, R136, R4 ;  /* 0x00000088a804723c */ /* 0x042ff00000001804 */
[C---:B------:R-:W-:Y:S01]  /*10610*/  HMMA.16816.F32 R8, R168.reuse, R138, R8 ;  /* 0x0000008aa808723c */ /* 0x040fe20000001808 */
[----:B------:R-:W1:Y:S03]  /*10620*/  LDSM.16.MT88.4 R136, [R237+0x100] ;  /* 0x00010000ed88783b */ /* 0x000e660000004200 */
[--C-:B--2---:R-:W-:Y:S04]  /*10630*/  FFMA.FTZ R0, R174, c[0x0][0x2d0], -R134.reuse ;  /* 0x0000b400ae007a23 */ /* 0x104fe80000010886 */
[----:B------:R2:W3:Y:S01]  /*10640*/  MUFU.EX2 R150, R0 ;  /* 0x0000000000967308 */ /* 0x0004e20000000800 */
[C---:B-1----:R-:W-:Y:S03]  /*10650*/  HMMA.16816.F32 R12, R168.reuse, R136, R12 ;  /* 0x00000088a80c723c */ /* 0x042fe6000000180c */
[--C-:B--2---:R-:W-:Y:S06]  /*10660*/  FFMA.FTZ R0, R173, c[0x0][0x2d0], -R134.reuse ;  /* 0x0000b400ad007a23 */ /* 0x104fec0000010886 */
[----:B------:R1:W-:Y:S01]  /*10670*/  MUFU.EX2 R148, R0 ;  /* 0x0000000000947308 */ /* 0x0003e20000000800 */
[C---:B------:R-:W-:Y:S01]  /*10680*/  HMMA.16816.F32 R16, R168.reuse, R138, R16 ;  /* 0x0000008aa810723c */ /* 0x040fe20000001810 */
[----:B------:R-:W2:Y:S02]  /*10690*/  LDSM.16.MT88.4 R136, [R240+0x100] ;  /* 0x00010000f088783b */ /* 0x000ea40000004200 */
        /* <DEDUP_REMOVED lines=54> */
[----:B------:R-:W-:Y:S01]  /*10a00*/  MOV R177, R154 ;  /* 0x0000009a00b17202 */ /* 0x000fe20000000f00 */
[----:B------:R-:W-:Y:S02]  /*10a10*/  FADD.FTZ R2, R149, R2 ;  /* 0x0000000295027221 */ /* 0x000fe40000010000 */
[C---:B------:R-:W-:Y:S01]  /*10a20*/  HMMA.16816.F32 R4, R136.reuse, R140, R4 ;  /* 0x0000008c8804723c */ /* 0x040fe20000001804 */
[----:B------:R2:W-:Y:S04]  /*10a30*/  MUFU.EX2 R172, R0 ;  /* 0x0000000000ac7308 */ /* 0x0005e80000000800 */
[----:B------:R-:W-:Y:S03]  /*10a40*/  FADD.FTZ R2, R150, R2 ;  /* 0x0000000296027221 */ /* 0x000fe60000010000 */
[C---:B------:R-:W-:Y:S01]  /*10a50*/  HMMA.16816.F32 R8, R136.reuse, R142, R8 ;  /* 0x0000008e8808723c */ /* 0x040fe20000001808 */
[----:B------:R-:W3:Y:S03]  /*10a60*/  LDSM.16.MT88.4 R140, [R237+0x900] ;  /* 0x00090000ed8c783b */ /* 0x000ee60000004200 */
[--C-:B--2---:R-:W-:Y:S01]  /*10a70*/  FFMA.FTZ R0, R178, c[0x0][0x2d0], -R134.reuse ;  /* 0x0000b400b2007a23 */ /* 0x104fe20000010886 */
[----:B------:R-:W-:Y:S03]  /*10a80*/  MOV R178, R153 ;  /* 0x0000009900b27202 */ /* 0x000fe60000000f00 */
[----:B------:R2:W4:Y:S01]  /*10a90*/  MUFU.EX2 R173, R0 ;  /* 0x0000000000ad7308 */ /* 0x0005220000000800 */
[----:B------:R-:W-:Y:S01]  /*10aa0*/  F2FP.PACK_AB R170, R177, R178 ;  /* 0x000000b2b1aa723e */ /* 0x000fe200000000ff */
[C---:B---3--:R-:W-:Y:S03]  /*10ab0*/  HMMA.16816.F32 R12, R136.reuse, R140, R12 ;  /* 0x0000008c880c723c */ /* 0x048fe6000000180c */
[--C-:B--2---:R-:W-:Y:S01]  /*10ac0*/  FFMA.FTZ R0, R176, c[0x0][0x2d0], -R134.reuse ;  /* 0x0000b400b0007a23 */ /* 0x104fe20000010886 */
[----:B------:R-:W-:Y:S01]  /*10ad0*/  MOV R176, R152 ;  /* 0x0000009800b07202 */ /* 0x000fe20000000f00 */
[----:B------:R-:W-:Y:S01]  /*10ae0*/  FFMA.FTZ R134, R132, c[0x0][0x2d0], -R134 ;  /* 0x0000b40084867a23 */ /* 0x000fe20000010886 */
[----:B------:R-:W-:Y:S02]  /*10af0*/  LDSM.16.MT88.4 R152, [R236+0x1100] ;  /* 0x00110000ec98783b */ /* 0x000fe40000004200 */
[C---:B------:R-:W-:Y:S01]  /*10b00*/  HMMA.16816.F32 R16, R136.reuse, R142, R16 ;  /* 0x0000008e8810723c */ /* 0x040fe20000001810 */
[----:B------:R2:W-:Y:S03]  /*10b10*/  MUFU.EX2 R132, R0 ;  /* 0x0000000000847308 */ /* 0x0005e60000000800 */
[----:B-1----:R-:W-:Y:S02]  /*10b20*/  F2FP.PACK_AB R168, R176, R179 ;  /* 0x000000b3b0a8723e */ /* 0x002fe400000000ff */
[----:B----4-:R-:W-:Y:S01]  /*10b30*/  F2FP.PACK_AB R169, R173, R172 ;  /* 0x000000acada9723e */ /* 0x010fe200000000ff */
[----:B------:R-:W1:Y:S04]  /*10b40*/  LDSM.16.MT88.4 R140, [R240+0x900] ;  /* 0x00090000f08c783b */ /* 0x000e680000004200 */
[----:B------:R-:W3:Y:S01]  /*10b50*/  MUFU.EX2 R134, R134 ;  /* 0x0000008600867308 */ /* 0x000ee20000000800 */
[----:B--2---:R-:W-:Y:S04]  /*10b60*/  FADD.FTZ R0, R156, R151 ;  /* 0x000000979c007221 */ /* 0x004fe80000010000 */
        /* <DEDUP_REMOVED lines=9> */
[C---:B-1----:R-:W-:Y:S03]  /*10c00*/  HMMA.16816.F32 R20, R136.reuse, R140, R20 ;  /* 0x0000008c8814723c */ /* 0x042fe60000001814 */
        /* <DEDUP_REMOVED lines=95> */
.L_x_365:
[----:B------:R-:W2:Y:S04]  /*11200*/  LDL.LU R3, [R1+0x20] ;  /* 0x0000200001037983 */ /* 0x000ea80000300800 */
[----:B-1----:R-:W3:Y:S01]  /*11210*/  LDL.LU R0, [R1+0x24] ;  /* 0x0000240001007983 */ /* 0x002ee20000300800 */
        /* <DEDUP_REMOVED lines=155> */
.L_x_333:
        /* <DEDUP_REMOVED lines=83> */
[----:B------:R-:W-:-:S04]  /*12100*/  IMAD.WIDE.U32 R2, R9, c[0x0][0x4c8], R2 ;  /* 0x0001320009027a25 */ /* 0x000fc800078e0002 */
        /* <DEDUP_REMOVED lines=11> */
[----:B------:R-:W-:Y:S01]  /*121c0*/  SHFL.IDX PT, R6, R6, 0x1, 0x1c1f ;  /* 0x003c1f0006067f89 */ /* 0x000fe200000e0000 */
[----:B------:R-:W-:-:S02]  /*121d0*/  LOP3.LUT P0, RZ, R14, 0x3, RZ, 0xc0, !PT ;  /* 0x000000030eff7812 */ /* 0x000fc4000780c0ff */
[----:B------:R-:W-:Y:S01]  /*121e0*/  IADD3 R3, R5, R0, RZ ;  /* 0x0000000005037210 */ /* 0x000fe20007ffe0ff */
[----:B------:R-:W-:Y:S01]  /*121f0*/  IMAD R0, R7, c[0x0][0x428], RZ ;  /* 0x00010a0007007a24 */ /* 0x000fe200078e02ff */
[----:B------:R-:W1:Y:S01]  /*12200*/  SHFL.IDX PT, R9, R2, RZ, 0x1c1f ;  /* 0x001c1fff02097589 */ /* 0x000e6200000e0000 */
[----:B------:R-:W-:Y:S02]  /*12210*/  IMAD R5, R20, c[0x0][0x388], RZ ;  /* 0x0000e20014057a24 */ /* 0x000fe400078e02ff */
        /* <DEDUP_REMOVED lines=16> */
[----:B------:R2:W3:Y:S02]  /*12320*/  SHFL.IDX PT, R2, R20, RZ, 0x1c1f ;  /* 0x001c1fff14027589 */ /* 0x0004e400000e0000 */
[----:B-1----:R-:W-:-:S02]  /*12330*/  P2R R16, PR, RZ, 0x2 ;  /* 0x00000002ff107803 */ /* 0x002fc40000000000 */
[----:B------:R2:W1:Y:S01]  /*12340*/  SHFL.IDX PT, R3, R19, RZ, 0x1c1f ;  /* 0x001c1fff13037589 */ /* 0x00046200000e0000 */
[----:B------:R-:W-:-:S04]  /*12350*/  SHF.L.U32 R0, R0, 0x1, RZ ;  /* 0x0000000100007819 */ /* 0x000fc800000006ff */
[----:B------:R-:W-:Y:S05]  /*12360*/  @P0 BRA `(.L_x_378) ;  /* 0x00000bd000000947 */ /* 0x000fea0003800000 */
[C---:B------:R-:W-:Y:S02]  /*12370*/  ISETP.GE.AND P0, PT, R0.reuse, c[0x0][0x3c8], PT ;  /* 0x0000f20000007a0c */ /* 0x040fe40003f06270 */
[C---:B------:R-:W-:Y:S02]  /*12380*/  IADD3 R5, R0.reuse, 0x8, RZ ;  /* 0x0000000800057810 */ /* 0x040fe40007ffe0ff */
[----:B------:R-:W-:Y:S02]  /*12390*/  IADD3 R4, R0, 0x10, RZ ;  /* 0x0000001000047810 */ /* 0x000fe40007ffe0ff */
[----:B------:R-:W-:Y:S02]  /*123a0*/  ISETP.GE.AND P5, PT, R5, c[0x0][0x3c8], PT ;  /* 0x0000f20005007a0c */ /* 0x000fe40003fa6270 */
[----:B------:R-:W-:Y:S02]  /*123b0*/  ISETP.GE.AND P4, PT, R4, c[0x0][0x3c8], PT ;  /* 0x0000f20004007a0c */ /* 0x000fe40003f86270 */
[----:B------:R-:W-:-:S02]  /*123c0*/  IADD3 R8, R0, 0x18, RZ ;  /* 0x0000001800087810 */ /* 0x000fc40007ffe0ff */
[C---:B------:R-:W-:Y:S01]  /*123d0*/  IADD3 R10, R0.reuse, 0x20, RZ ;  /* 0x00000020000a7810 */ /* 0x040fe20007ffe0ff */
[C---:B-123--:R-:W-:Y:S01]  /*123e0*/  @!P0 IMAD.WIDE R6, R0.reuse, 0x4, R2 ;  /* 0x0000000400068825 */ /* 0x04efe200078e0202 */
        /* <DEDUP_REMOVED lines=87> */
[----:B------:R-:W-:-:S02]  /*12960*/  IADD3 R13, R0, 0xa0, RZ ;  /* 0x000000a0000d7810 */ /* 0x000fc40007ffe0ff */
[----:B------:R-:W-:Y:S01]  /*12970*/  ISETP.GE.AND P5, PT, R12, c[0x0][0x3c8], PT ;  /* 0x0000f2000c007a0c */ /* 0x000fe20003fa6270 */
[----:B------:R2:W-:Y:S01]  /*12980*/  @!P4 ST.E.64 [R4.64], R60 ;  /* 0x0000003c0400c985 */ /* 0x0005e2000c101b10 */
        /* <DEDUP_REMOVED lines=91> */
.L_x_378:
[----:B------:R-:W-:Y:S05]  /*12f40*/  BSYNC B0 ;  /* 0x0000000000007941 */ /* 0x000fea0003800000 */
.L_x_377:
[----:B------:R-:W-:Y:S01]  /*12f50*/  ISETP.NE.AND P0, PT, R16, RZ, PT ;  /* 0x000000ff1000720c */ /* 0x000fe20003f05270 */
[----:B-1----:R1:W4:Y:S04]  /*12f60*/  SHFL.IDX PT, R3, R19, 0x1, 0x1c1f ;  /* 0x003c1f0013037f89 */ /* 0x00232800000e0000 */
[----:B---3--:R1:W3:Y:S08]  /*12f70*/  SHFL.IDX PT, R2, R20, 0x1, 0x1c1f ;  /* 0x003c1f0014027f89 */ /* 0x0082f000000e0000 */
        /* <DEDUP_REMOVED lines=12> */
[--C-:B---34-:R-:W-:Y:S01]  /*13040*/  @!P2 IMAD.WIDE R8, R0, 0x4, R2.reuse ;  /* 0x000000040008a825 */ /* 0x118fe200078e0202 */
[----:B------:R-:W-:Y:S02]  /*13050*/  @!P1 LOP3.LUT R5, R5, 0xfffffffe, RZ, 0xc0, !PT ;  /* 0xfffffffe05059812 */ /* 0x000fe400078ec0ff */
[----:B------:R-:W-:Y:S02]  /*13060*/  @!P0 LOP3.LUT R4, R4, 0xfffffffe, RZ, 0xc0, !PT ;  /* 0xfffffffe04048812 */ /* 0x000fe400078ec0ff */
[----:B------:R3:W-:Y:S01]  /*13070*/  @!P2 ST.E.64 [R8.64], R158 ;  /* 0x0000009e0800a985 */ /* 0x0007e2000c101b10 */
[----:B--2---:R-:W-:Y:S01]  /*13080*/  @!P1 IMAD.WIDE R6, R5, 0x4, R2 ;  /* 0x0000000405069825 */ /* 0x004fe200078e0202 */
        /* <DEDUP_REMOVED lines=11> */
[C---:B---3--:R-:W-:Y:S02]  /*13140*/  IADD3 R8, R0.reuse, 0x28, RZ ;  /* 0x0000002800087810 */ /* 0x048fe40007ffe0ff */
[----:B------:R-:W-:Y:S02]  /*13150*/  IADD3 R9, R0, 0x30, RZ ;  /* 0x0000003000097810 */ /* 0x000fe40007ffe0ff */
[----:B------:R-:W-:Y:S02]  /*13160*/  ISETP.GE.AND P4, PT, R8, c[0x0][0x3c8], PT ;  /* 0x0000f20008007a0c */ /* 0x000fe40003f86270 */
[----:B------:R-:W-:Y:S02]  /*13170*/  ISETP.GE.AND P3, PT, R9, c[0x0][0x3c8], PT ;  /* 0x0000f20009007a0c */ /* 0x000fe40003f66270 */
[----:B--2---:R-:W-:-:S02]  /*13180*/  @!P6 LEA.HI R4, R11, R11, RZ, 0x1 ;  /* 0x0000000b0b04e211 */ /* 0x004fc400078f08ff */
        /* <DEDUP_REMOVED lines=159> */
.L_x_376:
        /* <DEDUP_REMOVED lines=50> */
.L_x_379:
        /* <DEDUP_REMOVED lines=14> */
.L_x_2595:


//--------------------- .text._ZN7cutlass13device_kernelIN5flash19enable_sm80_to_sm89INS1_16FlashAttnFwdSm80INS1_25CollectiveMainloopFwdSm80ILi8ELi1ELb1EN4cute5tupleIJNS5_1CILi128EEENS7_ILi48EEENS7_ILi256EEEEEELi256ENS_6half_tEfNS_4arch4Sm80ELb0ELb1ELb1ELb1ELb0ELb0ELb1ELb1EEENS1_21CollectiveEpilogueFwdINS6_IJS8_SA_S9_EEENS6_IJNS7_ILi1EEESI_SI_EEESC_SE_Li256ELb1ELb1ELb1ELb0EEENS1_36VarlenDynamicPersistentTileSchedulerILi128ELi48ELi256ELi256ELb1ELb1ELb0ELb1ELb0ELb1EEEEEEEEEvNT_6ParamsE --------------------------
	.section	.text._ZN7cutlass13device_kernelIN5flash19enable_sm80_to_sm89INS1_16FlashAttnFwdSm80INS1_25CollectiveMainloopFwdSm80ILi8ELi1ELb1EN4cute5tupleIJNS5_1CILi128EEENS7_ILi48EEENS7_ILi256EEEEEELi256ENS_6half_tEfNS_4arch4Sm80ELb0ELb1ELb1ELb1ELb0ELb0ELb1ELb1EEENS1_21CollectiveEpilogueFwdINS6_IJS8_SA_S9_EEENS6_IJNS7_ILi1EEESI_SI_EEESC_SE_Li256ELb1ELb1ELb1ELb0EEENS1_36VarlenDynamicPersistentTileSchedulerILi128ELi48ELi256ELi256ELb1ELb1ELb0ELb1ELb0ELb1EEEEEEEEEvNT_6ParamsE,"ax",@progbits
	.sectioninfo	@"SHI_REGISTERS=255"
	.align	128
.text._ZN7cutlass13device_kernelIN5flash19enable_sm80_to_sm89INS1_16FlashAttnFwdSm80INS1_25CollectiveMainloopFwdSm80ILi8ELi1ELb1EN4cute5tupleIJNS5_1CILi128EEENS7_ILi48EEENS7_ILi256EEEEEELi256ENS_6half_tEfNS_4arch4Sm80ELb0ELb1ELb1ELb1ELb0ELb0ELb1ELb1EEENS1_21CollectiveEpilogueFwdINS6_IJS8_SA_S9_EEENS6_IJNS7_ILi1EEESI_SI_EEESC_SE_Li256ELb1ELb1ELb1ELb0EEENS1_36VarlenDynamicPersistentTileSchedulerILi128ELi48ELi256ELi256ELb1ELb1ELb0ELb1ELb0ELb1EEEEEEEEEvNT_6ParamsE:
        .type           _ZN7cutlass13device_kernelIN5flash19enable_sm80_to_sm89INS1_16FlashAttnFwdSm80INS1_25CollectiveMainloopFwdSm80ILi8ELi1ELb1EN4cute5tupleIJNS5_1CILi128EEENS7_ILi48EEENS7_ILi256EEEEEELi256ENS_6half_tEfNS_4arch4Sm80ELb0ELb1ELb1ELb1ELb0ELb0ELb1ELb1EEENS1_21CollectiveEpilogueFwdINS6_IJS8_SA_S9_EEENS6_IJNS7_ILi1EEESI_SI_EEESC_SE_Li256ELb1ELb1ELb1ELb0EEENS1_36VarlenDynamicPersistentTileSchedulerILi128ELi48ELi256ELi256ELb1ELb1ELb0ELb1ELb0ELb1EEEEEEEEEvNT_6ParamsE,@function
        .size           _ZN7cutlass13device_kernelIN5flash19enable_sm80_to_sm89INS1_16FlashAttnFwdSm80INS1_25CollectiveMainloopFwdSm80ILi8ELi1ELb1EN4cute5tupleIJNS5_1CILi128EEENS7_ILi48EEENS7_ILi256EEEEEELi256ENS_6half_tEfNS_4arch4Sm80ELb0ELb1ELb1ELb1ELb0ELb0ELb1ELb1EEENS1_21CollectiveEpilogueFwdINS6_IJS8_SA_S9_EEENS6_IJNS7_ILi1EEESI_SI_EEESC_SE_Li256ELb1ELb1ELb1ELb0EEENS1_36VarlenDynamicPersistentTileSchedulerILi128ELi48ELi256ELi256ELb1ELb1ELb0ELb1ELb0ELb1EEEEEEEEEvNT_6ParamsE,(.L_x_2596 - _ZN7cutlass13device_kernelIN5flash19enable_sm80_to_sm89INS1_16FlashAttnFwdSm80INS1_25CollectiveMainloopFwdSm80ILi8ELi1ELb1EN4cute5tupleIJNS5_1CILi128EEENS7_ILi48EEENS7_ILi256EEEEEELi256ENS_6half_tEfNS_4arch4Sm80ELb0ELb1ELb1ELb1ELb0ELb0ELb1ELb1EEENS1_21CollectiveEpilogueFwdINS6_IJS8_SA_S9_EEENS6_IJNS7_ILi1EEESI_SI_EEESC_SE_Li256ELb1ELb1ELb1ELb0EEENS1_36VarlenDynamicPersistentTileSchedulerILi128ELi48ELi256ELi256ELb1ELb1ELb0ELb1ELb0ELb1EEEEEEEEEvNT_6ParamsE)
        .other          _ZN7cutlass13device_kernelIN5flash19enable_sm80_to_sm89INS1_16FlashAttnFwdSm80INS1_25CollectiveMainloopFwdSm80ILi8ELi1ELb1EN4cute5tupleIJNS5_1CILi128EEENS7_ILi48EEENS7_ILi256EEEEEELi256ENS_6half_tEfNS_4arch4Sm80ELb0ELb1ELb1ELb1ELb0ELb0ELb1ELb1EEENS1_21CollectiveEpilogueFwdINS6_IJS8_SA_S9_EEENS6_IJNS7_ILi1EEESI_SI_EEESC_SE_Li256ELb1ELb1ELb1ELb0EEENS1_36VarlenDynamicPersistentTileSchedulerILi128ELi48ELi256ELi256ELb1ELb1ELb0ELb1ELb0ELb1EEEEEEEEEvNT_6ParamsE,@"STO_CUDA_ENTRY STV_DEFAULT"
_ZN7cutlass13device_kernelIN5flash19enable_sm80_to_sm89INS1_16FlashAttnFwdSm80INS1_25CollectiveMainloopFwdSm80ILi8ELi1ELb1EN4cute5tupleIJNS5_1CILi128EEENS7_ILi48EEENS7_ILi256EEEEEELi256ENS_6half_tEfNS_4arch4Sm80ELb0ELb1ELb1ELb1ELb0ELb0ELb1ELb1EEENS1_21CollectiveEpilogueFwdINS6_IJS8_SA_S9_EEENS6_IJNS7_ILi1EEESI_SI_EEESC_SE_Li256ELb1ELb1ELb1ELb0EEENS1_36VarlenDynamicPersistentTileSchedulerILi128ELi48ELi256ELi256ELb1ELb1ELb0ELb1ELb0ELb1EEEEEEEEEvNT_6ParamsE:
        /* <DEDUP_REMOVED lines=15> */
[----:B------:R-:W-:-:S03]  /*00f0*/  CS2R R8, SRZ ;  /* 0x0000000000087805 */ /* 0x000fc6000001ff00 */
[----:B------:R-:W-:-:S04]  /*0100*/  ISETP.NE.AND P6, PT, R13, 0x1f, PT ;  /* 0x0000001f0d00780c */ /* 0x000fc80003fc5270 */
[----:B------:R-:W-:-:S13]  /*0110*/  ISETP.GE.OR P0, PT, R13, c[0x0][0x53c], !P6 ;  /* 0x00014f000d007a0c */ /* 0x000fda0007706670 */
[----:B-1----:R-:W-:Y:S02]  /*0120*/  @!P0 IMAD.MOV.U32 R4, RZ, RZ, 0x4 ;  /* 0x00000004ff048424 */ /* 0x002fe400078e00ff */
[----:B------:R-:W-:Y:S02]  /*0130*/  @!P0 IMAD.MOV.U32 R2, RZ, RZ, 0x4 ;  /* 0x00000004ff028424 */ /* 0x000fe400078e00ff */
[----:B------:R-:W-:-:S04]  /*0140*/  @!P0 IMAD.WIDE.U32 R4, R13, R4, c[0x0][0x580] ;  /* 0x000160000d048625 */ /* 0x000fc800078e0004 */
[C---:B------:R-:W-:Y:S01]  /*0150*/  @!P0 IMAD.WIDE.U32 R2, R13.reuse, R2, c[0x0][0x578] ;  /* 0x00015e000d028625 */ /* 0x040fe200078e0002 */
[----:B------:R-:W2:Y:S04]  /*0160*/  @!P0 LDG.E R9, [R4.64] ;  /* 0x0000000604098981 */ /* 0x000ea8000c1e1900 */
[----:B------:R-:W2:Y:S01]  /*0170*/  @!P0 LDG.E R8, [R2.64] ;  /* 0x0000000602088981 */ /* 0x000ea2000c1e1900 */
[C---:B------:R-:W-:Y:S01]  /*0180*/  ISETP.NE.AND P5, PT, R13.reuse, RZ, PT ;  /* 0x000000ff0d00720c */ /* 0x040fe20003fa5270 */
[----:B------:R-:W1:Y:S01]  /*0190*/  S2UR UR4, SR_CTAID.X ;  /* 0x00000000000479c3 */ /* 0x000e620000002500 */
[C---:B------:R-:W-:Y:S01]  /*01a0*/  ISETP.GE.U32.AND P4, PT, R13.reuse, 0x2, PT ;  /* 0x000000020d00780c */ /* 0x040fe20003f86070 */
[----:B------:R-:W-:Y:S01]  /*01b0*/  IMAD.MOV.U32 R7, RZ, RZ, RZ ;  /* 0x000000ffff077224 */ /* 0x000fe200078e00ff */
        /* <DEDUP_REMOVED lines=26> */
.L_x_385:
[----:B------:R-:W-:-:S04]  /*0360*/  IADD3 R0, R7, 0x1f, RZ ;  /* 0x0000001f07007810 */ /* 0x000fc80007ffe0ff */
[----:B------:R-:W-:-:S13]  /*0370*/  ISETP.GE.AND P0, PT, R0, c[0x0][0x53c], PT ;  /* 0x00014f0000007a0c */ /* 0x000fda0003f06270 */
[----:B------:R-:W-:Y:S05]  /*0380*/  @P0 BRA `(.L_x_382) ;  /* 0x00000c4000000947 */ /* 0x000fea0003800000 */
[----:B------:R-:W-:Y:S01]  /*0390*/  MOV R7, R0 ;  /* 0x0000000000077202 */ /* 0x000fe20000000f00 */
[----:B------:R-:W-:-:S03]  /*03a0*/  CS2R R8, SRZ ;  /* 0x0000000000087805 */ /* 0x000fc6000001ff00 */
[----:B------:R-:W-:-:S04]  /*03b0*/  IADD3 R0, R13, R7, RZ ;  /* 0x000000070d007210 */ /* 0x000fc80007ffe0ff */
[----:B------:R-:W-:-:S13]  /*03c0*/  ISETP.GE.OR P0, PT, R0, c[0x0][0x53c], !P6 ;  /* 0x00014f0000007a0c */ /* 0x000fda0007706670 */
[----:B------:R-:W-:Y:S02]  /*03d0*/  @!P0 MOV R2, 0x4 ;  /* 0x0000000400028802 */ /* 0x000fe40000000f00 */
[----:B------:R-:W-:-:S03]  /*03e0*/  @!P0 MOV R3, 0x4 ;  /* 0x0000000400038802 */ /* 0x000fc60000000f00 */
[----:B------:R-:W-:-:S04]  /*03f0*/  @!P0 IMAD.WIDE R4, R0, R2, c[0x0][0x580] ;  /* 0x0001600000048625 */ /* 0x000fc800078e0202 */
[----:B------:R-:W-:Y:S01]  /*0400*/  @!P0 IMAD.WIDE R2, R0, R3, c[0x0][0x578] ;  /* 0x00015e0000028625 */ /* 0x000fe200078e0203 */
[----:B------:R-:W2:Y:S04]  /*0410*/  @!P0 LDG.E R9, [R4.64] ;  /* 0x0000000604098981 */ /* 0x000ea8000c1e1900 */
[----:B------:R-:W2:Y:S02]  /*0420*/  @!P0 LDG.E R8, [R2.64] ;  /* 0x0000000602088981 */ /* 0x000ea4000c1e1900 */
[----:B--2---:R-:W-:Y:S01]  /*0430*/  IMAD R5, R9, R8, RZ ;  /* 0x0000000809057224 */ /* 0x004fe200078e02ff */
[----:B------:R-:W-:Y:S05]  /*0440*/  BRA.DIV ~URZ, `(.L_x_383) ;  /* 0x000166927f007947 */ /* 0x000fea000b800000 */
[----:B------:R1:W2:Y:S02]  /*0450*/  SHFL.UP PT, R0, R5, 0x1, RZ ;  /* 0x0420000005007989 */ /* 0x0002a400000e00ff */
.L_x_522:
        /* <DEDUP_REMOVED lines=16> */
.L_x_523:
[----:B--2---:R-:W-:-:S05]  /*0560*/  IMAD R0, R0, c[0x0][0x538], RZ ;  /* 0x00014e0000007a24 */ /* 0x004fca00078e02ff */
[----:B------:R-:W-:-:S04]  /*0570*/  IADD3 R6, R0, R6, RZ ;  /* 0x0000000600067210 */ /* 0x000fc80007ffe0ff */
[----:B------:R-:W-:-:S13]  /*0580*/  ISETP.GT.AND P0, PT, R6, UR4, PT ;  /* 0x0000000406007c0c */ /* 0x000fda000bf04270 */
[----:B-1----:R-:W-:Y:S05]  /*0590*/  @!P0 BRA `(.L_x_385) ;  /* 0xfffffdc000008947 */ /* 0x002fea000383ffff */
.L_x_381:
[----:B------:R-:W-:-:S05]  /*05a0*/  IADD3 R11, -R0, R6, RZ ;  /* 0x00000006000b7210 */ /* 0x000fca0007ffe1ff */
[----:B------:R-:W-:-:S05]  /*05b0*/  IMAD R0, R4, c[0x0][0x538], R11 ;  /* 0x00014e0004007a24 */ /* 0x000fca00078e020b */
[----:B------:R-:W-:Y:S01]  /*05c0*/  ISETP.GT.AND P0, PT, R0, UR4, PT ;  /* 0x0000000400007c0c */ /* 0x000fe2000bf04270 */
[----:B------:R-:W-:-:S12]  /*05d0*/  BRA.DIV ~URZ, `(.L_x_386) ;  /* 0x000167127f007947 */ /* 0x000fd8000b800000 */
[----:B------:R-:W-:-:S04]  /*05e0*/  VOTE.ANY R10, PT, !P0 ;  /* 0x00000000000a7806 */ /* 0x000fc800040e0100 */
.L_x_524:
[----:B------:R-:W1:Y:S02]  /*05f0*/  POPC R6, R10 ;  /* 0x0000000a00067309 */ /* 0x000e640000000000 */
[----:B-1----:R-:W-:-:S05]  /*0600*/  IADD3 R0, R6, R7, RZ ;  /* 0x0000000706007210 */ /* 0x002fca0007ffe0ff */
[----:B------:R1:W-:Y:S01]  /*0610*/  STL [R1+0x7c], R0 ;  /* 0x00007c0001007387 */ /* 0x0003e20000100800 */
[----:B------:R-:W-:Y:S05]  /*0620*/  BRA.DIV ~URZ, `(.L_x_387) ;  /* 0x000167127f007947 */ /* 0x000fea000b800000 */
[----:B------:R2:W3:Y:S01]  /*0630*/  SHFL.IDX PT, R12, R9, R6, 0x1f ;  /* 0x00001f06090c7589 */ /* 0x0004e200000e0000 */
[----:B------:R-:W-:-:S03]  /*0640*/  MOV R7, RZ ;  /* 0x000000ff00077202 */ /* 0x000fc60000000f00 */
[----:B------:R2:W4:Y:S04]  /*0650*/  SHFL.IDX PT, R9, R8, R6, 0x1f ;  /* 0x00001f0608097589 */ /* 0x00052800000e0000 */
.L_x_525:
[----:B------:R-:W-:Y:S01]  /*0660*/  ISETP.NE.AND P0, PT, R10, RZ, PT ;  /* 0x000000ff0a00720c */ /* 0x000fe20003f05270 */
[----:B------:R-:W-:-:S12]  /*0670*/  BSSY B0, `(.L_x_388) ;  /* 0x0000005000007945 */ /* 0x000fd80003800000 */
[----:B------:R-:W-:Y:S05]  /*0680*/  @!P0 BRA `(.L_x_389) ;  /* 0x0000003000008947 */ /* 0x000fea0003800000 */
[----:B------:R-:W-:Y:S01]  /*0690*/  IADD3 R3, R6, -0x1, RZ ;  /* 0xffffffff06037810 */ /* 0x000fe20007ffe0ff */
[----:B------:R-:W-:Y:S05]  /*06a0*/  BRA.DIV ~URZ, `(.L_x_390) ;  /* 0x000167727f007947 */ /* 0x000fea000b800000 */
[----:B------:R1:W2:Y:S02]  /*06b0*/  SHFL.IDX PT, R7, R4, R3, 0x1f ;  /* 0x00001f0304077589 */ /* 0x0002a400000e0000 */
.L_x_389:
[----:B------:R-:W-:Y:S05]  /*06c0*/  BSYNC B0 ;  /* 0x0000000000007941 */ /* 0x000fea0003800000 */
.L_x_388:
[----:B-12---:R-:W-:Y:S01]  /*06d0*/  IMAD R0, R7, c[0x0][0x538], R11 ;  /* 0x00014e0007007a24 */ /* 0x006fe200078e020b */
[----:B----4-:R-:W-:Y:S01]  /*06e0*/  ISETP.NE.AND P0, PT, R9, 0x1, PT ;  /* 0x000000010900780c */ /* 0x010fe20003f05270 */
[----:B------:R-:W-:Y:S03]  /*06f0*/  BSSY B0, `(.L_x_391) ;  /* 0x0000089000007945 */ /* 0x000fe60003800000 */
[----:B------:R1:W-:Y:S01]  /*0700*/  STL [R1+0x70], R0 ;  /* 0x0000700001007387 */ /* 0x0003e20000100800 */
[----:B------:R-:W-:-:S08]  /*0710*/  IADD3 R11, -R0, UR4, RZ ;  /* 0x00000004000b7c10 */ /* 0x000fd0000fffe1ff */
[----:B------:R-:W-:Y:S05]  /*0720*/  @!P0 BRA `(.L_x_392) ;  /* 0x000003f000008947 */ /* 0x000fea0003800000 */
[-C--:B-1-3--:R-:W-:Y:S02]  /*0730*/  IABS R0, R12.reuse ;  /* 0x0000000c00007213 */ /* 0x08afe40000000000 */
[----:B------:R-:W-:-:S03]  /*0740*/  IABS R6, R12 ;  /* 0x0000000c00067213 */ /* 0x000fc60000000000 */
[----:B------:R-:W-:Y:S01]  /*0750*/  IMAD.MOV.U32 R5, RZ, RZ, R0 ;  /* 0x000000ffff057224 */ /* 0x000fe200078e0000 */
[----:B------:R-:W-:-:S03]  /*0760*/  IABS R0, R9 ;  /* 0x0000000900007213 */ /* 0x000fc60000000000 */
[----:B------:R-:W1:Y:S02]  /*0770*/  I2F.RP R2, R5 ;  /* 0x0000000500027306 */ /* 0x000e640000209400 */
[----:B------:R-:W-:Y:S01]  /*0780*/  IMAD.MOV.U32 R8, RZ, RZ, R0 ;  /* 0x000000ffff087224 */ /* 0x000fe200078e0000 */
[----:B------:R-:W-:-:S05]  /*0790*/  IABS R0, R11 ;  /* 0x0000000b00007213 */ /* 0x000fca0000000000 */
[----:B------:R-:W-:Y:S08]  /*07a0*/  I2F.RP R7, R8 ;  /* 0x0000000800077306 */ /* 0x000ff00000209400 */
[----:B-1----:R-:W1:Y:S02]  /*07b0*/  MUFU.RCP R2, R2 ;  /* 0x0000000200027308 */ /* 0x002e640000001000 */
[----:B-1----:R-:W-:-:S06]  /*07c0*/  IADD3 R2, R2, 0xffffffe, RZ ;  /* 0x0ffffffe02027810 */ /* 0x002fcc0007ffe0ff */
[----:B------:R-:W1:Y:S02]  /*07d0*/  F2I.FTZ.U32.TRUNC.NTZ R3, R2 ;  /* 0x0000000200037305 */ /* 0x000e64000021f000 */
[----:B-1----:R-:W-:-:S04]  /*07e0*/  IMAD.MOV R2, RZ, RZ, -R3 ;  /* 0x000000ffff027224 */ /* 0x002fc800078e0a03 */
[----:B------:R-:W-:Y:S02]  /*07f0*/  IMAD R4, R2, R5, RZ ;  /* 0x0000000502047224 */ /* 0x000fe400078e02ff */
[----:B------:R-:W-:-:S04]  /*0800*/  IMAD.MOV.U32 R2, RZ, RZ, RZ ;  /* 0x000000ffff027224 */ /* 0x000fc800078e00ff */
[----:B------:R-:W-:Y:S01]  /*0810*/  IMAD.HI.U32 R2, R3, R4, R2 ;  /* 0x0000000403027227 */ /* 0x000fe200078e0002 */
[----:B------:R-:W-:-:S03]  /*0820*/  MOV R3, R0 ;  /* 0x0000000000037202 */ /* 0x000fc60000000f00 */
[----:B------:R-:W-:Y:S02]  /*0830*/  IMAD.MOV R0, RZ, RZ, -R6 ;  /* 0x000000ffff007224 */ /* 0x000fe400078e0a06 */
        /* <DEDUP_REMOVED lines=28> */
[----:B------:R-:W-:-:S03]  /*0a00*/  IMAD.MOV R5, RZ, RZ, -R4 ;  /* 0x000000ffff057224 */ /* 0x000fc600078e0a04 */
        /* <DEDUP_REMOVED lines=10> */
[----:B------:R-:W-:-:S04]  /*0ab0*/  IMAD.MOV R2, RZ, RZ, -R0 ;  /* 0x000000ffff027224 */ /* 0x000fc800078e0a00 */
[C---:B------:R-:W-:Y:S01]  /*0ac0*/  IMAD R3, R9.reuse, R2, R4 ;  /* 0x0000000209037224 */ /* 0x040fe200078e0204 */
[----:B------:R-:W-:Y:S01]  /*0ad0*/  LEA R2, R9, R0, 0x18 ;  /* 0x0000000009027211 */ /* 0x000fe200078ec0ff */
[----:B------:R-:W-:-:S04]  /*0ae0*/  IMAD R0, R12, R5, R11 ;  /* 0x000000050c007224 */ /* 0x000fc800078e020b */
[----:B------:R-:W-:-:S05]  /*0af0*/  IMAD R2, R3, 0x10000, R2 ;  /* 0x0001000003027824 */ /* 0x000fca00078e0202 */
[----:B------:R1:W-:Y:S01]  /*0b00*/  STL [R1+0x78], R2 ;  /* 0x0000780201007387 */ /* 0x0003e20000100800 */
[----:B------:R-:W-:Y:S05]  /*0b10*/  BRA `(.L_x_393) ;  /* 0x0000046000007947 */ /* 0x000fea0003800000 */
.L_x_392:
[----:B------:R-:W2:Y:S01]  /*0b20*/  LDL R3, [R1+0x7c] ;  /* 0x00007c0001037983 */ /* 0x000ea20000100800 */
[----:B------:R-:W-:-:S04]  /*0b30*/  IMAD.MOV.U32 R2, RZ, RZ, 0x4 ;  /* 0x00000004ff027424 */ /* 0x000fc800078e00ff */
[----:B--2---:R-:W-:-:S05]  /*0b40*/  IMAD.WIDE R2, R3, R2, c[0x0][0x590] ;  /* 0x0001640003027625 */ /* 0x004fca00078e0202 */
[----:B------:R-:W2:Y:S02]  /*0b50*/  LDG.E R7, [R2.64] ;  /* 0x0000000602077981 */ /* 0x000ea4000c1e1900 */
[----:B--23--:R-:W-:-:S05]  /*0b60*/  IMAD R9, R7, R12, RZ ;  /* 0x0000000c07097224 */ /* 0x00cfca00078e02ff */
[-C--:B-1----:R-:W-:Y:S02]  /*0b70*/  IABS R0, R9.reuse ;  /* 0x0000000900007213 */ /* 0x082fe40000000000 */
[----:B------:R-:W-:-:S03]  /*0b80*/  IABS R8, R9 ;  /* 0x0000000900087213 */ /* 0x000fc60000000000 */
[----:B------:R-:W-:-:S04]  /*0b90*/  IMAD.MOV.U32 R6, RZ, RZ, R0 ;  /* 0x000000ffff067224 */ /* 0x000fc800078e0000 */
[----:B------:R-:W1:Y:S08]  /*0ba0*/  I2F.RP R2, R6 ;  /* 0x0000000600027306 */ /* 0x000e700000209400 */
[----:B-1----:R-:W1:Y:S02]  /*0bb0*/  MUFU.RCP R2, R2 ;  /* 0x0000000200027308 */ /* 0x002e640000001000 */
[----:B-1----:R-:W-:-:S06]  /*0bc0*/  IADD3 R2, R2, 0xffffffe, RZ ;  /* 0x0ffffffe02027810 */ /* 0x002fcc0007ffe0ff */
[----:B------:R-:W1:Y:S02]  /*0bd0*/  F2I.FTZ.U32.TRUNC.NTZ R3, R2 ;  /* 0x0000000200037305 */ /* 0x000e64000021f000 */
[----:B-1----:R-:W-:-:S04]  /*0be0*/  IMAD.MOV R0, RZ, RZ, -R3 ;  /* 0x000000ffff007224 */ /* 0x002fc800078e0a03 */
[----:B------:R-:W-:Y:S01]  /*0bf0*/  IMAD.MOV.U32 R2, RZ, RZ, R0 ;  /* 0x000000ffff027224 */ /* 0x000fe200078e0000 */
[----:B------:R-:W-:-:S03]  /*0c00*/  IABS R0, R11 ;  /* 0x0000000b00007213 */ /* 0x000fc60000000000 */
[----:B------:R-:W-:Y:S01]  /*0c10*/  IMAD R4, R2, R6, RZ ;  /* 0x0000000602047224 */ /* 0x000fe200078e02ff */
[----:B------:R-:W-:Y:S01]  /*0c20*/  MOV R5, R0 ;  /* 0x0000000000057202 */ /* 0x000fe20000000f00 */
[----:B------:R-:W-:-:S04]  /*0c30*/  IMAD.MOV.U32 R2, RZ, RZ, RZ ;  /* 0x000000ffff027224 */ /* 0x000fc800078e00ff */
[----:B------:R-:W-:-:S04]  /*0c40*/  IMAD.HI.U32 R0, R3, R4, R2 ;  /* 0x0000000403007227 */ /* 0x000fc800078e0002 */
[----:B------:R-:W-:Y:S02]  /*0c50*/  IMAD.MOV R2, RZ, RZ, -R8 ;  /* 0x000000ffff027224 */ /* 0x000fe400078e0a08 */
        /* <DEDUP_REMOVED lines=9> */
[----:B------:R-:W-:-:S04]  /*0cf0*/  @P2 IADD3 R0, R0, 0x1, RZ ;  /* 0x0000000100002810 */ /* 0x000fc80007ffe0ff */
[----:B------:R-:W-:-:S05]  /*0d00*/  MOV R4, R0 ;  /* 0x0000000000047202 */ /* 0x000fca0000000f00 */
[----:B------:R-:W-:Y:S01]  /*0d10*/  @!P1 IMAD.MOV R4, RZ, RZ, -R4 ;  /* 0x000000ffff049224 */ /* 0x000fe200078e0a04 */
[----:B------:R-:W-:-:S05]  /*0d20*/  @!P0 LOP3.LUT R4, RZ, R9, RZ, 0x33, !PT ;  /* 0x00000009ff048212 */ /* 0x000fca00078e33ff */
[----:B------:R-:W-:-:S05]  /*0d30*/  IMAD R10, R7, R4, RZ ;  /* 0x00000004070a7224 */ /* 0x000fca00078e02ff */
[----:B------:R-:W-:-:S04]  /*0d40*/  IADD3 R0, -R10, c[0x0][0x538], RZ ;  /* 0x00014e000a007a10 */ /* 0x000fc80007ffe1ff */
[----:B------:R-:W-:-:S04]  /*0d50*/  IMNMX R6, R7, R0, PT ;  /* 0x0000000007067217 */ /* 0x000fc80003800200 */
[----:B------:R-:W-:-:S05]  /*0d60*/  IABS R0, R6 ;  /* 0x0000000600007213 */ /* 0x000fca0000000000 */
[----:B------:R-:W-:-:S04]  /*0d70*/  IMAD.MOV.U32 R5, RZ, RZ, R0 ;  /* 0x000000ffff057224 */ /* 0x000fc800078e0000 */
[----:B------:R-:W1:Y:S08]  /*0d80*/  I2F.RP R2, R5 ;  /* 0x0000000500027306 */ /* 0x000e700000209400 */
[----:B-1----:R-:W1:Y:S02]  /*0d90*/  MUFU.RCP R2, R2 ;  /* 0x0000000200027308 */ /* 0x002e640000001000 */
[----:B-1----:R-:W-:-:S06]  /*0da0*/  IADD3 R2, R2, 0xffffffe, RZ ;  /* 0x0ffffffe02027810 */ /* 0x002fcc0007ffe0ff */
[----:B------:R1:W2:Y:S02]  /*0db0*/  F2I.FTZ.U32.TRUNC.NTZ R3, R2 ;  /* 0x0000000200037305 */ /* 0x0002a4000021f000 */
[----:B-1----:R-:W-:Y:S01]  /*0dc0*/  IMAD.MOV R2, RZ, RZ, -R4 ;  /* 0x000000ffff027224 */ /* 0x002fe200078e0a04 */
[----:B--2---:R-:W-:-:S03]  /*0dd0*/  IADD3 R0, RZ, -R3, RZ ;  /* 0x80000003ff007210 */ /* 0x004fc60007ffe0ff */
[----:B------:R-:W-:Y:S01]  /*0de0*/  IMAD R8, R9, R2, R11 ;  /* 0x0000000209087224 */ /* 0x000fe200078e020b */
[----:B------:R-:W-:Y:S01]  /*0df0*/  IABS R9, R6 ;  /* 0x0000000600097213 */ /* 0x000fe20000000000 */
[----:B------:R-:W-:-:S03]  /*0e00*/  IMAD.MOV.U32 R2, RZ, RZ, R0 ;  /* 0x000000ffff027224 */ /* 0x000fc600078e0000 */
[----:B------:R-:W-:Y:S01]  /*0e10*/  IABS R0, R8 ;  /* 0x0000000800007213 */ /* 0x000fe20000000000 */
[----:B------:R-:W-:Y:S02]  /*0e20*/  IMAD R7, R2, R5, RZ ;  /* 0x0000000502077224 */ /* 0x000fe400078e02ff */
[----:B------:R-:W-:Y:S02]  /*0e30*/  IMAD.MOV.U32 R2, RZ, RZ, RZ ;  /* 0x000000ffff027224 */ /* 0x000fe400078e00ff */
[----:B------:R-:W-:Y:S01]  /*0e40*/  IMAD.MOV.U32 R4, RZ, RZ, R0 ;  /* 0x000000ffff047224 */ /* 0x000fe200078e0000 */
[----:B------:R-:W-:Y:S01]  /*0e50*/  IADD3 R0, RZ, -R9, RZ ;  /* 0x80000009ff007210 */ /* 0x000fe20007ffe0ff */
[----:B------:R-:W-:-:S04]  /*0e60*/  IMAD.HI.U32 R3, R3, R7, R2 ;  /* 0x0000000703037227 */ /* 0x000fc800078e0002 */
[----:B------:R-:W-:Y:S02]  /*0e70*/  IMAD.MOV.U32 R2, RZ, RZ, R0 ;  /* 0x000000ffff027224 */ /* 0x000fe400078e0000 */
[----:B------:R-:W-:Y:S01]  /*0e80*/  IMAD.HI.U32 R0, R3, R4, RZ ;  /* 0x0000000403007227 */ /* 0x000fe200078e00ff */
[----:B------:R-:W-:-:S03]  /*0e90*/  IADD3 R3, R10, 0x1000000, R8 ;  /* 0x010000000a037810 */ /* 0x000fc60007ffe008 */
[----:B------:R-:W-:-:S05]  /*0ea0*/  IMAD R2, R0, R2, R4 ;  /* 0x0000000200027224 */ /* 0x000fca00078e0204 */
[----:B------:R-:W-:-:S13]  /*0eb0*/  ISETP.GT.U32.AND P0, PT, R5, R2, PT ;  /* 0x000000020500720c */ /* 0x000fda0003f04070 */
[----:B------:R-:W-:Y:S01]  /*0ec0*/  @!P0 IMAD.IADD R2, R2, 0x1, -R5 ;  /* 0x0000000102028824 */ /* 0x000fe200078e0a05 */
[----:B------:R-:W-:Y:S02]  /*0ed0*/  @!P0 IADD3 R0, R0, 0x1, RZ ;  /* 0x0000000100008810 */ /* 0x000fe40007ffe0ff */
[----:B------:R-:W-:Y:S02]  /*0ee0*/  ISETP.NE.AND P0, PT, R6, RZ, PT ;  /* 0x000000ff0600720c */ /* 0x000fe40003f05270 */
[----:B------:R-:W-:Y:S02]  /*0ef0*/  ISETP.GE.U32.AND P2, PT, R2, R5, PT ;  /* 0x000000050200720c */ /* 0x000fe40003f46070 */
[----:B------:R-:W-:-:S04]  /*0f00*/  LOP3.LUT R2, R8, R6, RZ, 0x3c, !PT ;  /* 0x0000000608027212 */ /* 0x000fc800078e3cff */
[----:B------:R-:W-:Y:S01]  /*0f10*/  ISETP.GE.AND P1, PT, R2, RZ, PT ;  /* 0x000000ff0200720c */ /* 0x000fe20003f26270 */
[----:B------:R-:W-:-:S06]  /*0f20*/  IMAD.MOV R2, RZ, RZ, -R6 ;  /* 0x000000ffff027224 */ /* 0x000fcc00078e0a06 */
[----:B------:R-:W-:-:S06]  /*0f30*/  @P2 IADD3 R0, R0, 0x1, RZ ;  /* 0x0000000100002810 */ /* 0x000fcc0007ffe0ff */
[----:B------:R-:W-:Y:S02]  /*0f40*/  @!P1 IADD3 R0, -R0, RZ, RZ ;  /* 0x000000ff00009210 */ /* 0x000fe40007ffe1ff */
[----:B------:R-:W-:-:S05]  /*0f50*/  @!P0 LOP3.LUT R0, RZ, R6, RZ, 0x33, !PT ;  /* 0x00000006ff008212 */ /* 0x000fca00078e33ff */
[----:B------:R-:W-:-:S05]  /*0f60*/  IMAD R2, R0, R2, R3 ;  /* 0x0000000200027224 */ /* 0x000fca00078e0203 */
[----:B------:R1:W-:Y:S02]  /*0f70*/  STL [R1+0x78], R2 ;  /* 0x0000780201007387 */ /* 0x0003e40000100800 */
.L_x_393:
[----:B------:R-:W-:Y:S05]  /*0f80*/  BSYNC B0 ;  /* 0x0000000000007941 */ /* 0x000fea0003800000 */
.L_x_391:
[----:B------:R-:W-:-:S04]  /*0f90*/  LOP3.LUT R0, RZ, R0, RZ, 0x33, !PT ;  /* 0x00000000ff007212 */ /* 0x000fc800078e33ff */
[----:B------:R-:W-:-:S05]  /*0fa0*/  IADD3 R0, R0, R12, RZ ;  /* 0x0000000c00007210 */ /* 0x000fca0007ffe0ff */
[----:B------:R2:W-:Y:S01]  /*0fb0*/  STL [R1+0x74], R0 ;  /* 0x0000740001007387 */ /* 0x0005e20000100800 */
[----:B------:R-:W-:Y:S05]  /*0fc0*/  BRA `(.L_x_394) ;  /* 0x0000006000007947 */ /* 0x000fea0003800000 */
.L_x_382:
[----:B------:R-:W-:Y:S01]  /*0fd0*/  MOV R0, UR4 ;  /* 0x0000000400007c02 */ /* 0x000fe20008000f00 */
[----:B------:R-:W-:Y:S04]  /*0fe0*/  STL [R1+0x74], RZ ;  /* 0x000074ff01007387 */ /* 0x000fe80000100800 */
[----:B------:R-:W-:Y:S04]  /*0ff0*/  STL [R1+0x78], RZ ;  /* 0x000078ff01007387 */ /* 0x000fe80000100800 */
[----:B------:R1:W-:Y:S02]  /*1000*/  STL [R1+0x70], R0 ;  /* 0x0000700001007387 */ /* 0x0003e40000100800 */
[----:B-1----:R-:W-:-:S05]  /*1010*/  MOV R0, c[0x0][0x53c] ;  /* 0x00014f0000007a02 */ /* 0x002fca0000000f00 */
[----:B------:R1:W-:Y:S02]  /*1020*/  STL [R1+0x7c], R0 ;  /* 0x00007c0001007387 */ /* 0x0003e40000100800 */
.L_x_394:
[----:B------:R-:W3:Y:S04]  /*1030*/  LDL R4, [R1+0x70] ;  /* 0x0000700001047983 */ /* 0x000ee80000100800 */
[----:B------:R-:W3:Y:S04]  /*1040*/  LDL R5, [R1+0x74] ;  /* 0x0000740001057983 */ /* 0x000ee80000100800 */
[----:B------:R-:W3:Y:S04]  /*1050*/  LDL R6, [R1+0x78] ;  /* 0x0000780001067983 */ /* 0x000ee80000100800 */
[----:B------:R-:W3:Y:S01]  /*1060*/  LDL R7, [R1+0x7c] ;  /* 0x00007c0001077983 */ /* 0x000ee20000100800 */
[----:B------:R-:W-:Y:S01]  /*1070*/  ISETP.NE.AND P0, PT, R13, RZ, PT ;  /* 0x000000ff0d00720c */ /* 0x000fe20003f05270 */
[----:B------:R-:W-:-:S12]  /*1080*/  WARPSYNC 0xffffffff ;  /* 0xffffffff00007948 */ /* 0x000fd80003800000 */
[----:B---3--:R3:W-:Y:S04]  /*1090*/  @!P0 STS.128 [0x1a080], R4 ;  /* 0x01a08004ff008388 */ /* 0x0087e80000000c00 */
[----:B------:R-:W-:Y:S06]  /*10a0*/  BAR.ARV 0x5, 0x100 ;  /* 0x0144000000007b1d */ /* 0x000fec0000002000 */
.L_x_380:
[----:B-12---:R-:W2:Y:S02]  /*10b0*/  LDL R0, [R1+0x7c] ;  /* 0x00007c0001007983 */ /* 0x006ea40000100800 */
[----:B--2---:R-:W-:-:S13]  /*10c0*/  ISETP.GE.AND P0, PT, R0, c[0x0][0x53c], PT ;  /* 0x00014f0000007a0c */ /* 0x004fda0003f06270 */
[----:B------:R-:W-:Y:S05]  /*10d0*/  @P0 EXIT ;  /* 0x000000000000094d */ /* 0x000fea0003800000 */
[----:B------:R-:W1:Y:S02]  /*10e0*/  S2R R17, SR_TID.X ;  /* 0x0000000000117919 */ /* 0x000e640000002100 */
[----:B-1-3--:R-:W-:-:S04]  /*10f0*/  SHF.R.S32.HI R7, RZ, 0x1f, R17 ;  /* 0x0000001fff077819 */ /* 0x00afc80000011411 */
[CC--:B------:R-:W-:Y:S02]  /*1100*/  LEA.HI R0, R7.reuse, R17.reuse, RZ, 0x4 ;  /* 0x0000001107007211 */ /* 0x0c0fe400078f20ff */
[-C--:B------:R-:W-:Y:S02]  /*1110*/  LEA.HI R14, R7, R17.reuse, RZ, 0x3 ;  /* 0x00000011070e7211 */ /* 0x080fe400078f18ff */
[----:B------:R-:W-:Y:S02]  /*1120*/  SHF.R.S32.HI R2, RZ, 0x4, R0 ;  /* 0x00000004ff027819 */ /* 0x000fe40000011400 */
[----:B------:R-:W-:Y:S02]  /*1130*/  SHF.R.S32.HI R4, RZ, 0x3, R14 ;  /* 0x00000003ff047819 */ /* 0x000fe4000001140e */
[----:B------:R-:W-:Y:S02]  /*1140*/  LOP3.LUT R3, R14, 0xfffffff8, RZ, 0xc0, !PT ;  /* 0xfffffff80e037812 */ /* 0x000fe400078ec0ff */
[----:B------:R-:W-:Y:S01]  /*1150*/  LOP3.LUT R6, R0, 0xfffffff0, RZ, 0xc0, !PT ;  /* 0xfffffff000067812 */ /* 0x000fe200078ec0ff */
[----:B------:R-:W-:Y:S01]  /*1160*/  IMAD.SHL.U32 R4, R4, 0x40, RZ ;  /* 0x0000004004047824 */ /* 0x000fe200078e00ff */
[----:B------:R-:W-:Y:S01]  /*1170*/  LEA.HI R0, R0, R2, RZ, 0x1 ;  /* 0x0000000200007211 */ /* 0x000fe200078f08ff */
[----:B------:R-:W-:Y:S01]  /*1180*/  IMAD.IADD R10, R17, 0x1, -R3 ;  /* 0x00000001110a7824 */ /* 0x000fe200078e0a03 */
[----:B------:R-:W-:-:S02]  /*1190*/  LEA.HI R15, R7, R17, RZ, 0x2 ;  /* 0x00000011070f7211 */ /* 0x000fc400078f10ff */
[----:B------:R-:W-:Y:S02]  /*11a0*/  LOP3.LUT R3, R0, 0xfffffffe, RZ, 0xc0, !PT ;  /* 0xfffffffe00037812 */ /* 0x000fe400078ec0ff */
[--C-:B------:R-:W-:Y:S02]  /*11b0*/  SHF.R.S32.HI R8, RZ, 0x2, R15.reuse ;  /* 0x00000002ff087819 */ /* 0x100fe4000001140f */
[----:B------:R-:W-:Y:S01]  /*11c0*/  SHF.R.S32.HI R5, RZ, 0x1f, R15 ;  /* 0x0000001fff057819 */ /* 0x000fe2000001140f */
[----:B------:R-:W-:Y:S01]  /*11d0*/  IMAD.IADD R11, R2, 0x1, -R3 ;  /* 0x00000001020b7824 */ /* 0x000fe200078e0a03 */
[----:B------:R-:W-:Y:S01]  /*11e0*/  LOP3.LUT R0, R4, 0x1c0, RZ, 0xc0, !PT ;  /* 0x000001c004007812 */ /* 0x000fe200078ec0ff */
[----:B------:R-:W-:Y:S01]  /*11f0*/  IMAD.SHL.U32 R4, R10, 0x8, RZ ;  /* 0x000000080a047824 */ /* 0x000fe200078e00ff */
[----:B------:R-:W-:Y:S01]  /*1200*/  LEA.HI R5, R5, R8, RZ, 0x3 ;  /* 0x0000000805057211 */ /* 0x000fe200078f18ff */
[----:B------:R-:W-:Y:S01]  /*1210*/  IMAD.IADD R2, R17, 0x1, -R6 ;  /* 0x0000000111027824 */ /* 0x000fe200078e0a06 */
[----:B------:R-:W-:-:S02]  /*1220*/  LEA.HI R6, R7, R17, RZ, 0x5 ;  /* 0x0000001107067211 */ /* 0x000fc400078f28ff */
[----:B------:R-:W-:Y:S02]  /*1230*/  LOP3.LUT R4, R0, 0x38, R4, 0xf8, !PT ;  /* 0x0000003800047812 */ /* 0x000fe400078ef804 */
[----:B------:R-:W-:Y:S02]  /*1240*/  SHF.R.U32.HI R0, RZ, 0x3, R0 ;  /* 0x00000003ff007819 */ /* 0x000fe40000011600 */
[----:B------:R-:W-:Y:S02]  /*1250*/  LOP3.LUT R3, R5, 0xfffffff8, RZ, 0xc0, !PT ;  /* 0xfffffff805037812 */ /* 0x000fe400078ec0ff */
[----:B------:R-:W-:Y:S02]  /*1260*/  SHF.R.S32.HI R5, RZ, 0x1f, R2 ;  /* 0x0000001fff057819 */ /* 0x000fe40000011402 */
[----:B------:R-:W-:Y:S01]  /*1270*/  LOP3.LUT R12, R4, R0, RZ, 0x3c, !PT ;  /* 0x00000000040c7212 */ /* 0x000fe200078e3cff */
[----:B------:R-:W-:Y:S01]  /*1280*/  IMAD.IADD R8, R8, 0x1, -R3 ;  /* 0x0000000108087824 */ /* 0x000fe200078e0a03 */
[----:B------:R-:W-:Y:S01]  /*1290*/  LOP3.LUT R0, R6, 0xffffffe0, RZ, 0xc0, !PT ;  /* 0xffffffe006007812 */ /* 0x000fe200078ec0ff */
[----:B------:R-:W-:Y:S01]  /*12a0*/  IMAD.SHL.U32 R3, R10, 0x40, RZ ;  /* 0x000000400a037824 */ /* 0x000fe200078e00ff */
[----:B------:R-:W-:-:S02]  /*12b0*/  LEA.HI R13, R5, R2, RZ, 0x3 ;  /* 0x00000002050d7211 */ /* 0x000fc400078f18ff */
[--C-:B------:R-:W-:Y:S02]  /*12c0*/  SHF.R.S32.HI R9, RZ, 0x5, R6.reuse ;  /* 0x00000005ff097819 */ /* 0x100fe40000011406 */
[----:B------:R-:W-:Y:S01]  /*12d0*/  SHF.R.S32.HI R4, RZ, 0x1f, R6 ;  /* 0x0000001fff047819 */ /* 0x000fe20000011406 */
[----:B------:R-:W-:Y:S01]  /*12e0*/  IMAD.IADD R6, R17, 0x1, -R0 ;  /* 0x0000000111067824 */ /* 0x000fe200078e0a00 */
[----:B------:R-:W-:Y:S02]  /*12f0*/  LOP3.LUT R5, R13, 0xfffffff8, RZ, 0xc0, !PT ;  /* 0xfffffff80d057812 */ /* 0x000fe400078ec0ff */
[----:B------:R-:W-:Y:S02]  /*1300*/  LOP3.LUT R0, R3, 0x1c0, RZ, 0xc0, !PT ;  /* 0x000001c003007812 */ /* 0x000fe400078ec0ff */
[----:B------:R-:W-:Y:S01]  /*1310*/  SHF.R.S32.HI R10, RZ, 0x1f, R6 ;  /* 0x0000001fff0a7819 */ /* 0x000fe20000011406 */
[----:B------:R-:W-:Y:S01]  /*1320*/  IMAD.IADD R5, R2, 0x1, -R5 ;  /* 0x0000000102057824 */ /* 0x000fe200078e0a05 */
[----:B------:R-:W-:-:S02]  /*1330*/  LEA.HI R2, R4, R9, RZ, 0x3 ;  /* 0x0000000904027211 */ /* 0x000fc400078f18ff */
[----:B------:R-:W-:Y:S02]  /*1340*/  LOP3.LUT R4, R0, 0x8, R14, 0xf8, !PT ;  /* 0x0000000800047812 */ /* 0x000fe400078ef80e */
[----:B------:R-:W-:Y:S02]  /*1350*/  SHF.R.U32.HI R3, RZ, 0x3, R0 ;  /* 0x00000003ff037819 */ /* 0x000fe40000011600 */
[----:B------:R-:W-:Y:S02]  /*1360*/  LEA.HI R7, R7, R17, RZ, 0x6 ;  /* 0x0000001107077211 */ /* 0x000fe400078f30ff */
[----:B------:R-:W-:Y:S02]  /*1370*/  LEA.HI R0, R10, R6, RZ, 0x2 ;  /* 0x000000060a007211 */ /* 0x000fe400078f10ff */
[----:B------:R-:W-:Y:S01]  /*1380*/  LOP3.LUT R2, R2, 0xffffff8, RZ, 0xc0, !PT ;  /* 0x0ffffff802027812 */ /* 0x000fe200078ec0ff */
[----:B------:R-:W-:Y:S01]  /*1390*/  IMAD.SHL.U32 R7, R7, 0x8, RZ ;  /* 0x0000000807077824 */ /* 0x000fe200078e00ff */
[----:B------:R-:W-:-:S02]  /*13a0*/  LOP3.LUT R10, R4, R3, RZ, 0x3c, !PT ;  /* 0x00000003040a7212 */ /* 0x000fc400078e3cff */
[----:B------:R-:W-:Y:S01]  /*13b0*/  SHF.R.S32.HI R3, RZ, 0x2, R0 ;  /* 0x00000002ff037819 */ /* 0x000fe20000011400 */
[----:B------:R-:W-:Y:S01]  /*13c0*/  IMAD.IADD R4, R9, 0x1, -R2 ;  /* 0x0000000109047824 */ /* 0x000fe200078e0a02 */
[----:B------:R-:W-:Y:S02]  /*13d0*/  LOP3.LUT R0, R0, 0x7ffffffc, RZ, 0xc0, !PT ;  /* 0x7ffffffc00007812 */ /* 0x000fe400078ec0ff */
[----:B------:R-:W-:Y:S01]  /*13e0*/  LOP3.LUT R2, R8, 0x1, RZ, 0xc0, !PT ;  /* 0x0000000108027812 */ /* 0x000fe200078ec0ff */
[----:B------:R-:W-:Y:S01]  /*13f0*/  IMAD R16, R4, 0x10, R3 ;  /* 0x0000001004107824 */ /* 0x000fe200078e0203 */
[----:B------:R-:W-:Y:S01]  /*1400*/  LOP3.LUT R14, R12, 0x7ffffe00, R7, 0xf8, !PT ;  /* 0x7ffffe000c0e7812 */ /* 0x000fe200078ef807 */
[----:B------:R-:W-:Y:S01]  /*1410*/  IMAD.IADD R12, R6, 0x1, -R0 ;  /* 0x00000001060c7824 */ /* 0x000fe200078e0a00 */
[----:B------:R-:W-:Y:S01]  /*1420*/  ISETP.NE.U32.AND P4, PT, R2, 0x1, PT ;  /* 0x000000010200780c */ /* 0x000fe20003f85070 */
[----:B------:R-:W-:Y:S01]  /*1430*/  IMAD.SHL.U32 R0, R5, 0x40, RZ ;  /* 0x0000004005007824 */ /* 0x000fe200078e00ff */
[----:B------:R-:W-:Y:S01]  /*1440*/  LOP3.LUT R2, R15, 0xfffffffc, RZ, 0xc0, !PT ;  /* 0xfffffffc0f027812 */ /* 0x000fe200078ec0ff */
[----:B------:R-:W-:Y:S01]  /*1450*/  IMAD.SHL.U32 R4, R11, 0x8, RZ ;  /* 0x000000080b047824 */ /* 0x000fe200078e00ff */
[----:B------:R-:W-:Y:S01]  /*1460*/  LOP3.LUT P3, RZ, R5, 0x2, RZ, 0xc0, !PT ;  /* 0x0000000205ff7812 */ /* 0x000fe2000786c0ff */
[----:B------:R-:W-:Y:S01]  /*1470*/  IMAD.SHL.U32 R14, R14, 0x2, RZ ;  /* 0x000000020e0e7824 */ /* 0x000fe200078e00ff */
[----:B------:R-:W-:Y:S01]  /*1480*/  LOP3.LUT R3, R0, 0x1c0, RZ, 0xc0, !PT ;  /* 0x000001c000037812 */ /* 0x000fe200078ec0ff */
[----:B------:R-:W-:Y:S01]  /*1490*/  IMAD.IADD R2, R17, 0x1, -R2 ;  /* 0x0000000111027824 */ /* 0x000fe200078e0a02 */
[----:B------:R-:W-:Y:S01]  /*14a0*/  LOP3.LUT P0, RZ, R5, 0x4, RZ, 0xc0, !PT ;  /* 0x0000000405ff7812 */ /* 0x000fe2000780c0ff */
[----:B------:R-:W-:Y:S01]  /*14b0*/  IMAD.SHL.U32 R5, R8, 0x40, RZ ;  /* 0x0000004008057824 */ /* 0x000fe200078e00ff */
[----:B------:R-:W-:Y:S01]  /*14c0*/  LOP3.LUT R6, R3, 0x8, R4, 0xf8, !PT ;  /* 0x0000000803067812 */ /* 0x000fe200078ef804 */
[----:B------:R-:W-:Y:S01]  /*14d0*/  IMAD R0, R11, 0x200, R10 ;  /* 0x000002000b007824 */ /* 0x000fe200078e020a */
[----:B------:R-:W-:Y:S01]  /*14e0*/  SHF.R.U32.HI R4, RZ, 0x3, R3 ;  /* 0x00000003ff047819 */ /* 0x000fe20000011603 */
[----:B------:R-:W-:Y:S01]  /*14f0*/  IMAD.MOV.U32 R10, RZ, RZ, 0x20 ;  /* 0x00000020ff0a7424 */ /* 0x000fe200078e00ff */
[----:B------:R-:W-:Y:S01]  /*1500*/  LEA.HI R3, R2, R2, RZ, 0x1 ;  /* 0x0000000202037211 */ /* 0x000fe200078f08ff */
[----:B------:R-:W-:Y:S01]  /*1510*/  IMAD.MOV.U32 R11, RZ, RZ, 0x40 ;  /* 0x00000040ff0b7424 */ /* 0x000fe200078e00ff */
[----:B------:R-:W-:Y:S01]  /*1520*/  LOP3.LUT R7, R6, R4, RZ, 0x3c, !PT ;  /* 0x0000000406077212 */ /* 0x000fe200078e3cff */
[----:B------:R-:W-:Y:S01]  /*1530*/  IMAD.MOV.U32 R6, RZ, RZ, 0x10 ;  /* 0x00000010ff067424 */ /* 0x000fe200078e00ff */
[----:B------:R-:W-:Y:S01]  /*1540*/  LOP3.LUT R3, R3, 0x1ffffffe, RZ, 0xc0, !PT ;  /* 0x1ffffffe03037812 */ /* 0x000fe200078ec0ff */
[----:B------:R-:W-:Y:S01]  /*1550*/  STL [R1+0xac], R16 ;  /* 0x0000ac1001007387 */ /* 0x000fe20000100800 */
[----:B------:R-:W-:Y:S01]  /*1560*/  LOP3.LUT R4, R5, 0x1c0, RZ, 0xc0, !PT ;  /* 0x000001c005047812 */ /* 0x000fe200078ec0ff */
[----:B------:R-:W-:Y:S01]  /*1570*/  IMAD R5, R9, 0x200, R2 ;  /* 0x0000020009057824 */ /* 0x000fe200078e0202 */
[----:B------:R-:W-:Y:S01]  /*1580*/  R2P PR, R8, 0x6 ;  /* 0x0000000608007804 */ /* 0x000fe20000000000 */
[----:B------:R-:W-:Y:S01]  /*1590*/  IMAD.IADD R8, R2, 0x1, -R3 ;  /* 0x0000000102087824 */ /* 0x000fe200078e0a03 */
[----:B------:R-:W-:Y:S01]  /*15a0*/  LEA.HI R2, R4, R4, RZ, 0x1d ;  /* 0x0000000404027211 */ /* 0x000fe200078fe8ff */
[----:B------:R-:W-:Y:S01]  /*15b0*/  STL [R1+0x18], R14 ;  /* 0x0000180e01007387 */ /* 0x000fe20000100800 */
[----:B------:R-:W-:Y:S01]  /*15c0*/  SEL R4, R6, 0xfffffff0, !P3 ;  /* 0xfffffff006047807 */ /* 0x000fe20005800000 */
[----:B------:R-:W-:Y:S01]  /*15d0*/  IMAD.SHL.U32 R6, R13, 0x40, RZ ;  /* 0x000000400d067824 */ /* 0x000fe200078e00ff */
[----:B------:R-:W-:Y:S01]  /*15e0*/  SEL R3, R10, 0xffffffe0, !P0 ;  /* 0xffffffe00a037807 */ /* 0x000fe20004000000 */
[----:B------:R-:W-:Y:S01]  /*15f0*/  IMAD.U32 R2, R5, 0x2, R2 ;  /* 0x0000000205027824 */ /* 0x000fe200078e0002 */
[----:B------:R-:W-:-:S02]  /*1600*/  SEL R5, R11, 0xffffffc0, !P2 ;  /* 0xffffffc00b057807 */ /* 0x000fc40005000000 */
[----:B------:R-:W-:Y:S01]  /*1610*/  LEA R135, R0, 0x14080, 0x1 ;  /* 0x0001408000877811 */ /* 0x000fe200078e08ff */
[----:B------:R-:W-:Y:S01]  /*1620*/  IMAD.IADD R4, R4, 0x1, R3 ;  /* 0x0000000104047824 */ /* 0x000fe200078e0203 */
[----:B------:R-:W-:Y:S01]  /*1630*/  LOP3.LUT R3, R7, 0x7ffffe00, R6, 0xf8, !PT ;  /* 0x7ffffe0007037812 */ /* 0x000fe200078ef806 */
[----:B------:R-:W-:Y:S01]  /*1640*/  IMAD.SHL.U32 R7, R12, 0x2, RZ ;  /* 0x000000020c077824 */ /* 0x000fe200078e00ff */
[----:B------:R-:W-:Y:S02]  /*1650*/  SEL R6, R10, 0xffffffe0, !P1 ;  /* 0xffffffe00a067807 */ /* 0x000fe40004800000 */
[----:B------:R-:W-:Y:S01]  /*1660*/  LEA R13, R2, 0x80, 0x1 ;  /* 0x00000080020d7811 */ /* 0x000fe200078e08ff */
[----:B------:R-:W-:Y:S01]  /*1670*/  IMAD R2, R8, 0x8, R16 ;  /* 0x0000000808027824 */ /* 0x000fe200078e0210 */
[----:B------:R1:W-:Y:S01]  /*1680*/  STL [R1+0x2c], R7 ;  /* 0x00002c0701007387 */ /* 0x0003e20000100800 */
[----:B------:R-:W-:Y:S02]  /*1690*/  LEA R238, R3, 0x4080, 0x1 ;  /* 0x0000408003ee7811 */ /* 0x000fe400078e08ff */
[C---:B------:R-:W-:Y:S01]  /*16a0*/  IADD3 R12, R13.reuse, -0x10, RZ ;  /* 0xfffffff00d0c7810 */ /* 0x040fe20007ffe0ff */
[C---:B------:R-:W-:Y:S01]  /*16b0*/  IMAD.IADD R8, R13.reuse, 0x1, R5 ;  /* 0x000000010d087824 */ /* 0x040fe200078e0205 */
[----:B------:R-:W-:Y:S01]  /*16c0*/  @P4 IADD3 R12, R13, 0x10, RZ ;  /* 0x000000100d0c4810 */ /* 0x000fe20007ffe0ff */
[----:B------:R-:W-:Y:S01]  /*16d0*/  STL [R1+0x88], R13 ;  /* 0x0000880d01007387 */ /* 0x000fe20000100800 */
[----:B------:R-:W-:-:S03]  /*16e0*/  SEL R0, R11, 0xffffffc0, !P0 ;  /* 0xffffffc00b007807 */ /* 0x000fc60004000000 */
[----:B------:R2:W-:Y:S02]  /*16f0*/  STL [R1+0x80], R2 ;  /* 0x0000800201007387 */ /* 0x0005e40000100800 */
[----:B------:R-:W-:Y:S02]  /*1700*/  IMAD.IADD R239, R238, 0x1, R0 ;  /* 0x00000001eeef7824 */ /* 0x000fe400078e0200 */
[----:B-1----:R-:W-:-:S04]  /*1710*/  IMAD.IADD R7, R13, 0x1, R6 ;  /* 0x000000010d077824 */ /* 0x002fc800078e0206 */
[----:B------:R-:W-:Y:S01]  /*1720*/  IMAD.IADD R3, R7, 0x1, R5 ;  /* 0x0000000107037824 */ /* 0x000fe200078e0205 */
[----:B------:R1:W-:Y:S04]  /*1730*/  STL [R1+0x94], R7 ;  /* 0x0000940701007387 */ /* 0x0003e80000100800 */
[----:B------:R3:W-:Y:S01]  /*1740*/  STL [R1+0xa4], R8 ;  /* 0x0000a40801007387 */ /* 0x0007e20000100800 */
[----:B--2---:R-:W-:-:S03]  /*1750*/  SEL R2, R10, 0xffffffe0, !P3 ;  /* 0xffffffe00a027807 */ /* 0x004fc60005800000 */
[----:B------:R-:W-:Y:S01]  /*1760*/  STL [R1+0x8c], R12 ;  /* 0x00008c0c01007387 */ /* 0x000fe20000100800 */
[--C-:B------:R-:W-:Y:S01]  /*1770*/  IADD3 R241, R0, R238, R2.reuse ;  /* 0x000000ee00f17210 */ /* 0x100fe20007ffe002 */
[----:B------:R-:W-:Y:S02]  /*1780*/  IMAD.IADD R240, R238, 0x1, R2 ;  /* 0x00000001eef07824 */ /* 0x000fe400078e0202 */
[----:B------:R2:W-:Y:S01]  /*1790*/  STL [R1+0xa0], R3 ;  /* 0x0000a00301007387 */ /* 0x0005e20000100800 */
[----:B-1----:R-:W-:Y:S02]  /*17a0*/  IMAD.IADD R7, R6, 0x1, R12 ;  /* 0x0000000106077824 */ /* 0x002fe400078e020c */
[----:B------:R-:W-:Y:S02]  /*17b0*/  IMAD R6, R9, 0x800, R238 ;  /* 0x0000080009067824 */ /* 0x000fe400078e02ee */
[----:B---3--:R-:W-:-:S05]  /*17c0*/  IMAD.IADD R8, R5, 0x1, R12 ;  /* 0x0000000105087824 */ /* 0x008fca00078e020c */
[----:B------:R-:W-:Y:S01]  /*17d0*/  STL [R1+0x9c], R8 ;  /* 0x00009c0801007387 */ /* 0x000fe20000100800 */
[----:B--2---:R-:W-:-:S03]  /*17e0*/  IMAD R3, R4, 0x2, R238 ;  /* 0x0000000204037824 */ /* 0x004fc600078e02ee */
[----:B------:R-:W-:Y:S01]  /*17f0*/  STL [R1+0x90], R7 ;  /* 0x0000900701007387 */ /* 0x000fe20000100800 */
[----:B------:R-:W-:-:S03]  /*1800*/  IMAD.IADD R4, R7, 0x1, R5 ;  /* 0x0000000107047824 */ /* 0x000fc600078e0205 */
[----:B------:R1:W-:Y:S04]  /*1810*/  STL [R1+0x4], R3 ;  /* 0x0000040301007387 */ /* 0x0003e80000100800 */
[----:B------:R2:W-:Y:S01]  /*1820*/  STL [R1+0x98], R4 ;  /* 0x0000980401007387 */ /* 0x0005e20000100800 */
[--C-:B-1----:R-:W-:Y:S02]  /*1830*/  IMAD.IADD R3, R2, 0x1, R6.reuse ;  /* 0x0000000102037824 */ /* 0x102fe400078e0206 */
[C---:B------:R-:W-:Y:S02]  /*1840*/  IMAD.IADD R2, R0.reuse, 0x1, R6 ;  /* 0x0000000100027824 */ /* 0x040fe400078e0206 */
[----:B------:R-:W-:Y:S01]  /*1850*/  IMAD.IADD R0, R0, 0x1, R3 ;  /* 0x0000000100007824 */ /* 0x000fe200078e0203 */
[----:B------:R2:W-:Y:S04]  /*1860*/  STL [R1+0x8], R3 ;  /* 0x0000080301007387 */ /* 0x0005e80000100800 */
[----:B------:R2:W-:Y:S04]  /*1870*/  STL [R1+0x10], R2 ;  /* 0x0000100201007387 */ /* 0x0005e80000100800 */
[----:B------:R2:W-:Y:S02]  /*1880*/  STL [R1+0xc], R0 ;  /* 0x00000c0001007387 */ /* 0x0005e40000100800 */
.L_x_521:
[----:B------:R-:W3:Y:S01]  /*1890*/  LDL R16, [R1+0x7c] ;  /* 0x00007c0001107983 */ /* 0x000ee20000100800 */
[----:B------:R-:W-:-:S02]  /*18a0*/  ISETP.NE.U32.AND P0, PT, RZ, c[0x0][0x370], PT ;  /* 0x0000dc00ff007a0c */ /* 0x000fc40003f05070 */
[----:B------:R-:W-:Y:S01]  /*18b0*/  ISETP.NE.U32.AND P2, PT, RZ, c[0x0][0x360], PT ;  /* 0x0000d800ff007a0c */ /* 0x000fe20003f45070 */
[----:B------:R-:W4:Y:S01]  /*18c0*/  LDL R15, [R1+0x78] ;  /* 0x00007800010f7983 */ /* 0x000f220000100800 */
[----:B------:R-:W-:Y:S02]  /*18d0*/  ISETP.NE.AND.EX P1, PT, RZ, c[0x0][0x374], PT, P0 ;  /* 0x0000dd00ff007a0c */ /* 0x000fe40003f25300 */
[----:B------:R-:W-:Y:S01]  /*18e0*/  ISETP.NE.AND.EX P0, PT, RZ, c[0x0][0x364], PT, P2 ;  /* 0x0000d900ff007a0c */ /* 0x000fe20003f05320 */
[----:B------:R-:W-:Y:S01]  /*18f0*/  IMAD.MOV.U32 R14, RZ, RZ, 0x4 ;  /* 0x00000004ff0e7424 */ /* 0x000fe200078e00ff */
[----:B------:R-:W-:Y:S02]  /*1900*/  ISETP.NE.U32.AND P3, PT, RZ, c[0x0][0x348], PT ;  /* 0x0000d200ff007a0c */ /* 0x000fe40003f65070 */
[----:B------:R-:W-:Y:S02]  /*1910*/  ISETP.NE.U32.AND P4, PT, RZ, c[0x0][0x350], PT ;  /* 0x0000d400ff007a0c */ /* 0x000fe40003f85070 */
[----:B------:R-:W-:-:S02]  /*1920*/  ISETP.NE.AND.EX P3, PT, RZ, c[0x0][0x34c], PT, P3 ;  /* 0x0000d300ff007a0c */ /* 0x000fc40003f65330 */
[----:B------:R-:W-:Y:S01]  /*1930*/  ISETP.NE.AND.EX P4, PT, RZ, c[0x0][0x354], PT, P4 ;  /* 0x0000d500ff007a0c */ /* 0x000fe20003f85340 */
[----:B--2---:R-:W-:Y:S01]  /*1940*/  IMAD.MOV.U32 R4, RZ, RZ, RZ ;  /* 0x000000ffff047224 */ /* 0x004fe200078e00ff */
[----:B------:R-:W-:-:S03]  /*1950*/  CS2R R12, SRZ ;  /* 0x00000000000c7805 */ /* 0x000fc6000001ff00 */
[----:B---3--:R-:W-:-:S05]  /*1960*/  @P0 IMAD.WIDE R8, R16, R14, c[0x0][0x360] ;  /* 0x0000d80010080625 */ /* 0x008fca00078e020e */
[----:B------:R-:W2:Y:S01]  /*1970*/  @P0 LDG.E R0, [R8.64] ;  /* 0x0000000608000981 */ /* 0x000ea2000c1e1900 */
[----:B------:R-:W-:-:S04]  /*1980*/  @P1 IMAD.WIDE R10, R16, R14, c[0x0][0x370] ;  /* 0x0000dc00100a1625 */ /* 0x000fc800078e020e */
[CC--:B------:R-:W-:Y:S01]  /*1990*/  IMAD.WIDE R6, R16.reuse, R14.reuse, c[0x0][0x348] ;  /* 0x0000d20010067625 */ /* 0x0c0fe200078e020e */
[----:B------:R1:W5:Y:S03]  /*19a0*/  @P1 LDG.E R4, [R10.64] ;  /* 0x000000060a041981 */ /* 0x000366000c1e1900 */
[----:B------:R-:W-:Y:S01]  /*19b0*/  IMAD.WIDE R2, R16, R14, c[0x0][0x350] ;  /* 0x0000d40010027625 */ /* 0x000fe200078e020e */
[----:B------:R1:W5:Y:S04]  /*19c0*/  @P3 LDG.E R13, [R6.64] ;  /* 0x00000006060d3981 */ /* 0x000368000c1e1900 */
[----:B------:R1:W5:Y:S01]  /*19d0*/  @P4 LDG.E R12, [R2.64] ;  /* 0x00000006020c4981 */ /* 0x000362000c1e1900 */
[----:B----4-:R-:W-:-:S05]  /*19e0*/  LOP3.LUT R29, R15, 0xffff, RZ, 0xc0, !PT ;  /* 0x0000ffff0f1d7812 */ /* 0x010fca00078ec0ff */
[----:B------:R1:W-:Y:S01]  /*19f0*/  STL [R1+0x84], R29 ;  /* 0x0000841d01007387 */ /* 0x0003e20000100800 */
[----:B------:R-:W-:Y:S03]  /*1a00*/  YIELD ;  /* 0x0000000000007946 */ /* 0x000fe60003800000 */
[----:B--2---:R1:W-:Y:S01]  /*1a10*/  @P0 STL [R1+0x34], R0 ;  /* 0x0000340001000387 */ /* 0x0043e20000100800 */
[----:B------:R-:W-:Y:S05]  /*1a20*/  @P0 BRA `(.L_x_395) ;  /* 0x0000007000000947 */ /* 0x000fea0003800000 */
[----:B-1----:R-:W-:-:S05]  /*1a30*/  MOV R0, c[0x0][0x168] ;  /* 0x00005a0000007a02 */ /* 0x002fca0000000f00 */
[----:B------:R1:W-:Y:S01]  /*1a40*/  STL [R1+0x34], R0 ;  /* 0x0000340001007387 */ /* 0x0003e20000100800 */
[----:B------:R-:W-:Y:S05]  /*1a50*/  @!P3 BRA `(.L_x_395) ;  /* 0x000000400000b947 */ /* 0x000fea0003800000 */
[----:B------:R-:W2:Y:S04]  /*1a60*/  LDG.E R5, [R6.64] ;  /* 0x0000000606057981 */ /* 0x000ea8000c1e1900 */
[----:B-1----:R-:W2:Y:S02]  /*1a70*/  LDG.E R0, [R6.64+0x4] ;  /* 0x0000040606007981 */ /* 0x002ea4000c1e1900 */
[----:B--2---:R-:W-:-:S05]  /*1a80*/  IADD3 R0, -R5, R0, RZ ;  /* 0x0000000005007210 */ /* 0x004fca0007ffe1ff */
[----:B------:R1:W-:Y:S02]  /*1a90*/  STL [R1+0x34], R0 ;  /* 0x0000340001007387 */ /* 0x0003e40000100800 */
.L_x_395:
[----:B------:R-:W-:-:S04]  /*1aa0*/  ISETP.NE.U32.AND P0, PT, RZ, c[0x0][0x368], PT ;  /* 0x0000da00ff007a0c */ /* 0x000fc80003f05070 */
[----:B------:R-:W-:-:S13]  /*1ab0*/  ISETP.NE.AND.EX P0, PT, RZ, c[0x0][0x36c], PT, P0 ;  /* 0x0000db00ff007a0c */ /* 0x000fda0003f05300 */
[----:B------:R-:W-:Y:S05]  /*1ac0*/  @!P0 BRA `(.L_x_396) ;  /* 0x0000003000008947 */ /* 0x000fea0003800000 */
[----:B-1----:R-:W-:-:S05]  /*1ad0*/  IMAD.WIDE R2, R16, R14, c[0x0][0x368] ;  /* 0x0000da0010027625 */ /* 0x002fca00078e020e */
[----:B------:R1:W5:Y:S01]  /*1ae0*/  LDG.E R0, [R2.64] ;  /* 0x0000000602007981 */ /* 0x000362000c1e1900 */
[----:B------:R-:W-:Y:S05]  /*1af0*/  BRA `(.L_x_397) ;  /* 0x0000005000007947 */ /* 0x000fea0003800000 */
.L_x_396:
[----:B-1----:R-:W-:Y:S01]  /*1b00*/  MOV R0, c[0x0][0x1d0] ;  /* 0x0000740000007a02 */ /* 0x002fe20000000f00 */
[----:B------:R-:W-:Y:S05]  /*1b10*/  @!P4 BRA `(.L_x_397) ;  /* 0x000000300000c947 */ /* 0x000fea0003800000 */
[----:B------:R-:W2:Y:S04]  /*1b20*/  LDG.E R5, [R2.64] ;  /* 0x0000000602057981 */ /* 0x000ea8000c1e1900 */
[----:B------:R-:W2:Y:S02]  /*1b30*/  LDG.E R0, [R2.64+0x4] ;  /* 0x0000040602007981 */ /* 0x000ea4000c1e1900 */
[----:B--2---:R-:W-:Y:S02]  /*1b40*/  IADD3 R0, -R5, R0, RZ ;  /* 0x0000000005007210 */ /* 0x004fe40007ffe1ff */
.L_x_397:
[----:B-1----:R-:W2:Y:S04]  /*1b50*/  LDL R3, [R1+0x34] ;  /* 0x0000340001037983 */ /* 0x002ea80000100800 */
[----:B------:R-:W3:Y:S04]  /*1b60*/  LDL.LU R2, [R1+0x74] ;  /* 0x0000740001027983 */ /* 0x000ee80000300800 */
[----:B------:R-:W4:Y:S01]  /*1b70*/  LDL.LU R28, [R1+0x14] ;  /* 0x00001400011c7983 */ /* 0x000f220000300800 */
[----:B------:R-:W-:-:S02]  /*1b80*/  IMAD.MOV.U32 R111, RZ, RZ, c[0x0][0x2c4] ;  /* 0x0000b100ff6f7624 */ /* 0x000fc400078e00ff */
[----:B------:R-:W-:Y:S02]  /*1b90*/  IMAD.MOV.U32 R110, RZ, RZ, c[0x0][0x32c] ;  /* 0x0000cb00ff6e7624 */ /* 0x000fe400078e00ff */
[--C-:B-----5:R-:W-:Y:S01]  /*1ba0*/  IMAD.IADD R122, R0, 0x1, -R4.reuse ;  /* 0x00000001007a7824 */ /* 0x120fe200078e0a04 */
[----:B------:R-:W-:Y:S01]  /*1bb0*/  ISETP.NE.AND P5, PT, R111, 0x1, PT ;  /* 0x000000016f00780c */ /* 0x000fe20003fa5270 */
[----:B------:R-:W-:Y:S01]  /*1bc0*/  IMAD.IADD R23, R12, 0x1, R4 ;  /* 0x000000010c177824 */ /* 0x000fe200078e0204 */
[----:B------:R-:W-:Y:S01]  /*1bd0*/  ISETP.GE.AND P1, PT, R110, 0x1, PT ;  /* 0x000000016e00780c */ /* 0x000fe20003f26270 */
[----:B--2---:R-:W-:Y:S02]  /*1be0*/  IMAD.MOV.U32 R114, RZ, RZ, R3 ;  /* 0x000000ffff727224 */ /* 0x004fe400078e0003 */
[----:B---3--:R-:W-:Y:S01]  /*1bf0*/  IMAD.SHL.U32 R115, R2, 0x80, RZ ;  /* 0x0000008002737824 */ /* 0x008fe200078e00ff */
[----:B----4-:R-:W-:-:S04]  /*1c00*/  LOP3.LUT R28, R28, 0xfffff7ff, RZ, 0xc0, !PT ;  /* 0xfffff7ff1c1c7812 */ /* 0x010fc800078ec0ff */
[----:B------:R1:W-:Y:S01]  /*1c10*/  STL [R1+0x68], R115 ;  /* 0x0000687301007387 */ /* 0x0003e20000100800 */
[----:B------:R-:W-:Y:S02]  /*1c20*/  IADD3 R2, R115, 0x7f, RZ ;  /* 0x0000007f73027810 */ /* 0x000fe40007ffe0ff */
[----:B------:R-:W-:Y:S01]  /*1c30*/  @P5 LOP3.LUT R28, R28, 0x800, RZ, 0xfc, !PT ;  /* 0x000008001c1c5812 */ /* 0x000fe200078efcff */
[----:B------:R1:W-:Y:S02]  /*1c40*/  STL [R1+0x38], R122 ;  /* 0x0000387a01007387 */ /* 0x0003e40000100800 */
[----:B------:R-:W-:Y:S01]  /*1c50*/  @P5 IMAD.HI.U32 R3, R2, c[0x0][0x2c8], RZ ;  /* 0x0000b20002035a27 */ /* 0x000fe200078e00ff */
[----:B------:R-:W-:-:S03]  /*1c60*/  LOP3.LUT R28, R28, 0xffffefff, RZ, 0xc0, !PT ;  /* 0xffffefff1c1c7812 */ /* 0x000fc600078ec0ff */
[----:B------:R-:W-:Y:S01]  /*1c70*/  IMAD.MOV.U32 R0, RZ, RZ, R2 ;  /* 0x000000ffff007224 */ /* 0x000fe200078e0002 */
[----:B------:R-:W-:Y:S02]  /*1c80*/  @P1 LOP3.LUT R28, R28, 0x1000, RZ, 0xfc, !PT ;  /* 0x000010001c1c1812 */ /* 0x000fe400078efcff */
[----:B------:R-:W-:Y:S02]  /*1c90*/  IADD3 R2, R122, 0x1, -R114 ;  /* 0x000000017a027810 */ /* 0x000fe40007ffe872 */
[----:B------:R-:W-:Y:S01]  /*1ca0*/  @P5 SHF.R.U32.HI R0, RZ, c[0x0][0x2cc], R3 ;  /* 0x0000b300ff005a19 */ /* 0x000fe20000011603 */
[----:B------:R1:W-:Y:S04]  /*1cb0*/  STL [R1+0x14], R28 ;  /* 0x0000141c01007387 */ /* 0x0003e80000100800 */
[----:B------:R-:W-:-:S05]  /*1cc0*/  IMAD.IADD R0, R2, 0x1, R0 ;  /* 0x0000000102007824 */ /* 0x000fca00078e0200 */
[----:B------:R-:W-:Y:S01]  /*1cd0*/  IADD3 R3, R0, c[0x0][0x328], RZ ;  /* 0x0000ca0000037a10 */ /* 0x000fe20007ffe0ff */
[----:B------:R-:W-:Y:S05]  /*1ce0*/  @!P1 BRA `(.L_x_398) ;  /* 0x0000010000009947 */ /* 0x000fea0003800000 */
[C---:B------:R-:W-:Y:S01]  /*1cf0*/  ISETP.GT.AND P0, PT, R0.reuse, RZ, PT ;  /* 0x000000ff0000720c */ /* 0x040fe20003f04270 */
[----:B------:R-:W-:Y:S01]  /*1d00*/  BSSY B0, `(.L_x_399) ;  /* 0x000000c000007945 */ /* 0x000fe20003800000 */
[----:B------:R-:W-:-:S11]  /*1d10*/  IADD3 R2, R0, -0x1, RZ ;  /* 0xffffffff00027810 */ /* 0x000fd60007ffe0ff */
[----:B------:R-:W-:Y:S05]  /*1d20*/  @P0 BRA `(.L_x_400) ;  /* 0x0000006000000947 */ /* 0x000fea0003800000 */
[----:B------:R-:W-:Y:S01]  /*1d30*/  ISETP.NE.AND P0, PT, R110, 0x1, PT ;  /* 0x000000016e00780c */ /* 0x000fe20003f05270 */
[----:B------:R-:W-:-:S12]  /*1d40*/  IMAD.MOV R0, RZ, RZ, -R0 ;  /* 0x000000ffff007224 */ /* 0x000fd800078e0a00 */
[----:B------:R-:W-:-:S05]  /*1d50*/  @P0 IMAD.HI.U32 R2, R0, c[0x0][0x330], RZ ;  /* 0x0000cc0000020a27 */ /* 0x000fca00078e00ff */
[----:B------:R-:W-:-:S04]  /*1d60*/  @P0 SHF.R.U32.HI R0, RZ, c[0x0][0x334], R2 ;  /* 0x0000cd00ff000a19 */ /* 0x000fc80000011602 */
[----:B------:R-:W-:Y:S01]  /*1d70*/  LOP3.LUT R2, RZ, R0, RZ, 0x33, !PT ;  /* 0x00000000ff027212 */ /* 0x000fe200078e33ff */
[----:B------:R-:W-:Y:S05]  /*1d80*/  BRA `(.L_x_401) ;  /* 0x0000003000007947 */ /* 0x000fea0003800000 */
.L_x_400:
[----:B------:R-:W-:-:S13]  /*1d90*/  ISETP.NE.AND P0, PT, R110, 0x1, PT ;  /* 0x000000016e00780c */ /* 0x000fda0003f05270 */
[----:B------:R-:W-:-:S05]  /*1da0*/  @P0 IMAD.HI.U32 R0, R2, c[0x0][0x330], RZ ;  /* 0x0000cc0002000a27 */ /* 0x000fca00078e00ff */
[----:B------:R-:W-:Y:S02]  /*1db0*/  @P0 SHF.R.U32.HI R2, RZ, c[0x0][0x334], R0 ;  /* 0x0000cd00ff020a19 */ /* 0x000fe40000011600 */
.L_x_401:
[----:B------:R-:W-:Y:S05]  /*1dc0*/  BSYNC B0 ;  /* 0x0000000000007941 */ /* 0x000fea0003800000 */
.L_x_399:
[----:B------:R-:W-:-:S05]  /*1dd0*/  IMAD R2, R2, R110, c[0x0][0x32c] ;  /* 0x0000cb0002027624 */ /* 0x000fca00078e026e */
[----:B------:R-:W-:-:S04]  /*1de0*/  IMNMX R3, R3, R2, PT ;  /* 0x0000000203037217 */ /* 0x000fc80003800200 */
.L_x_398:
[----:B------:R-:W-:Y:S01]  /*1df0*/  IADD3 R3, R3, 0x2f, RZ ;  /* 0x0000002f03037810 */ /* 0x000fe20007ffe0ff */
[----:B------:R-:W-:Y:S01]  /*1e00*/  @P5 IMAD.HI.U32 R4, R115, c[0x0][0x2c8], RZ ;  /* 0x0000b20073045a27 */ /* 0x000fe200078e00ff */
[----:B------:R-:W-:-:S03]  /*1e10*/  IADD3 R2, R122, 0x2f, RZ ;  /* 0x0000002f7a027810 */ /* 0x000fc60007ffe0ff */
[----:B------:R-:W-:-:S04]  /*1e20*/  IMAD.HI R6, R3, 0x2aaaaaab, RZ ;  /* 0x2aaaaaab03067827 */ /* 0x000fc800078e02ff */
[----:B------:R-:W-:Y:S01]  /*1e30*/  IMAD.HI R2, R2, 0x2aaaaaab, RZ ;  /* 0x2aaaaaab02027827 */ /* 0x000fe200078e02ff */
[----:B------:R-:W-:-:S03]  /*1e40*/  SHF.R.U32.HI R5, RZ, 0x1f, R6 ;  /* 0x0000001fff057819 */ /* 0x000fc60000011606 */
[----:B------:R-:W-:Y:S01]  /*1e50*/  IMAD.MOV.U32 R0, RZ, RZ, R115 ;  /* 0x000000ffff007224 */ /* 0x000fe200078e0073 */
[----:B------:R-:W-:Y:S01]  /*1e60*/  @P5 SHF.R.U32.HI R0, RZ, c[0x0][0x2cc], R4 ;  /* 0x0000b300ff005a19 */ /* 0x000fe20000011604 */
[----:B------:R-:W-:Y:S01]  /*1e70*/  IMAD.IADD R3, R122, 0x1, -R114 ;  /* 0x000000017a037824 */ /* 0x000fe200078e0a72 */
[----:B------:R-:W-:Y:S02]  /*1e80*/  SHF.R.U32.HI R4, RZ, 0x1f, R2 ;  /* 0x0000001fff047819 */ /* 0x000fe40000011602 */
[----:B------:R-:W-:Y:S01]  /*1e90*/  LEA.HI.SX32 R5, R6, R5, 0x1d ;  /* 0x0000000506057211 */ /* 0x000fe200078feaff */
[----:B------:R-:W-:Y:S01]  /*1ea0*/  IMAD.IADD R0, R3, 0x1, R0 ;  /* 0x0000000103007824 */ /* 0x000fe200078e0200 */
[----:B------:R-:W-:-:S04]  /*1eb0*/  LEA.HI.SX32 R3, R2, R4, 0x1d ;  /* 0x0000000402037211 */ /* 0x000fc800078feaff */
[----:B------:R-:W-:Y:S02]  /*1ec0*/  IADD3 R2, R0, -c[0x0][0x324], RZ ;  /* 0x8000c90000027a10 */ /* 0x000fe40007ffe0ff */
[----:B------:R-:W-:Y:S01]  /*1ed0*/  IMNMX R11, R3, R5, PT ;  /* 0x00000005030b7217 */ /* 0x000fe20003800200 */
[----:B------:R-:W-:Y:S05]  /*1ee0*/  @!P1 BRA `(.L_x_402) ;  /* 0x000000f000009947 */ /* 0x000fea0003800000 */
[----:B------:R-:W-:Y:S01]  /*1ef0*/  ISETP.GT.AND P0, PT, R0, -0x1, PT ;  /* 0xffffffff0000780c */ /* 0x000fe20003f04270 */
[----:B------:R-:W-:-:S12]  /*1f00*/  BSSY B0, `(.L_x_403) ;  /* 0x000000b000007945 */ /* 0x000fd80003800000 */
[----:B------:R-:W-:Y:S05]  /*1f10*/  @P0 BRA `(.L_x_404) ;  /* 0x0000006000000947 */ /* 0x000fea0003800000 */
[----:B------:R-:W-:Y:S02]  /*1f20*/  ISETP.NE.AND P0, PT, R110, 0x1, PT ;  /* 0x000000016e00780c */ /* 0x000fe40003f05270 */
[----:B------:R-:W-:-:S11]  /*1f30*/  LOP3.LUT R0, RZ, R0, RZ, 0x33, !PT ;  /* 0x00000000ff007212 */ /* 0x000fd600078e33ff */
[----:B------:R-:W-:-:S05]  /*1f40*/  @P0 IMAD.HI.U32 R3, R0, c[0x0][0x330], RZ ;  /* 0x0000cc0000030a27 */ /* 0x000fca00078e00ff */
[----:B------:R-:W-:-:S04]  /*1f50*/  @P0 SHF.R.U32.HI R0, RZ, c[0x0][0x334], R3 ;  /* 0x0000cd00ff000a19 */ /* 0x000fc80000011603 */
[----:B------:R-:W-:Y:S01]  /*1f60*/  LOP3.LUT R0, RZ, R0, RZ, 0x33, !PT ;  /* 0x00000000ff007212 */ /* 0x000fe200078e33ff */
[----:B------:R-:W-:Y:S05]  /*1f70*/  BRA `(.L_x_405) ;  /* 0x0000003000007947 */ /* 0x000fea0003800000 */
.L_x_404:
[----:B------:R-:W-:-:S13]  /*1f80*/  ISETP.NE.AND P0, PT, R110, 0x1, PT ;  /* 0x000000016e00780c */ /* 0x000fda0003f05270 */
[----:B------:R-:W-:-:S05]  /*1f90*/  @P0 IMAD.HI.U32 R3, R0, c[0x0][0x330], RZ ;  /* 0x0000cc0000030a27 */ /* 0x000fca00078e00ff */
[----:B------:R-:W-:Y:S02]  /*1fa0*/  @P0 SHF.R.U32.HI R0, RZ, c[0x0][0x334], R3 ;  /* 0x0000cd00ff000a19 */ /* 0x000fe40000011603 */
.L_x_405:
[----:B------:R-:W-:Y:S05]  /*1fb0*/  BSYNC B0 ;  /* 0x0000000000007941 */ /* 0x000fea0003800000 */
.L_x_403:
[----:B------:R-:W-:-:S05]  /*1fc0*/  IMAD R0, R0, c[0x0][0x32c], RZ ;  /* 0x0000cb0000007a24 */ /* 0x000fca00078e02ff */
[----:B------:R-:W-:-:S05]  /*1fd0*/  IMNMX R2, R2, R0, !PT ;  /* 0x0000000002027217 */ /* 0x000fca0007800200 */
.L_x_402:
[----:B------:R-:W-:Y:S01]  /*1fe0*/  IMAD.HI R2, R2, 0x2aaaaaab, RZ ;  /* 0x2aaaaaab02027827 */ /* 0x000fe200078e02ff */
[C---:B------:R-:W-:Y:S01]  /*1ff0*/  LOP3.LUT R3, R15.reuse, 0xff000000, RZ, 0xc0, !PT ;  /* 0xff0000000f037812 */ /* 0x040fe200078ec0ff */
[----:B------:R-:W-:Y:S03]  /*2000*/  BSSY B0, `(.L_x_406) ;  /* 0x000002d000007945 */ /* 0x000fe60003800000 */
[----:B------:R-:W-:Y:S02]  /*2010*/  SHF.R.U32.HI R0, RZ, 0x1f, R2 ;  /* 0x0000001fff007819 */ /* 0x000fe40000011602 */
[----:B------:R-:W-:Y:S02]  /*2020*/  SHF.R.U32.HI R3, RZ, 0x8, R3 ;  /* 0x00000008ff037819 */ /* 0x000fe40000011603 */
[----:B------:R-:W-:Y:S02]  /*2030*/  LEA.HI.SX32 R2, R2, R0, 0x1d ;  /* 0x0000000002027211 */ /* 0x000fe400078feaff */
[----:B------:R-:W-:-:S02]  /*2040*/  LOP3.LUT R0, R15, 0xff0000, RZ, 0xc0, !PT ;  /* 0x00ff00000f007812 */ /* 0x000fc400078ec0ff */
[----:B------:R-:W-:Y:S01]  /*2050*/  IMNMX R6, RZ, R2, !PT ;  /* 0x00000002ff067217 */ /* 0x000fe20007800200 */
[----:B------:R-:W-:Y:S01]  /*2060*/  IMAD.MOV.U32 R2, RZ, RZ, RZ ;  /* 0x000000ffff027224 */ /* 0x000fe200078e00ff */
[----:B------:R-:W-:Y:S02]  /*2070*/  LEA.HI R0, R0, R3, RZ, 0x10 ;  /* 0x0000000300007211 */ /* 0x000fe400078f80ff */
[----:B------:R-:W-:Y:S02]  /*2080*/  ISETP.GT.AND P0, PT, R11, R6, PT ;  /* 0x000000060b00720c */ /* 0x000fe40003f04270 */
[----:B------:R-:W-:Y:S02]  /*2090*/  LOP3.LUT R12, R0, 0xff, RZ, 0xc0, !PT ;  /* 0x000000ff000c7812 */ /* 0x000fe400078ec0ff */
[----:B------:R-:W-:-:S03]  /*20a0*/  SHF.R.U32.HI R5, RZ, 0x10, R0 ;  /* 0x00000010ff057819 */ /* 0x000fc60000011600 */
[----:B------:R2:W-:Y:S04]  /*20b0*/  STL [R1+0x78], R12 ;  /* 0x0000780c01007387 */ /* 0x0005e80000100800 */
[----:B------:R2:W-:Y:S02]  /*20c0*/  STL [R1+0x74], R5 ;  /* 0x0000740501007387 */ /* 0x0005e40000100800 */
[----:B------:R-:W-:Y:S05]  /*20d0*/  @!P0 BRA `(.L_x_407) ;  /* 0x000001f000008947 */ /* 0x000fea0003800000 */
[----:B------:R-:W-:-:S04]  /*20e0*/  ISETP.NE.AND P0, PT, R5, RZ, PT ;  /* 0x000000ff0500720c */ /* 0x000fc80003f05270 */
[----:B------:R-:W-:-:S04]  /*20f0*/  SEL R0, R5, c[0x0][0x338], P0 ;  /* 0x0000ce0005007a07 */ /* 0x000fc80000000000 */
[----:B------:R-:W-:Y:S02]  /*2100*/  IABS R3, R0 ;  /* 0x0000000000037213 */ /* 0x000fe40000000000 */
[----:B------:R-:W-:Y:S02]  /*2110*/  IADD3 R7, R0, -0x1, R11 ;  /* 0xffffffff00077810 */ /* 0x000fe40007ffe00b */
[----:B------:R-:W3:Y:S03]  /*2120*/  I2F.RP R2, R3 ;  /* 0x0000000300027306 */ /* 0x000ee60000209400 */
[----:B------:R-:W-:-:S05]  /*2130*/  IMAD.IADD R7, R7, 0x1, -R6 ;  /* 0x0000000107077824 */ /* 0x000fca00078e0a06 */
[----:B------:R-:W-:Y:S01]  /*2140*/  IABS R10, R7 ;  /* 0x00000007000a7213 */ /* 0x000fe20000000000 */
[----:B---3--:R-:W3:Y:S02]  /*2150*/  MUFU.RCP R2, R2 ;  /* 0x0000000200027308 */ /* 0x008ee40000001000 */
[----:B---3--:R-:W-:-:S06]  /*2160*/  IADD3 R2, R2, 0xffffffe, RZ ;  /* 0x0ffffffe02027810 */ /* 0x008fcc0007ffe0ff */
[----:B--2---:R-:W2:Y:S02]  /*2170*/  F2I.FTZ.U32.TRUNC.NTZ R5, R2 ;  /* 0x0000000200057305 */ /* 0x004ea4000021f000 */
[----:B--2---:R-:W-:-:S04]  /*2180*/  IMAD.MOV R2, RZ, RZ, -R5 ;  /* 0x000000ffff027224 */ /* 0x004fc800078e0a05 */
        /* <DEDUP_REMOVED lines=20> */
.L_x_407:
[----:B------:R-:W-:Y:S05]  /*22d0*/  BSYNC B0 ;  /* 0x0000000000007941 */ /* 0x000fea0003800000 */
.L_x_406:
[----:B------:R-:W-:Y:S01]  /*22e0*/  IMAD R126, R12, R2, R6 ;  /* 0x000000020c7e7224 */ /* 0x000fe200078e0206 */
        /* <DEDUP_REMOVED lines=72> */
[----:B---3--:R-:W-:Y:S01]  /*2770*/  ISETP.NE.U32.AND P1, PT, RZ, c[0x0][0x340], PT ;  /* 0x0000d000ff007a0c */ /* 0x008fe20003f25070 */
[----:B------:R-:W3:Y:S03]  /*2780*/  LDL R118, [R1+0x18] ;  /* 0x0000180001767983 */ /* 0x000ee60000100800 */
[----:B------:R-:W-:Y:S01]  /*2790*/  ISETP.NE.AND.EX P1, PT, RZ, c[0x0][0x344], PT, P1 ;  /* 0x0000d100ff007a0c */ /* 0x000fe20003f25310 */
[----:B------:R-:W4:-:S12]  /*27a0*/  S2R R4, SR_TID.X ;  /* 0x0000000000047919 */ /* 0x000f180000002100 */
[----:B------:R-:W-:-:S05]  /*27b0*/  @P1 IMAD.WIDE R2, R16, R14, c[0x0][0x340] ;  /* 0x0000d00010021625 */ /* 0x000fca00078e020e */
[----:B--2---:R5:W2:Y:S01]  /*27c0*/  @P1 LDG.E R9, [R2.64] ;  /* 0x0000000602091981 */ /* 0x004aa2000c1e1900 */
[----:B------:R-:W-:Y:S01]  /*27d0*/  SHF.R.S32.HI R0, RZ, 0x1f, R13 ;  /* 0x0000001fff007819 */ /* 0x000fe2000001140d */
[----:B------:R-:W-:Y:S01]  /*27e0*/  WARPSYNC 0xffffffff ;  /* 0xffffffff00007948 */ /* 0x000fe20003800000 */
[----:B------:R-:W-:Y:S01]  /*27f0*/  SHF.R.S32.HI R8, RZ, 0x1f, R16 ;  /* 0x0000001fff087819 */ /* 0x000fe20000011410 */
[----:B------:R-:W-:Y:S01]  /*2800*/  IMAD R18, R114, c[0x0][0x2c4], RZ ;  /* 0x0000b10072127a24 */ /* 0x000fe200078e02ff */
[----:B------:R-:W-:Y:S01]  /*2810*/  BAR.SYNC.DEFER_BLOCKING 0x0 ;  /* 0x0000000000007b1d */ /* 0x000fe20000010000 */
[----:B------:R-:W-:Y:S01]  /*2820*/  IMAD R0, R0, c[0x0][0x178], RZ ;  /* 0x00005e0000007a24 */ /* 0x000fe200078e02ff */
[----:B----4-:R-:W-:Y:S01]  /*2830*/  SHF.R.S32.HI R27, RZ, 0x1f, R4 ;  /* 0x0000001fff1b7819 */ /* 0x010fe20000011404 */
[----:B------:R-:W-:Y:S01]  /*2840*/  IMAD.MOV.U32 R123, RZ, RZ, R28 ;  /* 0x000000ffff7b7224 */ /* 0x000fe200078e001c */
[----:B------:R-:W-:Y:S01]  /*2850*/  SHF.R.S32.HI R119, RZ, 0x1f, R4 ;  /* 0x0000001fff777819 */ /* 0x000fe20000011404 */
[----:B------:R-:W-:Y:S01]  /*2860*/  IMAD R0, R13, c[0x0][0x17c], R0 ;  /* 0x00005f000d007a24 */ /* 0x000fe200078e0200 */
[----:B------:R-:W-:-:S02]  /*2870*/  LEA.HI R27, R27, R4, RZ, 0x3 ;  /* 0x000000041b1b7211 */ /* 0x000fc400078f18ff */
[----:B------:R-:W-:Y:S02]  /*2880*/  LEA.HI R119, R119, R4, RZ, 0x3 ;  /* 0x0000000477777211 */ /* 0x000fe400078f18ff */
[----:B------:R-:W-:Y:S02]  /*2890*/  LOP3.LUT R27, R27, 0xfffffff8, RZ, 0xc0, !PT ;  /* 0xfffffff81b1b7812 */ /* 0x000fe400078ec0ff */
[----:B------:R-:W-:Y:S02]  /*28a0*/  SHF.R.S32.HI R119, RZ, 0x3, R119 ;  /* 0x00000003ff777819 */ /* 0x000fe40000011477 */
[----:B------:R-:W-:Y:S01]  /*28b0*/  SEL R6, R8, RZ, !P3 ;  /* 0x000000ff08067207 */ /* 0x000fe20005800000 */
[----:B------:R-:W-:Y:S01]  /*28c0*/  IMAD.IADD R27, R4, 0x1, -R27 ;  /* 0x00000001041b7824 */ /* 0x000fe200078e0a1b */
[----:B------:R-:W-:Y:S01]  /*28d0*/  SEL R4, R16, RZ, !P3 ;  /* 0x000000ff10047207 */ /* 0x000fe20005800000 */
[----:B------:R-:W-:Y:S01]  /*28e0*/  IMAD.IADD R17, R119, 0x1, R115 ;  /* 0x0000000177117824 */ /* 0x000fe200078e0273 */
[----:B------:R-:W-:Y:S01]  /*28f0*/  IADD3 R77, R134, -0x1, RZ ;  /* 0xffffffff864d7810 */ /* 0x000fe20007ffe0ff */
[----:B------:R-:W-:-:S02]  /*2900*/  IMAD R5, R27, 0x20, R119 ;  /* 0x000000201b057824 */ /* 0x000fc400078e0277 */
[----:B-----5:R-:W-:-:S04]  /*2910*/  IMAD.WIDE.U32 R2, R13, c[0x0][0x178], RZ ;  /* 0x00005e000d027a25 */ /* 0x020fc800078e00ff */
[----:B------:R-:W-:Y:S02]  /*2920*/  IMAD.IADD R5, R115, 0x1, R5 ;  /* 0x0000000173057824 */ /* 0x000fe400078e0205 */
[----:B------:R-:W-:Y:S02]  /*2930*/  IMAD.IADD R3, R3, 0x1, R0 ;  /* 0x0000000103037824 */ /* 0x000fe400078e0200 */
[----:B------:R-:W-:-:S04]  /*2940*/  @P5 IMAD.HI.U32 R7, R5, c[0x0][0x2c8], RZ ;  /* 0x0000b20005075a27 */ /* 0x000fc800078e00ff */
[----:B------:R-:W-:-:S04]  /*2950*/  IMAD.WIDE.U32 R2, R29, c[0x0][0x1b8], R2 ;  /* 0x00006e001d027a25 */ /* 0x000fc800078e0002 */
[----:B------:R-:W-:Y:S01]  /*2960*/  IMAD.MOV.U32 R0, RZ, RZ, R5 ;  /* 0x000000ffff007224 */ /* 0x000fe200078e0005 */
[----:B------:R-:W-:Y:S01]  /*2970*/  @P5 SHF.R.U32.HI R0, RZ, c[0x0][0x2cc], R7 ;  /* 0x0000b300ff005a19 */ /* 0x000fe20000011607 */
[----:B------:R-:W-:Y:S02]  /*2980*/  IMAD R3, R29, c[0x0][0x1bc], R3 ;  /* 0x00006f001d037a24 */ /* 0x000fe400078e0203 */
[----:B------:R-:W-:Y:S01]  /*2990*/  IMAD R6, R6, c[0x0][0x1c0], RZ ;  /* 0x0000700006067a24 */ /* 0x000fe200078e02ff */
[----:B------:R-:W-:Y:S01]  /*29a0*/  SHF.R.S32.HI R7, RZ, 0x1f, R0 ;  /* 0x0000001fff077819 */ /* 0x000fe20000011400 */
[----:B------:R-:W-:-:S04]  /*29b0*/  IMAD.WIDE.U32 R2, R4, c[0x0][0x1c0], R2 ;  /* 0x0000700004027a25 */ /* 0x000fc800078e0002 */
[----:B------:R-:W-:Y:S02]  /*29c0*/  IMAD R6, R4, c[0x0][0x1c4], R6 ;  /* 0x0000710004067a24 */ /* 0x000fe400078e0206 */
[----:B------:R-:W-:Y:S02]  /*29d0*/  IMAD.MOV R4, RZ, RZ, -R0 ;  /* 0x000000ffff047224 */ /* 0x000fe400078e0a00 */
[----:B------:R-:W-:Y:S02]  /*29e0*/  IMAD.IADD R3, R3, 0x1, R6 ;  /* 0x0000000103037824 */ /* 0x000fe400078e0206 */
        /* <DEDUP_REMOVED lines=11> */
[----:B------:R-:W4:Y:S03]  /*2aa0*/  SHFL.IDX PT, R6, R14, RZ, 0x181f ;  /* 0x00181fff0e067589 */ /* 0x000f2600000e0000 */
[----:B------:R-:W-:Y:S01]  /*2ab0*/  LEA.HI.X R15, R2, c[0x0][0x164], R0, 0x1, P0 ;  /* 0x00005900020f7a11 */ /* 0x000fe200000f0c00 */
[----:B------:R-:W-:Y:S01]  /*2ac0*/  IMAD.SHL.U32 R2, R27, 0x8, RZ ;  /* 0x000000081b027824 */ /* 0x000fe200078e00ff */
[----:B------:R-:W-:-:S03]  /*2ad0*/  ISETP.GE.AND P0, PT, R17, R18, PT ;  /* 0x000000121100720c */ /* 0x000fc60003f06270 */
[----:B------:R-:W5:Y:S01]  /*2ae0*/  SHFL.IDX PT, R7, R15, RZ, 0x181f ;  /* 0x00181fff0f077589 */ /* 0x000f6200000e0000 */
[C---:B------:R-:W-:Y:S02]  /*2af0*/  IADD3 R0, R2.reuse, 0x40, RZ ;  /* 0x0000004002007810 */ /* 0x040fe40007ffe0ff */
[C---:B------:R-:W-:Y:S02]  /*2b00*/  IADD3 R25, R2.reuse, 0x80, RZ ;  /* 0x0000008002197810 */ /* 0x040fe40007ffe0ff */
[----:B------:R-:W-:Y:S02]  /*2b10*/  SHF.R.S32.HI R19, RZ, 0x1f, R0 ;  /* 0x0000001fff137819 */ /* 0x000fe40000011400 */
[----:B------:R-:W-:Y:S02]  /*2b20*/  IADD3 R24, R2, 0xc0, RZ ;  /* 0x000000c002187810 */ /* 0x000fe40007ffe0ff */
[----:B------:R-:W-:Y:S02]  /*2b30*/  SHF.R.S32.HI R3, RZ, 0x1f, R2 ;  /* 0x0000001fff037819 */ /* 0x000fe40000011402 */
[----:B------:R-:W-:-:S02]  /*2b40*/  ISETP.GE.AND P5, PT, R25, c[0x0][0x198], PT ;  /* 0x0000660019007a0c */ /* 0x000fc40003fa6270 */
[----:B------:R-:W-:Y:S02]  /*2b50*/  ISETP.GE.AND P6, PT, R24, c[0x0][0x198], PT ;  /* 0x0000660018007a0c */ /* 0x000fe40003fc6270 */
[----:B------:R-:W-:Y:S02]  /*2b60*/  SHF.R.S32.HI R22, RZ, 0x1f, R25 ;  /* 0x0000001fff167819 */ /* 0x000fe40000011419 */
[CC--:B----4-:R-:W-:Y:S02]  /*2b70*/  @!P0 LEA R12, P3, R0.reuse, R6.reuse, 0x1 ;  /* 0x00000006000c8211 */ /* 0x0d0fe400078608ff */
[----:B------:R-:W-:Y:S02]  /*2b80*/  @!P0 LEA R10, P2, R25, R6, 0x1 ;  /* 0x00000006190a8211 */ /* 0x000fe400078408ff */
[----:B------:R-:W-:Y:S02]  /*2b90*/  SHF.R.S32.HI R26, RZ, 0x1f, R24 ;  /* 0x0000001fff1a7819 */ /* 0x000fe40000011418 */
[----:B-----5:R-:W-:-:S02]  /*2ba0*/  @!P0 LEA.HI.X R13, R0, R7, R19, 0x1, P3 ;  /* 0x00000007000d8211 */ /* 0x020fc400018f0c13 */
[----:B------:R-:W-:Y:S02]  /*2bb0*/  ISETP.GE.AND P3, PT, R0, c[0x0][0x198], PT ;  /* 0x0000660000007a0c */ /* 0x000fe40003f66270 */
[----:B------:R-:W-:Y:S02]  /*2bc0*/  @!P0 LEA.HI.X R11, R25, R7, R22, 0x1, P2 ;  /* 0x00000007190b8211 */ /* 0x000fe400010f0c16 */
[--C-:B--2---:R-:W-:Y:S01]  /*2bd0*/  @P1 SHF.R.S32.HI R5, RZ, 0x1f, R9.reuse ;  /* 0x0000001fff051819 */ /* 0x104fe20000011409 */
[----:B------:R-:W-:Y:S02]  /*2be0*/  @P1 IMAD.MOV.U32 R4, RZ, RZ, R9 ;  /* 0x000000ffff041224 */ /* 0x000fe400078e0009 */
[----:B------:R-:W-:Y:S02]  /*2bf0*/  @!P1 IMAD.MOV.U32 R4, RZ, RZ, R16 ;  /* 0x000000ffff049224 */ /* 0x000fe400078e0010 */
[----:B------:R-:W-:Y:S01]  /*2c00*/  @!P1 IMAD.MOV.U32 R5, RZ, RZ, R8 ;  /* 0x000000ffff059224 */ /* 0x000fe200078e0008 */
[----:B------:R-:W-:Y:S01]  /*2c10*/  @!P0 LEA R8, P1, R2, R6, 0x1 ;  /* 0x0000000602088211 */ /* 0x000fe200078208ff */
[----:B------:R-:W-:Y:S01]  /*2c20*/  SHFL.IDX PT, R16, R14, 0x3, 0x181f ;  /* 0x00781f000e107f89 */ /* 0x000fe200000e0000 */
[----:B------:R-:W-:-:S02]  /*2c30*/  SEL R21, R4, RZ, !P4 ;  /* 0x000000ff04157207 */ /* 0x000fc40006000000 */
[----:B------:R-:W-:Y:S01]  /*2c40*/  SEL R20, R5, RZ, !P4 ;  /* 0x000000ff05147207 */ /* 0x000fe20006000000 */
[----:B------:R-:W2:Y:S01]  /*2c50*/  SHFL.IDX PT, R4, R14, 0x1, 0x181f ;  /* 0x00381f000e047f89 */ /* 0x000ea200000e0000 */
[C---:B------:R-:W-:Y:S02]  /*2c60*/  ISETP.GE.AND P4, PT, R2.reuse, c[0x0][0x198], PT ;  /* 0x0000660002007a0c */ /* 0x040fe40003f86270 */
[----:B------:R-:W-:Y:S01]  /*2c70*/  @!P0 LEA.HI.X R9, R2, R7, R3, 0x1, P1 ;  /* 0x0000000702098211 */ /* 0x000fe200008f0c03 */
[----:B------:R-:W4:Y:S01]  /*2c80*/  SHFL.IDX PT, R5, R15, 0x1, 0x181f ;  /* 0x00381f000f057f89 */ /* 0x000f2200000e0000 */
[----:B------:R-:W-:-:S04]  /*2c90*/  @!P0 LEA R6, P1, R24, R6, 0x1 ;  /* 0x0000000618068211 */ /* 0x000fc800078208ff */
[----:B------:R-:W-:-:S05]  /*2ca0*/  @!P0 LEA.HI.X R7, R24, R7, R26, 0x1, P1 ;  /* 0x0000000718078211 */ /* 0x000fca00008f0c1a */
[----:B---3--:R3:W-:Y:S04]  /*2cb0*/  @!P0 LDGSTS.E.BYPASS.LTC128B.128 [R118+0x4080], [R8.64], !P4 ;  /* 0x0408000008768fae */ /* 0x0087e8000e101d46 */
[----:B------:R5:W-:Y:S04]  /*2cc0*/  @!P0 LDGSTS.E.BYPASS.LTC128B.128 [R118+0x8080], [R12.64], !P3 ;  /* 0x080800000c768fae */ /* 0x000be8000d901d46 */
[----:B------:R1:W-:Y:S04]  /*2cd0*/  @!P0 LDGSTS.E.BYPASS.LTC128B.128 [R118+0xc080], [R10.64], !P5 ;  /* 0x0c0800000a768fae */ /* 0x0003e8000e901d46 */
[----:B------:R1:W-:Y:S01]  /*2ce0*/  @!P0 LDGSTS.E.BYPASS.LTC128B.128 [R118+0x10080], [R6.64], !P6 ;  /* 0x1008000006768fae */ /* 0x0003e2000f101d46 */
[----:B---3--:R-:W-:-:S04]  /*2cf0*/  IADD3 R8, R17, 0x20, RZ ;  /* 0x0000002011087810 */ /* 0x008fc80007ffe0ff */
[----:B------:R-:W-:-:S13]  /*2d00*/  ISETP.GE.AND P0, PT, R8, R18, PT ;  /* 0x000000120800720c */ /* 0x000fda0003f06270 */
[----:B--2---:R-:W-:-:S04]  /*2d10*/  @!P0 LEA R8, P1, R2, R4, 0x1 ;  /* 0x0000000402088211 */ /* 0x004fc800078208ff */
[----:B----4-:R-:W-:Y:S02]  /*2d20*/  @!P0 LEA.HI.X R9, R2, R5, R3, 0x1, P1 ;  /* 0x0000000502098211 */ /* 0x010fe400008f0c03 */
[----:B-----5:R-:W-:-:S03]  /*2d30*/  @!P0 LEA R12, P1, R0, R4, 0x1 ;  /* 0x00000004000c8211 */ /* 0x020fc600078208ff */
[----:B------:R2:W-:Y:S01]  /*2d40*/  @!P0 LDGSTS.E.BYPASS.LTC128B.128 [R118+0x5080], [R8.64], !P4 ;  /* 0x0508000008768fae */ /* 0x0005e2000e101d46 */
[----:B------:R-:W-:Y:S02]  /*2d50*/  @!P0 LEA.HI.X R13, R0, R5, R19, 0x1, P1 ;  /* 0x00000005000d8211 */ /* 0x000fe400008f0c13 */
[----:B-1----:R-:W-:-:S03]  /*2d60*/  @!P0 LEA R10, P1, R25, R4, 0x1 ;  /* 0x00000004190a8211 */ /* 0x002fc600078208ff */
[----:B------:R1:W-:Y:S01]  /*2d70*/  @!P0 LDGSTS.E.BYPASS.LTC128B.128 [R118+0x9080], [R12.64], !P3 ;  /* 0x090800000c768fae */ /* 0x0003e2000d901d46 */
[-C--:B------:R-:W-:Y:S02]  /*2d80*/  @!P0 LEA.HI.X R11, R25, R5.reuse, R22, 0x1, P1 ;  /* 0x00000005190b8211 */ /* 0x080fe400008f0c16 */
[C---:B------:R-:W-:Y:S02]  /*2d90*/  @!P0 LEA R6, P1, R24.reuse, R4, 0x1 ;  /* 0x0000000418068211 */ /* 0x040fe400078208ff */
[----:B------:R3:W4:Y:S02]  /*2da0*/  SHFL.IDX PT, R4, R14, 0x2, 0x181f ;  /* 0x00581f000e047f89 */ /* 0x00072400000e0000 */
[----:B------:R-:W-:Y:S02]  /*2db0*/  @!P0 LEA.HI.X R7, R24, R5, R26, 0x1, P1 ;  /* 0x0000000518078211 */ /* 0x000fe400008f0c1a */
[----:B------:R-:W5:Y:S04]  /*2dc0*/  SHFL.IDX PT, R5, R15, 0x2, 0x181f ;  /* 0x00581f000f057f89 */ /* 0x000f6800000e0000 */
[----:B------:R4:W-:Y:S04]  /*2dd0*/  @!P0 LDGSTS.E.BYPASS.LTC128B.128 [R118+0xd080], [R10.64], !P5 ;  /* 0x0d0800000a768fae */ /* 0x0009e8000e901d46 */
[----:B------:R1:W-:Y:S01]  /*2de0*/  @!P0 LDGSTS.E.BYPASS.LTC128B.128 [R118+0x11080], [R6.64], !P6 ;  /* 0x1108000006768fae */ /* 0x0003e2000f101d46 */
[----:B--2---:R-:W-:-:S03]  /*2df0*/  IADD3 R8, R17, 0x40, RZ ;  /* 0x0000004011087810 */ /* 0x004fc60007ffe0ff */
[----:B------:R-:W2:Y:S01]  /*2e00*/  SHFL.IDX PT, R15, R15, 0x3, 0x181f ;  /* 0x00781f000f0f7f89 */ /* 0x000ea200000e0000 */
[----:B------:R-:W-:Y:S01]  /*2e10*/  ISETP.GE.AND P0, PT, R8, R18, PT ;  /* 0x000000120800720c */ /* 0x000fe20003f06270 */
[----:B---3--:R-:W-:-:S04]  /*2e20*/  IMAD.MOV.U32 R14, RZ, RZ, 0x30 ;  /* 0x00000030ff0e7424 */ /* 0x008fc800078e00ff */
[----:B------:R-:W-:-:S04]  /*2e30*/  IMAD R14, R134, -0x30, R14 ;  /* 0xffffffd0860e7824 */ /* 0x000fc800078e020e */
[----:B------:R-:W-:-:S04]  /*2e40*/  IMAD.IADD R76, R122, 0x1, R14 ;  /* 0x000000017a4c7824 */ /* 0x000fc800078e020e */
[----:B----4-:R-:W-:-:S04]  /*2e50*/  @!P0 LEA R10, P1, R2, R4, 0x1 ;  /* 0x00000004020a8211 */ /* 0x010fc800078208ff */
[----:B-----5:R-:W-:Y:S02]  /*2e60*/  @!P0 LEA.HI.X R11, R2, R5, R3, 0x1, P1 ;  /* 0x00000005020b8211 */ /* 0x020fe400008f0c03 */
[----:B------:R-:W-:-:S03]  /*2e70*/  @!P0 LEA R8, P1, R0, R4, 0x1 ;  /* 0x0000000400088211 */ /* 0x000fc600078208ff */
[----:B------:R3:W-:Y:S01]  /*2e80*/  @!P0 LDGSTS.E.BYPASS.LTC128B.128 [R118+0x6080], [R10.64], !P4 ;  /* 0x060800000a768fae */ /* 0x0007e2000e101d46 */
[----:B------:R-:W-:Y:S02]  /*2e90*/  @!P0 LEA.HI.X R9, R0, R5, R19, 0x1, P1 ;  /* 0x0000000500098211 */ /* 0x000fe400008f0c13 */
[----:B-1----:R-:W-:-:S03]  /*2ea0*/  @!P0 LEA R6, P1, R25, R4, 0x1 ;  /* 0x0000000419068211 */ /* 0x002fc600078208ff */
[----:B------:R1:W-:Y:S01]  /*2eb0*/  @!P0 LDGSTS.E.BYPASS.LTC128B.128 [R118+0xa080], [R8.64], !P3 ;  /* 0x0a08000008768fae */ /* 0x0003e2000d901d46 */
[----:B------:R-:W-:Y:S02]  /*2ec0*/  @!P0 LEA.HI.X R7, R25, R5, R22, 0x1, P1 ;  /* 0x0000000519078211 */ /* 0x000fe400008f0c16 */
[----:B------:R-:W-:-:S03]  /*2ed0*/  @!P0 LEA R4, P1, R24, R4, 0x1 ;  /* 0x0000000418048211 */ /* 0x000fc600078208ff */
[----:B------:R4:W-:Y:S01]  /*2ee0*/  @!P0 LDGSTS.E.BYPASS.LTC128B.128 [R118+0xe080], [R6.64], !P5 ;  /* 0x0e08000006768fae */ /* 0x0009e2000e901d46 */
[----:B------:R-:W-:-:S05]  /*2ef0*/  @!P0 LEA.HI.X R5, R24, R5, R26, 0x1, P1 ;  /* 0x0000000518058211 */ /* 0x000fca00008f0c1a */
[----:B------:R5:W-:Y:S01]  /*2f00*/  @!P0 LDGSTS.E.BYPASS.LTC128B.128 [R118+0x12080], [R4.64], !P6 ;  /* 0x1208000004768fae */ /* 0x000be2000f101d46 */
[----:B----4-:R-:W-:Y:S02]  /*2f10*/  IADD3 R6, R17, 0x60, RZ ;  /* 0x0000006011067810 */ /* 0x010fe40007ffe0ff */
[----:B------:R-:W-:Y:S02]  /*2f20*/  SHF.R.S32.HI R17, RZ, 0x1f, R77 ;  /* 0x0000001fff117819 */ /* 0x000fe4000001144d */
[----:B------:R-:W-:Y:S02]  /*2f30*/  ISETP.GE.AND P1, PT, R6, R18, PT ;  /* 0x000000120600720c */ /* 0x000fe40003f26270 */
[----:B-----5:R-:W-:Y:S02]  /*2f40*/  SHF.R.S32.HI R5, RZ, 0x1f, R23 ;  /* 0x0000001fff057819 */ /* 0x020fe40000011417 */
[----:B------:R-:W-:-:S04]  /*2f50*/  IADD3 R4, P0, R119, R23, RZ ;  /* 0x0000001777047210 */ /* 0x000fc80007f1e0ff */
[----:B------:R-:W-:Y:S01]  /*2f60*/  LEA.HI.X.SX32 R5, R119, R5, 0x1, P0 ;  /* 0x0000000577057211 */ /* 0x000fe200000f0eff */
[----:B---3--:R-:W-:-:S04]  /*2f70*/  IMAD.WIDE.U32 R10, R4, c[0x0][0x1e0], R2 ;  /* 0x00007800040a7a25 */ /* 0x008fc800078e0002 */
[CC--:B------:R-:W-:Y:S01]  /*2f80*/  @!P1 LEA R6, P0, R2.reuse, R16.reuse, 0x1 ;  /* 0x0000001002069211 */ /* 0x0c0fe200078008ff */
[C---:B-1----:R-:W-:Y:S02]  /*2f90*/  IMAD R8, R5.reuse, c[0x0][0x1e0], RZ ;  /* 0x0000780005087a24 */ /* 0x042fe400078e02ff */
[----:B------:R-:W-:Y:S01]  /*2fa0*/  IMAD R5, R5, c[0x0][0x208], RZ ;  /* 0x0000820005057a24 */ /* 0x000fe200078e02ff */
[--C-:B--2---:R-:W-:Y:S01]  /*2fb0*/  @!P1 LEA.HI.X R7, R2, R15, R3.reuse, 0x1, P0 ;  /* 0x0000000f02079211 */ /* 0x104fe200000f0c03 */
[----:B------:R-:W-:Y:S01]  /*2fc0*/  IMAD R9, R4, c[0x0][0x1e4], R8 ;  /* 0x0000790004097a24 */ /* 0x000fe200078e0208 */
[----:B------:R-:W-:Y:S01]  /*2fd0*/  @!P1 LEA R8, P0, R0, R16, 0x1 ;  /* 0x0000001000089211 */ /* 0x000fe200078008ff */
[C---:B------:R-:W-:Y:S02]  /*2fe0*/  IMAD.WIDE.U32 R12, R4.reuse, c[0x0][0x208], R2 ;  /* 0x00008200040c7a25 */ /* 0x040fe400078e0002 */
[----:B------:R1:W-:Y:S02]  /*2ff0*/  @!P1 LDGSTS.E.BYPASS.LTC128B.128 [R118+0x7080], [R6.64], !P4 ;  /* 0x0708000006769fae */ /* 0x0003e4000e101d46 */
[----:B------:R-:W-:-:S02]  /*3000*/  IMAD R3, R4, c[0x0][0x20c], R5 ;  /* 0x0000830004037a24 */ /* 0x000fc400078e0205 */
[----:B------:R-:W-:Y:S02]  /*3010*/  IMAD.MOV.U32 R4, RZ, RZ, R12 ;  /* 0x000000ffff047224 */ /* 0x000fe400078e000c */
[----:B------:R-:W-:Y:S01]  /*3020*/  IMAD.IADD R5, R13, 0x1, R3 ;  /* 0x000000010d057824 */ /* 0x000fe200078e0203 */
[----:B------:R-:W-:Y:S01]  /*3030*/  IMNMX R3, R76, 0x30, PT ;  /* 0x000000304c037817 */ /* 0x000fe20003800200 */
[----:B------:R-:W-:-:S04]  /*3040*/  IMAD.WIDE.U32 R12, R77, c[0x0][0x1e0], RZ ;  /* 0x000078004d0c7a25 */ /* 0x000fc800078e00ff */
[----:B------:R-:W-:Y:S02]  /*3050*/  IMAD.IADD R3, R3, 0x1, -R119 ;  /* 0x0000000103037824 */ /* 0x000fe400078e0a77 */
[----:B------:R-:W-:-:S03]  /*3060*/  IMAD.WIDE.U32 R4, R29, c[0x0][0x210], R4 ;  /* 0x000084001d047a25 */ /* 0x000fc600078e0004 */
[----:B------:R-:W-:Y:S01]  /*3070*/  ISETP.GE.AND P2, PT, R3, 0x21, PT ;  /* 0x000000210300780c */ /* 0x000fe20003f46270 */
[----:B------:R-:W-:Y:S02]  /*3080*/  IMAD R5, R29, c[0x0][0x214], R5 ;  /* 0x000085001d057a24 */ /* 0x000fe400078e0205 */
[----:B-1----:R-:W-:Y:S01]  /*3090*/  IMAD.IADD R7, R11, 0x1, R9 ;  /* 0x000000010b077824 */ /* 0x002fe200078e0209 */
[----:B------:R-:W-:Y:S01]  /*30a0*/  @!P1 LEA.HI.X R9, R0, R15, R19, 0x1, P0 ;  /* 0x0000000f00099211 */ /* 0x000fe200000f0c13 */
[----:B------:R-:W-:Y:S02]  /*30b0*/  IMAD.MOV.U32 R6, RZ, RZ, R10 ;  /* 0x000000ffff067224 */ /* 0x000fe400078e000a */
[----:B------:R-:W-:Y:S02]  /*30c0*/  IMAD R11, R17, c[0x0][0x1e0], RZ ;  /* 0x00007800110b7a24 */ /* 0x000fe400078e02ff */
[----:B------:R1:W-:Y:S01]  /*30d0*/  @!P1 LDGSTS.E.BYPASS.LTC128B.128 [R118+0xb080], [R8.64], !P3 ;  /* 0x0b08000008769fae */ /* 0x0003e2000d901d46 */
[----:B------:R-:W-:Y:S01]  /*30e0*/  IMAD.WIDE.U32 R6, R29, c[0x0][0x1e8], R6 ;  /* 0x00007a001d067a25 */ /* 0x000fe200078e0006 */
[----:B------:R-:W-:-:S03]  /*30f0*/  ISETP.GE.AND P3, PT, R3, 0x1, PT ;  /* 0x000000010300780c */ /* 0x000fc60003f66270 */
[----:B------:R-:W-:Y:S02]  /*3100*/  IMAD R7, R29, c[0x0][0x1ec], R7 ;  /* 0x00007b001d077a24 */ /* 0x000fe400078e0207 */
[----:B------:R-:W-:Y:S02]  /*3110*/  IMAD R3, R20, c[0x0][0x1f0], RZ ;  /* 0x00007c0014037a24 */ /* 0x000fe400078e02ff */
[----:B------:R-:W-:-:S04]  /*3120*/  IMAD.WIDE.U32 R80, R21, c[0x0][0x1f0], R6 ;  /* 0x00007c0015507a25 */ /* 0x000fc800078e0006 */
[C---:B------:R-:W-:Y:S01]  /*3130*/  IMAD R6, R21.reuse, c[0x0][0x1f4], R3 ;  /* 0x00007d0015067a24 */ /* 0x040fe200078e0203 */
[----:B------:R-:W-:Y:S01]  /*3140*/  STL.64 [R1+0x50], R80 ;  /* 0x0000505001007387 */ /* 0x000fe20000100a00 */
[----:B------:R-:W-:-:S04]  /*3150*/  IMAD.WIDE.U32 R28, R21, c[0x0][0x218], R4 ;  /* 0x00008600151c7a25 */ /* 0x000fc800078e0004 */
[----:B------:R-:W-:Y:S02]  /*3160*/  IMAD.IADD R79, R81, 0x1, R6 ;  /* 0x00000001514f7824 */ /* 0x000fe400078e0206 */
[----:B------:R-:W-:Y:S02]  /*3170*/  IMAD.MOV.U32 R78, RZ, RZ, R80 ;  /* 0x000000ffff4e7224 */ /* 0x000fe400078e0050 */
[----:B------:R-:W-:Y:S02]  /*3180*/  IMAD R11, R77, c[0x0][0x1e4], R11 ;  /* 0x000079004d0b7a24 */ /* 0x000fe400078e020b */
[----:B------:R-:W-:Y:S01]  /*3190*/  IMAD.WIDE.U32 R6, R12, 0x30, R78 ;  /* 0x000000300c067825 */ /* 0x000fe200078e004e */
[----:B------:R-:W-:Y:S01]  /*31a0*/  STL.64 [R1+0x40], R78 ;  /* 0x0000404e01007387 */ /* 0x000fe20000100a00 */
[-C--:B-1----:R-:W-:Y:S02]  /*31b0*/  @!P1 LEA R8, P0, R25, R16.reuse, 0x1 ;  /* 0x0000001019089211 */ /* 0x082fe400078008ff */
[----:B------:R-:W-:Y:S01]  /*31c0*/  IMAD.IADD R3, R13, 0x1, R11 ;  /* 0x000000010d037824 */ /* 0x000fe200078e020b */
[----:B------:R-:W-:Y:S01]  /*31d0*/  STL.64 [R1+0x58], R28 ;  /* 0x0000581c01007387 */ /* 0x000fe20000100a00 */
[----:B------:R-:W-:Y:S01]  /*31e0*/  @!P1 LEA.HI.X R9, R25, R15, R22, 0x1, P0 ;  /* 0x0000000f19099211 */ /* 0x000fe200000f0c16 */
[----:B------:R-:W-:Y:S01]  /*31f0*/  IMAD.MOV.U32 R22, RZ, RZ, R28 ;  /* 0x000000ffff167224 */ /* 0x000fe200078e001c */
[----:B------:R-:W-:Y:S01]  /*3200*/  @!P1 LEA R10, P0, R24, R16, 0x1 ;  /* 0x00000010180a9211 */ /* 0x000fe200078008ff */
[----:B------:R-:W-:-:S02]  /*3210*/  IMAD R12, R17, c[0x0][0x208], RZ ;  /* 0x00008200110c7a24 */ /* 0x000fc400078e02ff */
[----:B------:R1:W-:Y:S01]  /*3220*/  @!P1 LDGSTS.E.BYPASS.LTC128B.128 [R118+0xf080], [R8.64], !P5 ;  /* 0x0f08000008769fae */ /* 0x0003e2000e901d46 */
[----:B------:R-:W-:Y:S01]  /*3230*/  @!P1 LEA.HI.X R11, R24, R15, R26, 0x1, P0 ;  /* 0x0000000f180b9211 */ /* 0x000fe200000f0c1a */
[----:B------:R-:W-:Y:S01]  /*3240*/  IMAD R3, R3, 0x30, RZ ;  /* 0x0000003003037824 */ /* 0x000fe200078e02ff */
[----:B------:R-:W-:Y:S01]  /*3250*/  @P3 LEA R4, P0, R6, c[0x0][0x1c8], 0x1 ;  /* 0x0000720006043a11 */ /* 0x000fe200078008ff */
[----:B------:R-:W-:Y:S02]  /*3260*/  IMAD.MOV.U32 R13, RZ, RZ, 0x20 ;  /* 0x00000020ff0d7424 */ /* 0x000fe400078e00ff */
[----:B------:R-:W-:Y:S01]  /*3270*/  IMAD.IADD R3, R7, 0x1, R3 ;  /* 0x0000000107037824 */ /* 0x000fe200078e0203 */
[----:B------:R2:W-:Y:S01]  /*3280*/  @!P1 LDGSTS.E.BYPASS.LTC128B.128 [R118+0x13080], [R10.64], !P6 ;  /* 0x130800000a769fae */ /* 0x0005e2000f101d46 */
[----:B------:R-:W-:-:S04]  /*3290*/  IMAD.WIDE.U32 R18, R13, c[0x0][0x1e0], RZ ;  /* 0x000078000d127a25 */ /* 0x000fc800078e00ff */
[----:B------:R-:W-:Y:S02]  /*32a0*/  IMAD R12, R77, c[0x0][0x20c], R12 ;  /* 0x000083004d0c7a24 */ /* 0x000fe400078e020c */
[----:B-1----:R-:W-:Y:S01]  /*32b0*/  IMAD R8, R20, c[0x0][0x218], RZ ;  /* 0x0000860014087a24 */ /* 0x002fe200078e02ff */
[----:B------:R-:W-:Y:S01]  /*32c0*/  LOP3.LUT R123, R123, 0xfffffbff, RZ, 0xc0, !PT ;  /* 0xfffffbff7b7b7812 */ /* 0x000fe200078ec0ff */
[----:B------:R-:W-:Y:S01]  /*32d0*/  IMAD R13, R13, c[0x0][0x1e4], RZ ;  /* 0x000079000d0d7a24 */ /* 0x000fe200078e02ff */
[----:B------:R-:W-:Y:S01]  /*32e0*/  ISETP.GE.AND P4, PT, R2, c[0x0][0x1d4], PT ;  /* 0x0000750002007a0c */ /* 0x000fe20003f86270 */
[----:B------:R-:W-:Y:S01]  /*32f0*/  IMAD R5, R21, c[0x0][0x21c], R8 ;  /* 0x0000870015057a24 */ /* 0x000fe200078e0208 */
[----:B------:R-:W-:Y:S01]  /*3300*/  ISETP.GE.AND P1, PT, R0, c[0x0][0x1d4], PT ;  /* 0x0000750000007a0c */ /* 0x000fe20003f26270 */
[----:B------:R-:W-:Y:S01]  /*3310*/  IMAD.WIDE.U32 R8, R77, c[0x0][0x208], RZ ;  /* 0x000082004d087a25 */ /* 0x000fe200078e00ff */
[----:B------:R-:W-:Y:S01]  /*3320*/  ISETP.GE.AND P6, PT, R25, c[0x0][0x1d4], PT ;  /* 0x0000750019007a0c */ /* 0x000fe20003fc6270 */
[----:B------:R-:W0:Y:S02]  /*3330*/  LDGDEPBAR ;  /* 0x00000000000079af */ /* 0x000e240000000000 */
[----:B------:R-:W-:Y:S01]  /*3340*/  IMAD.IADD R23, R29, 0x1, R5 ;  /* 0x000000011d177824 */ /* 0x000fe200078e0205 */
[----:B------:R-:W-:-:S02]  /*3350*/  @P3 LEA.HI.X R5, R6, c[0x0][0x1cc], R3, 0x1, P0 ;  /* 0x0000730006053a11 */ /* 0x000fc400000f0c03 */
[----:B------:R-:W-:Y:S01]  /*3360*/  @P2 IADD3 R7, P0, R6, R18, RZ ;  /* 0x0000001206072210 */ /* 0x000fe20007f1e0ff */
[----:B------:R-:W-:Y:S01]  /*3370*/  IMAD.IADD R6, R9, 0x1, R12 ;  /* 0x0000000109067824 */ /* 0x000fe200078e020c */
[----:B------:R1:W-:Y:S01]  /*3380*/  STL.64 [R1+0x48], R22 ;  /* 0x0000481601007387 */ /* 0x0003e20000100a00 */
[----:B------:R-:W-:-:S03]  /*3390*/  IMAD.WIDE.U32 R8, R8, 0x30, R22 ;  /* 0x0000003008087825 */ /* 0x000fc600078e0016 */
[----:B------:R-:W3:Y:S04]  /*33a0*/  LDL R17, [R1+0x8] ;  /* 0x0000080001117983 */ /* 0x000ee80000100800 */
[----:B------:R-:W4:Y:S04]  /*33b0*/  LDL R16, [R1+0x10] ;  /* 0x0000100001107983 */ /* 0x000f280000100800 */
[----:B------:R-:W5:Y:S01]  /*33c0*/  LDL R15, [R1+0xc] ;  /* 0x00000c00010f7983 */ /* 0x000f620000100800 */
[----:B------:R-:W-:Y:S01]  /*33d0*/  @P2 IADD3.X R12, R3, R19, R13, P0, !PT ;  /* 0x00000013030c2210 */ /* 0x000fe200007fe40d */
[----:B------:R-:W-:Y:S01]  /*33e0*/  IMAD R3, R6, 0x30, RZ ;  /* 0x0000003006037824 */ /* 0x000fe200078e02ff */
[----:B------:R-:W-:Y:S01]  /*33f0*/  @P2 LEA R6, P0, R7, c[0x0][0x1c8], 0x1 ;  /* 0x0000720007062a11 */ /* 0x000fe200078008ff */
[----:B------:R2:W-:Y:S01]  /*3400*/  @P3 LDGSTS.E.BYPASS.LTC128B.128 [R118+0x14080], [R4.64], !P4 ;  /* 0x1408000004763fae */ /* 0x0005e2000e101d46 */
[----:B------:R-:W-:Y:S01]  /*3410*/  SEL R2, RZ, 0xffffffff, P1 ;  /* 0xffffffffff027807 */ /* 0x000fe20000800000 */
[----:B------:R-:W-:Y:S01]  /*3420*/  IMAD.IADD R3, R9, 0x1, R3 ;  /* 0x0000000109037824 */ /* 0x000fe200078e0203 */
[----:B------:R-:W-:Y:S01]  /*3430*/  @P2 LEA.HI.X R7, R7, c[0x0][0x1cc], R12, 0x1, P0 ;  /* 0x0000730007072a11 */ /* 0x000fe200000f0c0c */
[----:B------:R2:W-:Y:S01]  /*3440*/  @P3 LDGSTS.E.BYPASS.LTC128B.128 [R118+0x15880], [R4.64+0x80], !P1 ;  /* 0x1588008004763fae */ /* 0x0005e2000c901d46 */
[----:B------:R-:W-:Y:S01]  /*3450*/  LEA R12, P0, R8, c[0x0][0x1f8], 0x1 ;  /* 0x00007e00080c7a11 */ /* 0x000fe200078008ff */
[----:B------:R-:W-:Y:S01]  /*3460*/  IMAD.SHL.U32 R2, R2, 0x2, RZ ;  /* 0x0000000202027824 */ /* 0x000fe200078e00ff */
[----:B------:R-:W-:Y:S01]  /*3470*/  IADD3 R242, R135, 0x20, RZ ;  /* 0x0000002087f27810 */ /* 0x000fe20007ffe0ff */
[----:B------:R2:W-:Y:S01]  /*3480*/  @P3 LDGSTS.E.BYPASS.LTC128B.128 [R118+0x17080], [R4.64+0x100], !P6 ;  /* 0x1708010004763fae */ /* 0x0005e2000f101d46 */
[----:B------:R-:W-:Y:S01]  /*3490*/  LEA.HI.X R13, R8, c[0x0][0x1fc], R3, 0x1, P0 ;  /* 0x00007f00080d7a11 */ /* 0x000fe200000f0c03 */
[----:B------:R-:W-:Y:S01]  /*34a0*/  IMAD.MOV.U32 R0, RZ, RZ, 0x40 ;  /* 0x00000040ff007424 */ /* 0x000fe200078e00ff */
[----:B------:R-:W-:Y:S01]  /*34b0*/  BSSY B0, `(.L_x_409) ;  /* 0x000014d000007945 */ /* 0x000fe20003800000 */
[----:B-1----:R-:W1:Y:S04]  /*34c0*/  S2R R22, SR_TID.X ;  /* 0x0000000000167919 */ /* 0x002e680000002100 */
[----:B------:R-:W2:Y:S01]  /*34d0*/  S2R R21, SR_TID.X ;  /* 0x0000000000157919 */ /* 0x000ea20000002100 */
[----:B-1----:R-:W-:-:S02]  /*34e0*/  ISETP.GT.AND P5, PT, R22, 0x7f, PT ;  /* 0x0000007f1600780c */ /* 0x002fc40003fa4270 */
[----:B--2---:R-:W-:-:S04]  /*34f0*/  SHF.R.S32.HI R20, RZ, 0x1f, R21 ;  /* 0x0000001fff147819 */ /* 0x004fc80000011415 */
[----:B------:R-:W-:-:S04]  /*3500*/  LEA.HI R20, R20, R21, RZ, 0x5 ;  /* 0x0000001514147211 */ /* 0x000fc800078f28ff */
[----:B------:R-:W-:-:S03]  /*3510*/  SHF.R.S32.HI R20, RZ, 0x5, R20 ;  /* 0x00000005ff147819 */ /* 0x000fc60000011414 */
[----:B------:R-:W-:Y:S01]  /*3520*/  @!P5 IMAD.MOV.U32 R3, RZ, RZ, c[0x0][0x208] ;  /* 0x00008200ff03d624 */ /* 0x000fe200078e00ff */
[----:B------:R-:W-:Y:S01]  /*3530*/  @P5 LOP3.LUT R123, R123, 0x400, RZ, 0xfc, !PT ;  /* 0x000004007b7b5812 */ /* 0x000fe200078efcff */
[----:B------:R-:W-:Y:S02]  /*3540*/  @!P5 IMAD.MOV.U32 R8, RZ, RZ, c[0x0][0x20c] ;  /* 0x00008300ff08d624 */ /* 0x000fe400078e00ff */
[----:B------:R-:W-:Y:S01]  /*3550*/  IMAD R20, R20, 0x800, R238 ;  /* 0x0000080014147824 */ /* 0x000fe200078e02ee */
[----:B------:R-:W-:Y:S02]  /*3560*/  @!P5 LEA R10, P0, R3, R12, 0x6 ;  /* 0x0000000c030ad211 */ /* 0x000fe400078030ff */
[----:B------:R-:W-:Y:S02]  /*3570*/  LOP3.LUT R123, R123, 0xfffffdff, RZ, 0xc0, !PT ;  /* 0xfffffdff7b7b7812 */ /* 0x000fe400078ec0ff */
[----:B------:R-:W-:Y:S02]  /*3580*/  @!P5 LEA.HI.X R11, R3, R13, R8, 0x6, P0 ;  /* 0x0000000d030bd211 */ /* 0x000fe400000f3408 */
[----:B------:R-:W-:-:S02]  /*3590*/  ISETP.GE.AND P5, PT, R24, c[0x0][0x1d4], PT ;  /* 0x0000750018007a0c */ /* 0x000fc40003fa6270 */
[----:B------:R-:W-:Y:S02]  /*35a0*/  LOP3.LUT P0, RZ, R27, 0x2, RZ, 0xc0, !PT ;  /* 0x000000021bff7812 */ /* 0x000fe4000780c0ff */
[----:B------:R-:W-:Y:S02]  /*35b0*/  SEL R3, RZ, 0x1, P4 ;  /* 0x00000001ff037807 */ /* 0x000fe40002000000 */
[----:B------:R-:W-:-:S04]  /*35c0*/  @P4 LOP3.LUT R123, R123, 0x200, RZ, 0xfc, !PT ;  /* 0x000002007b7b4812 */ /* 0x000fc800078efcff */
[----:B------:R-:W-:-:S03]  /*35d0*/  LOP3.LUT R123, R123, 0xfffffeff, RZ, 0xc0, !PT ;  /* 0xfffffeff7b7b7812 */ /* 0x000fc600078ec0ff */
[----:B------:R1:W-:Y:S01]  /*35e0*/  @P3 LDGSTS.E.BYPASS.LTC128B.128 [R118+0x18880], [R4.64+0x180], !P5 ;  /* 0x1888018004763fae */ /* 0x0003e2000e901d46 */
[----:B------:R-:W-:Y:S02]  /*35f0*/  @P1 LOP3.LUT R123, R123, 0x100, RZ, 0xfc, !PT ;  /* 0x000001007b7b1812 */ /* 0x000fe400078efcff */
[----:B------:R-:W-:Y:S01]  /*3600*/  @P0 IADD3 R242, R135, -0x20, RZ ;  /* 0xffffffe087f20810 */ /* 0x000fe20007ffe0ff */
[----:B------:R2:W-:Y:S01]  /*3610*/  @P2 LDGSTS.E.BYPASS.LTC128B.128 [R118+0x15080], [R6.64], !P4 ;  /* 0x1508000006762fae */ /* 0x0005e2000e101d46 */
[----:B------:R-:W-:Y:S02]  /*3620*/  LOP3.LUT P0, RZ, R27, 0x4, RZ, 0xc0, !PT ;  /* 0x000000041bff7812 */ /* 0x000fe4000780c0ff */
[----:B------:R-:W-:Y:S01]  /*3630*/  LOP3.LUT R123, R123, 0xffffff7f, RZ, 0xc0, !PT ;  /* 0xffffff7f7b7b7812 */ /* 0x000fe200078ec0ff */
[----:B------:R2:W-:Y:S01]  /*3640*/  @P2 LDGSTS.E.BYPASS.LTC128B.128 [R118+0x16880], [R6.64+0x80], !P1 ;  /* 0x1688008006762fae */ /* 0x0005e2000c901d46 */
[----:B------:R-:W-:Y:S02]  /*3650*/  SEL R0, R0, 0xffffffc0, !P0 ;  /* 0xffffffc000007807 */ /* 0x000fe40004000000 */
[----:B------:R-:W-:Y:S01]  /*3660*/  @P6 LOP3.LUT R123, R123, 0x80, RZ, 0xfc, !PT ;  /* 0x000000807b7b6812 */ /* 0x000fe200078efcff */
[----:B------:R2:W-:Y:S01]  /*3670*/  @P2 LDGSTS.E.BYPASS.LTC128B.128 [R118+0x18080], [R6.64+0x100], !P6 ;  /* 0x1808010006762fae */ /* 0x0005e2000f101d46 */
[C---:B------:R-:W-:Y:S01]  /*3680*/  IADD3 R252, R242.reuse, 0x800, RZ ;  /* 0x00000800f2fc7810 */ /* 0x040fe20007ffe0ff */
[--C-:B------:R-:W-:Y:S01]  /*3690*/  IMAD.IADD R237, R135, 0x1, R0.reuse ;  /* 0x0000000187ed7824 */ /* 0x100fe200078e0200 */
[----:B------:R-:W-:Y:S01]  /*36a0*/  LOP3.LUT R123, R123, 0xffffffbf, RZ, 0xc0, !PT ;  /* 0xffffffbf7b7b7812 */ /* 0x000fe200078ec0ff */
[----:B------:R2:W-:Y:S01]  /*36b0*/  @P2 LDGSTS.E.BYPASS.LTC128B.128 [R118+0x19880], [R6.64+0x180], !P5 ;  /* 0x1988018006762fae */ /* 0x0005e2000e901d46 */
[C---:B------:R-:W-:Y:S01]  /*36c0*/  IMAD.IADD R236, R242.reuse, 0x1, R0 ;  /* 0x00000001f2ec7824 */ /* 0x040fe200078e0200 */
[----:B------:R-:W-:-:S02]  /*36d0*/  IADD3 R251, R242, 0x4800, RZ ;  /* 0x00004800f2fb7810 */ /* 0x000fc40007ffe0ff */
[----:B------:R-:W0:Y:S01]  /*36e0*/  LDGDEPBAR ;  /* 0x00000000000079af */ /* 0x000e220000000000 */
[----:B------:R-:W-:Y:S02]  /*36f0*/  @P5 LOP3.LUT R123, R123, 0x40, RZ, 0xfc, !PT ;  /* 0x000000407b7b5812 */ /* 0x000fe400078efcff */
[C---:B------:R-:W-:Y:S02]  /*3700*/  IADD3 R250, R242.reuse, 0x5800, RZ ;  /* 0x00005800f2fa7810 */ /* 0x040fe40007ffe0ff */
[----:B------:R-:W-:Y:S01]  /*3710*/  IADD3 R249, R242, 0x5000, RZ ;  /* 0x00005000f2f97810 */ /* 0x000fe20007ffe0ff */
[----:B------:R-:W-:Y:S01]  /*3720*/  STL [R1+0x14], R123 ;  /* 0x0000147b01007387 */ /* 0x000fe20000100800 */
[----:B-1----:R-:W-:Y:S02]  /*3730*/  LOP3.LUT R4, R2, 0x2, R3, 0xe2, !PT ;  /* 0x0000000202047812 */ /* 0x002fe400078ee203 */
[----:B------:R-:W-:Y:S02]  /*3740*/  SEL R3, RZ, 0x4, P6 ;  /* 0x00000004ff037807 */ /* 0x000fe40003000000 */
[----:B------:R-:W-:-:S02]  /*3750*/  SEL R2, RZ, 0x8, P5 ;  /* 0x00000008ff027807 */ /* 0x000fc40002800000 */
[----:B------:R-:W-:Y:S02]  /*3760*/  IADD3 R248, R242, 0x3000, RZ ;  /* 0x00003000f2f87810 */ /* 0x000fe40007ffe0ff */
[----:B------:R-:W-:Y:S02]  /*3770*/  LOP3.LUT R3, R2, R4, R3, 0xfe, !PT ;  /* 0x0000000402037212 */ /* 0x000fe400078efe03 */
[----:B------:R-:W-:Y:S02]  /*3780*/  IADD3 R2, R14, R122, -R119 ;  /* 0x0000007a0e027210 */ /* 0x000fe40007ffe877 */
[C---:B------:R-:W-:Y:S02]  /*3790*/  LOP3.LUT P3, RZ, R3.reuse, 0x1, RZ, 0xc0, !PT ;  /* 0x0000000103ff7812 */ /* 0x040fe4000786c0ff */
[----:B------:R-:W-:Y:S02]  /*37a0*/  LOP3.LUT P2, RZ, R3, 0x2, RZ, 0xc0, !PT ;  /* 0x0000000203ff7812 */ /* 0x000fe4000784c0ff */
[----:B------:R-:W-:Y:S01]  /*37b0*/  ISETP.LT.OR P0, PT, R2, 0x1, !P3 ;  /* 0x000000010200780c */ /* 0x000fe20005f01670 */
[----:B------:R-:W-:-:S04]  /*37c0*/  DEPBAR.LE SB0, 0x1 ;  /* 0x000080400000791a */ /* 0x000fc80000000000 */
[----:B------:R-:W-:Y:S01]  /*37d0*/  BAR.SYNC.DEFER_BLOCKING 0x0 ;  /* 0x0000000000007b1d */ /* 0x000fe20000010000 */
[----:B------:R-:W-:Y:S02]  /*37e0*/  LOP3.LUT P1, RZ, R3, 0x4, RZ, 0xc0, !PT ;  /* 0x0000000403ff7812 */ /* 0x000fe4000782c0ff */
[C---:B------:R-:W-:Y:S02]  /*37f0*/  IADD3 R247, R242.reuse, 0x4000, RZ ;  /* 0x00004000f2f77810 */ /* 0x040fe40007ffe0ff */
[C---:B------:R-:W-:Y:S02]  /*3800*/  IADD3 R246, R242.reuse, 0x3800, RZ ;  /* 0x00003800f2f67810 */ /* 0x040fe40007ffe0ff */
[C---:B------:R-:W-:Y:S02]  /*3810*/  IADD3 R245, R242.reuse, 0x1800, RZ ;  /* 0x00001800f2f57810 */ /* 0x040fe40007ffe0ff */
[C---:B------:R-:W-:Y:S02]  /*3820*/  IADD3 R244, R242.reuse, 0x2800, RZ ;  /* 0x00002800f2f47810 */ /* 0x040fe40007ffe0ff */
[----:B------:R-:W-:Y:S01]  /*3830*/  IADD3 R243, R242, 0x2000, RZ ;  /* 0x00002000f2f37810 */ /* 0x000fe20007ffe0ff */
[----:B------:R-:W-:Y:S04]  /*3840*/  LDSM.16.M88.4 R160, [R20] ;  /* 0x0000000014a0783b */ /* 0x000fe80000000200 */
[----:B------:R-:W-:Y:S04]  /*3850*/  LDSM.16.M88.4 R188, [R20+0x4000] ;  /* 0x0040000014bc783b */ /* 0x000fe80000000200 */
[----:B------:R-:W-:Y:S04]  /*3860*/  LDSM.16.M88.4 R204, [R20+0x8000] ;  /* 0x0080000014cc783b */ /* 0x000fe80000000200 */
[----:B------:R-:W-:Y:S04]  /*3870*/  LDSM.16.M88.4 R220, [R20+0xc000] ;  /* 0x00c0000014dc783b */ /* 0x000fe80000000200 */
[----:B---3--:R-:W-:Y:S04]  /*3880*/  LDSM.16.M88.4 R164, [R17] ;  /* 0x0000000011a4783b */ /* 0x008fe80000000200 */
[----:B----4-:R-:W-:Y:S04]  /*3890*/  LDSM.16.M88.4 R180, [R16] ;  /* 0x0000000010b4783b */ /* 0x010fe80000000200 */
[----:B-----5:R-:W-:Y:S04]  /*38a0*/  LDSM.16.M88.4 R184, [R15] ;  /* 0x000000000fb8783b */ /* 0x020fe80000000200 */
        /* <DEDUP_REMOVED lines=12> */
[----:B------:R-:W2:Y:S04]  /*3970*/  LDSM.16.M88.4 R16, [R135] ;  /* 0x000000008710783b */ /* 0x000ea80000000200 */
[----:B------:R-:W-:Y:S04]  /*3980*/  LDSM.16.M88.4 R28, [R135+0x800] ;  /* 0x00080000871c783b */ /* 0x000fe80000000200 */
[----:B------:R-:W-:Y:S04]  /*3990*/  LDSM.16.M88.4 R32, [R135+0x1000] ;  /* 0x001000008720783b */ /* 0x000fe80000000200 */
[----:B------:R-:W1:Y:S04]  /*39a0*/  LDSM.16.M88.4 R24, [R242] ;  /* 0x00000000f218783b */ /* 0x000e680000000200 */
[----:B------:R-:W3:Y:S04]  /*39b0*/  LDSM.16.M88.4 R48, [R242+0x800] ;  /* 0x00080000f230783b */ /* 0x000ee80000000200 */
[----:B------:R-:W4:Y:S04]  /*39c0*/  LDSM.16.M88.4 R56, [R242+0x1000] ;  /* 0x00100000f238783b */ /* 0x000f280000000200 */
[----:B------:R-:W-:Y:S01]  /*39d0*/  @!PT LDS RZ, [RZ] ;  /* 0x00000000fffff984 */ /* 0x000fe20000000800 */
[----:B------:R-:W-:Y:S01]  /*39e0*/  @!PT LDS RZ, [RZ] ;  /* 0x00000000fffff984 */ /* 0x000fe20000000800 */
[----:B------:R-:W-:Y:S01]  /*39f0*/  @!PT LDS RZ, [RZ] ;  /* 0x00000000fffff984 */ /* 0x000fe20000000800 */
[----:B------:R5:W-:Y:S01]  /*3a00*/  LDGSTS.E.BYPASS.LTC128B.128 [R118+0x4080], [R12.64], !P0 ;  /* 0x040800000c767fae */ /* 0x000be2000c101d46 */
[----:B------:R-:W-:-:S13]  /*3a10*/  ISETP.LT.OR P0, PT, R2, 0x1, !P2 ;  /* 0x000000010200780c */ /* 0x000fda0005701670 */
[----:B------:R5:W-:Y:S01]  /*3a20*/  LDGSTS.E.BYPASS.LTC128B.128 [R118+0x5880], [R12.64+0x80], !P0 ;  /* 0x058800800c767fae */ /* 0x000be2000c101d46 */
[----:B------:R-:W-:Y:S01]  /*3a30*/  ISETP.LT.OR P0, PT, R2, 0x1, !P1 ;  /* 0x000000010200780c */ /* 0x000fe20004f01670 */
[C---:B--2---:R-:W-:Y:S08]  /*3a40*/  HMMA.16816.F32 R4, R160.reuse, R16, RZ ;  /* 0x00000010a004723c */ /* 0x044ff000000018ff */
[----:B------:R-:W-:Y:S04]  /*3a50*/  HMMA.16816.F32 R16, R160, R18, RZ ;  /* 0x00000012a010723c */ /* 0x000fe800000018ff */
[----:B------:R5:W-:Y:S01]  /*3a60*/  LDGSTS.E.BYPASS.LTC128B.128 [R118+0x7080], [R12.64+0x100], !P0 ;  /* 0x070801000c767fae */ /* 0x000be2000c101d46 */
[----:B------:R-:W-:-:S04]  /*3a70*/  LOP3.LUT P0, RZ, R3, 0x8, RZ, 0xc0, !PT ;  /* 0x0000000803ff7812 */ /* 0x000fc8000780c0ff */
[----:B------:R-:W-:-:S07]  /*3a80*/  ISETP.LT.OR P4, PT, R2, 0x1, !P0 ;  /* 0x000000010200780c */ /* 0x000fce0004781670 */
[C---:B-1----:R-:W-:Y:S06]  /*3a90*/  HMMA.16816.F32 R44, R164.reuse, R24, R4 ;  /* 0x00000018a42c723c */ /* 0x042fec0000001804 */
[----:B------:R5:W-:Y:S01]  /*3aa0*/  LDGSTS.E.BYPASS.LTC128B.128 [R118+0x8880], [R12.64+0x180], !P4 ;  /* 0x088801800c767fae */ /* 0x000be2000e101d46 */
[----:B------:R-:W-:Y:S01]  /*3ab0*/  ISETP.GT.AND P4, PT, R22, 0x7f, PT ;  /* 0x0000007f1600780c */ /* 0x000fe20003f84270 */
[----:B------:R-:W-:Y:S08]  /*3ac0*/  HMMA.16816.F32 R40, R164, R26, R16 ;  /* 0x0000001aa428723c */ /* 0x000ff00000001810 */
[----:B------:R-:W-:Y:S04]  /*3ad0*/  HMMA.16816.F32 R20, R160, R28, RZ ;  /* 0x0000001ca014723c */ /* 0x000fe800000018ff */
[----:B------:R-:W-:-:S02]  /*3ae0*/  @!P4 ISETP.LT.OR P3, PT, R2, 0x21, !P3 ;  /* 0x000000210200c80c */ /* 0x000fc40005f61670 */
[C---:B------:R-:W-:Y:S02]  /*3af0*/  @!P4 ISETP.LT.OR P2, PT, R2.reuse, 0x21, !P2 ;  /* 0x000000210200c80c */ /* 0x040fe40005741670 */
[C---:B------:R-:W-:Y:S01]  /*3b00*/  @!P4 ISETP.LT.OR P1, PT, R2.reuse, 0x21, !P1 ;  /* 0x000000210200c80c */ /* 0x040fe20004f21670 */
[----:B------:R-:W-:Y:S01]  /*3b10*/  HMMA.16816.F32 R4, R160, R30, RZ ;  /* 0x0000001ea004723c */ /* 0x000fe200000018ff */
[----:B------:R-:W-:-:S07]  /*3b20*/  @!P4 ISETP.LT.OR P0, PT, R2, 0x21, !P0 ;  /* 0x000000210200c80c */ /* 0x000fce0004701670 */
[----:B------:R1:W-:Y:S01]  /*3b30*/  @!P4 LDGSTS.E.BYPASS.LTC128B.128 [R118+0x5080], [R10.64], !P3 ;  /* 0x050800000a76cfae */ /* 0x0003e2000d901d46 */
[C---:B------:R-:W-:Y:S03]  /*3b40*/  HMMA.16816.F32 R16, R160.reuse, R32, RZ ;  /* 0x00000020a010723c */ /* 0x040fe600000018ff */
[----:B------:R1:W-:Y:S04]  /*3b50*/  @!P4 LDGSTS.E.BYPASS.LTC128B.128 [R118+0x6880], [R10.64+0x80], !P2 ;  /* 0x068800800a76cfae */ /* 0x0003e8000d101d46 */
[----:B------:R1:W-:Y:S01]  /*3b60*/  @!P4 LDGSTS.E.BYPASS.LTC128B.128 [R118+0x8080], [R10.64+0x100], !P1 ;  /* 0x080801000a76cfae */ /* 0x0003e2000c901d46 */
[----:B------:R-:W-:Y:S03]  /*3b70*/  HMMA.16816.F32 R24, R160, R34, RZ ;  /* 0x00000022a018723c */ /* 0x000fe600000018ff */
[----:B------:R1:W-:Y:S01]  /*3b80*/  @!P4 LDGSTS.E.BYPASS.LTC128B.128 [R118+0x9880], [R10.64+0x180], !P0 ;  /* 0x098801800a76cfae */ /* 0x0003e2000c101d46 */
[----:B------:R-:W-:-:S03]  /*3b90*/  ISETP.GT.AND P0, PT, R77, R126, PT ;  /* 0x0000007e4d00720c */ /* 0x000fc60003f04270 */
[----:B------:R-:W2:Y:S01]  /*3ba0*/  LDSM.16.M88.4 R36, [R237] ;  /* 0x00000000ed24783b */ /* 0x000ea20000000200 */
[C---:B---3--:R-:W-:Y:S03]  /*3bb0*/  HMMA.16816.F32 R4, R164.reuse, R50, R4 ;  /* 0x00000032a404723c */ /* 0x048fe60000001804 */
[----:B------:R-:W3:Y:S04]  /*3bc0*/  LDSM.16.M88.4 R52, [R237+0x800] ;  /* 0x00080000ed34783b */ /* 0x000ee80000000200 */
[----:B------:R-:W3:Y:S04]  /*3bd0*/  LDSM.16.M88.4 R32, [R237+0x1000] ;  /* 0x00100000ed20783b */ /* 0x000ee80000000200 */
[----:B------:R-:W3:Y:S04]  /*3be0*/  LDSM.16.M88.4 R60, [R236] ;  /* 0x00000000ec3c783b */ /* 0x000ee80000000200 */
[----:B------:R-:W3:Y:S01]  /*3bf0*/  LDSM.16.M88.4 R68, [R236+0x800] ;  /* 0x00080000ec44783b */ /* 0x000ee20000000200 */
[C---:B----4-:R-:W-:Y:S03]  /*3c00*/  HMMA.16816.F32 R24, R164.reuse, R58, R24 ;  /* 0x0000003aa418723c */ /* 0x050fe60000001818 */
[----:B------:R-:W-:Y:S04]  /*3c10*/  LDSM.16.M88.4 R64, [R135+0x2000] ;  /* 0x002000008740783b */ /* 0x000fe80000000200 */
[----:B------:R-:W0:Y:S01]  /*3c20*/  LDGDEPBAR ;  /* 0x00000000000079af */ /* 0x000e220000000000 */
[C---:B-1----:R-:W-:Y:S03]  /*3c30*/  HMMA.16816.F32 R8, R164.reuse, R48, R20 ;  /* 0x00000030a408723c */ /* 0x042fe60000001814 */
[----:B------:R-:W-:Y:S05]  /*3c40*/  LDSM.16.M88.4 R48, [R242+0x1800] ;  /* 0x00180000f230783b */ /* 0x000fea0000000200 */
[----:B------:R-:W-:Y:S01]  /*3c50*/  HMMA.16816.F32 R20, R164, R56, R16 ;  /* 0x00000038a414723c */ /* 0x000fe20000001810 */
[----:B------:R-:W1:Y:S04]  /*3c60*/  LDSM.16.M88.4 R16, [R236+0x1000] ;  /* 0x00100000ec10783b */ /* 0x000e680000000200 */
[----:B------:R-:W-:Y:S03]  /*3c70*/  LDSM.16.M88.4 R56, [R242+0x2000] ;  /* 0x00200000f238783b */ /* 0x000fe60000000200 */
[C---:B--2---:R-:W-:Y:S01]  /*3c80*/  HMMA.16816.F32 R28, R180.reuse, R36, R44 ;  /* 0x00000024b41c723c */ /* 0x044fe2000000182c */
[----:B------:R-:W2:Y:S07]  /*3c90*/  LDSM.16.M88.4 R44, [R135+0x1800] ;  /* 0x00180000872c783b */ /* 0x000eae0000000200 */
[C---:B------:R-:W-:Y:S01]  /*3ca0*/  HMMA.16816.F32 R36, R180.reuse, R38, R40 ;  /* 0x00000026b424723c */ /* 0x040fe20000001828 */
[----:B------:R-:W4:Y:S07]  /*3cb0*/  LDSM.16.M88.4 R40, [R135+0x2800] ;  /* 0x002800008728783b */ /* 0x000f2e0000000200 */
[C---:B---3--:R-:W-:Y:S08]  /*3cc0*/  HMMA.16816.F32 R8, R180.reuse, R52, R8 ;  /* 0x00000034b408723c */ /* 0x048ff00000001808 */
[C---:B------:R-:W-:Y:S01]  /*3cd0*/  HMMA.16816.F32 R4, R180.reuse, R54, R4 ;  /* 0x00000036b404723c */ /* 0x040fe20000001804 */
[----:B------:R-:W-:Y:S07]  /*3ce0*/  LDSM.16.M88.4 R52, [R236+0x1800] ;  /* 0x00180000ec34783b */ /* 0x000fee0000000200 */
[C---:B------:R-:W-:Y:S08]  /*3cf0*/  HMMA.16816.F32 R20, R180.reuse, R32, R20 ;  /* 0x00000020b414723c */ /* 0x040ff00000001814 */
[----:B------:R-:W-:Y:S01]  /*3d00*/  HMMA.16816.F32 R24, R180, R34, R24 ;  /* 0x00000022b418723c */ /* 0x000fe20000001818 */
[----:B------:R-:W3:Y:S07]  /*3d10*/  LDSM.16.M88.4 R32, [R242+0x2800] ;  /* 0x00280000f220783b */ /* 0x000eee0000000200 */
[C---:B------:R-:W-:Y:S08]  /*3d20*/  HMMA.16816.F32 R28, R184.reuse, R60, R28 ;  /* 0x0000003cb81c723c */ /* 0x040ff0000000181c */
[C---:B------:R-:W-:Y:S01]  /*3d30*/  HMMA.16816.F32 R36, R184.reuse, R62, R36 ;  /* 0x0000003eb824723c */ /* 0x040fe20000001824 */
[----:B------:R-:W-:Y:S07]  /*3d40*/  LDSM.16.M88.4 R60, [R135+0x3800] ;  /* 0x00380000873c783b */ /* 0x000fee0000000200 */
[C---:B------:R-:W-:Y:S08]  /*3d50*/  HMMA.16816.F32 R8, R184.reuse, R68, R8 ;  /* 0x00000044b808723c */ /* 0x040ff00000001808 */
[C---:B------:R-:W-:Y:S01]  /*3d60*/  HMMA.16816.F32 R4, R184.reuse, R70, R4 ;  /* 0x00000046b804723c */ /* 0x040fe20000001804 */
[----:B------:R-:W-:Y:S07]  /*3d70*/  LDSM.16.M88.4 R68, [R237+0x2000] ;  /* 0x00200000ed44783b */ /* 0x000fee0000000200 */
[C---:B-1----:R-:W-:Y:S08]  /*3d80*/  HMMA.16816.F32 R20, R184.reuse, R16, R20 ;  /* 0x00000010b814723c */ /* 0x042ff00000001814 */
[----:B------:R-:W-:Y:S08]  /*3d90*/  HMMA.16816.F32 R24, R184, R18, R24 ;  /* 0x00000012b818723c */ /* 0x000ff00000001818 */
[C---:B--2---:R-:W-:Y:S08]  /*3da0*/  HMMA.16816.F32 R28, R188.reuse, R44, R28 ;  /* 0x0000002cbc1c723c */ /* 0x044ff0000000181c */
[C---:B------:R-:W-:Y:S01]  /*3db0*/  HMMA.16816.F32 R36, R188.reuse, R46, R36 ;  /* 0x0000002ebc24723c */ /* 0x040fe20000001824 */
[----:B------:R-:W1:Y:S07]  /*3dc0*/  LDSM.16.M88.4 R44, [R237+0x1800] ;  /* 0x00180000ed2c783b */ /* 0x000e6e0000000200 */
[C---:B------:R-:W-:Y:S08]  /*3dd0*/  HMMA.16816.F32 R16, R188.reuse, R64, R8 ;  /* 0x00000040bc10723c */ /* 0x040ff00000001808 */
[C---:B------:R-:W-:Y:S01]  /*3de0*/  HMMA.16816.F32 R8, R188.reuse, R66, R4 ;  /* 0x00000042bc08723c */ /* 0x040fe20000001804 */
[----:B------:R-:W-:Y:S07]  /*3df0*/  LDSM.16.M88.4 R64, [R236+0x2000] ;  /* 0x00200000ec40783b */ /* 0x000fee0000000200 */
[C---:B----4-:R-:W-:Y:S08]  /*3e00*/  HMMA.16816.F32 R4, R188.reuse, R40, R20 ;  /* 0x00000028bc04723c */ /* 0x050ff00000001814 */
[----:B------:R-:W-:Y:S01]  /*3e10*/  HMMA.16816.F32 R24, R188, R42, R24 ;  /* 0x0000002abc18723c */ /* 0x000fe20000001818 */
[----:B------:R-:W2:Y:S07]  /*3e20*/  LDSM.16.M88.4 R40, [R237+0x2800] ;  /* 0x00280000ed28783b */ /* 0x000eae0000000200 */
[C---:B------:R-:W-:Y:S08]  /*3e30*/  HMMA.16816.F32 R28, R192.reuse, R48, R28 ;  /* 0x00000030c01c723c */ /* 0x040ff0000000181c */
[C---:B------:R-:W-:Y:S01]  /*3e40*/  HMMA.16816.F32 R36, R192.reuse, R50, R36 ;  /* 0x00000032c024723c */ /* 0x040fe20000001824 */
[----:B------:R-:W4:Y:S07]  /*3e50*/  LDSM.16.M88.4 R48, [R135+0x3000] ;  /* 0x003000008730783b */ /* 0x000f2e0000000200 */
[C---:B------:R-:W-:Y:S08]  /*3e60*/  HMMA.16816.F32 R20, R192.reuse, R56, R16 ;  /* 0x00000038c014723c */ /* 0x040ff00000001810 */
[C---:B------:R-:W-:Y:S01]  /*3e70*/  HMMA.16816.F32 R16, R192.reuse, R58, R8 ;  /* 0x0000003ac010723c */ /* 0x040fe20000001808 */
[----:B------:R-:W-:Y:S07]  /*3e80*/  LDSM.16.M88.4 R56, [R242+0x3800] ;  /* 0x00380000f238783b */ /* 0x000fee0000000200 */
[C---:B---3--:R-:W-:Y:S08]  /*3e90*/  HMMA.16816.F32 R8, R192.reuse, R32, R4 ;  /* 0x00000020c008723c */ /* 0x048ff00000001804 */
[----:B------:R-:W-:Y:S08]  /*3ea0*/  HMMA.16816.F32 R4, R192, R34, R24 ;  /* 0x00000022c004723c */ /* 0x000ff00000001818 */
[C---:B-1----:R-:W-:Y:S08]  /*3eb0*/  HMMA.16816.F32 R28, R196.reuse, R44, R28 ;  /* 0x0000002cc41c723c */ /* 0x042ff0000000181c */
[C---:B------:R-:W-:Y:S01]  /*3ec0*/  HMMA.16816.F32 R36, R196.reuse, R46, R36 ;  /* 0x0000002ec424723c */ /* 0x040fe20000001824 */
[----:B------:R-:W1:Y:S07]  /*3ed0*/  LDSM.16.M88.4 R44, [R236+0x2800] ;  /* 0x00280000ec2c783b */ /* 0x000e6e0000000200 */
[C---:B------:R-:W-:Y:S08]  /*3ee0*/  HMMA.16816.F32 R24, R196.reuse, R68, R20 ;  /* 0x00000044c418723c */ /* 0x040ff00000001814 */
[C---:B------:R-:W-:Y:S08]  /*3ef0*/  HMMA.16816.F32 R20, R196.reuse, R70, R16 ;  /* 0x00000046c414723c */ /* 0x040ff00000001810 */
[C---:B--2---:R-:W-:Y:S08]  /*3f00*/  HMMA.16816.F32 R16, R196.reuse, R40, R8 ;  /* 0x00000028c410723c */ /* 0x044ff00000001808 */
[----:B------:R-:W-:Y:S01]  /*3f10*/  HMMA.16816.F32 R8, R196, R42, R4 ;  /* 0x0000002ac408723c */ /* 0x000fe20000001804 */
[----:B------:R-:W-:Y:S07]  /*3f20*/  LDSM.16.M88.4 R40, [R135+0x4000] ;  /* 0x004000008728783b */ /* 0x000fee0000000200 */
[C---:B------:R-:W-:Y:S08]  /*3f30*/  HMMA.16816.F32 R4, R200.reuse, R52, R28 ;  /* 0x00000034c804723c */ /* 0x040ff0000000181c */
[C---:B------:R-:W-:Y:S01]  /*3f40*/  HMMA.16816.F32 R36, R200.reuse, R54, R36 ;  /* 0x00000036c824723c */ /* 0x040fe20000001824 */
[----:B------:R-:W2:Y:S07]  /*3f50*/  LDSM.16.M88.4 R52, [R242+0x3000] ;  /* 0x00300000f234783b */ /* 0x000eae0000000200 */
[----:B------:R-:W-:Y:S08]  /*3f60*/  HMMA.16816.F32 R32, R200, R64, R24 ;  /* 0x00000040c820723c */ /* 0x000ff00000001818 */
[----:B----4-:R-:W-:Y:S08]  /*3f70*/  HMMA.16816.F32 R4, R204, R48, R4 ;  /* 0x00000030cc04723c */ /* 0x010ff00000001804 */
[C---:B-1----:R-:W-:Y:S08]  /*3f80*/  HMMA.16816.F32 R24, R200.reuse, R44, R16 ;  /* 0x0000002cc818723c */ /* 0x042ff00000001810 */
[C---:B------:R-:W-:Y:S01]  /*3f90*/  HMMA.16816.F32 R28, R200.reuse, R66, R20 ;  /* 0x00000042c81c723c */ /* 0x040fe20000001814 */
[----:B------:R-:W-:Y:S07]  /*3fa0*/  LDSM.16.M88.4 R64, [R237+0x4000] ;  /* 0x00400000ed40783b */ /* 0x000fee0000000200 */
[----:B------:R-:W-:Y:S01]  /*3fb0*/  HMMA.16816.F32 R16, R200, R46, R8 ;  /* 0x0000002ec810723c */ /* 0x000fe20000001808 */
[----:B------:R-:W-:Y:S07]  /*3fc0*/  LDSM.16.M88.4 R44, [R242+0x4000] ;  /* 0x00400000f22c783b */ /* 0x000fee0000000200 */
[C---:B------:R-:W-:Y:S01]  /*3fd0*/  HMMA.16816.F32 R8, R204.reuse, R50, R36 ;  /* 0x00000032cc08723c */ /* 0x040fe20000001824 */
[----:B------:R-:W1:Y:S07]  /*3fe0*/  LDSM.16.M88.4 R48, [R237+0x3000] ;  /* 0x00300000ed30783b */ /* 0x000e6e0000000200 */
[----:B------:R-:W-:Y:S08]  /*3ff0*/  HMMA.16816.F32 R20, R204, R60, R32 ;  /* 0x0000003ccc14723c */ /* 0x000ff00000001820 */
[----:B--2---:R-:W-:Y:S08]  /*4000*/  HMMA.16816.F32 R4, R208, R52, R4 ;  /* 0x00000034d004723c */ /* 0x004ff00000001804 */
[C---:B------:R-:W-:Y:S01]  /*4010*/  HMMA.16816.F32 R32, R204.reuse, R62, R28 ;  /* 0x0000003ecc20723c */ /* 0x040fe2000000181c */
[----:B------:R-:W-:Y:S07]  /*4020*/  LDSM.16.M88.4 R60, [R135+0x5800] ;  /* 0x00580000873c783b */ /* 0x000fee0000000200 */
[C---:B------:R-:W-:Y:S08]  /*4030*/  HMMA.16816.F32 R28, R204.reuse, R40, R24 ;  /* 0x00000028cc1c723c */ /* 0x040ff00000001818 */
[----:B------:R-:W-:Y:S01]  /*4040*/  HMMA.16816.F32 R36, R204, R42, R16 ;  /* 0x0000002acc24723c */ /* 0x000fe20000001810 */
[----:B------:R-:W2:Y:S07]  /*4050*/  LDSM.16.M88.4 R40, [R236+0x3000] ;  /* 0x00300000ec28783b */ /* 0x000eae0000000200 */
[C---:B------:R-:W-:Y:S01]  /*4060*/  HMMA.16816.F32 R8, R208.reuse, R54, R8 ;  /* 0x00000036d008723c */ /* 0x040fe20000001808 */
[----:B------:R-:W-:Y:S07]  /*4070*/  LDSM.16.M88.4 R52, [R236+0x4800] ;  /* 0x00480000ec34783b */ /* 0x000fee0000000200 */
[----:B------:R-:W-:Y:S01]  /*4080*/  HMMA.16816.F32 R16, R208, R56, R20 ;  /* 0x00000038d010723c */ /* 0x000fe20000001814 */
[----:B------:R-:W3:Y:S07]  /*4090*/  LDSM.16.M88.4 R20, [R237+0x3800] ;  /* 0x00380000ed14783b */ /* 0x000eee0000000200 */
[----:B-1----:R-:W-:Y:S08]  /*40a0*/  HMMA.16816.F32 R4, R212, R48, R4 ;  /* 0x00000030d404723c */ /* 0x002ff00000001804 */
[C---:B------:R-:W-:Y:S08]  /*40b0*/  HMMA.16816.F32 R28, R208.reuse, R44, R28 ;  /* 0x0000002cd01c723c */ /* 0x040ff0000000181c */
[----:B------:R-:W-:Y:S01]  /*40c0*/  HMMA.16816.F32 R72, R208, R46, R36 ;  /* 0x0000002ed048723c */ /* 0x000fe20000001824 */
[----:B------:R-:W1:Y:S04]  /*40d0*/  LDSM.16.M88.4 R44, [R135+0x4800] ;  /* 0x00480000872c783b */ /* 0x000e680000000200 */
[----:B------:R-:W-:Y:S03]  /*40e0*/  LDSM.16.M88.4 R36, [R237+0x4800] ;  /* 0x00480000ed24783b */ /* 0x000fe60000000200 */
[----:B------:R-:W-:Y:S01]  /*40f0*/  HMMA.16816.F32 R8, R212, R50, R8 ;  /* 0x00000032d408723c */ /* 0x000fe20000001808 */
[----:B------:R-:W-:Y:S07]  /*4100*/  LDSM.16.M88.4 R48, [R242+0x5000] ;  /* 0x00500000f230783b */ /* 0x000fee0000000200 */
[----:B------:R-:W-:Y:S01]  /*4110*/  HMMA.16816.F32 R24, R208, R58, R32 ;  /* 0x0000003ad018723c */ /* 0x000fe20000001820 */
[----:B------:R-:W4:Y:S04]  /*4120*/  LDSM.16.M88.4 R32, [R236+0x3800] ;  /* 0x00380000ec20783b */ /* 0x000f280000000200 */
[----:B------:R-:W-:Y:S03]  /*4130*/  LDSM.16.M88.4 R56, [R135+0x5000] ;  /* 0x005000008738783b */ /* 0x000fe60000000200 */
[----:B--2---:R-:W-:Y:S08]  /*4140*/  HMMA.16816.F32 R4, R216, R40, R4 ;  /* 0x00000028d804723c */ /* 0x004ff00000001804 */
[C---:B------:R-:W-:Y:S01]  /*4150*/  HMMA.16816.F32 R68, R212.reuse, R64, R28 ;  /* 0x00000040d444723c */ /* 0x040fe2000000181c */
[----:B------:R-:W2:Y:S07]  /*4160*/  LDSM.16.M88.4 R28, [R242+0x4800] ;  /* 0x00480000f21c783b */ /* 0x000eae0000000200 */
[----:B---3--:R-:W-:Y:S08]  /*4170*/  HMMA.16816.F32 R16, R212, R20, R16 ;  /* 0x00000014d410723c */ /* 0x008ff00000001810 */
[----:B------:R-:W-:Y:S01]  /*4180*/  HMMA.16816.F32 R8, R216, R42, R8 ;  /* 0x0000002ad808723c */ /* 0x000fe20000001808 */
[----:B------:R-:W3:Y:S07]  /*4190*/  LDSM.16.M88.4 R40, [R236+0x4000] ;  /* 0x00400000ec28783b */ /* 0x000eee0000000200 */
[----:B-1----:R-:W-:Y:S08]  /*41a0*/  HMMA.16816.F32 R4, R220, R44, R4 ;  /* 0x0000002cdc04723c */ /* 0x002ff00000001804 */
[----:B------:R-:W-:Y:S08]  /*41b0*/  HMMA.16816.F32 R20, R212, R22, R24 ;  /* 0x00000016d414723c */ /* 0x000ff00000001818 */
[----:B----4-:R-:W-:Y:S08]  /*41c0*/  HMMA.16816.F32 R16, R216, R32, R16 ;  /* 0x00000020d810723c */ /* 0x010ff00000001810 */
[----:B------:R-:W-:Y:S01]  /*41d0*/  HMMA.16816.F32 R8, R220, R46, R8 ;  /* 0x0000002edc08723c */ /* 0x000fe20000001808 */
[----:B------:R-:W-:Y:S07]  /*41e0*/  LDSM.16.M88.4 R44, [R236+0x5000] ;  /* 0x00500000ec2c783b */ /* 0x000fee0000000200 */
[----:B--2---:R-:W-:Y:S08]  /*41f0*/  HMMA.16816.F32 R4, R224, R28, R4 ;  /* 0x0000001ce004723c */ /* 0x004ff00000001804 */
[----:B------:R-:W-:Y:S08]  /*4200*/  HMMA.16816.F32 R32, R216, R34, R20 ;  /* 0x00000022d820723c */ /* 0x000ff00000001814 */
[----:B------:R-:W-:Y:S08]  /*4210*/  HMMA.16816.F32 R24, R220, R56, R16 ;  /* 0x00000038dc18723c */ /* 0x000ff00000001810 */
[----:B------:R-:W-:Y:S08]  /*4220*/  HMMA.16816.F32 R16, R224, R30, R8 ;  /* 0x0000001ee010723c */ /* 0x000ff00000001808 */
[----:B------:R-:W-:Y:S01]  /*4230*/  HMMA.16816.F32 R8, R212, R66, R72 ;  /* 0x00000042d408723c */ /* 0x000fe20000001848 */
[----:B------:R-:W1:Y:S07]  /*4240*/  LDSM.16.M88.4 R64, [R237+0x5000] ;  /* 0x00500000ed40783b */ /* 0x000e6e0000000200 */
[----:B------:R-:W-:Y:S08]  /*4250*/  HMMA.16816.F32 R4, R228, R36, R4 ;  /* 0x00000024e404723c */ /* 0x000ff00000001804 */
[----:B---3--:R-:W-:Y:S08]  /*4260*/  HMMA.16816.F32 R20, R216, R40, R68 ;  /* 0x00000028d814723c */ /* 0x008ff00000001844 */
[----:B------:R-:W-:Y:S01]  /*4270*/  HMMA.16816.F32 R32, R220, R58, R32 ;  /* 0x0000003adc20723c */ /* 0x000fe20000001820 */
[----:B------:R-:W2:Y:S07]  /*4280*/  LDSM.16.M88.4 R56, [R242+0x5800] ;  /* 0x00580000f238783b */ /* 0x000eae0000000200 */
[----:B------:R-:W-:Y:S08]  /*4290*/  HMMA.16816.F32 R24, R224, R48, R24 ;  /* 0x00000030e018723c */ /* 0x000ff00000001818 */
[----:B------:R-:W-:Y:S08]  /*42a0*/  HMMA.16816.F32 R28, R228, R38, R16 ;  /* 0x00000026e41c723c */ /* 0x000ff00000001810 */
[----:B------:R-:W-:Y:S08]  /*42b0*/  HMMA.16816.F32 R36, R232, R52, R4 ;  /* 0x00000034e824723c */ /* 0x000ff00000001804 */
[----:B------:R-:W-:Y:S01]  /*42c0*/  HMMA.16816.F32 R8, R216, R42, R8 ;  /* 0x0000002ad808723c */ /* 0x000fe20000001808 */
[----:B------:R-:W3:Y:S07]  /*42d0*/  LDSM.16.M88.4 R40, [R237+0x5800] ;  /* 0x00580000ed28783b */ /* 0x000eee0000000200 */
[----:B------:R-:W-:Y:S08]  /*42e0*/  HMMA.16816.F32 R4, R220, R60, R20 ;  /* 0x0000003cdc04723c */ /* 0x000ff00000001814 */
[----:B------:R-:W-:Y:S01]  /*42f0*/  HMMA.16816.F32 R16, R224, R50, R32 ;  /* 0x00000032e010723c */ /* 0x000fe20000001820 */
[----:B------:R-:W-:Y:S01]  /*4300*/  FMUL.FTZ R0, R36, c[0x0][0x320] ;  /* 0x0000c80024007a20 */ /* 0x000fe20000410000 */
[----:B------:R-:W4:Y:S01]  /*4310*/  LDSM.16.M88.4 R32, [R236+0x5800] ;  /* 0x00580000ec20783b */ /* 0x000f220000000200 */
[----:B------:R-:W-:-:S04]  /*4320*/  DEPBAR.LE SB0, 0x0 ;  /* 0x000080000000791a */ /* 0x000fc80000000000 */
[----:B------:R2:W2:Y:S01]  /*4330*/  MUFU.TANH R51, R0 ;  /* 0x0000000000337308 */ /* 0x0004a20000002400 */
[----:B-1----:R-:W-:Y:S08]  /*4340*/  HMMA.16816.F32 R24, R228, R64, R24 ;  /* 0x00000040e418723c */ /* 0x002ff00000001818 */
[----:B------:R-:W-:Y:S01]  /*4350*/  HMMA.16816.F32 R28, R232, R54, R28 ;  /* 0x00000036e81c723c */ /* 0x000fe2000000181c */
[----:B--2---:R-:W-:-:S07]  /*4360*/  FMUL.FTZ R0, R37, c[0x0][0x320] ;  /* 0x0000c80025007a20 */ /* 0x004fce0000410000 */
[----:B------:R-:W-:Y:S01]  /*4370*/  HMMA.16816.F32 R20, R220, R62, R8 ;  /* 0x0000003edc14723c */ /* 0x000fe20000001808 */
[----:B------:R1:W2:Y:S07]  /*4380*/  MUFU.TANH R48, R0 ;  /* 0x0000000000307308 */ /* 0x0002ae0000002400 */
[----:B------:R-:W-:Y:S08]  /*4390*/  HMMA.16816.F32 R8, R224, R56, R4 ;  /* 0x00000038e008723c */ /* 0x000ff00000001804 */
[----:B------:R-:W-:Y:S01]  /*43a0*/  HMMA.16816.F32 R4, R228, R66, R16 ;  /* 0x00000042e404723c */ /* 0x000fe20000001810 */
[----:B-1----:R-:W-:-:S04]  /*43b0*/  FMUL.FTZ R0, R38, c[0x0][0x320] ;  /* 0x0000c80026007a20 */ /* 0x002fc80000410000 */
[----:B------:R1:W1:Y:S03]  /*43c0*/  MUFU.TANH R50, R0 ;  /* 0x0000000000327308 */ /* 0x0002660000002400 */
[----:B------:R-:W-:Y:S08]  /*43d0*/  HMMA.16816.F32 R24, R232, R44, R24 ;  /* 0x0000002ce818723c */ /* 0x000ff00000001818 */
[----:B------:R-:W-:Y:S01]  /*43e0*/  HMMA.16816.F32 R20, R224, R58, R20 ;  /* 0x0000003ae014723c */ /* 0x000fe20000001814 */
[----:B-1----:R-:W-:-:S07]  /*43f0*/  FMUL.FTZ R0, R39, c[0x0][0x320] ;  /* 0x0000c80027007a20 */ /* 0x002fce0000410000 */
[----:B---3--:R-:W-:Y:S01]  /*4400*/  HMMA.16816.F32 R16, R228, R40, R8 ;  /* 0x00000028e410723c */ /* 0x008fe20000001808 */
[----:B------:R1:W3:Y:S07]  /*4410*/  MUFU.TANH R49, R0 ;  /* 0x0000000000317308 */ /* 0x0002ee0000002400 */
[----:B------:R-:W-:Y:S08]  /*4420*/  HMMA.16816.F32 R4, R232, R46, R4 ;  /* 0x0000002ee804723c */ /* 0x000ff00000001804 */
[----:B------:R-:W-:Y:S01]  /*4430*/  HMMA.16816.F32 R8, R228, R42, R20 ;  /* 0x0000002ae408723c */ /* 0x000fe20000001814 */
[----:B-1----:R-:W-:-:S04]  /*4440*/  FMUL.FTZ R0, R28, c[0x0][0x320] ;  /* 0x0000c8001c007a20 */ /* 0x002fc80000410000 */
[----:B------:R1:W1:Y:S03]  /*4450*/  MUFU.TANH R44, R0 ;  /* 0x00000000002c7308 */ /* 0x0002660000002400 */
[----:B----4-:R-:W-:Y:S01]  /*4460*/  HMMA.16816.F32 R16, R232, R32, R16 ;  /* 0x00000020e810723c */ /* 0x010fe20000001810 */
[----:B-1----:R-:W-:-:S04]  /*4470*/  FMUL.FTZ R0, R29, c[0x0][0x320] ;  /* 0x0000c8001d007a20 */ /* 0x002fc80000410000 */
        /* <DEDUP_REMOVED lines=16> */
[----:B-----5:R1:W1:Y:S02]  /*4580*/  MUFU.TANH R13, R0 ;  /* 0x00000000000d7308 */ /* 0x0202640000002400 */
[----:B-1----:R-:W-:-:S06]  /*4590*/  FMUL.FTZ R0, R6, c[0x0][0x320] ;  /* 0x0000c80006007a20 */ /* 0x002fcc0000410000 */
[----:B------:R1:W1:Y:S02]  /*45a0*/  MUFU.TANH R32, R0 ;  /* 0x0000000000207308 */ /* 0x0002640000002400 */
[----:B-1----:R-:W-:Y:S02]  /*45b0*/  FMUL.FTZ R0, R7, c[0x0][0x320] ;  /* 0x0000c80007007a20 */ /* 0x002fe40000410000 */
[----:B------:R-:W-:Y:S04]  /*45c0*/  HMMA.16816.F32 R4, R232, R34, R8 ;  /* 0x00000022e804723c */ /* 0x000fe80000001808 */
[----:B------:R1:W1:Y:S02]  /*45d0*/  MUFU.TANH R31, R0 ;  /* 0x00000000001f7308 */ /* 0x0002640000002400 */
[----:B-1----:R-:W-:-:S06]  /*45e0*/  FMUL.FTZ R0, R16, c[0x0][0x320] ;  /* 0x0000c80010007a20 */ /* 0x002fcc0000410000 */
[----:B------:R1:W1:Y:S11]  /*45f0*/  MUFU.TANH R26, R0 ;  /* 0x00000000001a7308 */ /* 0x0002760000002400 */
[----:B------:R-:W-:Y:S01]  /*4600*/  @!UPT UIADD3 URZ, URZ, URZ, URZ ;  /* 0x0000003f3f3ff290 */ /* 0x000fe2000fffe03f */
[----:B------:R-:W-:Y:S02]  /*4610*/  FMUL.FTZ R2, R6, c[0x0][0x320] ;  /* 0x0000c80006027a20 */ /* 0x000fe40000410000 */
[----:B------:R-:W-:Y:S02]  /*4620*/  FMUL.FTZ R3, R7, c[0x0][0x320] ;  /* 0x0000c80007037a20 */ /* 0x000fe40000410000 */
[----:B------:R-:W2:Y:S01]  /*4630*/  MUFU.TANH R28, R2 ;  /* 0x00000002001c7308 */ /* 0x000ea20000002400 */
[----:B-1----:R-:W-:-:S07]  /*4640*/  FMUL.FTZ R0, R17, c[0x0][0x320] ;  /* 0x0000c80011007a20 */ /* 0x002fce0000410000 */
[----:B------:R-:W1:Y:S08]  /*4650*/  MUFU.TANH R27, R3 ;  /* 0x00000003001b7308 */ /* 0x000e700000002400 */
[----:B------:R5:W1:Y:S02]  /*4660*/  MUFU.TANH R25, R0 ;  /* 0x0000000000197308 */ /* 0x000a640000002400 */
[----:B-----5:R-:W-:-:S06]  /*4670*/  FMUL.FTZ R0, R18, c[0x0][0x320] ;  /* 0x0000c80012007a20 */ /* 0x020fcc0000410000 */
[----:B------:R5:W1:Y:S02]  /*4680*/  MUFU.TANH R30, R0 ;  /* 0x00000000001e7308 */ /* 0x000a640000002400 */
[----:B-----5:R-:W-:-:S06]  /*4690*/  FMUL.FTZ R0, R19, c[0x0][0x320] ;  /* 0x0000c80013007a20 */ /* 0x020fcc0000410000 */
[----:B------:R5:W1:Y:S02]  /*46a0*/  MUFU.TANH R29, R0 ;  /* 0x00000000001d7308 */ /* 0x000a640000002400 */
[----:B-----5:R-:W-:-:S06]  /*46b0*/  FMUL.FTZ R0, R4, c[0x0][0x320] ;  /* 0x0000c80004007a20 */ /* 0x020fcc0000410000 */
[----:B------:R5:W1:Y:S02]  /*46c0*/  MUFU.TANH R11, R0 ;  /* 0x00000000000b7308 */ /* 0x000a640000002400 */
[----:B-----5:R-:W-:-:S06]  /*46d0*/  FMUL.FTZ R0, R5, c[0x0][0x320] ;  /* 0x0000c80005007a20 */ /* 0x020fcc0000410000 */
[----:B------:R5:W1:Y:S02]  /*46e0*/  MUFU.TANH R24, R0 ;  /* 0x0000000000187308 */ /* 0x000a640000002400 */
[----:B-----5:R-:W-:-:S05]  /*46f0*/  IADD3 R0, R242, 0x1000, RZ ;  /* 0x00001000f2007810 */ /* 0x020fca0007ffe0ff */
[----:B------:R1:W-:Y:S04]  /*4700*/  STL [R1], R0 ;  /* 0x0000000001007387 */ /* 0x0003e80000100800 */
[----:B------:R-:W-:Y:S06]  /*4710*/  BAR.SYNC.DEFER_BLOCKING 0x0 ;  /* 0x0000000000007b1d */ /* 0x000fec0000010000 */
[----:B------:R-:W-:Y:S05]  /*4720*/  @!P0 BRA `(.L_x_410) ;  /* 0x0000025000008947 */ /* 0x000fea0003800000 */
[----:B--234-:R-:W-:Y:S02]  /*4730*/  IADD3 R4, -R119, 0x30, RZ ;  /* 0x0000003077047810 */ /* 0x01cfe40007ffe1ff */
[----:B-1----:R-:W-:-:S02]  /*4740*/  IADD3 R0, R134, -0x2, RZ ;  /* 0xfffffffe86007810 */ /* 0x002fc40007ffe0ff */
[----:B------:R-:W-:Y:S02]  /*4750*/  ISETP.GE.AND P0, PT, R4, 0x21, PT ;  /* 0x000000210400780c */ /* 0x000fe40003f06270 */
[----:B------:R-:W-:Y:S02]  /*4760*/  SHF.R.S32.HI R2, RZ, 0x1f, R0 ;  /* 0x0000001fff027819 */ /* 0x000fe40000011400 */
[C---:B------:R-:W-:Y:S02]  /*4770*/  LOP3.LUT P3, RZ, R123.reuse, 0x200, RZ, 0xc0, !PT ;  /* 0x000002007bff7812 */ /* 0x040fe4000786c0ff */
[----:B------:R-:W-:Y:S01]  /*4780*/  LOP3.LUT P4, RZ, R123, 0x100, RZ, 0xc0, !PT ;  /* 0x000001007bff7812 */ /* 0x000fe2000788c0ff */
[----:B------:R-:W-:-:S04]  /*4790*/  IMAD R2, R2, c[0x0][0x1e0], RZ ;  /* 0x0000780002027a24 */ /* 0x000fc800078e02ff */
[----:B------:R-:W-:Y:S02]  /*47a0*/  IMAD R5, R0, c[0x0][0x1e4], R2 ;  /* 0x0000790000057a24 */ /* 0x000fe400078e0202 */
[----:B------:R-:W-:Y:S02]  /*47b0*/  @P0 IMAD.MOV.U32 R6, RZ, RZ, c[0x0][0x1e0] ;  /* 0x00007800ff060624 */ /* 0x000fe400078e00ff */
[----:B------:R-:W-:Y:S02]  /*47c0*/  @P0 IMAD.MOV.U32 R3, RZ, RZ, 0x5 ;  /* 0x00000005ff030424 */ /* 0x000fe400078e00ff */
[----:B------:R-:W-:-:S03]  /*47d0*/  @P0 IMAD.SHL.U32 R2, R6, 0x20, RZ ;  /* 0x0000002006020824 */ /* 0x000fc600078e00ff */
[----:B------:R-:W-:Y:S01]  /*47e0*/  @P0 SHF.L.U64.HI R3, R6, R3, c[0x0][0x1e4] ;  /* 0x0000790006030619 */ /* 0x000fe20000010203 */
[----:B------:R-:W-:-:S04]  /*47f0*/  IMAD.WIDE.U32 R6, R0, c[0x0][0x1e0], RZ ;  /* 0x0000780000067a25 */ /* 0x000fc800078e00ff */
[----:B------:R-:W-:Y:S02]  /*4800*/  IMAD.IADD R0, R7, 0x1, R5 ;  /* 0x0000000107007824 */ /* 0x000fe400078e0205 */
[----:B------:R-:W-:-:S04]  /*4810*/  @P0 IMAD.WIDE.U32 R2, R6, 0x30, R2 ;  /* 0x0000003006020825 */ /* 0x000fc800078e0002 */
[----:B------:R-:W-:Y:S01]  /*4820*/  @P0 IMAD R5, R0, 0x30, RZ ;  /* 0x0000003000050824 */ /* 0x000fe200078e02ff */
[----:B------:R-:W-:-:S04]  /*4830*/  @P0 IADD3 R7, P1, R80, R2, RZ ;  /* 0x0000000250070210 */ /* 0x000fc80007f3e0ff */
[----:B------:R-:W-:Y:S02]  /*4840*/  @P0 IADD3.X R8, R79, R5, R3, P1, !PT ;  /* 0x000000054f080210 */ /* 0x000fe40000ffe403 */
[----:B------:R-:W-:-:S13]  /*4850*/  ISETP.GE.AND P1, PT, R4, 0x1, PT ;  /* 0x000000010400780c */ /* 0x000fda0003f26270 */
[----:B------:R-:W-:-:S04]  /*4860*/  @P1 IMAD.WIDE.U32 R2, R6, 0x30, R78 ;  /* 0x0000003006021825 */ /* 0x000fc800078e004e */
[----:B------:R-:W-:Y:S01]  /*4870*/  @P1 IMAD R0, R0, 0x30, RZ ;  /* 0x0000003000001824 */ /* 0x000fe200078e02ff */
[----:B------:R-:W-:-:S03]  /*4880*/  @P1 LEA R4, P2, R2, c[0x0][0x1c8], 0x1 ;  /* 0x0000720002041a11 */ /* 0x000fc600078408ff */
[----:B------:R-:W-:-:S05]  /*4890*/  @P1 IMAD.IADD R0, R3, 0x1, R0 ;  /* 0x0000000103001824 */ /* 0x000fca00078e0200 */
        /* <DEDUP_REMOVED lines=14> */
.L_x_410:
[----:B--234-:R-:W-:Y:S05]  /*4980*/  BSYNC B0 ;  /* 0x0000000000007941 */ /* 0x01cfea0003800000 */
.L_x_409:
[----:B-1----:R-:W2:Y:S04]  /*4990*/  LDL R0, [R1+0x80] ;  /* 0x0000800001007983 */ /* 0x002ea80000100800 */
[----:B------:R-:W3:Y:S01]  /*49a0*/  LDL R8, [R1+0x2c] ;  /* 0x00002c0001087983 */ /* 0x000ee20000100800 */
[----:B------:R-:W-:Y:S01]  /*49b0*/  ISETP.NE.AND P0, PT, R111, 0x1, PT ;  /* 0x000000016f00780c */ /* 0x000fe20003f05270 */
[----:B------:R-:W-:-:S02]  /*49c0*/  ULDC UR4, c[0x0][0x324] ;  /* 0x0000c90000047ab9 */ /* 0x000fc40000000800 */
[----:B------:R-:W-:Y:S01]  /*49d0*/  ULOP3.LUT UR4, URZ, UR4, URZ, 0x33, !UPT ;  /* 0x000000043f047292 */ /* 0x000fe2000f8e333f */
[----:B------:R-:W0:Y:S01]  /*49e0*/  LDGDEPBAR ;  /* 0x00000000000079af */ /* 0x000e220000000000 */
[----:B--2---:R-:W-:-:S08]  /*49f0*/  IMAD.IADD R0, R0, 0x1, R115 ;  /* 0x0000000100007824 */ /* 0x004fd000078e0273 */
[----:B------:R-:W-:Y:S01]  /*4a00*/  @P0 IMAD.HI.U32 R2, R0, c[0x0][0x2c8], RZ ;  /* 0x0000b20000020a27 */ /* 0x000fe200078e00ff */
[----:B---3--:R-:W-:-:S03]  /*4a10*/  IADD3 R7, -R8, R76, RZ ;  /* 0x0000004c08077210 */ /* 0x008fc60007ffe1ff */
[----:B------:R-:W-:Y:S01]  /*4a20*/  IMAD.MOV.U32 R4, RZ, RZ, R0 ;  /* 0x000000ffff047224 */ /* 0x000fe200078e0000 */
[----:B------:R-:W-:Y:S02]  /*4a30*/  @P0 SHF.R.U32.HI R4, RZ, c[0x0][0x2cc], R2 ;  /* 0x0000b300ff040a19 */ /* 0x000fe40000011602 */
[----:B------:R-:W-:Y:S01]  /*4a40*/  IADD3 R0, -R8, 0x1, R76 ;  /* 0x0000000108007810 */ /* 0x000fe20007ffe14c */
[----:B------:R-:W-:Y:S01]  /*4a50*/  IMAD.IADD R8, R14, 0x1, -R8 ;  /* 0x000000010e087824 */ /* 0x000fe200078e0a08 */
[----:B------:R-:W-:Y:S01]  /*4a60*/  ISETP.GE.AND P0, PT, R110, 0x1, PT ;  /* 0x000000016e00780c */ /* 0x000fe20003f06270 */
[----:B------:R-:W1:Y:S02]  /*4a70*/  SHFL.IDX PT, R3, R4, RZ, 0x1c1f ;  /* 0x001c1fff04037589 */ /* 0x000e6400000e0000 */
[----:B------:R-:W-:-:S05]  /*4a80*/  IMAD.IADD R0, R0, 0x1, -R114 ;  /* 0x0000000100007824 */ /* 0x000fca00078e0a72 */
[C---:B------:R-:W-:Y:S02]  /*4a90*/  IADD3 R5, R0.reuse, c[0x0][0x328], RZ ;  /* 0x0000ca0000057a10 */ /* 0x040fe40007ffe0ff */
[----:B------:R-:W-:-:S03]  /*4aa0*/  IADD3 R6, R0, UR4, RZ ;  /* 0x0000000400067c10 */ /* 0x000fc6000fffe0ff */
[----:B-1----:R-:W-:Y:S01]  /*4ab0*/  IMAD.IADD R2, R5, 0x1, R3 ;  /* 0x0000000105027824 */ /* 0x002fe200078e0203 */
[----:B------:R-:W-:-:S04]  /*4ac0*/  IADD3 R0, R6, R3, RZ ;  /* 0x0000000306007210 */ /* 0x000fc80007ffe0ff */
[----:B------:R-:W-:Y:S01]  /*4ad0*/  IMNMX R2, R7, R2, PT ;  /* 0x0000000207027217 */ /* 0x000fe20003800200 */
[----:B------:R-:W-:Y:S05]  /*4ae0*/  @!P0 BRA `(.L_x_411) ;  /* 0x0000012000008947 */ /* 0x000fea0003800000 */
[----:B------:R-:W-:Y:S01]  /*4af0*/  IADD3 R3, -R114, R122, R3 ;  /* 0x0000007a72037210 */ /* 0x000fe20007ffe103 */
[----:B------:R-:W-:Y:S03]  /*4b00*/  BSSY B0, `(.L_x_412) ;  /* 0x000000c000007945 */ /* 0x000fe60003800000 */
[----:B------:R-:W-:-:S13]  /*4b10*/  ISETP.GT.AND P0, PT, R3, -0x1, PT ;  /* 0xffffffff0300780c */ /* 0x000fda0003f04270 */
[----:B------:R-:W-:Y:S05]  /*4b20*/  @P0 BRA `(.L_x_413) ;  /* 0x0000006000000947 */ /* 0x000fea0003800000 */
[----:B------:R-:W-:Y:S02]  /*4b30*/  ISETP.NE.AND P0, PT, R110, 0x1, PT ;  /* 0x000000016e00780c */ /* 0x000fe40003f05270 */
[----:B------:R-:W-:-:S11]  /*4b40*/  LOP3.LUT R3, RZ, R3, RZ, 0x33, !PT ;  /* 0x00000003ff037212 */ /* 0x000fd600078e33ff */
[----:B------:R-:W-:-:S05]  /*4b50*/  @P0 IMAD.HI.U32 R9, R3, c[0x0][0x330], RZ ;  /* 0x0000cc0003090a27 */ /* 0x000fca00078e00ff */
[----:B------:R-:W-:-:S04]  /*4b60*/  @P0 SHF.R.U32.HI R3, RZ, c[0x0][0x334], R9 ;  /* 0x0000cd00ff030a19 */ /* 0x000fc80000011609 */
[----:B------:R-:W-:Y:S01]  /*4b70*/  LOP3.LUT R3, RZ, R3, RZ, 0x33, !PT ;  /* 0x00000003ff037212 */ /* 0x000fe200078e33ff */
[----:B------:R-:W-:Y:S05]  /*4b80*/  BRA `(.L_x_414) ;  /* 0x0000003000007947 */ /* 0x000fea0003800000 */
.L_x_413:
[----:B------:R-:W-:-:S13]  /*4b90*/  ISETP.NE.AND P0, PT, R110, 0x1, PT ;  /* 0x000000016e00780c */ /* 0x000fda0003f05270 */
[----:B------:R-:W-:-:S05]  /*4ba0*/  @P0 IMAD.HI.U32 R9, R3, c[0x0][0x330], RZ ;  /* 0x0000cc0003090a27 */ /* 0x000fca00078e00ff */
[----:B------:R-:W-:Y:S02]  /*4bb0*/  @P0 SHF.R.U32.HI R3, RZ, c[0x0][0x334], R9 ;  /* 0x0000cd00ff030a19 */ /* 0x000fe40000011609 */
.L_x_414:
[----:B------:R-:W-:Y:S05]  /*4bc0*/  BSYNC B0 ;  /* 0x0000000000007941 */ /* 0x000fea0003800000 */
.L_x_412:
[----:B------:R-:W-:-:S05]  /*4bd0*/  IMAD R3, R3, c[0x0][0x32c], R8 ;  /* 0x0000cb0003037a24 */ /* 0x000fca00078e0208 */
[----:B------:R-:W-:Y:S02]  /*4be0*/  IADD3 R9, R3, c[0x0][0x32c], RZ ;  /* 0x0000cb0003097a10 */ /* 0x000fe40007ffe0ff */
[----:B------:R-:W-:Y:S02]  /*4bf0*/  IMNMX R0, R0, R3, !PT ;  /* 0x0000000300007217 */ /* 0x000fe40007800200 */
[----:B------:R-:W-:Y:S02]  /*4c00*/  IMNMX R2, R2, R9, PT ;  /* 0x0000000902027217 */ /* 0x000fe40003800200 */
.L_x_411:
[C---:B------:R-:W-:Y:S01]  /*4c10*/  ISETP.GE.AND P0, PT, R14.reuse, 0x2, PT ;  /* 0x000000020e00780c */ /* 0x040fe20003f06270 */
[----:B------:R-:W1:Y:S01]  /*4c20*/  SHFL.IDX PT, R3, R4, 0x1, 0x1c1f ;  /* 0x003c1f0004037f89 */ /* 0x000e6200000e0000 */
[----:B------:R-:W-:Y:S02]  /*4c30*/  ISETP.GE.AND P1, PT, R14, 0x9, PT ;  /* 0x000000090e00780c */ /* 0x000fe40003f26270 */
[----:B------:R-:W-:Y:S02]  /*4c40*/  P2R R12, PR, RZ, 0x1 ;  /* 0x00000001ff0c7803 */ /* 0x000fe40000000000 */
[----:B------:R-:W-:-:S02]  /*4c50*/  ISETP.GT.AND P0, PT, R0, 0x1, !P0 ;  /* 0x000000010000780c */ /* 0x000fc40004704270 */
[----:B------:R-:W-:Y:S02]  /*4c60*/  P2R R20, PR, RZ, 0x2 ;  /* 0x00000002ff147803 */ /* 0x000fe40000000000 */
[----:B------:R-:W-:Y:S02]  /*4c70*/  ISETP.LT.OR P0, PT, R2, 0x2, P0 ;  /* 0x000000020200780c */ /* 0x000fe40000701670 */
[----:B------:R-:W-:Y:S02]  /*4c80*/  ISETP.GE.AND P6, PT, R14, 0x19, PT ;  /* 0x000000190e00780c */ /* 0x000fe40003fc6270 */
[----:B------:R-:W-:Y:S02]  /*4c90*/  FSEL R10, R48, -INF , !P0 ;  /* 0xff800000300a7808 */ /* 0x000fe40004000000 */
[----:B------:R-:W-:Y:S02]  /*4ca0*/  ISETP.GT.AND P0, PT, R0, 0x8, !P1 ;  /* 0x000000080000780c */ /* 0x000fe40004f04270 */
[----:B------:R-:W-:-:S02]  /*4cb0*/  ISETP.GE.AND P1, PT, R14, 0xa, PT ;  /* 0x0000000a0e00780c */ /* 0x000fc40003f26270 */
[----:B------:R-:W-:Y:S02]  /*4cc0*/  ISETP.LT.OR P0, PT, R2, 0x9, P0 ;  /* 0x000000090200780c */ /* 0x000fe40000701670 */
[----:B------:R-:W-:Y:S02]  /*4cd0*/  P2R R21, PR, RZ, 0x2 ;  /* 0x00000002ff157803 */ /* 0x000fe40000000000 */
[----:B------:R-:W-:Y:S02]  /*4ce0*/  FSEL R19, R44, -INF , !P0 ;  /* 0xff8000002c137808 */ /* 0x000fe40004000000 */
[----:B------:R-:W-:Y:S02]  /*4cf0*/  ISETP.GT.AND P0, PT, R0, 0x9, !P1 ;  /* 0x000000090000780c */ /* 0x000fe40004f04270 */
[----:B------:R-:W-:Y:S02]  /*4d00*/  ISETP.GE.AND P1, PT, R14, 0x11, PT ;  /* 0x000000110e00780c */ /* 0x000fe40003f26270 */
[----:B------:R-:W-:-:S02]  /*4d10*/  ISETP.LT.OR P0, PT, R2, 0xa, P0 ;  /* 0x0000000a0200780c */ /* 0x000fc40000701670 */
[----:B------:R-:W-:Y:S02]  /*4d20*/  P2R R22, PR, RZ, 0x2 ;  /* 0x00000002ff167803 */ /* 0x000fe40000000000 */
[----:B------:R-:W-:Y:S02]  /*4d30*/  FSEL R18, R39, -INF , !P0 ;  /* 0xff80000027127808 */ /* 0x000fe40004000000 */
[----:B------:R-:W-:Y:S02]  /*4d40*/  ISETP.GT.AND P0, PT, R0, 0x10, !P1 ;  /* 0x000000100000780c */ /* 0x000fe40004f04270 */
[----:B------:R-:W-:Y:S02]  /*4d50*/  ISETP.GE.AND P1, PT, R14, 0x12, PT ;  /* 0x000000120e00780c */ /* 0x000fe40003f26270 */
[----:B------:R-:W-:Y:S02]  /*4d60*/  ISETP.LT.OR P0, PT, R2, 0x11, P0 ;  /* 0x000000110200780c */ /* 0x000fe40000701670 */
[----:B------:R-:W-:-:S02]  /*4d70*/  ISETP.GE.AND P5, PT, R14, 0x1a, PT ;  /* 0x0000001a0e00780c */ /* 0x000fc40003fa6270 */
[----:B------:R-:W-:Y:S02]  /*4d80*/  FSEL R17, R37, -INF , !P0 ;  /* 0xff80000025117808 */ /* 0x000fe40004000000 */
[----:B------:R-:W-:Y:S02]  /*4d90*/  ISETP.GT.AND P0, PT, R0, 0x11, !P1 ;  /* 0x000000110000780c */ /* 0x000fe40004f04270 */
[----:B------:R-:W-:Y:S02]  /*4da0*/  ISETP.GE.AND P4, PT, R14, 0x21, PT ;  /* 0x000000210e00780c */ /* 0x000fe40003f86270 */
[----:B------:R-:W-:Y:S02]  /*4db0*/  ISETP.LT.OR P0, PT, R2, 0x12, P0 ;  /* 0x000000120200780c */ /* 0x000fe40000701670 */
[----:B------:R-:W-:Y:S02]  /*4dc0*/  ISETP.GE.AND P3, PT, R14, 0x22, PT ;  /* 0x000000220e00780c */ /* 0x000fe40003f66270 */
[----:B------:R-:W-:-:S02]  /*4dd0*/  FSEL R16, R36, -INF , !P0 ;  /* 0xff80000024107808 */ /* 0x000fc40004000000 */
[----:B------:R-:W-:Y:S02]  /*4de0*/  ISETP.GT.AND P0, PT, R0, 0x18, !P6 ;  /* 0x000000180000780c */ /* 0x000fe40007704270 */
[----:B------:R-:W-:Y:S02]  /*4df0*/  ISETP.GE.AND P2, PT, R14, 0x29, PT ;  /* 0x000000290e00780c */ /* 0x000fe40003f46270 */
[----:B------:R-:W-:Y:S02]  /*4e00*/  ISETP.LT.OR P0, PT, R2, 0x19, P0 ;  /* 0x000000190200780c */ /* 0x000fe40000701670 */
[----:B------:R-:W-:Y:S02]  /*4e10*/  P2R R23, PR, RZ, 0x2 ;  /* 0x00000002ff177803 */ /* 0x000fe40000000000 */
[----:B------:R-:W-:Y:S02]  /*4e20*/  FSEL R15, R15, -INF , !P0 ;  /* 0xff8000000f0f7808 */ /* 0x000fe40004000000 */
[----:B------:R-:W-:-:S02]  /*4e30*/  ISETP.GT.AND P0, PT, R0, 0x19, !P5 ;  /* 0x000000190000780c */ /* 0x000fc40006f04270 */
[----:B------:R-:W-:Y:S02]  /*4e40*/  ISETP.GE.AND P1, PT, R14, 0x1, PT ;  /* 0x000000010e00780c */ /* 0x000fe40003f26270 */
[----:B------:R-:W-:-:S04]  /*4e50*/  ISETP.LT.OR P0, PT, R2, 0x1a, P0 ;  /* 0x0000001a0200780c */ /* 0x000fc80000701670 */
[----:B------:R-:W-:Y:S02]  /*4e60*/  FSEL R13, R13, -INF , !P0 ;  /* 0xff8000000d0d7808 */ /* 0x000fe40004000000 */
[----:B------:R-:W-:-:S04]  /*4e70*/  ISETP.GT.AND P0, PT, R0, 0x20, !P4 ;  /* 0x000000200000780c */ /* 0x000fc80006704270 */
        /* <DEDUP_REMOVED lines=8> */
[----:B------:R-:W-:-:S04]  /*4f00*/  ISETP.GT.AND P0, PT, R0, RZ, !P1 ;  /* 0x000000ff0000720c */ /* 0x000fc80004f04270 */
[----:B------:R-:W-:-:S04]  /*4f10*/  ISETP.LT.OR P0, PT, R2, 0x1, P0 ;  /* 0x000000010200780c */ /* 0x000fc80000701670 */
[----:B------:R-:W-:Y:S02]  /*4f20*/  FSEL R11, R51, -INF , !P0 ;  /* 0xff800000330b7808 */ /* 0x000fe40004000000 */
[----:B------:R-:W-:-:S04]  /*4f30*/  ISETP.GE.AND P0, PT, R14, 0x2a, PT ;  /* 0x0000002a0e00780c */ /* 0x000fc80003f06270 */
[----:B------:R-:W-:Y:S02]  /*4f40*/  P2R R9, PR, RZ, 0x1 ;  /* 0x00000001ff097803 */ /* 0x000fe40000000000 */
[----:B------:R-:W-:Y:S01]  /*4f50*/  ISETP.GT.AND P0, PT, R0, 0x29, !P0 ;  /* 0x000000290000780c */ /* 0x000fe20004704270 */
[----:B-1----:R-:W-:-:S03]  /*4f60*/  IMAD.IADD R0, R6, 0x1, R3 ;  /* 0x0000000106007824 */ /* 0x002fc600078e0203 */
[----:B------:R-:W-:Y:S01]  /*4f70*/  ISETP.LT.OR P0, PT, R2, 0x2a, P0 ;  /* 0x0000002a0200780c */ /* 0x000fe20000701670 */
[----:B------:R-:W-:-:S03]  /*4f80*/  IMAD.IADD R2, R5, 0x1, R3 ;  /* 0x0000000105027824 */ /* 0x000fc600078e0203 */
[----:B------:R-:W-:Y:S02]  /*4f90*/  FSEL R92, R24, -INF , !P0 ;  /* 0xff800000185c7808 */ /* 0x000fe40004000000 */
[----:B------:R-:W-:Y:S02]  /*4fa0*/  ISETP.GE.AND P0, PT, R110, 0x1, PT ;  /* 0x000000016e00780c */ /* 0x000fe40003f06270 */
[----:B------:R-:W-:-:S11]  /*4fb0*/  IMNMX R2, R7, R2, PT ;  /* 0x0000000207027217 */ /* 0x000fd60003800200 */
        /* <DEDUP_REMOVED lines=11> */
.L_x_417:
[----:B------:R-:W-:-:S13]  /*5070*/  ISETP.NE.AND P0, PT, R110, 0x1, PT ;  /* 0x000000016e00780c */ /* 0x000fda0003f05270 */
[----:B------:R-:W-:-:S05]  /*5080*/  @P0 IMAD.HI.U32 R4, R3, c[0x0][0x330], RZ ;  /* 0x0000cc0003040a27 */ /* 0x000fca00078e00ff */
[----:B------:R-:W-:Y:S02]  /*5090*/  @P0 SHF.R.U32.HI R3, RZ, c[0x0][0x334], R4 ;  /* 0x0000cd00ff030a19 */ /* 0x000fe40000011604 */
.L_x_418:
[----:B------:R-:W-:Y:S05]  /*50a0*/  BSYNC B0 ;  /* 0x0000000000007941 */ /* 0x000fea0003800000 */
.L_x_416:
[----:B------:R-:W-:-:S05]  /*50b0*/  IMAD R3, R3, c[0x0][0x32c], R8 ;  /* 0x0000cb0003037a24 */ /* 0x000fca00078e0208 */
[----:B------:R-:W-:Y:S02]  /*50c0*/  IADD3 R4, R3, c[0x0][0x32c], RZ ;  /* 0x0000cb0003047a10 */ /* 0x000fe40007ffe0ff */
[----:B------:R-:W-:Y:S02]  /*50d0*/  IMNMX R0, R0, R3, !PT ;  /* 0x0000000300007217 */ /* 0x000fe40007800200 */
[----:B------:R-:W-:Y:S02]  /*50e0*/  IMNMX R2, R2, R4, PT ;  /* 0x0000000402027217 */ /* 0x000fe40003800200 */
.L_x_415:
[----:B------:R-:W-:Y:S01]  /*50f0*/  ISETP.GT.AND P0, PT, R0, RZ, !P1 ;  /* 0x000000ff0000720c */ /* 0x000fe20004f04270 */
[----:B------:R-:W2:Y:S01]  /*5100*/  LDL R36, [R1+0x4] ;  /* 0x0000040001247983 */ /* 0x000ea20000100800 */
[----:B------:R-:W-:Y:S02]  /*5110*/  ISETP.NE.AND P1, PT, R9, RZ, PT ;  /* 0x000000ff0900720c */ /* 0x000fe40003f25270 */
[----:B------:R-:W-:Y:S01]  /*5120*/  ISETP.LT.OR P0, PT, R2, 0x1, P0 ;  /* 0x000000010200780c */ /* 0x000fe20000701670 */
[----:B------:R-:W-:Y:S03]  /*5130*/  LDSM.16.MT88.4 R76, [R240+0x1800] ;  /* 0x00180000f04c783b */ /* 0x000fe60000004200 */
[----:B------:R-:W-:Y:S01]  /*5140*/  FSEL R4, R50, -INF , !P0 ;  /* 0xff80000032047808 */ /* 0x000fe20004000000 */
[----:B------:R-:W-:Y:S01]  /*5150*/  LDSM.16.MT88.4 R56, [R238+0x2000] ;  /* 0x00200000ee38783b */ /* 0x000fe20000004200 */
[----:B------:R-:W-:-:S03]  /*5160*/  ISETP.NE.AND P0, PT, R12, RZ, PT ;  /* 0x000000ff0c00720c */ /* 0x000fc60003f05270 */
[----:B------:R-:W-:Y:S01]  /*5170*/  LDSM.16.MT88.4 R84, [R240+0x2000] ;  /* 0x00200000f054783b */ /* 0x000fe20000004200 */
[----:B------:R-:W-:-:S03]  /*5180*/  ISETP.GT.AND P0, PT, R0, 0x1, !P0 ;  /* 0x000000010000780c */ /* 0x000fc60004704270 */
[----:B------:R-:W-:Y:S01]  /*5190*/  LDSM.16.MT88.4 R60, [R241+0x800] ;  /* 0x00080000f13c783b */ /* 0x000fe20000004200 */
[----:B------:R-:W-:-:S03]  /*51a0*/  ISETP.LT.OR P0, PT, R2, 0x2, P0 ;  /* 0x000000020200780c */ /* 0x000fc60000701670 */
[----:B------:R-:W-:Y:S01]  /*51b0*/  LDSM.16.MT88.4 R64, [R239+0x800] ;  /* 0x00080000ef40783b */ /* 0x000fe20000004200 */
[----:B------:R-:W-:Y:S02]  /*51c0*/  FSEL R3, R49, -INF , !P0 ;  /* 0xff80000031037808 */ /* 0x000fe40004000000 */
[----:B------:R-:W-:Y:S01]  /*51d0*/  ISETP.NE.AND P0, PT, R20, RZ, PT ;  /* 0x000000ff1400720c */ /* 0x000fe20003f05270 */
[----:B------:R-:W-:Y:S03]  /*51e0*/  LDSM.16.MT88.4 R48, [R238+0x1800] ;  /* 0x00180000ee30783b */ /* 0x000fe60000004200 */
[----:B------:R-:W-:Y:S01]  /*51f0*/  ISETP.GT.AND P0, PT, R0, 0x8, !P0 ;  /* 0x000000080000780c */ /* 0x000fe20004704270 */
[----:B------:R-:W-:Y:S03]  /*5200*/  LDSM.16.MT88.4 R72, [R240+0x800] ;  /* 0x00080000f048783b */ /* 0x000fe60000004200 */
[----:B------:R-:W-:Y:S01]  /*5210*/  ISETP.LT.OR P0, PT, R2, 0x9, P0 ;  /* 0x000000090200780c */ /* 0x000fe20000701670 */
[----:B------:R-:W-:Y:S03]  /*5220*/  LDSM.16.MT88.4 R68, [R241+0x1800] ;  /* 0x00180000f144783b */ /* 0x000fe60000004200 */
[----:B------:R-:W-:-:S02]  /*5230*/  FSEL R9, R45, -INF , !P0 ;  /* 0xff8000002d097808 */ /* 0x000fc40004000000 */
[----:B------:R-:W-:-:S04]  /*5240*/  ISETP.NE.AND P0, PT, R21, RZ, PT ;  /* 0x000000ff1500720c */ /* 0x000fc80003f05270 */
[----:B------:R-:W-:-:S04]  /*5250*/  ISETP.GT.AND P0, PT, R0, 0x9, !P0 ;  /* 0x000000090000780c */ /* 0x000fc80004704270 */
[----:B------:R-:W-:-:S04]  /*5260*/  ISETP.LT.OR P0, PT, R2, 0xa, P0 ;  /* 0x0000000a0200780c */ /* 0x000fc80000701670 */
[----:B------:R-:W-:Y:S02]  /*5270*/  FSEL R8, R40, -INF , !P0 ;  /* 0xff80000028087808 */ /* 0x000fe40004000000 */
[----:B------:R-:W-:-:S04]  /*5280*/  ISETP.NE.AND P0, PT, R22, RZ, PT ;  /* 0x000000ff1600720c */ /* 0x000fc80003f05270 */
[----:B------:R-:W-:-:S04]  /*5290*/  ISETP.GT.AND P0, PT, R0, 0x10, !P0 ;  /* 0x000000100000780c */ /* 0x000fc80004704270 */
[----:B------:R-:W-:-:S04]  /*52a0*/  ISETP.LT.OR P0, PT, R2, 0x11, P0 ;  /* 0x000000110200780c */ /* 0x000fc80000701670 */
[----:B------:R-:W-:Y:S02]  /*52b0*/  FSEL R7, R38, -INF , !P0 ;  /* 0xff80000026077808 */ /* 0x000fe40004000000 */
[----:B------:R-:W-:Y:S02]  /*52c0*/  ISETP.NE.AND P0, PT, R23, RZ, PT ;  /* 0x000000ff1700720c */ /* 0x000fe40003f05270 */
[----:B------:R-:W-:Y:S02]  /*52d0*/  LDSM.16.MT88.4 R20, [R239] ;  /* 0x00000000ef14783b */ /* 0x000fe40000004200 */
[----:B------:R-:W-:-:S04]  /*52e0*/  ISETP.GT.AND P0, PT, R0, 0x11, !P0 ;  /* 0x000000110000780c */ /* 0x000fc80004704270 */
[----:B------:R-:W-:-:S04]  /*52f0*/  ISETP.LT.OR P0, PT, R2, 0x12, P0 ;  /* 0x000000120200780c */ /* 0x000fc80000701670 */
[----:B------:R-:W-:Y:S02]  /*5300*/  FSEL R6, R33, -INF , !P0 ;  /* 0xff80000021067808 */ /* 0x000fe40004000000 */
[----:B------:R-:W-:-:S04]  /*5310*/  ISETP.GT.AND P0, PT, R0, 0x18, !P6 ;  /* 0x000000180000780c */ /* 0x000fc80007704270 */
[----:B------:R-:W-:-:S04]  /*5320*/  ISETP.LT.OR P0, PT, R2, 0x19, P0 ;  /* 0x000000190200780c */ /* 0x000fc80000701670 */
[----:B------:R-:W-:Y:S02]  /*5330*/  FSEL R5, R32, -INF , !P0 ;  /* 0xff80000020057808 */ /* 0x000fe40004000000 */
[----:B------:R-:W-:Y:S01]  /*5340*/  ISETP.GT.AND P0, PT, R0, 0x19, !P5 ;  /* 0x000000190000780c */ /* 0x000fe20006f04270 */
[----:B------:R-:W-:Y:S03]  /*5350*/  LDSM.16.MT88.4 R32, [R238] ;  /* 0x00000000ee20783b */ /* 0x000fe60000004200 */
        /* <DEDUP_REMOVED lines=11> */
[----:B------:R-:W-:Y:S01]  /*5410*/  ISETP.GT.AND P0, PT, R0, 0x29, !P1 ;  /* 0x000000290000780c */ /* 0x000fe20004f04270 */
[----:B------:R-:W-:Y:S01]  /*5420*/  LDSM.16.MT88.4 R28, [R238+0x800] ;  /* 0x00080000ee1c783b */ /* 0x000fe20000004200 */
[----:B------:R-:W-:Y:S02]  /*5430*/  FMNMX.FTZ R0, R11, R10, !PT ;  /* 0x0000000a0b007209 */ /* 0x000fe40007810000 */
[----:B------:R-:W-:Y:S02]  /*5440*/  ISETP.LT.OR P0, PT, R2, 0x2a, P0 ;  /* 0x0000002a0200780c */ /* 0x000fe40000701670 */
[----:B------:R-:W-:Y:S02]  /*5450*/  FMNMX.FTZ R0, R19, R0, !PT ;  /* 0x0000000013007209 */ /* 0x000fe40007810000 */
[----:B------:R-:W-:-:S02]  /*5460*/  FSEL R88, R27, -INF , !P0 ;  /* 0xff8000001b587808 */ /* 0x000fc40004000000 */
[----:B------:R-:W-:Y:S01]  /*5470*/  FMNMX.FTZ R0, R18, R0, !PT ;  /* 0x0000000012007209 */ /* 0x000fe20007810000 */
[----:B------:R-:W-:Y:S03]  /*5480*/  LDSM.16.MT88.4 R24, [R240] ;  /* 0x00000000f018783b */ /* 0x000fe60000004200 */
[----:B------:R-:W-:-:S04]  /*5490*/  FMNMX.FTZ R0, R17, R0, !PT ;  /* 0x0000000011007209 */ /* 0x000fc80007810000 */
[----:B------:R-:W-:-:S04]  /*54a0*/  FMNMX.FTZ R0, R16, R0, !PT ;  /* 0x0000000010007209 */ /* 0x000fc80007810000 */
[----:B------:R-:W-:-:S04]  /*54b0*/  FMNMX.FTZ R0, R15, R0, !PT ;  /* 0x000000000f007209 */ /* 0x000fc80007810000 */
[----:B------:R-:W-:-:S04]  /*54c0*/  FMNMX.FTZ R0, R13, R0, !PT ;  /* 0x000000000d007209 */ /* 0x000fc80007810000 */
[----:B------:R-:W-:-:S04]  /*54d0*/  FMNMX.FTZ R0, R95, R0, !PT ;  /* 0x000000005f007209 */ /* 0x000fc80007810000 */
[----:B------:R-:W-:-:S04]  /*54e0*/  FMNMX.FTZ R0, R94, R0, !PT ;  /* 0x000000005e007209 */ /* 0x000fc80007810000 */
[----:B------:R-:W-:-:S04]  /*54f0*/  FMNMX.FTZ R0, R93, R0, !PT ;  /* 0x000000005d007209 */ /* 0x000fc80007810000 */
[----:B------:R-:W-:-:S05]  /*5500*/  FMNMX.FTZ R0, R92, R0, !PT ;  /* 0x000000005c007209 */ /* 0x000fca0007810000 */
[----:B------:R-:W1:Y:S02]  /*5510*/  SHFL.BFLY PT, R2, R0, 0x2, 0x1f ;  /* 0x0c401f0000027f89 */ /* 0x000e6400000e0000 */
[----:B-1----:R-:W-:-:S05]  /*5520*/  FMNMX.FTZ R0, R0, R2, !PT ;  /* 0x0000000200007209 */ /* 0x002fca0007810000 */
[----:B------:R-:W1:Y:S02]  /*5530*/  SHFL.BFLY PT, R2, R0, 0x1, 0x1f ;  /* 0x0c201f0000027f89 */ /* 0x000e6400000e0000 */
[----:B-1----:R-:W-:Y:S02]  /*5540*/  FMNMX.FTZ R133, R0, R2, !PT ;  /* 0x0000000200857209 */ /* 0x002fe40007810000 */
[----:B------:R-:W-:Y:S02]  /*5550*/  FMNMX.FTZ R0, R4, R3, !PT ;  /* 0x0000000304007209 */ /* 0x000fe40007810000 */
[C---:B------:R-:W-:Y:S01]  /*5560*/  FSETP.NEU.FTZ.AND P0, PT, R133.reuse, -INF , PT ;  /* 0xff8000008500780b */ /* 0x040fe20003f1d000 */
[----:B------:R-:W-:Y:S01]  /*5570*/  FMUL.FTZ R2, R133, c[0x0][0x2d0] ;  /* 0x0000b40085027a20 */ /* 0x000fe20000410000 */
[----:B------:R-:W-:-:S04]  /*5580*/  FMNMX.FTZ R0, R9, R0, !PT ;  /* 0x0000000009007209 */ /* 0x000fc80007810000 */
[----:B------:R-:W-:Y:S02]  /*5590*/  FMNMX.FTZ R0, R8, R0, !PT ;  /* 0x0000000008007209 */ /* 0x000fe40007810000 */
[----:B------:R-:W-:Y:S02]  /*55a0*/  FSEL R2, R2, RZ, P0 ;  /* 0x000000ff02027208 */ /* 0x000fe40000000000 */
[----:B------:R-:W-:-:S03]  /*55b0*/  FMNMX.FTZ R0, R7, R0, !PT ;  /* 0x0000000007007209 */ /* 0x000fc60007810000 */
[--C-:B------:R-:W-:Y:S01]  /*55c0*/  FFMA.FTZ R10, R10, c[0x0][0x2d0], -R2.reuse ;  /* 0x0000b4000a0a7a23 */ /* 0x100fe20000010802 */
[----:B------:R-:W-:Y:S01]  /*55d0*/  FMNMX.FTZ R0, R6, R0, !PT ;  /* 0x0000000006007209 */ /* 0x000fe20007810000 */
[----:B------:R-:W-:Y:S02]  /*55e0*/  FFMA.FTZ R11, R11, c[0x0][0x2d0], -R2 ;  /* 0x0000b4000b0b7a23 */ /* 0x000fe40000010802 */
[----:B------:R1:W-:Y:S01]  /*55f0*/  MUFU.EX2 R100, R10 ;  /* 0x0000000a00647308 */ /* 0x0003e20000000800 */
[----:B------:R-:W-:-:S04]  /*5600*/  FMNMX.FTZ R0, R5, R0, !PT ;  /* 0x0000000005007209 */ /* 0x000fc80007810000 */
[----:B------:R-:W-:-:S03]  /*5610*/  FMNMX.FTZ R0, R12, R0, !PT ;  /* 0x000000000c007209 */ /* 0x000fc60007810000 */
[----:B------:R-:W-:Y:S01]  /*5620*/  MUFU.EX2 R101, R11 ;  /* 0x0000000b00657308 */ /* 0x000fe20000000800 */
[----:B------:R-:W-:-:S04]  /*5630*/  FMNMX.FTZ R0, R91, R0, !PT ;  /* 0x000000005b007209 */ /* 0x000fc80007810000 */
[----:B------:R-:W-:Y:S01]  /*5640*/  FMNMX.FTZ R0, R90, R0, !PT ;  /* 0x000000005a007209 */ /* 0x000fe20007810000 */
[----:B-1----:R-:W-:-:S03]  /*5650*/  FFMA.FTZ R10, R19, c[0x0][0x2d0], -R2 ;  /* 0x0000b400130a7a23 */ /* 0x002fc60000010802 */
[----:B------:R-:W-:Y:S01]  /*5660*/  FMNMX.FTZ R0, R89, R0, !PT ;  /* 0x0000000059007209 */ /* 0x000fe20007810000 */
[----:B------:R1:W-:Y:S03]  /*5670*/  MUFU.EX2 R102, R10 ;  /* 0x0000000a00667308 */ /* 0x0003e60000000800 */
[----:B------:R-:W-:-:S05]  /*5680*/  FMNMX.FTZ R0, R88, R0, !PT ;  /* 0x0000000058007209 */ /* 0x000fca0007810000 */
[----:B------:R-:W3:Y:S01]  /*5690*/  SHFL.BFLY PT, R14, R0, 0x2, 0x1f ;  /* 0x0c401f00000e7f89 */ /* 0x000ee200000e0000 */
[----:B-1----:R-:W-:-:S04]  /*56a0*/  FFMA.FTZ R10, R18, c[0x0][0x2d0], -R2 ;  /* 0x0000b400120a7a23 */ /* 0x002fc80000010802 */
[----:B------:R1:W-:Y:S01]  /*56b0*/  MUFU.EX2 R110, R10 ;  /* 0x0000000a006e7308 */ /* 0x0003e20000000800 */
[----:B---3--:R-:W-:Y:S01]  /*56c0*/  FMNMX.FTZ R0, R0, R14, !PT ;  /* 0x0000000e00007209 */ /* 0x008fe20007810000 */
[----:B--2---:R-:W-:Y:S04]  /*56d0*/  LDSM.16.MT88.4 R44, [R36] ;  /* 0x00000000242c783b */ /* 0x004fe80000004200 */
[----:B------:R-:W2:Y:S01]  /*56e0*/  SHFL.BFLY PT, R14, R0, 0x1, 0x1f ;  /* 0x0c201f00000e7f89 */ /* 0x000ea200000e0000 */
[----:B-1----:R-:W-:-:S04]  /*56f0*/  FFMA.FTZ R10, R17, c[0x0][0x2d0], -R2 ;  /* 0x0000b400110a7a23 */ /* 0x002fc80000010802 */
[----:B------:R1:W-:Y:S02]  /*5700*/  MUFU.EX2 R109, R10 ;  /* 0x0000000a006d7308 */ /* 0x0003e40000000800 */
[----:B-1----:R-:W-:Y:S01]  /*5710*/  FFMA.FTZ R10, R16, c[0x0][0x2d0], -R2 ;  /* 0x0000b400100a7a23 */ /* 0x002fe20000010802 */
[----:B--2---:R-:W-:-:S05]  /*5720*/  FMNMX.FTZ R132, R0, R14, !PT ;  /* 0x0000000e00847209 */ /* 0x004fca0007810000 */
[----:B------:R1:W-:Y:S01]  /*5730*/  MUFU.EX2 R116, R10 ;  /* 0x0000000a00747308 */ /* 0x0003e20000000800 */
[C---:B------:R-:W-:Y:S01]  /*5740*/  FSETP.NEU.FTZ.AND P0, PT, R132.reuse, -INF , PT ;  /* 0xff8000008400780b */ /* 0x040fe20003f1d000 */
[----:B------:R-:W-:-:S05]  /*5750*/  FMUL.FTZ R0, R132, c[0x0][0x2d0] ;  /* 0x0000b40084007a20 */ /* 0x000fca0000410000 */
[----:B------:R-:W-:-:S05]  /*5760*/  FSEL R0, R0, RZ, P0 ;  /* 0x000000ff00007208 */ /* 0x000fca0000000000 */
[--C-:B------:R-:W-:Y:S02]  /*5770*/  FFMA.FTZ R3, R3, c[0x0][0x2d0], -R0.reuse ;  /* 0x0000b40003037a23 */ /* 0x100fe40000010800 */
[----:B------:R-:W-:Y:S02]  /*5780*/  FFMA.FTZ R4, R4, c[0x0][0x2d0], -R0 ;  /* 0x0000b40004047a23 */ /* 0x000fe40000010800 */
[----:B------:R2:W-:Y:S01]  /*5790*/  MUFU.EX2 R108, R3 ;  /* 0x00000003006c7308 */ /* 0x0005e20000000800 */
[----:B-1----:R-:W-:-:S07]  /*57a0*/  FFMA.FTZ R10, R15, c[0x0][0x2d0], -R2 ;  /* 0x0000b4000f0a7a23 */ /* 0x002fce0000010802 */
[----:B------:R-:W1:Y:S01]  /*57b0*/  MUFU.EX2 R80, R4 ;  /* 0x0000000400507308 */ /* 0x000e620000000800 */
[----:B--2---:R-:W-:-:S07]  /*57c0*/  FFMA.FTZ R3, R9, c[0x0][0x2d0], -R0 ;  /* 0x0000b40009037a23 */ /* 0x004fce0000010800 */
[----:B------:R2:W-:Y:S01]  /*57d0*/  MUFU.EX2 R119, R10 ;  /* 0x0000000a00777308 */ /* 0x0005e20000000800 */
[----:B-1----:R-:W-:-:S07]  /*57e0*/  F2FP.PACK_AB R9, R108, R80 ;  /* 0x000000506c09723e */ /* 0x002fce00000000ff */
[----:B------:R1:W-:Y:S01]  /*57f0*/  MUFU.EX2 R111, R3 ;  /* 0x00000003006f7308 */ /* 0x0003e20000000800 */
[----:B------:R-:W-:Y:S01]  /*5800*/  F2FP.PACK_AB R4, R116, R109 ;  /* 0x0000006d7404723e */ /* 0x000fe200000000ff */
[----:B--2---:R-:W-:-:S06]  /*5810*/  FFMA.FTZ R10, R13, c[0x0][0x2d0], -R2 ;  /* 0x0000b4000d0a7a23 */ /* 0x004fcc0000010802 */
[----:B------:R2:W-:Y:S01]  /*5820*/  MUFU.EX2 R128, R10 ;  /* 0x0000000a00807308 */ /* 0x0005e20000000800 */
[----:B-1----:R-:W-:Y:S01]  /*5830*/  FFMA.FTZ R3, R8, c[0x0][0x2d0], -R0 ;  /* 0x0000b40008037a23 */ /* 0x002fe20000010800 */
[----:B------:R-:W-:-:S06]  /*5840*/  F2FP.PACK_AB R8, R100, R101 ;  /* 0x000000656408723e */ /* 0x000fcc00000000ff */
[----:B------:R1:W3:Y:S01]  /*5850*/  MUFU.EX2 R117, R3 ;  /* 0x0000000300757308 */ /* 0x0002e20000000800 */
[----:B--2---:R-:W-:Y:S01]  /*5860*/  F2FP.PACK_AB R10, R110, R102 ;  /* 0x000000666e0a723e */ /* 0x004fe200000000ff */
[----:B-1----:R-:W-:Y:S01]  /*5870*/  FFMA.FTZ R3, R7, c[0x0][0x2d0], -R0 ;  /* 0x0000b40007037a23 */ /* 0x002fe20000010800 */
[----:B---3--:R-:W-:-:S05]  /*5880*/  F2FP.PACK_AB R11, R117, R111 ;  /* 0x0000006f750b723e */ /* 0x008fca00000000ff */
[----:B------:R1:W-:Y:S02]  /*5890*/  MUFU.EX2 R118, R3 ;  /* 0x0000000300767308 */ /* 0x0003e40000000800 */
[C---:B------:R-:W-:Y:S08]  /*58a0*/  HMMA.16816.F32 R16, R8.reuse, R32, RZ ;  /* 0x000000200810723c */ /* 0x040ff000000018ff */
[----:B------:R-:W-:Y:S01]  /*58b0*/  HMMA.16816.F32 R36, R8, R20, RZ ;  /* 0x000000140824723c */ /* 0x000fe200000018ff */
[----:B-1----:R-:W-:Y:S01]  /*58c0*/  FFMA.FTZ R3, R6, c[0x0][0x2d0], -R0 ;  /* 0x0000b40006037a23 */ /* 0x002fe20000010800 */
[----:B------:R-:W-:-:S03]  /*58d0*/  F2FP.PACK_AB R6, R128, R119 ;  /* 0x000000778006723e */ /* 0x000fc600000000ff */
[----:B------:R1:W2:Y:S03]  /*58e0*/  MUFU.EX2 R81, R3 ;  /* 0x0000000300517308 */ /* 0x0002a60000000800 */
[C---:B------:R-:W-:Y:S08]  /*58f0*/  HMMA.16816.F32 R52, R8.reuse, R24, RZ ;  /* 0x000000180834723c */ /* 0x040ff000000018ff */
[----:B------:R-:W-:Y:S01]  /*5900*/  HMMA.16816.F32 R40, R8, R26, RZ ;  /* 0x0000001a0828723c */ /* 0x000fe200000018ff */
[----:B-1----:R-:W-:Y:S01]  /*5910*/  FFMA.FTZ R3, R5, c[0x0][0x2d0], -R0 ;  /* 0x0000b40005037a23 */ /* 0x002fe20000010800 */
[----:B--2---:R-:W-:-:S06]  /*5920*/  F2FP.PACK_AB R5, R81, R118 ;  /* 0x000000765105723e */ /* 0x004fcc00000000ff */
[----:B------:R-:W-:Y:S01]  /*5930*/  HMMA.16816.F32 R24, R8, R46, RZ ;  /* 0x0000002e0818723c */ /* 0x000fe200000018ff */
[----:B------:R1:W-:Y:S02]  /*5940*/  MUFU.EX2 R82, R3 ;  /* 0x0000000300527308 */ /* 0x0003e40000000800 */
[----:B-1----:R-:W-:-:S05]  /*5950*/  FFMA.FTZ R3, R12, c[0x0][0x2d0], -R0 ;  /* 0x0000b4000c037a23 */ /* 0x002fca0000010800 */
[C---:B------:R-:W-:Y:S01]  /*5960*/  HMMA.16816.F32 R12, R8.reuse, R34, RZ ;  /* 0x00000022080c723c */ /* 0x040fe200000018ff */
[----:B------:R-:W1:Y:S07]  /*5970*/  MUFU.EX2 R83, R3 ;  /* 0x0000000300537308 */ /* 0x000e6e0000000800 */
[C---:B------:R-:W-:Y:S08]  /*5980*/  HMMA.16816.F32 R32, R8.reuse, R22, RZ ;  /* 0x000000160820723c */ /* 0x040ff000000018ff */
[----:B------:R-:W-:Y:S01]  /*5990*/  HMMA.16816.F32 R20, R8, R48, RZ ;  /* 0x000000300814723c */ /* 0x000fe200000018ff */
[----:B-1----:R-:W-:-:S07]  /*59a0*/  F2FP.PACK_AB R7, R83, R82 ;  /* 0x000000525307723e */ /* 0x002fce00000000ff */
[----:B------:R-:W-:Y:S08]  /*59b0*/  HMMA.16816.F32 R144, R4, R30, R12 ;  /* 0x0000001e0490723c */ /* 0x000ff0000000180c */
[----:B------:R-:W-:Y:S08]  /*59c0*/  HMMA.16816.F32 R12, R8, R76, RZ ;  /* 0x0000004c080c723c */ /* 0x000ff000000018ff */
[----:B------:R-:W-:Y:S08]  /*59d0*/  HMMA.16816.F32 R156, R4, R28, R16 ;  /* 0x0000001c049c723c */ /* 0x000ff00000001810 */
[----:B------:R-:W-:Y:S01]  /*59e0*/  HMMA.16816.F32 R28, R8, R44, RZ ;  /* 0x0000002c081c723c */ /* 0x000fe200000018ff */
[----:B------:R-:W1:Y:S07]  /*59f0*/  LDSM.16.MT88.4 R44, [R239+0x1800] ;  /* 0x00180000ef2c783b */ /* 0x000e6e0000004200 */
[C---:B------:R-:W-:Y:S08]  /*5a00*/  HMMA.16816.F32 R20, R4.reuse, R56, R20 ;  /* 0x000000380414723c */ /* 0x040ff00000001814 */
[----:B------:R-:W-:Y:S08]  /*5a10*/  HMMA.16816.F32 R12, R4, R84, R12 ;  /* 0x00000054040c723c */ /* 0x000ff0000000180c */
[----:B------:R-:W-:Y:S01]  /*5a20*/  HMMA.16816.F32 R16, R8, R50, RZ ;  /* 0x000000320810723c */ /* 0x000fe200000018ff */
[----:B------:R-:W-:Y:S07]  /*5a30*/  LDSM.16.MT88.4 R48, [R240+0x3000] ;  /* 0x00300000f030783b */ /* 0x000fee0000004200 */
[----:B------:R-:W-:Y:S01]  /*5a40*/  IMAD.MOV.U32 R127, RZ, RZ, R20 ;  /* 0x000000ffff7f7224 */ /* 0x000fe200078e0014 */
[----:B------:R-:W-:Y:S01]  /*5a50*/  MOV R153, R23 ;  /* 0x0000001700997202 */ /* 0x000fe20000000f00 */
[----:B------:R-:W-:Y:S01]  /*5a60*/  IMAD.MOV.U32 R155, RZ, RZ, R21 ;  /* 0x000000ffff9b7224 */ /* 0x000fe200078e0015 */
[----:B------:R-:W-:Y:S01]  /*5a70*/  HMMA.16816.F32 R28, R4, R60, R28 ;  /* 0x0000003c041c723c */ /* 0x000fe2000000181c */
[----:B------:R-:W-:-:S02]  /*5a80*/  IMAD.MOV.U32 R154, RZ, RZ, R22 ;  /* 0x000000ffff9a7224 */ /* 0x000fc400078e0016 */
[----:B------:R-:W2:Y:S02]  /*5a90*/  LDSM.16.MT88.4 R20, [R239+0x2000] ;  /* 0x00200000ef14783b */ /* 0x000ea40000004200 */
[----:B------:R-:W-:Y:S01]  /*5aa0*/  IMAD.MOV.U32 R152, RZ, RZ, R12 ;  /* 0x000000ffff987224 */ /* 0x000fe200078e000c */
[----:B------:R-:W-:Y:S01]  /*5ab0*/  MOV R129, R15 ;  /* 0x0000000f00817202 */ /* 0x000fe20000000f00 */
[----:B------:R-:W-:Y:S01]  /*5ac0*/  IMAD.MOV.U32 R131, RZ, RZ, R13 ;  /* 0x000000ffff837224 */ /* 0x000fe200078e000d */
[----:B------:R-:W-:Y:S01]  /*5ad0*/  HMMA.16816.F32 R24, R4, R62, R24 ;  /* 0x0000003e0418723c */ /* 0x000fe20000001818 */
[----:B------:R-:W-:-:S07]  /*5ae0*/  IMAD.MOV.U32 R130, RZ, RZ, R14 ;  /* 0x000000ffff827224 */ /* 0x000fce00078e000e */
[----:B-1----:R-:W-:Y:S08]  /*5af0*/  HMMA.16816.F32 R12, R8, R44, RZ ;  /* 0x0000002c080c723c */ /* 0x002ff000000018ff */
[----:B------:R-:W-:Y:S01]  /*5b00*/  HMMA.16816.F32 R140, R4, R64, R36 ;  /* 0x00000040048c723c */ /* 0x000fe20000001824 */
[----:B------:R-:W1:Y:S01]  /*5b10*/  LDSM.16.MT88.4 R36, [R241+0x2000] ;  /* 0x00200000f124783b */ /* 0x000e620000004200 */
[----:B------:R-:W-:Y:S01]  /*5b20*/  IMAD.MOV.U32 R124, RZ, RZ, R31 ;  /* 0x000000ffff7c7224 */ /* 0x000fe200078e001f */
[----:B------:R-:W-:Y:S01]  /*5b30*/  MOV R120, R28 ;  /* 0x0000001c00787202 */ /* 0x000fe20000000f00 */
[----:B------:R-:W-:-:S02]  /*5b40*/  IMAD.MOV.U32 R123, RZ, RZ, R29 ;  /* 0x000000ffff7b7224 */ /* 0x000fc400078e001d */
[----:B------:R-:W-:Y:S02]  /*5b50*/  IMAD.MOV.U32 R121, RZ, RZ, R30 ;  /* 0x000000ffff797224 */ /* 0x000fe400078e001e */
[----:B------:R-:W-:Y:S01]  /*5b60*/  HMMA.16816.F32 R96, R4, R66, R32 ;  /* 0x000000420460723c */ /* 0x000fe20000001820 */
[----:B------:R-:W-:Y:S01]  /*5b70*/  IMAD.MOV.U32 R113, RZ, RZ, R25 ;  /* 0x000000ffff717224 */ /* 0x000fe200078e0019 */
[----:B------:R-:W-:Y:S01]  /*5b80*/  MOV R106, R24 ;  /* 0x00000018006a7202 */ /* 0x000fe20000000f00 */
[----:B------:R-:W-:Y:S02]  /*5b90*/  IMAD.MOV.U32 R112, RZ, RZ, R26 ;  /* 0x000000ffff707224 */ /* 0x000fe400078e001a */
[----:B------:R-:W-:-:S03]  /*5ba0*/  IMAD.MOV.U32 R107, RZ, RZ, R27 ;  /* 0x000000ffff6b7224 */ /* 0x000fc600078e001b */
[C---:B------:R-:W-:Y:S01]  /*5bb0*/  HMMA.16816.F32 R136, R4.reuse, R74, R40 ;  /* 0x0000004a0488723c */ /* 0x040fe20000001828 */
[----:B------:R-:W3:Y:S07]  /*5bc0*/  LDSM.16.MT88.4 R40, [R238+0x3000] ;  /* 0x00300000ee28783b */ /* 0x000eee0000004200 */
[C---:B------:R-:W-:Y:S01]  /*5bd0*/  HMMA.16816.F32 R16, R4.reuse, R58, R16 ;  /* 0x0000003a0410723c */ /* 0x040fe20000001810 */
[----:B------:R-:W4:Y:S07]  /*5be0*/  LDSM.16.MT88.4 R56, [R239+0x3000] ;  /* 0x00300000ef38783b */ /* 0x000f2e0000004200 */
[----:B--2---:R-:W-:Y:S01]  /*5bf0*/  HMMA.16816.F32 R60, R4, R20, R12 ;  /* 0x00000014043c723c */ /* 0x004fe2000000180c */
[----:B------:R-:W-:Y:S01]  /*5c00*/  IMAD.MOV.U32 R126, RZ, RZ, R99 ;  /* 0x000000ffff7e7224 */ /* 0x000fe200078e0063 */
[----:B------:R-:W-:Y:S01]  /*5c10*/  MOV R125, R96 ;  /* 0x00000060007d7202 */ /* 0x000fe20000000f00 */
[----:B------:R-:W-:-:S02]  /*5c20*/  IMAD.MOV.U32 R77, RZ, RZ, R97 ;  /* 0x000000ffff4d7224 */ /* 0x000fc400078e0061 */
[----:B------:R-:W-:-:S03]  /*5c30*/  IMAD.MOV.U32 R76, RZ, RZ, R98 ;  /* 0x000000ffff4c7224 */ /* 0x000fc600078e0062 */
[C---:B------:R-:W-:Y:S01]  /*5c40*/  HMMA.16816.F32 R32, R8.reuse, R46, RZ ;  /* 0x0000002e0820723c */ /* 0x040fe200000018ff */
[----:B------:R-:W2:Y:S07]  /*5c50*/  LDSM.16.MT88.4 R44, [R240+0x3800] ;  /* 0x00380000f02c783b */ /* 0x000eae0000004200 */
[----:B------:R-:W-:Y:S01]  /*5c60*/  HMMA.16816.F32 R28, R8, R68, RZ ;  /* 0x00000044081c723c */ /* 0x000fe200000018ff */
[----:B------:R-:W-:Y:S01]  /*5c70*/  IMAD.MOV.U32 R105, RZ, RZ, R17 ;  /* 0x000000ffff697224 */ /* 0x000fe200078e0011 */
[----:B------:R-:W-:Y:S01]  /*5c80*/  MOV R99, R16 ;  /* 0x0000001000637202 */ /* 0x000fe20000000f00 */
[----:B------:R-:W-:-:S02]  /*5c90*/  IMAD.MOV.U32 R104, RZ, RZ, R18 ;  /* 0x000000ffff687224 */ /* 0x000fc400078e0012 */
[----:B------:R-:W-:-:S03]  /*5ca0*/  IMAD.MOV.U32 R103, RZ, RZ, R19 ;  /* 0x000000ffff677224 */ /* 0x000fc600078e0013 */
[----:B------:R-:W-:Y:S01]  /*5cb0*/  HMMA.16816.F32 R24, R8, R70, RZ ;  /* 0x000000460818723c */ /* 0x000fe200000018ff */
[----:B------:R-:W-:Y:S01]  /*5cc0*/  IMAD.MOV.U32 R98, RZ, RZ, R61 ;  /* 0x000000ffff627224 */ /* 0x000fe200078e003d */
[----:B------:R-:W-:Y:S01]  /*5cd0*/  MOV R3, R60 ;  /* 0x0000003c00037202 */ /* 0x000fe20000000f00 */
[----:B------:R-:W-:Y:S02]  /*5ce0*/  IMAD.MOV.U32 R97, RZ, RZ, R62 ;  /* 0x000000ffff617224 */ /* 0x000fe400078e003e */
[----:B------:R-:W-:-:S03]  /*5cf0*/  IMAD.MOV.U32 R96, RZ, RZ, R63 ;  /* 0x000000ffff607224 */ /* 0x000fc600078e003f */
[----:B------:R-:W-:Y:S01]  /*5d00*/  HMMA.16816.F32 R148, R4, R72, R52 ;  /* 0x000000480494723c */ /* 0x000fe20000001834 */
[----:B------:R-:W5:Y:S07]  /*5d10*/  LDSM.16.MT88.4 R52, [R238+0x3800] ;  /* 0x00380000ee34783b */ /* 0x000f6e0000004200 */
[----:B------:R-:W-:Y:S08]  /*5d20*/  HMMA.16816.F32 R16, R8, R78, RZ ;  /* 0x0000004e0810723c */ /* 0x000ff000000018ff */
[C---:B------:R-:W-:Y:S01]  /*5d30*/  HMMA.16816.F32 R60, R4.reuse, R22, R32 ;  /* 0x00000016043c723c */ /* 0x040fe20000001820 */
[----:B------:R-:W2:Y:S07]  /*5d40*/  LDSM.16.MT88.4 R32, [R239+0x3800] ;  /* 0x00380000ef20783b */ /* 0x000eae0000004200 */
[C---:B-1----:R-:W-:Y:S08]  /*5d50*/  HMMA.16816.F32 R72, R4.reuse, R36, R28 ;  /* 0x000000240448723c */ /* 0x042ff0000000181c */
[----:B------:R-:W-:Y:S01]  /*5d60*/  HMMA.16816.F32 R68, R4, R38, R24 ;  /* 0x000000260444723c */ /* 0x000fe20000001818 */
[----:B------:R-:W1:Y:S07]  /*5d70*/  LDSM.16.MT88.4 R36, [R241+0x3000] ;  /* 0x00300000f124783b */ /* 0x000e6e0000004200 */
[C---:B------:R-:W-:Y:S07]  /*5d80*/  HMMA.16816.F32 R20, R8.reuse, R50, RZ ;  /* 0x000000320814723c */ /* 0x040fee00000018ff */
[----:B------:R-:W-:Y:S01]  /*5d90*/  IMAD.MOV.U32 R50, RZ, RZ, R104 ;  /* 0x000000ffff327224 */ /* 0x000fe200078e0068 */
[----:B---3--:R-:W-:Y:S01]  /*5da0*/  HMMA.16816.F32 R12, R8, R40, RZ ;  /* 0x00000028080c723c */ /* 0x008fe200000018ff */
[----:B------:R-:W-:-:S06]  /*5db0*/  MOV R51, R103 ;  /* 0x0000006700337202 */ /* 0x000fcc0000000f00 */
[----:B------:R-:W-:Y:S01]  /*5dc0*/  IMAD.MOV.U32 R40, RZ, RZ, R106 ;  /* 0x000000ffff287224 */ /* 0x000fe200078e006a */
[----:B------:R-:W-:Y:S01]  /*5dd0*/  HMMA.16816.F32 R64, R4, R86, R16 ;  /* 0x000000560440723c */ /* 0x000fe20000001810 */
[----:B------:R-:W-:-:S07]  /*5de0*/  IMAD.MOV.U32 R41, RZ, RZ, R113 ;  /* 0x000000ffff297224 */ /* 0x000fce00078e0071 */
[C---:B----4-:R-:W-:Y:S07]  /*5df0*/  HMMA.16816.F32 R16, R8.reuse, R56, RZ ;  /* 0x000000380810723c */ /* 0x050fee00000018ff */
[----:B------:R-:W-:Y:S01]  /*5e00*/  IMAD.MOV.U32 R57, RZ, RZ, R127 ;  /* 0x000000ffff397224 */ /* 0x000fe200078e007f */
[----:B------:R-:W-:Y:S01]  /*5e10*/  HMMA.16816.F32 R24, R8, R48, RZ ;  /* 0x000000300818723c */ /* 0x000fe200000018ff */
[----:B------:R-:W-:-:S06]  /*5e20*/  IMAD.MOV.U32 R56, RZ, RZ, R126 ;  /* 0x000000ffff387224 */ /* 0x000fcc00078e007e */
[----:B------:R-:W-:Y:S01]  /*5e30*/  IMAD.MOV.U32 R48, RZ, RZ, R99 ;  /* 0x000000ffff307224 */ /* 0x000fe200078e0063 */
[----:B--2---:R-:W-:Y:S01]  /*5e40*/  HMMA.16816.F32 R84, R4, R46, R20 ;  /* 0x0000002e0454723c */ /* 0x004fe20000001814 */
[----:B------:R-:W2:Y:S01]  /*5e50*/  LDSM.16.MT88.4 R20, [R241+0x3800] ;  /* 0x00380000f114783b */ /* 0x000ea20000004200 */
[----:B------:R-:W-:-:S05]  /*5e60*/  IMAD.MOV.U32 R49, RZ, RZ, R105 ;  /* 0x000000ffff317224 */ /* 0x000fca00078e0069 */
[----:B------:R-:W-:Y:S01]  /*5e70*/  IMAD.MOV.U32 R46, RZ, RZ, R123 ;  /* 0x000000ffff2e7224 */ /* 0x000fe200078e007b */
[----:B------:R-:W-:Y:S01]  /*5e80*/  HMMA.16816.F32 R28, R8, R42, RZ ;  /* 0x0000002a081c723c */ /* 0x000fe200000018ff */
[----:B------:R-:W-:-:S06]  /*5e90*/  MOV R47, R121 ;  /* 0x00000079002f7202 */ /* 0x000fcc0000000f00 */
[----:B------:R-:W-:Y:S01]  /*5ea0*/  MOV R43, R107 ;  /* 0x0000006b002b7202 */ /* 0x000fe20000000f00 */
[----:B-----5:R-:W-:Y:S01]  /*5eb0*/  HMMA.16816.F32 R176, R4, R52, R12 ;  /* 0x0000003404b0723c */ /* 0x020fe2000000180c */
[----:B------:R-:W-:-:S06]  /*5ec0*/  IMAD.MOV.U32 R42, RZ, RZ, R112 ;  /* 0x000000ffff2a7224 */ /* 0x000fcc00078e0070 */
[----:B------:R-:W-:Y:S01]  /*5ed0*/  IMAD.MOV.U32 R53, RZ, RZ, R98 ;  /* 0x000000ffff357224 */ /* 0x000fe200078e0062 */
[----:B------:R-:W-:Y:S01]  /*5ee0*/  HMMA.16816.F32 R12, R8, R58, RZ ;  /* 0x0000003a080c723c */ /* 0x000fe200000018ff */
[----:B------:R-:W-:Y:S02]  /*5ef0*/  IMAD.MOV.U32 R52, RZ, RZ, R3 ;  /* 0x000000ffff347224 */ /* 0x000fe400078e0003 */
[----:B------:R-:W-:-:S04]  /*5f00*/  FADD.FTZ R3, R101, R100 ;  /* 0x0000006465037221 */ /* 0x000fc80000010000 */
[----:B------:R-:W-:Y:S01]  /*5f10*/  IMAD.MOV.U32 R58, RZ, RZ, R77 ;  /* 0x000000ffff3a7224 */ /* 0x000fe200078e004d */
[----:B------:R-:W-:Y:S01]  /*5f20*/  HMMA.16816.F32 R168, R4, R32, R16 ;  /* 0x0000002004a8723c */ /* 0x000fe20000001810 */
[----:B------:R-:W-:Y:S01]  /*5f30*/  MOV R59, R76 ;  /* 0x0000004c003b7202 */ /* 0x000fe20000000f00 */
[----:B------:R-:W-:-:S04]  /*5f40*/  FADD.FTZ R3, R102, R3 ;  /* 0x0000000366037221 */ /* 0x000fc80000010000 */
[----:B------:R-:W-:Y:S02]  /*5f50*/  FADD.FTZ R3, R110, R3 ;  /* 0x000000036e037221 */ /* 0x000fe40000010000 */
[----:B------:R-:W-:Y:S01]  /*5f60*/  HMMA.16816.F32 R172, R4, R44, R24 ;  /* 0x0000002c04ac723c */ /* 0x000fe20000001818 */
[----:B------:R-:W3:Y:S01]  /*5f70*/  LDSM.16.MT88.4 R24, [R238+0x4800] ;  /* 0x00480000ee18783b */ /* 0x000ee20000004200 */
[----:B------:R-:W-:Y:S02]  /*5f80*/  IMAD.MOV.U32 R33, RZ, RZ, R120 ;  /* 0x000000ffff217224 */ /* 0x000fe400078e0078 */
[----:B------:R-:W-:Y:S02]  /*5f90*/  FFMA.FTZ R32, R89, c[0x0][0x2d0], -R0 ;  /* 0x0000b40059207a23 */ /* 0x000fe40000010800 */
[----:B------:R-:W-:Y:S02]  /*5fa0*/  IMAD.MOV.U32 R89, RZ, RZ, R58 ;  /* 0x000000ffff597224 */ /* 0x000fe400078e003a */
[----:B-1----:R-:W-:Y:S01]  /*5fb0*/  HMMA.16816.F32 R16, R8, R36, RZ ;  /* 0x000000240810723c */ /* 0x002fe200000018ff */
[----:B------:R-:W-:-:S02]  /*5fc0*/  IMAD.MOV.U32 R45, RZ, RZ, R125 ;  /* 0x000000ffff2d7224 */ /* 0x000fc400078e007d */
[----:B------:R-:W-:Y:S02]  /*5fd0*/  IMAD.MOV.U32 R44, RZ, RZ, R124 ;  /* 0x000000ffff2c7224 */ /* 0x000fe400078e007c */
[----:B------:R-:W-:Y:S02]  /*5fe0*/  IMAD.MOV.U32 R58, RZ, RZ, R130 ;  /* 0x000000ffff3a7224 */ /* 0x000fe400078e0082 */
[----:B------:R-:W-:Y:S01]  /*5ff0*/  MOV R37, R114 ;  /* 0x0000007200257202 */ /* 0x000fe20000000f00 */
[----:B------:R-:W-:Y:S01]  /*6000*/  HMMA.16816.F32 R76, R4, R54, R28 ;  /* 0x00000036044c723c */ /* 0x000fe2000000181c */
[----:B------:R-:W-:-:S06]  /*6010*/  MOV R36, R33 ;  /* 0x0000002100247202 */ /* 0x000fcc0000000f00 */
[----:B------:R-:W-:Y:S01]  /*6020*/  IMAD.MOV.U32 R54, RZ, RZ, R97 ;  /* 0x000000ffff367224 */ /* 0x000fe200078e0061 */
[----:B------:R-:W-:Y:S01]  /*6030*/  MOV R55, R96 ;  /* 0x0000006000377202 */ /* 0x000fe20000000f00 */
[--C-:B------:R-:W-:Y:S01]  /*6040*/  FFMA.FTZ R30, R95, c[0x0][0x2d0], -R2.reuse ;  /* 0x0000b4005f1e7a23 */ /* 0x100fe20000010802 */
[----:B------:R-:W-:Y:S01]  /*6050*/  HMMA.16816.F32 R96, R4, R34, R12 ;  /* 0x000000220460723c */ /* 0x000fe2000000180c */
[--C-:B------:R-:W-:Y:S02]  /*6060*/  FFMA.FTZ R29, R94, c[0x0][0x2d0], -R2.reuse ;  /* 0x0000b4005e1d7a23 */ /* 0x100fe40000010802 */
[----:B------:R-:W-:Y:S02]  /*6070*/  FFMA.FTZ R28, R93, c[0x0][0x2d0], -R2 ;  /* 0x0000b4005d1c7a23 */ /* 0x000fe40000010802 */
[----:B------:R-:W-:Y:S01]  /*6080*/  FFMA.FTZ R31, R88, c[0x0][0x2d0], -R0 ;  /* 0x0000b400581f7a23 */ /* 0x000fe20000010800 */
[----:B------:R-:W-:Y:S01]  /*6090*/  MOV R88, R45 ;  /* 0x0000002d00587202 */ /* 0x000fe20000000f00 */
[----:B------:R-:W-:Y:S01]  /*60a0*/  IMAD.MOV.U32 R34, RZ, RZ, R115 ;  /* 0x000000ffff227224 */ /* 0x000fe200078e0073 */
[----:B------:R-:W-:Y:S01]  /*60b0*/  HMMA.16816.F32 R12, R8, R38, RZ ;  /* 0x00000026080c723c */ /* 0x000fe200000018ff */
[----:B------:R-:W-:-:S02]  /*60c0*/  IMAD.MOV.U32 R35, RZ, RZ, R122 ;  /* 0x000000ffff237224 */ /* 0x000fc400078e007a */
[----:B------:R-:W-:Y:S02]  /*60d0*/  IMAD.MOV.U32 R95, RZ, RZ, R34 ;  /* 0x000000ffff5f7224 */ /* 0x000fe400078e0022 */
[----:B------:R-:W-:Y:S02]  /*60e0*/  IMAD.MOV.U32 R94, RZ, RZ, R35 ;  /* 0x000000ffff5e7224 */ /* 0x000fe400078e0023 */
[----:B------:R-:W-:Y:S01]  /*60f0*/  IMAD.MOV.U32 R39, RZ, RZ, R44 ;  /* 0x000000ffff277224 */ /* 0x000fe200078e002c */
[----:B--2---:R-:W-:Y:S01]  /*6100*/  HMMA.16816.F32 R124, R4, R20, R16 ;  /* 0x00000014047c723c */ /* 0x004fe20000001810 */
[----:B------:R-:W1:Y:S01]  /*6110*/  LDSM.16.MT88.4 R16, [R238+0x5000] ;  /* 0x00500000ee10783b */ /* 0x000e620000004200 */
[----:B------:R-:W-:Y:S01]  /*6120*/  IMAD.MOV.U32 R44, RZ, RZ, R57 ;  /* 0x000000ffff2c7224 */ /* 0x000fe200078e0039 */
[----:B------:R-:W-:Y:S01]  /*6130*/  MOV R57, R131 ;  /* 0x0000008300397202 */ /* 0x000fe20000000f00 */
[----:B------:R-:W-:Y:S02]  /*6140*/  IMAD.MOV.U32 R38, RZ, RZ, R47 ;  /* 0x000000ffff267224 */ /* 0x000fe400078e002f */
[----:B------:R-:W-:-:S02]  /*6150*/  IMAD.MOV.U32 R45, RZ, RZ, R155 ;  /* 0x000000ffff2d7224 */ /* 0x000fc400078e009b */
[----:B------:R-:W-:-:S08]  /*6160*/  IMAD.MOV.U32 R47, RZ, RZ, R153 ;  /* 0x000000ffff2f7224 */ /* 0x000fd000078e0099 */
[----:B------:R-:W-:Y:S01]  /*6170*/  HMMA.16816.F32 R104, R4, R22, R12 ;  /* 0x000000160468723c */ /* 0x000fe2000000180c */
[----:B------:R-:W2:Y:S07]  /*6180*/  LDSM.16.MT88.4 R20, [R240+0x4800] ;  /* 0x00480000f014783b */ /* 0x000eae0000004200 */
[----:B---3--:R-:W-:Y:S07]  /*6190*/  HMMA.16816.F32 R12, R8, R24, RZ ;  /* 0x00000018080c723c */ /* 0x008fee00000018ff */
[----:B------:R-:W-:Y:S01]  /*61a0*/  FFMA.FTZ R25, R91, c[0x0][0x2d0], -R0 ;  /* 0x0000b4005b197a23 */ /* 0x000fe20000010800 */
[----:B------:R-:W-:Y:S01]  /*61b0*/  MOV R91, R56 ;  /* 0x00000038005b7202 */ /* 0x000fe20000000f00 */
[----:B------:R-:W-:Y:S11]  /*61c0*/  IMAD.MOV.U32 R56, RZ, RZ, R152 ;  /* 0x000000ffff387224 */ /* 0x000ff600078e0098 */
[----:B------:R-:W-:Y:S04]  /*61d0*/  @!UPT UIADD3 URZ, URZ, URZ, URZ ;  /* 0x0000003f3f3ff290 */ /* 0x000fe8000fffe03f */
[----:B-1----:R-:W-:Y:S07]  /*61e0*/  HMMA.16816.F32 R100, R4, R16, R12 ;  /* 0x000000100464723c */ /* 0x002fee000000180c */
[----:B------:R-:W-:Y:S01]  /*61f0*/  FADD.FTZ R16, R109, R3 ;  /* 0x000000036d107221 */ /* 0x000fe20000010000 */
[----:B------:R-:W-:Y:S01]  /*6200*/  HMMA.16816.F32 R12, R8, R26, RZ ;  /* 0x0000001a080c723c */ /* 0x000fe200000018ff */
[----:B------:R-:W-:Y:S02]  /*6210*/  FADD.FTZ R3, R80, R108 ;  /* 0x0000006c50037221 */ /* 0x000fe40000010000 */
[----:B------:R-:W-:-:S02]  /*6220*/  FADD.FTZ R24, R116, R16 ;  /* 0x0000001074187221 */ /* 0x000fc40000010000 */
[----:B------:R-:W-:Y:S02]  /*6230*/  FADD.FTZ R3, R111, R3 ;  /* 0x000000036f037221 */ /* 0x000fe40000010000 */
[----:B------:R-:W-:Y:S02]  /*6240*/  FFMA.FTZ R27, R92, c[0x0][0x2d0], -R2 ;  /* 0x0000b4005c1b7a23 */ /* 0x000fe40000010802 */
[----:B------:R-:W-:Y:S02]  /*6250*/  FADD.FTZ R3, R117, R3 ;  /* 0x0000000375037221 */ /* 0x000fe40000010000 */
[----:B------:R-:W-:Y:S02]  /*6260*/  FFMA.FTZ R26, R90, c[0x0][0x2d0], -R0 ;  /* 0x0000b4005a1a7a23 */ /* 0x000fe40000010800 */
[----:B------:R-:W-:Y:S02]  /*6270*/  FADD.FTZ R2, R118, R3 ;  /* 0x0000000376027221 */ /* 0x000fe40000010000 */
[----:B------:R1:W-:Y:S01]  /*6280*/  MUFU.EX2 R0, R26 ;  /* 0x0000001a00007308 */ /* 0x0003e20000000800 */
[----:B------:R-:W-:-:S02]  /*6290*/  IMAD.MOV.U32 R90, RZ, RZ, R59 ;  /* 0x000000ffff5a7224 */ /* 0x000fc400078e003b */
[----:B------:R-:W-:Y:S02]  /*62a0*/  FADD.FTZ R2, R81, R2 ;  /* 0x0000000251027221 */ /* 0x000fe40000010000 */
[----:B------:R-:W-:Y:S02]  /*62b0*/  IMAD.MOV.U32 R59, RZ, RZ, R129 ;  /* 0x000000ffff3b7224 */ /* 0x000fe400078e0081 */
[----:B------:R-:W-:Y:S02]  /*62c0*/  IMAD.MOV.U32 R80, RZ, RZ, R37 ;  /* 0x000000ffff507224 */ /* 0x000fe400078e0025 */
[----:B------:R-:W-:Y:S01]  /*62d0*/  HMMA.16816.F32 R112, R4, R18, R12 ;  /* 0x000000120470723c */ /* 0x000fe2000000180c */
[----:B------:R-:W3:Y:S01]  /*62e0*/  LDSM.16.MT88.4 R16, [R240+0x5000] ;  /* 0x00500000f010783b */ /* 0x000ee20000004200 */
[----:B------:R-:W-:Y:S01]  /*62f0*/  IMAD.MOV.U32 R37, RZ, RZ, R46 ;  /* 0x000000ffff257224 */ /* 0x000fe200078e002e */
[----:B------:R-:W-:Y:S02]  /*6300*/  MOV R46, R154 ;  /* 0x0000009a002e7202 */ /* 0x000fe40000000f00 */
[----:B------:R-:W-:Y:S01]  /*6310*/  LDSM.16.MT88.4 R152, [R238+0x1000] ;  /* 0x00100000ee98783b */ /* 0x000fe20000004200 */
[----:B-1----:R-:W-:-:S02]  /*6320*/  IMAD.MOV.U32 R26, RZ, RZ, R80 ;  /* 0x000000ffff1a7224 */ /* 0x002fc400078e0050 */
[----:B--2---:R-:W-:Y:S11]  /*6330*/  HMMA.16816.F32 R12, R8, R20, RZ ;  /* 0x00000014080c723c */ /* 0x004ff600000018ff */
[----:B------:R-:W-:Y:S11]  /*6340*/  @!UPT UIADD3 URZ, URZ, URZ, URZ ;  /* 0x0000003f3f3ff290 */ /* 0x000ff6000fffe03f */
[----:B------:R-:W-:Y:S02]  /*6350*/  @!UPT UIADD3 URZ, URZ, URZ, URZ ;  /* 0x0000003f3f3ff290 */ /* 0x000fe4000fffe03f */
[----:B---3--:R-:W-:Y:S08]  /*6360*/  HMMA.16816.F32 R108, R4, R16, R12 ;  /* 0x00000010046c723c */ /* 0x008ff0000000180c */
[----:B------:R-:W-:Y:S01]  /*6370*/  HMMA.16816.F32 R12, R8, R22, RZ ;  /* 0x00000016080c723c */ /* 0x000fe200000018ff */
[----:B------:R-:W-:Y:S11]  /*6380*/  LDSM.16.MT88.4 R20, [R239+0x5000] ;  /* 0x00500000ef14783b */ /* 0x000ff60000004200 */
[----:B------:R-:W-:Y:S11]  /*6390*/  @!UPT UIADD3 URZ, URZ, URZ, URZ ;  /* 0x0000003f3f3ff290 */ /* 0x000ff6000fffe03f */
[----:B------:R-:W-:Y:S01]  /*63a0*/  @!UPT UIADD3 URZ, URZ, URZ, URZ ;  /* 0x0000003f3f3ff290 */ /* 0x000fe2000fffe03f */
[----:B------:R-:W-:Y:S01]  /*63b0*/  HMMA.16816.F32 R120, R4, R18, R12 ;  /* 0x000000120478723c */ /* 0x000fe2000000180c */
[----:B------:R-:W1:Y:S06]  /*63c0*/  LDSM.16.MT88.4 R16, [R239+0x4800] ;  /* 0x00480000ef10783b */ /* 0x000e6c0000004200 */
[----:B------:R-:W-:Y:S02]  /*63d0*/  FADD.FTZ R12, R119, R24 ;  /* 0x00000018770c7221 */ /* 0x000fe40000010000 */
[----:B------:R-:W-:Y:S02]  /*63e0*/  FADD.FTZ R24, R82, R2 ;  /* 0x0000000252187221 */ /* 0x000fe40000010000 */
[----:B------:R-:W-:Y:S01]  /*63f0*/  FADD.FTZ R3, R128, R12 ;  /* 0x0000000c80037221 */ /* 0x000fe20000010000 */
[----:B------:R-:W2:Y:S02]  /*6400*/  MUFU.EX2 R2, R25 ;  /* 0x0000001900027308 */ /* 0x000ea40000000800 */
[----:B--2---:R-:W-:-:S02]  /*6410*/  F2FP.PACK_AB R129, R0, R2 ;  /* 0x000000020081723e */ /* 0x004fc400000000ff */
[----:B------:R-:W-:Y:S01]  /*6420*/  MOV R25, R94 ;  /* 0x0000005e00197202 */ /* 0x000fe20000000f00 */
[----:B-1----:R-:W-:Y:S03]  /*6430*/  HMMA.16816.F32 R12, R8, R16, RZ ;  /* 0x00000010080c723c */ /* 0x002fe600000018ff */
[----:B------:R-:W1:Y:S08]  /*6440*/  MUFU.EX2 R17, R30 ;  /* 0x0000001e00117308 */ /* 0x000e700000000800 */
[----:B------:R-:W2:Y:S01]  /*6450*/  MUFU.EX2 R16, R29 ;  /* 0x0000001d00107308 */ /* 0x000ea20000000800 */
[----:B-1----:R-:W-:Y:S11]  /*6460*/  FADD.FTZ R3, R17, R3 ;  /* 0x0000000311037221 */ /* 0x002ff60000010000 */
[----:B------:R-:W-:Y:S01]  /*6470*/  @!UPT UIADD3 URZ, URZ, URZ, URZ ;  /* 0x0000003f3f3ff290 */ /* 0x000fe2000fffe03f */
[----:B------:R-:W-:Y:S01]  /*6480*/  HMMA.16816.F32 R116, R4, R20, R12 ;  /* 0x000000140474723c */ /* 0x000fe2000000180c */
[C---:B--2---:R-:W-:Y:S01]  /*6490*/  FADD.FTZ R3, R16.reuse, R3 ;  /* 0x0000000310037221 */ /* 0x044fe20000010000 */
[----:B------:R-:W-:-:S06]  /*64a0*/  F2FP.PACK_AB R128, R16, R17 ;  /* 0x000000111080723e */ /* 0x000fcc00000000ff */
[----:B------:R-:W-:Y:S01]  /*64b0*/  HMMA.16816.F32 R12, R8, R18, RZ ;  /* 0x00000012080c723c */ /* 0x000fe200000018ff */
[----:B------:R-:W1:Y:S08]  /*64c0*/  MUFU.EX2 R19, R28 ;  /* 0x0000001c00137308 */ /* 0x000e700000000800 */
[----:B------:R-:W2:Y:S01]  /*64d0*/  MUFU.EX2 R18, R27 ;  /* 0x0000001b00127308 */ /* 0x000ea20000000800 */
[----:B-1----:R-:W-:Y:S11]  /*64e0*/  FADD.FTZ R3, R19, R3 ;  /* 0x0000000313037221 */ /* 0x002ff60000010000 */
[----:B------:R-:W-:Y:S03]  /*64f0*/  @!UPT UIADD3 URZ, URZ, URZ, URZ ;  /* 0x0000003f3f3ff290 */ /* 0x000fe6000fffe03f */
[----:B------:R-:W-:Y:S01]  /*6500*/  HMMA.16816.F32 R20, R4, R22, R12 ;  /* 0x000000160414723c */ /* 0x000fe2000000180c */
[C---:B--2---:R-:W-:Y:S01]  /*6510*/  FADD.FTZ R3, R18.reuse, R3 ;  /* 0x0000000312037221 */ /* 0x044fe20000010000 */
[----:B------:R-:W-:Y:S02]  /*6520*/  F2FP.PACK_AB R130, R18, R19 ;  /* 0x000000131282723e */ /* 0x000fe400000000ff */
[----:B------:R-:W-:Y:S02]  /*6530*/  MOV R27, c[0x0][0x2c4] ;  /* 0x0000b100001b7a02 */ /* 0x000fe40000000f00 */
[----:B------:R1:W-:Y:S01]  /*6540*/  STL [R1+0x24], R3 ;  /* 0x0000240301007387 */ /* 0x0003e20000100800 */
[----:B------:R-:W-:Y:S01]  /*6550*/  FADD.FTZ R12, R83, R24 ;  /* 0x00000018530c7221 */ /* 0x000fe20000010000 */
[----:B------:R-:W-:Y:S01]  /*6560*/  ISETP.NE.AND P1, PT, R27, 0x1, PT ;  /* 0x000000011b00780c */ /* 0x000fe20003f25270 */
[----:B------:R-:W-:Y:S01]  /*6570*/  IMAD.MOV.U32 R24, RZ, RZ, R95 ;  /* 0x000000ffff187224 */ /* 0x000fe200078e005f */
[----:B------:R-:W-:Y:S01]  /*6580*/  LDSM.16.MT88.4 R80, [R240+0x4000] ;  /* 0x00400000f050783b */ /* 0x000fe20000004200 */
[----:B------:R-:W-:-:S02]  /*6590*/  FADD.FTZ R12, R2, R12 ;  /* 0x0000000c020c7221 */ /* 0x000fc40000010000 */
[----:B------:R2:W3:Y:S01]  /*65a0*/  MUFU.EX2 R2, R32 ;  /* 0x0000002000027308 */ /* 0x0004e20000000800 */
[----:B------:R-:W-:Y:S01]  /*65b0*/  IMAD.MOV.U32 R27, RZ, RZ, c[0x0][0x32c] ;  /* 0x0000cb00ff1b7624 */ /* 0x000fe200078e00ff */
[----:B--2---:R-:W2:Y:S01]  /*65c0*/  LDSM.16.MT88.4 R32, [R241+0x1000] ;  /* 0x00100000f120783b */ /* 0x004ea20000004200 */
[----:B-1----:R-:W-:-:S05]  /*65d0*/  FADD.FTZ R3, R0, R12 ;  /* 0x0000000c00037221 */ /* 0x002fca0000010000 */
[----:B------:R-:W1:Y:S01]  /*65e0*/  MUFU.EX2 R0, R31 ;  /* 0x0000001f00007308 */ /* 0x000e620000000800 */
[----:B------:R-:W4:Y:S01]  /*65f0*/  LDSM.16.MT88.4 R12, [R241+0x4800] ;  /* 0x00480000f10c783b */ /* 0x000f220000004200 */
[----:B---3--:R-:W-:Y:S01]  /*6600*/  FADD.FTZ R3, R2, R3 ;  /* 0x0000000302037221 */ /* 0x008fe20000010000 */
[----:B-1----:R-:W-:-:S03]  /*6610*/  F2FP.PACK_AB R131, R0, R2 ;  /* 0x000000020083723e */ /* 0x002fc600000000ff */
[----:B------:R-:W-:Y:S02]  /*6620*/  FADD.FTZ R3, R0, R3 ;  /* 0x0000000300037221 */ /* 0x000fe40000010000 */
[----:B------:R-:W-:-:S03]  /*6630*/  @P1 IMAD.HI.U32 R2, R24, c[0x0][0x2c8], RZ ;  /* 0x0000b20018021a27 */ /* 0x000fc600078e00ff */
[----:B------:R1:W-:Y:S01]  /*6640*/  STL [R1+0x28], R3 ;  /* 0x0000280301007387 */ /* 0x0003e20000100800 */
[C---:B------:R-:W-:Y:S01]  /*6650*/  HMMA.16816.F32 R156, R128.reuse, R152, R156 ;  /* 0x00000098809c723c */ /* 0x040fe2000000189c */
[----:B------:R-:W-:Y:S01]  /*6660*/  IMAD.MOV.U32 R0, RZ, RZ, R24 ;  /* 0x000000ffff007224 */ /* 0x000fe200078e0018 */
[----:B------:R-:W-:Y:S02]  /*6670*/  @P1 SHF.R.U32.HI R0, RZ, c[0x0][0x2cc], R2 ;  /* 0x0000b300ff001a19 */ /* 0x000fe40000011602 */
[----:B------:R-:W-:Y:S02]  /*6680*/  ISETP.GE.AND P1, PT, R27, 0x1, PT ;  /* 0x000000011b00780c */ /* 0x000fe40003f26270 */
[----:B------:R-:W-:Y:S02]  /*6690*/  IADD3 R2, R25, -R26, RZ ;  /* 0x8000001a19027210 */ /* 0x000fe40007ffe0ff */
[----:B------:R-:W-:Y:S01]  /*66a0*/  HMMA.16816.F32 R152, R128, R154, R144 ;  /* 0x0000009a8098723c */ /* 0x000fe20000001890 */
[----:B------:R-:W3:Y:S02]  /*66b0*/  LDSM.16.MT88.4 R144, [R240+0x1000] ;  /* 0x00100000f090783b */ /* 0x000ee40000004200 */
[----:B------:R-:W-:-:S05]  /*66c0*/  IMAD.IADD R0, R2, 0x1, R0 ;  /* 0x0000000102007824 */ /* 0x000fca00078e0200 */
[C---:B--2---:R-:W-:Y:S08]  /*66d0*/  HMMA.16816.F32 R28, R128.reuse, R32, R36 ;  /* 0x00000020801c723c */ /* 0x044ff00000001824 */
[----:B------:R-:W-:Y:S01]  /*66e0*/  HMMA.16816.F32 R32, R128, R34, R40 ;  /* 0x000000228020723c */ /* 0x000fe20000001828 */
[----:B------:R-:W2:Y:S01]  /*66f0*/  LDSM.16.MT88.4 R40, [R238+0x2800] ;  /* 0x00280000ee28783b */ /* 0x000ea20000004200 */
[----:B-1----:R-:W-:-:S06]  /*6700*/  IADD3 R3, R0, c[0x0][0x328], RZ ;  /* 0x0000ca0000037a10 */ /* 0x002fcc0007ffe0ff */
[C---:B----4-:R-:W-:Y:S08]  /*6710*/  HMMA.16816.F32 R16, R8.reuse, R12, RZ ;  /* 0x0000000c0810723c */ /* 0x050ff000000018ff */
[----:B------:R-:W-:Y:S01]  /*6720*/  HMMA.16816.F32 R8, R8, R14, RZ ;  /* 0x0000000e0808723c */ /* 0x000fe200000018ff */
[----:B------:R-:W1:Y:S07]  /*6730*/  LDSM.16.MT88.4 R12, [R241+0x5000] ;  /* 0x00500000f10c783b */ /* 0x000e6e0000004200 */
[C---:B---3--:R-:W-:Y:S08]  /*6740*/  HMMA.16816.F32 R148, R128.reuse, R144, R148 ;  /* 0x000000908094723c */ /* 0x048ff00000001894 */
[C---:B------:R-:W-:Y:S01]  /*6750*/  HMMA.16816.F32 R144, R128.reuse, R146, R136 ;  /* 0x000000928090723c */ /* 0x040fe20000001888 */
[----:B------:R-:W3:Y:S07]  /*6760*/  LDSM.16.MT88.4 R136, [R239+0x1000] ;  /* 0x00100000ef88783b */ /* 0x000eee0000004200 */
[C---:B--2---:R-:W-:Y:S08]  /*6770*/  HMMA.16816.F32 R36, R128.reuse, R40, R44 ;  /* 0x000000288024723c */ /* 0x044ff0000000182c */
[----:B------:R-:W-:Y:S01]  /*6780*/  HMMA.16816.F32 R40, R128, R42, R48 ;  /* 0x0000002a8028723c */ /* 0x000fe20000001830 */
[----:B------:R-:W2:Y:S07]  /*6790*/  LDSM.16.MT88.4 R48, [R240+0x2800] ;  /* 0x00280000f030783b */ /* 0x000eae0000004200 */
[C---:B-1----:R-:W-:Y:S08]  /*67a0*/  HMMA.16816.F32 R16, R4.reuse, R12, R16 ;  /* 0x0000000c0410723c */ /* 0x042ff00000001810 */
[----:B------:R-:W-:Y:S01]  /*67b0*/  HMMA.16816.F32 R8, R4, R14, R8 ;  /* 0x0000000e0408723c */ /* 0x000fe20000001808 */
[----:B------:R-:W-:Y:S07]  /*67c0*/  LDSM.16.MT88.4 R4, [R241+0x5800] ;  /* 0x00580000f104783b */ /* 0x000fee0000004200 */
[C---:B---3--:R-:W-:Y:S08]  /*67d0*/  HMMA.16816.F32 R140, R128.reuse, R136, R140 ;  /* 0x00000088808c723c */ /* 0x048ff0000000188c */
[C---:B------:R-:W-:Y:S01]  /*67e0*/  HMMA.16816.F32 R136, R128.reuse, R138, R88 ;  /* 0x0000008a8088723c */ /* 0x040fe20000001858 */
[----:B------:R-:W-:Y:S07]  /*67f0*/  LDSM.16.MT88.4 R88, [R239+0x4000] ;  /* 0x00400000ef58783b */ /* 0x000fee0000004200 */
[C---:B--2---:R-:W-:Y:S01]  /*6800*/  HMMA.16816.F32 R44, R128.reuse, R48, R56 ;  /* 0x00000030802c723c */ /* 0x044fe20000001838 */
        /* <DEDUP_REMOVED lines=8> */
[C---:B-1----:R-:W-:Y:S08]  /*6890*/  HMMA.16816.F32 R68, R128.reuse, R72, R176 ;  /* 0x000000488044723c */ /* 0x042ff000000018b0 */
[C---:B------:R-:W-:Y:S08]  /*68a0*/  HMMA.16816.F32 R72, R128.reuse, R74, R76 ;  /* 0x0000004a8048723c */ /* 0x040ff0000000184c */
[C---:B------:R-:W-:Y:S08]  /*68b0*/  HMMA.16816.F32 R76, R128.reuse, R80, R172 ;  /* 0x00000050804c723c */ /* 0x040ff000000018ac */
[C---:B------:R-:W-:Y:S08]  /*68c0*/  HMMA.16816.F32 R80, R128.reuse, R82, R84 ;  /* 0x000000528050723c */ /* 0x040ff00000001854 */
[C---:B------:R-:W-:Y:S08]  /*68d0*/  HMMA.16816.F32 R84, R128.reuse, R88, R168 ;  /* 0x000000588054723c */ /* 0x040ff000000018a8 */
[C---:B------:R-:W-:Y:S01]  /*68e0*/  HMMA.16816.F32 R88, R128.reuse, R90, R96 ;  /* 0x0000005a8058723c */ /* 0x040fe20000001860 */
[----:B------:R-:W1:Y:S07]  /*68f0*/  LDSM.16.MT88.4 R96, [R241+0x4000] ;  /* 0x00400000f160783b */ /* 0x000e6e0000004200 */
[C---:B-1----:R-:W-:Y:S08]  /*6900*/  HMMA.16816.F32 R92, R128.reuse, R96, R124 ;  /* 0x00000060805c723c */ /* 0x042ff0000000187c */
[C---:B------:R-:W-:Y:S01]  /*6910*/  HMMA.16816.F32 R96, R128.reuse, R98, R104 ;  /* 0x000000628060723c */ /* 0x040fe20000001868 */
[----:B------:R-:W1:Y:S07]  /*6920*/  LDSM.16.MT88.4 R104, [R238+0x5800] ;  /* 0x00580000ee68783b */ /* 0x000e6e0000004200 */
[----:B------:R-:W-:Y:S07]  /*6930*/  HMMA.16816.F32 R124, R128, R4, R16 ;  /* 0x00000004807c723c */ /* 0x000fee0000001810 */
[----:B------:R-:W-:-:S05]  /*6940*/  IADD3 R4, R134, -0x2, RZ ;  /* 0xfffffffe86047810 */ /* 0x000fca0007ffe0ff */
[----:B------:R-:W-:Y:S01]  /*6950*/  STL [R1+0x20], R4 ;  /* 0x0000200401007387 */ /* 0x000fe20000100800 */
        /* <DEDUP_REMOVED lines=8> */
[----:B------:R-:W-:Y:S01]  /*69e0*/  HMMA.16816.F32 R128, R128, R6, R8 ;  /* 0x000000068080723c */ /* 0x000fe20000001808 */
[----:B------:R-:W-:Y:S07]  /*69f0*/  @!P1 BRA `(.L_x_419) ;  /* 0x0000010000009947 */ /* 0x000fee0003800000 */
        /* <DEDUP_REMOVED lines=10> */
.L_x_421:
[----:B------:R-:W-:-:S13]  /*6aa0*/  ISETP.NE.AND P0, PT, R27, 0x1, PT ;  /* 0x000000011b00780c */ /* 0x000fda0003f05270 */
[----:B------:R-:W-:-:S05]  /*6ab0*/  @P0 IMAD.HI.U32 R0, R2, c[0x0][0x330], RZ ;  /* 0x0000cc0002000a27 */ /* 0x000fca00078e00ff */
[----:B------:R-:W-:Y:S02]  /*6ac0*/  @P0 SHF.R.U32.HI R2, RZ, c[0x0][0x334], R0 ;  /* 0x0000cd00ff020a19 */ /* 0x000fe40000011600 */
.L_x_422:
[----:B------:R-:W-:Y:S05]  /*6ad0*/  BSYNC B0 ;  /* 0x0000000000007941 */ /* 0x000fea0003800000 */
.L_x_420:
[----:B------:R-:W-:-:S05]  /*6ae0*/  IMAD R2, R2, R27, c[0x0][0x32c] ;  /* 0x0000cb0002027624 */ /* 0x000fca00078e021b */
[----:B------:R-:W-:-:S04]  /*6af0*/  IMNMX R3, R3, R2, PT ;  /* 0x0000000203037217 */ /* 0x000fc80003800200 */
.L_x_419:
[----:B------:R-:W2:Y:S01]  /*6b00*/  LDL R2, [R1+0x30] ;  /* 0x0000300001027983 */ /* 0x000ea20000100800 */
[----:B------:R-:W-:-:S05]  /*6b10*/  IMAD.HI R3, R3, 0x2aaaaaab, RZ ;  /* 0x2aaaaaab03037827 */ /* 0x000fca00078e02ff */
[----:B------:R-:W-:-:S04]  /*6b20*/  SHF.R.U32.HI R0, RZ, 0x1f, R3 ;  /* 0x0000001fff007819 */ /* 0x000fc80000011603 */
[----:B------:R-:W-:-:S04]  /*6b30*/  LEA.HI.SX32 R3, R3, R0, 0x1d ;  /* 0x0000000003037211 */ /* 0x000fc800078feaff */
[----:B--2---:R-:W-:-:S04]  /*6b40*/  IMNMX R2, R2, R3, !PT ;  /* 0x0000000302027217 */ /* 0x004fc80007800200 */
[----:B------:R-:W-:Y:S01]  /*6b50*/  ISETP.GE.AND P0, PT, R4, R2, PT ;  /* 0x000000020400720c */ /* 0x000fe20003f06270 */
[----:B------:R1:W-:-:S12]  /*6b60*/  STL [R1+0x60], R2 ;  /* 0x0000600201007387 */ /* 0x0003d80000100800 */
[----:B------:R-:W-:Y:S05]  /*6b70*/  @!P0 BRA `(.L_x_423) ;  /* 0x00003a2000008947 */ /* 0x000fea0003800000 */
[----:B------:R-:W-:Y:S02]  /*6b80*/  MOV R0, R4 ;  /* 0x0000000400007202 */ /* 0x000fe40000000f00 */
[----:B------:R-:W-:Y:S02]  /*6b90*/  MOV R134, R132 ;  /* 0x0000008400867202 */ /* 0x000fe40000000f00 */
[----:B-1----:R-:W-:Y:S01]  /*6ba0*/  MOV R2, R133 ;  /* 0x0000008500027202 */ /* 0x002fe20000000f00 */
[----:B------:R1:W-:Y:S04]  /*6bb0*/  STL [R1+0x1c], R0 ;  /* 0x00001c0001007387 */ /* 0x0003e80000100800 */
.L_x_436:
[----:B-1----:R-:W2:Y:S01]  /*6bc0*/  LDL R0, [R1] ;  /* 0x0000000001007983 */ /* 0x002ea20000100800 */
[----:B------:R-:W-:Y:S04]  /*6bd0*/  DEPBAR.LE SB0, 0x0 ;  /* 0x000080000000791a */ /* 0x000fe80000000000 */
[----:B------:R-:W3:Y:S01]  /*6be0*/  LDL R13, [R1+0x30] ;  /* 0x00003000010d7983 */ /* 0x000ee20000100800 */
[----:B------:R-:W-:Y:S01]  /*6bf0*/  WARPSYNC 0xffffffff ;  /* 0xffffffff00007948 */ /* 0x000fe20003800000 */
[----:B------:R-:W-:Y:S02]  /*6c00*/  BSSY B0, `(.L_x_424) ;  /* 0x0000034000007945 */ /* 0x000fe40003800000 */
[----:B------:R-:W3:Y:S04]  /*6c10*/  LDL R132, [R1+0x1c] ;  /* 0x00001c0001847983 */ /* 0x000ee80000100800 */
[----:B------:R-:W4:Y:S04]  /*6c20*/  LDL R133, [R1+0x14] ;  /* 0x0000140001857983 */ /* 0x000f280000100800 */
[----:B------:R-:W-:Y:S06]  /*6c30*/  BAR.SYNC.DEFER_BLOCKING 0x0 ;  /* 0x0000000000007b1d */ /* 0x000fec0000010000 */
[----:B------:R1:W1:Y:S04]  /*6c40*/  LDSM.16.M88.4 R8, [R135] ;  /* 0x000000008708783b */ /* 0x0002680000000200 */
[----:B------:R1:W1:Y:S04]  /*6c50*/  LDSM.16.M88.4 R16, [R135+0x800] ;  /* 0x000800008710783b */ /* 0x0002680000000200 */
[----:B------:R1:W1:Y:S04]  /*6c60*/  LDSM.16.M88.4 R24, [R135+0x1000] ;  /* 0x001000008718783b */ /* 0x0002680000000200 */
[----:B------:R1:W1:Y:S04]  /*6c70*/  LDSM.16.M88.4 R168, [R242] ;  /* 0x00000000f2a8783b */ /* 0x0002680000000200 */
[----:B------:R1:W1:Y:S01]  /*6c80*/  LDSM.16.M88.4 R172, [R252] ;  /* 0x00000000fcac783b */ /* 0x0002620000000200 */
[----:B---3--:R-:W-:Y:S03]  /*6c90*/  ISETP.GT.AND P0, PT, R13, R132, PT ;  /* 0x000000840d00720c */ /* 0x008fe60003f04270 */
[----:B--2---:R2:W3:Y:S01]  /*6ca0*/  LDSM.16.M88.4 R176, [R0] ;  /* 0x0000000000b0783b */ /* 0x0044e20000000200 */
[C---:B----4-:R-:W-:Y:S02]  /*6cb0*/  LOP3.LUT P6, RZ, R133.reuse, 0x100, RZ, 0xc0, !PT ;  /* 0x0000010085ff7812 */ /* 0x050fe400078cc0ff */
[C---:B------:R-:W-:Y:S02]  /*6cc0*/  LOP3.LUT P5, RZ, R133.reuse, 0x80, RZ, 0xc0, !PT ;  /* 0x0000008085ff7812 */ /* 0x040fe400078ac0ff */
[----:B------:R-:W-:Y:S05]  /*6cd0*/  LOP3.LUT P4, RZ, R133, 0x40, RZ, 0xc0, !PT ;  /* 0x0000004085ff7812 */ /* 0x000fea000788c0ff */
[----:B------:R-:W-:-:S05]  /*6ce0*/  @P0 BRA `(.L_x_425) ;  /* 0x0000025000000947 */ /* 0x000fca0003800000 */
[----:B-1----:R-:W4:Y:S01]  /*6cf0*/  LDL.64 R22, [R1+0x58] ;  /* 0x0000580001167983 */ /* 0x002f220000100a00 */
[----:B------:R-:W-:Y:S01]  /*6d00*/  LOP3.LUT P3, RZ, R133, 0x200, RZ, 0xc0, !PT ;  /* 0x0000020085ff7812 */ /* 0x000fe2000786c0ff */
[----:B------:R-:W-:Y:S01]  /*6d10*/  IMAD.WIDE.U32 R4, R132, c[0x0][0x208], RZ ;  /* 0x0000820084047a25 */ /* 0x000fe200078e00ff */
[----:B--2---:R-:W-:Y:S01]  /*6d20*/  SHF.R.S32.HI R0, RZ, 0x1f, R132 ;  /* 0x0000001fff007819 */ /* 0x004fe20000011484 */
[----:B------:R-:W2:Y:S04]  /*6d30*/  LDL.64 R20, [R1+0x48] ;  /* 0x0000480001147983 */ /* 0x000ea80000100a00 */
[----:B------:R-:W5:Y:S01]  /*6d40*/  LDL R14, [R1+0x18] ;  /* 0x00001800010e7983 */ /* 0x000f620000100800 */
[----:B------:R-:W-:Y:S03]  /*6d50*/  IMAD R0, R0, c[0x0][0x208], RZ ;  /* 0x0000820000007a24 */ /* 0x000fe600078e02ff */
[----:B------:R-:W1:Y:S01]  /*6d60*/  S2R R3, SR_TID.X ;  /* 0x0000000000037919 */ /* 0x000e620000002100 */
[----:B------:R-:W-:Y:S04]  /*6d70*/  IMAD R0, R132, c[0x0][0x20c], R0 ;  /* 0x0000830084007a24 */ /* 0x000fe800078e0200 */
[----:B------:R-:W-:Y:S02]  /*6d80*/  IMAD.IADD R0, R5, 0x1, R0 ;  /* 0x0000000105007824 */ /* 0x000fe400078e0200 */
[----:B------:R-:W-:Y:S01]  /*6d90*/  IMAD.WIDE.U32 R4, R4, 0x30, RZ ;  /* 0x0000003004047825 */ /* 0x000fe200078e00ff */
[----:B-1----:R-:W-:Y:S03]  /*6da0*/  ISETP.GT.AND P2, PT, R3, 0x7f, PT ;  /* 0x0000007f0300780c */ /* 0x002fe60003f44270 */
[----:B------:R-:W-:Y:S04]  /*6db0*/  IMAD R3, R0, 0x30, RZ ;  /* 0x0000003000037824 */ /* 0x000fe800078e02ff */
[----:B------:R-:W-:Y:S06]  /*6dc0*/  IMAD.IADD R3, R5, 0x1, R3 ;  /* 0x0000000105037824 */ /* 0x000fec00078e0203 */
[----:B------:R-:W-:Y:S05]  /*6dd0*/  @!P2 IMAD.MOV.U32 R0, RZ, RZ, c[0x0][0x208] ;  /* 0x00008200ff00a624 */ /* 0x000fea00078e00ff */
[-C--:B------:R-:W-:Y:S02]  /*6de0*/  @!P2 LEA R12, P0, R0, R4.reuse, 0x5 ;  /* 0x00000004000ca211 */ /* 0x080fe400078028ff */
[----:B----4-:R-:W-:Y:S01]  /*6df0*/  IADD3 R5, P1, R22, R4, RZ ;  /* 0x0000000416057210 */ /* 0x010fe20007f3e0ff */
[----:B------:R-:W-:Y:S05]  /*6e00*/  @!P2 IMAD.MOV.U32 R4, RZ, RZ, c[0x0][0x20c] ;  /* 0x00008300ff04a624 */ /* 0x000fea00078e00ff */
[----:B------:R-:W-:Y:S01]  /*6e10*/  @!P2 LEA.HI.X R4, R0, R3, R4, 0x5, P0 ;  /* 0x000000030004a211 */ /* 0x000fe200000f2c04 */
[----:B--2---:R-:W-:Y:S01]  /*6e20*/  IMAD.X R3, R3, 0x1, R21, P1 ;  /* 0x0000000103037824 */ /* 0x004fe200008e0615 */
[C---:B------:R-:W-:Y:S04]  /*6e30*/  LEA R6, P0, R5.reuse, c[0x0][0x1f8], 0x1 ;  /* 0x00007e0005067a11 */ /* 0x040fe800078008ff */
[----:B------:R-:W-:Y:S02]  /*6e40*/  LEA.HI.X R7, R5, c[0x0][0x1fc], R3, 0x1, P0 ;  /* 0x00007f0005077a11 */ /* 0x000fe400000f0c03 */
[----:B------:R-:W-:Y:S03]  /*6e50*/  @!P2 IADD3 R0, P0, R12, R22, RZ ;  /* 0x000000160c00a210 */ /* 0x000fe60007f1e0ff */
[----:B------:R-:W-:Y:S01]  /*6e60*/  @!PT LDS RZ, [RZ] ;  /* 0x00000000fffff984 */ /* 0x000fe20000000800 */
[----:B------:R-:W-:Y:S01]  /*6e70*/  @!PT LDS RZ, [RZ] ;  /* 0x00000000fffff984 */ /* 0x000fe20000000800 */
[----:B------:R-:W-:Y:S01]  /*6e80*/  @!PT LDS RZ, [RZ] ;  /* 0x00000000fffff984 */ /* 0x000fe20000000800 */
[----:B-----5:R1:W-:Y:S02]  /*6e90*/  LDGSTS.E.BYPASS.LTC128B.128 [R14+0x4080], [R6.64], !P3 ;  /* 0x04080000060e7fae */ /* 0x0203e4000d901d46 */
[----:B------:R-:W-:Y:S01]  /*6ea0*/  @!P2 IMAD.X R3, R4, 0x1, R21, P0 ;  /* 0x000000010403a824 */ /* 0x000fe200000e0615 */
[C---:B------:R-:W-:Y:S01]  /*6eb0*/  @!P2 LEA R4, P0, R0.reuse, c[0x0][0x1f8], 0x1 ;  /* 0x00007e000004aa11 */ /* 0x040fe200078008ff */
[----:B------:R1:W-:Y:S03]  /*6ec0*/  LDGSTS.E.BYPASS.LTC128B.128 [R14+0x5880], [R6.64+0x80], !P6 ;  /* 0x05880080060e7fae */ /* 0x0003e6000f101d46 */
[----:B------:R-:W-:Y:S01]  /*6ed0*/  @!P2 LEA.HI.X R5, R0, c[0x0][0x1fc], R3, 0x1, P0 ;  /* 0x00007f000005aa11 */ /* 0x000fe200000f0c03 */
[----:B------:R1:W-:Y:S04]  /*6ee0*/  LDGSTS.E.BYPASS.LTC128B.128 [R14+0x7080], [R6.64+0x100], !P5 ;  /* 0x07080100060e7fae */ /* 0x0003e8000e901d46 */
[----:B------:R1:W-:Y:S04]  /*6ef0*/  LDGSTS.E.BYPASS.LTC128B.128 [R14+0x8880], [R6.64+0x180], !P4 ;  /* 0x08880180060e7fae */ /* 0x0003e8000e101d46 */
[----:B------:R1:W-:Y:S04]  /*6f00*/  @!P2 LDGSTS.E.BYPASS.LTC128B.128 [R14+0x5080], [R4.64], !P3 ;  /* 0x05080000040eafae */ /* 0x0003e8000d901d46 */
[----:B------:R1:W-:Y:S04]  /*6f10*/  @!P2 LDGSTS.E.BYPASS.LTC128B.128 [R14+0x6880], [R4.64+0x80], !P6 ;  /* 0x06880080040eafae */ /* 0x0003e8000f101d46 */
[----:B------:R1:W-:Y:S04]  /*6f20*/  @!P2 LDGSTS.E.BYPASS.LTC128B.128 [R14+0x8080], [R4.64+0x100], !P5 ;  /* 0x08080100040eafae */ /* 0x0003e8000e901d46 */
[----:B------:R1:W-:Y:S02]  /*6f30*/  @!P2 LDGSTS.E.BYPASS.LTC128B.128 [R14+0x9880], [R4.64+0x180], !P4 ;  /* 0x09880180040eafae */ /* 0x0003e4000e101d46 */
.L_x_425:
[----:B-1----:R-:W-:Y:S05]  /*6f40*/  BSYNC B0 ;  /* 0x0000000000007941 */ /* 0x002fea0003800000 */
.L_x_424:
[C---:B------:R-:W-:Y:S01]  /*6f50*/  HMMA.16816.F32 R4, R160.reuse, R8, RZ ;  /* 0x00000008a004723c */ /* 0x040fe200000018ff */
[----:B------:R-:W0:Y:S01]  /*6f60*/  LDGDEPBAR ;  /* 0x00000000000079af */ /* 0x000e220000000000 */
[----:B------:R-:W-:Y:S02]  /*6f70*/  BSSY B0, `(.L_x_426) ;  /* 0x00000f1000007945 */ /* 0x000fe40003800000 */
[----:B------:R-:W-:Y:S04]  /*6f80*/  MOV R3, R13 ;  /* 0x0000000d00037202 */ /* 0x000fe80000000f00 */
[C---:B------:R-:W-:Y:S08]  /*6f90*/  HMMA.16816.F32 R8, R160.reuse, R10, RZ ;  /* 0x0000000aa008723c */ /* 0x040ff000000018ff */
[C---:B------:R-:W-:Y:S08]  /*6fa0*/  HMMA.16816.F32 R12, R160.reuse, R16, RZ ;  /* 0x00000010a00c723c */ /* 0x040ff000000018ff */
[C---:B------:R-:W-:Y:S08]  /*6fb0*/  HMMA.16816.F32 R16, R160.reuse, R18, RZ ;  /* 0x00000012a010723c */ /* 0x040ff000000018ff */
[C---:B------:R-:W-:Y:S08]  /*6fc0*/  HMMA.16816.F32 R20, R160.reuse, R24, RZ ;  /* 0x00000018a014723c */ /* 0x040ff000000018ff */
[----:B------:R-:W-:Y:S08]  /*6fd0*/  HMMA.16816.F32 R24, R160, R26, RZ ;  /* 0x0000001aa018723c */ /* 0x000ff000000018ff */
[C---:B------:R-:W-:Y:S08]  /*6fe0*/  HMMA.16816.F32 R4, R164.reuse, R168, R4 ;  /* 0x000000a8a404723c */ /* 0x040ff00000001804 */
[C---:B------:R-:W-:Y:S01]  /*6ff0*/  HMMA.16816.F32 R8, R164.reuse, R170, R8 ;  /* 0x000000aaa408723c */ /* 0x040fe20000001808 */
[----:B------:R-:W1:Y:S07]  /*7000*/  LDSM.16.M88.4 R168, [R237] ;  /* 0x00000000eda8783b */ /* 0x000e6e0000000200 */
[C---:B------:R-:W-:Y:S08]  /*7010*/  HMMA.16816.F32 R12, R164.reuse, R172, R12 ;  /* 0x000000aca40c723c */ /* 0x040ff0000000180c */
[C---:B------:R-:W-:Y:S01]  /*7020*/  HMMA.16816.F32 R16, R164.reuse, R174, R16 ;  /* 0x000000aea410723c */ /* 0x040fe20000001810 */
[----:B------:R-:W4:Y:S07]  /*7030*/  LDSM.16.M88.4 R172, [R237+0x800] ;  /* 0x00080000edac783b */ /* 0x000f2e0000000200 */
[C---:B---3--:R-:W-:Y:S08]  /*7040*/  HMMA.16816.F32 R20, R164.reuse, R176, R20 ;  /* 0x000000b0a414723c */ /* 0x048ff00000001814 */
[----:B------:R-:W-:Y:S08]  /*7050*/  HMMA.16816.F32 R24, R164, R178, R24 ;  /* 0x000000b2a418723c */ /* 0x000ff00000001818 */
[C---:B-1----:R-:W-:Y:S08]  /*7060*/  HMMA.16816.F32 R4, R180.reuse, R168, R4 ;  /* 0x000000a8b404723c */ /* 0x042ff00000001804 */
[C---:B------:R-:W-:Y:S01]  /*7070*/  HMMA.16816.F32 R8, R180.reuse, R170, R8 ;  /* 0x000000aab408723c */ /* 0x040fe20000001808 */
[----:B------:R-:W1:Y:S07]  /*7080*/  LDSM.16.M88.4 R168, [R237+0x1000] ;  /* 0x00100000eda8783b */ /* 0x000e6e0000000200 */
[C---:B----4-:R-:W-:Y:S08]  /*7090*/  HMMA.16816.F32 R12, R180.reuse, R172, R12 ;  /* 0x000000acb40c723c */ /* 0x050ff0000000180c */
[C---:B------:R-:W-:Y:S01]  /*70a0*/  HMMA.16816.F32 R16, R180.reuse, R174, R16 ;  /* 0x000000aeb410723c */ /* 0x040fe20000001810 */
[----:B------:R-:W3:Y:S07]  /*70b0*/  LDSM.16.M88.4 R172, [R236] ;  /* 0x00000000ecac783b */ /* 0x000eee0000000200 */
[C---:B-1----:R-:W-:Y:S08]  /*70c0*/  HMMA.16816.F32 R20, R180.reuse, R168, R20 ;  /* 0x000000a8b414723c */ /* 0x042ff00000001814 */
[----:B------:R-:W-:Y:S01]  /*70d0*/  HMMA.16816.F32 R24, R180, R170, R24 ;  /* 0x000000aab418723c */ /* 0x000fe20000001818 */
[----:B------:R-:W1:Y:S07]  /*70e0*/  LDSM.16.M88.4 R168, [R236+0x800] ;  /* 0x00080000eca8783b */ /* 0x000e6e0000000200 */
[C---:B---3--:R-:W-:Y:S08]  /*70f0*/  HMMA.16816.F32 R4, R184.reuse, R172, R4 ;  /* 0x000000acb804723c */ /* 0x048ff00000001804 */
[C---:B------:R-:W-:Y:S01]  /*7100*/  HMMA.16816.F32 R8, R184.reuse, R174, R8 ;  /* 0x000000aeb808723c */ /* 0x040fe20000001808 */
[----:B------:R-:W3:Y:S07]  /*7110*/  LDSM.16.M88.4 R172, [R236+0x1000] ;  /* 0x00100000ecac783b */ /* 0x000eee0000000200 */
[C---:B-1----:R-:W-:Y:S08]  /*7120*/  HMMA.16816.F32 R12, R184.reuse, R168, R12 ;  /* 0x000000a8b80c723c */ /* 0x042ff0000000180c */
[C---:B------:R-:W-:Y:S01]  /*7130*/  HMMA.16816.F32 R16, R184.reuse, R170, R16 ;  /* 0x000000aab810723c */ /* 0x040fe20000001810 */
[----:B------:R-:W1:Y:S07]  /*7140*/  LDSM.16.M88.4 R168, [R135+0x1800] ;  /* 0x0018000087a8783b */ /* 0x000e6e0000000200 */
[C---:B---3--:R-:W-:Y:S08]  /*7150*/  HMMA.16816.F32 R20, R184.reuse, R172, R20 ;  /* 0x000000acb814723c */ /* 0x048ff00000001814 */
[----:B------:R-:W-:Y:S01]  /*7160*/  HMMA.16816.F32 R24, R184, R174, R24 ;  /* 0x000000aeb818723c */ /* 0x000fe20000001818 */
[----:B------:R-:W3:Y:S07]  /*7170*/  LDSM.16.M88.4 R172, [R135+0x2000] ;  /* 0x0020000087ac783b */ /* 0x000eee0000000200 */
[C---:B-1----:R-:W-:Y:S08]  /*7180*/  HMMA.16816.F32 R4, R188.reuse, R168, R4 ;  /* 0x000000a8bc04723c */ /* 0x042ff00000001804 */
[C---:B------:R-:W-:Y:S01]  /*7190*/  HMMA.16816.F32 R8, R188.reuse, R170, R8 ;  /* 0x000000aabc08723c */ /* 0x040fe20000001808 */
[----:B------:R-:W1:Y:S07]  /*71a0*/  LDSM.16.M88.4 R168, [R135+0x2800] ;  /* 0x0028000087a8783b */ /* 0x000e6e0000000200 */
[C---:B---3--:R-:W-:Y:S08]  /*71b0*/  HMMA.16816.F32 R12, R188.reuse, R172, R12 ;  /* 0x000000acbc0c723c */ /* 0x048ff0000000180c */
[C---:B------:R-:W-:Y:S01]  /*71c0*/  HMMA.16816.F32 R16, R188.reuse, R174, R16 ;  /* 0x000000aebc10723c */ /* 0x040fe20000001810 */
[----:B------:R-:W3:Y:S07]  /*71d0*/  LDSM.16.M88.4 R172, [R245] ;  /* 0x00000000f5ac783b */ /* 0x000eee0000000200 */
[C---:B-1----:R-:W-:Y:S08]  /*71e0*/  HMMA.16816.F32 R20, R188.reuse, R168, R20 ;  /* 0x000000a8bc14723c */ /* 0x042ff00000001814 */
[----:B------:R-:W-:Y:S01]  /*71f0*/  HMMA.16816.F32 R24, R188, R170, R24 ;  /* 0x000000aabc18723c */ /* 0x000fe20000001818 */
[----:B------:R-:W1:Y:S07]  /*7200*/  LDSM.16.M88.4 R168, [R243] ;  /* 0x00000000f3a8783b */ /* 0x000e6e0000000200 */
[C---:B---3--:R-:W-:Y:S08]  /*7210*/  HMMA.16816.F32 R4, R192.reuse, R172, R4 ;  /* 0x000000acc004723c */ /* 0x048ff00000001804 */
[C---:B------:R-:W-:Y:S01]  /*7220*/  HMMA.16816.F32 R8, R192.reuse, R174, R8 ;  /* 0x000000aec008723c */ /* 0x040fe20000001808 */
[----:B------:R-:W3:Y:S07]  /*7230*/  LDSM.16.M88.4 R172, [R244] ;  /* 0x00000000f4ac783b */ /* 0x000eee0000000200 */
        /* <DEDUP_REMOVED lines=11> */
[----:B------:R-:W3:Y:S07]  /*72f0*/  LDSM.16.M88.4 R172, [R236+0x1800] ;  /* 0x00180000ecac783b */ /* 0x000eee0000000200 */
        /* <DEDUP_REMOVED lines=76> */
[C---:B------:R-:W-:Y:S11]  /*77c0*/  HMMA.16816.F32 R8, R232.reuse, R174, R8 ;  /* 0x000000aee808723c */ /* 0x040ff60000001808 */
[----:B------:R-:W-:Y:S05]  /*77d0*/  @!UPT UIADD3 URZ, URZ, URZ, URZ ;  /* 0x0000003f3f3ff290 */ /* 0x000fea000fffe03f */
[----:B--2---:R-:W-:Y:S04]  /*77e0*/  FMUL.FTZ R0, R4, c[0x0][0x320] ;  /* 0x0000c80004007a20 */ /* 0x004fe80000410000 */
[----:B------:R2:W-:Y:S04]  /*77f0*/  MUFU.TANH R174, R0 ;  /* 0x0000000000ae7308 */ /* 0x0005e80000002400 */
[----:B------:R-:W-:Y:S01]  /*7800*/  FMUL.FTZ R10, R10, c[0x0][0x320] ;  /* 0x0000c8000a0a7a20 */ /* 0x000fe20000410000 */
[C---:B-1----:R-:W-:Y:S03]  /*7810*/  HMMA.16816.F32 R12, R232.reuse, R168, R12 ;  /* 0x000000a8e80c723c */ /* 0x042fe6000000180c */
[----:B------:R-:W-:Y:S02]  /*7820*/  FMUL.FTZ R11, R11, c[0x0][0x320] ;  /* 0x0000c8000b0b7a20 */ /* 0x000fe40000410000 */
[----:B------:R1:W-:Y:S03]  /*7830*/  MUFU.TANH R178, R10 ;  /* 0x0000000a00b27308 */ /* 0x0003e60000002400 */
[C---:B------:R-:W-:Y:S07]  /*7840*/  HMMA.16816.F32 R16, R232.reuse, R170, R16 ;  /* 0x000000aae810723c */ /* 0x040fee0000001810 */
[----:B------:R-:W-:Y:S01]  /*7850*/  MUFU.TANH R169, R11 ;  /* 0x0000000b00a97308 */ /* 0x000fe20000002400 */
[----:B--2---:R-:W-:Y:S09]  /*7860*/  FMUL.FTZ R0, R5, c[0x0][0x320] ;  /* 0x0000c80005007a20 */ /* 0x004ff20000410000 */
[----:B------:R2:W-:Y:S01]  /*7870*/  MUFU.TANH R173, R0 ;  /* 0x0000000000ad7308 */ /* 0x0005e20000002400 */
[----:B-1----:R-:W-:Y:S01]  /*7880*/  MOV R10, R132 ;  /* 0x00000084000a7202 */ /* 0x002fe20000000f00 */
[----:B--2---:R-:W-:Y:S08]  /*7890*/  FMUL.FTZ R0, R6, c[0x0][0x320] ;  /* 0x0000c80006007a20 */ /* 0x004ff00000410000 */
[----:B------:R1:W2:Y:S02]  /*78a0*/  MUFU.TANH R4, R0 ;  /* 0x0000000000047308 */ /* 0x0002a40000002400 */
[----:B-1----:R-:W-:Y:S01]  /*78b0*/  FMUL.FTZ R0, R7, c[0x0][0x320] ;  /* 0x0000c80007007a20 */ /* 0x002fe20000410000 */
[----:B--2---:R-:W-:Y:S07]  /*78c0*/  STL [R1+0x20], R4 ;  /* 0x0000200401007387 */ /* 0x004fee0000100800 */
[----:B------:R1:W2:Y:S01]  /*78d0*/  MUFU.TANH R179, R0 ;  /* 0x0000000000b37308 */ /* 0x0002a20000002400 */
[----:B------:R-:W3:Y:S01]  /*78e0*/  LDSM.16.M88.4 R4, [R236+0x5800] ;  /* 0x00580000ec04783b */ /* 0x000ee20000000200 */
[----:B------:R-:W-:Y:S07]  /*78f0*/  DEPBAR.LE SB0, 0x0 ;  /* 0x000080000000791a */ /* 0x000fee0000000000 */
[----:B------:R-:W-:Y:S01]  /*7900*/  BAR.SYNC.DEFER_BLOCKING 0x0 ;  /* 0x0000000000007b1d */ /* 0x000fe20000010000 */
[----:B-1----:R-:W-:Y:S01]  /*7910*/  FMUL.FTZ R0, R8, c[0x0][0x320] ;  /* 0x0000c80008007a20 */ /* 0x002fe20000410000 */
[----:B------:R-:W-:Y:S01]  /*7920*/  MOV R8, R3 ;  /* 0x0000000300087202 */ /* 0x000fe20000000f00 */
[----:B------:R-:W-:Y:S03]  /*7930*/  FMUL.FTZ R3, R13, c[0x0][0x320] ;  /* 0x0000c8000d037a20 */ /* 0x000fe60000410000 */
[----:B------:R1:W4:Y:S10]  /*7940*/  MUFU.TANH R172, R0 ;  /* 0x0000000000ac7308 */ /* 0x0003340000002400 */
[----:B------:R-:W2:Y:S01]  /*7950*/  MUFU.TANH R132, R3 ;  /* 0x0000000300847308 */ /* 0x000ea20000002400 */
[C---:B---3--:R-:W-:Y:S08]  /*7960*/  HMMA.16816.F32 R20, R232.reuse, R4, R20 ;  /* 0x00000004e814723c */ /* 0x048ff00000001814 */
[----:B------:R-:W-:Y:S04]  /*7970*/  HMMA.16816.F32 R24, R232, R6, R24 ;  /* 0x00000006e818723c */ /* 0x000fe80000001818 */
[----:B-1----:R-:W-:Y:S01]  /*7980*/  FMUL.FTZ R0, R9, c[0x0][0x320] ;  /* 0x0000c80009007a20 */ /* 0x002fe20000410000 */
[----:B------:R-:W-:Y:S03]  /*7990*/  MOV R9, R133 ;  /* 0x0000008500097202 */ /* 0x000fe60000000f00 */
[----:B------:R1:W3:Y:S04]  /*79a0*/  MUFU.TANH R168, R0 ;  /* 0x0000000000a87308 */ /* 0x0002e80000002400 */
[----:B-1----:R-:W-:Y:S06]  /*79b0*/  FMUL.FTZ R0, R12, c[0x0][0x320] ;  /* 0x0000c8000c007a20 */ /* 0x002fec0000410000 */
[----:B------:R1:W1:Y:S02]  /*79c0*/  MUFU.TANH R133, R0 ;  /* 0x0000000000857308 */ /* 0x0002640000002400 */
[----:B-1----:R-:W-:Y:S08]  /*79d0*/  FMUL.FTZ R0, R14, c[0x0][0x320] ;  /* 0x0000c8000e007a20 */ /* 0x002ff00000410000 */
[----:B------:R1:W1:Y:S02]  /*79e0*/  MUFU.TANH R177, R0 ;  /* 0x0000000000b17308 */ /* 0x0002640000002400 */
[----:B-1----:R-:W-:Y:S08]  /*79f0*/  FMUL.FTZ R0, R15, c[0x0][0x320] ;  /* 0x0000c8000f007a20 */ /* 0x002ff00000410000 */
[----:B------:R1:W1:Y:S02]  /*7a00*/  MUFU.TANH R176, R0 ;  /* 0x0000000000b07308 */ /* 0x0002640000002400 */
[----:B-1----:R-:W-:Y:S01]  /*7a10*/  FMUL.FTZ R0, R16, c[0x0][0x320] ;  /* 0x0000c80010007a20 */ /* 0x002fe20000410000 */
[----:B------:R-:W-:Y:S07]  /*7a20*/  MOV R16, R9 ;  /* 0x0000000900107202 */ /* 0x000fee0000000f00 */
        /* <DEDUP_REMOVED lines=15> */
[----:B-1----:R-:W-:Y:S01]  /*7b20*/  FMUL.FTZ R0, R24, c[0x0][0x320] ;  /* 0x0000c80018007a20 */ /* 0x002fe20000410000 */
[----:B------:R-:W-:Y:S07]  /*7b30*/  MOV R24, R10 ;  /* 0x0000000a00187202 */ /* 0x000fee0000000f00 */
[----:B------:R1:W1:Y:S01]  /*7b40*/  MUFU.TANH R11, R0 ;  /* 0x00000000000b7308 */ /* 0x0002620000002400 */
[----:B------:R-:W-:Y:S01]  /*7b50*/  ISETP.GT.AND P0, PT, R24, R8, PT ;  /* 0x000000081800720c */ /* 0x000fe20003f04270 */
[----:B-1----:R-:W-:Y:S08]  /*7b60*/  FMUL.FTZ R0, R25, c[0x0][0x320] ;  /* 0x0000c80019007a20 */ /* 0x002ff00000410000 */
[----:B------:R1:W1:Y:S02]  /*7b70*/  MUFU.TANH R10, R0 ;  /* 0x00000000000a7308 */ /* 0x0002640000002400 */
[----:B-1----:R-:W-:Y:S08]  /*7b80*/  FMUL.FTZ R0, R26, c[0x0][0x320] ;  /* 0x0000c8001a007a20 */ /* 0x002ff00000410000 */
[----:B------:R1:W1:Y:S02]  /*7b90*/  MUFU.TANH R22, R0 ;  /* 0x0000000000167308 */ /* 0x0002640000002400 */
[----:B-1----:R-:W-:Y:S08]  /*7ba0*/  FMUL.FTZ R0, R27, c[0x0][0x320] ;  /* 0x0000c8001b007a20 */ /* 0x002ff00000410000 */
[----:B------:R1:W1:Y:S01]  /*7bb0*/  MUFU.TANH R21, R0 ;  /* 0x0000000000157308 */ /* 0x0002620000002400 */
[----:B------:R-:W-:-:S05]  /*7bc0*/  @!P0 BRA `(.L_x_427) ;  /* 0x000002b000008947 */ /* 0x000fca0003800000 */
[----:B--234-:R-:W2:Y:S01]  /*7bd0*/  LDL.64 R26, [R1+0x50] ;  /* 0x00005000011a7983 */ /* 0x01cea20000100a00 */
[----:B-1----:R-:W-:Y:S03]  /*7be0*/  IADD3 R0, R24, -0x1, RZ ;  /* 0xffffffff18007810 */ /* 0x002fe60007ffe0ff */
[----:B------:R-:W3:Y:S04]  /*7bf0*/  LDL.64 R18, [R1+0x40] ;  /* 0x0000400001127983 */ /* 0x000ee80000100a00 */
[----:B------:R-:W4:Y:S04]  /*7c00*/  LDL R8, [R1+0x18] ;  /* 0x0000180001087983 */ /* 0x000f280000100800 */
[----:B------:R-:W1:Y:S02]  /*7c10*/  S2R R3, SR_TID.X ;  /* 0x0000000000037919 */ /* 0x000e640000002100 */
[----:B-1----:R-:W-:Y:S04]  /*7c20*/  SHF.R.S32.HI R9, RZ, 0x1f, R3 ;  /* 0x0000001fff097819 */ /* 0x002fe80000011403 */
[----:B------:R-:W-:Y:S02]  /*7c30*/  LEA.HI R9, R9, R3, RZ, 0x3 ;  /* 0x0000000309097211 */ /* 0x000fe400078f18ff */
[----:B------:R-:W-:Y:S02]  /*7c40*/  SHF.R.S32.HI R3, RZ, 0x1f, R0 ;  /* 0x0000001fff037819 */ /* 0x000fe40000011400 */
[----:B------:R-:W-:Y:S03]  /*7c50*/  SHF.R.S32.HI R9, RZ, 0x3, R9 ;  /* 0x00000003ff097819 */ /* 0x000fe60000011409 */
[----:B------:R-:W-:Y:S01]  /*7c60*/  IMAD R3, R3, c[0x0][0x1e0], RZ ;  /* 0x0000780003037a24 */ /* 0x000fe200078e02ff */
[----:B------:R-:W-:Y:S03]  /*7c70*/  IADD3 R4, -R9, 0x30, RZ ;  /* 0x0000003009047810 */ /* 0x000fe60007ffe1ff */
[----:B------:R-:W-:Y:S01]  /*7c80*/  IMAD R3, R0, c[0x0][0x1e4], R3 ;  /* 0x0000790000037a24 */ /* 0x000fe200078e0203 */
        /* <DEDUP_REMOVED lines=19> */
[----:B------:R-:W-:Y:S05]  /*7dc0*/  @P1 LEA.HI.X R7, R3, c[0x0][0x1cc], R7, 0x1, P2 ;  /* 0x0000730003071a11 */ /* 0x000fea00010f0c07 */
[----:B------:R-:W-:Y:S01]  /*7dd0*/  @!PT LDS RZ, [RZ] ;  /* 0x00000000fffff984 */ /* 0x000fe20000000800 */
[----:B------:R-:W-:Y:S01]  /*7de0*/  @!PT LDS RZ, [RZ] ;  /* 0x00000000fffff984 */ /* 0x000fe20000000800 */
[----:B------:R-:W-:Y:S01]  /*7df0*/  @!PT LDS RZ, [RZ] ;  /* 0x00000000fffff984 */ /* 0x000fe20000000800 */
[----:B----4-:R1:W-:Y:S04]  /*7e00*/  @P1 LDGSTS.E.BYPASS.LTC128B.128 [R8+0x14080], [R6.64], !P3 ;  /* 0x1408000006081fae */ /* 0x0103e8000d901d46 */
[----:B------:R1:W-:Y:S04]  /*7e10*/  @P1 LDGSTS.E.BYPASS.LTC128B.128 [R8+0x15880], [R6.64+0x80], !P6 ;  /* 0x1588008006081fae */ /* 0x0003e8000f101d46 */
[----:B------:R1:W-:Y:S04]  /*7e20*/  @P1 LDGSTS.E.BYPASS.LTC128B.128 [R8+0x17080], [R6.64+0x100], !P5 ;  /* 0x1708010006081fae */ /* 0x0003e8000e901d46 */
[----:B------:R1:W-:Y:S04]  /*7e30*/  @P1 LDGSTS.E.BYPASS.LTC128B.128 [R8+0x18880], [R6.64+0x180], !P4 ;  /* 0x1888018006081fae */ /* 0x0003e8000e101d46 */
[----:B------:R1:W-:Y:S04]  /*7e40*/  @P0 LDGSTS.E.BYPASS.LTC128B.128 [R8+0x15080], [R4.64], !P3 ;  /* 0x1508000004080fae */ /* 0x0003e8000d901d46 */
[----:B------:R1:W-:Y:S04]  /*7e50*/  @P0 LDGSTS.E.BYPASS.LTC128B.128 [R8+0x16880], [R4.64+0x80], !P6 ;  /* 0x1688008004080fae */ /* 0x0003e8000f101d46 */
[----:B------:R1:W-:Y:S04]  /*7e60*/  @P0 LDGSTS.E.BYPASS.LTC128B.128 [R8+0x18080], [R4.64+0x100], !P5 ;  /* 0x1808010004080fae */ /* 0x0003e8000e901d46 */
[----:B------:R1:W-:Y:S02]  /*7e70*/  @P0 LDGSTS.E.BYPASS.LTC128B.128 [R8+0x19880], [R4.64+0x180], !P4 ;  /* 0x1988018004080fae */ /* 0x0003e4000e101d46 */
.L_x_427:
[----:B--234-:R-:W-:Y:S05]  /*7e80*/  BSYNC B0 ;  /* 0x0000000000007941 */ /* 0x01cfea0003800000 */
.L_x_426:
[----:B------:R-:W2:Y:S01]  /*7e90*/  LDL R3, [R1+0x68] ;  /* 0x0000680001037983 */ /* 0x000ea20000100800 */
[----:B-1----:R-:W-:Y:S01]  /*7ea0*/  IMAD.MOV.U32 R4, RZ, RZ, c[0x0][0x2c4] ;  /* 0x0000b100ff047624 */ /* 0x002fe200078e00ff */
[----:B------:R-:W-:Y:S02]  /*7eb0*/  ULDC UR4, c[0x0][0x324] ;  /* 0x0000c90000047ab9 */ /* 0x000fe40000000800 */
[----:B------:R-:W2:Y:S01]  /*7ec0*/  LDL R0, [R1+0x80] ;  /* 0x0000800001007983 */ /* 0x000ea20000100800 */
[----:B------:R-:W-:Y:S01]  /*7ed0*/  ULOP3.LUT UR4, URZ, UR4, URZ, 0x33, !UPT ;  /* 0x000000043f047292 */ /* 0x000fe2000f8e333f */
[----:B------:R-:W-:Y:S01]  /*7ee0*/  ISETP.NE.AND P0, PT, R4, 0x1, PT ;  /* 0x000000010400780c */ /* 0x000fe20003f05270 */
[----:B------:R-:W-:Y:S01]  /*7ef0*/  IMAD.MOV.U32 R4, RZ, RZ, c[0x0][0x32c] ;  /* 0x0000cb00ff047624 */ /* 0x000fe200078e00ff */
[----:B------:R-:W3:Y:S04]  /*7f00*/  LDL R25, [R1+0x2c] ;  /* 0x00002c0001197983 */ /* 0x000ee80000100800 */
[----:B------:R-:W4:Y:S04]  /*7f10*/  LDL R27, [R1+0x38] ;  /* 0x00003800011b7983 */ /* 0x000f280000100800 */
[----:B------:R-:W4:Y:S04]  /*7f20*/  LDL R26, [R1+0x34] ;  /* 0x00003400011a7983 */ /* 0x000f280000100800 */
[----:B------:R-:W0:Y:S01]  /*7f30*/  LDGDEPBAR ;  /* 0x00000000000079af */ /* 0x000e220000000000 */
[----:B--2---:R-:W-:Y:S04]  /*7f40*/  IMAD.IADD R6, R0, 0x1, R3 ;  /* 0x0000000100067824 */ /* 0x004fe800078e0203 */
[----:B------:R-:W-:Y:S05]  /*7f50*/  @P0 IMAD.HI.U32 R0, R6, c[0x0][0x2c8], RZ ;  /* 0x0000b20006000a27 */ /* 0x000fea00078e00ff */
[----:B------:R-:W-:Y:S01]  /*7f60*/  @P0 SHF.R.U32.HI R6, RZ, c[0x0][0x2cc], R0 ;  /* 0x0000b300ff060a19 */ /* 0x000fe20000011600 */
[----:B------:R-:W-:Y:S01]  /*7f70*/  IMAD R0, R24, -0x30, RZ ;  /* 0xffffffd018007824 */ /* 0x000fe200078e02ff */
[----:B------:R-:W-:Y:S03]  /*7f80*/  ISETP.GE.AND P0, PT, R4, 0x1, PT ;  /* 0x000000010400780c */ /* 0x000fe60003f06270 */
[----:B------:R-:W1:Y:S01]  /*7f90*/  SHFL.IDX PT, R5, R6, RZ, 0x1c1f ;  /* 0x001c1fff06057589 */ /* 0x000e6200000e0000 */
[----:B---3--:R-:W-:Y:S04]  /*7fa0*/  IADD3 R3, -R25, 0x1, R0 ;  /* 0x0000000119037810 */ /* 0x008fe80007ffe100 */
[----:B----4-:R-:W-:Y:S04]  /*7fb0*/  IADD3 R3, -R26, R3, R27 ;  /* 0x000000031a037210 */ /* 0x010fe80007ffe11b */
[C---:B------:R-:W-:Y:S02]  /*7fc0*/  IADD3 R8, R3.reuse, c[0x0][0x328], RZ ;  /* 0x0000ca0003087a10 */ /* 0x040fe40007ffe0ff */
[----:B------:R-:W-:Y:S03]  /*7fd0*/  IADD3 R7, R3, UR4, RZ ;  /* 0x0000000403077c10 */ /* 0x000fe6000fffe0ff */
[----:B-1----:R-:W-:Y:S02]  /*7fe0*/  IMAD.IADD R4, R8, 0x1, R5 ;  /* 0x0000000108047824 */ /* 0x002fe400078e0205 */
[----:B------:R-:W-:Y:S01]  /*7ff0*/  IMAD.IADD R3, R5, 0x1, R7 ;  /* 0x0000000105037824 */ /* 0x000fe200078e0207 */
[----:B------:R-:W-:-:S05]  /*8000*/  @!P0 BRA `(.L_x_428) ;  /* 0x0000018000008947 */ /* 0x000fca0003800000 */
[----:B------:R-:W-:Y:S01]  /*8010*/  IADD3 R5, -R26, R27, R5 ;  /* 0x0000001b1a057210 */ /* 0x000fe20007ffe105 */
[----:B------:R-:W-:Y:S03]  /*8020*/  BSSY B0, `(.L_x_429) ;  /* 0x0000011000007945 */ /* 0x000fe60003800000 */
        /* <DEDUP_REMOVED lines=11> */
.L_x_430:
[----:B------:R-:W-:Y:S04]  /*80e0*/  MOV R9, c[0x0][0x32c] ;  /* 0x0000cb0000097a02 */ /* 0x000fe80000000f00 */
[----:B------:R-:W-:Y:S11]  /*80f0*/  ISETP.NE.AND P0, PT, R9, 0x1, PT ;  /* 0x000000010900780c */ /* 0x000ff60003f05270 */
[----:B------:R-:W-:Y:S02]  /*8100*/  @!UPT UIADD3 URZ, URZ, URZ, URZ ;  /* 0x0000003f3f3ff290 */ /* 0x000fe4000fffe03f */
[----:B------:R-:W-:Y:S05]  /*8110*/  @P0 IMAD.HI.U32 R9, R5, c[0x0][0x330], RZ ;  /* 0x0000cc0005090a27 */ /* 0x000fea00078e00ff */
[----:B------:R-:W-:Y:S02]  /*8120*/  @P0 SHF.R.U32.HI R5, RZ, c[0x0][0x334], R9 ;  /* 0x0000cd00ff050a19 */ /* 0x000fe40000011609 */
.L_x_431:
[----:B------:R-:W-:Y:S05]  /*8130*/  BSYNC B0 ;  /* 0x0000000000007941 */ /* 0x000fea0003800000 */
.L_x_429:
[----:B------:R-:W-:Y:S04]  /*8140*/  IMAD.IADD R9, R0, 0x1, -R25 ;  /* 0x0000000100097824 */ /* 0x000fe800078e0a19 */
[----:B------:R-:W-:Y:S05]  /*8150*/  IMAD R5, R5, c[0x0][0x32c], R9 ;  /* 0x0000cb0005057a24 */ /* 0x000fea00078e0209 */
[----:B------:R-:W-:Y:S02]  /*8160*/  IMNMX R3, R3, R5, !PT ;  /* 0x0000000503037217 */ /* 0x000fe40007800200 */
[----:B------:R-:W-:Y:S04]  /*8170*/  IADD3 R5, R5, c[0x0][0x32c], RZ ;  /* 0x0000cb0005057a10 */ /* 0x000fe80007ffe0ff */
[----:B------:R-:W-:Y:S02]  /*8180*/  IMNMX R4, R4, R5, PT ;  /* 0x0000000504047217 */ /* 0x000fe40003800200 */
.L_x_428:
[----:B------:R-:W-:Y:S01]  /*8190*/  ISETP.GE.AND P0, PT, R0, 0x1, PT ;  /* 0x000000010000780c */ /* 0x000fe20003f06270 */
[----:B------:R-:W-:Y:S01]  /*81a0*/  IMAD.MOV.U32 R5, RZ, RZ, c[0x0][0x32c] ;  /* 0x0000cb00ff057624 */ /* 0x000fe200078e00ff */
[----:B------:R-:W-:Y:S02]  /*81b0*/  LOP3.LUT R16, R16, 0xffffffef, RZ, 0xc0, !PT ;  /* 0xffffffef10107812 */ /* 0x000fe400078ec0ff */
[C---:B------:R-:W-:Y:S02]  /*81c0*/  ISETP.GE.AND P1, PT, R0.reuse, 0x2, PT ;  /* 0x000000020000780c */ /* 0x040fe40003f26270 */
[C---:B------:R-:W-:Y:S02]  /*81d0*/  ISETP.GE.AND P6, PT, R0.reuse, 0x12, PT ;  /* 0x000000120000780c */ /* 0x040fe40003fc6270 */
[C---:B------:R-:W-:Y:S02]  /*81e0*/  ISETP.GE.AND P5, PT, R0.reuse, 0x19, PT ;  /* 0x000000190000780c */ /* 0x040fe40003fa6270 */
[C---:B------:R-:W-:Y:S02]  /*81f0*/  ISETP.GE.AND P4, PT, R0.reuse, 0x1a, PT ;  /* 0x0000001a0000780c */ /* 0x040fe40003f86270 */
[----:B------:R-:W-:Y:S02]  /*8200*/  ISETP.GE.AND P3, PT, R0, 0x21, PT ;  /* 0x000000210000780c */ /* 0x000fe40003f66270 */
[----:B------:R-:W-:Y:S02]  /*8210*/  @P0 LOP3.LUT R16, R16, 0x10, RZ, 0xfc, !PT ;  /* 0x0000001010100812 */ /* 0x000fe400078efcff */
[C---:B------:R-:W-:Y:S02]  /*8220*/  ISETP.GT.AND P0, PT, R3.reuse, RZ, !P0 ;  /* 0x000000ff0300720c */ /* 0x040fe40004704270 */
[----:B------:R-:W-:Y:S01]  /*8230*/  ISETP.GE.AND P2, PT, R0, 0x22, PT ;  /* 0x000000220000780c */ /* 0x000fe20003f46270 */
[----:B------:R1:W-:Y:S01]  /*8240*/  STL [R1+0x14], R16 ;  /* 0x0000141001007387 */ /* 0x0003e20000100800 */
[----:B------:R-:W-:Y:S04]  /*8250*/  ISETP.LT.OR P0, PT, R4, 0x1, P0 ;  /* 0x000000010400780c */ /* 0x000fe80000701670 */
[----:B------:R-:W-:Y:S01]  /*8260*/  FSEL R9, R174, -INF , !P0 ;  /* 0xff800000ae097808 */ /* 0x000fe20004000000 */
[----:B------:R-:W-:Y:S01]  /*8270*/  IMAD.MOV.U32 R174, RZ, RZ, R16 ;  /* 0x000000ffffae7224 */ /* 0x000fe200078e0010 */
[----:B------:R-:W-:Y:S04]  /*8280*/  ISETP.GT.AND P0, PT, R3, 0x1, !P1 ;  /* 0x000000010300780c */ /* 0x000fe80004f04270 */
[----:B------:R-:W-:Y:S02]  /*8290*/  LOP3.LUT R174, R174, 0xfffffff7, RZ, 0xc0, !PT ;  /* 0xfffffff7aeae7812 */ /* 0x000fe400078ec0ff */
[----:B------:R-:W-:Y:S02]  /*82a0*/  ISETP.LT.OR P0, PT, R4, 0x2, P0 ;  /* 0x000000020400780c */ /* 0x000fe40000701670 */
[----:B------:R-:W-:Y:S02]  /*82b0*/  @P1 LOP3.LUT R174, R174, 0x8, RZ, 0xfc, !PT ;  /* 0x00000008aeae1812 */ /* 0x000fe400078efcff */
[----:B------:R-:W-:Y:S02]  /*82c0*/  ISETP.GE.AND P1, PT, R0, 0x9, PT ;  /* 0x000000090000780c */ /* 0x000fe40003f26270 */
[----:B------:R-:W-:Y:S02]  /*82d0*/  LOP3.LUT R174, R174, 0xfffffffb, RZ, 0xc0, !PT ;  /* 0xfffffffbaeae7812 */ /* 0x000fe400078ec0ff */
[----:B------:R-:W-:Y:S02]  /*82e0*/  FSEL R20, R173, -INF , !P0 ;  /* 0xff800000ad147808 */ /* 0x000fe40004000000 */
[C---:B------:R-:W-:Y:S04]  /*82f0*/  ISETP.GT.AND P0, PT, R3.reuse, 0x8, !P1 ;  /* 0x000000080300780c */ /* 0x040fe80004f04270 */
[----:B------:R-:W-:Y:S03]  /*8300*/  ISETP.LT.OR P0, PT, R4, 0x9, P0 ;  /* 0x000000090400780c */ /* 0x000fe60000701670 */
[----:B------:R-:W-:Y:S02]  /*8310*/  @P1 LOP3.LUT R174, R174, 0x4, RZ, 0xfc, !PT ;  /* 0x00000004aeae1812 */ /* 0x000fe400078efcff */
[----:B------:R-:W-:Y:S02]  /*8320*/  ISETP.GE.AND P1, PT, R0, 0xa, PT ;  /* 0x0000000a0000780c */ /* 0x000fe40003f26270 */
[----:B------:R-:W-:Y:S02]  /*8330*/  FSEL R19, R172, -INF , !P0 ;  /* 0xff800000ac137808 */ /* 0x000fe40004000000 */
[----:B------:R-:W-:Y:S02]  /*8340*/  LOP3.LUT R174, R174, 0xfffffffd, RZ, 0xc0, !PT ;  /* 0xfffffffdaeae7812 */ /* 0x000fe400078ec0ff */
[C---:B------:R-:W-:Y:S04]  /*8350*/  ISETP.GT.AND P0, PT, R3.reuse, 0x9, !P1 ;  /* 0x000000090300780c */ /* 0x040fe80004f04270 */
[----:B------:R-:W-:Y:S03]  /*8360*/  ISETP.LT.OR P0, PT, R4, 0xa, P0 ;  /* 0x0000000a0400780c */ /* 0x000fe60000701670 */
[----:B------:R-:W-:Y:S02]  /*8370*/  @P1 LOP3.LUT R174, R174, 0x2, RZ, 0xfc, !PT ;  /* 0x00000002aeae1812 */ /* 0x000fe400078efcff */
[----:B------:R-:W-:Y:S02]  /*8380*/  ISETP.GE.AND P1, PT, R0, 0x11, PT ;  /* 0x000000110000780c */ /* 0x000fe40003f26270 */
[----:B------:R-:W-:Y:S02]  /*8390*/  FSEL R18, R168, -INF , !P0 ;  /* 0xff800000a8127808 */ /* 0x000fe40004000000 */
[----:B------:R-:W-:Y:S02]  /*83a0*/  ISETP.GT.AND P0, PT, R3, 0x10, !P1 ;  /* 0x000000100300780c */ /* 0x000fe40004f04270 */
[----:B------:R-:W-:Y:S02]  /*83b0*/  LOP3.LUT R174, R174, 0xfffffffe, RZ, 0xc0, !PT ;  /* 0xfffffffeaeae7812 */ /* 0x000fe400078ec0ff */
[----:B------:R-:W-:Y:S04]  /*83c0*/  ISETP.LT.OR P0, PT, R4, 0x11, P0 ;  /* 0x000000110400780c */ /* 0x000fe80000701670 */
[----:B------:R-:W-:Y:S02]  /*83d0*/  FSEL R17, R133, -INF , !P0 ;  /* 0xff80000085117808 */ /* 0x000fe40004000000 */
[C---:B------:R-:W-:Y:S02]  /*83e0*/  ISETP.GT.AND P0, PT, R3.reuse, 0x11, !P6 ;  /* 0x000000110300780c */ /* 0x040fe40007704270 */
[----:B------:R-:W-:Y:S02]  /*83f0*/  @P1 LOP3.LUT R174, R174, 0x1, RZ, 0xfc, !PT ;  /* 0x00000001aeae1812 */ /* 0x000fe400078efcff */
[----:B------:R-:W-:Y:S02]  /*8400*/  ISETP.LT.OR P0, PT, R4, 0x12, P0 ;  /* 0x000000120400780c */ /* 0x000fe40000701670 */
[----:B------:R-:W-:Y:S02]  /*8410*/  ISETP.GE.AND P1, PT, R0, 0x29, PT ;  /* 0x000000290000780c */ /* 0x000fe40003f26270 */
[----:B-1----:R-:W-:Y:S02]  /*8420*/  FSEL R16, R132, -INF , !P0 ;  /* 0xff80000084107808 */ /* 0x002fe40004000000 */
[----:B------:R-:W-:Y:S02]  /*8430*/  ISETP.GT.AND P0, PT, R3, 0x18, !P5 ;  /* 0x000000180300780c */ /* 0x000fe40006f04270 */
[----:B------:R-:W-:Y:S02]  /*8440*/  LOP3.LUT R174, R174, 0xffffffdf, RZ, 0xc0, !PT ;  /* 0xffffffdfaeae7812 */ /* 0x000fe400078ec0ff */
[C---:B------:R-:W-:Y:S04]  /*8450*/  ISETP.LT.OR P0, PT, R4.reuse, 0x19, P0 ;  /* 0x000000190400780c */ /* 0x040fe80000701670 */
[----:B------:R-:W-:Y:S02]  /*8460*/  FSEL R15, R15, -INF , !P0 ;  /* 0xff8000000f0f7808 */ /* 0x000fe40004000000 */
[C---:B------:R-:W-:Y:S04]  /*8470*/  ISETP.GT.AND P0, PT, R3.reuse, 0x19, !P4 ;  /* 0x000000190300780c */ /* 0x040fe80006704270 */
[----:B------:R-:W-:Y:S04]  /*8480*/  ISETP.LT.OR P0, PT, R4, 0x1a, P0 ;  /* 0x0000001a0400780c */ /* 0x000fe80000701670 */
[----:B------:R-:W-:Y:S02]  /*8490*/  FSEL R14, R14, -INF , !P0 ;  /* 0xff8000000e0e7808 */ /* 0x000fe40004000000 */
[----:B------:R-:W-:Y:S04]  /*84a0*/  ISETP.GT.AND P0, PT, R3, 0x20, !P3 ;  /* 0x000000200300780c */ /* 0x000fe80005f04270 */
[C---:B------:R-:W-:Y:S04]  /*84b0*/  ISETP.LT.OR P0, PT, R4.reuse, 0x21, P0 ;  /* 0x000000210400780c */ /* 0x040fe80000701670 */
[----:B------:R-:W-:Y:S02]  /*84c0*/  FSEL R13, R13, -INF , !P0 ;  /* 0xff8000000d0d7808 */ /* 0x000fe40004000000 */
[C---:B------:R-:W-:Y:S04]  /*84d0*/  ISETP.GT.AND P0, PT, R3.reuse, 0x21, !P2 ;  /* 0x000000210300780c */ /* 0x040fe80005704270 */
[----:B------:R-:W-:Y:S04]  /*84e0*/  ISETP.LT.OR P0, PT, R4, 0x22, P0 ;  /* 0x000000220400780c */ /* 0x000fe80000701670 */
[----:B------:R-:W-:Y:S02]  /*84f0*/  FSEL R12, R12, -INF , !P0 ;  /* 0xff8000000c0c7808 */ /* 0x000fe40004000000 */
[----:B------:R-:W-:Y:S04]  /*8500*/  ISETP.GT.AND P0, PT, R3, 0x28, !P1 ;  /* 0x000000280300780c */ /* 0x000fe80004f04270 */
[----:B------:R-:W-:Y:S04]  /*8510*/  ISETP.LT.OR P0, PT, R4, 0x29, P0 ;  /* 0x000000290400780c */ /* 0x000fe80000701670 */
[----:B------:R-:W-:Y:S02]  /*8520*/  FSEL R11, R11, -INF , !P0 ;  /* 0xff8000000b0b7808 */ /* 0x000fe40004000000 */
[----:B------:R-:W-:Y:S11]  /*8530*/  ISETP.GE.AND P0, PT, R0, 0x2a, PT ;  /* 0x0000002a0000780c */ /* 0x000ff60003f06270 */
[----:B------:R-:W-:Y:S02]  /*8540*/  @!UPT UIADD3 URZ, URZ, URZ, URZ ;  /* 0x0000003f3f3ff290 */ /* 0x000fe4000fffe03f */
[----:B------:R-:W-:Y:S02]  /*8550*/  @P0 LOP3.LUT R174, R174, 0x20, RZ, 0xfc, !PT ;  /* 0x00000020aeae0812 */ /* 0x000fe400078efcff */
[----:B------:R-:W-:Y:S03]  /*8560*/  ISETP.GT.AND P0, PT, R3, 0x29, !P0 ;  /* 0x000000290300780c */ /* 0x000fe60004704270 */
[----:B------:R-:W-:Y:S01]  /*8570*/  STL [R1+0x14], R174 ;  /* 0x000014ae01007387 */ /* 0x000fe20000100800 */
[----:B------:R-:W-:Y:S04]  /*8580*/  ISETP.LT.OR P0, PT, R4, 0x2a, P0 ;  /* 0x0000002a0400780c */ /* 0x000fe80000701670 */
[----:B------:R-:W-:Y:S02]  /*8590*/  FSEL R10, R10, -INF , !P0 ;  /* 0xff8000000a0a7808 */ /* 0x000fe40004000000 */
[----:B------:R-:W-:Y:S02]  /*85a0*/  ISETP.GE.AND P0, PT, R5, 0x1, PT ;  /* 0x000000010500780c */ /* 0x000fe40003f06270 */
[----:B------:R-:W1:Y:S02]  /*85b0*/  SHFL.IDX PT, R5, R6, 0x1, 0x1c1f ;  /* 0x003c1f0006057f89 */ /* 0x000e6400000e0000 */
[--C-:B-1----:R-:W-:Y:S02]  /*85c0*/  IMAD.IADD R4, R8, 0x1, R5.reuse ;  /* 0x0000000108047824 */ /* 0x102fe400078e0205 */
[----:B------:R-:W-:Y:S07]  /*85d0*/  IMAD.IADD R3, R7, 0x1, R5 ;  /* 0x0000000107037824 */ /* 0x000fee00078e0205 */
        /* <DEDUP_REMOVED lines=14> */
.L_x_434:
[----:B------:R-:W-:Y:S04]  /*86c0*/  MOV R6, c[0x0][0x32c] ;  /* 0x0000cb0000067a02 */ /* 0x000fe80000000f00 */
[----:B------:R-:W-:Y:S11]  /*86d0*/  ISETP.NE.AND P0, PT, R6, 0x1, PT ;  /* 0x000000010600780c */ /* 0x000ff60003f05270 */
[----:B------:R-:W-:Y:S02]  /*86e0*/  @!UPT UIADD3 URZ, URZ, URZ, URZ ;  /* 0x0000003f3f3ff290 */ /* 0x000fe4000fffe03f */
[----:B------:R-:W-:Y:S05]  /*86f0*/  @P0 IMAD.HI.U32 R6, R5, c[0x0][0x330], RZ ;  /* 0x0000cc0005060a27 */ /* 0x000fea00078e00ff */
[----:B------:R-:W-:Y:S02]  /*8700*/  @P0 SHF.R.U32.HI R5, RZ, c[0x0][0x334], R6 ;  /* 0x0000cd00ff050a19 */ /* 0x000fe40000011606 */
.L_x_435:
[----:B------:R-:W-:Y:S05]  /*8710*/  BSYNC B0 ;  /* 0x0000000000007941 */ /* 0x000fea0003800000 */
.L_x_433:
[----:B------:R-:W-:Y:S04]  /*8720*/  IMAD.IADD R0, R0, 0x1, -R25 ;  /* 0x0000000100007824 */ /* 0x000fe800078e0a19 */
[----:B------:R-:W-:Y:S05]  /*8730*/  IMAD R0, R5, c[0x0][0x32c], R0 ;  /* 0x0000cb0005007a24 */ /* 0x000fea00078e0200 */
[----:B------:R-:W-:Y:S02]  /*8740*/  IMNMX R3, R3, R0, !PT ;  /* 0x0000000003037217 */ /* 0x000fe40007800200 */
[----:B------:R-:W-:Y:S04]  /*8750*/  IADD3 R0, R0, c[0x0][0x32c], RZ ;  /* 0x0000cb0000007a10 */ /* 0x000fe80007ffe0ff */
[----:B------:R-:W-:Y:S02]  /*8760*/  IMNMX R4, R4, R0, PT ;  /* 0x0000000004047217 */ /* 0x000fe40003800200 */
.L_x_432:
[----:B------:R-:W-:Y:S01]  /*8770*/  FMNMX.FTZ R0, R9, R2, !PT ;  /* 0x0000000209007209 */ /* 0x000fe20007810000 */
[----:B------:R-:W2:Y:S01]  /*8780*/  LDL.LU R7, [R1+0x20] ;  /* 0x0000200001077983 */ /* 0x000ea20000300800 */
        /* <DEDUP_REMOVED lines=22> */
[----:B------:R-:W-:Y:S03]  /*88f0*/  LOP3.LUT P0, RZ, R174, 0x10, RZ, 0xc0, !PT ;  /* 0x00000010aeff7812 */ /* 0x000fe6000780c0ff */
[--C-:B------:R-:W-:Y:S01]  /*8900*/  FFMA.FTZ R168, R15, c[0x0][0x2d0], -R2.reuse ;  /* 0x0000b4000fa87a23 */ /* 0x100fe20000010802 */
[----:B------:R-:W-:Y:S01]  /*8910*/  ISETP.GT.AND P0, PT, R3, RZ, !P0 ;  /* 0x000000ff0300720c */ /* 0x000fe20004704270 */
[--C-:B------:R-:W-:Y:S02]  /*8920*/  FFMA.FTZ R15, R10, c[0x0][0x2d0], -R2.reuse ;  /* 0x0000b4000a0f7a23 */ /* 0x100fe40000010802 */
[----:B------:R-:W3:Y:S01]  /*8930*/  LDL.LU R10, [R1+0x24] ;  /* 0x00002400010a7983 */ /* 0x000ee20000300800 */
[----:B------:R-:W-:Y:S01]  /*8940*/  ISETP.LT.OR P0, PT, R4, 0x1, P0 ;  /* 0x000000010400780c */ /* 0x000fe20000701670 */
[--C-:B------:R-:W-:Y:S01]  /*8950*/  FFMA.FTZ R24, R17, c[0x0][0x2d0], -R2.reuse ;  /* 0x0000b40011187a23 */ /* 0x100fe20000010802 */
[----:B------:R-:W-:Y:S01]  /*8960*/  MOV R17, R6 ;  /* 0x0000000600117202 */ /* 0x000fe20000000f00 */
        /* <DEDUP_REMOVED lines=9> */
[----:B------:R-:W-:Y:S01]  /*8a00*/  FFMA.FTZ R20, R14, c[0x0][0x2d0], -R2 ;  /* 0x0000b4000e147a23 */ /* 0x000fe20000010802 */
[----:B------:R-:W-:Y:S01]  /*8a10*/  MOV R14, R17 ;  /* 0x00000011000e7202 */ /* 0x000fe20000000f00 */
[----:B------:R-:W1:Y:S02]  /*8a20*/  MUFU.EX2 R2, R0 ;  /* 0x0000000000027308 */ /* 0x000e640000000800 */
[C---:B-1----:R-:W-:Y:S01]  /*8a30*/  FMUL.FTZ R12, R2.reuse, R148 ;  /* 0x00000094020c7220 */ /* 0x042fe20000410000 */
[----:B------:R-:W-:Y:S01]  /*8a40*/  MOV R148, R26 ;  /* 0x0000001a00947202 */ /* 0x000fe20000000f00 */
[C---:B------:R-:W-:Y:S01]  /*8a50*/  FMUL.FTZ R13, R2.reuse, R149 ;  /* 0x00000095020d7220 */ /* 0x040fe20000410000 */
[----:B------:R-:W-:Y:S01]  /*8a60*/  MOV R149, R27 ;  /* 0x0000001b00957202 */ /* 0x000fe20000000f00 */
        /* <DEDUP_REMOVED lines=55> */
[----:B------:R-:W-:Y:S04]  /*8de0*/  LOP3.LUT P0, RZ, R174, 0x8, RZ, 0xc0, !PT ;  /* 0x00000008aeff7812 */ /* 0x000fe8000780c0ff */
[----:B------:R-:W-:Y:S04]  /*8df0*/  ISETP.GT.AND P0, PT, R3, 0x1, !P0 ;  /* 0x000000010300780c */ /* 0x000fe80004704270 */
[----:B------:R-:W-:Y:S04]  /*8e00*/  ISETP.LT.OR P0, PT, R4, 0x2, P0 ;  /* 0x000000020400780c */ /* 0x000fe80000701670 */
[----:B------:R-:W-:Y:S02]  /*8e10*/  FSEL R6, R179, -INF , !P0 ;  /* 0xff800000b3067808 */ /* 0x000fe40004000000 */
[----:B------:R-:W-:Y:S04]  /*8e20*/  LOP3.LUT P0, RZ, R174, 0x4, RZ, 0xc0, !PT ;  /* 0x00000004aeff7812 */ /* 0x000fe8000780c0ff */
[C---:B------:R-:W-:Y:S04]  /*8e30*/  ISETP.GT.AND P0, PT, R3.reuse, 0x8, !P0 ;  /* 0x000000080300780c */ /* 0x040fe80004704270 */
[----:B------:R-:W-:Y:S04]  /*8e40*/  ISETP.LT.OR P0, PT, R4, 0x9, P0 ;  /* 0x000000090400780c */ /* 0x000fe80000701670 */
[----:B------:R-:W-:Y:S02]  /*8e50*/  FSEL R7, R178, -INF , !P0 ;  /* 0xff800000b2077808 */ /* 0x000fe40004000000 */
[----:B------:R-:W-:Y:S04]  /*8e60*/  LOP3.LUT P0, RZ, R174, 0x2, RZ, 0xc0, !PT ;  /* 0x00000002aeff7812 */ /* 0x000fe8000780c0ff */
[----:B------:R-:W-:Y:S04]  /*8e70*/  ISETP.GT.AND P0, PT, R3, 0x9, !P0 ;  /* 0x000000090300780c */ /* 0x000fe80004704270 */
[----:B------:R-:W-:Y:S04]  /*8e80*/  ISETP.LT.OR P0, PT, R4, 0xa, P0 ;  /* 0x0000000a0400780c */ /* 0x000fe80000701670 */
[----:B------:R-:W-:Y:S02]  /*8e90*/  FSEL R169, R169, -INF , !P0 ;  /* 0xff800000a9a97808 */ /* 0x000fe40004000000 */
[----:B------:R-:W-:Y:S04]  /*8ea0*/  LOP3.LUT P0, RZ, R174, 0x1, RZ, 0xc0, !PT ;  /* 0x00000001aeff7812 */ /* 0x000fe8000780c0ff */
[----:B------:R-:W-:Y:S04]  /*8eb0*/  ISETP.GT.AND P0, PT, R3, 0x10, !P0 ;  /* 0x000000100300780c */ /* 0x000fe80004704270 */
[----:B------:R-:W-:Y:S04]  /*8ec0*/  ISETP.LT.OR P0, PT, R4, 0x11, P0 ;  /* 0x000000110400780c */ /* 0x000fe80000701670 */
[----:B------:R-:W-:Y:S02]  /*8ed0*/  FSEL R172, R177, -INF , !P0 ;  /* 0xff800000b1ac7808 */ /* 0x000fe40004000000 */
[C---:B------:R-:W-:Y:S02]  /*8ee0*/  ISETP.GT.AND P0, PT, R3.reuse, 0x11, !P6 ;  /* 0x000000110300780c */ /* 0x040fe40007704270 */
[----:B------:R-:W-:Y:S02]  /*8ef0*/  LOP3.LUT P6, RZ, R174, 0x20, RZ, 0xc0, !PT ;  /* 0x00000020aeff7812 */ /* 0x000fe400078cc0ff */
[----:B------:R-:W-:Y:S04]  /*8f00*/  ISETP.LT.OR P0, PT, R4, 0x12, P0 ;  /* 0x000000120400780c */ /* 0x000fe80000701670 */
[----:B------:R-:W-:Y:S02]  /*8f10*/  FSEL R173, R176, -INF , !P0 ;  /* 0xff800000b0ad7808 */ /* 0x000fe40004000000 */
[----:B------:R-:W-:Y:S04]  /*8f20*/  ISETP.GT.AND P0, PT, R3, 0x18, !P5 ;  /* 0x000000180300780c */ /* 0x000fe80006f04270 */
[C---:B------:R-:W-:Y:S04]  /*8f30*/  ISETP.LT.OR P0, PT, R4.reuse, 0x19, P0 ;  /* 0x000000190400780c */ /* 0x040fe80000701670 */
[----:B------:R-:W-:Y:S02]  /*8f40*/  FSEL R175, R175, -INF , !P0 ;  /* 0xff800000afaf7808 */ /* 0x000fe40004000000 */
[----:B------:R-:W-:Y:S04]  /*8f50*/  ISETP.GT.AND P0, PT, R3, 0x19, !P4 ;  /* 0x000000190300780c */ /* 0x000fe80006704270 */
[----:B------:R-:W-:Y:S04]  /*8f60*/  ISETP.LT.OR P0, PT, R4, 0x1a, P0 ;  /* 0x0000001a0400780c */ /* 0x000fe80000701670 */
[----:B------:R-:W-:Y:S02]  /*8f70*/  FSEL R174, R171, -INF , !P0 ;  /* 0xff800000abae7808 */ /* 0x000fe40004000000 */
[C---:B------:R-:W-:Y:S02]  /*8f80*/  ISETP.GT.AND P0, PT, R3.reuse, 0x20, !P3 ;  /* 0x000000200300780c */ /* 0x040fe40005f04270 */
[----:B------:R-:W-:Y:S01]  /*8f90*/  MOV R171, R20 ;  /* 0x0000001400ab7202 */ /* 0x000fe20000000f00 */
[----:B------:R-:W-:Y:S01]  /*8fa0*/  FMUL.FTZ R20, R2, R140 ;  /* 0x0000008c02147220 */ /* 0x000fe20000410000 */
[----:B------:R-:W-:Y:S04]  /*8fb0*/  ISETP.LT.OR P0, PT, R4, 0x21, P0 ;  /* 0x000000210400780c */ /* 0x000fe80000701670 */
[----:B------:R-:W-:Y:S02]  /*8fc0*/  FSEL R176, R170, -INF , !P0 ;  /* 0xff800000aab07808 */ /* 0x000fe40004000000 */
[----:B------:R-:W-:Y:S04]  /*8fd0*/  ISETP.GT.AND P0, PT, R3, 0x21, !P2 ;  /* 0x000000210300780c */ /* 0x000fe80005704270 */
[C---:B------:R-:W-:Y:S04]  /*8fe0*/  ISETP.LT.OR P0, PT, R4.reuse, 0x22, P0 ;  /* 0x000000220400780c */ /* 0x040fe80000701670 */
[----:B------:R-:W-:Y:S02]  /*8ff0*/  FSEL R177, R23, -INF , !P0 ;  /* 0xff80000017b17808 */ /* 0x000fe40004000000 */
[C---:B------:R-:W-:Y:S02]  /*9000*/  ISETP.GT.AND P0, PT, R3.reuse, 0x28, !P1 ;  /* 0x000000280300780c */ /* 0x040fe40004f04270 */
[----:B------:R-:W-:Y:S02]  /*9010*/  MOV R23, R168 ;  /* 0x000000a800177202 */ /* 0x000fe40000000f00 */
[----:B------:R-:W-:Y:S04]  /*9020*/  ISETP.LT.OR P0, PT, R4, 0x29, P0 ;  /* 0x000000290400780c */ /* 0x000fe80000701670 */
[----:B------:R-:W-:Y:S02]  /*9030*/  FSEL R178, R22, -INF , !P0 ;  /* 0xff80000016b27808 */ /* 0x000fe40004000000 */
[----:B------:R-:W-:Y:S02]  /*9040*/  ISETP.GT.AND P0, PT, R3, 0x29, !P6 ;  /* 0x000000290300780c */ /* 0x000fe40007704270 */
[----:B------:R-:W1:Y:S01]  /*9050*/  MUFU.EX2 R3, R8 ;  /* 0x0000000800037308 */ /* 0x000e620000000800 */
[----:B------:R-:W-:Y:S01]  /*9060*/  MOV R22, R25 ;  /* 0x0000001900167202 */ /* 0x000fe20000000f00 */
[----:B------:R-:W-:Y:S01]  /*9070*/  FMUL.FTZ R25, R2, R137 ;  /* 0x0000008902197220 */ /* 0x000fe20000410000 */
[----:B------:R-:W-:Y:S02]  /*9080*/  ISETP.LT.OR P0, PT, R4, 0x2a, P0 ;  /* 0x0000002a0400780c */ /* 0x000fe40000701670 */
[----:B------:R-:W-:Y:S02]  /*9090*/  MOV R145, R22 ;  /* 0x0000001600917202 */ /* 0x000fe40000000f00 */
[----:B------:R-:W-:Y:S01]  /*90a0*/  FSEL R132, R21, -INF , !P0 ;  /* 0xff80000015847808 */ /* 0x000fe20004000000 */
[C---:B------:R-:W-:Y:S01]  /*90b0*/  FMUL.FTZ R21, R2.reuse, R141 ;  /* 0x0000008d02157220 */ /* 0x040fe20000410000 */
[----:B------:R-:W-:Y:S01]  /*90c0*/  MOV R141, R11 ;  /* 0x0000000b008d7202 */ /* 0x000fe20000000f00 */
[----:B---3--:R-:W-:Y:S01]  /*90d0*/  FFMA.FTZ R0, R2, R10, R9 ;  /* 0x0000000a02007223 */ /* 0x008fe20000010009 */
[----:B------:R-:W-:Y:S10]  /*90e0*/  MUFU.EX2 R8, R18 ;  /* 0x0000001200087308 */ /* 0x000ff40000000800 */
[----:B------:R-:W-:Y:S01]  /*90f0*/  MUFU.EX2 R145, R145 ;  /* 0x0000009100917308 */ /* 0x000fe20000000800 */
[C---:B-1----:R-:W-:Y:S01]  /*9100*/  F2FP.PACK_AB R168, R3.reuse, R9 ;  /* 0x0000000903a8723e */ /* 0x042fe200000000ff */
[----:B------:R-:W-:Y:S01]  /*9110*/  FADD.FTZ R4, R3, R0 ;  /* 0x0000000003047221 */ /* 0x000fe20000010000 */
[----:B------:R-:W-:Y:S04]  /*9120*/  FMNMX.FTZ R0, R5, R134, !PT ;  /* 0x0000008605007209 */ /* 0x000fe80007810000 */
[----:B------:R-:W-:Y:S03]  /*9130*/  FMNMX.FTZ R0, R6, R0, !PT ;  /* 0x0000000006007209 */ /* 0x000fe60007810000 */
[----:B------:R-:W1:Y:S01]  /*9140*/  MUFU.EX2 R9, R19 ;  /* 0x0000001300097308 */ /* 0x000e620000000800 */
[----:B------:R-:W-:Y:S04]  /*9150*/  FMNMX.FTZ R0, R7, R0, !PT ;  /* 0x0000000007007209 */ /* 0x000fe80007810000 */
[----:B------:R-:W-:Y:S04]  /*9160*/  FMNMX.FTZ R0, R169, R0, !PT ;  /* 0x00000000a9007209 */ /* 0x000fe80007810000 */
[----:B------:R-:W-:Y:S04]  /*9170*/  FMNMX.FTZ R0, R172, R0, !PT ;  /* 0x00000000ac007209 */ /* 0x000fe80007810000 */
[----:B------:R-:W-:Y:S04]  /*9180*/  FMNMX.FTZ R0, R173, R0, !PT ;  /* 0x00000000ad007209 */ /* 0x000fe80007810000 */
[----:B------:R-:W-:Y:S04]  /*9190*/  FMNMX.FTZ R0, R175, R0, !PT ;  /* 0x00000000af007209 */ /* 0x000fe80007810000 */
[----:B------:R-:W-:Y:S01]  /*91a0*/  FMNMX.FTZ R0, R174, R0, !PT ;  /* 0x00000000ae007209 */ /* 0x000fe20007810000 */
[----:B-1----:R-:W-:Y:S01]  /*91b0*/  FADD.FTZ R4, R9, R4 ;  /* 0x0000000409047221 */ /* 0x002fe20000010000 */
[----:B------:R-:W-:Y:S01]  /*91c0*/  MOV R19, R24 ;  /* 0x0000001800137202 */ /* 0x000fe20000000f00 */
[----:B------:R-:W-:Y:S01]  /*91d0*/  FMUL.FTZ R24, R2, R136 ;  /* 0x0000008802187220 */ /* 0x000fe20000410000 */
[----:B------:R-:W-:Y:S01]  /*91e0*/  FMNMX.FTZ R0, R176, R0, !PT ;  /* 0x00000000b0007209 */ /* 0x000fe20007810000 */
[----:B------:R-:W2:Y:S01]  /*91f0*/  LDL.LU R136, [R1+0x28] ;  /* 0x0000280001887983 */ /* 0x000ea20000300800 */
[C---:B------:R-:W-:Y:S01]  /*9200*/  FADD.FTZ R179, R8.reuse, R4 ;  /* 0x0000000408b37221 */ /* 0x040fe20000010000 */
[----:B------:R-:W-:Y:S01]  /*9210*/  F2FP.PACK_AB R170, R8, R9 ;  /* 0x0000000908aa723e */ /* 0x000fe200000000ff */
[C---:B------:R-:W-:Y:S01]  /*9220*/  FMUL.FTZ R8, R2.reuse, R152 ;  /* 0x0000009802087220 */ /* 0x040fe20000410000 */
[----:B------:R-:W-:Y:S01]  /*9230*/  FMNMX.FTZ R0, R177, R0, !PT ;  /* 0x00000000b1007209 */ /* 0x000fe20007810000 */
[----:B------:R-:W-:Y:S01]  /*9240*/  FMUL.FTZ R9, R2, R153 ;  /* 0x0000009902097220 */ /* 0x000fe20000410000 */
[----:B------:R-:W-:Y:S02]  /*9250*/  MOV R153, R14 ;  /* 0x0000000e00997202 */ /* 0x000fe40000000f00 */
[----:B------:R-:W-:Y:S04]  /*9260*/  FMNMX.FTZ R0, R178, R0, !PT ;  /* 0x00000000b2007209 */ /* 0x000fe80007810000 */
[----:B------:R-:W-:Y:S05]  /*9270*/  FMNMX.FTZ R0, R132, R0, !PT ;  /* 0x0000000084007209 */ /* 0x000fea0007810000 */
[----:B------:R-:W1:Y:S02]  /*9280*/  SHFL.BFLY PT, R3, R0, 0x2, 0x1f ;  /* 0x0c401f0000037f89 */ /* 0x000e6400000e0000 */
[----:B-1----:R-:W-:Y:S06]  /*9290*/  FMNMX.FTZ R0, R0, R3, !PT ;  /* 0x0000000300007209 */ /* 0x002fec0007810000 */
[----:B------:R-:W1:Y:S02]  /*92a0*/  SHFL.BFLY PT, R3, R0, 0x1, 0x1f ;  /* 0x0c201f0000037f89 */ /* 0x000e6400000e0000 */
[----:B-1----:R-:W-:Y:S04]  /*92b0*/  FMNMX.FTZ R3, R0, R3, !PT ;  /* 0x0000000300037209 */ /* 0x002fe80007810000 */
[C---:B------:R-:W-:Y:S01]  /*92c0*/  FSETP.NEU.FTZ.AND P0, PT, R3.reuse, -INF , PT ;  /* 0xff8000000300780b */ /* 0x040fe20003f1d000 */
[C---:B------:R-:W-:Y:S03]  /*92d0*/  FMUL.FTZ R4, R3.reuse, c[0x0][0x2d0] ;  /* 0x0000b40003047a20 */ /* 0x040fe60000410000 */
[----:B------:R-:W-:Y:S05]  /*92e0*/  FSEL R0, R3, RZ, P0 ;  /* 0x000000ff03007208 */ /* 0x000fea0000000000 */
[----:B------:R-:W-:Y:S01]  /*92f0*/  FADD.FTZ R0, -R0, R134 ;  /* 0x0000008600007221 */ /* 0x000fe20000010100 */
[----:B------:R-:W-:Y:S01]  /*9300*/  FSEL R134, R4, RZ, P0 ;  /* 0x000000ff04867208 */ /* 0x000fe20000000000 */
[----:B------:R-:W-:Y:S01]  /*9310*/  FMUL.FTZ R4, R2, R156 ;  /* 0x0000009c02047220 */ /* 0x000fe20000410000 */
[----:B------:R-:W-:Y:S01]  /*9320*/  MOV R156, R23 ;  /* 0x00000017009c7202 */ /* 0x000fe20000000f00 */
[----:B------:R-:W-:Y:S02]  /*9330*/  FMUL.FTZ R0, R0, c[0x0][0x2d0] ;  /* 0x0000b40000007a20 */ /* 0x000fe40000410000 */
[--C-:B------:R-:W-:Y:S02]  /*9340*/  FFMA.FTZ R10, R5, c[0x0][0x2d0], -R134.reuse ;  /* 0x0000b400050a7a23 */ /* 0x100fe40000010886 */
[--C-:B------:R-:W-:Y:S01]  /*9350*/  FFMA.FTZ R6, R6, c[0x0][0x2d0], -R134.reuse ;  /* 0x0000b40006067a23 */ /* 0x100fe20000010886 */
[----:B------:R-:W-:Y:S01]  /*9360*/  MUFU.EX2 R156, R156 ;  /* 0x0000009c009c7308 */ /* 0x000fe20000000800 */
[----:B------:R-:W-:Y:S01]  /*9370*/  FMUL.FTZ R5, R2, R157 ;  /* 0x0000009d02057220 */ /* 0x000fe20000410000 */
[----:B------:R-:W-:Y:S01]  /*9380*/  MOV R157, R171 ;  /* 0x000000ab009d7202 */ /* 0x000fe20000000f00 */
[----:B------:R-:W-:Y:S07]  /*9390*/  FFMA.FTZ R2, R7, c[0x0][0x2d0], -R134 ;  /* 0x0000b40007027a23 */ /* 0x000fee0000010886 */
[----:B------:R-:W-:Y:S10]  /*93a0*/  MUFU.EX2 R140, R10 ;  /* 0x0000000a008c7308 */ /* 0x000ff40000000800 */
[----:B------:R-:W1:Y:S10]  /*93b0*/  MUFU.EX2 R0, R0 ;  /* 0x0000000000007308 */ /* 0x000e740000000800 */
[----:B------:R3:W4:Y:S10]  /*93c0*/  MUFU.EX2 R152, R6 ;  /* 0x0000000600987308 */ /* 0x0007340000000800 */
[----:B------:R-:W-:Y:S01]  /*93d0*/  MUFU.EX2 R157, R157 ;  /* 0x0000009d009d7308 */ /* 0x000fe20000000800 */
[C---:B-1----:R-:W-:Y:S02]  /*93e0*/  FMUL.FTZ R10, R0.reuse, R154 ;  /* 0x0000009a000a7220 */ /* 0x042fe40000410000 */
[----:B------:R-:W5:Y:S01]  /*93f0*/  LDL R154, [R1+0x4] ;  /* 0x00000400019a7983 */ /* 0x000f620000100800 */
[C---:B------:R-:W-:Y:S02]  /*9400*/  FMUL.FTZ R26, R0.reuse, R138 ;  /* 0x0000008a001a7220 */ /* 0x040fe40000410000 */
[C---:B------:R-:W-:Y:S02]  /*9410*/  FMUL.FTZ R27, R0.reuse, R139 ;  /* 0x0000008b001b7220 */ /* 0x040fe40000410000 */
[C---:B------:R-:W-:Y:S02]  /*9420*/  FMUL.FTZ R22, R0.reuse, R142 ;  /* 0x0000008e00167220 */ /* 0x040fe40000410000 */
[C---:B------:R-:W-:Y:S02]  /*9430*/  FMUL.FTZ R23, R0.reuse, R143 ;  /* 0x0000008f00177220 */ /* 0x040fe40000410000 */
[C---:B---3--:R-:W-:Y:S01]  /*9440*/  FMUL.FTZ R6, R0.reuse, R158 ;  /* 0x0000009e00067220 */ /* 0x048fe20000410000 */
[----:B------:R-:W-:Y:S01]  /*9450*/  MOV R158, R15 ;  /* 0x0000000f009e7202 */ /* 0x000fe20000000f00 */
[C---:B------:R-:W-:Y:S01]  /*9460*/  FMUL.FTZ R7, R0.reuse, R159 ;  /* 0x0000009f00077220 */ /* 0x040fe20000410000 */
[----:B------:R-:W-:Y:S01]  /*9470*/  MOV R159, R19 ;  /* 0x00000013009f7202 */ /* 0x000fe20000000f00 */
[C---:B------:R-:W-:Y:S01]  /*9480*/  FMUL.FTZ R11, R0.reuse, R155 ;  /* 0x0000009b000b7220 */ /* 0x040fe20000410000 */
[----:B------:R-:W-:Y:S01]  /*9490*/  MOV R155, R148 ;  /* 0x00000094009b7202 */ /* 0x000fe20000000f00 */
        /* <DEDUP_REMOVED lines=24> */
[----:B-1----:R-:W-:Y:S01]  /*9620*/  MOV R159, R141 ;  /* 0x0000008d009f7202 */ /* 0x002fe20000000f00 */
        /* <DEDUP_REMOVED lines=35> */
[----:B------:R-:W1:Y:S01]  /*9860*/  LDSM.16.MT88.4 R136, [R238] ;  /* 0x00000000ee88783b */ /* 0x000e620000004200 */
[----:B------:R-:W-:Y:S01]  /*9870*/  FFMA.FTZ R0, R169, c[0x0][0x2d0], -R134 ;  /* 0x0000b400a9007a23 */ /* 0x000fe20000010886 */
[C---:B----4-:R-:W-:Y:S01]  /*9880*/  F2FP.PACK_AB R169, R152.reuse, R140 ;  /* 0x0000008c98a9723e */ /* 0x050fe200000000ff */
[----:B------:R-:W-:Y:S02]  /*9890*/  FADD.FTZ R144, R152, R144 ;  /* 0x0000009098907221 */ /* 0x000fe40000010000 */
[----:B------:R-:W2:Y:S03]  /*98a0*/  MUFU.EX2 R146, R0 ;  /* 0x0000000000927308 */ /* 0x000ea60000000800 */
[----:B------:R-:W-:Y:S07]  /*98b0*/  LDSM.16.MT88.4 R140, [R238+0x800] ;  /* 0x00080000ee8c783b */ /* 0x000fee0000004200 */
[----:B------:R-:W-:Y:S01]  /*98c0*/  MUFU.EX2 R152, R158 ;  /* 0x0000009e00987308 */ /* 0x000fe20000000800 */
[----:B--2---:R-:W-:Y:S01]  /*98d0*/  F2FP.PACK_AB R171, R146, R147 ;  /* 0x0000009392ab723e */ /* 0x004fe200000000ff */
[--C-:B------:R-:W-:Y:S06]  /*98e0*/  FFMA.FTZ R0, R172, c[0x0][0x2d0], -R134.reuse ;  /* 0x0000b400ac007a23 */ /* 0x100fec0000010886 */
        /* <DEDUP_REMOVED lines=8> */
[----:B-----5:R1:W2:Y:S03]  /*9970*/  LDSM.16.MT88.4 R136, [R154] ;  /* 0x000000009a88783b */ /* 0x0202a60000004200 */
[----:B-1----:R-:W-:Y:S02]  /*9980*/  MOV R154, R149 ;  /* 0x00000095009a7202 */ /* 0x002fe40000000f00 */
[----:B------:R1:W-:Y:S02]  /*9990*/  MUFU.EX2 R149, R0 ;  /* 0x0000000000957308 */ /* 0x0003e40000000800 */
[C---:B--2---:R-:W-:Y:S08]  /*99a0*/  HMMA.16816.F32 R28, R168.reuse, R136, R28 ;  /* 0x00000088a81c723c */ /* 0x044ff0000000181c */
[C---:B------:R-:W-:Y:S01]  /*99b0*/  HMMA.16816.F32 R32, R168.reuse, R138, R32 ;  /* 0x0000008aa820723c */ /* 0x040fe20000001820 */
[----:B------:R-:W2:Y:S03]  /*99c0*/  LDSM.16.MT88.4 R136, [R238+0x1800] ;  /* 0x00180000ee88783b */ /* 0x000ea60000004200 */
[--C-:B-1----:R-:W-:Y:S04]  /*99d0*/  FFMA.FTZ R0, R173, c[0x0][0x2d0], -R134.reuse ;  /* 0x0000b400ad007a23 */ /* 0x102fe80000010886 */
[----:B------:R1:W3:Y:S04]  /*99e0*/  MUFU.EX2 R150, R0 ;  /* 0x0000000000967308 */ /* 0x0002e80000000800 */
[--C-:B-1----:R-:W-:Y:S06]  /*99f0*/  FFMA.FTZ R0, R175, c[0x0][0x2d0], -R134.reuse ;  /* 0x0000b400af007a23 */ /* 0x102fec0000010886 */
[----:B------:R-:W-:Y:S01]  /*9a00*/  MUFU.EX2 R175, R155 ;  /* 0x0000009b00af7308 */ /* 0x000fe20000000800 */
[C---:B--2---:R-:W-:Y:S09]  /*9a10*/  HMMA.16816.F32 R36, R168.reuse, R136, R36 ;  /* 0x00000088a824723c */ /* 0x044ff20000001824 */
[----:B------:R1:W-:Y:S01]  /*9a20*/  MUFU.EX2 R148, R0 ;  /* 0x0000000000947308 */ /* 0x0003e20000000800 */
[C---:B------:R-:W-:Y:S01]  /*9a30*/  HMMA.16816.F32 R40, R168.reuse, R138, R40 ;  /* 0x0000008aa828723c */ /* 0x040fe20000001828 */
[----:B------:R-:W2:Y:S02]  /*9a40*/  LDSM.16.MT88.4 R136, [R240+0x1800] ;  /* 0x00180000f088783b */ /* 0x000ea40000004200 */
[----:B-1----:R-:W-:Y:S06]  /*9a50*/  FFMA.FTZ R0, R174, c[0x0][0x2d0], -R134 ;  /* 0x0000b400ae007a23 */ /* 0x002fec0000010886 */
[----:B------:R1:W4:Y:S01]  /*9a60*/  MUFU.EX2 R174, R0 ;  /* 0x0000000000ae7308 */ /* 0x0003220000000800 */
[C---:B--2---:R-:W-:Y:S03]  /*9a70*/  HMMA.16816.F32 R44, R168.reuse, R136, R44 ;  /* 0x00000088a82c723c */ /* 0x044fe6000000182c */
[----:B-1----:R-:W-:Y:S05]  /*9a80*/  FADD.FTZ R0, R2, R179 ;  /* 0x000000b302007221 */ /* 0x002fea0000010000 */
[C---:B------:R-:W-:Y:S01]  /*9a90*/  HMMA.16816.F32 R48, R168.reuse, R138, R48 ;  /* 0x0000008aa830723c */ /* 0x040fe20000001830 */
[----:B------:R-:W1:Y:S01]  /*9aa0*/  LDSM.16.MT88.4 R136, [R239+0x1800] ;  /* 0x00180000ef88783b */ /* 0x000e620000004200 */
[----:B------:R-:W2:Y:S02]  /*9ab0*/  MUFU.EX2 R179, R154 ;  /* 0x0000009a00b37308 */ /* 0x000ea40000000800 */
[----:B------:R-:W-:Y:S02]  /*9ac0*/  FADD.FTZ R151, R145, R0 ;  /* 0x0000000091977221 */ /* 0x000fe40000010000 */
[----:B------:R-:W-:Y:S02]  /*9ad0*/  FADD.FTZ R0, R147, R144 ;  /* 0x0000009093007221 */ /* 0x000fe40000010000 */
        /* <DEDUP_REMOVED lines=31> */
[----:B---3--:R-:W-:Y:S01]  /*9cd0*/  F2FP.PACK_AB R137, R150, R149 ;  /* 0x000000959689723e */ /* 0x008fe200000000ff */
[----:B------:R-:W-:Y:S02]  /*9ce0*/  FADD.FTZ R2, R146, R0 ;  /* 0x0000000092027221 */ /* 0x000fe40000010000 */
[----:B------:R-:W-:Y:S01]  /*9cf0*/  F2FP.PACK_AB R138, R157, R156 ;  /* 0x0000009c9d8a723e */ /* 0x000fe200000000ff */
[----:B------:R-:W-:Y:S01]  /*9d00*/  FFMA.FTZ R0, R176, c[0x0][0x2d0], -R134 ;  /* 0x0000b400b0007a23 */ /* 0x000fe20000010886 */
[----:B----4-:R-:W-:Y:S03]  /*9d10*/  F2FP.PACK_AB R139, R174, R148 ;  /* 0x00000094ae8b723e */ /* 0x010fe600000000ff */
[----:B------:R-:W-:Y:S01]  /*9d20*/  MOV R176, R153 ;  /* 0x0000009900b07202 */ /* 0x000fe20000000f00 */
[----:B------:R1:W-:Y:S01]  /*9d30*/  MUFU.EX2 R172, R0 ;  /* 0x0000000000ac7308 */ /* 0x0003e20000000800 */
[----:B--2---:R-:W-:Y:S01]  /*9d40*/  F2FP.PACK_AB R168, R179, R175 ;  /* 0x000000afb3a8723e */ /* 0x004fe200000000ff */
[----:B------:R-:W-:Y:S01]  /*9d50*/  FADD.FTZ R2, R149, R2 ;  /* 0x0000000295027221 */ /* 0x000fe20000010000 */
[C---:B------:R-:W-:Y:S05]  /*9d60*/  HMMA.16816.F32 R4, R136.reuse, R140, R4 ;  /* 0x0000008c8804723c */ /* 0x040fea0000001804 */
[----:B------:R-:W-:Y:S03]  /*9d70*/  FADD.FTZ R2, R150, R2 ;  /* 0x0000000296027221 */ /* 0x000fe60000010000 */
[C---:B------:R-:W-:Y:S01]  /*9d80*/  HMMA.16816.F32 R8, R136.reuse, R142, R8 ;  /* 0x0000008e8808723c */ /* 0x040fe20000001808 */
[----:B------:R-:W2:Y:S03]  /*9d90*/  LDSM.16.MT88.4 R140, [R240+0x800] ;  /* 0x00080000f08c783b */ /* 0x000ea60000004200 */
[----:B------:R-:W-:Y:S04]  /*9da0*/  FADD.FTZ R2, R148, R2 ;  /* 0x0000000294027221 */ /* 0x000fe80000010000 */
[----:B------:R-:W-:Y:S04]  /*9db0*/  FADD.FTZ R2, R174, R2 ;  /* 0x00000002ae027221 */ /* 0x000fe80000010000 */
[--C-:B-1----:R-:W-:Y:S02]  /*9dc0*/  FFMA.FTZ R0, R177, c[0x0][0x2d0], -R134.reuse ;  /* 0x0000b400b1007a23 */ /* 0x102fe40000010886 */
[----:B------:R-:W3:Y:S02]  /*9dd0*/  LDL R177, [R1+0x60] ;  /* 0x0000600001b17983 */ /* 0x000ee40000100800 */
[----:B------:R1:W4:Y:S01]  /*9de0*/  MUFU.EX2 R173, R0 ;  /* 0x0000000000ad7308 */ /* 0x0003220000000800 */
[C---:B--2---:R-:W-:Y:S03]  /*9df0*/  HMMA.16816.F32 R12, R136.reuse, R140, R12 ;  /* 0x0000008c880c723c */ /* 0x044fe6000000180c */
[--C-:B-1----:R-:W-:Y:S01]  /*9e00*/  FFMA.FTZ R0, R178, c[0x0][0x2d0], -R134.reuse ;  /* 0x0000b400b2007a23 */ /* 0x102fe20000010886 */
[----:B------:R-:W-:Y:S01]  /*9e10*/  MOV R178, R152 ;  /* 0x0000009800b27202 */ /* 0x000fe20000000f00 */
[----:B------:R-:W-:Y:S01]  /*9e20*/  FFMA.FTZ R134, R132, c[0x0][0x2d0], -R134 ;  /* 0x0000b40084867a23 */ /* 0x000fe20000010886 */
[----:B------:R-:W-:Y:S01]  /*9e30*/  LDSM.16.MT88.4 R152, [R238+0x1000] ;  /* 0x00100000ee98783b */ /* 0x000fe20000004200 */
[----:B----4-:R-:W-:Y:S01]  /*9e40*/  F2FP.PACK_AB R169, R173, R172 ;  /* 0x000000acada9723e */ /* 0x010fe200000000ff */
[C---:B------:R-:W-:Y:S01]  /*9e50*/  HMMA.16816.F32 R16, R136.reuse, R142, R16 ;  /* 0x0000008e8810723c */ /* 0x040fe20000001810 */
[----:B------:R1:W-:Y:S05]  /*9e60*/  MUFU.EX2 R132, R0 ;  /* 0x0000000000847308 */ /* 0x0003ea0000000800 */
[----:B------:R-:W2:Y:S05]  /*9e70*/  LDSM.16.MT88.4 R140, [R239+0x800] ;  /* 0x00080000ef8c783b */ /* 0x000eaa0000004200 */
[----:B------:R-:W4:Y:S01]  /*9e80*/  MUFU.EX2 R134, R134 ;  /* 0x0000008600867308 */ /* 0x000f220000000800 */
[----:B-1----:R-:W-:Y:S04]  /*9e90*/  FADD.FTZ R0, R156, R151 ;  /* 0x000000979c007221 */ /* 0x002fe80000010000 */
[----:B------:R-:W-:Y:S04]  /*9ea0*/  FADD.FTZ R0, R157, R0 ;  /* 0x000000009d007221 */ /* 0x000fe80000010000 */
[----:B------:R-:W-:Y:S01]  /*9eb0*/  FADD.FTZ R0, R175, R0 ;  /* 0x00000000af007221 */ /* 0x000fe20000010000 */
[----:B----4-:R-:W-:Y:S01]  /*9ec0*/  F2FP.PACK_AB R171, R134, R132 ;  /* 0x0000008486ab723e */ /* 0x010fe200000000ff */
[C---:B--2---:R-:W-:Y:S08]  /*9ed0*/  HMMA.16816.F32 R20, R136.reuse, R140, R20 ;  /* 0x0000008c8814723c */ /* 0x044ff00000001814 */
        /* <DEDUP_REMOVED lines=13> */
[----:B------:R-:W1:Y:S02]  /*9fb0*/  LDSM.16.MT88.4 R140, [R241+0x2000] ;  /* 0x00200000f18c783b */ /* 0x000e640000004200 */
[----:B---3--:R-:W-:Y:S05]  /*9fc0*/  ISETP.GT.AND P0, PT, R176, R177, PT ;  /* 0x000000b1b000720c */ /* 0x008fea0003f04270 */
        /* <DEDUP_REMOVED lines=22> */
[----:B------:R-:W-:Y:S01]  /*a130*/  MOV R141, R145 ;  /* 0x00000091008d7202 */ /* 0x000fe20000000f00 */
[C---:B------:R-:W-:Y:S01]  /*a140*/  HMMA.16816.F32 R120, R136.reuse, R142, R120 ;  /* 0x0000008e8878723c */ /* 0x040fe20000001878 */
[----:B------:R-:W1:Y:S03]  /*a150*/  LDSM.16.MT88.4 R144, [R241+0x5000] ;  /* 0x00500000f190783b */ /* 0x000e660000004200 */
[-C--:B------:R-:W-:Y:S04]  /*a160*/  F2FP.PACK_AB R170, R178, R141.reuse ;  /* 0x0000008db2aa723e */ /* 0x080fe800000000ff */
        /* <DEDUP_REMOVED lines=10> */
[C---:B------:R-:W-:Y:S07]  /*a210*/  HMMA.16816.F32 R144, R168.reuse, R146, R16 ;  /* 0x00000092a890723c */ /* 0x040fee0000001810 */
[----:B------:R-:W-:Y:S02]  /*a220*/  MOV R19, R141 ;  /* 0x0000008d00137202 */ /* 0x000fe40000000f00 */
        /* <DEDUP_REMOVED lines=39> */
[----:B------:R-:W-:Y:S02]  /*a4a0*/  FADD.FTZ R2, R179, R0 ;  /* 0x00000000b3027221 */ /* 0x000fe40000010000 */
[----:B------:R-:W-:Y:S02]  /*a4b0*/  FADD.FTZ R0, R173, R4 ;  /* 0x00000004ad007221 */ /* 0x000fe40000010000 */
[----:B------:R-:W-:Y:S04]  /*a4c0*/  FADD.FTZ R2, R19, R2 ;  /* 0x0000000213027221 */ /* 0x000fe80000010000 */
[----:B------:R-:W-:Y:S01]  /*a4d0*/  FADD.FTZ R4, R178, R2 ;  /* 0x00000002b2047221 */ /* 0x000fe20000010000 */
[----:B------:R-:W-:Y:S01]  /*a4e0*/  IADD3 R2, R176, -0x1, RZ ;  /* 0xffffffffb0027810 */ /* 0x000fe20007ffe0ff */
[----:B------:R-:W-:Y:S01]  /*a4f0*/  FADD.FTZ R0, R132, R0 ;  /* 0x0000000084007221 */ /* 0x000fe20000010000 */
[-C--:B------:R-:W-:Y:S02]  /*a500*/  MOV R132, R3.reuse ;  /* 0x0000000300847202 */ /* 0x080fe40000000f00 */
[----:B------:R-:W-:Y:S01]  /*a510*/  STL [R1+0x24], R4 ;  /* 0x0000240401007387 */ /* 0x000fe20000100800 */
[----:B------:R-:W-:Y:S01]  /*a520*/  FADD.FTZ R0, R134, R0 ;  /* 0x0000000086007221 */ /* 0x000fe20000010000 */
[----:B------:R-:W-:Y:S04]  /*a530*/  MOV R134, R3 ;  /* 0x0000000300867202 */ /* 0x000fe80000000f00 */
[----:B------:R1:W-:Y:S04]  /*a540*/  STL [R1+0x28], R0 ;  /* 0x0000280001007387 */ /* 0x0003e80000100800 */
[----:B------:R2:W-:Y:S01]  /*a550*/  STL [R1+0x20], R2 ;  /* 0x0000200201007387 */ /* 0x0005e20000100800 */
[----:B-1----:R-:W-:Y:S02]  /*a560*/  MOV R0, R2 ;  /* 0x0000000200007202 */ /* 0x002fe40000000f00 */
[----:B--2---:R-:W-:Y:S03]  /*a570*/  MOV R2, R133 ;  /* 0x0000008500027202 */ /* 0x004fe60000000f00 */
[----:B------:R1:W-:Y:S01]  /*a580*/  STL [R1+0x1c], R0 ;  /* 0x00001c0001007387 */ /* 0x0003e20000100800 */
[----:B------:R-:W-:-:S05]  /*a590*/  @P0 BRA `(.L_x_436) ;  /* 0xffffc62000000947 */ /* 0x000fca000383ffff */
.L_x_423:
[----:B-1----:R-:W2:Y:S04]  /*a5a0*/  LDL R0, [R1+0x68] ;  /* 0x0000680001007983 */ /* 0x002ea80000100800 */
[----:B------:R-:W3:Y:S04]  /*a5b0*/  LDL R4, [R1+0x34] ;  /* 0x0000340001047983 */ /* 0x000ee80000100800 */
[----:B------:R-:W3:Y:S01]  /*a5c0*/  LDL R3, [R1+0x38] ;  /* 0x0000380001037983 */ /* 0x000ee20000100800 */
[----:B------:R-:W-:-:S05]  /*a5d0*/  IMAD.MOV.U32 R5, RZ, RZ, c[0x0][0x2c4] ;  /* 0x0000b100ff057624 */ /* 0x000fca00078e00ff */
[----:B------:R-:W-:Y:S01]  /*a5e0*/  ISETP.NE.AND P0, PT, R5, 0x1, PT ;  /* 0x000000010500780c */ /* 0x000fe20003f05270 */
[----:B------:R-:W-:Y:S01]  /*a5f0*/  IMAD.MOV.U32 R5, RZ, RZ, c[0x0][0x32c] ;  /* 0x0000cb00ff057624 */ /* 0x000fe200078e00ff */
[----:B--2---:R-:W-:-:S11]  /*a600*/  IADD3 R0, R0, 0x7f, RZ ;  /* 0x0000007f00007810 */ /* 0x004fd60007ffe0ff */
[----:B------:R-:W-:-:S05]  /*a610*/  @P0 IMAD.HI.U32 R2, R0, c[0x0][0x2c8], RZ ;  /* 0x0000b20000020a27 */ /* 0x000fca00078e00ff */
[----:B------:R-:W-:Y:S02]  /*a620*/  @P0 SHF.R.U32.HI R0, RZ, c[0x0][0x2cc], R2 ;  /* 0x0000b300ff000a19 */ /* 0x000fe40000011602 */
[----:B------:R-:W-:Y:S02]  /*a630*/  ISETP.GE.AND P0, PT, R5, 0x1, PT ;  /* 0x000000010500780c */ /* 0x000fe40003f06270 */
[----:B---3--:R-:W-:-:S05]  /*a640*/  IADD3 R2, R3, 0x1, -R4 ;  /* 0x0000000103027810 */ /* 0x008fca0007ffe804 */
[----:B------:R-:W-:-:S05]  /*a650*/  IMAD.IADD R0, R2, 0x1, R0 ;  /* 0x0000000102007824 */ /* 0x000fca00078e0200 */
[----:B------:R-:W-:Y:S01]  /*a660*/  IADD3 R2, R0, -c[0x0][0x324], RZ ;  /* 0x8000c90000027a10 */ /* 0x000fe20007ffe0ff */
[----:B------:R-:W-:Y:S05]  /*a670*/  @!P0 BRA `(.L_x_437) ;  /* 0x0000011000008947 */ /* 0x000fea0003800000 */
[----:B------:R-:W-:Y:S01]  /*a680*/  ISETP.GT.AND P0, PT, R0, -0x1, PT ;  /* 0xffffffff0000780c */ /* 0x000fe20003f04270 */
[----:B------:R-:W-:-:S12]  /*a690*/  BSSY B0, `(.L_x_438) ;  /* 0x000000d000007945 */ /* 0x000fd80003800000 */
        /* <DEDUP_REMOVED lines=8> */
.L_x_439:
[----:B------:R-:W-:-:S04]  /*a720*/  MOV R3, c[0x0][0x32c] ;  /* 0x0000cb0000037a02 */ /* 0x000fc80000000f00 */
[----:B------:R-:W-:-:S13]  /*a730*/  ISETP.NE.AND P0, PT, R3, 0x1, PT ;  /* 0x000000010300780c */ /* 0x000fda0003f05270 */
[----:B------:R-:W-:-:S05]  /*a740*/  @P0 IMAD.HI.U32 R3, R0, c[0x0][0x330], RZ ;  /* 0x0000cc0000030a27 */ /* 0x000fca00078e00ff */
[----:B------:R-:W-:Y:S02]  /*a750*/  @P0 SHF.R.U32.HI R0, RZ, c[0x0][0x334], R3 ;  /* 0x0000cd00ff000a19 */ /* 0x000fe40000011603 */
.L_x_440:
[----:B------:R-:W-:Y:S05]  /*a760*/  BSYNC B0 ;  /* 0x0000000000007941 */ /* 0x000fea0003800000 */
.L_x_438:
[----:B------:R-:W-:-:S05]  /*a770*/  IMAD R0, R0, c[0x0][0x32c], RZ ;  /* 0x0000cb0000007a24 */ /* 0x000fca00078e02ff */
[----:B------:R-:W-:Y:S02]  /*a780*/  IMNMX R2, R2, R0, !PT ;  /* 0x0000000002027217 */ /* 0x000fe40007800200 */
.L_x_437:
[----:B------:R-:W2:Y:S04]  /*a790*/  LDL R0, [R1+0x20] ;  /* 0x0000200001007983 */ /* 0x000ea80000100800 */
[----:B------:R-:W3:Y:S01]  /*a7a0*/  LDL R4, [R1+0x30] ;  /* 0x0000300001047983 */ /* 0x000ee20000100800 */
[----:B------:R-:W-:-:S05]  /*a7b0*/  IADD3 R2, R2, 0x2f, RZ ;  /* 0x0000002f02027810 */ /* 0x000fca0007ffe0ff */
[----:B------:R-:W-:-:S04]  /*a7c0*/  IMAD.HI R2, R2, 0x2aaaaaab, RZ ;  /* 0x2aaaaaab02027827 */ /* 0x000fc800078e02ff */
[----:B--2---:R-:W-:Y:S01]  /*a7d0*/  IMAD.MOV.U32 R3, RZ, RZ, R0 ;  /* 0x000000ffff037224 */ /* 0x004fe200078e0000 */
[----:B------:R-:W-:-:S04]  /*a7e0*/  SHF.R.U32.HI R0, RZ, 0x1f, R2 ;  /* 0x0000001fff007819 */ /* 0x000fc80000011602 */
[----:B------:R-:W-:-:S04]  /*a7f0*/  LEA.HI.SX32 R0, R2, R0, 0x1d ;  /* 0x0000000002007211 */ /* 0x000fc800078feaff */
[----:B---3--:R-:W-:-:S04]  /*a800*/  IMNMX R4, R4, R0, !PT ;  /* 0x0000000004047217 */ /* 0x008fc80007800200 */
[----:B------:R-:W-:Y:S01]  /*a810*/  ISETP.GE.AND P0, PT, R3, R4, PT ;  /* 0x000000040300720c */ /* 0x000fe20003f06270 */
[----:B------:R1:W-:-:S12]  /*a820*/  STL [R1+0x64], R4 ;  /* 0x0000640401007387 */ /* 0x0003d80000100800 */
[----:B------:R-:W-:Y:S05]  /*a830*/  @!P0 BRA `(.L_x_441) ;  /* 0x00002da000008947 */ /* 0x000fea0003800000 */
.L_x_446:
[----:B------:R-:W2:Y:S01]  /*a840*/  LDL R2, [R1] ;  /* 0x0000000001027983 */ /* 0x000ea20000100800 */
[----:B------:R-:W-:Y:S04]  /*a850*/  DEPBAR.LE SB0, 0x0 ;  /* 0x000080000000791a */ /* 0x000fe80000000000 */
[----:B------:R-:W3:Y:S01]  /*a860*/  LDL R134, [R1+0x20] ;  /* 0x0000200001867983 */ /* 0x000ee20000100800 */
[----:B------:R-:W-:Y:S01]  /*a870*/  WARPSYNC 0xffffffff ;  /* 0xffffffff00007948 */ /* 0x000fe20003800000 */
[----:B------:R-:W-:Y:S02]  /*a880*/  BSSY B0, `(.L_x_442) ;  /* 0x0000036000007945 */ /* 0x000fe40003800000 */
[----:B------:R-:W4:Y:S04]  /*a890*/  LDL R13, [R1+0x30] ;  /* 0x00003000010d7983 */ /* 0x000f280000100800 */
[----:B------:R-:W5:Y:S04]  /*a8a0*/  LDL R0, [R1+0x14] ;  /* 0x0000140001007983 */ /* 0x000f680000100800 */
[----:B------:R-:W-:Y:S06]  /*a8b0*/  BAR.SYNC.DEFER_BLOCKING 0x0 ;  /* 0x0000000000007b1d */ /* 0x000fec0000010000 */
[----:B------:R-:W1:Y:S04]  /*a8c0*/  LDSM.16.M88.4 R8, [R135] ;  /* 0x000000008708783b */ /* 0x000e680000000200 */
[----:B------:R-:W1:Y:S04]  /*a8d0*/  LDSM.16.M88.4 R16, [R135+0x800] ;  /* 0x000800008710783b */ /* 0x000e680000000200 */
[----:B------:R-:W1:Y:S04]  /*a8e0*/  LDSM.16.M88.4 R24, [R135+0x1000] ;  /* 0x001000008718783b */ /* 0x000e680000000200 */
[----:B------:R-:W1:Y:S04]  /*a8f0*/  LDSM.16.M88.4 R168, [R242] ;  /* 0x00000000f2a8783b */ /* 0x000e680000000200 */
[----:B------:R-:W1:Y:S04]  /*a900*/  LDSM.16.M88.4 R172, [R252] ;  /* 0x00000000fcac783b */ /* 0x000e680000000200 */
[----:B--2---:R2:W1:Y:S04]  /*a910*/  LDSM.16.M88.4 R176, [R2] ;  /* 0x0000000002b0783b */ /* 0x0044680000000200 */
[----:B---3--:R3:W-:Y:S01]  /*a920*/  STL [R1+0x60], R134 ;  /* 0x0000608601007387 */ /* 0x0087e20000100800 */
[----:B----4-:R-:W-:Y:S02]  /*a930*/  ISETP.GT.AND P0, PT, R13, R134, PT ;  /* 0x000000860d00720c */ /* 0x010fe40003f04270 */
[C---:B-----5:R-:W-:Y:S02]  /*a940*/  LOP3.LUT P6, RZ, R0.reuse, 0x100, RZ, 0xc0, !PT ;  /* 0x0000010000ff7812 */ /* 0x060fe400078cc0ff */
[C---:B------:R-:W-:Y:S02]  /*a950*/  LOP3.LUT P5, RZ, R0.reuse, 0x80, RZ, 0xc0, !PT ;  /* 0x0000008000ff7812 */ /* 0x040fe400078ac0ff */
[----:B------:R-:W-:Y:S01]  /*a960*/  LOP3.LUT P4, RZ, R0, 0x40, RZ, 0xc0, !PT ;  /* 0x0000004000ff7812 */ /* 0x000fe2000788c0ff */
[----:B--2---:R-:W-:Y:S06]  /*a970*/  IMAD.MOV.U32 R2, RZ, RZ, R133 ;  /* 0x000000ffff027224 */ /* 0x004fec00078e0085 */
[----:B------:R-:W-:-:S05]  /*a980*/  @P0 BRA `(.L_x_443) ;  /* 0x0000025000000947 */ /* 0x000fca0003800000 */
[----:B------:R-:W2:Y:S01]  /*a990*/  LDL.64 R22, [R1+0x58] ;  /* 0x0000580001167983 */ /* 0x000ea20000100a00 */
[----:B------:R-:W-:Y:S01]  /*a9a0*/  LOP3.LUT P3, RZ, R0, 0x200, RZ, 0xc0, !PT ;  /* 0x0000020000ff7812 */ /* 0x000fe2000786c0ff */
[----:B-1----:R-:W-:Y:S01]  /*a9b0*/  IMAD.WIDE.U32 R4, R134, c[0x0][0x208], RZ ;  /* 0x0000820086047a25 */ /* 0x002fe200078e00ff */
[----:B------:R-:W-:Y:S01]  /*a9c0*/  SHF.R.S32.HI R0, RZ, 0x1f, R134 ;  /* 0x0000001fff007819 */ /* 0x000fe20000011486 */
[----:B------:R-:W4:Y:S04]  /*a9d0*/  LDL.64 R20, [R1+0x48] ;  /* 0x0000480001147983 */ /* 0x000f280000100a00 */
        /* <DEDUP_REMOVED lines=11> */
[----:B--2---:R-:W-:Y:S01]  /*aa90*/  IADD3 R5, P1, R22, R4, RZ ;  /* 0x0000000416057210 */ /* 0x004fe20007f3e0ff */
[----:B------:R-:W-:Y:S05]  /*aaa0*/  @!P2 IMAD.MOV.U32 R4, RZ, RZ, c[0x0][0x20c] ;  /* 0x00008300ff04a624 */ /* 0x000fea00078e00ff */
[----:B------:R-:W-:Y:S01]  /*aab0*/  @!P2 LEA.HI.X R4, R0, R3, R4, 0x5, P0 ;  /* 0x000000030004a211 */ /* 0x000fe200000f2c04 */
[----:B----4-:R-:W-:Y:S01]  /*aac0*/  IMAD.X R3, R3, 0x1, R21, P1 ;  /* 0x0000000103037824 */ /* 0x010fe200008e0615 */
        /* <DEDUP_REMOVED lines=17> */
.L_x_443:
[----:B------:R-:W-:Y:S05]  /*abe0*/  BSYNC B0 ;  /* 0x0000000000007941 */ /* 0x000fea0003800000 */
.L_x_442:
[C---:B-1----:R-:W-:Y:S01]  /*abf0*/  HMMA.16816.F32 R4, R160.reuse, R8, RZ ;  /* 0x00000008a004723c */ /* 0x042fe200000018ff */
        /* <DEDUP_REMOVED lines=136> */
[----:B------:R-:W-:Y:S04]  /*b480*/  FMUL.FTZ R0, R4, c[0x0][0x320] ;  /* 0x0000c80004007a20 */ /* 0x000fe80000410000 */
[----:B------:R2:W-:Y:S04]  /*b490*/  MUFU.TANH R176, R0 ;  /* 0x0000000000b07308 */ /* 0x0005e80000002400 */
[----:B------:R-:W-:Y:S01]  /*b4a0*/  FMUL.FTZ R11, R11, c[0x0][0x320] ;  /* 0x0000c8000b0b7a20 */ /* 0x000fe20000410000 */
[C---:B-1----:R-:W-:Y:S03]  /*b4b0*/  HMMA.16816.F32 R12, R232.reuse, R168, R12 ;  /* 0x000000a8e80c723c */ /* 0x042fe6000000180c */
[----:B------:R-:W-:Y:S02]  /*b4c0*/  FMUL.FTZ R10, R10, c[0x0][0x320] ;  /* 0x0000c8000a0a7a20 */ /* 0x000fe40000410000 */
[----:B------:R-:W-:Y:S03]  /*b4d0*/  MUFU.TANH R177, R11 ;  /* 0x0000000b00b17308 */ /* 0x000fe60000002400 */
[C---:B------:R-:W-:Y:S07]  /*b4e0*/  HMMA.16816.F32 R16, R232.reuse, R170, R16 ;  /* 0x000000aae810723c */ /* 0x040fee0000001810 */
[----:B------:R-:W-:Y:S01]  /*b4f0*/  MUFU.TANH R178, R10 ;  /* 0x0000000a00b27308 */ /* 0x000fe20000002400 */
[----:B--2---:R-:W-:Y:S09]  /*b500*/  FMUL.FTZ R0, R5, c[0x0][0x320] ;  /* 0x0000c80005007a20 */ /* 0x004ff20000410000 */
[----:B------:R1:W-:Y:S02]  /*b510*/  MUFU.TANH R175, R0 ;  /* 0x0000000000af7308 */ /* 0x0003e40000002400 */
[----:B-1----:R-:W-:Y:S08]  /*b520*/  FMUL.FTZ R0, R6, c[0x0][0x320] ;  /* 0x0000c80006007a20 */ /* 0x002ff00000410000 */
[----:B------:R1:W-:Y:S02]  /*b530*/  MUFU.TANH R179, R0 ;  /* 0x0000000000b37308 */ /* 0x0003e40000002400 */
[----:B-1----:R-:W-:Y:S08]  /*b540*/  FMUL.FTZ R0, R7, c[0x0][0x320] ;  /* 0x0000c80007007a20 */ /* 0x002ff00000410000 */
[----:B------:R1:W2:Y:S02]  /*b550*/  MUFU.TANH R4, R0 ;  /* 0x0000000000047308 */ /* 0x0002a40000002400 */
[----:B-1----:R-:W-:Y:S01]  /*b560*/  FMUL.FTZ R0, R8, c[0x0][0x320] ;  /* 0x0000c80008007a20 */ /* 0x002fe20000410000 */
[----:B--2---:R-:W-:Y:S01]  /*b570*/  STL [R1+0x1c], R4 ;  /* 0x00001c0401007387 */ /* 0x004fe20000100800 */
[----:B------:R-:W-:Y:S01]  /*b580*/  MOV R8, R3 ;  /* 0x0000000300087202 */ /* 0x000fe20000000f00 */
[----:B------:R-:W-:Y:S05]  /*b590*/  FMUL.FTZ R3, R13, c[0x0][0x320] ;  /* 0x0000c8000d037a20 */ /* 0x000fea0000410000 */
[----:B------:R1:W2:Y:S01]  /*b5a0*/  MUFU.TANH R174, R0 ;  /* 0x0000000000ae7308 */ /* 0x0002a20000002400 */
[----:B------:R-:W4:Y:S01]  /*b5b0*/  LDSM.16.M88.4 R4, [R236+0x5800] ;  /* 0x00580000ec04783b */ /* 0x000f220000000200 */
[----:B------:R-:W-:Y:S07]  /*b5c0*/  DEPBAR.LE SB0, 0x0 ;  /* 0x000080000000791a */ /* 0x000fee0000000000 */
[----:B------:R-:W-:Y:S01]  /*b5d0*/  BAR.SYNC.DEFER_BLOCKING 0x0 ;  /* 0x0000000000007b1d */ /* 0x000fe20000010000 */
[----:B-1----:R-:W-:Y:S01]  /*b5e0*/  FMUL.FTZ R0, R9, c[0x0][0x320] ;  /* 0x0000c80009007a20 */ /* 0x002fe20000410000 */
[----:B------:R-:W-:Y:S04]  /*b5f0*/  MOV R9, R134 ;  /* 0x0000008600097202 */ /* 0x000fe80000000f00 */
[----:B---3--:R-:W1:Y:S10]  /*b600*/  MUFU.TANH R134, R3 ;  /* 0x0000000300867308 */ /* 0x008e740000002400 */
[----:B------:R3:W1:Y:S01]  /*b610*/  MUFU.TANH R172, R0 ;  /* 0x0000000000ac7308 */ /* 0x0006620000002400 */
[C---:B----4-:R-:W-:Y:S08]  /*b620*/  HMMA.16816.F32 R20, R232.reuse, R4, R20 ;  /* 0x00000004e814723c */ /* 0x050ff00000001814 */
[----:B------:R-:W-:Y:S04]  /*b630*/  HMMA.16816.F32 R24, R232, R6, R24 ;  /* 0x00000006e818723c */ /* 0x000fe80000001818 */
[----:B---3--:R-:W-:Y:S04]  /*b640*/  FMUL.FTZ R0, R12, c[0x0][0x320] ;  /* 0x0000c8000c007a20 */ /* 0x008fe80000410000 */
[----:B------:R3:W4:Y:S04]  /*b650*/  MUFU.TANH R168, R0 ;  /* 0x0000000000a87308 */ /* 0x0007280000002400 */
[----:B---3--:R-:W-:Y:S06]  /*b660*/  FMUL.FTZ R0, R14, c[0x0][0x320] ;  /* 0x0000c8000e007a20 */ /* 0x008fec0000410000 */
[----:B------:R3:W1:Y:S02]  /*b670*/  MUFU.TANH R173, R0 ;  /* 0x0000000000ad7308 */ /* 0x0006640000002400 */
[----:B---3--:R-:W-:Y:S08]  /*b680*/  FMUL.FTZ R0, R15, c[0x0][0x320] ;  /* 0x0000c8000f007a20 */ /* 0x008ff00000410000 */
        /* <DEDUP_REMOVED lines=11> */
[----:B---3--:R-:W-:Y:S01]  /*b740*/  FMUL.FTZ R0, R21, c[0x0][0x320] ;  /* 0x0000c80015007a20 */ /* 0x008fe20000410000 */
[----:B------:R-:W-:Y:S07]  /*b750*/  MOV R21, R9 ;  /* 0x0000000900157202 */ /* 0x000fee0000000f00 */
[----:B------:R3:W1:Y:S01]  /*b760*/  MUFU.TANH R12, R0 ;  /* 0x00000000000c7308 */ /* 0x0006620000002400 */
[----:B------:R-:W-:Y:S01]  /*b770*/  ISETP.GT.AND P0, PT, R21, R8, PT ;  /* 0x000000081500720c */ /* 0x000fe20003f04270 */
        /* <DEDUP_REMOVED lines=11> */
[----:B------:R3:W1:Y:S01]  /*b830*/  MUFU.TANH R3, R0 ;  /* 0x0000000000037308 */ /* 0x0006620000002400 */
[----:B------:R-:W-:-:S05]  /*b840*/  @!P0 BRA `(.L_x_445) ;  /* 0x000002c000008947 */ /* 0x000fca0003800000 */
[----:B--2-4-:R-:W2:Y:S01]  /*b850*/  LDL.64 R24, [R1+0x50] ;  /* 0x0000500001187983 */ /* 0x014ea20000100a00 */
[----:B---3--:R-:W-:Y:S03]  /*b860*/  IADD3 R0, R21, -0x1, RZ ;  /* 0xffffffff15007810 */ /* 0x008fe60007ffe0ff */
[----:B------:R-:W3:Y:S01]  /*b870*/  LDL.64 R22, [R1+0x40] ;  /* 0x0000400001167983 */ /* 0x000ee20000100a00 */
[----:B------:R-:W-:Y:S03]  /*b880*/  SHF.R.S32.HI R5, RZ, 0x1f, R0 ;  /* 0x0000001fff057819 */ /* 0x000fe60000011400 */
[----:B------:R-:W4:Y:S02]  /*b890*/  LDL R19, [R1+0x14] ;  /* 0x0000140001137983 */ /* 0x000f240000100800 */
[----:B------:R-:W-:Y:S02]  /*b8a0*/  IMAD R5, R5, c[0x0][0x1e0], RZ ;  /* 0x0000780005057a24 */ /* 0x000fe400078e02ff */
[----:B------:R-:W5:Y:S02]  /*b8b0*/  LDL R170, [R1+0x18] ;  /* 0x0000180001aa7983 */ /* 0x000f640000100800 */
[----:B------:R-:W-:Y:S02]  /*b8c0*/  IMAD R5, R0, c[0x0][0x1e4], R5 ;  /* 0x0000790000057a24 */ /* 0x000fe400078e0205 */
[----:B------:R-:W1:Y:S02]  /*b8d0*/  S2R R9, SR_TID.X ;  /* 0x0000000000097919 */ /* 0x000e640000002100 */
        /* <DEDUP_REMOVED lines=18> */
[----:B----4-:R-:W-:Y:S03]  /*ba00*/  LOP3.LUT P3, RZ, R19, 0x200, RZ, 0xc0, !PT ;  /* 0x0000020013ff7812 */ /* 0x010fe6000786c0ff */
        /* <DEDUP_REMOVED lines=8> */
[----:B-----5:R1:W-:Y:S04]  /*ba90*/  @P1 LDGSTS.E.BYPASS.LTC128B.128 [R170+0x14080], [R8.64], !P3 ;  /* 0x1408000008aa1fae */ /* 0x0203e8000d901d46 */
[----:B------:R1:W-:Y:S04]  /*baa0*/  @P1 LDGSTS.E.BYPASS.LTC128B.128 [R170+0x15880], [R8.64+0x80], !P6 ;  /* 0x1588008008aa1fae */ /* 0x0003e8000f101d46 */
[----:B------:R1:W-:Y:S04]  /*bab0*/  @P1 LDGSTS.E.BYPASS.LTC128B.128 [R170+0x17080], [R8.64+0x100], !P5 ;  /* 0x1708010008aa1fae */ /* 0x0003e8000e901d46 */
[----:B------:R1:W-:Y:S04]  /*bac0*/  @P1 LDGSTS.E.BYPASS.LTC128B.128 [R170+0x18880], [R8.64+0x180], !P4 ;  /* 0x1888018008aa1fae */ /* 0x0003e8000e101d46 */
[----:B------:R1:W-:Y:S04]  /*bad0*/  @P0 LDGSTS.E.BYPASS.LTC128B.128 [R170+0x15080], [R6.64], !P3 ;  /* 0x1508000006aa0fae */ /* 0x0003e8000d901d46 */
[----:B------:R1:W-:Y:S04]  /*bae0*/  @P0 LDGSTS.E.BYPASS.LTC128B.128 [R170+0x16880], [R6.64+0x80], !P6 ;  /* 0x1688008006aa0fae */ /* 0x0003e8000f101d46 */
[----:B------:R1:W-:Y:S04]  /*baf0*/  @P0 LDGSTS.E.BYPASS.LTC128B.128 [R170+0x18080], [R6.64+0x100], !P5 ;  /* 0x1808010006aa0fae */ /* 0x0003e8000e901d46 */
[----:B------:R1:W-:Y:S02]  /*bb00*/  @P0 LDGSTS.E.BYPASS.LTC128B.128 [R170+0x19880], [R6.64+0x180], !P4 ;  /* 0x1988018006aa0fae */ /* 0x0003e4000e101d46 */
.L_x_445:
[----:B--2-4-:R-:W-:Y:S05]  /*bb10*/  BSYNC B0 ;  /* 0x0000000000007941 */ /* 0x014fea0003800000 */
.L_x_444:
[----:B-1----:R-:W2:Y:S01]  /*bb20*/  LDL.LU R9, [R1+0x24] ;  /* 0x0000240001097983 */ /* 0x002ea20000300800 */
[----:B---3--:R-:W-:Y:S03]  /*bb30*/  FMNMX.FTZ R0, R176, R133, !PT ;  /* 0x00000085b0007209 */ /* 0x008fe60007810000 */
[----:B------:R-:W3:Y:S01]  /*bb40*/  LDL.LU R27, [R1+0x1c] ;  /* 0x00001c00011b7983 */ /* 0x000ee20000300800 */
[----:B------:R-:W-:Y:S03]  /*bb50*/  FMNMX.FTZ R0, R175, R0, !PT ;  /* 0x00000000af007209 */ /* 0x000fe60007810000 */
        /* <DEDUP_REMOVED lines=19> */
[----:B------:R1:W4:Y:S01]  /*bc90*/  MUFU.EX2 R6, R0 ;  /* 0x0000000000067308 */ /* 0x0003220000000800 */
        /* <DEDUP_REMOVED lines=11> */
[----:B------:R-:W5:Y:S01]  /*bd50*/  MUFU.EX2 R7, R7 ;  /* 0x0000000700077308 */ /* 0x000f620000000800 */
[----:B-1----:R-:W-:Y:S02]  /*bd60*/  FFMA.FTZ R0, R172, c[0x0][0x2d0], -R2 ;  /* 0x0000b400ac007a23 */ /* 0x002fe40000010802 */
[C---:B----4-:R-:W-:Y:S01]  /*bd70*/  FMUL.FTZ R13, R6.reuse, R149 ;  /* 0x00000095060d7220 */ /* 0x050fe20000410000 */
[----:B------:R-:W-:Y:S01]  /*bd80*/  MOV R149, R25 ;  /* 0x0000001900957202 */ /* 0x000fe20000000f00 */
[C---:B------:R-:W-:Y:S05]  /*bd90*/  FMUL.FTZ R25, R6.reuse, R137 ;  /* 0x0000008906197220 */ /* 0x040fea0000410000 */
[----:B------:R-:W-:Y:S01]  /*bda0*/  MUFU.EX2 R2, R0 ;  /* 0x0000000000027308 */ /* 0x000fe20000000800 */
[C---:B------:R-:W-:Y:S01]  /*bdb0*/  FMUL.FTZ R16, R6.reuse, R144 ;  /* 0x0000009006107220 */ /* 0x040fe20000410000 */
[----:B------:R-:W-:Y:S01]  /*bdc0*/  MOV R144, R26 ;  /* 0x0000001a00907202 */ /* 0x000fe20000000f00 */
[C---:B------:R-:W-:Y:S02]  /*bdd0*/  FMUL.FTZ R12, R6.reuse, R148 ;  /* 0x00000094060c7220 */ /* 0x040fe40000410000 */
[C---:B------:R-:W-:Y:S02]  /*bde0*/  FMUL.FTZ R28, R6.reuse, R28 ;  /* 0x0000001c061c7220 */ /* 0x040fe40000410000 */
[C---:B------:R-:W-:Y:S02]  /*bdf0*/  FMUL.FTZ R29, R6.reuse, R29 ;  /* 0x0000001d061d7220 */ /* 0x040fe40000410000 */
[C---:B------:R-:W-:Y:S01]  /*be00*/  FMUL.FTZ R32, R6.reuse, R32 ;  /* 0x0000002006207220 */ /* 0x040fe20000410000 */
[----:B------:R-:W1:Y:S01]  /*be10*/  MUFU.EX2 R5, R5 ;  /* 0x0000000500057308 */ /* 0x000e620000000800 */
[C---:B------:R-:W-:Y:S02]  /*be20*/  FMUL.FTZ R33, R6.reuse, R33 ;  /* 0x0000002106217220 */ /* 0x040fe40000410000 */
[C---:B------:R-:W-:Y:S01]  /*be30*/  FMUL.FTZ R36, R6.reuse, R36 ;  /* 0x0000002406247220 */ /* 0x040fe20000410000 */
[C---:B-----5:R-:W-:Y:S01]  /*be40*/  F2FP.PACK_AB R168, R7.reuse, R8 ;  /* 0x0000000807a8723e */ /* 0x060fe200000000ff */
        /* <DEDUP_REMOVED lines=54> */
[----:B---3--:R-:W-:Y:S04]  /*c1b0*/  FMNMX.FTZ R0, R27, R0, !PT ;  /* 0x000000001b007209 */ /* 0x008fe80007810000 */
        /* <DEDUP_REMOVED lines=19> */
[--C-:B------:R-:W-:Y:S01]  /*c2f0*/  FFMA.FTZ R179, R4, c[0x0][0x2d0], -R5.reuse ;  /* 0x0000b40004b37a23 */ /* 0x100fe20000010805 */
        /* <DEDUP_REMOVED lines=9> */
[C---:B------:R-:W-:Y:S01]  /*c390*/  FMUL.FTZ R17, R6.reuse, R145 ;  /* 0x0000009106117220 */ /* 0x040fe20000410000 */
[----:B------:R-:W-:Y:S01]  /*c3a0*/  MOV R145, R19 ;  /* 0x0000001300917202 */ /* 0x000fe20000000f00 */
[--C-:B------:R-:W-:Y:S02]  /*c3b0*/  FFMA.FTZ R173, R173, c[0x0][0x2d0], -R5.reuse ;  /* 0x0000b400adad7a23 */ /* 0x100fe40000010805 */
[----:B------:R-:W-:Y:S01]  /*c3c0*/  FFMA.FTZ R172, R171, c[0x0][0x2d0], -R5 ;  /* 0x0000b400abac7a23 */ /* 0x000fe20000010805 */
[----:B------:R-:W4:Y:S01]  /*c3d0*/  MUFU.EX2 R7, R7 ;  /* 0x0000000700077308 */ /* 0x000f220000000800 */
[C---:B------:R-:W-:Y:S01]  /*c3e0*/  FMUL.FTZ R5, R6.reuse, R157 ;  /* 0x0000009d06057220 */ /* 0x040fe20000410000 */
[----:B------:R-:W-:Y:S01]  /*c3f0*/  MOV R157, R21 ;  /* 0x00000015009d7202 */ /* 0x000fe20000000f00 */
[----:B------:R-:W-:Y:S01]  /*c400*/  FMUL.FTZ R21, R6, R141 ;  /* 0x0000008d06157220 */ /* 0x000fe20000410000 */
[----:B------:R-:W-:Y:S01]  /*c410*/  MOV R141, R10 ;  /* 0x0000000a008d7202 */ /* 0x000fe20000000f00 */
[C---:B-1----:R-:W-:Y:S02]  /*c420*/  FMUL.FTZ R26, R0.reuse, R138 ;  /* 0x0000008a001a7220 */ /* 0x042fe40000410000 */
[C---:B------:R-:W-:Y:S02]  /*c430*/  FMUL.FTZ R27, R0.reuse, R139 ;  /* 0x0000008b001b7220 */ /* 0x040fe40000410000 */
[C---:B------:R-:W-:Y:S02]  /*c440*/  FMUL.FTZ R18, R0.reuse, R146 ;  /* 0x0000009200127220 */ /* 0x040fe40000410000 */
[C---:B------:R-:W-:Y:S02]  /*c450*/  FMUL.FTZ R19, R0.reuse, R147 ;  /* 0x0000009300137220 */ /* 0x040fe40000410000 */
[----:B------:R-:W-:Y:S02]  /*c460*/  FMUL.FTZ R10, R0, R154 ;  /* 0x0000009a000a7220 */ /* 0x000fe40000410000 */
[C---:B---3--:R-:W-:Y:S01]  /*c470*/  FMUL.FTZ R8, R6.reuse, R152 ;  /* 0x0000009806087220 */ /* 0x048fe20000410000 */
[----:B------:R-:W-:Y:S01]  /*c480*/  MOV R152, R24 ;  /* 0x0000001800987202 */ /* 0x000fe20000000f00 */
[----:B------:R-:W-:Y:S02]  /*c490*/  FMUL.FTZ R24, R6, R136 ;  /* 0x0000008806187220 */ /* 0x000fe40000410000 */
[----:B------:R-:W1:Y:S01]  /*c4a0*/  LDSM.16.MT88.4 R136, [R238] ;  /* 0x00000000ee88783b */ /* 0x000e620000004200 */
[C---:B------:R-:W-:Y:S02]  /*c4b0*/  FMUL.FTZ R14, R0.reuse, R150 ;  /* 0x00000096000e7220 */ /* 0x040fe40000410000 */
[C---:B------:R-:W-:Y:S01]  /*c4c0*/  FMUL.FTZ R15, R0.reuse, R151 ;  /* 0x00000097000f7220 */ /* 0x040fe20000410000 */
[----:B------:R-:W-:Y:S01]  /*c4d0*/  MUFU.EX2 R150, R134 ;  /* 0x0000008600967308 */ /* 0x000fe20000000800 */
[----:B----4-:R-:W-:Y:S01]  /*c4e0*/  F2FP.PACK_AB R169, R7, R4 ;  /* 0x0000000407a9723e */ /* 0x010fe200000000ff */
        /* <DEDUP_REMOVED lines=42> */
[----:B---3--:R-:W-:Y:S01]  /*c790*/  MOV R179, R157 ;  /* 0x0000009d00b37202 */ /* 0x008fe20000000f00 */
[C---:B------:R-:W-:Y:S02]  /*c7a0*/  FMUL.FTZ R103, R0.reuse, R103 ;  /* 0x0000006700677220 */ /* 0x040fe40000410000 */
[C---:B------:R-:W-:Y:S01]  /*c7b0*/  FMUL.FTZ R106, R0.reuse, R106 ;  /* 0x0000006a006a7220 */ /* 0x040fe20000410000 */
[----:B------:R-:W-:Y:S01]  /*c7c0*/  IADD3 R179, R179, -0x1, RZ ;  /* 0xffffffffb3b37810 */ /* 0x000fe20007ffe0ff */
        /* <DEDUP_REMOVED lines=16> */
[----:B------:R-:W-:Y:S02]  /*c8d0*/  FADD.FTZ R3, R7, R3 ;  /* 0x0000000307037221 */ /* 0x000fe40000010000 */
[----:B------:R-:W-:Y:S02]  /*c8e0*/  FMUL.FTZ R7, R0, R159 ;  /* 0x0000009f00077220 */ /* 0x000fe40000410000 */
[----:B------:R-:W2:Y:S01]  /*c8f0*/  LDL R159, [R1+0x4] ;  /* 0x00000400019f7983 */ /* 0x000ea20000100800 */
[----:B------:R-:W-:Y:S01]  /*c900*/  FMUL.FTZ R9, R6, R153 ;  /* 0x0000009906097220 */ /* 0x000fe20000410000 */
[----:B------:R-:W-:Y:S01]  /*c910*/  MOV R153, R23 ;  /* 0x0000001700997202 */ /* 0x000fe20000000f00 */
[----:B------:R-:W-:Y:S02]  /*c920*/  FMUL.FTZ R23, R0, R143 ;  /* 0x0000008f00177220 */ /* 0x000fe40000410000 */
[----:B------:R-:W-:Y:S01]  /*c930*/  FMUL.FTZ R20, R6, R140 ;  /* 0x0000008c06147220 */ /* 0x000fe20000410000 */
[----:B------:R-:W-:Y:S01]  /*c940*/  MOV R140, R11 ;  /* 0x0000000b008c7202 */ /* 0x000fe20000000f00 */
[C---:B------:R-:W-:Y:S02]  /*c950*/  FMUL.FTZ R11, R0.reuse, R155 ;  /* 0x0000009b000b7220 */ /* 0x040fe40000410000 */
[C---:B------:R-:W-:Y:S01]  /*c960*/  FMUL.FTZ R6, R0.reuse, R158 ;  /* 0x0000009e00067220 */ /* 0x040fe20000410000 */
[----:B------:R-:W-:Y:S01]  /*c970*/  MOV R158, R22 ;  /* 0x00000016009e7202 */ /* 0x000fe20000000f00 */
[----:B------:R-:W-:Y:S01]  /*c980*/  FMUL.FTZ R22, R0, R142 ;  /* 0x0000008e00167220 */ /* 0x000fe20000410000 */
[----:B------:R-:W-:Y:S01]  /*c990*/  MOV R154, R140 ;  /* 0x0000008c009a7202 */ /* 0x000fe20000000f00 */
[----:B------:R-:W3:Y:S10]  /*c9a0*/  MUFU.EX2 R0, R132 ;  /* 0x0000008400007308 */ /* 0x000ef40000000800 */
[----:B------:R-:W4:Y:S10]  /*c9b0*/  MUFU.EX2 R132, R144 ;  /* 0x0000009000847308 */ /* 0x000f340000000800 */
[----:B------:R-:W-:Y:S01]  /*c9c0*/  MUFU.EX2 R144, R156 ;  /* 0x0000009c00907308 */ /* 0x000fe20000000800 */
[----:B---3--:R-:W-:Y:S01]  /*c9d0*/  F2FP.PACK_AB R171, R150, R0 ;  /* 0x0000000096ab723e */ /* 0x008fe200000000ff */
[----:B------:R-:W-:Y:S08]  /*c9e0*/  FADD.FTZ R148, R0, R3 ;  /* 0x0000000300947221 */ /* 0x000ff00000010000 */
[----:B------:R-:W3:Y:S01]  /*c9f0*/  MUFU.EX2 R3, R149 ;  /* 0x0000009500037308 */ /* 0x000ee20000000800 */
[C---:B-1----:R-:W-:Y:S05]  /*ca00*/  HMMA.16816.F32 R4, R168.reuse, R136, R4 ;  /* 0x00000088a804723c */ /* 0x042fea0000001804 */
[----:B----4-:R-:W-:Y:S01]  /*ca10*/  FADD.FTZ R0, R132, R154 ;  /* 0x0000009a84007221 */ /* 0x010fe20000010000 */
[----:B------:R-:W-:Y:S02]  /*ca20*/  MOV R154, R145 ;  /* 0x00000091009a7202 */ /* 0x000fe40000000f00 */
[C---:B------:R-:W-:Y:S01]  /*ca30*/  HMMA.16816.F32 R8, R168.reuse, R138, R8 ;  /* 0x0000008aa808723c */ /* 0x040fe20000001808 */
[----:B------:R-:W1:Y:S01]  /*ca40*/  LDSM.16.MT88.4 R136, [R240] ;  /* 0x00000000f088783b */ /* 0x000e620000004200 */
[----:B------:R-:W4:Y:S10]  /*ca50*/  MUFU.EX2 R149, R173 ;  /* 0x000000ad00957308 */ /* 0x000f340000000800 */
[----:B------:R-:W5:Y:S01]  /*ca60*/  MUFU.EX2 R156, R174 ;  /* 0x000000ae009c7308 */ /* 0x000f620000000800 */
[C---:B---3--:R-:W-:Y:S04]  /*ca70*/  FADD.FTZ R0, R3.reuse, R0 ;  /* 0x0000000003007221 */ /* 0x048fe80000010000 */
[----:B------:R-:W-:Y:S05]  /*ca80*/  FADD.FTZ R0, R144, R0 ;  /* 0x0000000090007221 */ /* 0x000fea0000010000 */
[----:B------:R-:W3:Y:S01]  /*ca90*/  MUFU.EX2 R174, R178 ;  /* 0x000000b200ae7308 */ /* 0x000ee20000000800 */
[C---:B------:R-:W-:Y:S01]  /*caa0*/  FADD.FTZ R0, R134.reuse, R0 ;  /* 0x0000000086007221 */ /* 0x040fe20000010000 */
[C---:B-1----:R-:W-:Y:S08]  /*cab0*/  HMMA.16816.F32 R12, R168.reuse, R136, R12 ;  /* 0x00000088a80c723c */ /* 0x042ff0000000180c */
[C---:B------:R-:W-:Y:S01]  /*cac0*/  HMMA.16816.F32 R16, R168.reuse, R138, R16 ;  /* 0x0000008aa810723c */ /* 0x040fe20000001810 */
[----:B------:R-:W1:Y:S07]  /*cad0*/  LDSM.16.MT88.4 R136, [R239] ;  /* 0x00000000ef88783b */ /* 0x000e6e0000004200 */
[C---:B-1----:R-:W-:Y:S08]  /*cae0*/  HMMA.16816.F32 R20, R168.reuse, R136, R20 ;  /* 0x00000088a814723c */ /* 0x042ff00000001814 */
[C---:B------:R-:W-:Y:S01]  /*caf0*/  HMMA.16816.F32 R24, R168.reuse, R138, R24 ;  /* 0x0000008aa818723c */ /* 0x040fe20000001818 */
[----:B--2---:R1:W2:Y:S03]  /*cb00*/  LDSM.16.MT88.4 R136, [R159] ;  /* 0x000000009f88783b */ /* 0x0042a60000004200 */
[----:B-1----:R-:W-:Y:S02]  /*cb10*/  MOV R159, R158 ;  /* 0x0000009e009f7202 */ /* 0x002fe40000000f00 */
[----:B------:R-:W-:Y:S03]  /*cb20*/  MOV R158, R141 ;  /* 0x0000008d009e7202 */ /* 0x000fe60000000f00 */
[----:B------:R-:W-:Y:S01]  /*cb30*/  LDSM.16.MT88.4 R140, [R238+0x800] ;  /* 0x00080000ee8c783b */ /* 0x000fe20000004200 */
[----:B------:R-:W1:Y:S01]  /*cb40*/  MUFU.EX2 R173, R158 ;  /* 0x0000009e00ad7308 */ /* 0x000e620000000800 */
        /* <DEDUP_REMOVED lines=38> */
[----:B------:R-:W-:Y:S01]  /*cdb0*/  HMMA.16816.F32 R128, R168, R138, R128 ;  /* 0x0000008aa880723c */ /* 0x000fe20000001880 */
[----:B------:R-:W2:Y:S03]  /*cdc0*/  MUFU.EX2 R132, R154 ;  /* 0x0000009a00847308 */ /* 0x000ea60000000800 */
[----:B----4-:R-:W-:Y:S03]  /*cdd0*/  F2FP.PACK_AB R137, R151, R149 ;  /* 0x000000959789723e */ /* 0x010fe600000000ff */
[----:B------:R-:W-:Y:S02]  /*cde0*/  F2FP.PACK_AB R138, R134, R144 ;  /* 0x00000090868a723e */ /* 0x000fe400000000ff */
[----:B------:R-:W4:Y:S02]  /*cdf0*/  LDSM.16.MT88.4 R144, [R240+0x800] ;  /* 0x00080000f090783b */ /* 0x000f240000004200 */
[----:B------:R-:W-:Y:S01]  /*ce00*/  MUFU.EX2 R134, R152 ;  /* 0x0000009800867308 */ /* 0x000fe20000000800 */
[----:B-----5:R-:W-:Y:S02]  /*ce10*/  F2FP.PACK_AB R139, R176, R156 ;  /* 0x0000009cb08b723e */ /* 0x020fe400000000ff */
[----:B---3--:R-:W-:Y:S02]  /*ce20*/  F2FP.PACK_AB R169, R175, R174 ;  /* 0x000000aeafa9723e */ /* 0x008fe400000000ff */
[----:B-1----:R-:W-:Y:S03]  /*ce30*/  F2FP.PACK_AB R171, R173, R172 ;  /* 0x000000acadab723e */ /* 0x002fe600000000ff */
[C---:B------:R-:W-:Y:S02]  /*ce40*/  HMMA.16816.F32 R4, R136.reuse, R140, R4 ;  /* 0x0000008c8804723c */ /* 0x040fe40000001804 */
[----:B------:R-:W1:Y:S03]  /*ce50*/  MUFU.EX2 R3, R159 ;  /* 0x0000009f00037308 */ /* 0x000e660000000800 */
[----:B--2---:R-:W-:Y:S03]  /*ce60*/  FADD.FTZ R0, R132, R0 ;  /* 0x0000000084007221 */ /* 0x004fe60000010000 */
[C---:B------:R-:W-:Y:S01]  /*ce70*/  HMMA.16816.F32 R8, R136.reuse, R142, R8 ;  /* 0x0000008e8808723c */ /* 0x040fe20000001808 */
[----:B------:R-:W2:Y:S03]  /*ce80*/  LDSM.16.MT88.4 R140, [R239+0x800] ;  /* 0x00080000ef8c783b */ /* 0x000ea60000004200 */
[C---:B-1----:R-:W-:Y:S01]  /*ce90*/  F2FP.PACK_AB R168, R3.reuse, R132 ;  /* 0x0000008403a8723e */ /* 0x042fe200000000ff */
[----:B------:R-:W-:Y:S01]  /*cea0*/  FADD.FTZ R0, R3, R0 ;  /* 0x0000000003007221 */ /* 0x000fe20000010000 */
[----:B------:R-:W-:Y:S01]  /*ceb0*/  MOV R132, R156 ;  /* 0x0000009c00847202 */ /* 0x000fe20000000f00 */
[----:B------:R-:W-:Y:S01]  /*cec0*/  FADD.FTZ R3, R150, R148 ;  /* 0x0000009496037221 */ /* 0x000fe20000010000 */
[C---:B----4-:R-:W-:Y:S08]  /*ced0*/  HMMA.16816.F32 R12, R136.reuse, R144, R12 ;  /* 0x00000090880c723c */ /* 0x050ff0000000180c */
        /* <DEDUP_REMOVED lines=39> */
[----:B------:R-:W2:Y:S07]  /*d150*/  MUFU.EX2 R140, R153 ;  /* 0x00000099008c7308 */ /* 0x000eae0000000800 */
[C---:B------:R-:W-:Y:S04]  /*d160*/  HMMA.16816.F32 R120, R136.reuse, R142, R120 ;  /* 0x0000008e8878723c */ /* 0x040fe80000001878 */
[----:B--2---:R-:W-:Y:S01]  /*d170*/  FADD.FTZ R0, R140, R0 ;  /* 0x000000008c007221 */ /* 0x004fe20000010000 */
[----:B------:R-:W2:Y:S01]  /*d180*/  LDSM.16.MT88.4 R152, [R238+0x1000] ;  /* 0x00100000ee98783b */ /* 0x000ea20000004200 */
[C---:B------:R-:W-:Y:S02]  /*d190*/  F2FP.PACK_AB R170, R134.reuse, R140 ;  /* 0x0000008c86aa723e */ /* 0x040fe400000000ff */
[----:B------:R-:W-:Y:S01]  /*d1a0*/  FADD.FTZ R0, R134, R0 ;  /* 0x0000000086007221 */ /* 0x000fe20000010000 */
[C---:B-1----:R-:W-:Y:S03]  /*d1b0*/  HMMA.16816.F32 R124, R136.reuse, R144, R124 ;  /* 0x00000090887c723c */ /* 0x042fe6000000187c */
[----:B------:R-:W-:Y:S01]  /*d1c0*/  MOV R134, R151 ;  /* 0x0000009700867202 */ /* 0x000fe20000000f00 */
[----:B------:R1:W-:Y:S04]  /*d1d0*/  STL [R1+0x24], R0 ;  /* 0x0000240001007387 */ /* 0x0003e80000100800 */
[----:B------:R-:W-:Y:S01]  /*d1e0*/  HMMA.16816.F32 R128, R136, R146, R128 ;  /* 0x000000928880723c */ /* 0x000fe20000001880 */
[----:B------:R-:W3:Y:S04]  /*d1f0*/  LDL R177, [R1+0x64] ;  /* 0x0000640001b17983 */ /* 0x000ee80000100800 */
[----:B------:R-:W3:Y:S04]  /*d200*/  LDL.LU R178, [R1+0x60] ;  /* 0x0000600001b27983 */ /* 0x000ee80000300800 */
[----:B------:R-:W4:Y:S08]  /*d210*/  LDSM.16.MT88.4 R144, [R240+0x1000] ;  /* 0x00100000f090783b */ /* 0x000f300000004200 */
[----:B------:R-:W5:Y:S01]  /*d220*/  LDSM.16.MT88.4 R136, [R239+0x1000] ;  /* 0x00100000ef88783b */ /* 0x000f620000004200 */
[----:B-1----:R-:W-:Y:S04]  /*d230*/  FADD.FTZ R0, R149, R3 ;  /* 0x0000000395007221 */ /* 0x002fe80000010000 */
[----:B------:R-:W-:Y:S01]  /*d240*/  FADD.FTZ R0, R134, R0 ;  /* 0x0000000086007221 */ /* 0x000fe20000010000 */
[C---:B--2---:R-:W-:Y:S02]  /*d250*/  HMMA.16816.F32 R156, R168.reuse, R152, R4 ;  /* 0x00000098a89c723c */ /* 0x044fe40000001804 */
[----:B------:R-:W1:Y:S03]  /*d260*/  LDSM.16.MT88.4 R4, [R241+0x1000] ;  /* 0x00100000f104783b */ /* 0x000e660000004200 */
[----:B------:R-:W-:Y:S01]  /*d270*/  FADD.FTZ R0, R132, R0 ;  /* 0x0000000084007221 */ /* 0x000fe20000010000 */
[----:B------:R-:W-:Y:S02]  /*d280*/  MOV R132, R2 ;  /* 0x0000000200847202 */ /* 0x000fe40000000f00 */
[C---:B------:R-:W-:Y:S02]  /*d290*/  HMMA.16816.F32 R152, R168.reuse, R154, R8 ;  /* 0x0000009aa898723c */ /* 0x040fe40000001808 */
[----:B------:R-:W2:Y:S02]  /*d2a0*/  LDSM.16.MT88.4 R8, [R238+0x2800] ;  /* 0x00280000ee08783b */ /* 0x000ea40000004200 */
[----:B------:R-:W-:Y:S04]  /*d2b0*/  FADD.FTZ R0, R176, R0 ;  /* 0x00000000b0007221 */ /* 0x000fe80000010000 */
[----:B------:R-:W-:Y:S04]  /*d2c0*/  FADD.FTZ R0, R174, R0 ;  /* 0x00000000ae007221 */ /* 0x000fe80000010000 */
[----:B------:R-:W-:Y:S01]  /*d2d0*/  FADD.FTZ R0, R175, R0 ;  /* 0x00000000af007221 */ /* 0x000fe20000010000 */
[C---:B----4-:R-:W-:Y:S01]  /*d2e0*/  HMMA.16816.F32 R148, R168.reuse, R144, R12 ;  /* 0x00000090a894723c */ /* 0x050fe2000000180c */
[----:B------:R-:W4:Y:S02]  /*d2f0*/  LDSM.16.MT88.4 R12, [R240+0x2800] ;  /* 0x00280000f00c783b */ /* 0x000f240000004200 */
[----:B------:R-:W-:Y:S04]  /*d300*/  FADD.FTZ R0, R172, R0 ;  /* 0x00000000ac007221 */ /* 0x000fe80000010000 */
[----:B------:R-:W-:Y:S01]  /*d310*/  FADD.FTZ R0, R173, R0 ;  /* 0x00000000ad007221 */ /* 0x000fe20000010000 */
[C---:B------:R-:W-:Y:S04]  /*d320*/  HMMA.16816.F32 R144, R168.reuse, R146, R16 ;  /* 0x00000092a890723c */ /* 0x040fe80000001810 */
[----:B------:R-:W-:Y:S04]  /*d330*/  STL [R1+0x28], R0 ;  /* 0x0000280001007387 */ /* 0x000fe80000100800 */
[C---:B-----5:R-:W-:Y:S01]  /*d340*/  HMMA.16816.F32 R140, R168.reuse, R136, R20 ;  /* 0x00000088a88c723c */ /* 0x060fe20000001814 */
[----:B------:R-:W-:Y:S07]  /*d350*/  STL [R1+0x20], R179 ;  /* 0x000020b301007387 */ /* 0x000fee0000100800 */
[C---:B------:R-:W-:Y:S08]  /*d360*/  HMMA.16816.F32 R136, R168.reuse, R138, R24 ;  /* 0x0000008aa888723c */ /* 0x040ff00000001818 */
[C---:B-1----:R-:W-:Y:S08]  /*d370*/  HMMA.16816.F32 R28, R168.reuse, R4, R28 ;  /* 0x00000004a81c723c */ /* 0x042ff0000000181c */
[C---:B------:R-:W-:Y:S01]  /*d380*/  HMMA.16816.F32 R32, R168.reuse, R6, R32 ;  /* 0x00000006a820723c */ /* 0x040fe20000001820 */
[----:B------:R-:W1:Y:S07]  /*d390*/  LDSM.16.MT88.4 R4, [R239+0x2800] ;  /* 0x00280000ef04783b */ /* 0x000e6e0000004200 */
[C---:B--2---:R-:W-:Y:S08]  /*d3a0*/  HMMA.16816.F32 R36, R168.reuse, R8, R36 ;  /* 0x00000008a824723c */ /* 0x044ff00000001824 */
[C---:B------:R-:W-:Y:S01]  /*d3b0*/  HMMA.16816.F32 R40, R168.reuse, R10, R40 ;  /* 0x0000000aa828723c */ /* 0x040fe20000001828 */
[----:B------:R-:W2:Y:S07]  /*d3c0*/  LDSM.16.MT88.4 R8, [R241+0x2800] ;  /* 0x00280000f108783b */ /* 0x000eae0000004200 */
[C---:B----4-:R-:W-:Y:S08]  /*d3d0*/  HMMA.16816.F32 R44, R168.reuse, R12, R44 ;  /* 0x0000000ca82c723c */ /* 0x050ff0000000182c */
[C---:B------:R-:W-:Y:S01]  /*d3e0*/  HMMA.16816.F32 R48, R168.reuse, R14, R48 ;  /* 0x0000000ea830723c */ /* 0x040fe20000001830 */
[----:B------:R-:W4:Y:S07]  /*d3f0*/  LDSM.16.MT88.4 R12, [R238+0x4000] ;  /* 0x00400000ee0c783b */ /* 0x000f2e0000004200 */
        /* <DEDUP_REMOVED lines=22> */
[C---:B------:R-:W-:Y:S08]  /*d560*/  HMMA.16816.F32 R112, R168.reuse, R10, R112 ;  /* 0x0000000aa870723c */ /* 0x040ff00000001870 */
[C---:B----4-:R-:W-:Y:S08]  /*d570*/  HMMA.16816.F32 R116, R168.reuse, R12, R116 ;  /* 0x0000000ca874723c */ /* 0x050ff00000001874 */
[C---:B------:R-:W-:Y:S08]  /*d580*/  HMMA.16816.F32 R120, R168.reuse, R14, R120 ;  /* 0x0000000ea878723c */ /* 0x040ff00000001878 */
[C---:B-1----:R-:W-:Y:S08]  /*d590*/  HMMA.16816.F32 R124, R168.reuse, R4, R124 ;  /* 0x00000004a87c723c */ /* 0x042ff0000000187c */
[----:B------:R-:W-:Y:S03]  /*d5a0*/  HMMA.16816.F32 R128, R168, R6, R128 ;  /* 0x00000006a880723c */ /* 0x000fe60000001880 */
[----:B---3--:R-:W-:Y:S11]  /*d5b0*/  ISETP.GT.AND P0, PT, R178, R177, PT ;  /* 0x000000b1b200720c */ /* 0x008ff60003f04270 */
[----:B------:R-:W-:Y:S02]  /*d5c0*/  @!UPT UIADD3 URZ, URZ, URZ, URZ ;  /* 0x0000003f3f3ff290 */ /* 0x000fe4000fffe03f */
[----:B------:R-:W-:-:S05]  /*d5d0*/  @P0 BRA `(.L_x_446) ;  /* 0xffffd26000000947 */ /* 0x000fca000383ffff */
.L_x_441:
[----:B------:R-:W2:Y:S04]  /*d5e0*/  LDL R2, [R1+0x30] ;  /* 0x0000300001027983 */ /* 0x000ea80000100800 */
[----:B------:R-:W2:Y:S02]  /*d5f0*/  LDL R0, [R1+0x20] ;  /* 0x0000200001007983 */ /* 0x000ea40000100800 */
[----:B--2---:R-:W-:-:S13]  /*d600*/  ISETP.GE.AND P0, PT, R0, R2, PT ;  /* 0x000000020000720c */ /* 0x004fda0003f06270 */
[----:B------:R-:W-:Y:S05]  /*d610*/  @!P0 BRA `(.L_x_447) ;  /* 0x00003a0000008947 */ /* 0x000fea0003800000 */
[----:B------:R-:W-:Y:S02]  /*d620*/  MOV R134, R132 ;  /* 0x0000008400867202 */ /* 0x000fe40000000f00 */
[----:B------:R-:W-:Y:S02]  /*d630*/  MOV R2, R133 ;  /* 0x0000008500027202 */ /* 0x000fe40000000f00 */
.L_x_458:
[----:B--2---:R-:W2:Y:S01]  /*d640*/  LDL R21, [R1+0x20] ;  /* 0x0000200001157983 */ /* 0x004ea20000100800 */
[----:B------:R-:W-:Y:S04]  /*d650*/  DEPBAR.LE SB0, 0x0 ;  /* 0x000080000000791a */ /* 0x000fe80000000000 */
[----:B------:R-:W-:Y:S01]  /*d660*/  WARPSYNC 0xffffffff ;  /* 0xffffffff00007948 */ /* 0x000fe20003800000 */
[----:B------:R-:W3:Y:S01]  /*d670*/  LDL.64 R10, [R1+0x58] ;  /* 0x00005800010a7983 */ /* 0x000ee20000100a00 */
[----:B------:R-:W-:Y:S05]  /*d680*/  BSSY B0, `(.L_x_448) ;  /* 0x0000125000007945 */ /* 0x000fea0003800000 */
[----:B------:R-:W4:Y:S06]  /*d690*/  LDL.64 R8, [R1+0x48] ;  /* 0x0000480001087983 */ /* 0x000f2c0000100a00 */
[----:B------:R-:W5:Y:S06]  /*d6a0*/  LDL R20, [R1+0x14] ;  /* 0x0000140001147983 */ /* 0x000f6c0000100800 */
[----:B------:R-:W3:Y:S06]  /*d6b0*/  LDL R14, [R1] ;  /* 0x00000000010e7983 */ /* 0x000eec0000100800 */
[----:B------:R-:W4:Y:S06]  /*d6c0*/  LDL R22, [R1+0x18] ;  /* 0x0000180001167983 */ /* 0x000f2c0000100800 */
[----:B------:R-:W1:Y:S06]  /*d6d0*/  S2R R3, SR_TID.X ;  /* 0x0000000000037919 */ /* 0x000e6c0000002100 */
[----:B------:R-:W-:Y:S06]  /*d6e0*/  BAR.SYNC.DEFER_BLOCKING 0x0 ;  /* 0x0000000000007b1d */ /* 0x000fec0000010000 */
[----:B------:R-:W-:Y:S06]  /*d6f0*/  LDSM.16.M88.4 R16, [R135+0x800] ;  /* 0x000800008710783b */ /* 0x000fec0000000200 */
[----:B------:R-:W-:Y:S06]  /*d700*/  LDSM.16.M88.4 R24, [R135+0x1000] ;  /* 0x001000008718783b */ /* 0x000fec0000000200 */
[----:B------:R-:W-:Y:S06]  /*d710*/  LDSM.16.M88.4 R168, [R242] ;  /* 0x00000000f2a8783b */ /* 0x000fec0000000200 */
[----:B------:R-:W-:Y:S01]  /*d720*/  LDSM.16.M88.4 R172, [R252] ;  /* 0x00000000fcac783b */ /* 0x000fe20000000200 */
[----:B-1----:R-:W-:Y:S11]  /*d730*/  ISETP.GT.AND P1, PT, R3, 0x7f, PT ;  /* 0x0000007f0300780c */ /* 0x002ff60003f24270 */
[----:B------:R-:W-:Y:S02]  /*d740*/  @!UPT UIADD3 URZ, URZ, URZ, URZ ;  /* 0x0000003f3f3ff290 */ /* 0x000fe4000fffe03f */
[----:B------:R-:W-:Y:S02]  /*d750*/  @!P1 MOV R6, c[0x0][0x20c] ;  /* 0x0000830000069a02 */ /* 0x000fe40000000f00 */
[----:B--2---:R-:W-:Y:S01]  /*d760*/  SHF.R.S32.HI R0, RZ, 0x1f, R21 ;  /* 0x0000001fff007819 */ /* 0x004fe20000011415 */
[C---:B------:R-:W-:Y:S04]  /*d770*/  IMAD.WIDE.U32 R4, R21.reuse, c[0x0][0x208], RZ ;  /* 0x0000820015047a25 */ /* 0x040fe800078e00ff */
[----:B------:R-:W-:Y:S04]  /*d780*/  IMAD R0, R0, c[0x0][0x208], RZ ;  /* 0x0000820000007a24 */ /* 0x000fe800078e02ff */
[----:B------:R-:W-:Y:S05]  /*d790*/  IMAD R0, R21, c[0x0][0x20c], R0 ;  /* 0x0000830015007a24 */ /* 0x000fea00078e0200 */
[----:B------:R-:W-:Y:S01]  /*d7a0*/  IADD3 R0, R5, R0, RZ ;  /* 0x0000000005007210 */ /* 0x000fe20007ffe0ff */
[----:B------:R-:W-:Y:S01]  /*d7b0*/  IMAD.WIDE.U32 R4, R4, 0x30, RZ ;  /* 0x0000003004047825 */ /* 0x000fe200078e00ff */
[----:B-----5:R-:W-:Y:S03]  /*d7c0*/  LOP3.LUT P2, RZ, R20, 0x200, RZ, 0xc0, !PT ;  /* 0x0000020014ff7812 */ /* 0x020fe6000784c0ff */
[----:B------:R-:W-:Y:S01]  /*d7d0*/  IMAD R3, R0, 0x30, RZ ;  /* 0x0000003000037824 */ /* 0x000fe200078e02ff */
[----:B------:R-:W-:Y:S02]  /*d7e0*/  @!P1 MOV R0, c[0x0][0x208] ;  /* 0x0000820000009a02 */ /* 0x000fe40000000f00 */
[----:B------:R-:W-:Y:S02]  /*d7f0*/  LOP3.LUT P6, RZ, R20, 0x100, RZ, 0xc0, !PT ;  /* 0x0000010014ff7812 */ /* 0x000fe400078cc0ff */
[----:B------:R-:W-:Y:S01]  /*d800*/  IADD3 R3, R5, R3, RZ ;  /* 0x0000000305037210 */ /* 0x000fe20007ffe0ff */
[----:B---3--:R-:W-:Y:S01]  /*d810*/  LDSM.16.M88.4 R176, [R14] ;  /* 0x000000000eb0783b */ /* 0x008fe20000000200 */
[-C--:B------:R-:W-:Y:S02]  /*d820*/  @!P1 LEA R5, P0, R0, R4.reuse, 0x5 ;  /* 0x0000000400059211 */ /* 0x080fe400078028ff */
[----:B------:R-:W-:Y:S02]  /*d830*/  LOP3.LUT P5, RZ, R20, 0x80, RZ, 0xc0, !PT ;  /* 0x0000008014ff7812 */ /* 0x000fe400078ac0ff */
[----:B------:R-:W-:Y:S02]  /*d840*/  @!P1 LEA.HI.X R6, R0, R3, R6, 0x5, P0 ;  /* 0x0000000300069211 */ /* 0x000fe400000f2c06 */
[----:B------:R-:W-:Y:S02]  /*d850*/  IADD3 R0, P0, R10, R4, RZ ;  /* 0x000000040a007210 */ /* 0x000fe40007f1e0ff */
[----:B------:R-:W-:Y:S02]  /*d860*/  LOP3.LUT P4, RZ, R20, 0x40, RZ, 0xc0, !PT ;  /* 0x0000004014ff7812 */ /* 0x000fe4000788c0ff */
[-C--:B----4-:R-:W-:Y:S02]  /*d870*/  IADD3.X R3, R3, R9.reuse, RZ, P0, !PT ;  /* 0x0000000903037210 */ /* 0x090fe400007fe4ff */
[C---:B------:R-:W-:Y:S04]  /*d880*/  LEA R12, P0, R0.reuse, c[0x0][0x1f8], 0x1 ;  /* 0x00007e00000c7a11 */ /* 0x040fe800078008ff */
[----:B------:R-:W-:Y:S02]  /*d890*/  LEA.HI.X R13, R0, c[0x0][0x1fc], R3, 0x1, P0 ;  /* 0x00007f00000d7a11 */ /* 0x000fe400000f0c03 */
[----:B------:R-:W-:Y:S04]  /*d8a0*/  @!P1 IADD3 R0, P0, R5, R10, RZ ;  /* 0x0000000a05009210 */ /* 0x000fe80007f1e0ff */
[----:B------:R-:W-:Y:S02]  /*d8b0*/  @!P1 IADD3.X R3, R6, R9, RZ, P0, !PT ;  /* 0x0000000906039210 */ /* 0x000fe400007fe4ff */
[----:B------:R-:W1:Y:S01]  /*d8c0*/  LDSM.16.M88.4 R8, [R135] ;  /* 0x000000008708783b */ /* 0x000e620000000200 */
[C---:B------:R-:W-:Y:S04]  /*d8d0*/  @!P1 LEA R132, P0, R0.reuse, c[0x0][0x1f8], 0x1 ;  /* 0x00007e0000849a11 */ /* 0x040fe800078008ff */
[----:B------:R-:W-:Y:S01]  /*d8e0*/  @!P1 LEA.HI.X R133, R0, c[0x0][0x1fc], R3, 0x1, P0 ;  /* 0x00007f0000859a11 */ /* 0x000fe200000f0c03 */
[----:B------:R-:W-:Y:S01]  /*d8f0*/  @!PT LDS RZ, [RZ] ;  /* 0x00000000fffff984 */ /* 0x000fe20000000800 */
[----:B------:R-:W-:Y:S01]  /*d900*/  @!PT LDS RZ, [RZ] ;  /* 0x00000000fffff984 */ /* 0x000fe20000000800 */
[----:B------:R-:W-:Y:S01]  /*d910*/  @!PT LDS RZ, [RZ] ;  /* 0x00000000fffff984 */ /* 0x000fe20000000800 */
[----:B------:R2:W-:Y:S01]  /*d920*/  LDGSTS.E.BYPASS.LTC128B.128 [R22+0x4080], [R12.64], !P2 ;  /* 0x040800000c167fae */ /* 0x0005e2000d101d46 */
[----:B------:R-:W-:Y:S02]  /*d930*/  MOV R0, R20 ;  /* 0x0000001400007202 */ /* 0x000fe40000000f00 */
[----:B------:R-:W-:Y:S03]  /*d940*/  MOV R3, R21 ;  /* 0x0000001500037202 */ /* 0x000fe60000000f00 */
[----:B------:R2:W-:Y:S06]  /*d950*/  LDGSTS.E.BYPASS.LTC128B.128 [R22+0x5880], [R12.64+0x80], !P6 ;  /* 0x058800800c167fae */ /* 0x0005ec000f101d46 */
[----:B------:R2:W-:Y:S06]  /*d960*/  LDGSTS.E.BYPASS.LTC128B.128 [R22+0x7080], [R12.64+0x100], !P5 ;  /* 0x070801000c167fae */ /* 0x0005ec000e901d46 */
[----:B------:R2:W-:Y:S06]  /*d970*/  LDGSTS.E.BYPASS.LTC128B.128 [R22+0x8880], [R12.64+0x180], !P4 ;  /* 0x088801800c167fae */ /* 0x0005ec000e101d46 */
[----:B------:R3:W-:Y:S06]  /*d980*/  @!P1 LDGSTS.E.BYPASS.LTC128B.128 [R22+0x5080], [R132.64], !P2 ;  /* 0x0508000084169fae */ /* 0x0007ec000d101d46 */
[----:B------:R3:W-:Y:S01]  /*d990*/  @!P1 LDGSTS.E.BYPASS.LTC128B.128 [R22+0x6880], [R132.64+0x80], !P6 ;  /* 0x0688008084169fae */ /* 0x0007e2000f101d46 */
[C---:B-1----:R-:W-:Y:S05]  /*d9a0*/  HMMA.16816.F32 R4, R160.reuse, R8, RZ ;  /* 0x00000008a004723c */ /* 0x042fea00000018ff */
[----:B------:R3:W-:Y:S03]  /*d9b0*/  @!P1 LDGSTS.E.BYPASS.LTC128B.128 [R22+0x8080], [R132.64+0x100], !P5 ;  /* 0x0808010084169fae */ /* 0x0007e6000e901d46 */
[C---:B------:R-:W-:Y:S03]  /*d9c0*/  HMMA.16816.F32 R8, R160.reuse, R10, RZ ;  /* 0x0000000aa008723c */ /* 0x040fe600000018ff */
[----:B------:R3:W-:Y:S06]  /*d9d0*/  @!P1 LDGSTS.E.BYPASS.LTC128B.128 [R22+0x9880], [R132.64+0x180], !P4 ;  /* 0x0988018084169fae */ /* 0x0007ec000e101d46 */
[----:B------:R-:W0:Y:S01]  /*d9e0*/  LDGDEPBAR ;  /* 0x00000000000079af */ /* 0x000e220000000000 */
[C---:B--2---:R-:W-:Y:S08]  /*d9f0*/  HMMA.16816.F32 R12, R160.reuse, R16, RZ ;  /* 0x00000010a00c723c */ /* 0x044ff000000018ff */
[C---:B------:R-:W-:Y:S08]  /*da00*/  HMMA.16816.F32 R16, R160.reuse, R18, RZ ;  /* 0x00000012a010723c */ /* 0x040ff000000018ff */
[C---:B---3--:R-:W-:Y:S08]  /*da10*/  HMMA.16816.F32 R20, R160.reuse, R24, RZ ;  /* 0x00000018a014723c */ /* 0x048ff000000018ff */
        /* <DEDUP_REMOVED lines=127> */
[C---:B------:R-:W-:Y:S07]  /*e210*/  HMMA.16816.F32 R8, R232.reuse, R174, R8 ;  /* 0x000000aee808723c */ /* 0x040fee0000001808 */
[----:B------:R-:W-:Y:S09]  /*e220*/  MOV R175, R0 ;  /* 0x0000000000af7202 */ /* 0x000ff20000000f00 */
        /* <DEDUP_REMOVED lines=11> */
[----:B------:R1:W2:Y:S02]  /*e2e0*/  MUFU.TANH R4, R0 ;  /* 0x0000000000047308 */ /* 0x0002a40000002400 */
[----:B-1----:R-:W-:Y:S01]  /*e2f0*/  FMUL.FTZ R0, R7, c[0x0][0x320] ;  /* 0x0000c80007007a20 */ /* 0x002fe20000410000 */
[----:B--2---:R-:W-:Y:S07]  /*e300*/  STL [R1+0x1c], R4 ;  /* 0x00001c0401007387 */ /* 0x004fee0000100800 */
[----:B------:R1:W2:Y:S01]  /*e310*/  MUFU.TANH R179, R0 ;  /* 0x0000000000b37308 */ /* 0x0002a20000002400 */
[----:B------:R-:W3:Y:S01]  /*e320*/  LDSM.16.M88.4 R4, [R236+0x5800] ;  /* 0x00580000ec04783b */ /* 0x000ee20000000200 */
[----:B------:R-:W-:Y:S05]  /*e330*/  DEPBAR.LE SB0, 0x0 ;  /* 0x000080000000791a */ /* 0x000fea0000000000 */
        /* <DEDUP_REMOVED lines=8> */
[----:B-1----:R-:W-:Y:S04]  /*e3c0*/  FMUL.FTZ R0, R9, c[0x0][0x320] ;  /* 0x0000c80009007a20 */ /* 0x002fe80000410000 */
        /* <DEDUP_REMOVED lines=24> */
[----:B-1----:R-:W-:Y:S02]  /*e550*/  FMUL.FTZ R0, R24, c[0x0][0x320] ;  /* 0x0000c80018007a20 */ /* 0x002fe40000410000 */
[----:B------:R-:W5:Y:S06]  /*e560*/  LDL R24, [R1+0x30] ;  /* 0x0000300001187983 */ /* 0x000f6c0000100800 */
[----:B------:R1:W1:Y:S02]  /*e570*/  MUFU.TANH R11, R0 ;  /* 0x00000000000b7308 */ /* 0x0002640000002400 */
[----:B-1----:R-:W-:Y:S01]  /*e580*/  FMUL.FTZ R0, R25, c[0x0][0x320] ;  /* 0x0000c80019007a20 */ /* 0x002fe20000410000 */
[----:B------:R-:W-:Y:S07]  /*e590*/  MOV R25, R8 ;  /* 0x0000000800197202 */ /* 0x000fee0000000f00 */
[----:B------:R1:W1:Y:S02]  /*e5a0*/  MUFU.TANH R10, R0 ;  /* 0x00000000000a7308 */ /* 0x0002640000002400 */
[----:B-1----:R-:W-:Y:S08]  /*e5b0*/  FMUL.FTZ R0, R26, c[0x0][0x320] ;  /* 0x0000c8001a007a20 */ /* 0x002ff00000410000 */
[----:B------:R1:W1:Y:S02]  /*e5c0*/  MUFU.TANH R22, R0 ;  /* 0x0000000000167308 */ /* 0x0002640000002400 */
[----:B-1----:R-:W-:Y:S08]  /*e5d0*/  FMUL.FTZ R0, R27, c[0x0][0x320] ;  /* 0x0000c8001b007a20 */ /* 0x002ff00000410000 */
[----:B------:R1:W1:Y:S01]  /*e5e0*/  MUFU.TANH R21, R0 ;  /* 0x0000000000157308 */ /* 0x0002620000002400 */
[----:B-----5:R-:W-:Y:S11]  /*e5f0*/  ISETP.GT.AND P0, PT, R25, R24, PT ;  /* 0x000000181900720c */ /* 0x020ff60003f04270 */
[----:B------:R-:W-:Y:S02]  /*e600*/  @!UPT UIADD3 URZ, URZ, URZ, URZ ;  /* 0x0000003f3f3ff290 */ /* 0x000fe4000fffe03f */
[----:B------:R-:W-:-:S05]  /*e610*/  @!P0 BRA `(.L_x_449) ;  /* 0x000002b000008947 */ /* 0x000fca0003800000 */
[----:B-1234-:R-:W2:Y:S01]  /*e620*/  LDL.64 R26, [R1+0x50] ;  /* 0x00005000011a7983 */ /* 0x01eea20000100a00 */
[----:B------:R-:W-:Y:S03]  /*e630*/  IADD3 R0, R25, -0x1, RZ ;  /* 0xffffffff19007810 */ /* 0x000fe60007ffe0ff */
        /* <DEDUP_REMOVED lines=41> */
.L_x_449:
[----:B-1234-:R-:W-:Y:S05]  /*e8d0*/  BSYNC B0 ;  /* 0x0000000000007941 */ /* 0x01efea0003800000 */
.L_x_448:
[----:B------:R-:W2:Y:S01]  /*e8e0*/  LDL R3, [R1+0x68] ;  /* 0x0000680001037983 */ /* 0x000ea20000100800 */
[----:B------:R-:W-:Y:S01]  /*e8f0*/  IMAD.MOV.U32 R4, RZ, RZ, c[0x0][0x2c4] ;  /* 0x0000b100ff047624 */ /* 0x000fe200078e00ff */
        /* <DEDUP_REMOVED lines=35> */
.L_x_452:
[----:B------:R-:W-:Y:S04]  /*eb30*/  MOV R9, c[0x0][0x32c] ;  /* 0x0000cb0000097a02 */ /* 0x000fe80000000f00 */
[----:B------:R-:W-:Y:S11]  /*eb40*/  ISETP.NE.AND P0, PT, R9, 0x1, PT ;  /* 0x000000010900780c */ /* 0x000ff60003f05270 */
[----:B------:R-:W-:Y:S02]  /*eb50*/  @!UPT UIADD3 URZ, URZ, URZ, URZ ;  /* 0x0000003f3f3ff290 */ /* 0x000fe4000fffe03f */
[----:B------:R-:W-:Y:S05]  /*eb60*/  @P0 IMAD.HI.U32 R9, R5, c[0x0][0x330], RZ ;  /* 0x0000cc0005090a27 */ /* 0x000fea00078e00ff */
[----:B------:R-:W-:Y:S02]  /*eb70*/  @P0 SHF.R.U32.HI R5, RZ, c[0x0][0x334], R9 ;  /* 0x0000cd00ff050a19 */ /* 0x000fe40000011609 */
.L_x_453:
[----:B------:R-:W-:Y:S05]  /*eb80*/  BSYNC B0 ;  /* 0x0000000000007941 */ /* 0x000fea0003800000 */
.L_x_451:
[----:B------:R-:W-:Y:S04]  /*eb90*/  IMAD.IADD R9, R0, 0x1, -R26 ;  /* 0x0000000100097824 */ /* 0x000fe800078e0a1a */
[----:B------:R-:W-:Y:S05]  /*eba0*/  IMAD R5, R5, c[0x0][0x32c], R9 ;  /* 0x0000cb0005057a24 */ /* 0x000fea00078e0209 */
[----:B------:R-:W-:Y:S02]  /*ebb0*/  IMNMX R3, R3, R5, !PT ;  /* 0x0000000503037217 */ /* 0x000fe40007800200 */
[----:B------:R-:W-:Y:S04]  /*ebc0*/  IADD3 R5, R5, c[0x0][0x32c], RZ ;  /* 0x0000cb0005057a10 */ /* 0x000fe80007ffe0ff */
[----:B------:R-:W-:Y:S02]  /*ebd0*/  IMNMX R4, R4, R5, PT ;  /* 0x0000000504047217 */ /* 0x000fe40003800200 */
.L_x_450:
        /* <DEDUP_REMOVED lines=70> */
[----:B------:R-:W2:Y:S01]  /*f040*/  LDL R173, [R1+0x38] ;  /* 0x0000380001ad7983 */ /* 0x000ea20000100800 */
[----:B------:R-:W-:Y:S01]  /*f050*/  BSSY B0, `(.L_x_455) ;  /* 0x0000012000007945 */ /* 0x000fe20003800000 */
[----:B--2---:R-:W-:Y:S04]  /*f060*/  IADD3 R5, -R27, R173, R5 ;  /* 0x000000ad1b057210 */ /* 0x004fe80007ffe105 */
        /* <DEDUP_REMOVED lines=11> */
.L_x_456:
[----:B------:R-:W-:Y:S04]  /*f120*/  MOV R6, c[0x0][0x32c] ;  /* 0x0000cb0000067a02 */ /* 0x000fe80000000f00 */
[----:B------:R-:W-:Y:S11]  /*f130*/  ISETP.NE.AND P0, PT, R6, 0x1, PT ;  /* 0x000000010600780c */ /* 0x000ff60003f05270 */
[----:B------:R-:W-:Y:S02]  /*f140*/  @!UPT UIADD3 URZ, URZ, URZ, URZ ;  /* 0x0000003f3f3ff290 */ /* 0x000fe4000fffe03f */
[----:B------:R-:W-:Y:S05]  /*f150*/  @P0 IMAD.HI.U32 R6, R5, c[0x0][0x330], RZ ;  /* 0x0000cc0005060a27 */ /* 0x000fea00078e00ff */
[----:B------:R-:W-:Y:S02]  /*f160*/  @P0 SHF.R.U32.HI R5, RZ, c[0x0][0x334], R6 ;  /* 0x0000cd00ff050a19 */ /* 0x000fe40000011606 */
.L_x_457:
[----:B------:R-:W-:Y:S05]  /*f170*/  BSYNC B0 ;  /* 0x0000000000007941 */ /* 0x000fea0003800000 */
.L_x_455:
[----:B------:R-:W-:Y:S04]  /*f180*/  IMAD.IADD R0, R0, 0x1, -R26 ;  /* 0x0000000100007824 */ /* 0x000fe800078e0a1a */
[----:B------:R-:W-:Y:S05]  /*f190*/  IMAD R0, R5, c[0x0][0x32c], R0 ;  /* 0x0000cb0005007a24 */ /* 0x000fea00078e0200 */
[----:B------:R-:W-:Y:S02]  /*f1a0*/  IMNMX R3, R3, R0, !PT ;  /* 0x0000000003037217 */ /* 0x000fe40007800200 */
[----:B------:R-:W-:Y:S04]  /*f1b0*/  IADD3 R0, R0, c[0x0][0x32c], RZ ;  /* 0x0000cb0000007a10 */ /* 0x000fe80007ffe0ff */
[----:B------:R-:W-:Y:S02]  /*f1c0*/  IMNMX R4, R4, R0, PT ;  /* 0x0000000004047217 */ /* 0x000fe40003800200 */
.L_x_454:
[----:B------:R-:W-:Y:S01]  /*f1d0*/  FMNMX.FTZ R0, R9, R2, !PT ;  /* 0x0000000209007209 */ /* 0x000fe20007810000 */
[----:B------:R-:W2:Y:S01]  /*f1e0*/  LDL.LU R132, [R1+0x1c] ;  /* 0x00001c0001847983 */ /* 0x000ea20000300800 */
[----:B------:R-:W-:Y:S02]  /*f1f0*/  MOV R6, R25 ;  /* 0x0000001900067202 */ /* 0x000fe40000000f00 */
        /* <DEDUP_REMOVED lines=40> */
[----:B------:R-:W-:Y:S01]  /*f480*/  FFMA.FTZ R20, R14, c[0x0][0x2d0], -R2 ;  /* 0x0000b4000e147a23 */ /* 0x000fe20000010802 */
[----:B------:R-:W-:Y:S02]  /*f490*/  MOV R14, R16 ;  /* 0x00000010000e7202 */ /* 0x000fe40000000f00 */
        /* <DEDUP_REMOVED lines=98> */
[----:B------:R-:W-:Y:S02]  /*fac0*/  ISETP.GT.AND P0, PT, R3, 0x29, !P6 ;  /* 0x000000290300780c */ /* 0x000fe40007704270 */
[----:B------:R-:W1:Y:S01]  /*fad0*/  MUFU.EX2 R3, R8 ;  /* 0x0000000800037308 */ /* 0x000e620000000800 */
[----:B------:R-:W-:Y:S02]  /*fae0*/  MOV R22, R168 ;  /* 0x000000a800167202 */ /* 0x000fe40000000f00 */
[----:B------:R-:W-:Y:S04]  /*faf0*/  ISETP.LT.OR P0, PT, R4, 0x2a, P0 ;  /* 0x0000002a0400780c */ /* 0x000fe80000701670 */
[----:B------:R-:W-:Y:S01]  /*fb00*/  FSEL R132, R21, -INF , !P0 ;  /* 0xff80000015847808 */ /* 0x000fe20004000000 */
[C---:B------:R-:W-:Y:S01]  /*fb10*/  FMUL.FTZ R21, R2.reuse, R141 ;  /* 0x0000008d02157220 */ /* 0x040fe20000410000 */
[----:B------:R-:W-:Y:S01]  /*fb20*/  MOV R141, R11 ;  /* 0x0000000b008d7202 */ /* 0x000fe20000000f00 */
[----:B------:R2:W-:Y:S01]  /*fb30*/  MUFU.EX2 R8, R18 ;  /* 0x0000001200087308 */ /* 0x0005e20000000800 */
[----:B---3--:R-:W-:Y:S04]  /*fb40*/  FFMA.FTZ R0, R2, R10, R9 ;  /* 0x0000000a02007223 */ /* 0x008fe80000010009 */
[----:B-1----:R-:W-:Y:S01]  /*fb50*/  FADD.FTZ R4, R3, R0 ;  /* 0x0000000003047221 */ /* 0x002fe20000010000 */
[----:B------:R-:W-:Y:S02]  /*fb60*/  FMNMX.FTZ R0, R5, R134, !PT ;  /* 0x0000008605007209 */ /* 0x000fe40007810000 */
[----:B------:R-:W-:Y:S02]  /*fb70*/  F2FP.PACK_AB R168, R3, R9 ;  /* 0x0000000903a8723e */ /* 0x000fe400000000ff */
[----:B------:R-:W-:Y:S01]  /*fb80*/  FMNMX.FTZ R0, R6, R0, !PT ;  /* 0x0000000006007209 */ /* 0x000fe20007810000 */
[----:B------:R-:W1:Y:S03]  /*fb90*/  MUFU.EX2 R9, R19 ;  /* 0x0000001300097308 */ /* 0x000e660000000800 */
[----:B------:R-:W-:Y:S02]  /*fba0*/  FMNMX.FTZ R0, R7, R0, !PT ;  /* 0x0000000007007209 */ /* 0x000fe40007810000 */
[----:B--2---:R-:W-:Y:S01]  /*fbb0*/  MOV R18, R24 ;  /* 0x0000001800127202 */ /* 0x004fe20000000f00 */
[----:B------:R-:W-:Y:S01]  /*fbc0*/  FMUL.FTZ R24, R2, R136 ;  /* 0x0000008802187220 */ /* 0x000fe20000410000 */
[----:B------:R-:W-:Y:S01]  /*fbd0*/  FMNMX.FTZ R0, R169, R0, !PT ;  /* 0x00000000a9007209 */ /* 0x000fe20007810000 */
[----:B------:R-:W2:Y:S03]  /*fbe0*/  LDL.LU R136, [R1+0x28] ;  /* 0x0000280001887983 */ /* 0x000ea60000300800 */
[----:B------:R-:W-:Y:S04]  /*fbf0*/  FMNMX.FTZ R0, R172, R0, !PT ;  /* 0x00000000ac007209 */ /* 0x000fe80007810000 */
[----:B------:R-:W-:Y:S04]  /*fc00*/  FMNMX.FTZ R0, R173, R0, !PT ;  /* 0x00000000ad007209 */ /* 0x000fe80007810000 */
[----:B------:R-:W-:Y:S04]  /*fc10*/  FMNMX.FTZ R0, R175, R0, !PT ;  /* 0x00000000af007209 */ /* 0x000fe80007810000 */
[----:B------:R-:W-:Y:S01]  /*fc20*/  FMNMX.FTZ R0, R174, R0, !PT ;  /* 0x00000000ae007209 */ /* 0x000fe20007810000 */
[----:B-1----:R-:W-:Y:S01]  /*fc30*/  FADD.FTZ R4, R9, R4 ;  /* 0x0000000409047221 */ /* 0x002fe20000010000 */
[----:B------:R-:W-:Y:S01]  /*fc40*/  F2FP.PACK_AB R170, R8, R9 ;  /* 0x0000000908aa723e */ /* 0x000fe200000000ff */
[----:B------:R-:W-:Y:S01]  /*fc50*/  FMUL.FTZ R9, R2, R153 ;  /* 0x0000009902097220 */ /* 0x000fe20000410000 */
[----:B------:R-:W-:Y:S01]  /*fc60*/  FMNMX.FTZ R0, R176, R0, !PT ;  /* 0x00000000b0007209 */ /* 0x000fe20007810000 */
[----:B------:R-:W-:Y:S01]  /*fc70*/  FADD.FTZ R179, R8, R4 ;  /* 0x0000000408b37221 */ /* 0x000fe20000010000 */
[----:B------:R-:W-:Y:S01]  /*fc80*/  MOV R19, R25 ;  /* 0x0000001900137202 */ /* 0x000fe20000000f00 */
[C---:B------:R-:W-:Y:S01]  /*fc90*/  FMUL.FTZ R8, R2.reuse, R152 ;  /* 0x0000009802087220 */ /* 0x040fe20000410000 */
[----:B------:R-:W-:Y:S01]  /*fca0*/  FMNMX.FTZ R0, R177, R0, !PT ;  /* 0x00000000b1007209 */ /* 0x000fe20007810000 */
[----:B------:R-:W-:Y:S01]  /*fcb0*/  FMUL.FTZ R25, R2, R137 ;  /* 0x0000008902197220 */ /* 0x000fe20000410000 */
[----:B------:R-:W-:Y:S02]  /*fcc0*/  MOV R145, R19 ;  /* 0x0000001300917202 */ /* 0x000fe40000000f00 */
[----:B------:R-:W-:Y:S02]  /*fcd0*/  FMNMX.FTZ R0, R178, R0, !PT ;  /* 0x00000000b2007209 */ /* 0x000fe40007810000 */
[----:B------:R-:W-:Y:S02]  /*fce0*/  MOV R153, R171 ;  /* 0x000000ab00997202 */ /* 0x000fe40000000f00 */
[----:B------:R-:W-:Y:S01]  /*fcf0*/  FMNMX.FTZ R0, R132, R0, !PT ;  /* 0x0000000084007209 */ /* 0x000fe20007810000 */
[----:B------:R-:W-:Y:S04]  /*fd00*/  MUFU.EX2 R145, R145 ;  /* 0x0000009100917308 */ /* 0x000fe80000000800 */
        /* <DEDUP_REMOVED lines=18> */
[----:B------:R-:W1:Y:S10]  /*fe30*/  MUFU.EX2 R0, R0 ;  /* 0x0000000000007308 */ /* 0x000e740000000800 */
[----:B------:R3:W2:Y:S10]  /*fe40*/  MUFU.EX2 R140, R10 ;  /* 0x0000000a008c7308 */ /* 0x0006b40000000800 */
[----:B------:R4:W2:Y:S01]  /*fe50*/  MUFU.EX2 R152, R6 ;  /* 0x0000000600987308 */ /* 0x0008a20000000800 */
[C---:B-1----:R-:W-:Y:S02]  /*fe60*/  FMUL.FTZ R11, R0.reuse, R155 ;  /* 0x0000009b000b7220 */ /* 0x042fe40000410000 */
[----:B------:R-:W5:Y:S01]  /*fe70*/  LDL R155, [R1+0x4] ;  /* 0x00000400019b7983 */ /* 0x000f620000100800 */
[C---:B------:R-:W-:Y:S02]  /*fe80*/  FMUL.FTZ R26, R0.reuse, R138 ;  /* 0x0000008a001a7220 */ /* 0x040fe40000410000 */
[C---:B------:R-:W-:Y:S04]  /*fe90*/  FMUL.FTZ R27, R0.reuse, R139 ;  /* 0x0000008b001b7220 */ /* 0x040fe80000410000 */
[----:B------:R-:W-:Y:S01]  /*fea0*/  MUFU.EX2 R157, R157 ;  /* 0x0000009d009d7308 */ /* 0x000fe20000000800 */
[C---:B------:R-:W-:Y:S02]  /*feb0*/  FMUL.FTZ R22, R0.reuse, R142 ;  /* 0x0000008e00167220 */ /* 0x040fe40000410000 */
[C---:B------:R-:W-:Y:S02]  /*fec0*/  FMUL.FTZ R23, R0.reuse, R143 ;  /* 0x0000008f00177220 */ /* 0x040fe40000410000 */
[C---:B------:R-:W-:Y:S01]  /*fed0*/  FMUL.FTZ R7, R0.reuse, R159 ;  /* 0x0000009f00077220 */ /* 0x040fe20000410000 */
[----:B------:R-:W-:Y:S01]  /*fee0*/  MOV R159, R15 ;  /* 0x0000000f009f7202 */ /* 0x000fe20000000f00 */
[C---:B---3--:R-:W-:Y:S01]  /*fef0*/  FMUL.FTZ R10, R0.reuse, R154 ;  /* 0x0000009a000a7220 */ /* 0x048fe20000410000 */
[----:B------:R-:W-:Y:S01]  /*ff00*/  MOV R154, R18 ;  /* 0x00000012009a7202 */ /* 0x000fe20000000f00 */
[C---:B------:R-:W-:Y:S02]  /*ff10*/  FMUL.FTZ R15, R0.reuse, R151 ;  /* 0x00000097000f7220 */ /* 0x040fe40000410000 */
[C---:B------:R-:W-:Y:S02]  /*ff20*/  FMUL.FTZ R18, R0.reuse, R146 ;  /* 0x0000009200127220 */ /* 0x040fe40000410000 */
[C---:B------:R-:W-:Y:S02]  /*ff30*/  FMUL.FTZ R19, R0.reuse, R147 ;  /* 0x0000009300137220 */ /* 0x040fe40000410000 */
[C---:B----4-:R-:W-:Y:S01]  /*ff40*/  FMUL.FTZ R6, R0.reuse, R158 ;  /* 0x0000009e00067220 */ /* 0x050fe20000410000 */
[----:B------:R-:W-:Y:S01]  /*ff50*/  MOV R158, R14 ;  /* 0x0000000e009e7202 */ /* 0x000fe20000000f00 */
        /* <DEDUP_REMOVED lines=59> */
[C---:B------:R-:W-:Y:S01]  /*10310*/  F2FP.PACK_AB R169, R152.reuse, R140 ;  /* 0x0000008c98a9723e */ /* 0x040fe200000000ff */
[----:B------:R-:W-:Y:S02]  /*10320*/  FADD.FTZ R144, R152, R144 ;  /* 0x0000009098907221 */ /* 0x000fe40000010000 */
[----:B------:R-:W2:Y:S03]  /*10330*/  MUFU.EX2 R146, R0 ;  /* 0x0000000000927308 */ /* 0x000ea60000000800 */
[----:B------:R-:W-:Y:S07]  /*10340*/  LDSM.16.MT88.4 R140, [R238+0x800] ;  /* 0x00080000ee8c783b */ /* 0x000fee0000004200 */
[----:B------:R-:W-:Y:S01]  /*10350*/  MUFU.EX2 R152, R159 ;  /* 0x0000009f00987308 */ /* 0x000fe20000000800 */
[----:B--2---:R-:W-:Y:S01]  /*10360*/  F2FP.PACK_AB R171, R146, R147 ;  /* 0x0000009392ab723e */ /* 0x004fe200000000ff */
[--C-:B------:R-:W-:Y:S01]  /*10370*/  FFMA.FTZ R0, R172, c[0x0][0x2d0], -R134.reuse ;  /* 0x0000b400ac007a23 */ /* 0x100fe20000010886 */
[----:B------:R-:W-:Y:S05]  /*10380*/  MOV R172, R148 ;  /* 0x0000009400ac7202 */ /* 0x000fea0000000f00 */
        /* <DEDUP_REMOVED lines=67> */
[----:B--2---:R-:W-:Y:S01]  /*107c0*/  F2FP.PACK_AB R168, R179, R175 ;  /* 0x000000afb3a8723e */ /* 0x004fe200000000ff */
[----:B------:R-:W-:Y:S01]  /*107d0*/  FADD.FTZ R2, R149, R2 ;  /* 0x0000000295027221 */ /* 0x000fe20000010000 */
[----:B------:R-:W-:Y:S01]  /*107e0*/  MOV R176, R158 ;  /* 0x0000009e00b07202 */ /* 0x000fe20000000f00 */
[----:B------:R1:W-:Y:S01]  /*107f0*/  MUFU.EX2 R172, R0 ;  /* 0x0000000000ac7308 */ /* 0x0003e20000000800 */
[C---:B------:R-:W-:Y:S05]  /*10800*/  HMMA.16816.F32 R4, R136.reuse, R140, R4 ;  /* 0x0000008c8804723c */ /* 0x040fea0000001804 */
[----:B------:R-:W-:Y:S03]  /*10810*/  FADD.FTZ R2, R150, R2 ;  /* 0x0000000296027221 */ /* 0x000fe60000010000 */
[C---:B------:R-:W-:Y:S01]  /*10820*/  HMMA.16816.F32 R8, R136.reuse, R142, R8 ;  /* 0x0000008e8808723c */ /* 0x040fe20000001808 */
[----:B------:R-:W2:Y:S03]  /*10830*/  LDSM.16.MT88.4 R140, [R240+0x800] ;  /* 0x00080000f08c783b */ /* 0x000ea60000004200 */
[----:B------:R-:W-:Y:S04]  /*10840*/  FADD.FTZ R2, R148, R2 ;  /* 0x0000000294027221 */ /* 0x000fe80000010000 */
[----:B------:R-:W-:Y:S04]  /*10850*/  FADD.FTZ R2, R174, R2 ;  /* 0x00000002ae027221 */ /* 0x000fe80000010000 */
[--C-:B-1----:R-:W-:Y:S01]  /*10860*/  FFMA.FTZ R0, R177, c[0x0][0x2d0], -R134.reuse ;  /* 0x0000b400b1007a23 */ /* 0x102fe20000010886 */
[----:B------:R-:W-:Y:S03]  /*10870*/  MOV R177, R153 ;  /* 0x0000009900b17202 */ /* 0x000fe60000000f00 */
[----:B------:R-:W1:Y:S01]  /*10880*/  MUFU.EX2 R173, R0 ;  /* 0x0000000000ad7308 */ /* 0x000e620000000800 */
[----:B------:R-:W-:Y:S01]  /*10890*/  ISETP.GT.AND P0, PT, R176, R177, PT ;  /* 0x000000b1b000720c */ /* 0x000fe20003f04270 */
[C---:B--2---:R-:W-:Y:S03]  /*108a0*/  HMMA.16816.F32 R12, R136.reuse, R140, R12 ;  /* 0x0000008c880c723c */ /* 0x044fe6000000180c */
[----:B-1----:R-:W-:Y:S01]  /*108b0*/  F2FP.PACK_AB R169, R173, R172 ;  /* 0x000000acada9723e */ /* 0x002fe200000000ff */
[--C-:B------:R-:W-:Y:S01]  /*108c0*/  FFMA.FTZ R0, R178, c[0x0][0x2d0], -R134.reuse ;  /* 0x0000b400b2007a23 */ /* 0x100fe20000010886 */
[----:B------:R-:W-:Y:S01]  /*108d0*/  MOV R178, R152 ;  /* 0x0000009800b27202 */ /* 0x000fe20000000f00 */
[----:B------:R-:W-:Y:S01]  /*108e0*/  FFMA.FTZ R134, R132, c[0x0][0x2d0], -R134 ;  /* 0x0000b40084867a23 */ /* 0x000fe20000010886 */
[----:B------:R-:W-:Y:S01]  /*108f0*/  LDSM.16.MT88.4 R152, [R238+0x1000] ;  /* 0x00100000ee98783b */ /* 0x000fe20000004200 */
[C---:B------:R-:W-:Y:S01]  /*10900*/  HMMA.16816.F32 R16, R136.reuse, R142, R16 ;  /* 0x0000008e8810723c */ /* 0x040fe20000001810 */
[----:B------:R1:W-:Y:S06]  /*10910*/  MUFU.EX2 R132, R0 ;  /* 0x0000000000847308 */ /* 0x0003ec0000000800 */
[----:B------:R-:W2:Y:S04]  /*10920*/  LDSM.16.MT88.4 R140, [R239+0x800] ;  /* 0x00080000ef8c783b */ /* 0x000ea80000004200 */
[----:B------:R-:W3:Y:S01]  /*10930*/  MUFU.EX2 R134, R134 ;  /* 0x0000008600867308 */ /* 0x000ee20000000800 */
[----:B-1----:R-:W-:Y:S04]  /*10940*/  FADD.FTZ R0, R156, R151 ;  /* 0x000000979c007221 */ /* 0x002fe80000010000 */
[----:B------:R-:W-:Y:S04]  /*10950*/  FADD.FTZ R0, R157, R0 ;  /* 0x000000009d007221 */ /* 0x000fe80000010000 */
[----:B------:R-:W-:Y:S01]  /*10960*/  FADD.FTZ R0, R175, R0 ;  /* 0x00000000af007221 */ /* 0x000fe20000010000 */
[----:B---3--:R-:W-:Y:S01]  /*10970*/  F2FP.PACK_AB R171, R134, R132 ;  /* 0x0000008486ab723e */ /* 0x008fe200000000ff */
        /* <DEDUP_REMOVED lines=95> */
[----:B------:R-:W-:Y:S02]  /*10f70*/  FADD.FTZ R4, R178, R2 ;  /* 0x00000002b2047221 */ /* 0x000fe40000010000 */
[----:B------:R-:W-:Y:S01]  /*10f80*/  FADD.FTZ R0, R132, R0 ;  /* 0x0000000084007221 */ /* 0x000fe20000010000 */
[-C--:B------:R-:W-:Y:S02]  /*10f90*/  MOV R132, R3.reuse ;  /* 0x0000000300847202 */ /* 0x080fe40000000f00 */
[----:B------:R-:W-:Y:S01]  /*10fa0*/  STL [R1+0x24], R4 ;  /* 0x0000240401007387 */ /* 0x000fe20000100800 */
[----:B------:R-:W-:Y:S01]  /*10fb0*/  FADD.FTZ R2, R134, R0 ;  /* 0x0000000086027221 */ /* 0x000fe20000010000 */
[----:B------:R-:W-:Y:S02]  /*10fc0*/  IADD3 R0, R176, -0x1, RZ ;  /* 0xffffffffb0007810 */ /* 0x000fe40007ffe0ff */
[----:B------:R-:W-:Y:S02]  /*10fd0*/  MOV R134, R3 ;  /* 0x0000000300867202 */ /* 0x000fe40000000f00 */
[----:B------:R1:W-:Y:S04]  /*10fe0*/  STL [R1+0x28], R2 ;  /* 0x0000280201007387 */ /* 0x0003e80000100800 */
[----:B------:R2:W-:Y:S01]  /*10ff0*/  STL [R1+0x20], R0 ;  /* 0x0000200001007387 */ /* 0x0005e20000100800 */
[----:B-1----:R-:W-:Y:S01]  /*11000*/  MOV R2, R133 ;  /* 0x0000008500027202 */ /* 0x002fe20000000f00 */
[----:B------:R-:W-:-:S05]  /*11010*/  @P0 BRA `(.L_x_458) ;  /* 0xffffc62000000947 */ /* 0x000fca000383ffff */
.L_x_447:
[----:B------:R-:W-:Y:S02]  /*11020*/  MOV R7, 0x1f ;  /* 0x0000001f00077802 */ /* 0x000fe40000000f00 */
[----:B------:R-:W-:Y:S01]  /*11030*/  MOV R6, 0xffffffff ;  /* 0xffffffff00067802 */ /* 0x000fe20000000f00 */
[----:B------:R-:W-:Y:S05]  /*11040*/  BRA.DIV ~URZ, `(.L_x_459) ;  /* 0x00005e327f007947 */ /* 0x000fea000b800000 */
[----:B------:R-:W3:Y:S04]  /*11050*/  LDL R2, [R1+0x24] ;  /* 0x0000240001027983 */ /* 0x000ee80000100800 */
[----:B--23--:R2:W3:Y:S02]  /*11060*/  SHFL.BFLY PT, R0, R2, 0x2, 0x1f ;  /* 0x0c401f0002007f89 */ /* 0x00c4e400000e0000 */
.L_x_526:
[----:B--2---:R-:W2:Y:S02]  /*11070*/  LDL.LU R2, [R1+0x24] ;  /* 0x0000240001027983 */ /* 0x004ea40000300800 */
[----:B--23--:R-:W-:Y:S01]  /*11080*/  FADD.FTZ R0, R0, R2 ;  /* 0x0000000200007221 */ /* 0x00cfe20000010000 */
[----:B------:R-:W-:Y:S05]  /*11090*/  BRA.DIV ~URZ, `(.L_x_460) ;  /* 0x00005e427f007947 */ /* 0x000fea000b800000 */
[----:B------:R-:W2:Y:S04]  /*110a0*/  LDL.LU R6, [R1+0x28] ;  /* 0x0000280001067983 */ /* 0x000ea80000300800 */
[----:B------:R-:W3:Y:S02]  /*110b0*/  SHFL.BFLY PT, R5, R0, 0x1, 0x1f ;  /* 0x0c201f0000057f89 */ /* 0x000ee400000e0000 */
[----:B---3--:R-:W-:-:S02]  /*110c0*/  FADD.FTZ R0, R0, R5 ;  /* 0x0000000500007221 */ /* 0x008fc40000010000 */
[----:B--2---:R-:W2:Y:S02]  /*110d0*/  SHFL.BFLY PT, R2, R6, 0x2, 0x1f ;  /* 0x0c401f0006027f89 */ /* 0x004ea400000e0000 */
[----:B-12---:R-:W-:-:S05]  /*110e0*/  FADD.FTZ R4, R2, R6 ;  /* 0x0000000602047221 */ /* 0x006fca0000010000 */
[----:B------:R1:W2:Y:S02]  /*110f0*/  SHFL.BFLY PT, R3, R4, 0x1, 0x1f ;  /* 0x0c201f0004037f89 */ /* 0x0002a400000e0000 */
.L_x_527:
[----:B------:R-:W-:Y:S01]  /*11100*/  FSETP.NE.FTZ.AND P1, PT, R0, RZ, PT ;  /* 0x000000ff0000720b */ /* 0x000fe20003f35000 */
[----:B--2---:R-:W-:Y:S01]  /*11110*/  FADD.FTZ R3, R3, R4 ;  /* 0x0000000403037221 */ /* 0x004fe20000010000 */
[----:B------:R-:W-:Y:S02]  /*11120*/  MOV R2, RZ ;  /* 0x000000ff00027202 */ /* 0x000fe40000000f00 */
[----:B------:R-:W-:Y:S02]  /*11130*/  MOV R24, 0xff800000 ;  /* 0xff80000000187802 */ /* 0x000fe40000000f00 */
[----:B------:R-:W-:Y:S02]  /*11140*/  FSETP.NE.FTZ.AND P0, PT, R3, RZ, PT ;  /* 0x000000ff0300720b */ /* 0x000fe40003f15000 */
[----:B------:R-:W-:-:S05]  /*11150*/  MOV R22, 0xff800000 ;  /* 0xff80000000167802 */ /* 0x000fca0000000f00 */
[----:B------:R-:W2:Y:S01]  /*11160*/  @P1 MUFU.RCP R2, R0 ;  /* 0x0000000000021308 */ /* 0x000ea20000001000 */
[----:B-1----:R-:W-:-:S05]  /*11170*/  @P1 MOV R4, 0x3f317218 ;  /* 0x3f31721800041802 */ /* 0x002fca0000000f00 */
[----:B------:R-:W-:Y:S02]  /*11180*/  @P1 FMUL.FTZ R4, R4, c[0x0][0x2d0] ;  /* 0x0000b40004041a20 */ /* 0x000fe40000410000 */
[----:B------:R1:W3:Y:S01]  /*11190*/  @P1 MUFU.LG2 R5, R0 ;  /* 0x0000000000051308 */ /* 0x0002e20000000c00 */
[C---:B--2---:R-:W-:Y:S02]  /*111a0*/  FMUL.FTZ R186, R2.reuse, R100 ;  /* 0x0000006402ba7220 */ /* 0x044fe40000410000 */
[C---:B------:R-:W-:Y:S02]  /*111b0*/  FMUL.FTZ R187, R2.reuse, R101 ;  /* 0x0000006502bb7220 */ /* 0x040fe40000410000 */
[C---:B------:R-:W-:Y:S02]  /*111c0*/  FMUL.FTZ R100, R2.reuse, R104 ;  /* 0x0000006802647220 */ /* 0x040fe40000410000 */
[C---:B------:R-:W-:Y:S01]  /*111d0*/  FMUL.FTZ R101, R2.reuse, R105 ;  /* 0x0000006902657220 */ /* 0x040fe20000410000 */
[----:B-1----:R-:W-:Y:S01]  /*111e0*/  MOV R0, RZ ;  /* 0x000000ff00007202 */ /* 0x002fe20000000f00 */
        /* <DEDUP_REMOVED lines=134> */
.L_x_408:
[----:B---3--:R3:W5:Y:S01]  /*11a50*/  LDL R6, [R1+0x70] ;  /* 0x0000700001067983 */ /* 0x0087620000100800 */
[----:B------:R-:W-:Y:S03]  /*11a60*/  BSSY B0, `(.L_x_461) ;  /* 0x0000012000007945 */ /* 0x000fe60003800000 */
[----:B------:R-:W4:Y:S02]  /*11a70*/  S2R R26, SR_TID.X ;  /* 0x00000000001a7919 */ /* 0x000f240000002100 */
[----:B----4-:R-:W-:-:S13]  /*11a80*/  LOP3.LUT P0, RZ, R26, 0xff, RZ, 0xc0, !PT ;  /* 0x000000ff1aff7812 */ /* 0x010fda000780c0ff */
[----:B------:R-:W-:Y:S05]  /*11a90*/  @P0 BRA `(.L_x_462) ;  /* 0x000000e000000947 */ /* 0x000fea0003800000 */
[----:B---3--:R-:W3:Y:S01]  /*11aa0*/  S2R R4, SR_LANEID ;  /* 0x0000000000047919 */ /* 0x008ee20000000000 */
[----:B------:R-:W-:Y:S01]  /*11ab0*/  VOTEU.ANY UR4, UPT, PT ;  /* 0x0000000000047886 */ /* 0x000fe200038e0100 */
[----:B--2---:R-:W-:Y:S01]  /*11ac0*/  IMAD.MOV.U32 R5, RZ, RZ, c[0x0][0x564] ;  /* 0x00015900ff057624 */ /* 0x004fe200078e00ff */
[----:B------:R-:W3:Y:S08]  /*11ad0*/  FLO.U32 R3, UR4 ;  /* 0x0000000400037d00 */ /* 0x000ef000080e0000 */
[----:B------:R-:W2:Y:S01]  /*11ae0*/  POPC R2, UR4 ;  /* 0x0000000400027d09 */ /* 0x000ea20008000000 */
[----:B---3--:R-:W-:Y:S01]  /*11af0*/  ISETP.EQ.U32.AND P0, PT, R3, R4, PT ;  /* 0x000000040300720c */ /* 0x008fe20003f02070 */
[----:B------:R-:W-:-:S12]  /*11b00*/  IMAD.MOV.U32 R4, RZ, RZ, c[0x0][0x560] ;  /* 0x00015800ff047624 */ /* 0x000fd800078e00ff */
[----:B--2---:R2:W3:Y:S04]  /*11b10*/  @P0 ATOMG.E.ADD.STRONG.GPU PT, R2, [R4.64], R2 ;  /* 0x00000002040209a8 */ /* 0x0044e800081ee1c6 */
[----:B--2---:R-:W2:Y:S04]  /*11b20*/  S2R R4, SR_LTMASK ;  /* 0x0000000000047919 */ /* 0x004ea80000003900 */
[----:B---3--:R2:W3:Y:S02]  /*11b30*/  SHFL.IDX PT, R3, R2, R3, 0x1f ;  /* 0x00001f0302037589 */ /* 0x0084e400000e0000 */
[----:B--2---:R-:W-:-:S06]  /*11b40*/  LOP3.LUT R2, R4, UR4, RZ, 0xc0, !PT ;  /* 0x0000000404027c12 */ /* 0x004fcc000f8ec0ff */
[----:B------:R-:W3:Y:S02]  /*11b50*/  POPC R2, R2 ;  /* 0x0000000200027309 */ /* 0x000ee40000000000 */
[----:B---3-5:R-:W-:-:S05]  /*11b60*/  IADD3 R6, R3, c[0x0][0xc], R2 ;  /* 0x0000030003067a10 */ /* 0x028fca0007ffe002 */
[----:B------:R2:W-:Y:S02]  /*11b70*/  STL [R1+0x70], R6 ;  /* 0x0000700601007387 */ /* 0x0005e40000100800 */
.L_x_462:
[----:B---3--:R-:W-:Y:S05]  /*11b80*/  BSYNC B0 ;  /* 0x0000000000007941 */ /* 0x008fea0003800000 */
.L_x_461:
[----:B------:R-:W-:Y:S01]  /*11b90*/  SHF.R.S32.HI R25, RZ, 0x1f, R26 ;  /* 0x0000001fff197819 */ /* 0x000fe2000001141a */
[----:B------:R-:W-:Y:S01]  /*11ba0*/  BSSY B1, `(.L_x_463) ;  /* 0x00003e0000017945 */ /* 0x000fe20003800000 */
[----:B------:R-:W-:Y:S01]  /*11bb0*/  PRMT R0, R0, 0x9910, RZ ;  /* 0x0000991000007816 */ /* 0x000fe200000000ff */
[----:B-----5:R-:W-:Y:S01]  /*11bc0*/  IMAD.MOV.U32 R111, RZ, RZ, R6 ;  /* 0x000000ffff6f7224 */ /* 0x020fe200078e0006 */
[----:B------:R-:W-:Y:S02]  /*11bd0*/  LEA.HI R25, R25, R26, RZ, 0x3 ;  /* 0x0000001a19197211 */ /* 0x000fe400078f18ff */
[----:B------:R-:W-:Y:S02]  /*11be0*/  ISETP.NE.AND P0, PT, R0, RZ, PT ;  /* 0x000000ff0000720c */ /* 0x000fe40003f05270 */
[----:B------:R-:W-:-:S05]  /*11bf0*/  LOP3.LUT R25, R25, 0xfffffff8, RZ, 0xc0, !PT ;  /* 0xfffffff819197812 */ /* 0x000fca00078ec0ff */
[----:B------:R-:W-:-:S04]  /*11c00*/  IMAD.IADD R25, R26, 0x1, -R25 ;  /* 0x000000011a197824 */ /* 0x000fc800078e0a19 */
[----:B------:R-:W-:-:S05]  /*11c10*/  IMAD.SHL.U32 R11, R25, 0x8, RZ ;  /* 0x00000008190b7824 */ /* 0x000fca00078e00ff */
[C---:B------:R-:W-:Y:S02]  /*11c20*/  IADD3 R34, R11.reuse, 0x40, RZ ;  /* 0x000000400b227810 */ /* 0x040fe40007ffe0ff */
[C---:B------:R-:W-:Y:S02]  /*11c30*/  IADD3 R32, R11.reuse, 0xc0, RZ ;  /* 0x000000c00b207810 */ /* 0x040fe40007ffe0ff */
[----:B------:R-:W-:Y:S01]  /*11c40*/  IADD3 R33, R11, 0x80, RZ ;  /* 0x000000800b217810 */ /* 0x000fe20007ffe0ff */
[----:B------:R-:W-:Y:S05]  /*11c50*/  @!P0 BRA `(.L_x_464) ;  /* 0x00002f4000008947 */ /* 0x000fea0003800000 */
[----:B------:R-:W3:Y:S04]  /*11c60*/  LDL R8, [R1+0x88] ;  /* 0x0000880001087983 */ /* 0x000ee80000100800 */
[----:B------:R-:W4:Y:S04]  /*11c70*/  LDL R13, [R1+0x8c] ;  /* 0x00008c00010d7983 */ /* 0x000f280000100800 */
[----:B--2---:R-:W2:Y:S04]  /*11c80*/  LDL R9, [R1+0x94] ;  /* 0x0000940001097983 */ /* 0x004ea80000100800 */
[----:B------:R-:W2:Y:S04]  /*11c90*/  LDL R12, [R1+0x90] ;  /* 0x00009000010c7983 */ /* 0x000ea80000100800 */
[----:B------:R-:W2:Y:S04]  /*11ca0*/  LDL R7, [R1+0xa4] ;  /* 0x0000a40001077983 */ /* 0x000ea80000100800 */
[----:B------:R-:W2:Y:S04]  /*11cb0*/  LDL R6, [R1+0x9c] ;  /* 0x00009c0001067983 */ /* 0x000ea80000100800 */
[----:B------:R-:W2:Y:S04]  /*11cc0*/  LDL R5, [R1+0xa0] ;  /* 0x0000a00001057983 */ /* 0x000ea80000100800 */
[----:B------:R-:W2:Y:S01]  /*11cd0*/  LDL R10, [R1+0x98] ;  /* 0x00009800010a7983 */ /* 0x000ea20000100800 */
[----:B------:R-:W-:Y:S01]  /*11ce0*/  WARPSYNC 0xffffffff ;  /* 0xffffffff00007948 */ /* 0x000fe20003800000 */
[----:B------:R-:W-:-:S02]  /*11cf0*/  F2FP.PACK_AB R0, R185, R184 ;  /* 0x000000b8b900723e */ /* 0x000fc400000000ff */
[----:B------:R-:W-:Y:S01]  /*11d00*/  BAR.SYNC.DEFER_BLOCKING 0x1, 0x100 ;  /* 0x0044000000007b1d */ /* 0x000fe20000010000 */
[----:B------:R-:W-:Y:S02]  /*11d10*/  F2FP.PACK_AB R2, R117, R116 ;  /* 0x000000747502723e */ /* 0x000fe400000000ff */
[----:B------:R-:W-:Y:S02]  /*11d20*/  F2FP.PACK_AB R3, R153, R152 ;  /* 0x000000989903723e */ /* 0x000fe400000000ff */
[----:B------:R-:W-:Y:S01]  /*11d30*/  F2FP.PACK_AB R4, R93, R92 ;  /* 0x0000005c5d04723e */ /* 0x000fe200000000ff */
[----:B---3--:R3:W-:Y:S04]  /*11d40*/  STS [R8], R0 ;  /* 0x0000000008007388 */ /* 0x0087e80000000800 */
[----:B------:R1:W-:Y:S04]  /*11d50*/  STS [R8+0x400], R2 ;  /* 0x0004000208007388 */ /* 0x0003e80000000800 */
[----:B----4-:R4:W-:Y:S01]  /*11d60*/  STS [R13], R3 ;  /* 0x000000030d007388 */ /* 0x0109e20000000800 */
[----:B---3--:R-:W-:-:S02]  /*11d70*/  F2FP.PACK_AB R0, R213, R212 ;  /* 0x000000d4d500723e */ /* 0x008fc400000000ff */
[----:B-1----:R-:W-:-:S03]  /*11d80*/  F2FP.PACK_AB R2, R149, R148 ;  /* 0x000000949502723e */ /* 0x002fc600000000ff */
[----:B------:R1:W-:Y:S01]  /*11d90*/  STS [R13+0x400], R0 ;  /* 0x000400000d007388 */ /* 0x0003e20000000800 */
[----:B----4-:R-:W-:-:S03]  /*11da0*/  F2FP.PACK_AB R3, R203, R202 ;  /* 0x000000cacb03723e */ /* 0x010fc600000000ff */
[----:B--2---:R2:W-:Y:S04]  /*11db0*/  STS [R9], R2 ;  /* 0x0000000209007388 */ /* 0x0045e80000000800 */
        /* <DEDUP_REMOVED lines=85> */
[----:B------:R-:W-:Y:S01]  /*12310*/  STS [R8+0xc000], R2 ;  /* 0x00c0000208007388 */ /* 0x000fe20000000800 */
[----:B-1----:R-:W-:Y:S02]  /*12320*/  F2FP.PACK_AB R0, R83, R82 ;  /* 0x000000525300723e */ /* 0x002fe400000000ff */
[----:B--2---:R-:W-:-:S03]  /*12330*/  F2FP.PACK_AB R3, R211, R210 ;  /* 0x000000d2d303723e */ /* 0x004fc600000000ff */
[----:B------:R1:W-:Y:S01]  /*12340*/  STS [R8+0xc400], R0 ;  /* 0x00c4000008007388 */ /* 0x0003e20000000800 */
[----:B---3--:R-:W-:-:S03]  /*12350*/  F2FP.PACK_AB R4, R101, R100 ;  /* 0x000000646504723e */ /* 0x008fc600000000ff */
[----:B-1----:R-:W2:Y:S01]  /*12360*/  LDL R8, [R1+0x7c] ;  /* 0x00007c0001087983 */ /* 0x002ea20000100800 */
[----:B------:R-:W-:Y:S02]  /*12370*/  F2FP.PACK_AB R2, R105, R104 ;  /* 0x000000686902723e */ /* 0x000fe400000000ff */
[----:B------:R-:W-:Y:S01]  /*12380*/  F2FP.PACK_AB R0, R107, R106 ;  /* 0x0000006a6b00723e */ /* 0x000fe200000000ff */
[----:B------:R1:W-:Y:S04]  /*12390*/  STS [R13+0xc000], R4 ;  /* 0x00c000040d007388 */ /* 0x0003e80000000800 */
[----:B------:R3:W-:Y:S04]  /*123a0*/  STS [R13+0xc400], R3 ;  /* 0x00c400030d007388 */ /* 0x0007e80000000800 */
[----:B------:R4:W-:Y:S04]  /*123b0*/  STS [R9+0xc000], R2 ;  /* 0x00c0000209007388 */ /* 0x0009e80000000800 */
[----:B------:R4:W-:Y:S01]  /*123c0*/  STS [R9+0xc400], R0 ;  /* 0x00c4000009007388 */ /* 0x0009e20000000800 */
[----:B-1----:R-:W-:-:S02]  /*123d0*/  F2FP.PACK_AB R4, R109, R108 ;  /* 0x0000006c6d04723e */ /* 0x002fc400000000ff */
[----:B---3--:R-:W-:-:S03]  /*123e0*/  F2FP.PACK_AB R3, R103, R102 ;  /* 0x000000666703723e */ /* 0x008fc600000000ff */
[----:B------:R1:W-:Y:S01]  /*123f0*/  STS [R12+0xc000], R4 ;  /* 0x00c000040c007388 */ /* 0x0003e20000000800 */
[----:B----4-:R-:W-:-:S03]  /*12400*/  F2FP.PACK_AB R2, R191, R190 ;  /* 0x000000bebf02723e */ /* 0x010fc600000000ff */
[----:B------:R3:W-:Y:S01]  /*12410*/  STS [R12+0xc400], R3 ;  /* 0x00c400030c007388 */ /* 0x0007e20000000800 */
[----:B------:R-:W-:-:S03]  /*12420*/  F2FP.PACK_AB R0, R99, R98 ;  /* 0x000000626300723e */ /* 0x000fc600000000ff */
[----:B------:R4:W-:Y:S04]  /*12430*/  STS [R7+0xc000], R2 ;  /* 0x00c0000207007388 */ /* 0x0009e80000000800 */
[----:B------:R4:W-:Y:S01]  /*12440*/  STS [R7+0xc400], R0 ;  /* 0x00c4000007007388 */ /* 0x0009e20000000800 */
[----:B------:R-:W-:Y:S02]  /*12450*/  ISETP.NE.U32.AND P0, PT, RZ, c[0x0][0x508], PT ;  /* 0x00014200ff007a0c */ /* 0x000fe40003f05070 */
[----:B------:R-:W-:Y:S01]  /*12460*/  ISETP.NE.U32.AND P2, PT, RZ, c[0x0][0x500], PT ;  /* 0x00014000ff007a0c */ /* 0x000fe20003f45070 */
[----:B------:R-:W2:Y:S01]  /*12470*/  LDL.LU R9, [R1+0x74] ;  /* 0x0000740001097983 */ /* 0x000ea20000300800 */
[----:B------:R-:W-:Y:S01]  /*12480*/  ISETP.NE.AND.EX P1, PT, RZ, c[0x0][0x50c], PT, P0 ;  /* 0x00014300ff007a0c */ /* 0x000fe20003f25300 */
[----:B------:R-:W-:Y:S01]  /*12490*/  IMAD.MOV.U32 R15, RZ, RZ, c[0x0][0x388] ;  /* 0x0000e200ff0f7624 */ /* 0x000fe200078e00ff */
[----:B------:R-:W-:-:S02]  /*124a0*/  ISETP.NE.AND.EX P2, PT, RZ, c[0x0][0x504], PT, P2 ;  /* 0x00014100ff007a0c */ /* 0x000fc40003f45320 */
[----:B-1----:R-:W-:Y:S02]  /*124b0*/  F2FP.PACK_AB R4, R189, R188 ;  /* 0x000000bcbd04723e */ /* 0x002fe400000000ff */
[----:B---3--:R-:W-:-:S03]  /*124c0*/  F2FP.PACK_AB R3, R91, R90 ;  /* 0x0000005a5b03723e */ /* 0x008fc600000000ff */
[----:B------:R1:W-:Y:S01]  /*124d0*/  STS [R6+0xc000], R4 ;  /* 0x00c0000406007388 */ /* 0x0003e20000000800 */
[----:B----4-:R-:W-:-:S03]  /*124e0*/  F2FP.PACK_AB R2, R113, R112 ;  /* 0x000000707102723e */ /* 0x010fc600000000ff */
[----:B------:R3:W-:Y:S01]  /*124f0*/  STS [R6+0xc400], R3 ;  /* 0x00c4000306007388 */ /* 0x0007e20000000800 */
[----:B------:R-:W-:-:S03]  /*12500*/  F2FP.PACK_AB R0, R87, R86 ;  /* 0x000000565700723e */ /* 0x000fc600000000ff */
[----:B------:R4:W-:Y:S04]  /*12510*/  STS [R5+0xc000], R2 ;  /* 0x00c0000205007388 */ /* 0x0009e80000000800 */
[----:B------:R4:W-:Y:S01]  /*12520*/  STS [R5+0xc400], R0 ;  /* 0x00c4000005007388 */ /* 0x0009e20000000800 */
[----:B-1----:R-:W-:Y:S01]  /*12530*/  IMAD.MOV.U32 R4, RZ, RZ, 0x4 ;  /* 0x00000004ff047424 */ /* 0x002fe200078e00ff */
[----:B---3--:R-:W-:Y:S01]  /*12540*/  F2FP.PACK_AB R3, R77, R76 ;  /* 0x0000004c4d03723e */ /* 0x008fe200000000ff */
[----:B----4-:R-:W-:-:S04]  /*12550*/  IMAD.MOV.U32 R2, RZ, RZ, RZ ;  /* 0x000000ffff027224 */ /* 0x010fc800078e00ff */
[----:B------:R1:W-:Y:S01]  /*12560*/  STS [R10+0xc000], R3 ;  /* 0x00c000030a007388 */ /* 0x0003e20000000800 */
[----:B------:R-:W-:-:S05]  /*12570*/  F2FP.PACK_AB R0, R79, R78 ;  /* 0x0000004e4f00723e */ /* 0x000fca00000000ff */
[----:B------:R3:W-:Y:S01]  /*12580*/  STS [R10+0xc400], R0 ;  /* 0x00c400000a007388 */ /* 0x0007e20000000800 */
[----:B--2---:R-:W-:-:S03]  /*12590*/  @P1 IMAD.WIDE R6, R8, R4, c[0x0][0x508] ;  /* 0x0001420008061625 */ /* 0x004fc600078e0204 */
[----:B------:R-:W-:Y:S01]  /*125a0*/  BAR.SYNC.DEFER_BLOCKING 0x1, 0x100 ;  /* 0x0044000000007b1d */ /* 0x000fe20000010000 */
[----:B------:R-:W-:-:S05]  /*125b0*/  IMAD.WIDE R4, R8, R4, c[0x0][0x500] ;  /* 0x0001400008047625 */ /* 0x000fca00078e0204 */
[----:B------:R3:W5:Y:S04]  /*125c0*/  @P1 LDG.E R15, [R6.64] ;  /* 0x00000006060f1981 */ /* 0x000768000c1e1900 */
[----:B------:R3:W5:Y:S01]  /*125d0*/  @P2 LDG.E R2, [R4.64] ;  /* 0x0000000604022981 */ /* 0x000762000c1e1900 */
[----:B------:R-:W-:-:S04]  /*125e0*/  ISETP.NE.AND P0, PT, R9, RZ, PT ;  /* 0x000000ff0900720c */ /* 0x000fc80003f05270 */
[----:B-1----:R-:W-:Y:S01]  /*125f0*/  SEL R3, R9, c[0x0][0x3d4], P0 ;  /* 0x0000f50009037a07 */ /* 0x002fe20000000000 */
[----:B------:R-:W-:Y:S05]  /*12600*/  @P1 BRA `(.L_x_465) ;  /* 0x0000004000001947 */ /* 0x000fea0003800000 */
[----:B---3--:R-:W-:Y:S05]  /*12610*/  @!P2 BRA `(.L_x_465) ;  /* 0x000000300000a947 */ /* 0x008fea0003800000 */
[----:B------:R1:W2:Y:S04]  /*12620*/  LDG.E R0, [R4.64] ;  /* 0x0000000604007981 */ /* 0x0002a8000c1e1900 */
[----:B-1----:R-:W2:Y:S02]  /*12630*/  LDG.E R4, [R4.64+0x4] ;  /* 0x0000040604047981 */ /* 0x002ea4000c1e1900 */
[----:B--2--5:R-:W-:Y:S02]  /*12640*/  IADD3 R15, -R0, R4, RZ ;  /* 0x00000004000f7210 */ /* 0x024fe40007ffe1ff */
.L_x_465:
[----:B---3--:R-:W2:Y:S04]  /*12650*/  LDL R4, [R1+0x80] ;  /* 0x0000800001047983 */ /* 0x008ea80000100800 */
[----:B------:R-:W2:Y:S04]  /*12660*/  LDL R114, [R1+0x68] ;  /* 0x0000680001727983 */ /* 0x000ea80000100800 */
[----:B------:R-:W3:Y:S01]  /*12670*/  LDL R23, [R1+0x84] ;  /* 0x0000840001177983 */ /* 0x000ee20000100800 */
[----:B------:R-:W-:Y:S01]  /*12680*/  IMAD.MOV.U32 R0, RZ, RZ, 0x368 ;  /* 0x00000368ff007424 */ /* 0x000fe200078e00ff */
[----:B------:R-:W-:-:S02]  /*12690*/  ISETP.GT.AND P2, PT, R3, 0x1, PT ;  /* 0x000000010300780c */ /* 0x000fc40003f44270 */
[----:B------:R-:W4:Y:S02]  /*126a0*/  LDL R13, [R1+0x78] ;  /* 0x00007800010d7983 */ /* 0x000f240000100800 */
[----:B------:R-:W-:-:S04]  /*126b0*/  SEL R0, R0, 0x328, P2 ;  /* 0x0000032800007807 */ /* 0x000fc80001000000 */
[----:B------:R1:W2:Y:S08]  /*126c0*/  LDC.64 R6, c[0x0][R0+0x170] ;  /* 0x00005c0000067b82 */ /* 0x0002b00000000a00 */
[----:B------:R1:W3:Y:S01]  /*126d0*/  LDC.64 R16, c[0x0][R0+0x168] ;  /* 0x00005a0000107b82 */ /* 0x0002e20000000a00 */
[----:B------:R-:W-:-:S04]  /*126e0*/  ISETP.NE.U32.AND P0, PT, RZ, c[0x0][0x500], PT ;  /* 0x00014000ff007a0c */ /* 0x000fc80003f05070 */
[----:B------:R-:W-:-:S03]  /*126f0*/  ISETP.NE.AND.EX P0, PT, RZ, c[0x0][0x504], PT, P0 ;  /* 0x00014100ff007a0c */ /* 0x000fc60003f05300 */
[----:B------:R1:W2:Y:S01]  /*12700*/  LDC.64 R18, c[0x0][R0+0x178] ;  /* 0x00005e0000127b82 */ /* 0x0002a20000000a00 */
[----:B------:R-:W-:-:S07]  /*12710*/  SHF.R.S32.HI R3, RZ, 0x1f, R8 ;  /* 0x0000001fff037819 */ /* 0x000fce0000011408 */
[----:B------:R1:W2:Y:S02]  /*12720*/  LDC.64 R20, c[0x0][R0+0x160] ;  /* 0x0000580000147b82 */ /* 0x0002a40000000a00 */
[----:B-1----:R-:W-:-:S05]  /*12730*/  IMAD.MOV.U32 R0, RZ, RZ, c[0x0][0x4e8] ;  /* 0x00013a00ff007624 */ /* 0x002fca00078e00ff */
[----:B------:R-:W-:Y:S02]  /*12740*/  ISETP.NE.AND P3, PT, R0, 0x1, PT ;  /* 0x000000010000780c */ /* 0x000fe40003f65270 */
[----:B------:R-:W-:Y:S01]  /*12750*/  SEL R0, R8, RZ, !P0 ;  /* 0x000000ff08007207 */ /* 0x000fe20004000000 */
[----:B--2---:R-:W-:Y:S01]  /*12760*/  IMAD.IADD R9, R4, 0x1, R114 ;  /* 0x0000000104097824 */ /* 0x004fe200078e0272 */
[----:B------:R-:W-:-:S03]  /*12770*/  SEL R4, R3, RZ, !P0 ;  /* 0x000000ff03047207 */ /* 0x000fc60004000000 */
[----:B------:R-:W-:-:S04]  /*12780*/  IMAD R3, R7, R0, RZ ;  /* 0x0000000007037224 */ /* 0x000fc800078e02ff */
[C---:B------:R-:W-:Y:S02]  /*12790*/  IMAD R12, R6.reuse, R4, R3 ;  /* 0x00000004060c7224 */ /* 0x040fe400078e0203 */
[----:B------:R-:W-:-:S04]  /*127a0*/  IMAD.WIDE.U32 R4, R6, R0, RZ ;  /* 0x0000000006047225 */ /* 0x000fc800078e00ff */
[----:B---3--:R-:W-:Y:S02]  /*127b0*/  IMAD.WIDE.U32 R6, R16, R23, RZ ;  /* 0x0000001710067225 */ /* 0x008fe400078e00ff */
[----:B------:R-:W2:Y:S02]  /*127c0*/  LDL R16, [R1+0xac] ;  /* 0x0000ac0001107983 */ /* 0x000ea40000100800 */
[----:B------:R-:W-:-:S04]  /*127d0*/  @P3 IMAD.HI.U32 R8, R9, c[0x0][0x4ec], RZ ;  /* 0x00013b0009083a27 */ /* 0x000fc800078e00ff */
[----:B------:R-:W-:Y:S01]  /*127e0*/  IMAD.MOV.U32 R3, RZ, RZ, R9 ;  /* 0x000000ffff037224 */ /* 0x000fe200078e0009 */
[----:B------:R-:W-:Y:S01]  /*127f0*/  @P3 SHF.R.U32.HI R3, RZ, c[0x0][0x4f0], R8 ;  /* 0x00013c00ff033a19 */ /* 0x000fe20000011608 */
[----:B------:R-:W-:Y:S01]  /*12800*/  IMAD R10, R17, R23, RZ ;  /* 0x00000017110a7224 */ /* 0x000fe200078e02ff */
[----:B----4-:R-:W-:Y:S01]  /*12810*/  SEL R8, R13, RZ, P2 ;  /* 0x000000ff0d087207 */ /* 0x010fe20001000000 */
[----:B------:R-:W-:Y:S01]  /*12820*/  IMAD.IADD R13, R5, 0x1, R12 ;  /* 0x00000001050d7824 */ /* 0x000fe200078e020c */
[----:B-----5:R-:W-:Y:S01]  /*12830*/  IADD3 R14, P1, P0, R4, R6, R2 ;  /* 0x00000006040e7210 */ /* 0x020fe2000783e002 */
        /* <DEDUP_REMOVED lines=18> */
[----:B------:R-:W-:Y:S01]  /*12960*/  SHF.R.S32.HI R8, RZ, 0x1f, R26 ;  /* 0x0000001fff087819 */ /* 0x000fe2000001141a */
        /* <DEDUP_REMOVED lines=9> */
[----:B------:R2:W-:Y:S01]  /*12a00*/  SHFL.IDX PT, R4, R3, 0x1, 0x1c1f ;  /* 0x003c1f0003047f89 */ /* 0x0005e200000e0000 */
[----:B------:R-:W-:-:S03]  /*12a10*/  IMAD R12, R15, c[0x0][0x4e8], RZ ;  /* 0x00013a000f0c7a24 */ /* 0x000fc600078e02ff */
[----:B------:R-:W3:Y:S01]  /*12a20*/  SHFL.IDX PT, R5, R5, 0x1, 0x1c1f ;  /* 0x003c1f0005057f89 */ /* 0x000ee200000e0000 */
[----:B------:R-:W-:Y:S01]  /*12a30*/  LOP3.LUT P0, RZ, R8, 0x3, RZ, 0xc0, !PT ;  /* 0x0000000308ff7812 */ /* 0x000fe2000780c0ff */
[----:B--2---:R-:W-:-:S05]  /*12a40*/  IMAD.IADD R3, R16, 0x1, R114 ;  /* 0x0000000110037824 */ /* 0x004fca00078e0272 */
        /* <DEDUP_REMOVED lines=9> */
[----:B------:R-:W2:Y:S01]  /*12ae0*/  LDL R13, [R1+0x18] ;  /* 0x00001800010d7983 */ /* 0x000ea20000100800 */
[----:B------:R-:W-:Y:S01]  /*12af0*/  SHF.R.S32.HI R35, RZ, 0x1f, R26 ;  /* 0x0000001fff237819 */ /* 0x000fe2000001141a */
[----:B------:R-:W-:Y:S01]  /*12b00*/  IMAD R10, R10, c[0x0][0x3a0], RZ ;  /* 0x0000e8000a0a7a24 */ /* 0x000fe200078e02ff */
[----:B-1----:R-:W-:Y:S01]  /*12b10*/  SHF.R.S32.HI R7, RZ, 0x1f, R0 ;  /* 0x0000001fff077819 */ /* 0x002fe20000011400 */
[----:B------:R-:W-:Y:S01]  /*12b20*/  IMAD.WIDE.U32 R4, R2, c[0x0][0x3a0], RZ ;  /* 0x0000e80002047a25 */ /* 0x000fe200078e00ff */
[----:B------:R-:W-:-:S03]  /*12b30*/  LEA.HI R35, R35, R26, RZ, 0x3 ;  /* 0x0000001a23237211 */ /* 0x000fc600078f18ff */
[----:B------:R-:W-:Y:S01]  /*12b40*/  IMAD R2, R2, c[0x0][0x3a4], R10 ;  /* 0x0000e90002027a24 */ /* 0x000fe200078e020a */
[----:B------:R-:W-:-:S04]  /*12b50*/  SHF.R.S32.HI R35, RZ, 0x3, R35 ;  /* 0x00000003ff237819 */ /* 0x000fc80000011423 */
[----:B------:R-:W-:Y:S02]  /*12b60*/  LEA R6, R25, R35, 0x5 ;  /* 0x0000002319067211 */ /* 0x000fe400078e28ff */
[----:B------:R-:W-:Y:S02]  /*12b70*/  IADD3 R3, R5, R2, RZ ;  /* 0x0000000205037210 */ /* 0x000fe40007ffe0ff */
[----:B------:R-:W-:Y:S02]  /*12b80*/  MOV R2, R4 ;  /* 0x0000000400027202 */ /* 0x000fe40000000f00 */
[----:B------:R-:W-:-:S03]  /*12b90*/  IADD3 R6, R114, R6, RZ ;  /* 0x0000000672067210 */ /* 0x000fc60007ffe0ff */
[----:B------:R-:W-:Y:S01]  /*12ba0*/  IMAD.WIDE.U32 R4, R23, c[0x0][0x3e8], R2 ;  /* 0x0000fa0017047a25 */ /* 0x000fe200078e0002 */
[----:B------:R-:W-:-:S03]  /*12bb0*/  MOV R2, R6 ;  /* 0x0000000600027202 */ /* 0x000fc60000000f00 */
[----:B------:R-:W-:Y:S02]  /*12bc0*/  IMAD R3, R7, c[0x0][0x3f0], RZ ;  /* 0x0000fc0007037a24 */ /* 0x000fe400078e02ff */
[----:B------:R-:W-:-:S04]  /*12bd0*/  @P3 IMAD.HI.U32 R7, R6, c[0x0][0x4ec], RZ ;  /* 0x00013b0006073a27 */ /* 0x000fc800078e00ff */
[----:B------:R-:W-:Y:S01]  /*12be0*/  IMAD R5, R23, c[0x0][0x3ec], R5 ;  /* 0x0000fb0017057a24 */ /* 0x000fe200078e0205 */
[----:B------:R-:W-:Y:S01]  /*12bf0*/  @P3 SHF.R.U32.HI R2, RZ, c[0x0][0x4f0], R7 ;  /* 0x00013c00ff023a19 */ /* 0x000fe20000011607 */
[C---:B------:R-:W-:Y:S02]  /*12c00*/  IMAD R8, R0.reuse, c[0x0][0x3f4], R3 ;  /* 0x0000fd0000087a24 */ /* 0x040fe400078e0203 */
[----:B------:R-:W-:Y:S01]  /*12c10*/  IMAD.WIDE.U32 R4, R0, c[0x0][0x3f0], R4 ;  /* 0x0000fc0000047a25 */ /* 0x000fe200078e0004 */
[----:B------:R-:W-:Y:S02]  /*12c20*/  SHF.R.S32.HI R3, RZ, 0x1f, R2 ;  /* 0x0000001fff037819 */ /* 0x000fe40000011402 */
[----:B------:R-:W-:Y:S02]  /*12c30*/  IADD3 R0, -R2, RZ, RZ ;  /* 0x000000ff02007210 */ /* 0x000fe40007ffe1ff */
[----:B------:R-:W-:Y:S01]  /*12c40*/  IADD3 R5, R5, R8, RZ ;  /* 0x0000000805057210 */ /* 0x000fe20007ffe0ff */
[----:B------:R-:W-:-:S02]  /*12c50*/  IMAD R3, R3, c[0x0][0x3e0], RZ ;  /* 0x0000f80003037a24 */ /* 0x000fc400078e02ff */
        /* <DEDUP_REMOVED lines=11> */
[----:B--2---:R-:W1:Y:S04]  /*12d10*/  LDS.128 R28, [R13+0x80] ;  /* 0x000080000d1c7984 */ /* 0x004e680000000c00 */
[----:B------:R-:W2:Y:S04]  /*12d20*/  LDS.128 R48, [R13+0x1080] ;  /* 0x001080000d307984 */ /* 0x000ea80000000c00 */
[----:B------:R-:W3:Y:S04]  /*12d30*/  LDS.128 R64, [R13+0x2080] ;  /* 0x002080000d407984 */ /* 0x000ee80000000c00 */
[----:B------:R-:W4:Y:S04]  /*12d40*/  LDS.128 R76, [R13+0x3080] ;  /* 0x003080000d4c7984 */ /* 0x000f280000000c00 */
[----:B------:R-:W1:Y:S04]  /*12d50*/  LDS.128 R24, [R13+0x4080] ;  /* 0x004080000d187984 */ /* 0x000e680000000c00 */
        /* <DEDUP_REMOVED lines=10> */
[----:B------:R5:W1:Y:S02]  /*12e00*/  LDS.128 R80, [R13+0xf080] ;  /* 0x00f080000d507984 */ /* 0x000a640000000c00 */
[----:B-----5:R-:W-:Y:S01]  /*12e10*/  IADD3 R13, R35, R114, RZ ;  /* 0x00000072230d7210 */ /* 0x020fe20007ffe0ff */
[----:B------:R-:W-:Y:S05]  /*12e20*/  BRA.DIV ~URZ, `(.L_x_467) ;  /* 0x000041c27f007947 */ /* 0x000fea000b800000 */
[----:B--234-:R2:W3:Y:S02]  /*12e30*/  SHFL.IDX PT, R10, R14, RZ, 0x181f ;  /* 0x00181fff0e0a7589 */ /* 0x01c4e400000e0000 */
.L_x_528:
[----:B------:R-:W-:Y:S05]  /*12e40*/  BRA.DIV ~URZ, `(.L_x_468) ;  /* 0x000042127f007947 */ /* 0x000fea000b800000 */
[----:B------:R4:W2:Y:S02]  /*12e50*/  SHFL.IDX PT, R0, R15, RZ, 0x181f ;  /* 0x00181fff0f007589 */ /* 0x0008a400000e0000 */
.L_x_529:
[----:B------:R-:W-:Y:S01]  /*12e60*/  ISETP.GE.AND P0, PT, R13, R12, PT ;  /* 0x0000000c0d00720c */ /* 0x000fe20003f06270 */
[----:B------:R-:W-:Y:S01]  /*12e70*/  BSSY B0, `(.L_x_469) ;  /* 0x0000016000007945 */ /* 0x000fe20003800000 */
[----:B------:R-:W-:-:S02]  /*12e80*/  SHF.R.S32.HI R86, RZ, 0x1f, R32 ;  /* 0x0000001fff567819 */ /* 0x000fc40000011420 */
[----:B------:R-:W-:Y:S02]  /*12e90*/  SHF.R.S32.HI R85, RZ, 0x1f, R11 ;  /* 0x0000001fff557819 */ /* 0x000fe4000001140b */
[----:B------:R-:W-:Y:S02]  /*12ea0*/  SHF.R.S32.HI R84, RZ, 0x1f, R34 ;  /* 0x0000001fff547819 */ /* 0x000fe40000011422 */
[----:B------:R-:W-:-:S05]  /*12eb0*/  SHF.R.S32.HI R35, RZ, 0x1f, R33 ;  /* 0x0000001fff237819 */ /* 0x000fca0000011421 */
        /* <DEDUP_REMOVED lines=11> */
[----:B-1----:R1:W-:Y:S01]  /*12f70*/  @!P3 ST.E.128 [R8.64], R28 ;  /* 0x0000001c0800b985 */ /* 0x0023e2000c101d06 */
[----:B------:R-:W-:-:S02]  /*12f80*/  @!P1 LEA.HI.X R5, R33, R10, R35, 0x1, P5 ;  /* 0x0000000a21059211 */ /* 0x000fc400028f0c23 */
[----:B------:R-:W-:Y:S01]  /*12f90*/  @!P0 LEA.HI.X R3, R32, R10, R86, 0x1, P4 ;  /* 0x0000000a20038211 */ /* 0x000fe200020f0c56 */
[----:B------:R1:W-:Y:S04]  /*12fa0*/  @!P2 ST.E.128 [R6.64], R24 ;  /* 0x000000180600a985 */ /* 0x0003e8000c101d06 */
[----:B------:R1:W-:Y:S04]  /*12fb0*/  @!P1 ST.E.128 [R4.64], R20 ;  /* 0x0000001404009985 */ /* 0x0003e8000c101d06 */
[----:B------:R1:W-:Y:S02]  /*12fc0*/  @!P0 ST.E.128 [R2.64], R16 ;  /* 0x0000001002008985 */ /* 0x0003e4000c101d06 */
.L_x_470:
[----:B------:R-:W-:Y:S05]  /*12fd0*/  BSYNC B0 ;  /* 0x0000000000007941 */ /* 0x000fea0003800000 */
.L_x_469:
[----:B------:R-:W-:Y:S05]  /*12fe0*/  BRA.DIV ~URZ, `(.L_x_471) ;  /* 0x000040d27f007947 */ /* 0x000fea000b800000 */
[----:B---3--:R3:W4:Y:S04]  /*12ff0*/  SHFL.IDX PT, R10, R14, 0x1, 0x181f ;  /* 0x00381f000e0a7f89 */ /* 0x00872800000e0000 */
[----:B--2---:R3:W2:Y:S02]  /*13000*/  SHFL.IDX PT, R0, R15, 0x1, 0x181f ;  /* 0x00381f000f007f89 */ /* 0x0046a400000e0000 */
.L_x_530:
[----:B-1----:R-:W-:Y:S01]  /*13010*/  IADD3 R2, R13, 0x20, RZ ;  /* 0x000000200d027810 */ /* 0x002fe20007ffe0ff */
        /* <DEDUP_REMOVED lines=16> */
[----:B------:R1:W-:Y:S04]  /*13120*/  @!P2 ST.E.128 [R6.64], R44 ;  /* 0x0000002c0600a985 */ /* 0x0003e8000c101d06 */
[----:B------:R1:W-:Y:S04]  /*13130*/  @!P1 ST.E.128 [R4.64], R40 ;  /* 0x0000002804009985 */ /* 0x0003e8000c101d06 */
[----:B------:R1:W-:Y:S02]  /*13140*/  @!P0 ST.E.128 [R2.64], R36 ;  /* 0x0000002402008985 */ /* 0x0003e4000c101d06 */
.L_x_473:
[----:B------:R-:W-:Y:S05]  /*13150*/  BSYNC B0 ;  /* 0x0000000000007941 */ /* 0x000fea0003800000 */
.L_x_472:
[----:B------:R-:W-:Y:S05]  /*13160*/  BRA.DIV ~URZ, `(.L_x_474) ;  /* 0x000040127f007947 */ /* 0x000fea000b800000 */
[----:B----4-:R4:W1:Y:S02]  /*13170*/  SHFL.IDX PT, R10, R14, 0x2, 0x181f ;  /* 0x00581f000e0a7f89 */ /* 0x01086400000e0000 */
.L_x_531:
[----:B------:R-:W-:Y:S05]  /*13180*/  BRA.DIV ~URZ, `(.L_x_475) ;  /* 0x000040627f007947 */ /* 0x000fea000b800000 */
[----:B--2---:R2:W3:Y:S02]  /*13190*/  SHFL.IDX PT, R0, R15, 0x2, 0x181f ;  /* 0x00581f000f007f89 */ /* 0x0044e400000e0000 */
.L_x_532:
        /* <DEDUP_REMOVED lines=8> */
[-C--:B---3--:R-:W-:Y:S02]  /*13220*/  @!P3 LEA R8, P4, R11, R0.reuse, 0x1 ;  /* 0x000000000b08b211 */ /* 0x088fe400078808ff */
[-C--:B------:R-:W-:Y:S02]  /*13230*/  @!P2 LEA R6, P6, R34, R0.reuse, 0x1 ;  /* 0x000000002206a211 */ /* 0x080fe400078c08ff */
[----:B------:R-:W-:Y:S02]  /*13240*/  @!P1 LEA R4, P5, R33, R0, 0x1 ;  /* 0x0000000021049211 */ /* 0x000fe400078a08ff */
[----:B------:R-:W-:Y:S02]  /*13250*/  @!P3 LEA.HI.X R9, R11, R10, R85, 0x1, P4 ;  /* 0x0000000a0b09b211 */ /* 0x000fe400020f0c55 */
        /* <DEDUP_REMOVED lines=8> */
.L_x_477:
[----:B------:R-:W-:Y:S05]  /*132e0*/  BSYNC B0 ;  /* 0x0000000000007941 */ /* 0x000fea0003800000 */
.L_x_476:
[----:B------:R-:W-:Y:S05]  /*132f0*/  BRA.DIV ~URZ, `(.L_x_478) ;  /* 0x00003f527f007947 */ /* 0x000fea000b800000 */
[----:B-1----:R1:W2:Y:S04]  /*13300*/  SHFL.IDX PT, R8, R14, 0x3, 0x181f ;  /* 0x00781f000e087f89 */ /* 0x0022a800000e0000 */
[----:B---3--:R1:W3:Y:S02]  /*13310*/  SHFL.IDX PT, R0, R15, 0x3, 0x181f ;  /* 0x00781f000f007f89 */ /* 0x0082e400000e0000 */
.L_x_533:
[----:B------:R-:W-:-:S04]  /*13320*/  IADD3 R2, R13, 0x60, RZ ;  /* 0x000000600d027810 */ /* 0x000fc80007ffe0ff */
[----:B------:R-:W-:-:S13]  /*13330*/  ISETP.GE.AND P0, PT, R2, R12, PT ;  /* 0x0000000c0200720c */ /* 0x000fda0003f06270 */
[----:B------:R-:W-:Y:S05]  /*13340*/  @P0 BRA `(.L_x_479) ;  /* 0x0000265000000947 */ /* 0x000fea0003800000 */
[----:B------:R-:W-:Y:S02]  /*13350*/  ISETP.GE.AND P2, PT, R11, c[0x0][0x3c8], PT ;  /* 0x0000f2000b007a0c */ /* 0x000fe40003f46270 */
[----:B------:R-:W-:Y:S02]  /*13360*/  ISETP.GE.AND P1, PT, R34, c[0x0][0x3c8], PT ;  /* 0x0000f20022007a0c */ /* 0x000fe40003f26270 */
[----:B------:R-:W-:-:S09]  /*13370*/  ISETP.GE.AND P0, PT, R33, c[0x0][0x3c8], PT ;  /* 0x0000f20021007a0c */ /* 0x000fd20003f06270 */
[-C--:B---3--:R-:W-:Y:S02]  /*13380*/  @!P2 LEA R6, P5, R11, R0.reuse, 0x1 ;  /* 0x000000000b06a211 */ /* 0x088fe400078a08ff */
[CC--:B------:R-:W-:Y:S02]  /*13390*/  @!P1 LEA R4, P4, R34.reuse, R0.reuse, 0x1 ;  /* 0x0000000022049211 */ /* 0x0c0fe400078808ff */
[----:B------:R-:W-:Y:S02]  /*133a0*/  @!P0 LEA R2, P3, R33, R0, 0x1 ;  /* 0x0000000021028211 */ /* 0x000fe400078608ff */
[-C--:B--2---:R-:W-:Y:S02]  /*133b0*/  @!P2 LEA.HI.X R7, R11, R8.reuse, R85, 0x1, P5 ;  /* 0x000000080b07a211 */ /* 0x084fe400028f0c55 */
[-C--:B------:R-:W-:Y:S02]  /*133c0*/  @!P1 LEA.HI.X R5, R34, R8.reuse, R84, 0x1, P4 ;  /* 0x0000000822059211 */ /* 0x080fe400020f0c54 */
[----:B------:R-:W-:Y:S01]  /*133d0*/  @!P0 LEA.HI.X R3, R33, R8, R35, 0x1, P3 ;  /* 0x0000000821038211 */ /* 0x000fe200018f0c23 */
[----:B------:R2:W-:Y:S04]  /*133e0*/  @!P2 ST.E.128 [R6.64], R76 ;  /* 0x0000004c0600a985 */ /* 0x0005e8000c101d06 */
[----:B------:R2:W-:Y:S04]  /*133f0*/  @!P1 ST.E.128 [R4.64], R72 ;  /* 0x0000004804009985 */ /* 0x0005e8000c101d06 */
[----:B------:R2:W-:Y:S01]  /*13400*/  @!P0 ST.E.128 [R2.64], R68 ;  /* 0x0000004402008985 */ /* 0x0005e2000c101d06 */
[----:B------:R-:W-:-:S13]  /*13410*/  ISETP.GE.AND P0, PT, R32, c[0x0][0x3c8], PT ;  /* 0x0000f20020007a0c */ /* 0x000fda0003f06270 */
[----:B------:R-:W-:Y:S05]  /*13420*/  @P0 BRA `(.L_x_479) ;  /* 0x0000257000000947 */ /* 0x000fea0003800000 */
[----:B--2---:R-:W-:-:S04]  /*13430*/  LEA R2, P0, R32, R0, 0x1 ;  /* 0x0000000020027211 */ /* 0x004fc800078008ff */
[----:B------:R-:W-:-:S05]  /*13440*/  LEA.HI.X R3, R32, R8, R86, 0x1, P0 ;  /* 0x0000000820037211 */ /* 0x000fca00000f0c56 */
[----:B------:R2:W-:Y:S01]  /*13450*/  ST.E.128 [R2.64], R80 ;  /* 0x0000005002007985 */ /* 0x0005e2000c101d06 */
[----:B------:R-:W-:Y:S05]  /*13460*/  BRA `(.L_x_479) ;  /* 0x0000253000007947 */ /* 0x000fea0003800000 */
.L_x_466:
[----:B-1----:R-:W2:Y:S04]  /*13470*/  LDL.LU R7, [R1+0x84] ;  /* 0x0000840001077983 */ /* 0x002ea80000300800 */
[----:B------:R-:W3:Y:S01]  /*13480*/  LDL.LU R6, [R1+0x78] ;  /* 0x0000780001067983 */ /* 0x000ee20000300800 */
[----:B------:R-:W-:Y:S02]  /*13490*/  IMAD R10, R10, c[0x0][0x408], RZ ;  /* 0x000102000a0a7a24 */ /* 0x000fe400078e02ff */
[----:B------:R-:W-:-:S04]  /*134a0*/  IMAD.WIDE.U32 R4, R2, c[0x0][0x408], RZ ;  /* 0x0001020002047a25 */ /* 0x000fc800078e00ff */
[----:B------:R-:W-:-:S05]  /*134b0*/  IMAD R2, R2, c[0x0][0x40c], R10 ;  /* 0x0001030002027a24 */ /* 0x000fca00078e020a */
[----:B------:R-:W-:Y:S02]  /*134c0*/  IADD3 R3, R5, R2, RZ ;  /* 0x0000000205037210 */ /* 0x000fe40007ffe0ff */
[----:B------:R-:W-:Y:S02]  /*134d0*/  MOV R2, R4 ;  /* 0x0000000400027202 */ /* 0x000fe40000000f00 */
[----:B------:R-:W-:-:S05]  /*134e0*/  SHF.R.S32.HI R5, RZ, 0x1f, R0 ;  /* 0x0000001fff057819 */ /* 0x000fca0000011400 */
[----:B------:R-:W-:Y:S02]  /*134f0*/  IMAD R4, R5, c[0x0][0x440], RZ ;  /* 0x0001100005047a24 */ /* 0x000fe400078e02ff */
[----:B------:R-:W-:-:S04]  /*13500*/  @P3 IMAD.HI.U32 R5, R9, c[0x0][0x4ec], RZ ;  /* 0x00013b0009053a27 */ /* 0x000fc800078e00ff */
[----:B------:R-:W-:Y:S02]  /*13510*/  IMAD R4, R0, c[0x0][0x444], R4 ;  /* 0x0001110000047a24 */ /* 0x000fe400078e0204 */
[----:B--2---:R-:W-:-:S04]  /*13520*/  IMAD.WIDE.U32 R2, R7, c[0x0][0x438], R2 ;  /* 0x00010e0007027a25 */ /* 0x004fc800078e0002 */
[----:B------:R-:W-:-:S04]  /*13530*/  IMAD R3, R7, c[0x0][0x43c], R3 ;  /* 0x00010f0007037a24 */ /* 0x000fc800078e0203 */
[----:B------:R-:W-:Y:S01]  /*13540*/  IMAD.WIDE.U32 R2, R0, c[0x0][0x440], R2 ;  /* 0x0001100000027a25 */ /* 0x000fe200078e0002 */
[----:B------:R-:W-:Y:S02]  /*13550*/  MOV R0, R9 ;  /* 0x0000000900007202 */ /* 0x000fe40000000f00 */
[----:B------:R-:W-:Y:S02]  /*13560*/  @P3 SHF.R.U32.HI R0, RZ, c[0x0][0x4f0], R5 ;  /* 0x00013c00ff003a19 */ /* 0x000fe40000011605 */
        /* <DEDUP_REMOVED lines=19> */
.L_x_534:
[----:B------:R-:W-:Y:S05]  /*136a0*/  BRA.DIV ~URZ, `(.L_x_481) ;  /* 0x00003cd27f007947 */ /* 0x000fea000b800000 */
[----:B------:R3:W4:Y:S02]  /*136b0*/  SHFL.IDX PT, R0, R14, RZ, 0x1c1f ;  /* 0x001c1fff0e007589 */ /* 0x00072400000e0000 */
.L_x_535:
        /* <DEDUP_REMOVED lines=69> */
[----:B------:R-:W-:-:S05]  /*13b10*/  ISETP.GE.AND P6, PT, R41, c[0x0][0x3c8], PT ;  /* 0x0000f20029007a0c */ /* 0x000fca0003fc6270 */
[----:B----4-:R-:W-:Y:S02]  /*13b20*/  @!P1 IMAD.MOV.U32 R6, RZ, RZ, R0 ;  /* 0x000000ffff069224 */ /* 0x010fe400078e0000 */
[----:B--2---:R-:W-:Y:S01]  /*13b30*/  @!P1 IMAD.MOV.U32 R7, RZ, RZ, R4 ;  /* 0x000000ffff079224 */ /* 0x004fe200078e0004 */
[----:B------:R-:W-:-:S03]  /*13b40*/  @!P0 LEA R2, P2, R13, R0, 0x2 ;  /* 0x000000000d028211 */ /* 0x000fc600078410ff */
[----:B------:R-:W-:Y:S01]  /*13b50*/  @!P1 IMAD.WIDE R6, R5, 0x4, R6 ;  /* 0x0000000405069825 */ /* 0x000fe200078e0206 */
[----:B------:R-:W-:Y:S02]  /*13b60*/  @!P0 LEA.HI.X R3, R13, R4, R15, 0x2, P2 ;  /* 0x000000040d038211 */ /* 0x000fe400010f140f */
[----:B------:R-:W-:Y:S02]  /*13b70*/  ISETP.GE.AND P2, PT, R18, c[0x0][0x3c8], PT ;  /* 0x0000f20012007a0c */ /* 0x000fe40003f46270 */
[----:B------:R2:W-:Y:S01]  /*13b80*/  @!P1 ST.E.64 [R6.64], R184 ;  /* 0x000000b806009985 */ /* 0x0005e2000c101b06 */
[----:B------:R-:W-:-:S03]  /*13b90*/  ISETP.GE.AND P1, PT, R19, c[0x0][0x3c8], PT ;  /* 0x0000f20013007a0c */ /* 0x000fc60003f26270 */
[----:B------:R4:W-:Y:S01]  /*13ba0*/  @!P0 ST.E.64 [R2.64], R152 ;  /* 0x0000009802008985 */ /* 0x0009e2000c101b06 */
[CC--:B--2---:R-:W-:Y:S02]  /*13bb0*/  @!P3 LEA R6, P5, R17.reuse, R0.reuse, 0x2 ;  /* 0x000000001106b211 */ /* 0x0c4fe400078a10ff */
[C---:B----4-:R-:W-:Y:S02]  /*13bc0*/  @!P4 LEA R2, P0, R16.reuse, R0, 0x2 ;  /* 0x000000001002c211 */ /* 0x050fe400078010ff */
[-C--:B------:R-:W-:Y:S02]  /*13bd0*/  @!P3 LEA.HI.X R7, R17, R4.reuse, R47, 0x2, P5 ;  /* 0x000000041107b211 */ /* 0x080fe400028f142f */
[----:B------:R-:W-:-:S03]  /*13be0*/  @!P4 LEA.HI.X R3, R16, R4, R46, 0x2, P0 ;  /* 0x000000041003c211 */ /* 0x000fc600000f142e */
[----:B------:R2:W-:Y:S01]  /*13bf0*/  @!P3 ST.E.64 [R6.64], R148 ;  /* 0x000000940600b985 */ /* 0x0005e2000c101b06 */
[----:B------:R-:W-:-:S03]  /*13c00*/  ISETP.GE.AND P3, PT, R20, c[0x0][0x3c8], PT ;  /* 0x0000f20014007a0c */ /* 0x000fc60003f66270 */
[----:B------:R4:W-:Y:S01]  /*13c10*/  @!P4 ST.E.64 [R2.64], R144 ;  /* 0x000000900200c985 */ /* 0x0009e2000c101b06 */
[----:B------:R-:W-:Y:S02]  /*13c20*/  ISETP.GE.AND P4, PT, R21, c[0x0][0x3c8], PT ;  /* 0x0000f20015007a0c */ /* 0x000fe40003f86270 */
        /* <DEDUP_REMOVED lines=75> */
[----:B------:R-:W-:Y:S02]  /*140e0*/  @!P4 LEA.HI.X R3, R37, R4, R67, 0x2, P0 ;  /* 0x000000042503c211 */ /* 0x000fe400000f1443 */
[----:B------:R-:W-:Y:S01]  /*140f0*/  @!P2 LEA R8, P0, R38, R0, 0x2 ;  /* 0x000000002608a211 */ /* 0x000fe200078010ff */
[----:B------:R2:W-:Y:S01]  /*14100*/  @!P3 ST.E.64 [R6.64], R92 ;  /* 0x0000005c0600b985 */ /* 0x0005e2000c101b06 */
[----:B------:R-:W-:-:S02]  /*14110*/  ISETP.GE.AND P5, PT, R40, c[0x0][0x3c8], PT ;  /* 0x0000f20028007a0c */ /* 0x000fc40003fa6270 */
[----:B------:R-:W-:Y:S01]  /*14120*/  @!P2 LEA.HI.X R9, R38, R4, R68, 0x2, P0 ;  /* 0x000000042609a211 */ /* 0x000fe200000f1444 */
[----:B------:R4:W-:Y:S01]  /*14130*/  @!P4 ST.E.64 [R2.64], R96 ;  /* 0x000000600200c985 */ /* 0x0009e2000c101b06 */
[----:B------:R-:W-:-:S03]  /*14140*/  ISETP.GE.AND P4, PT, R42, c[0x0][0x3c8], PT ;  /* 0x0000f2002a007a0c */ /* 0x000fc60003f86270 */
[----:B------:R-:W-:Y:S01]  /*14150*/  @!P2 ST.E.64 [R8.64], R186 ;  /* 0x000000ba0800a985 */ /* 0x000fe2000c101b06 */
[----:B------:R-:W-:Y:S02]  /*14160*/  ISETP.GE.AND P2, PT, R43, c[0x0][0x3c8], PT ;  /* 0x0000f2002b007a0c */ /* 0x000fe40003f46270 */
[-C--:B--2---:R-:W-:Y:S02]  /*14170*/  @!P6 LEA R6, P0, R41, R0.reuse, 0x2 ;  /* 0x000000002906e211 */ /* 0x084fe400078010ff */
[----:B----4-:R-:W-:Y:S02]  /*14180*/  @!P1 LEA R2, P3, R39, R0, 0x2 ;  /* 0x0000000027029211 */ /* 0x010fe400078610ff */
[-C--:B------:R-:W-:Y:S02]  /*14190*/  @!P6 LEA.HI.X R7, R41, R4.reuse, R71, 0x2, P0 ;  /* 0x000000042907e211 */ /* 0x080fe400000f1447 */
[----:B------:R-:W-:Y:S02]  /*141a0*/  @!P1 LEA.HI.X R3, R39, R4, R69, 0x2, P3 ;  /* 0x0000000427039211 */ /* 0x000fe400018f1445 */
[----:B------:R-:W-:-:S03]  /*141b0*/  ISETP.GE.AND P0, PT, R45, c[0x0][0x3c8], PT ;  /* 0x0000f2002d007a0c */ /* 0x000fc60003f06270 */
        /* <DEDUP_REMOVED lines=18> */
.L_x_483:
[----:B------:R-:W-:Y:S05]  /*142e0*/  BSYNC B0 ;  /* 0x0000000000007941 */ /* 0x000fea0003800000 */
.L_x_482:
[----:B------:R-:W-:Y:S05]  /*142f0*/  BRA.DIV ~URZ, `(.L_x_484) ;  /* 0x000030e27f007947 */ /* 0x000fea000b800000 */
[----:B--2---:R2:W1:Y:S04]  /*14300*/  SHFL.IDX PT, R4, R12, 0x1, 0x1c1f ;  /* 0x003c1f000c047f89 */ /* 0x00446800000e0000 */
[----:B----4-:R2:W4:Y:S02]  /*14310*/  SHFL.IDX PT, R0, R14, 0x1, 0x1c1f ;  /* 0x003c1f000e007f89 */ /* 0x01052400000e0000 */
.L_x_536:
        /* <DEDUP_REMOVED lines=136> */
.L_x_464:
[----:B------:R-:W3:Y:S04]  /*14ba0*/  LDL.LU R0, [R1+0x74] ;  /* 0x0000740001007983 */ /* 0x000ee80000300800 */
[----:B------:R-:W4:Y:S01]  /*14bb0*/  LDL R7, [R1+0x7c] ;  /* 0x00007c0001077983 */ /* 0x000f220000100800 */
[----:B------:R-:W-:Y:S01]  /*14bc0*/  ISETP.NE.U32.AND P0, PT, RZ, c[0x0][0x508], PT ;  /* 0x00014200ff007a0c */ /* 0x000fe20003f05070 */
[----:B------:R-:W-:Y:S01]  /*14bd0*/  IMAD.MOV.U32 R4, RZ, RZ, 0x4 ;  /* 0x00000004ff047424 */ /* 0x000fe200078e00ff */
[----:B------:R-:W-:Y:S01]  /*14be0*/  ISETP.NE.U32.AND P2, PT, RZ, c[0x0][0x500], PT ;  /* 0x00014000ff007a0c */ /* 0x000fe20003f45070 */
[----:B------:R-:W-:Y:S01]  /*14bf0*/  IMAD.MOV.U32 R20, RZ, RZ, c[0x0][0x388] ;  /* 0x0000e200ff147624 */ /* 0x000fe200078e00ff */
[----:B------:R-:W-:Y:S01]  /*14c00*/  ISETP.NE.AND.EX P0, PT, RZ, c[0x0][0x50c], PT, P0 ;  /* 0x00014300ff007a0c */ /* 0x000fe20003f05300 */
[----:B--2---:R-:W-:Y:S01]  /*14c10*/  IMAD.MOV.U32 R6, RZ, RZ, RZ ;  /* 0x000000ffff067224 */ /* 0x004fe200078e00ff */
[----:B------:R-:W-:Y:S01]  /*14c20*/  ISETP.NE.AND.EX P2, PT, RZ, c[0x0][0x504], PT, P2 ;  /* 0x00014100ff007a0c */ /* 0x000fe20003f45320 */
[----:B----4-:R-:W-:-:S10]  /*14c30*/  IMAD.WIDE R2, R7, R4, c[0x0][0x500] ;  /* 0x0001400007027625 */ /* 0x010fd400078e0204 */
[----:B------:R-:W-:Y:S02]  /*14c40*/  @P0 IMAD.WIDE R4, R7, R4, c[0x0][0x508] ;  /* 0x0001420007040625 */ /* 0x000fe400078e0204 */
[----:B------:R2:W5:Y:S04]  /*14c50*/  @P2 LDG.E R6, [R2.64] ;  /* 0x0000000602062981 */ /* 0x000568000c1e1900 */
[----:B------:R2:W5:Y:S01]  /*14c60*/  @P0 LDG.E R20, [R4.64] ;  /* 0x0000000604140981 */ /* 0x000562000c1e1900 */
[----:B---3--:R-:W-:-:S04]  /*14c70*/  ISETP.NE.AND P1, PT, R0, RZ, PT ;  /* 0x000000ff0000720c */ /* 0x008fc80003f25270 */
[----:B------:R-:W-:Y:S01]  /*14c80*/  SEL R19, R0, c[0x0][0x3d4], P1 ;  /* 0x0000f50000137a07 */ /* 0x000fe20000800000 */
[----:B------:R-:W-:Y:S05]  /*14c90*/  @P0 BRA `(.L_x_485) ;  /* 0x0000004000000947 */ /* 0x000fea0003800000 */
[----:B------:R-:W-:Y:S05]  /*14ca0*/  @!P2 BRA `(.L_x_485) ;  /* 0x000000300000a947 */ /* 0x000fea0003800000 */
[----:B------:R3:W4:Y:S04]  /*14cb0*/  LDG.E R0, [R2.64] ;  /* 0x0000000602007981 */ /* 0x000728000c1e1900 */
[----:B--23--:R-:W4:Y:S02]  /*14cc0*/  LDG.E R2, [R2.64+0x4] ;  /* 0x0000040602027981 */ /* 0x00cf24000c1e1900 */
[----:B----45:R-:W-:Y:S02]  /*14cd0*/  IADD3 R20, -R0, R2, RZ ;  /* 0x0000000200147210 */ /* 0x030fe40007ffe1ff */
.L_x_485:
[----:B--2---:R-:W2:Y:S01]  /*14ce0*/  S2R R3, SR_TID.X ;  /* 0x0000000000037919 */ /* 0x004ea20000002100 */
[----:B------:R-:W-:Y:S01]  /*14cf0*/  SHF.R.S32.HI R0, RZ, 0x1f, R7 ;  /* 0x0000001fff007819 */ /* 0x000fe20000011407 */
[----:B------:R-:W-:Y:S01]  /*14d00*/  BSSY B0, `(.L_x_486) ;  /* 0x0000038000007945 */ /* 0x000fe20003800000 */
[----:B-----5:R-:W-:-:S02]  /*14d10*/  SHF.R.S32.HI R18, RZ, 0x1f, R6 ;  /* 0x0000001fff127819 */ /* 0x020fc40000011406 */
[----:B------:R-:W-:Y:S02]  /*14d20*/  SEL R16, R7, RZ, !P2 ;  /* 0x000000ff07107207 */ /* 0x000fe40005000000 */
[----:B------:R-:W-:Y:S02]  /*14d30*/  SEL R21, R0, RZ, !P2 ;  /* 0x000000ff00157207 */ /* 0x000fe40005000000 */
[----:B--2---:R-:W-:-:S13]  /*14d40*/  ISETP.GT.AND P0, PT, R3, 0x7f, PT ;  /* 0x0000007f0300780c */ /* 0x004fda0003f04270 */
[----:B------:R-:W-:Y:S05]  /*14d50*/  @P0 BRA `(.L_x_487) ;  /* 0x0000032000000947 */ /* 0x000fea0003800000 */
[----:B------:R-:W2:Y:S01]  /*14d60*/  LDL R2, [R1+0x68] ;  /* 0x0000680001027983 */ /* 0x000ea20000100800 */
[----:B------:R-:W-:Y:S01]  /*14d70*/  IMAD R0, R20, c[0x0][0x4e8], RZ ;  /* 0x00013a0014007a24 */ /* 0x000fe200078e02ff */
[----:B--2---:R-:W-:-:S04]  /*14d80*/  IADD3 R10, R2, R3, RZ ;  /* 0x00000003020a7210 */ /* 0x004fc80007ffe0ff */
[----:B------:R-:W-:-:S13]  /*14d90*/  ISETP.GE.AND P0, PT, R10, R0, PT ;  /* 0x000000000a00720c */ /* 0x000fda0003f06270 */
[----:B------:R-:W-:Y:S05]  /*14da0*/  @P0 BRA `(.L_x_487) ;  /* 0x000002d000000947 */ /* 0x000fea0003800000 */
[----:B------:R-:W2:Y:S04]  /*14db0*/  LDL R2, [R1+0x84] ;  /* 0x0000840001027983 */ /* 0x000ea80000100800 */
[----:B------:R-:W3:Y:S01]  /*14dc0*/  LDL.LU R22, [R1+0x78] ;  /* 0x0000780001167983 */ /* 0x000ee20000300800 */
[----:B------:R-:W-:Y:S01]  /*14dd0*/  IMAD.MOV.U32 R0, RZ, RZ, 0x368 ;  /* 0x00000368ff007424 */ /* 0x000fe200078e00ff */
[----:B------:R-:W-:-:S04]  /*14de0*/  ISETP.GT.AND P2, PT, R19, 0x1, PT ;  /* 0x000000011300780c */ /* 0x000fc80003f44270 */
[----:B------:R-:W-:-:S04]  /*14df0*/  SEL R0, R0, 0x328, P2 ;  /* 0x0000032800007807 */ /* 0x000fc80001000000 */
[----:B------:R4:W5:Y:S08]  /*14e00*/  LDC.64 R8, c[0x0][R0+0x170] ;  /* 0x00005c0000087b82 */ /* 0x0009700000000a00 */
[----:B------:R4:W2:Y:S08]  /*14e10*/  LDC.64 R4, c[0x0][R0+0x168] ;  /* 0x00005a0000047b82 */ /* 0x0008b00000000a00 */
[----:B------:R4:W1:Y:S08]  /*14e20*/  LDC.64 R14, c[0x0][R0+0x178] ;  /* 0x00005e00000e7b82 */ /* 0x0008700000000a00 */
[----:B------:R4:W1:Y:S02]  /*14e30*/  LDC.64 R12, c[0x0][R0+0x160] ;  /* 0x00005800000c7b82 */ /* 0x0008640000000a00 */
[----:B----4-:R-:W-:-:S02]  /*14e40*/  IMAD.MOV.U32 R0, RZ, RZ, c[0x0][0x4e8] ;  /* 0x00013a00ff007624 */ /* 0x010fc400078e00ff */
[----:B-----5:R-:W-:-:S03]  /*14e50*/  IMAD R7, R9, R16, RZ ;  /* 0x0000001009077224 */ /* 0x020fc600078e02ff */
[----:B------:R-:W-:Y:S02]  /*14e60*/  ISETP.NE.AND P0, PT, R0, 0x1, PT ;  /* 0x000000010000780c */ /* 0x000fe40003f05270 */
[----:B------:R-:W-:-:S11]  /*14e70*/  MOV R0, R10 ;  /* 0x0000000a00007202 */ /* 0x000fd60000000f00 */
[----:B------:R-:W-:-:S05]  /*14e80*/  @P0 IMAD.HI.U32 R17, R10, c[0x0][0x4ec], RZ ;  /* 0x00013b000a110a27 */ /* 0x000fca00078e00ff */
[----:B------:R-:W-:Y:S01]  /*14e90*/  @P0 SHF.R.U32.HI R0, RZ, c[0x0][0x4f0], R17 ;  /* 0x00013c00ff000a19 */ /* 0x000fe20000011611 */
[-C--:B--2---:R-:W-:Y:S02]  /*14ea0*/  IMAD R9, R5, R2.reuse, RZ ;  /* 0x0000000205097224 */ /* 0x084fe400078e02ff */
[----:B------:R-:W-:-:S04]  /*14eb0*/  IMAD.WIDE.U32 R4, R4, R2, RZ ;  /* 0x0000000204047225 */ /* 0x000fc800078e00ff */
[----:B------:R-:W-:-:S04]  /*14ec0*/  IMAD.WIDE.U32 R2, R8, R16, RZ ;  /* 0x0000001008027225 */ /* 0x000fc800078e00ff */
[----:B------:R-:W-:Y:S01]  /*14ed0*/  IMAD R8, R8, R21, R7 ;  /* 0x0000001508087224 */ /* 0x000fe200078e0207 */
[----:B---3--:R-:W-:Y:S01]  /*14ee0*/  SEL R7, R22, RZ, P2 ;  /* 0x000000ff16077207 */ /* 0x008fe20001000000 */
[----:B------:R-:W-:Y:S01]  /*14ef0*/  IMAD.IADD R9, R5, 0x1, R9 ;  /* 0x0000000105097824 */ /* 0x000fe200078e0209 */
[----:B------:R-:W-:Y:S01]  /*14f00*/  IADD3 R17, P1, P0, R2, R4, R6 ;  /* 0x0000000402117210 */ /* 0x000fe2000783e006 */
[----:B------:R-:W-:Y:S01]  /*14f10*/  IMAD.MOV R2, RZ, RZ, -R0 ;  /* 0x000000ffff027224 */ /* 0x000fe200078e0a00 */
[----:B------:R-:W-:Y:S01]  /*14f20*/  IADD3 R3, R3, R8, RZ ;  /* 0x0000000803037210 */ /* 0x000fe20007ffe0ff */
[-C--:B-1----:R-:W-:Y:S02]  /*14f30*/  IMAD R8, R15, R7.reuse, RZ ;  /* 0x000000070f087224 */ /* 0x082fe400078e02ff */
[----:B------:R-:W-:Y:S01]  /*14f40*/  IMAD.WIDE.U32 R4, R14, R7, RZ ;  /* 0x000000070e047225 */ /* 0x000fe200078e00ff */
[----:B------:R-:W-:Y:S02]  /*14f50*/  IADD3.X R9, R3, R9, R18, P1, P0 ;  /* 0x0000000903097210 */ /* 0x000fe40000fe0412 */
[----:B------:R-:W-:Y:S01]  /*14f60*/  SHF.R.S32.HI R3, RZ, 0x1f, R0 ;  /* 0x0000001fff037819 */ /* 0x000fe20000011400 */
[----:B------:R-:W-:Y:S01]  /*14f70*/  IMAD R2, R2, c[0x0][0x4e8], R10 ;  /* 0x00013a0002027a24 */ /* 0x000fe200078e020a */
[----:B------:R-:W-:Y:S01]  /*14f80*/  IADD3 R5, R5, R8, RZ ;  /* 0x0000000805057210 */ /* 0x000fe20007ffe0ff */
[----:B------:R-:W-:Y:S01]  /*14f90*/  IMAD.MOV.U32 R8, RZ, RZ, c[0x0][0x4a8] ;  /* 0x00012a00ff087624 */ /* 0x000fe200078e00ff */
[----:B------:R-:W-:Y:S01]  /*14fa0*/  IADD3 R4, P1, P0, R0, R17, R4 ;  /* 0x0000001100047210 */ /* 0x000fe2000783e004 */
[----:B------:R-:W-:Y:S01]  /*14fb0*/  IMAD R0, R13, R2, RZ ;  /* 0x000000020d007224 */ /* 0x000fe200078e02ff */
[----:B------:R-:W-:-:S02]  /*14fc0*/  SHF.R.S32.HI R7, RZ, 0x1f, R2 ;  /* 0x0000001fff077819 */ /* 0x000fc40000011402 */
        /* <DEDUP_REMOVED lines=11> */
.L_x_487:
[----:B------:R-:W-:Y:S05]  /*15080*/  BSYNC B0 ;  /* 0x0000000000007941 */ /* 0x000fea0003800000 */
.L_x_486:
        /* <DEDUP_REMOVED lines=19> */
[----:B------:R-:W-:Y:S01]  /*151c0*/  IADD3 R14, R8, R9, RZ ;  /* 0x00000009080e7210 */ /* 0x000fe20007ffe0ff */
[----:B------:R-:W-:Y:S02]  /*151d0*/  IMAD R6, R6, c[0x0][0x3a4], R0 ;  /* 0x0000e90006067a24 */ /* 0x000fe400078e0200 */
[----:B------:R-:W-:-:S03]  /*151e0*/  IMAD.IADD R4, R9, 0x1, R4 ;  /* 0x0000000109047824 */ /* 0x000fc600078e0204 */
        /* <DEDUP_REMOVED lines=25> */
.L_x_537:
[----:B------:R-:W-:Y:S05]  /*15380*/  BRA.DIV ~URZ, `(.L_x_489) ;  /* 0x000021827f007947 */ /* 0x000fea000b800000 */
[----:B------:R3:W4:Y:S02]  /*15390*/  SHFL.IDX PT, R0, R15, RZ, 0x181f ;  /* 0x00181fff0f007589 */ /* 0x00072400000e0000 */
.L_x_538:
[----:B------:R-:W-:Y:S01]  /*153a0*/  IMAD R13, R20, c[0x0][0x4e8], RZ ;  /* 0x00013a00140d7a24 */ /* 0x000fe200078e02ff */
[----:B------:R-:W-:Y:S01]  /*153b0*/  BSSY B0, `(.L_x_490) ;  /* 0x0000017000007945 */ /* 0x000fe20003800000 */
[----:B------:R-:W-:Y:S02]  /*153c0*/  SHF.R.S32.HI R19, RZ, 0x1f, R32 ;  /* 0x0000001fff137819 */ /* 0x000fe40000011420 */
[----:B------:R-:W-:Y:S02]  /*153d0*/  SHF.R.S32.HI R16, RZ, 0x1f, R11 ;  /* 0x0000001fff107819 */ /* 0x000fe4000001140b */
[----:B------:R-:W-:Y:S02]  /*153e0*/  ISETP.GE.AND P0, PT, R14, R13, PT ;  /* 0x0000000d0e00720c */ /* 0x000fe40003f06270 */
[----:B------:R-:W-:Y:S02]  /*153f0*/  SHF.R.S32.HI R18, RZ, 0x1f, R34 ;  /* 0x0000001fff127819 */ /* 0x000fe40000011422 */
[----:B------:R-:W-:-:S09]  /*15400*/  SHF.R.S32.HI R17, RZ, 0x1f, R33 ;  /* 0x0000001fff117819 */ /* 0x000fd20000011421 */
        /* <DEDUP_REMOVED lines=17> */
.L_x_491:
[----:B------:R-:W-:Y:S05]  /*15520*/  BSYNC B0 ;  /* 0x0000000000007941 */ /* 0x000fea0003800000 */
.L_x_490:
[----:B------:R-:W-:Y:S05]  /*15530*/  BRA.DIV ~URZ, `(.L_x_492) ;  /* 0x000020327f007947 */ /* 0x000fea000b800000 */
[----:B--2---:R2:W1:Y:S04]  /*15540*/  SHFL.IDX PT, R10, R12, 0x1, 0x181f ;  /* 0x00381f000c0a7f89 */ /* 0x00446800000e0000 */
[----:B----4-:R2:W4:Y:S02]  /*15550*/  SHFL.IDX PT, R0, R15, 0x1, 0x181f ;  /* 0x00381f000f007f89 */ /* 0x01052400000e0000 */
.L_x_539:
        /* <DEDUP_REMOVED lines=20> */
.L_x_494:
[----:B------:R-:W-:Y:S05]  /*156a0*/  BSYNC B0 ;  /* 0x0000000000007941 */ /* 0x000fea0003800000 */
.L_x_493:
[----:B------:R-:W-:Y:S05]  /*156b0*/  BRA.DIV ~URZ, `(.L_x_495) ;  /* 0x00001f727f007947 */ /* 0x000fea000b800000 */
[----:B-1----:R1:W2:Y:S02]  /*156c0*/  SHFL.IDX PT, R10, R12, 0x2, 0x181f ;  /* 0x00581f000c0a7f89 */ /* 0x0022a400000e0000 */
.L_x_540:
[----:B------:R-:W-:Y:S05]  /*156d0*/  BRA.DIV ~URZ, `(.L_x_496) ;  /* 0x00001fc27f007947 */ /* 0x000fea000b800000 */
[----:B----4-:R4:W1:Y:S02]  /*156e0*/  SHFL.IDX PT, R0, R15, 0x2, 0x181f ;  /* 0x00581f000f007f89 */ /* 0x01086400000e0000 */
.L_x_541:
        /* <DEDUP_REMOVED lines=20> */
.L_x_498:
[----:B------:R-:W-:Y:S05]  /*15830*/  BSYNC B0 ;  /* 0x0000000000007941 */ /* 0x000fea0003800000 */
.L_x_497:
[----:B------:R-:W-:Y:S05]  /*15840*/  BRA.DIV ~URZ, `(.L_x_499) ;  /* 0x00001eb27f007947 */ /* 0x000fea000b800000 */
[----:B--2---:R2:W3:Y:S04]  /*15850*/  SHFL.IDX PT, R10, R12, 0x3, 0x181f ;  /* 0x00781f000c0a7f89 */ /* 0x0044e800000e0000 */
[----:B-1----:R2:W1:Y:S02]  /*15860*/  SHFL.IDX PT, R0, R15, 0x3, 0x181f ;  /* 0x00781f000f007f89 */ /* 0x00246400000e0000 */
.L_x_542:
[----:B------:R-:W-:-:S04]  /*15870*/  IADD3 R2, R14, 0x60, RZ ;  /* 0x000000600e027810 */ /* 0x000fc80007ffe0ff */
[----:B------:R-:W-:-:S13]  /*15880*/  ISETP.GE.AND P0, PT, R2, R13, PT ;  /* 0x0000000d0200720c */ /* 0x000fda0003f06270 */
[----:B------:R-:W-:Y:S05]  /*15890*/  @P0 BRA `(.L_x_479) ;  /* 0x0000010000000947 */ /* 0x000fea0003800000 */
[----:B------:R-:W-:Y:S02]  /*158a0*/  ISETP.GE.AND P3, PT, R11, c[0x0][0x3c8], PT ;  /* 0x0000f2000b007a0c */ /* 0x000fe40003f66270 */
[----:B------:R-:W-:Y:S02]  /*158b0*/  ISETP.GE.AND P2, PT, R34, c[0x0][0x3c8], PT ;  /* 0x0000f20022007a0c */ /* 0x000fe40003f46270 */
[----:B------:R-:W-:Y:S02]  /*158c0*/  ISETP.GE.AND P1, PT, R33, c[0x0][0x3c8], PT ;  /* 0x0000f20021007a0c */ /* 0x000fe40003f26270 */
[----:B------:R-:W-:-:S07]  /*158d0*/  ISETP.GE.AND P0, PT, R32, c[0x0][0x3c8], PT ;  /* 0x0000f20020007a0c */ /* 0x000fce0003f06270 */
[CC--:B-1----:R-:W-:Y:S02]  /*158e0*/  @!P3 LEA R8, P4, R11.reuse, R0.reuse, 0x1 ;  /* 0x000000000b08b211 */ /* 0x0c2fe400078808ff */
[----:B------:R-:W-:Y:S02]  /*158f0*/  @!P2 LEA R6, P6, R34, R0, 0x1 ;  /* 0x000000002206a211 */ /* 0x000fe400078c08ff */
[----:B---3--:R-:W-:Y:S02]  /*15900*/  @!P3 LEA.HI.X R9, R11, R10, R16, 0x1, P4 ;  /* 0x0000000a0b09b211 */ /* 0x008fe400020f0c10 */
[-C--:B------:R-:W-:Y:S02]  /*15910*/  @!P1 LEA R4, P5, R33, R0.reuse, 0x1 ;  /* 0x0000000021049211 */ /* 0x080fe400078a08ff */
[----:B------:R-:W-:Y:S01]  /*15920*/  @!P0 LEA R2, P4, R32, R0, 0x1 ;  /* 0x0000000020028211 */ /* 0x000fe200078808ff */
[----:B------:R1:W-:Y:S01]  /*15930*/  @!P3 ST.E.128 [R8.64], RZ ;  /* 0x000000ff0800b985 */ /* 0x0003e2000c101d06 */
[----:B------:R-:W-:-:S02]  /*15940*/  @!P2 LEA.HI.X R7, R34, R10, R18, 0x1, P6 ;  /* 0x0000000a2207a211 */ /* 0x000fc400030f0c12 */
[-C--:B------:R-:W-:Y:S02]  /*15950*/  @!P1 LEA.HI.X R5, R33, R10.reuse, R17, 0x1, P5 ;  /* 0x0000000a21059211 */ /* 0x080fe400028f0c11 */
[----:B------:R-:W-:Y:S01]  /*15960*/  @!P0 LEA.HI.X R3, R32, R10, R19, 0x1, P4 ;  /* 0x0000000a20038211 */ /* 0x000fe200020f0c13 */
[----:B------:R1:W-:Y:S04]  /*15970*/  @!P2 ST.E.128 [R6.64], RZ ;  /* 0x000000ff0600a985 */ /* 0x0003e8000c101d06 */
[----:B------:R1:W-:Y:S04]  /*15980*/  @!P1 ST.E.128 [R4.64], RZ ;  /* 0x000000ff04009985 */ /* 0x0003e8000c101d06 */
[----:B------:R1:W-:Y:S02]  /*15990*/  @!P0 ST.E.128 [R2.64], RZ ;  /* 0x000000ff02008985 */ /* 0x0003e4000c101d06 */
.L_x_479:
[----:B------:R-:W-:Y:S05]  /*159a0*/  BSYNC B1 ;  /* 0x0000000000017941 */ /* 0x000fea0003800000 */
.L_x_463:
[----:B-1-34-:R-:W3:Y:S02]  /*159b0*/  LDL R0, [R1+0xa8] ;  /* 0x0000a80001007983 */ /* 0x01aee40000100800 */
[----:B---3--:R-:W-:-:S13]  /*159c0*/  ISETP.NE.AND P0, PT, R0, RZ, PT ;  /* 0x000000ff0000720c */ /* 0x008fda0003f05270 */
[----:B------:R-:W-:Y:S01]  /*159d0*/  @P0 WARPSYNC 0xffffffff ;  /* 0xffffffff00000948 */ /* 0x000fe20003800000 */
[----:B------:R-:W-:Y:S06]  /*159e0*/  @P0 BAR.SYNC.DEFER_BLOCKING 0x5, 0x100 ;  /* 0x0144000000000b1d */ /* 0x000fec0000010000 */
[----:B--2---:R-:W1:Y:S04]  /*159f0*/  @P0 LDS.128 R4, [0x1a080] ;  /* 0x01a08000ff040984 */ /* 0x004e680000000c00 */
[----:B-1----:R1:W-:Y:S04]  /*15a00*/  @P0 STL.64 [R1+0x70], R4 ;  /* 0x0000700401000387 */ /* 0x0023e80000100a00 */
[----:B------:R1:W-:Y:S04]  /*15a10*/  @P0 STL.64 [R1+0x78], R6 ;  /* 0x0000780601000387 */ /* 0x0003e80000100a00 */
[----:B------:R-:W-:Y:S06]  /*15a20*/  @P0 BAR.ARV 0x4, 0x100 ;  /* 0x0104000000000b1d */ /* 0x000fec0000002000 */
[----:B------:R-:W-:Y:S05]  /*15a30*/  @P0 BRA `(.L_x_500) ;  /* 0x0000105000000947 */ /* 0x000fea0003800000 */
[----:B------:R-:W2:Y:S01]  /*15a40*/  S2R R0, SR_TID.X ;  /* 0x0000000000007919 */ /* 0x000ea20000002100 */
[----:B-1----:R-:W-:Y:S01]  /*15a50*/  IMAD.MOV.U32 R7, RZ, RZ, RZ ;  /* 0x000000ffff077224 */ /* 0x002fe200078e00ff */
[----:B--2---:R-:W-:-:S04]  /*15a60*/  LOP3.LUT R14, R0, 0x1f, RZ, 0xc0, !PT ;  /* 0x0000001f000e7812 */ /* 0x004fc800078ec0ff */
[----:B------:R-:W-:Y:S01]  /*15a70*/  ISETP.NE.AND P6, PT, R14, 0x1f, PT ;  /* 0x0000001f0e00780c */ /* 0x000fe20003fc5270 */
[----:B------:R-:W-:Y:S10]  /*15a80*/  BRA.DIV ~URZ, `(.L_x_501) ;  /* 0x00001d327f007947 */ /* 0x000ff4000b800000 */
[----:B------:R1:W2:Y:S02]  /*15a90*/  SHFL.IDX PT, R9, R111, RZ, 0x1f ;  /* 0x00001fff6f097589 */ /* 0x0002a400000e0000 */
.L_x_543:
[----:B------:R-:W-:Y:S05]  /*15aa0*/  BRA.DIV ~URZ, `(.L_x_502) ;  /* 0x00001d827f007947 */ /* 0x000fea000b800000 */
[----:B------:R3:W4:Y:S02]  /*15ab0*/  SHFL.IDX PT, R8, R111, 0x1, 0x1f ;  /* 0x00201f006f087f89 */ /* 0x00072400000e0000 */
.L_x_544:
        /* <DEDUP_REMOVED lines=18> */
[----:B------:R1:W3:Y:S02]  /*15be0*/  SHFL.UP PT, R4, R0, 0x1, RZ ;  /* 0x0420000000047989 */ /* 0x0002e400000e00ff */
.L_x_545:
        /* <DEDUP_REMOVED lines=16> */
.L_x_546:
[----:B---3--:R-:W-:Y:S01]  /*15cf0*/  IMAD R0, R0, c[0x0][0x538], RZ ;  /* 0x00014e0000007a24 */ /* 0x008fe200078e02ff */
[----:B------:R-:W-:Y:S04]  /*15d00*/  BSSY B1, `(.L_x_505) ;  /* 0x00000cf000017945 */ /* 0x000fe80003800000 */
[----:B----4-:R-:W-:-:S04]  /*15d10*/  IADD3 R8, R0, R8, RZ ;  /* 0x0000000800087210 */ /* 0x010fc80007ffe0ff */
[----:B--2---:R-:W-:-:S13]  /*15d20*/  ISETP.GT.AND P0, PT, R8, R9, PT ;  /* 0x000000090800720c */ /* 0x004fda0003f04270 */
[----:B------:R-:W-:Y:S05]  /*15d30*/  @P0 BRA `(.L_x_506) ;  /* 0x0000025000000947 */ /* 0x000fea0003800000 */
.L_x_510:
[----:B------:R-:W2:Y:S02]  /*15d40*/  LDL.LU R0, [R1+0x7c] ;  /* 0x00007c0001007983 */ /* 0x000ea40000300800 */
[----:B--2---:R-:W-:-:S04]  /*15d50*/  IADD3 R0, R0, 0x1f, RZ ;  /* 0x0000001f00007810 */ /* 0x004fc80007ffe0ff */
[----:B------:R-:W-:-:S13]  /*15d60*/  ISETP.GE.AND P0, PT, R0, c[0x0][0x53c], PT ;  /* 0x00014f0000007a0c */ /* 0x000fda0003f06270 */
[----:B------:R-:W-:Y:S05]  /*15d70*/  @P0 BRA `(.L_x_507) ;  /* 0x00000c2000000947 */ /* 0x000fea0003800000 */
[----:B------:R2:W-:Y:S01]  /*15d80*/  STL [R1+0x7c], R0 ;  /* 0x00007c0001007387 */ /* 0x0005e20000100800 */
[----:B------:R-:W-:Y:S01]  /*15d90*/  CS2R R6, SRZ ;  /* 0x0000000000067805 */ /* 0x000fe2000001ff00 */
[----:B--2---:R-:W-:-:S04]  /*15da0*/  IADD3 R0, R0, R14, RZ ;  /* 0x0000000e00007210 */ /* 0x004fc80007ffe0ff */
[----:B------:R-:W-:-:S13]  /*15db0*/  ISETP.GE.OR P0, PT, R0, c[0x0][0x53c], !P6 ;  /* 0x00014f0000007a0c */ /* 0x000fda0007706670 */
[----:B------:R-:W-:Y:S02]  /*15dc0*/  @!P0 MOV R2, 0x4 ;  /* 0x0000000400028802 */ /* 0x000fe40000000f00 */
[----:B------:R-:W-:-:S03]  /*15dd0*/  @!P0 MOV R3, 0x4 ;  /* 0x0000000400038802 */ /* 0x000fc60000000f00 */
[----:B-1----:R-:W-:-:S04]  /*15de0*/  @!P0 IMAD.WIDE R4, R0, R2, c[0x0][0x580] ;  /* 0x0001600000048625 */ /* 0x002fc800078e0202 */
[----:B------:R-:W-:Y:S01]  /*15df0*/  @!P0 IMAD.WIDE R2, R0, R3, c[0x0][0x578] ;  /* 0x00015e0000028625 */ /* 0x000fe200078e0203 */
[----:B------:R-:W2:Y:S04]  /*15e00*/  @!P0 LDG.E R6, [R4.64] ;  /* 0x0000000604068981 */ /* 0x000ea8000c1e1900 */
[----:B------:R-:W2:Y:S02]  /*15e10*/  @!P0 LDG.E R7, [R2.64] ;  /* 0x0000000602078981 */ /* 0x000ea4000c1e1900 */
[----:B--2---:R-:W-:Y:S01]  /*15e20*/  IMAD R0, R7, R6, RZ ;  /* 0x0000000607007224 */ /* 0x004fe200078e02ff */
[----:B------:R-:W-:Y:S05]  /*15e30*/  BRA.DIV ~URZ, `(.L_x_508) ;  /* 0x00001c427f007947 */ /* 0x000fea000b800000 */
[----:B------:R1:W2:Y:S02]  /*15e40*/  SHFL.UP PT, R2, R0, 0x1, RZ ;  /* 0x0420000000027989 */ /* 0x0002a400000e00ff */
.L_x_547:
        /* <DEDUP_REMOVED lines=16> */
.L_x_548:
[----:B--2---:R-:W-:-:S05]  /*15f50*/  IMAD R0, R0, c[0x0][0x538], RZ ;  /* 0x00014e0000007a24 */ /* 0x004fca00078e02ff */
[----:B------:R-:W-:-:S04]  /*15f60*/  IADD3 R8, R0, R8, RZ ;  /* 0x0000000800087210 */ /* 0x000fc80007ffe0ff */
[----:B------:R-:W-:-:S13]  /*15f70*/  ISETP.GT.AND P0, PT, R8, R9, PT ;  /* 0x000000090800720c */ /* 0x000fda0003f04270 */
[----:B-1----:R-:W-:Y:S05]  /*15f80*/  @!P0 BRA `(.L_x_510) ;  /* 0xfffffdb000008947 */ /* 0x002fea000383ffff */
.L_x_506:
[----:B------:R-:W-:-:S05]  /*15f90*/  IADD3 R11, -R0, R8, RZ ;  /* 0x00000008000b7210 */ /* 0x000fca0007ffe1ff */
[----:B------:R-:W-:-:S05]  /*15fa0*/  IMAD R0, R4, c[0x0][0x538], R11 ;  /* 0x00014e0004007a24 */ /* 0x000fca00078e020b */
[----:B------:R-:W-:Y:S01]  /*15fb0*/  ISETP.GT.AND P0, PT, R0, R9, PT ;  /* 0x000000090000720c */ /* 0x000fe20003f04270 */
[----:B------:R-:W-:-:S12]  /*15fc0*/  BRA.DIV ~URZ, `(.L_x_511) ;  /* 0x00001ca27f007947 */ /* 0x000fd8000b800000 */
[----:B------:R-:W-:-:S03]  /*15fd0*/  VOTE.ANY R10, PT, !P0 ;  /* 0x00000000000a7806 */ /* 0x000fc600040e0100 */
.L_x_549:
[----:B------:R-:W2:Y:S01]  /*15fe0*/  LDL.LU R0, [R1+0x7c] ;  /* 0x00007c0001007983 */ /* 0x000ea20000300800 */
[----:B------:R-:W2:Y:S02]  /*15ff0*/  POPC R8, R10 ;  /* 0x0000000a00087309 */ /* 0x000ea40000000000 */
[----:B--2---:R-:W-:-:S05]  /*16000*/  IADD3 R0, R8, R0, RZ ;  /* 0x0000000008007210 */ /* 0x004fca0007ffe0ff */
[----:B------:R2:W-:Y:S01]  /*16010*/  STL [R1+0x7c], R0 ;  /* 0x00007c0001007387 */ /* 0x0005e20000100800 */
[----:B------:R-:W-:Y:S05]  /*16020*/  BRA.DIV ~URZ, `(.L_x_512) ;  /* 0x00001c927f007947 */ /* 0x000fea000b800000 */
[----:B------:R3:W4:Y:S04]  /*16030*/  SHFL.IDX PT, R12, R6, R8, 0x1f ;  /* 0x00001f08060c7589 */ /* 0x00072800000e0000 */
[----:B------:R3:W1:Y:S02]  /*16040*/  SHFL.IDX PT, R7, R7, R8, 0x1f ;  /* 0x00001f0807077589 */ /* 0x00066400000e0000 */
.L_x_550:
[----:B------:R-:W-:Y:S01]  /*16050*/  ISETP.NE.AND P0, PT, R10, RZ, PT ;  /* 0x000000ff0a00720c */ /* 0x000fe20003f05270 */
[----:B------:R-:W-:-:S12]  /*16060*/  BSSY B0, `(.L_x_513) ;  /* 0x0000005000007945 */ /* 0x000fd80003800000 */
[----:B------:R-:W-:Y:S05]  /*16070*/  @!P0 BRA `(.L_x_514) ;  /* 0x0000003000008947 */ /* 0x000fea0003800000 */
[----:B------:R-:W-:Y:S01]  /*16080*/  IADD3 R3, R8, -0x1, RZ ;  /* 0xffffffff08037810 */ /* 0x000fe20007ffe0ff */
[----:B------:R-:W-:Y:S05]  /*16090*/  BRA.DIV ~URZ, `(.L_x_515) ;  /* 0x00001cf27f007947 */ /* 0x000fea000b800000 */
[----:B------:R2:W3:Y:S02]  /*160a0*/  SHFL.IDX PT, R13, R4, R3, 0x1f ;  /* 0x00001f03040d7589 */ /* 0x0004e400000e0000 */
.L_x_514:
[----:B------:R-:W-:Y:S05]  /*160b0*/  BSYNC B0 ;  /* 0x0000000000007941 */ /* 0x000fea0003800000 */
.L_x_513:
[----:B--23--:R-:W-:Y:S01]  /*160c0*/  IMAD R0, R13, c[0x0][0x538], R11 ;  /* 0x00014e000d007a24 */ /* 0x00cfe200078e020b */
[----:B-1----:R-:W-:Y:S01]  /*160d0*/  ISETP.NE.AND P0, PT, R7, 0x1, PT ;  /* 0x000000010700780c */ /* 0x002fe20003f05270 */
[----:B------:R-:W-:Y:S03]  /*160e0*/  BSSY B0, `(.L_x_516) ;  /* 0x0000087000007945 */ /* 0x000fe60003800000 */
[----:B------:R1:W-:Y:S01]  /*160f0*/  STL [R1+0x70], R0 ;  /* 0x0000700001007387 */ /* 0x0003e20000100800 */
[----:B------:R-:W-:-:S08]  /*16100*/  IADD3 R9, -R0, R9, RZ ;  /* 0x0000000900097210 */ /* 0x000fd00007ffe1ff */
[----:B------:R-:W-:Y:S05]  /*16110*/  @!P0 BRA `(.L_x_517) ;  /* 0x000003e000008947 */ /* 0x000fea0003800000 */
[-C--:B----4-:R-:W-:Y:S02]  /*16120*/  IABS R2, R12.reuse ;  /* 0x0000000c00027213 */ /* 0x090fe40000000000 */
[----:B------:R-:W-:Y:S02]  /*16130*/  IABS R8, R12 ;  /* 0x0000000c00087213 */ /* 0x000fe40000000000 */
[----:B-1----:R-:W1:Y:S08]  /*16140*/  I2F.RP R0, R2 ;  /* 0x0000000200007306 */ /* 0x002e700000209400 */
[----:B-1----:R-:W1:Y:S02]  /*16150*/  MUFU.RCP R0, R0 ;  /* 0x0000000000007308 */ /* 0x002e640000001000 */
[----:B-1----:R-:W-:-:S06]  /*16160*/  IADD3 R0, R0, 0xffffffe, RZ ;  /* 0x0ffffffe00007810 */ /* 0x002fcc0007ffe0ff */
[----:B------:R-:W1:Y:S02]  /*16170*/  F2I.FTZ.U32.TRUNC.NTZ R5, R0 ;  /* 0x0000000000057305 */ /* 0x000e64000021f000 */
[----:B-1----:R-:W-:Y:S01]  /*16180*/  IMAD.MOV R3, RZ, RZ, -R5 ;  /* 0x000000ffff037224 */ /* 0x002fe200078e0a05 */
[----:B------:R-:W-:-:S03]  /*16190*/  IABS R0, R7 ;  /* 0x0000000700007213 */ /* 0x000fc60000000000 */
[----:B------:R-:W-:Y:S01]  /*161a0*/  IMAD.MOV.U32 R4, RZ, RZ, R3 ;  /* 0x000000ffff047224 */ /* 0x000fe200078e0003 */
[----:B------:R-:W-:Y:S01]  /*161b0*/  IABS R3, R9 ;  /* 0x0000000900037213 */ /* 0x000fe20000000000 */
[----:B------:R-:W-:Y:S02]  /*161c0*/  IMAD.MOV.U32 R6, RZ, RZ, R0 ;  /* 0x000000ffff067224 */ /* 0x000fe400078e0000 */
[----:B------:R-:W-:Y:S02]  /*161d0*/  IMAD R0, R4, R2, RZ ;  /* 0x0000000204007224 */ /* 0x000fe400078e02ff */
[----:B------:R-:W-:Y:S01]  /*161e0*/  IMAD.MOV.U32 R4, RZ, RZ, RZ ;  /* 0x000000ffff047224 */ /* 0x000fe200078e00ff */
[----:B------:R-:W1:Y:S03]  /*161f0*/  I2F.RP R10, R6 ;  /* 0x00000006000a7306 */ /* 0x000e660000209400 */
[----:B------:R-:W-:-:S04]  /*16200*/  IMAD.HI.U32 R5, R5, R0, R4 ;  /* 0x0000000005057227 */ /* 0x000fc800078e0004 */
[----:B------:R-:W-:-:S05]  /*16210*/  IMAD.MOV R0, RZ, RZ, -R8 ;  /* 0x000000ffff007224 */ /* 0x000fca00078e0a08 */
[----:B------:R-:W-:Y:S01]  /*16220*/  MOV R4, R0 ;  /* 0x0000000000047202 */ /* 0x000fe20000000f00 */
[----:B------:R-:W-:-:S04]  /*16230*/  IMAD.HI.U32 R0, R5, R3, RZ ;  /* 0x0000000305007227 */ /* 0x000fc800078e00ff */
[----:B------:R-:W-:Y:S02]  /*16240*/  IMAD R3, R0, R4, R3 ;  /* 0x0000000400037224 */ /* 0x000fe400078e0203 */
[----:B-1----:R-:W1:Y:S03]  /*16250*/  MUFU.RCP R4, R10 ;  /* 0x0000000a00047308 */ /* 0x002e660000001000 */
        /* <DEDUP_REMOVED lines=9> */
[----:B------:R-:W-:Y:S01]  /*162f0*/  @P2 IADD3 R0, R0, 0x1, RZ ;  /* 0x0000000100002810 */ /* 0x000fe20007ffe0ff */
[----:B-1----:R-:W-:-:S06]  /*16300*/  IMAD.MOV R2, RZ, RZ, -R3 ;  /* 0x000000ffff027224 */ /* 0x002fcc00078e0a03 */
[----:B------:R-:W-:Y:S01]  /*16310*/  @!P1 IMAD.MOV R0, RZ, RZ, -R0 ;  /* 0x000000ffff009224 */ /* 0x000fe200078e0a00 */
[----:B------:R-:W-:Y:S02]  /*16320*/  @!P0 LOP3.LUT R0, RZ, R12, RZ, 0x33, !PT ;  /* 0x0000000cff008212 */ /* 0x000fe400078e33ff */
[----:B------:R-:W-:Y:S02]  /*16330*/  MOV R4, R2 ;  /* 0x0000000200047202 */ /* 0x000fe40000000f00 */
[----:B------:R-:W-:Y:S02]  /*16340*/  IABS R2, R7 ;  /* 0x0000000700027213 */ /* 0x000fe40000000000 */
[----:B------:R-:W-:Y:S01]  /*16350*/  IABS R8, R0 ;  /* 0x0000000000087213 */ /* 0x000fe20000000000 */
[----:B------:R-:W-:Y:S02]  /*16360*/  IMAD R4, R4, R6, RZ ;  /* 0x0000000604047224 */ /* 0x000fe400078e02ff */
[----:B------:R-:W-:-:S02]  /*16370*/  IMAD.MOV R5, RZ, RZ, -R2 ;  /* 0x000000ffff057224 */ /* 0x000fc400078e0a02 */
[----:B------:R-:W-:-:S04]  /*16380*/  IMAD.MOV.U32 R2, RZ, RZ, RZ ;  /* 0x000000ffff027224 */ /* 0x000fc800078e00ff */
[----:B------:R-:W-:Y:S01]  /*16390*/  IMAD.HI.U32 R2, R3, R4, R2 ;  /* 0x0000000403027227 */ /* 0x000fe200078e0002 */
[----:B------:R-:W-:-:S03]  /*163a0*/  MOV R4, R5 ;  /* 0x0000000500047202 */ /* 0x000fc60000000f00 */
[----:B------:R-:W-:-:S04]  /*163b0*/  IMAD.MOV.U32 R3, RZ, RZ, R8 ;  /* 0x000000ffff037224 */ /* 0x000fc800078e0008 */
[----:B------:R-:W-:-:S04]  /*163c0*/  IMAD.HI.U32 R2, R2, R3, RZ ;  /* 0x0000000302027227 */ /* 0x000fc800078e00ff */
[----:B------:R-:W-:Y:S01]  /*163d0*/  IMAD R3, R2, R4, R3 ;  /* 0x0000000402037224 */ /* 0x000fe200078e0203 */
[----:B------:R-:W-:-:S04]  /*163e0*/  IADD3 R4, -R0, RZ, RZ ;  /* 0x000000ff00047210 */ /* 0x000fc80007ffe1ff */
        /* <DEDUP_REMOVED lines=9> */
[----:B------:R-:W-:-:S05]  /*16480*/  @!P0 LOP3.LUT R2, RZ, R7, RZ, 0x33, !PT ;  /* 0x00000007ff028212 */ /* 0x000fca00078e33ff */
[----:B------:R-:W-:-:S04]  /*16490*/  IMAD.MOV R3, RZ, RZ, -R2 ;  /* 0x000000ffff037224 */ /* 0x000fc800078e0a02 */
[C---:B------:R-:W-:Y:S02]  /*164a0*/  IMAD R3, R7.reuse, R3, R0 ;  /* 0x0000000307037224 */ /* 0x040fe400078e0200 */
[----:B------:R-:W-:Y:S02]  /*164b0*/  IMAD R0, R7, 0x1000000, R2 ;  /* 0x0100000007007824 */ /* 0x000fe400078e0202 */
[----:B------:R-:W-:Y:S02]  /*164c0*/  IMAD R2, R12, R4, R9 ;  /* 0x000000040c027224 */ /* 0x000fe400078e0209 */
[----:B------:R-:W-:-:S05]  /*164d0*/  IMAD R0, R3, 0x10000, R0 ;  /* 0x0001000003007824 */ /* 0x000fca00078e0200 */
[----:B------:R1:W-:Y:S01]  /*164e0*/  STL [R1+0x78], R0 ;  /* 0x0000780001007387 */ /* 0x0003e20000100800 */
[----:B------:R-:W-:Y:S05]  /*164f0*/  BRA `(.L_x_518) ;  /* 0x0000045000007947 */ /* 0x000fea0003800000 */
.L_x_517:
[----:B-1----:R-:W2:Y:S01]  /*16500*/  LDL R0, [R1+0x7c] ;  /* 0x00007c0001007983 */ /* 0x002ea20000100800 */
[----:B------:R-:W-:-:S04]  /*16510*/  IMAD.MOV.U32 R2, RZ, RZ, 0x4 ;  /* 0x00000004ff027424 */ /* 0x000fc800078e00ff */
[----:B--2---:R-:W-:-:S05]  /*16520*/  IMAD.WIDE R2, R0, R2, c[0x0][0x590] ;  /* 0x0001640000027625 */ /* 0x004fca00078e0202 */
[----:B------:R-:W2:Y:S02]  /*16530*/  LDG.E R4, [R2.64] ;  /* 0x0000000602047981 */ /* 0x000ea4000c1e1900 */
[----:B--2-4-:R-:W-:-:S05]  /*16540*/  IMAD R8, R4, R12, RZ ;  /* 0x0000000c04087224 */ /* 0x014fca00078e02ff */
[-C--:B------:R-:W-:Y:S02]  /*16550*/  IABS R0, R8.reuse ;  /* 0x0000000800007213 */ /* 0x080fe40000000000 */
        /* <DEDUP_REMOVED lines=10> */
[----:B------:R-:W-:Y:S01]  /*16600*/  MOV R2, RZ ;  /* 0x000000ff00027202 */ /* 0x000fe20000000f00 */
[----:B------:R-:W-:-:S04]  /*16610*/  IMAD.MOV.U32 R6, RZ, RZ, R0 ;  /* 0x000000ffff067224 */ /* 0x000fc800078e0000 */
        /* <DEDUP_REMOVED lines=11> */
[----:B------:R-:W-:-:S05]  /*166d0*/  @P2 IADD3 R0, R0, 0x1, RZ ;  /* 0x0000000100002810 */ /* 0x000fca0007ffe0ff */
[----:B------:R-:W-:-:S05]  /*166e0*/  IMAD.MOV.U32 R2, RZ, RZ, R0 ;  /* 0x000000ffff027224 */ /* 0x000fca00078e0000 */
[----:B------:R-:W-:Y:S02]  /*166f0*/  @!P1 IADD3 R2, -R2, RZ, RZ ;  /* 0x000000ff02029210 */ /* 0x000fe40007ffe1ff */
[----:B------:R-:W-:-:S05]  /*16700*/  @!P0 LOP3.LUT R2, RZ, R8, RZ, 0x33, !PT ;  /* 0x00000008ff028212 */ /* 0x000fca00078e33ff */
[----:B------:R-:W-:Y:S02]  /*16710*/  IMAD R10, R4, R2, RZ ;  /* 0x00000002040a7224 */ /* 0x000fe400078e02ff */
[----:B------:R-:W-:-:S03]  /*16720*/  IMAD.MOV R2, RZ, RZ, -R2 ;  /* 0x000000ffff027224 */ /* 0x000fc600078e0a02 */
[----:B------:R-:W-:Y:S01]  /*16730*/  IADD3 R0, -R10, c[0x0][0x538], RZ ;  /* 0x00014e000a007a10 */ /* 0x000fe20007ffe1ff */
[----:B------:R-:W-:-:S03]  /*16740*/  IMAD R5, R8, R2, R9 ;  /* 0x0000000208057224 */ /* 0x000fc600078e0209 */
[----:B------:R-:W-:Y:S02]  /*16750*/  IMNMX R0, R4, R0, PT ;  /* 0x0000000004007217 */ /* 0x000fe40003800200 */
[----:B------:R-:W-:Y:S02]  /*16760*/  IABS R2, R5 ;  /* 0x0000000500027213 */ /* 0x000fe40000000000 */
        /* <DEDUP_REMOVED lines=8> */
[----:B------:R-:W-:Y:S01]  /*167f0*/  IMAD R7, R6, R4, RZ ;  /* 0x0000000406077224 */ /* 0x000fe200078e02ff */
[----:B------:R-:W-:Y:S01]  /*16800*/  MOV R6, R2 ;  /* 0x0000000200067202 */ /* 0x000fe20000000f00 */
[----:B------:R-:W-:-:S04]  /*16810*/  IMAD.MOV.U32 R2, RZ, RZ, RZ ;  /* 0x000000ffff027224 */ /* 0x000fc800078e00ff */
[----:B------:R-:W-:-:S04]  /*16820*/  IMAD.HI.U32 R7, R3, R7, R2 ;  /* 0x0000000703077227 */ /* 0x000fc800078e0002 */
[----:B------:R-:W-:-:S04]  /*16830*/  IMAD.MOV R2, RZ, RZ, -R8 ;  /* 0x000000ffff027224 */ /* 0x000fc800078e0a08 */
[----:B------:R-:W-:Y:S02]  /*16840*/  IMAD.MOV.U32 R3, RZ, RZ, R2 ;  /* 0x000000ffff037224 */ /* 0x000fe400078e0002 */
[----:B------:R-:W-:-:S04]  /*16850*/  IMAD.HI.U32 R2, R7, R6, RZ ;  /* 0x0000000607027227 */ /* 0x000fc800078e00ff */
[----:B------:R-:W-:-:S05]  /*16860*/  IMAD R3, R2, R3, R6 ;  /* 0x0000000302037224 */ /* 0x000fca00078e0206 */
[----:B------:R-:W-:-:S13]  /*16870*/  ISETP.GT.U32.AND P0, PT, R4, R3, PT ;  /* 0x000000030400720c */ /* 0x000fda0003f04070 */
[-C--:B------:R-:W-:Y:S02]  /*16880*/  @!P0 IADD3 R3, R3, -R4.reuse, RZ ;  /* 0x8000000403038210 */ /* 0x080fe40007ffe0ff */
[----:B------:R-:W-:Y:S02]  /*16890*/  @!P0 IADD3 R2, R2, 0x1, RZ ;  /* 0x0000000102028810 */ /* 0x000fe40007ffe0ff */
[----:B------:R-:W-:Y:S02]  /*168a0*/  ISETP.GE.U32.AND P2, PT, R3, R4, PT ;  /* 0x000000040300720c */ /* 0x000fe40003f46070 */
[----:B------:R-:W-:Y:S02]  /*168b0*/  LOP3.LUT R3, R5, R0, RZ, 0x3c, !PT ;  /* 0x0000000005037212 */ /* 0x000fe400078e3cff */
[----:B------:R-:W-:Y:S02]  /*168c0*/  ISETP.NE.AND P0, PT, R0, RZ, PT ;  /* 0x000000ff0000720c */ /* 0x000fe40003f05270 */
[----:B------:R-:W-:Y:S01]  /*168d0*/  ISETP.GE.AND P1, PT, R3, RZ, PT ;  /* 0x000000ff0300720c */ /* 0x000fe20003f26270 */
[----:B------:R-:W-:Y:S01]  /*168e0*/  IMAD.MOV R3, RZ, RZ, -R0 ;  /* 0x000000ffff037224 */ /* 0x000fe200078e0a00 */
[----:B------:R-:W-:-:S05]  /*168f0*/  IADD3 R5, R10, 0x1000000, R5 ;  /* 0x010000000a057810 */ /* 0x000fca0007ffe005 */
[----:B------:R-:W-:-:S06]  /*16900*/  @P2 IADD3 R2, R2, 0x1, RZ ;  /* 0x0000000102022810 */ /* 0x000fcc0007ffe0ff */
[----:B------:R-:W-:Y:S01]  /*16910*/  @!P1 IMAD.MOV R2, RZ, RZ, -R2 ;  /* 0x000000ffff029224 */ /* 0x000fe200078e0a02 */
[----:B------:R-:W-:-:S05]  /*16920*/  @!P0 LOP3.LUT R2, RZ, R0, RZ, 0x33, !PT ;  /* 0x00000000ff028212 */ /* 0x000fca00078e33ff */
[----:B------:R-:W-:-:S05]  /*16930*/  IMAD R0, R2, R3, R5 ;  /* 0x0000000302007224 */ /* 0x000fca00078e0205 */
[----:B------:R1:W-:Y:S02]  /*16940*/  STL [R1+0x78], R0 ;  /* 0x0000780001007387 */ /* 0x0003e40000100800 */
.L_x_518:
[----:B------:R-:W-:Y:S05]  /*16950*/  BSYNC B0 ;  /* 0x0000000000007941 */ /* 0x000fea0003800000 */
.L_x_516:
[----:B------:R-:W-:-:S04]  /*16960*/  LOP3.LUT R2, RZ, R2, RZ, 0x33, !PT ;  /* 0x00000002ff027212 */ /* 0x000fc800078e33ff */
[----:B-1----:R-:W-:-:S05]  /*16970*/  IADD3 R0, R2, R12, RZ ;  /* 0x0000000c02007210 */ /* 0x002fca0007ffe0ff */
[----:B------:R1:W-:Y:S01]  /*16980*/  STL [R1+0x74], R0 ;  /* 0x0000740001007387 */ /* 0x0003e20000100800 */
[----:B------:R-:W-:Y:S05]  /*16990*/  BRA `(.L_x_519) ;  /* 0x0000005000007947 */ /* 0x000fea0003800000 */
.L_x_507:
[----:B------:R-:W-:Y:S01]  /*169a0*/  MOV R0, c[0x0][0x53c] ;  /* 0x00014f0000007a02 */ /* 0x000fe20000000f00 */
[----:B------:R2:W-:Y:S04]  /*169b0*/  STL [R1+0x70], R9 ;  /* 0x0000700901007387 */ /* 0x0005e80000100800 */
[----:B------:R2:W-:Y:S04]  /*169c0*/  STL [R1+0x74], RZ ;  /* 0x000074ff01007387 */ /* 0x0005e80000100800 */
[----:B------:R2:W-:Y:S04]  /*169d0*/  STL [R1+0x78], RZ ;  /* 0x000078ff01007387 */ /* 0x0005e80000100800 */
[----:B------:R2:W-:Y:S02]  /*169e0*/  STL [R1+0x7c], R0 ;  /* 0x00007c0001007387 */ /* 0x0005e40000100800 */
.L_x_519:
[----:B------:R-:W-:Y:S05]  /*169f0*/  BSYNC B1 ;  /* 0x0000000000017941 */ /* 0x000fea0003800000 */
.L_x_505:
[----:B-1----:R-:W3:Y:S04]  /*16a00*/  LDL R4, [R1+0x70] ;  /* 0x0000700001047983 */ /* 0x002ee80000100800 */
[----:B------:R-:W3:Y:S04]  /*16a10*/  LDL R5, [R1+0x74] ;  /* 0x0000740001057983 */ /* 0x000ee80000100800 */
[----:B------:R-:W3:Y:S04]  /*16a20*/  LDL R6, [R1+0x78] ;  /* 0x0000780001067983 */ /* 0x000ee80000100800 */
[----:B------:R-:W3:Y:S01]  /*16a30*/  LDL R7, [R1+0x7c] ;  /* 0x00007c0001077983 */ /* 0x000ee20000100800 */
[----:B------:R-:W-:Y:S03]  /*16a40*/  WARPSYNC 0xffffffff ;  /* 0xffffffff00007948 */ /* 0x000fe60003800000 */
[----:B------:R-:W-:Y:S01]  /*16a50*/  BAR.SYNC.DEFER_BLOCKING 0x4, 0x100 ;  /* 0x0104000000007b1d */ /* 0x000fe20000010000 */
[----:B------:R-:W-:-:S13]  /*16a60*/  ISETP.NE.AND P0, PT, R14, RZ, PT ;  /* 0x000000ff0e00720c */ /* 0x000fda0003f05270 */
[----:B---3--:R1:W-:Y:S04]  /*16a70*/  @!P0 STS.128 [0x1a080], R4 ;  /* 0x01a08004ff008388 */ /* 0x0083e80000000c00 */
[----:B------:R-:W-:Y:S06]  /*16a80*/  BAR.ARV 0x5, 0x100 ;  /* 0x0144000000007b1d */ /* 0x000fec0000002000 */
.L_x_500:
[----:B--2---:R-:W2:Y:S02]  /*16a90*/  LDL R0, [R1+0x7c] ;  /* 0x00007c0001007983 */ /* 0x004ea40000100800 */
[----:B--2---:R-:W-:-:S13]  /*16aa0*/  ISETP.GE.AND P0, PT, R0, c[0x0][0x53c], PT ;  /* 0x00014f0000007a0c */ /* 0x004fda0003f06270 */
[----:B-1----:R-:W-:Y:S01]  /*16ab0*/  @P0 CALL.REL.NOINC `(.L_x_520) ;  /* 0x0000001000000944 */ /* 0x002fe20003c00000 */
[----:B------:R-:W-:Y:S05]  /*16ac0*/  BRA `(.L_x_521) ;  /* 0xfffeadc000007947 */ /* 0x000fea000383ffff */
.L_x_520:
[----:B------:R-:W-:Y:S05]  /*16ad0*/  EXIT ;  /* 0x000000000000794d */ /* 0x000fea0003800000 */
.L_x_383:
[----:B------:R-:W-:Y:S01]  /*16ae0*/  IMAD.MOV.U32 R0, RZ, RZ, R5 ;  /* 0x000000ffff007224 */ /* 0x000fe200078e0005 */
[----:B------:R-:W-:Y:S02]  /*16af0*/  MOV R2, 0x1 ;  /* 0x0000000100027802 */ /* 0x000fe40000000f00 */
[----:B------:R-:W-:Y:S02]  /*16b00*/  MOV R3, 0x16b20 ;  /* 0x00016b2000037802 */ /* 0x000fe40000000f00 */
[----:B------:R-:W-:Y:S05]  /*16b10*/  CALL.REL.NOINC `($__internal_10_$__cuda_sm70_shflsync_up_p) ;  /* 0x0000137000007944 */ /* 0x000fea0003c00000 */
[----:B------:R-:W-:Y:S01]  /*16b20*/  MOV R0, R4 ;  /* 0x0000000400007202 */ /* 0x000fe20000000f00 */
[----:B------:R-:W-:Y:S05]  /*16b30*/  BRA `(.L_x_522) ;  /* 0xfffe992000007947 */ /* 0x000fea000383ffff */
.L_x_384:
[----:B------:R-:W-:Y:S01]  /*16b40*/  IMAD.MOV.U32 R0, RZ, RZ, R5 ;  /* 0x000000ffff007224 */ /* 0x000fe200078e0005 */
[----:B------:R-:W-:Y:S02]  /*16b50*/  MOV R2, 0x2 ;  /* 0x0000000200027802 */ /* 0x000fe40000000f00 */
[----:B------:R-:W-:Y:S02]  /*16b60*/  MOV R3, 0x16b80 ;  /* 0x00016b8000037802 */ /* 0x000fe40000000f00 */
[----:B------:R-:W-:Y:S05]  /*16b70*/  CALL.REL.NOINC `($__internal_10_$__cuda_sm70_shflsync_up_p) ;  /* 0x0000131000007944 */ /* 0x000fea0003c00000 */
[----:B------:R-:W-:Y:S01]  /*16b80*/  SEL R0, R4, RZ, P4 ;  /* 0x000000ff04007207 */ /* 0x000fe20002000000 */
[----:B------:R-:W-:Y:S01]  /*16b90*/  IMAD.MOV.U32 R2, RZ, RZ, 0x4 ;  /* 0x00000004ff027424 */ /* 0x000fe200078e00ff */
[----:B------:R-:W-:-:S03]  /*16ba0*/  MOV R3, 0x16bd0 ;  /* 0x00016bd000037802 */ /* 0x000fc60000000f00 */
[----:B------:R-:W-:Y:S02]  /*16bb0*/  IMAD.IADD R0, R5, 0x1, R0 ;  /* 0x0000000105007824 */ /* 0x000fe400078e0200 */
        /* <DEDUP_REMOVED lines=14> */
[----:B------:R-:W-:Y:S01]  /*16ca0*/  IMAD.IADD R4, R0, 0x1, R4 ;  /* 0x0000000100047824 */ /* 0x000fe200078e0204 */
[----:B------:R-:W-:-:S03]  /*16cb0*/  MOV R0, 0x1f ;  /* 0x0000001f00007802 */ /* 0x000fc60000000f00 */
[----:B------:R-:W-:Y:S02]  /*16cc0*/  IMAD.MOV.U32 R5, RZ, RZ, R4 ;  /* 0x000000ffff057224 */ /* 0x000fe400078e0004 */
[----:B------:R-:W-:Y:S05]  /*16cd0*/  CALL.REL.NOINC `($__internal_9_$__cuda_sm70_shflsync_idx_p) ;  /* 0x0000116000007944 */ /* 0x000fea0003c00000 */
[----:B------:R-:W-:Y:S05]  /*16ce0*/  BRA `(.L_x_523) ;  /* 0xfffe987000007947 */ /* 0x000fea000383ffff */
.L_x_386:
[----:B------:R-:W-:Y:S02]  /*16cf0*/  SEL R0, RZ, 0x1, P0 ;  /* 0x00000001ff007807 */ /* 0x000fe40000000000 */
[----:B------:R-:W-:Y:S02]  /*16d00*/  MOV R2, 0x16d20 ;  /* 0x00016d2000027802 */ /* 0x000fe40000000f00 */
[----:B------:R-:W-:Y:S05]  /*16d10*/  CALL.REL.NOINC `($__internal_11_$__cuda_sm70_votesync_ballot) ;  /* 0x000011e000007944 */ /* 0x000fea0003c00000 */
[----:B------:R-:W-:Y:S01]  /*16d20*/  MOV R10, R0 ;  /* 0x00000000000a7202 */ /* 0x000fe20000000f00 */
[----:B------:R-:W-:Y:S05]  /*16d30*/  BRA `(.L_x_524) ;  /* 0xfffe98b000007947 */ /* 0x000fea000383ffff */
.L_x_387:
[----:B------:R-:W-:Y:S01]  /*16d40*/  IMAD.MOV.U32 R5, RZ, RZ, R9 ;  /* 0x000000ffff057224 */ /* 0x000fe200078e0009 */
[----:B------:R-:W-:Y:S01]  /*16d50*/  MOV R3, R6 ;  /* 0x0000000600037202 */ /* 0x000fe20000000f00 */
[----:B-1----:R-:W-:Y:S01]  /*16d60*/  IMAD.MOV.U32 R0, RZ, RZ, 0x1f ;  /* 0x0000001fff007424 */ /* 0x002fe200078e00ff */
[----:B------:R-:W-:Y:S02]  /*16d70*/  MOV R2, 0x16d90 ;  /* 0x00016d9000027802 */ /* 0x000fe40000000f00 */
[----:B------:R-:W-:Y:S05]  /*16d80*/  CALL.REL.NOINC `($__internal_9_$__cuda_sm70_shflsync_idx_p) ;  /* 0x000010b000007944 */ /* 0x000fea0003c00000 */
[----:B------:R-:W-:Y:S01]  /*16d90*/  IMAD.MOV.U32 R12, RZ, RZ, R0 ;  /* 0x000000ffff0c7224 */ /* 0x000fe200078e0000 */
[----:B------:R-:W-:Y:S01]  /*16da0*/  MOV R5, R8 ;  /* 0x0000000800057202 */ /* 0x000fe20000000f00 */
[----:B------:R-:W-:Y:S01]  /*16db0*/  IMAD.MOV.U32 R7, RZ, RZ, RZ ;  /* 0x000000ffff077224 */ /* 0x000fe200078e00ff */
[----:B------:R-:W-:Y:S01]  /*16dc0*/  MOV R3, R6 ;  /* 0x0000000600037202 */ /* 0x000fe20000000f00 */
[----:B------:R-:W-:Y:S01]  /*16dd0*/  IMAD.MOV.U32 R0, RZ, RZ, 0x1f ;  /* 0x0000001fff007424 */ /* 0x000fe200078e00ff */
[----:B------:R-:W-:-:S02]  /*16de0*/  MOV R2, 0x16e00 ;  /* 0x00016e0000027802 */ /* 0x000fc40000000f00 */
[----:B------:R-:W-:Y:S05]  /*16df0*/  CALL.REL.NOINC `($__internal_9_$__cuda_sm70_shflsync_idx_p) ;  /* 0x0000104000007944 */ /* 0x000fea0003c00000 */
[----:B------:R-:W-:Y:S01]  /*16e00*/  MOV R9, R0 ;  /* 0x0000000000097202 */ /* 0x000fe20000000f00 */
[----:B------:R-:W-:Y:S05]  /*16e10*/  BRA `(.L_x_525) ;  /* 0xfffe984000007947 */ /* 0x000fea000383ffff */
.L_x_390:
[----:B------:R-:W-:Y:S01]  /*16e20*/  IMAD.MOV.U32 R5, RZ, RZ, R4 ;  /* 0x000000ffff057224 */ /* 0x000fe200078e0004 */
[----:B-1----:R-:W-:-:S02]  /*16e30*/  MOV R0, 0x1f ;  /* 0x0000001f00007802 */ /* 0x002fc40000000f00 */
[----:B------:R-:W-:Y:S02]  /*16e40*/  MOV R2, 0x16e60 ;  /* 0x00016e6000027802 */ /* 0x000fe40000000f00 */
[----:B--234-:R-:W-:Y:S05]  /*16e50*/  CALL.REL.NOINC `($__internal_9_$__cuda_sm70_shflsync_idx_p) ;  /* 0x00000fe000007944 */ /* 0x01cfea0003c00000 */
[----:B------:R-:W-:Y:S01]  /*16e60*/  MOV R7, R0 ;  /* 0x0000000000077202 */ /* 0x000fe20000000f00 */
[----:B------:R-:W-:Y:S05]  /*16e70*/  BRA `(.L_x_389) ;  /* 0xfffe984000007947 */ /* 0x000fea000383ffff */
.L_x_459:
[----:B------:R3:W5:Y:S01]  /*16e80*/  LDL R2, [R1+0x24] ;  /* 0x0000240001027983 */ /* 0x0007620000100800 */
[----:B------:R-:W-:Y:S02]  /*16e90*/  MOV R5, 0x2 ;  /* 0x0000000200057802 */ /* 0x000fe40000000f00 */
[----:B------:R-:W-:Y:S02]  /*16ea0*/  MOV R3, 0x16ec0 ;  /* 0x00016ec000037802 */ /* 0x000fe40000000f00 */
[----:B-123-5:R-:W-:Y:S05]  /*16eb0*/  CALL.REL.NOINC `($__internal_8_$__cuda_sm70_shflsync_bfly_p) ;  /* 0x00000f3000007944 */ /* 0x02efea0003c00000 */
[----:B------:R-:W-:Y:S01]  /*16ec0*/  MOV R0, R5 ;  /* 0x0000000500007202 */ /* 0x000fe20000000f00 */
[----:B------:R-:W-:Y:S05]  /*16ed0*/  BRA `(.L_x_526) ;  /* 0xffffa19000007947 */ /* 0x000fea000383ffff */
.L_x_460:
[----:B------:R-:W-:Y:S01]  /*16ee0*/  IMAD.MOV.U32 R2, RZ, RZ, R0 ;  /* 0x000000ffff027224 */ /* 0x000fe200078e0000 */
[----:B------:R-:W-:Y:S02]  /*16ef0*/  MOV R5, 0x1 ;  /* 0x0000000100057802 */ /* 0x000fe40000000f00 */
[----:B------:R-:W-:Y:S02]  /*16f00*/  MOV R3, 0x16f20 ;  /* 0x00016f2000037802 */ /* 0x000fe40000000f00 */
[----:B-1----:R-:W-:Y:S05]  /*16f10*/  CALL.REL.NOINC `($__internal_8_$__cuda_sm70_shflsync_bfly_p) ;  /* 0x00000ed000007944 */ /* 0x002fea0003c00000 */
[----:B------:R1:W5:Y:S01]  /*16f20*/  LDL R2, [R1+0x28] ;  /* 0x0000280001027983 */ /* 0x0003620000100800 */
[----:B------:R-:W-:Y:S01]  /*16f30*/  FADD.FTZ R0, R0, R5 ;  /* 0x0000000500007221 */ /* 0x000fe20000010000 */
[----:B------:R-:W-:-:S02]  /*16f40*/  MOV R5, 0x2 ;  /* 0x0000000200057802 */ /* 0x000fc40000000f00 */
[----:B------:R-:W-:Y:S02]  /*16f50*/  MOV R3, 0x16f70 ;  /* 0x00016f7000037802 */ /* 0x000fe40000000f00 */
[----:B-1---5:R-:W-:Y:S05]  /*16f60*/  CALL.REL.NOINC `($__internal_8_$__cuda_sm70_shflsync_bfly_p) ;  /* 0x00000e8000007944 */ /* 0x022fea0003c00000 */
[----:B------:R-:W2:Y:S01]  /*16f70*/  LDL.LU R2, [R1+0x28] ;  /* 0x0000280001027983 */ /* 0x000ea20000300800 */
[----:B------:R-:W-:Y:S01]  /*16f80*/  MOV R3, 0x16fd0 ;  /* 0x00016fd000037802 */ /* 0x000fe20000000f00 */
[----:B--2---:R-:W-:Y:S01]  /*16f90*/  FADD.FTZ R4, R2, R5 ;  /* 0x0000000502047221 */ /* 0x004fe20000010000 */
[----:B------:R-:W-:-:S04]  /*16fa0*/  MOV R5, 0x1 ;  /* 0x0000000100057802 */ /* 0x000fc80000000f00 */
[----:B------:R-:W-:Y:S02]  /*16fb0*/  MOV R2, R4 ;  /* 0x0000000400027202 */ /* 0x000fe40000000f00 */
[----:B------:R-:W-:Y:S05]  /*16fc0*/  CALL.REL.NOINC `($__internal_8_$__cuda_sm70_shflsync_bfly_p) ;  /* 0x00000e2000007944 */ /* 0x000fea0003c00000 */
[----:B------:R-:W-:Y:S01]  /*16fd0*/  MOV R3, R5 ;  /* 0x0000000500037202 */ /* 0x000fe20000000f00 */
[----:B------:R-:W-:Y:S05]  /*16fe0*/  BRA `(.L_x_527) ;  /* 0xffffa11000007947 */ /* 0x000fea000383ffff */
.L_x_467:
[----:B--234-:R-:W-:Y:S01]  /*16ff0*/  IMAD.MOV.U32 R5, RZ, RZ, R14 ;  /* 0x000000ffff057224 */ /* 0x01cfe200078e000e */
[----:B------:R-:W-:Y:S01]  /*17000*/  MOV R3, RZ ;  /* 0x000000ff00037202 */ /* 0x000fe20000000f00 */
[----:B------:R-:W-:Y:S01]  /*17010*/  IMAD.MOV.U32 R0, RZ, RZ, 0x181f ;  /* 0x0000181fff007424 */ /* 0x000fe200078e00ff */
[----:B------:R-:W-:Y:S02]  /*17020*/  MOV R2, 0x17040 ;  /* 0x0001704000027802 */ /* 0x000fe40000000f00 */
[----:B-1----:R-:W-:Y:S05]  /*17030*/  CALL.REL.NOINC `($__internal_9_$__cuda_sm70_shflsync_idx_p) ;  /* 0x00000e0000007944 */ /* 0x002fea0003c00000 */
[----:B------:R-:W-:Y:S01]  /*17040*/  MOV R10, R0 ;  /* 0x00000000000a7202 */ /* 0x000fe20000000f00 */
[----:B------:R-:W-:Y:S05]  /*17050*/  BRA `(.L_x_528) ;  /* 0xffffbde000007947 */ /* 0x000fea000383ffff */
.L_x_468:
[----:B------:R-:W-:Y:S01]  /*17060*/  IMAD.MOV.U32 R5, RZ, RZ, R15 ;  /* 0x000000ffff057224 */ /* 0x000fe200078e000f */
[----:B------:R-:W-:Y:S01]  /*17070*/  MOV R3, RZ ;  /* 0x000000ff00037202 */ /* 0x000fe20000000f00 */
[----:B------:R-:W-:Y:S01]  /*17080*/  IMAD.MOV.U32 R0, RZ, RZ, 0x181f ;  /* 0x0000181fff007424 */ /* 0x000fe200078e00ff */
[----:B------:R-:W-:Y:S02]  /*17090*/  MOV R2, 0x170b0 ;  /* 0x000170b000027802 */ /* 0x000fe40000000f00 */
[----:B-123--:R-:W-:Y:S05]  /*170a0*/  CALL.REL.NOINC `($__internal_9_$__cuda_sm70_shflsync_idx_p) ;  /* 0x00000d9000007944 */ /* 0x00efea0003c00000 */
[----:B------:R-:W-:Y:S05]  /*170b0*/  BRA `(.L_x_529) ;  /* 0xffffbda000007947 */ /* 0x000fea000383ffff */
.L_x_471:
[----:B-1----:R-:W-:Y:S01]  /*170c0*/  IMAD.MOV.U32 R5, RZ, RZ, R14 ;  /* 0x000000ffff057224 */ /* 0x002fe200078e000e */
[----:B------:R-:W-:Y:S01]  /*170d0*/  MOV R3, 0x1 ;  /* 0x0000000100037802 */ /* 0x000fe20000000f00 */
[----:B--2---:R-:W-:Y:S01]  /*170e0*/  IMAD.MOV.U32 R0, RZ, RZ, 0x181f ;  /* 0x0000181fff007424 */ /* 0x004fe200078e00ff */
[----:B------:R-:W-:-:S02]  /*170f0*/  MOV R2, 0x17110 ;  /* 0x0001711000027802 */ /* 0x000fc40000000f00 */
[----:B---34-:R-:W-:Y:S05]  /*17100*/  CALL.REL.NOINC `($__internal_9_$__cuda_sm70_shflsync_idx_p) ;  /* 0x00000d3000007944 */ /* 0x018fea0003c00000 */
[----:B------:R-:W-:Y:S01]  /*17110*/  IMAD.MOV.U32 R10, RZ, RZ, R0 ;  /* 0x000000ffff0a7224 */ /* 0x000fe200078e0000 */
[----:B------:R-:W-:Y:S01]  /*17120*/  MOV R3, 0x1 ;  /* 0x0000000100037802 */ /* 0x000fe20000000f00 */
[----:B------:R-:W-:Y:S01]  /*17130*/  IMAD.MOV.U32 R5, RZ, RZ, R15 ;  /* 0x000000ffff057224 */ /* 0x000fe200078e000f */
[----:B------:R-:W-:-:S02]  /*17140*/  MOV R0, 0x181f ;  /* 0x0000181f00007802 */ /* 0x000fc40000000f00 */
[----:B------:R-:W-:Y:S02]  /*17150*/  MOV R2, 0x17170 ;  /* 0x0001717000027802 */ /* 0x000fe40000000f00 */
[----:B------:R-:W-:Y:S05]  /*17160*/  CALL.REL.NOINC `($__internal_9_$__cuda_sm70_shflsync_idx_p) ;  /* 0x00000cd000007944 */ /* 0x000fea0003c00000 */
[----:B------:R-:W-:Y:S05]  /*17170*/  BRA `(.L_x_530) ;  /* 0xffffbe9000007947 */ /* 0x000fea000383ffff */
.L_x_474:
[----:B-1----:R-:W-:Y:S01]  /*17180*/  IMAD.MOV.U32 R5, RZ, RZ, R14 ;  /* 0x000000ffff057224 */ /* 0x002fe200078e000e */
[----:B------:R-:W-:Y:S01]  /*17190*/  MOV R3, 0x2 ;  /* 0x0000000200037802 */ /* 0x000fe20000000f00 */
[----:B--2---:R-:W-:Y:S01]  /*171a0*/  IMAD.MOV.U32 R0, RZ, RZ, 0x181f ;  /* 0x0000181fff007424 */ /* 0x004fe200078e00ff */
[----:B------:R-:W-:Y:S02]  /*171b0*/  MOV R2, 0x171d0 ;  /* 0x000171d000027802 */ /* 0x000fe40000000f00 */
[----:B---34-:R-:W-:Y:S05]  /*171c0*/  CALL.REL.NOINC `($__internal_9_$__cuda_sm70_shflsync_idx_p) ;  /* 0x00000c7000007944 */ /* 0x018fea0003c00000 */
[----:B------:R-:W-:Y:S01]  /*171d0*/  MOV R10, R0 ;  /* 0x00000000000a7202 */ /* 0x000fe20000000f00 */
[----:B------:R-:W-:Y:S05]  /*171e0*/  BRA `(.L_x_531) ;  /* 0xffffbf9000007947 */ /* 0x000fea000383ffff */
.L_x_475:
[----:B-1----:R-:W-:Y:S01]  /*171f0*/  IMAD.MOV.U32 R5, RZ, RZ, R15 ;  /* 0x000000ffff057224 */ /* 0x002fe200078e000f */
[----:B------:R-:W-:Y:S01]  /*17200*/  MOV R3, 0x2 ;  /* 0x0000000200037802 */ /* 0x000fe20000000f00 */
[----:B--2---:R-:W-:Y:S01]  /*17210*/  IMAD.MOV.U32 R0, RZ, RZ, 0x181f ;  /* 0x0000181fff007424 */ /* 0x004fe200078e00ff */
[----:B------:R-:W-:Y:S02]  /*17220*/  MOV R2, 0x17240 ;  /* 0x0001724000027802 */ /* 0x000fe40000000f00 */
[----:B---34-:R-:W-:Y:S05]  /*17230*/  CALL.REL.NOINC `($__internal_9_$__cuda_sm70_shflsync_idx_p) ;  /* 0x00000c0000007944 */ /* 0x018fea0003c00000 */
[----:B------:R-:W-:Y:S05]  /*17240*/  BRA `(.L_x_532) ;  /* 0xffffbf5000007947 */ /* 0x000fea000383ffff */
.L_x_478:
[----:B-1----:R-:W-:Y:S01]  /*17250*/  IMAD.MOV.U32 R5, RZ, RZ, R14 ;  /* 0x000000ffff057224 */ /* 0x002fe200078e000e */
[----:B------:R-:W-:Y:S01]  /*17260*/  MOV R3, 0x3 ;  /* 0x0000000300037802 */ /* 0x000fe20000000f00 */
[----:B---3--:R-:W-:Y:S01]  /*17270*/  IMAD.MOV.U32 R0, RZ, RZ, 0x181f ;  /* 0x0000181fff007424 */ /* 0x008fe200078e00ff */
[----:B------:R-:W-:-:S02]  /*17280*/  MOV R2, 0x172a0 ;  /* 0x000172a000027802 */ /* 0x000fc40000000f00 */
[----:B--2-4-:R-:W-:Y:S05]  /*17290*/  CALL.REL.NOINC `($__internal_9_$__cuda_sm70_shflsync_idx_p) ;  /* 0x00000ba000007944 */ /* 0x014fea0003c00000 */
[----:B------:R-:W-:Y:S01]  /*172a0*/  IMAD.MOV.U32 R8, RZ, RZ, R0 ;  /* 0x000000ffff087224 */ /* 0x000fe200078e0000 */
[----:B------:R-:W-:Y:S01]  /*172b0*/  MOV R3, 0x3 ;  /* 0x0000000300037802 */ /* 0x000fe20000000f00 */
[----:B------:R-:W-:Y:S01]  /*172c0*/  IMAD.MOV.U32 R5, RZ, RZ, R15 ;  /* 0x000000ffff057224 */ /* 0x000fe200078e000f */
[----:B------:R-:W-:-:S02]  /*172d0*/  MOV R0, 0x181f ;  /* 0x0000181f00007802 */ /* 0x000fc40000000f00 */
[----:B------:R-:W-:Y:S02]  /*172e0*/  MOV R2, 0x17300 ;  /* 0x0001730000027802 */ /* 0x000fe40000000f00 */
[----:B------:R-:W-:Y:S05]  /*172f0*/  CALL.REL.NOINC `($__internal_9_$__cuda_sm70_shflsync_idx_p) ;  /* 0x00000b4000007944 */ /* 0x000fea0003c00000 */
[----:B------:R-:W-:Y:S05]  /*17300*/  BRA `(.L_x_533) ;  /* 0xffffc01000007947 */ /* 0x000fea000383ffff */
.L_x_480:
[----:B------:R-:W-:Y:S01]  /*17310*/  IMAD.MOV.U32 R5, RZ, RZ, R12 ;  /* 0x000000ffff057224 */ /* 0x000fe200078e000c */
[----:B------:R-:W-:Y:S01]  /*17320*/  MOV R3, RZ ;  /* 0x000000ff00037202 */ /* 0x000fe20000000f00 */
[----:B------:R-:W-:Y:S01]  /*17330*/  IMAD.MOV.U32 R0, RZ, RZ, 0x1c1f ;  /* 0x00001c1fff007424 */ /* 0x000fe200078e00ff */
[----:B------:R-:W-:Y:S02]  /*17340*/  MOV R2, 0x17360 ;  /* 0x0001736000027802 */ /* 0x000fe40000000f00 */
[----:B------:R-:W-:Y:S05]  /*17350*/  CALL.REL.NOINC `($__internal_9_$__cuda_sm70_shflsync_idx_p) ;  /* 0x00000ae000007944 */ /* 0x000fea0003c00000 */
[----:B------:R-:W-:Y:S01]  /*17360*/  MOV R4, R0 ;  /* 0x0000000000047202 */ /* 0x000fe20000000f00 */
[----:B------:R-:W-:Y:S05]  /*17370*/  BRA `(.L_x_534) ;  /* 0xffffc32000007947 */ /* 0x000fea000383ffff */
.L_x_481:
[----:B------:R-:W-:Y:S01]  /*17380*/  IMAD.MOV.U32 R5, RZ, RZ, R14 ;  /* 0x000000ffff057224 */ /* 0x000fe200078e000e */
[----:B------:R-:W-:Y:S01]  /*17390*/  MOV R3, RZ ;  /* 0x000000ff00037202 */ /* 0x000fe20000000f00 */
[----:B------:R-:W-:Y:S01]  /*173a0*/  IMAD.MOV.U32 R0, RZ, RZ, 0x1c1f ;  /* 0x00001c1fff007424 */ /* 0x000fe200078e00ff */
[----:B------:R-:W-:Y:S02]  /*173b0*/  MOV R2, 0x173d0 ;  /* 0x000173d000027802 */ /* 0x000fe40000000f00 */
[----:B-12---:R-:W-:Y:S05]  /*173c0*/  CALL.REL.NOINC `($__internal_9_$__cuda_sm70_shflsync_idx_p) ;  /* 0x00000a7000007944 */ /* 0x006fea0003c00000 */
[----:B------:R-:W-:Y:S05]  /*173d0*/  BRA `(.L_x_535) ;  /* 0xffffc2e000007947 */ /* 0x000fea000383ffff */
.L_x_484:
[----:B------:R-:W-:Y:S01]  /*173e0*/  IMAD.MOV.U32 R5, RZ, RZ, R12 ;  /* 0x000000ffff057224 */ /* 0x000fe200078e000c */
[----:B----4-:R-:W-:Y:S01]  /*173f0*/  MOV R3, 0x1 ;  /* 0x0000000100037802 */ /* 0x010fe20000000f00 */
[----:B------:R-:W-:Y:S01]  /*17400*/  IMAD.MOV.U32 R0, RZ, RZ, 0x1c1f ;  /* 0x00001c1fff007424 */ /* 0x000fe200078e00ff */
[----:B------:R-:W-:-:S02]  /*17410*/  MOV R2, 0x17430 ;  /* 0x0001743000027802 */ /* 0x000fc40000000f00 */
[----:B-123--:R-:W-:Y:S05]  /*17420*/  CALL.REL.NOINC `($__internal_9_$__cuda_sm70_shflsync_idx_p) ;  /* 0x00000a1000007944 */ /* 0x00efea0003c00000 */
[----:B------:R-:W-:Y:S01]  /*17430*/  IMAD.MOV.U32 R4, RZ, RZ, R0 ;  /* 0x000000ffff047224 */ /* 0x000fe200078e0000 */
[----:B------:R-:W-:Y:S01]  /*17440*/  MOV R3, 0x1 ;  /* 0x0000000100037802 */ /* 0x000fe20000000f00 */
[----:B------:R-:W-:Y:S01]  /*17450*/  IMAD.MOV.U32 R5, RZ, RZ, R14 ;  /* 0x000000ffff057224 */ /* 0x000fe200078e000e */
[----:B------:R-:W-:-:S02]  /*17460*/  MOV R0, 0x1c1f ;  /* 0x00001c1f00007802 */ /* 0x000fc40000000f00 */
[----:B------:R-:W-:Y:S02]  /*17470*/  MOV R2, 0x17490 ;  /* 0x0001749000027802 */ /* 0x000fe40000000f00 */
[----:B------:R-:W-:Y:S05]  /*17480*/  CALL.REL.NOINC `($__internal_9_$__cuda_sm70_shflsync_idx_p) ;  /* 0x000009b000007944 */ /* 0x000fea0003c00000 */
[----:B------:R-:W-:Y:S05]  /*17490*/  BRA `(.L_x_536) ;  /* 0xffffce8000007947 */ /* 0x000fea000383ffff */
.L_x_488:
[----:B------:R-:W-:Y:S01]  /*174a0*/  IMAD.MOV.U32 R5, RZ, RZ, R12 ;  /* 0x000000ffff057224 */ /* 0x000fe200078e000c */
[----:B------:R-:W-:Y:S01]  /*174b0*/  MOV R3, RZ ;  /* 0x000000ff00037202 */ /* 0x000fe20000000f00 */
[----:B------:R-:W-:Y:S01]  /*174c0*/  IMAD.MOV.U32 R0, RZ, RZ, 0x181f ;  /* 0x0000181fff007424 */ /* 0x000fe200078e00ff */
[----:B------:R-:W-:Y:S02]  /*174d0*/  MOV R2, 0x174f0 ;  /* 0x000174f000027802 */ /* 0x000fe40000000f00 */
[----:B------:R-:W-:Y:S05]  /*174e0*/  CALL.REL.NOINC `($__internal_9_$__cuda_sm70_shflsync_idx_p) ;  /* 0x0000095000007944 */ /* 0x000fea0003c00000 */
[----:B------:R-:W-:Y:S01]  /*174f0*/  MOV R10, R0 ;  /* 0x00000000000a7202 */ /* 0x000fe20000000f00 */
[----:B------:R-:W-:Y:S05]  /*17500*/  BRA `(.L_x_537) ;  /* 0xffffde7000007947 */ /* 0x000fea000383ffff */
.L_x_489:
[----:B------:R-:W-:Y:S01]  /*17510*/  IMAD.MOV.U32 R5, RZ, RZ, R15 ;  /* 0x000000ffff057224 */ /* 0x000fe200078e000f */
[----:B------:R-:W-:Y:S01]  /*17520*/  MOV R3, RZ ;  /* 0x000000ff00037202 */ /* 0x000fe20000000f00 */
[----:B------:R-:W-:Y:S01]  /*17530*/  IMAD.MOV.U32 R0, RZ, RZ, 0x181f ;  /* 0x0000181fff007424 */ /* 0x000fe200078e00ff */
[----:B------:R-:W-:Y:S02]  /*17540*/  MOV R2, 0x17560 ;  /* 0x0001756000027802 */ /* 0x000fe40000000f00 */
[----:B-12---:R-:W-:Y:S05]  /*17550*/  CALL.REL.NOINC `($__internal_9_$__cuda_sm70_shflsync_idx_p) ;  /* 0x000008e000007944 */ /* 0x006fea0003c00000 */
[----:B------:R-:W-:Y:S05]  /*17560*/  BRA `(.L_x_538) ;  /* 0xffffde3000007947 */ /* 0x000fea000383ffff */
.L_x_492:
[----:B--2---:R-:W-:Y:S01]  /*17570*/  IMAD.MOV.U32 R5, RZ, RZ, R12 ;  /* 0x000000ffff057224 */ /* 0x004fe200078e000c */
[----:B------:R-:W-:Y:S01]  /*17580*/  MOV R3, 0x1 ;  /* 0x0000000100037802 */ /* 0x000fe20000000f00 */
[----:B----4-:R-:W-:Y:S01]  /*17590*/  IMAD.MOV.U32 R0, RZ, RZ, 0x181f ;  /* 0x0000181fff007424 */ /* 0x010fe200078e00ff */
[----:B------:R-:W-:-:S02]  /*175a0*/  MOV R2, 0x175c0 ;  /* 0x000175c000027802 */ /* 0x000fc40000000f00 */
[----:B-1-3--:R-:W-:Y:S05]  /*175b0*/  CALL.REL.NOINC `($__internal_9_$__cuda_sm70_shflsync_idx_p) ;  /* 0x0000088000007944 */ /* 0x00afea0003c00000 */
[----:B------:R-:W-:Y:S01]  /*175c0*/  IMAD.MOV.U32 R10, RZ, RZ, R0 ;  /* 0x000000ffff0a7224 */ /* 0x000fe200078e0000 */
[----:B------:R-:W-:Y:S01]  /*175d0*/  MOV R3, 0x1 ;  /* 0x0000000100037802 */ /* 0x000fe20000000f00 */
[----:B------:R-:W-:Y:S01]  /*175e0*/  IMAD.MOV.U32 R5, RZ, RZ, R15 ;  /* 0x000000ffff057224 */ /* 0x000fe200078e000f */
[----:B------:R-:W-:-:S02]  /*175f0*/  MOV R0, 0x181f ;  /* 0x0000181f00007802 */ /* 0x000fc40000000f00 */
[----:B------:R-:W-:Y:S02]  /*17600*/  MOV R2, 0x17620 ;  /* 0x0001762000027802 */ /* 0x000fe40000000f00 */
[----:B------:R-:W-:Y:S05]  /*17610*/  CALL.REL.NOINC `($__internal_9_$__cuda_sm70_shflsync_idx_p) ;  /* 0x0000082000007944 */ /* 0x000fea0003c00000 */
[----:B------:R-:W-:Y:S05]  /*17620*/  BRA `(.L_x_539) ;  /* 0xffffdf3000007947 */ /* 0x000fea000383ffff */
.L_x_495:
[----:B-1----:R-:W-:Y:S01]  /*17630*/  IMAD.MOV.U32 R5, RZ, RZ, R12 ;  /* 0x000000ffff057224 */ /* 0x002fe200078e000c */
[----:B------:R-:W-:Y:S01]  /*17640*/  MOV R3, 0x2 ;  /* 0x0000000200037802 */ /* 0x000fe20000000f00 */
[----:B----4-:R-:W-:Y:S01]  /*17650*/  IMAD.MOV.U32 R0, RZ, RZ, 0x181f ;  /* 0x0000181fff007424 */ /* 0x010fe200078e00ff */
[----:B------:R-:W-:Y:S02]  /*17660*/  MOV R2, 0x17680 ;  /* 0x0001768000027802 */ /* 0x000fe40000000f00 */
[----:B--23--:R-:W-:Y:S05]  /*17670*/  CALL.REL.NOINC `($__internal_9_$__cuda_sm70_shflsync_idx_p) ;  /* 0x000007c000007944 */ /* 0x00cfea0003c00000 */
[----:B------:R-:W-:Y:S01]  /*17680*/  MOV R10, R0 ;  /* 0x00000000000a7202 */ /* 0x000fe20000000f00 */
[----:B------:R-:W-:Y:S05]  /*17690*/  BRA `(.L_x_540) ;  /* 0xffffe03000007947 */ /* 0x000fea000383ffff */
.L_x_496:
[----:B------:R-:W-:Y:S01]  /*176a0*/  IMAD.MOV.U32 R5, RZ, RZ, R15 ;  /* 0x000000ffff057224 */ /* 0x000fe200078e000f */
[----:B------:R-:W-:Y:S01]  /*176b0*/  MOV R3, 0x2 ;  /* 0x0000000200037802 */ /* 0x000fe20000000f00 */
[----:B----4-:R-:W-:Y:S01]  /*176c0*/  IMAD.MOV.U32 R0, RZ, RZ, 0x181f ;  /* 0x0000181fff007424 */ /* 0x010fe200078e00ff */
[----:B------:R-:W-:Y:S02]  /*176d0*/  MOV R2, 0x176f0 ;  /* 0x000176f000027802 */ /* 0x000fe40000000f00 */
[----:B-123--:R-:W-:Y:S05]  /*176e0*/  CALL.REL.NOINC `($__internal_9_$__cuda_sm70_shflsync_idx_p) ;  /* 0x0000075000007944 */ /* 0x00efea0003c00000 */
[----:B------:R-:W-:Y:S05]  /*176f0*/  BRA `(.L_x_541) ;  /* 0xffffdff000007947 */ /* 0x000fea000383ffff */
.L_x_499:
[----:B-1----:R-:W-:Y:S01]  /*17700*/  IMAD.MOV.U32 R5, RZ, RZ, R12 ;  /* 0x000000ffff057224 */ /* 0x002fe200078e000c */
[----:B------:R-:W-:Y:S01]  /*17710*/  MOV R3, 0x3 ;  /* 0x0000000300037802 */ /* 0x000fe20000000f00 */
[----:B------:R-:W-:Y:S01]  /*17720*/  IMAD.MOV.U32 R0, RZ, RZ, 0x181f ;  /* 0x0000181fff007424 */ /* 0x000fe200078e00ff */
[----:B------:R-:W-:-:S02]  /*17730*/  MOV R2, 0x17750 ;  /* 0x0001775000027802 */ /* 0x000fc40000000f00 */
[----:B--234-:R-:W-:Y:S05]  /*17740*/  CALL.REL.NOINC `($__internal_9_$__cuda_sm70_shflsync_idx_p) ;  /* 0x000006f000007944 */ /* 0x01cfea0003c00000 */
[----:B------:R-:W-:Y:S01]  /*17750*/  IMAD.MOV.U32 R10, RZ, RZ, R0 ;  /* 0x000000ffff0a7224 */ /* 0x000fe200078e0000 */
[----:B------:R-:W-:Y:S01]  /*17760*/  MOV R3, 0x3 ;  /* 0x0000000300037802 */ /* 0x000fe20000000f00 */
[----:B------:R-:W-:Y:S01]  /*17770*/  IMAD.MOV.U32 R5, RZ, RZ, R15 ;  /* 0x000000ffff057224 */ /* 0x000fe200078e000f */
[----:B------:R-:W-:-:S02]  /*17780*/  MOV R0, 0x181f ;  /* 0x0000181f00007802 */ /* 0x000fc40000000f00 */
[----:B------:R-:W-:Y:S02]  /*17790*/  MOV R2, 0x177b0 ;  /* 0x000177b000027802 */ /* 0x000fe40000000f00 */
[----:B------:R-:W-:Y:S05]  /*177a0*/  CALL.REL.NOINC `($__internal_9_$__cuda_sm70_shflsync_idx_p) ;  /* 0x0000069000007944 */ /* 0x000fea0003c00000 */
[----:B------:R-:W-:Y:S05]  /*177b0*/  BRA `(.L_x_542) ;  /* 0xffffe0b000007947 */ /* 0x000fea000383ffff */
.L_x_501:
[----:B------:R-:W-:Y:S01]  /*177c0*/  IMAD.MOV.U32 R5, RZ, RZ, R111 ;  /* 0x000000ffff057224 */ /* 0x000fe200078e006f */
[----:B------:R-:W-:Y:S01]  /*177d0*/  MOV R3, RZ ;  /* 0x000000ff00037202 */ /* 0x000fe20000000f00 */
[----:B------:R-:W-:Y:S01]  /*177e0*/  IMAD.MOV.U32 R0, RZ, RZ, 0x1f ;  /* 0x0000001fff007424 */ /* 0x000fe200078e00ff */
[----:B------:R-:W-:Y:S02]  /*177f0*/  MOV R2, 0x17810 ;  /* 0x0001781000027802 */ /* 0x000fe40000000f00 */
[----:B------:R-:W-:Y:S05]  /*17800*/  CALL.REL.NOINC `($__internal_9_$__cuda_sm70_shflsync_idx_p) ;  /* 0x0000063000007944 */ /* 0x000fea0003c00000 */
[----:B------:R-:W-:Y:S01]  /*17810*/  MOV R9, R0 ;  /* 0x0000000000097202 */ /* 0x000fe20000000f00 */
[----:B------:R-:W-:Y:S05]  /*17820*/  BRA `(.L_x_543) ;  /* 0xffffe27000007947 */ /* 0x000fea000383ffff */
.L_x_502:
[----:B------:R-:W-:Y:S01]  /*17830*/  IMAD.MOV.U32 R5, RZ, RZ, R111 ;  /* 0x000000ffff057224 */ /* 0x000fe200078e006f */
[----:B------:R-:W-:Y:S01]  /*17840*/  MOV R3, 0x1 ;  /* 0x0000000100037802 */ /* 0x000fe20000000f00 */
[----:B------:R-:W-:Y:S01]  /*17850*/  IMAD.MOV.U32 R0, RZ, RZ, 0x1f ;  /* 0x0000001fff007424 */ /* 0x000fe200078e00ff */
[----:B------:R-:W-:Y:S02]  /*17860*/  MOV R2, 0x17880 ;  /* 0x0001788000027802 */ /* 0x000fe40000000f00 */
[----:B-12---:R-:W-:Y:S05]  /*17870*/  CALL.REL.NOINC `($__internal_9_$__cuda_sm70_shflsync_idx_p) ;  /* 0x000005c000007944 */ /* 0x006fea0003c00000 */
[----:B------:R-:W-:Y:S01]  /*17880*/  MOV R8, R0 ;  /* 0x0000000000087202 */ /* 0x000fe20000000f00 */
[----:B------:R-:W-:Y:S05]  /*17890*/  BRA `(.L_x_544) ;  /* 0xffffe22000007947 */ /* 0x000fea000383ffff */
.L_x_503:
[----:B------:R-:W-:Y:S02]  /*178a0*/  MOV R2, 0x1 ;  /* 0x0000000100027802 */ /* 0x000fe40000000f00 */
[----:B------:R-:W-:-:S02]  /*178b0*/  MOV R3, 0x178d0 ;  /* 0x000178d000037802 */ /* 0x000fc40000000f00 */
[----:B-1234-:R-:W-:Y:S05]  /*178c0*/  CALL.REL.NOINC `($__internal_10_$__cuda_sm70_shflsync_up_p) ;  /* 0x000005c000007944 */ /* 0x01efea0003c00000 */
[----:B------:R-:W-:Y:S05]  /*178d0*/  BRA `(.L_x_545) ;  /* 0xffffe31000007947 */ /* 0x000fea000383ffff */
.L_x_504:
[----:B------:R-:W-:Y:S02]  /*178e0*/  MOV R2, 0x2 ;  /* 0x0000000200027802 */ /* 0x000fe40000000f00 */
[----:B------:R-:W-:-:S02]  /*178f0*/  MOV R3, 0x17910 ;  /* 0x0001791000037802 */ /* 0x000fc40000000f00 */
[----:B--2-4-:R-:W-:Y:S05]  /*17900*/  CALL.REL.NOINC `($__internal_10_$__cuda_sm70_shflsync_up_p) ;  /* 0x0000058000007944 */ /* 0x014fea0003c00000 */
[----:B------:R-:W-:Y:S01]  /*17910*/  SEL R3, R4, RZ, P1 ;  /* 0x000000ff04037207 */ /* 0x000fe20000800000 */
[----:B------:R-:W-:-:S04]  /*17920*/  IMAD.MOV.U32 R2, RZ, RZ, 0x4 ;  /* 0x00000004ff027424 */ /* 0x000fc800078e00ff */
[----:B------:R-:W-:Y:S01]  /*17930*/  IMAD.IADD R0, R0, 0x1, R3 ;  /* 0x0000000100007824 */ /* 0x000fe200078e0203 */
        /* <DEDUP_REMOVED lines=20> */
.L_x_508:
[----:B------:R-:W-:Y:S02]  /*17a80*/  MOV R2, 0x1 ;  /* 0x0000000100027802 */ /* 0x000fe40000000f00 */
[----:B------:R-:W-:Y:S02]  /*17a90*/  MOV R3, 0x17ab0 ;  /* 0x00017ab000037802 */ /* 0x000fe40000000f00 */
[----:B------:R-:W-:Y:S05]  /*17aa0*/  CALL.REL.NOINC `($__internal_10_$__cuda_sm70_shflsync_up_p) ;  /* 0x000003e000007944 */ /* 0x000fea0003c00000 */
[----:B------:R-:W-:Y:S01]  /*17ab0*/  MOV R2, R4 ;  /* 0x0000000400027202 */ /* 0x000fe20000000f00 */
[----:B------:R-:W-:Y:S05]  /*17ac0*/  BRA `(.L_x_547) ;  /* 0xffffe38000007947 */ /* 0x000fea000383ffff */
.L_x_509:
        /* <DEDUP_REMOVED lines=26> */
.L_x_511:
[----:B------:R-:W-:Y:S02]  /*17c70*/  SEL R0, RZ, 0x1, P0 ;  /* 0x00000001ff007807 */ /* 0x000fe40000000000 */
[----:B------:R-:W-:Y:S02]  /*17c80*/  MOV R2, 0x17ca0 ;  /* 0x00017ca000027802 */ /* 0x000fe40000000f00 */
[----:B-1----:R-:W-:Y:S05]  /*17c90*/  CALL.REL.NOINC `($__internal_11_$__cuda_sm70_votesync_ballot) ;  /* 0x0000026000007944 */ /* 0x002fea0003c00000 */
[----:B------:R-:W-:Y:S01]  /*17ca0*/  MOV R10, R0 ;  /* 0x00000000000a7202 */ /* 0x000fe20000000f00 */
[----:B------:R-:W-:Y:S05]  /*17cb0*/  BRA `(.L_x_549) ;  /* 0xffffe32000007947 */ /* 0x000fea000383ffff */
.L_x_512:
[----:B------:R-:W-:Y:S01]  /*17cc0*/  IMAD.MOV.U32 R5, RZ, RZ, R6 ;  /* 0x000000ffff057224 */ /* 0x000fe200078e0006 */
[----:B------:R-:W-:Y:S01]  /*17cd0*/  MOV R3, R8 ;  /* 0x0000000800037202 */ /* 0x000fe20000000f00 */
[----:B--2---:R-:W-:Y:S01]  /*17ce0*/  IMAD.MOV.U32 R0, RZ, RZ, 0x1f ;  /* 0x0000001fff007424 */ /* 0x004fe200078e00ff */
[----:B------:R-:W-:Y:S02]  /*17cf0*/  MOV R2, 0x17d10 ;  /* 0x00017d1000027802 */ /* 0x000fe40000000f00 */
[----:B-1----:R-:W-:Y:S05]  /*17d00*/  CALL.REL.NOINC `($__internal_9_$__cuda_sm70_shflsync_idx_p) ;  /* 0x0000013000007944 */ /* 0x002fea0003c00000 */
[----:B------:R-:W-:Y:S01]  /*17d10*/  IMAD.MOV.U32 R12, RZ, RZ, R0 ;  /* 0x000000ffff0c7224 */ /* 0x000fe200078e0000 */
[----:B------:R-:W-:Y:S01]  /*17d20*/  MOV R3, R8 ;  /* 0x0000000800037202 */ /* 0x000fe20000000f00 */
[----:B------:R-:W-:Y:S01]  /*17d30*/  IMAD.MOV.U32 R5, RZ, RZ, R7 ;  /* 0x000000ffff057224 */ /* 0x000fe200078e0007 */
[----:B------:R-:W-:Y:S02]  /*17d40*/  MOV R0, 0x1f ;  /* 0x0000001f00007802 */ /* 0x000fe40000000f00 */
[----:B------:R-:W-:-:S02]  /*17d50*/  MOV R2, 0x17d70 ;  /* 0x00017d7000027802 */ /* 0x000fc40000000f00 */
[----:B------:R-:W-:Y:S05]  /*17d60*/  CALL.REL.NOINC `($__internal_9_$__cuda_sm70_shflsync_idx_p) ;  /* 0x000000d000007944 */ /* 0x000fea0003c00000 */
[----:B------:R-:W-:Y:S01]  /*17d70*/  MOV R7, R0 ;  /* 0x0000000000077202 */ /* 0x000fe20000000f00 */
[----:B------:R-:W-:Y:S05]  /*17d80*/  BRA `(.L_x_550) ;  /* 0xffffe2c000007947 */ /* 0x000fea000383ffff */
.L_x_515:
[----:B------:R-:W-:Y:S01]  /*17d90*/  IMAD.MOV.U32 R5, RZ, RZ, R4 ;  /* 0x000000ffff057224 */ /* 0x000fe200078e0004 */
[----:B--2---:R-:W-:-:S02]  /*17da0*/  MOV R0, 0x1f ;  /* 0x0000001f00007802 */ /* 0x004fc40000000f00 */
[----:B------:R-:W-:Y:S02]  /*17db0*/  MOV R2, 0x17dd0 ;  /* 0x00017dd000027802 */ /* 0x000fe40000000f00 */
[----:B-1-34-:R-:W-:Y:S05]  /*17dc0*/  CALL.REL.NOINC `($__internal_9_$__cuda_sm70_shflsync_idx_p) ;  /* 0x0000007000007944 */ /* 0x01afea0003c00000 */
[----:B------:R-:W-:Y:S01]  /*17dd0*/  MOV R13, R0 ;  /* 0x00000000000d7202 */ /* 0x000fe20000000f00 */
[----:B------:R-:W-:Y:S05]  /*17de0*/  BRA `(.L_x_514) ;  /* 0xffffe2c000007947 */ /* 0x000fea000383ffff */
        .weak           $__internal_8_$__cuda_sm70_shflsync_bfly_p
        .type           $__internal_8_$__cuda_sm70_shflsync_bfly_p,@function
        .size           $__internal_8_$__cuda_sm70_shflsync_bfly_p,($__internal_9_$__cuda_sm70_shflsync_idx_p - $__internal_8_$__cuda_sm70_shflsync_bfly_p)
$__internal_8_$__cuda_sm70_shflsync_bfly_p:
[----:B------:R-:W-:Y:S04]  /*17df0*/  WARPSYNC R6 ;  /* 0x0000000600007348 */ /* 0x000fe80003800000 */
[----:B------:R1:W2:Y:S02]  /*17e00*/  SHFL.BFLY PT, R5, R2, R5, R7 ;  /* 0x0c00000502057389 */ /* 0x0002a400000e0007 */
[----:B-1----:R-:W-:Y:S02]  /*17e10*/  MOV R2, R3 ;  /* 0x0000000300027202 */ /* 0x002fe40000000f00 */
[----:B------:R-:W-:-:S04]  /*17e20*/  MOV R3, 0x0 ;  /* 0x0000000000037802 */ /* 0x000fc80000000f00 */
[----:B--2---:R-:W-:Y:S05]  /*17e30*/  RET.REL.NODEC R2 `(_ZN7cutlass13device_kernelIN5flash19enable_sm80_to_sm89INS1_16FlashAttnFwdSm80INS1_25CollectiveMainloopFwdSm80ILi8ELi1ELb1EN4cute5tupleIJNS5_1CILi128EEENS7_ILi48EEENS7_ILi256EEEEEELi256ENS_6half_tEfNS_4arch4Sm80ELb0ELb1ELb1ELb1ELb0ELb0ELb1ELb1EEENS1_21CollectiveEpilogueFwdINS6_IJS8_SA_S9_EEENS6_IJNS7_ILi1EEESI_SI_EEESC_SE_Li256ELb1ELb1ELb1ELb0EEENS1_36VarlenDynamicPersistentTileSchedulerILi128ELi48ELi256ELi256ELb1ELb1ELb0ELb1ELb0ELb1EEEEEEEEEvNT_6ParamsE) ;  /* 0xfffe81c002007950 */ /* 0x004fea0003c3ffff */
        .weak           $__internal_9_$__cuda_sm70_shflsync_idx_p
        .type           $__internal_9_$__cuda_sm70_shflsync_idx_p,@function
        .size           $__internal_9_$__cuda_sm70_shflsync_idx_p,($__internal_10_$__cuda_sm70_shflsync_up_p - $__internal_9_$__cuda_sm70_shflsync_idx_p)
$__internal_9_$__cuda_sm70_shflsync_idx_p:
[----:B------:R-:W-:-:S04]  /*17e40*/  MOV R114, 0xffffffff ;  /* 0xffffffff00727802 */ /* 0x000fc80000000f00 */
[----:B------:R-:W-:Y:S04]  /*17e50*/  WARPSYNC R114 ;  /* 0x0000007200007348 */ /* 0x000fe80003800000 */
[----:B------:R1:W2:Y:S02]  /*17e60*/  SHFL.IDX PT, R0, R5, R3, R0 ;  /* 0x0000000305007389 */ /* 0x0002a400000e0000 */
[----:B-1----:R-:W-:-:S04]  /*17e70*/  MOV R3, 0x0 ;  /* 0x0000000000037802 */ /* 0x002fc80000000f00 */
[----:B--2---:R-:W-:Y:S05]  /*17e80*/  RET.REL.NODEC R2 `(_ZN7cutlass13device_kernelIN5flash19enable_sm80_to_sm89INS1_16FlashAttnFwdSm80INS1_25CollectiveMainloopFwdSm80ILi8ELi1ELb1EN4cute5tupleIJNS5_1CILi128EEENS7_ILi48EEENS7_ILi256EEEEEELi256ENS_6half_tEfNS_4arch4Sm80ELb0ELb1ELb1ELb1ELb0ELb0ELb1ELb1EEENS1_21CollectiveEpilogueFwdINS6_IJS8_SA_S9_EEENS6_IJNS7_ILi1EEESI_SI_EEESC_SE_Li256ELb1ELb1ELb1ELb0EEENS1_36VarlenDynamicPersistentTileSchedulerILi128ELi48ELi256ELi256ELb1ELb1ELb0ELb1ELb0ELb1EEEEEEEEEvNT_6ParamsE) ;  /* 0xfffe817002007950 */ /* 0x004fea0003c3ffff */
        .weak           $__internal_10_$__cuda_sm70_shflsync_up_p
        .type           $__internal_10_$__cuda_sm70_shflsync_up_p,@function
        .size           $__internal_10_$__cuda_sm70_shflsync_up_p,($__internal_11_$__cuda_sm70_votesync_ballot - $__internal_10_$__cuda_sm70_shflsync_up_p)
$__internal_10_$__cuda_sm70_shflsync_up_p:
[----:B------:R-:W-:Y:S02]  /*17e90*/  IMAD.MOV.U32 R4, RZ, RZ, RZ ;  /* 0x000000ffff047224 */ /* 0x000fe400078e00ff */
[----:B------:R-:W-:-:S04]  /*17ea0*/  IMAD.MOV.U32 R10, RZ, RZ, -0x1 ;  /* 0xffffffffff0a7424 */ /* 0x000fc800078e00ff */
[----:B------:R-:W-:Y:S04]  /*17eb0*/  WARPSYNC R10 ;  /* 0x0000000a00007348 */ /* 0x000fe80003800000 */
[----:B------:R1:W2:Y:S02]  /*17ec0*/  SHFL.UP PT, R4, R0, R2, R4 ;  /* 0x0400000200047389 */ /* 0x0002a400000e0004 */
[----:B-1----:R-:W-:Y:S02]  /*17ed0*/  MOV R2, R3 ;  /* 0x0000000300027202 */ /* 0x002fe40000000f00 */
[----:B------:R-:W-:-:S04]  /*17ee0*/  MOV R3, 0x0 ;  /* 0x0000000000037802 */ /* 0x000fc80000000f00 */
[----:B--2---:R-:W-:Y:S05]  /*17ef0*/  RET.REL.NODEC R2 `(_ZN7cutlass13device_kernelIN5flash19enable_sm80_to_sm89INS1_16FlashAttnFwdSm80INS1_25CollectiveMainloopFwdSm80ILi8ELi1ELb1EN4cute5tupleIJNS5_1CILi128EEENS7_ILi48EEENS7_ILi256EEEEEELi256ENS_6half_tEfNS_4arch4Sm80ELb0ELb1ELb1ELb1ELb0ELb0ELb1ELb1EEENS1_21CollectiveEpilogueFwdINS6_IJS8_SA_S9_EEENS6_IJNS7_ILi1EEESI_SI_EEESC_SE_Li256ELb1ELb1ELb1ELb0EEENS1_36VarlenDynamicPersistentTileSchedulerILi128ELi48ELi256ELi256ELb1ELb1ELb0ELb1ELb0ELb1EEEEEEEEEvNT_6ParamsE) ;  /* 0xfffe810002007950 */ /* 0x004fea0003c3ffff */
        .weak           $__internal_11_$__cuda_sm70_votesync_ballot
        .type           $__internal_11_$__cuda_sm70_votesync_ballot,@function
        .size           $__internal_11_$__cuda_sm70_votesync_ballot,(.L_x_2596 - $__internal_11_$__cuda_sm70_votesync_ballot)
$__internal_11_$__cuda_sm70_votesync_ballot:
[----:B------:R-:W-:Y:S01]  /*17f00*/  ISETP.NE.U32.AND P0, PT, R0, 0x1, PT ;  /* 0x000000010000780c */ /* 0x000fe20003f05070 */
[----:B------:R-:W-:-:S04]  /*17f10*/  IMAD.MOV.U32 R3, RZ, RZ, -0x1 ;  /* 0xffffffffff037424 */ /* 0x000fc800078e00ff */
[----:B------:R-:W-:Y:S08]  /*17f20*/  WARPSYNC R3 ;  /* 0x0000000300007348 */ /* 0x000ff00003800000 */
[----:B------:R-:W-:-:S04]  /*17f30*/  VOTE.ANY R0, PT, !P0 ;  /* 0x0000000000007806 */ /* 0x000fc800040e0100 */
[----:B------:R-:W-:Y:S01]  /*17f40*/  LOP3.LUT R0, R0, R3, RZ, 0xc0, !PT ;  /* 0x0000000300007212 */ /* 0x000fe200078ec0ff */
[----:B------:R-:W-:-:S04]  /*17f50*/  IMAD.MOV.U32 R3, RZ, RZ, 0x0 ;  /* 0x00000000ff037424 */ /* 0x000fc800078e00ff */
[----:B------:R-:W-:Y:S05]  /*17f60*/  RET.REL.NODEC R2 `(_ZN7cutlass13device_kernelIN5flash19enable_sm80_to_sm89INS1_16FlashAttnFwdSm80INS1_25CollectiveMainloopFwdSm80ILi8ELi1ELb1EN4cute5tupleIJNS5_1CILi128EEENS7_ILi48EEENS7_ILi256EEEEEELi256ENS_6half_tEfNS_4arch4Sm80ELb0ELb1ELb1ELb1ELb0ELb0ELb1ELb1EEENS1_21CollectiveEpilogueFwdINS6_IJS8_SA_S9_EEENS6_IJNS7_ILi1EEESI_SI_EEESC_SE_Li256ELb1ELb1ELb1ELb0EEENS1_36VarlenDynamicPersistentTileSchedulerILi128ELi48ELi256ELi256ELb1ELb1ELb0ELb1ELb0ELb1EEEEEEEEEvNT_6ParamsE) ;  /* 0xfffe809002007950 */ /* 0x000fea0003c3ffff */
.L_x_551:
        /* <DEDUP_REMOVED lines=9> */
.L_x_2596:


//--------------------- .text._ZN7cutlass13device_kernelIN5flash19enable_sm80_to_sm89INS1_16FlashAttnFwdSm80INS1_25CollectiveMainloopFwdSm80ILi8ELi1ELb0EN4cute5tupleIJNS5_1CILi128EEENS7_ILi32EEENS7_ILi256EEEEEELi256ENS_6half_tEfNS_4arch4Sm80ELb0ELb1ELb1ELb1ELb0ELb1ELb1ELb1EEENS1_21CollectiveEpilogueFwdINS6_IJS8_SA_S9_EEENS6_IJNS7_ILi1EEESI_SI_EEESC_SE_Li256ELb1ELb1ELb1ELb0EEENS1_36VarlenDynamicPersistentTileSchedulerILi128ELi32ELi256ELi256ELb1ELb1ELb0ELb1ELb0ELb1EEEEEEEEEvNT_6ParamsE --------------------------
	.section	.text._ZN7cutlass13device_kernelIN5flash19enable_sm80_to_sm89INS1_16FlashAttnFwdSm80INS1_25CollectiveMainloopFwdSm80ILi8ELi1ELb0EN4cute5tupleIJNS5_1CILi128EEENS7_ILi32EEENS7_ILi256EEEEEELi256ENS_6half_tEfNS_4arch4Sm80ELb0ELb1ELb1ELb1ELb0ELb1ELb1ELb1EEENS1_21CollectiveEpilogueFwdINS6_IJS8_SA_S9_EEENS6_IJNS7_ILi1EEESI_SI_EEESC_SE_Li256ELb1ELb1ELb1ELb0EEENS1_36VarlenDynamicPersistentTileSchedulerILi128ELi32ELi256ELi256ELb1ELb1ELb0ELb1ELb0ELb1EEEEEEEEEvNT_6ParamsE,"ax",@progbits
	.sectioninfo	@"SHI_REGISTERS=255"
	.align	128
.text._ZN7cutlass13device_kernelIN5flash19enable_sm80_to_sm89INS1_16FlashAttnFwdSm80INS1_25CollectiveMainloopFwdSm80ILi8ELi1ELb0EN4cute5tupleIJNS5_1CILi128EEENS7_ILi32EEENS7_ILi256EEEEEELi256ENS_6half_tEfNS_4arch4Sm80ELb0ELb1ELb1ELb1ELb0ELb1ELb1ELb1EEENS1_21CollectiveEpilogueFwdINS6_IJS8_SA_S9_EEENS6_IJNS7_ILi1EEESI_SI_EEESC_SE_Li256ELb1ELb1ELb1ELb0EEENS1_36VarlenDynamicPersistentTileSchedulerILi128ELi32ELi256ELi256ELb1ELb1ELb0ELb1ELb0ELb1EEEEEEEEEvNT_6ParamsE:
        .type           _ZN7cutlass13device_kernelIN5flash19enable_sm80_to_sm89INS1_16FlashAttnFwdSm80INS1_25CollectiveMainloopFwdSm80ILi8ELi1ELb0EN4cute5tupleIJNS5_1CILi128EEENS7_ILi32EEENS7_ILi256EEEEEELi256ENS_6half_tEfNS_4arch4Sm80ELb0ELb1ELb1ELb1ELb0ELb1ELb1ELb1EEENS1_21CollectiveEpilogueFwdINS6_IJS8_SA_S9_EEENS6_IJNS7_ILi1EEESI_SI_EEESC_SE_Li256ELb1ELb1ELb1ELb0EEENS1_36VarlenDynamicPersistentTileSchedulerILi128ELi32ELi256ELi256ELb1ELb1ELb0ELb1ELb0ELb1EEEEEEEEEvNT_6ParamsE,@function
        .size           _ZN7cutlass13device_kernelIN5flash19enable_sm80_to_sm89INS1_16FlashAttnFwdSm80INS1_25CollectiveMainloopFwdSm80ILi8ELi1ELb0EN4cute5tupleIJNS5_1CILi128EEENS7_ILi32EEENS7_ILi256EEEEEELi256ENS_6half_tEfNS_4arch4Sm80ELb0ELb1ELb1ELb1ELb0ELb1ELb1ELb1EEENS1_21CollectiveEpilogueFwdINS6_IJS8_SA_S9_EEENS6_IJNS7_ILi1EEESI_SI_EEESC_SE_Li256ELb1ELb1ELb1ELb0EEENS1_36VarlenDynamicPersistentTileSchedulerILi128ELi32ELi256ELi256ELb1ELb1ELb0ELb1ELb0ELb1EEEEEEEEEvNT_6ParamsE,(.L_x_2601 - _ZN7cutlass13device_kernelIN5flash19enable_sm80_to_sm89INS1_16FlashAttnFwdSm80INS1_25CollectiveMainloopFwdSm80ILi8ELi1ELb0EN4cute5tupleIJNS5_1CILi128EEENS7_ILi32EEENS7_ILi256EEEEEELi256ENS_6half_tEfNS_4arch4Sm80ELb0ELb1ELb1ELb1ELb0ELb1ELb1ELb1EEENS1_21CollectiveEpilogueFwdINS6_IJS8_SA_S9_EEENS6_IJNS7_ILi1EEESI_SI_EEESC_SE_Li256ELb1ELb1ELb1ELb0EEENS1_36VarlenDynamicPersistentTileSchedulerILi128ELi32ELi256ELi256ELb1ELb1ELb0ELb1ELb0ELb1EEEEEEEEEvNT_6ParamsE)
        .other          _ZN7cutlass13device_kernelIN5flash19enable_sm80_to_sm89INS1_16FlashAttnFwdSm80INS1_25CollectiveMainloopFwdSm80ILi8ELi1ELb0EN4cute5tupleIJNS5_1CILi128EEENS7_ILi32EEENS7_ILi256EEEEEELi256ENS_6half_tEfNS_4arch4Sm80ELb0ELb1ELb1ELb1ELb0ELb1ELb1ELb1EEENS1_21CollectiveEpilogueFwdINS6_IJS8_SA_S9_EEENS6_IJNS7_ILi1EEESI_SI_EEESC_SE_Li256ELb1ELb1ELb1ELb0EEENS1_36VarlenDynamicPersistentTileSchedulerILi128ELi32ELi256ELi256ELb1ELb1ELb0ELb1ELb0ELb1EEEEEEEEEvNT_6ParamsE,@"STO_CUDA_ENTRY STV_DEFAULT"
_ZN7cutlass13device_kernelIN5flash19enable_sm80_to_sm89INS1_16FlashAttnFwdSm80INS1_25CollectiveMainloopFwdSm80ILi8ELi1ELb0EN4cute5tupleIJNS5_1CILi128EEENS7_ILi32EEENS7_ILi256EEEEEELi256ENS_6half_tEfNS_4arch4Sm80ELb0ELb1ELb1ELb1ELb0ELb1ELb1ELb1EEENS1_21CollectiveEpilogueFwdINS6_IJS8_SA_S9_EEENS6_IJNS7_ILi1EEESI_SI_EEESC_SE_Li256ELb1ELb1ELb1ELb0EEENS1_36VarlenDynamicPersistentTileSchedulerILi128ELi32ELi256ELi256ELb1ELb1ELb0ELb1ELb0ELb1EEEEEEEEEvNT_6ParamsE:
        /* <DEDUP_REMOVED lines=13> */
[----:B------:R-:W-:-:S02]  /*00d0*/  IMAD.MOV.U32 R10, RZ, RZ, RZ ;  /* 0x000000ffff0a7224 */ /* 0x000fc400078e00ff */
[----:B------:R-:W-:Y:S01]  /*00e0*/  IMAD.MOV.U32 R8, RZ, RZ, RZ ;  /* 0x000000ffff087224 */ /* 0x000fe200078e00ff */
        /* <DEDUP_REMOVED lines=13> */
[----:B------:R-:W-:Y:S02]  /*01c0*/  ISETP.GE.U32.AND P1, PT, R13, 0x10, PT ;  /* 0x000000100d00780c */ /* 0x000fe40003f26070 */
[----:B------:R-:W-:Y:S01]  /*01d0*/  MOV R7, RZ ;  /* 0x000000ff00077202 */ /* 0x000fe20000000f00 */
[----:B---3--:R-:W-:-:S05]  /*01e0*/  IMAD R4, R10, R8, RZ ;  /* 0x000000080a047224 */ /* 0x008fca00078e02ff */
[----:B------:R-:W3:Y:S02]  /*01f0*/  SHFL.UP PT, R0, R4, 0x1, RZ ;  /* 0x0420000004007989 */ /* 0x000ee400000e00ff */
[----:B---3--:R-:W-:-:S05]  /*0200*/  SEL R0, R0, RZ, P5 ;  /* 0x000000ff00007207 */ /* 0x008fca0002800000 */
[----:B------:R-:W-:-:S05]  /*0210*/  IMAD.IADD R4, R4, 0x1, R0 ;  /* 0x0000000104047824 */ /* 0x000fca00078e0200 */
[----:B------:R-:W3:Y:S02]  /*0220*/  SHFL.UP PT, R0, R4, 0x2, RZ ;  /* 0x0440000004007989 */ /* 0x000ee400000e00ff */
[----:B---3--:R-:W-:-:S04]  /*0230*/  SEL R0, R0, RZ, P4 ;  /* 0x000000ff00007207 */ /* 0x008fc80002000000 */
[----:B------:R-:W-:-:S05]  /*0240*/  IADD3 R4, R4, R0, RZ ;  /* 0x0000000004047210 */ /* 0x000fca0007ffe0ff */
        /* <DEDUP_REMOVED lines=16> */
.L_x_557:
        /* <DEDUP_REMOVED lines=17> */
.L_x_790:
        /* <DEDUP_REMOVED lines=16> */
.L_x_791:
[----:B---3--:R-:W-:-:S05]  /*0560*/  IMAD R0, R0, c[0x0][0x538], RZ ;  /* 0x00014e0000007a24 */ /* 0x008fca00078e02ff */
[----:B------:R-:W-:-:S04]  /*0570*/  IADD3 R6, R0, R6, RZ ;  /* 0x0000000600067210 */ /* 0x000fc80007ffe0ff */
[----:B------:R-:W-:-:S13]  /*0580*/  ISETP.GT.AND P0, PT, R6, UR4, PT ;  /* 0x0000000406007c0c */ /* 0x000fda000bf04270 */
[----:B-12---:R-:W-:Y:S05]  /*0590*/  @!P0 BRA `(.L_x_557) ;  /* 0xfffffdb000008947 */ /* 0x006fea000383ffff */
.L_x_553:
[----:B------:R-:W-:-:S05]  /*05a0*/  IADD3 R12, -R0, R6, RZ ;  /* 0x00000006000c7210 */ /* 0x000fca0007ffe1ff */
[----:B------:R-:W-:-:S05]  /*05b0*/  IMAD R0, R4, c[0x0][0x538], R12 ;  /* 0x00014e0004007a24 */ /* 0x000fca00078e020c */
[----:B------:R-:W-:Y:S01]  /*05c0*/  ISETP.GT.AND P0, PT, R0, UR4, PT ;  /* 0x0000000400007c0c */ /* 0x000fe2000bf04270 */
[----:B------:R-:W-:-:S12]  /*05d0*/  BRA.DIV ~URZ, `(.L_x_558) ;  /* 0x0001efd27f007947 */ /* 0x000fd8000b800000 */
[----:B------:R-:W-:-:S04]  /*05e0*/  VOTE.ANY R11, PT, !P0 ;  /* 0x00000000000b7806 */ /* 0x000fc800040e0100 */
.L_x_792:
[----:B------:R-:W1:Y:S02]  /*05f0*/  POPC R0, R11 ;  /* 0x0000000b00007309 */ /* 0x000e640000000000 */
[----:B-12---:R-:W-:Y:S01]  /*0600*/  IADD3 R235, R0, R7, RZ ;  /* 0x0000000700eb7210 */ /* 0x006fe20007ffe0ff */
[----:B------:R-:W-:Y:S05]  /*0610*/  BRA.DIV ~URZ, `(.L_x_559) ;  /* 0x0001efe27f007947 */ /* 0x000fea000b800000 */
[----:B------:R1:W2:Y:S01]  /*0620*/  SHFL.IDX PT, R233, R10, R0, 0x1f ;  /* 0x00001f000ae97589 */ /* 0x0002a200000e0000 */
[----:B------:R-:W-:-:S03]  /*0630*/  MOV R6, RZ ;  /* 0x000000ff00067202 */ /* 0x000fc60000000f00 */
[----:B------:R1:W3:Y:S04]  /*0640*/  SHFL.IDX PT, R10, R8, R0, 0x1f ;  /* 0x00001f00080a7589 */ /* 0x0002e800000e0000 */
.L_x_793:
[----:B------:R-:W-:Y:S01]  /*0650*/  ISETP.NE.AND P0, PT, R11, RZ, PT ;  /* 0x000000ff0b00720c */ /* 0x000fe20003f05270 */
[----:B------:R-:W-:-:S12]  /*0660*/  BSSY B0, `(.L_x_560) ;  /* 0x0000005000007945 */ /* 0x000fd80003800000 */
[----:B------:R-:W-:Y:S05]  /*0670*/  @!P0 BRA `(.L_x_561) ;  /* 0x0000003000008947 */ /* 0x000fea0003800000 */
[----:B------:R-:W-:Y:S01]  /*0680*/  IADD3 R5, R0, -0x1, RZ ;  /* 0xffffffff00057810 */ /* 0x000fe20007ffe0ff */
[----:B------:R-:W-:Y:S05]  /*0690*/  BRA.DIV ~URZ, `(.L_x_562) ;  /* 0x0001f0427f007947 */ /* 0x000fea000b800000 */
[----:B------:R4:W1:Y:S02]  /*06a0*/  SHFL.IDX PT, R6, R4, R5, 0x1f ;  /* 0x00001f0504067589 */ /* 0x00086400000e0000 */
.L_x_561:
[----:B------:R-:W-:Y:S05]  /*06b0*/  BSYNC B0 ;  /* 0x0000000000007941 */ /* 0x000fea0003800000 */
.L_x_560:
[----:B---3--:R-:W-:Y:S01]  /*06c0*/  ISETP.NE.AND P0, PT, R10, 0x1, PT ;  /* 0x000000010a00780c */ /* 0x008fe20003f05270 */
[----:B-1----:R-:W-:Y:S01]  /*06d0*/  IMAD R232, R6, c[0x0][0x538], R12 ;  /* 0x00014e0006e87a24 */ /* 0x002fe200078e020c */
[----:B------:R-:W-:Y:S04]  /*06e0*/  BSSY B0, `(.L_x_563) ;  /* 0x0000085000007945 */ /* 0x000fe80003800000 */
[----:B------:R-:W-:-:S07]  /*06f0*/  IADD3 R9, -R232, UR4, RZ ;  /* 0x00000004e8097c10 */ /* 0x000fce000fffe1ff */
[----:B------:R-:W-:Y:S05]  /*0700*/  @!P0 BRA `(.L_x_564) ;  /* 0x000003e000008947 */ /* 0x000fea0003800000 */
[-C--:B--2---:R-:W-:Y:S02]  /*0710*/  IABS R0, R233.reuse ;  /* 0x000000e900007213 */ /* 0x084fe40000000000 */
[----:B------:R-:W-:-:S03]  /*0720*/  IABS R6, R233 ;  /* 0x000000e900067213 */ /* 0x000fc60000000000 */
[----:B----4-:R-:W-:Y:S01]  /*0730*/  IMAD.MOV.U32 R5, RZ, RZ, R0 ;  /* 0x000000ffff057224 */ /* 0x010fe200078e0000 */
        /* <DEDUP_REMOVED lines=57> */
[----:B------:R-:W-:Y:S01]  /*0ad0*/  IMAD R234, R3, 0x10000, R2 ;  /* 0x0001000003ea7824 */ /* 0x000fe200078e0202 */
[----:B------:R-:W-:Y:S05]  /*0ae0*/  BRA `(.L_x_565) ;  /* 0x0000044000007947 */ /* 0x000fea0003800000 */
.L_x_564:
[----:B------:R-:W-:-:S04]  /*0af0*/  IMAD.MOV.U32 R2, RZ, RZ, 0x4 ;  /* 0x00000004ff027424 */ /* 0x000fc800078e00ff */
[----:B------:R-:W-:-:S05]  /*0b00*/  IMAD.WIDE R2, R235, R2, c[0x0][0x590] ;  /* 0x00016400eb027625 */ /* 0x000fca00078e0202 */
[----:B------:R-:W3:Y:S02]  /*0b10*/  LDG.E R7, [R2.64] ;  /* 0x0000000602077981 */ /* 0x000ee4000c1e1900 */
[----:B--23--:R-:W-:-:S05]  /*0b20*/  IMAD R11, R7, R233, RZ ;  /* 0x000000e9070b7224 */ /* 0x00cfca00078e02ff */
        /* <DEDUP_REMOVED lines=10> */
[----:B----4-:R-:W-:Y:S01]  /*0bd0*/  IMAD R4, R2, R6, RZ ;  /* 0x0000000602047224 */ /* 0x010fe200078e02ff */
        /* <DEDUP_REMOVED lines=52> */
[----:B------:R-:W-:Y:S02]  /*0f20*/  IMAD R234, R0, R2, R3 ;  /* 0x0000000200ea7224 */ /* 0x000fe400078e0203 */
.L_x_565:
[----:B------:R-:W-:Y:S05]  /*0f30*/  BSYNC B0 ;  /* 0x0000000000007941 */ /* 0x000fea0003800000 */
.L_x_563:
[----:B------:R-:W-:-:S04]  /*0f40*/  LOP3.LUT R0, RZ, R0, RZ, 0x33, !PT ;  /* 0x00000000ff007212 */ /* 0x000fc800078e33ff */
[----:B------:R-:W-:Y:S01]  /*0f50*/  IADD3 R233, R0, R233, RZ ;  /* 0x000000e900e97210 */ /* 0x000fe20007ffe0ff */
[----:B------:R-:W-:Y:S05]  /*0f60*/  BRA `(.L_x_566) ;  /* 0x0000004000007947 */ /* 0x000fea0003800000 */
.L_x_554:
[----:B--2---:R-:W-:Y:S01]  /*0f70*/  IMAD.MOV.U32 R233, RZ, RZ, RZ ;  /* 0x000000ffffe97224 */ /* 0x004fe200078e00ff */
[----:B------:R-:W-:Y:S01]  /*0f80*/  MOV R234, RZ ;  /* 0x000000ff00ea7202 */ /* 0x000fe20000000f00 */
[----:B------:R-:W-:Y:S01]  /*0f90*/  IMAD.U32 R232, RZ, RZ, UR4 ;  /* 0x00000004ffe87e24 */ /* 0x000fe2000f8e00ff */
[----:B------:R-:W-:Y:S02]  /*0fa0*/  MOV R235, c[0x0][0x53c] ;  /* 0x00014f0000eb7a02 */ /* 0x000fe40000000f00 */
.L_x_566:
[----:B------:R-:W-:Y:S01]  /*0fb0*/  ISETP.NE.AND P0, PT, R13, RZ, PT ;  /* 0x000000ff0d00720c */ /* 0x000fe20003f05270 */
[----:B------:R-:W-:-:S12]  /*0fc0*/  WARPSYNC 0xffffffff ;  /* 0xffffffff00007948 */ /* 0x000fd80003800000 */
[----:B------:R1:W-:Y:S04]  /*0fd0*/  @!P0 STS.128 [0x20080], R232 ;  /* 0x020080e8ff008388 */ /* 0x0003e80000000c00 */
[----:B------:R-:W-:Y:S06]  /*0fe0*/  BAR.ARV 0x5, 0x100 ;  /* 0x0144000000007b1d */ /* 0x000fec0000002000 */
.L_x_552:
[----:B-12---:R-:W-:-:S13]  /*0ff0*/  ISETP.GE.AND P0, PT, R235, c[0x0][0x53c], PT ;  /* 0x00014f00eb007a0c */ /* 0x006fda0003f06270 */
[----:B------:R-:W-:Y:S05]  /*1000*/  @P0 EXIT ;  /* 0x000000000000094d */ /* 0x000fea0003800000 */
[----:B------:R-:W1:Y:S02]  /*1010*/  S2R R14, SR_TID.X ;  /* 0x00000000000e7919 */ /* 0x000e640000002100 */
[----:B-1----:R-:W-:-:S04]  /*1020*/  SHF.R.S32.HI R12, RZ, 0x1f, R14 ;  /* 0x0000001fff0c7819 */ /* 0x002fc8000001140e */
[CC--:B------:R-:W-:Y:S02]  /*1030*/  LEA.HI R2, R12.reuse, R14.reuse, RZ, 0x4 ;  /* 0x0000000e0c027211 */ /* 0x0c0fe400078f20ff */
[CC--:B------:R-:W-:Y:S02]  /*1040*/  LEA.HI R9, R12.reuse, R14.reuse, RZ, 0x3 ;  /* 0x0000000e0c097211 */ /* 0x0c0fe400078f18ff */
[----:B------:R-:W-:Y:S02]  /*1050*/  SHF.R.S32.HI R3, RZ, 0x4, R2 ;  /* 0x00000004ff037819 */ /* 0x000fe40000011402 */
[----:B------:R-:W-:Y:S02]  /*1060*/  LEA.HI R13, R12, R14, RZ, 0x2 ;  /* 0x0000000e0c0d7211 */ /* 0x000fe400078f10ff */
[----:B------:R-:W-:Y:S02]  /*1070*/  LEA.HI R0, R2, R3, RZ, 0x1 ;  /* 0x0000000302007211 */ /* 0x000fe400078f08ff */
[----:B------:R-:W-:-:S02]  /*1080*/  SHF.R.S32.HI R214, RZ, 0x3, R9 ;  /* 0x00000003ffd67819 */ /* 0x000fc40000011409 */
[----:B------:R-:W-:Y:S02]  /*1090*/  LOP3.LUT R0, R0, 0xfffffffe, RZ, 0xc0, !PT ;  /* 0xfffffffe00007812 */ /* 0x000fe400078ec0ff */
[--C-:B------:R-:W-:Y:S02]  /*10a0*/  SHF.R.S32.HI R6, RZ, 0x2, R13.reuse ;  /* 0x00000002ff067819 */ /* 0x100fe4000001140d */
[----:B------:R-:W-:Y:S01]  /*10b0*/  LOP3.LUT R4, R9, 0xfffffff8, RZ, 0xc0, !PT ;  /* 0xfffffff809047812 */ /* 0x000fe200078ec0ff */
[----:B------:R-:W-:Y:S01]  /*10c0*/  IMAD.IADD R11, R3, 0x1, -R0 ;  /* 0x00000001030b7824 */ /* 0x000fe200078e0a00 */
[----:B------:R-:W-:Y:S02]  /*10d0*/  SHF.R.S32.HI R3, RZ, 0x1f, R13 ;  /* 0x0000001fff037819 */ /* 0x000fe4000001140d */
[----:B------:R-:W-:Y:S01]  /*10e0*/  LOP3.LUT R0, R2, 0xfffffff0, RZ, 0xc0, !PT ;  /* 0xfffffff002007812 */ /* 0x000fe200078ec0ff */
[----:B------:R-:W-:Y:S01]  /*10f0*/  IMAD.SHL.U32 R2, R214, 0x40, RZ ;  /* 0x00000040d6027824 */ /* 0x000fe200078e00ff */
[----:B------:R-:W-:Y:S01]  /*1100*/  LEA.HI R3, R3, R6, RZ, 0x3 ;  /* 0x0000000603037211 */ /* 0x000fe200078f18ff */
[----:B------:R-:W-:-:S02]  /*1110*/  IMAD.IADD R237, R14, 0x1, -R4 ;  /* 0x000000010eed7824 */ /* 0x000fc400078e0a04 */
[----:B------:R-:W-:Y:S01]  /*1120*/  IMAD.IADD R0, R14, 0x1, -R0 ;  /* 0x000000010e007824 */ /* 0x000fe200078e0a00 */
[----:B------:R-:W-:Y:S01]  /*1130*/  LOP3.LUT R3, R3, 0xfffffff8, RZ, 0xc0, !PT ;  /* 0xfffffff803037812 */ /* 0x000fe200078ec0ff */
[C---:B------:R-:W-:Y:S01]  /*1140*/  IMAD.SHL.U32 R136, R237.reuse, 0x8, RZ ;  /* 0x00000008ed887824 */ /* 0x040fe200078e00ff */
[----:B------:R-:W-:Y:S01]  /*1150*/  LOP3.LUT R2, R2, 0x1c0, RZ, 0xc0, !PT ;  /* 0x000001c002027812 */ /* 0x000fe200078ec0ff */
[C---:B------:R-:W-:Y:S01]  /*1160*/  IMAD.SHL.U32 R7, R237.reuse, 0x40, RZ ;  /* 0x00000040ed077824 */ /* 0x040fe200078e00ff */
[----:B------:R-:W-:Y:S01]  /*1170*/  SHF.R.S32.HI R10, RZ, 0x1f, R0 ;  /* 0x0000001fff0a7819 */ /* 0x000fe20000011400 */
[----:B------:R-:W-:Y:S01]  /*1180*/  IMAD.IADD R6, R6, 0x1, -R3 ;  /* 0x0000000106067824 */ /* 0x000fe200078e0a03 */
[----:B------:R-:W-:Y:S01]  /*1190*/  SHF.R.U32.HI R5, RZ, 0x3, R2 ;  /* 0x00000003ff057819 */ /* 0x000fe20000011602 */
[----:B------:R-:W-:Y:S01]  /*11a0*/  IMAD.SHL.U32 R156, R237, 0x4, RZ ;  /* 0x00000004ed9c7824 */ /* 0x000fe200078e00ff */
[----:B------:R-:W-:Y:S02]  /*11b0*/  LOP3.LUT R4, R2, 0x38, R136, 0xf8, !PT ;  /* 0x0000003802047812 */ /* 0x000fe400078ef888 */
[----:B------:R-:W-:-:S02]  /*11c0*/  LEA.HI R3, R12, R14, RZ, 0x6 ;  /* 0x0000000e0c037211 */ /* 0x000fc400078f30ff */
[----:B------:R-:W-:Y:S02]  /*11d0*/  LOP3.LUT R2, R7, 0x1c0, RZ, 0xc0, !PT ;  /* 0x000001c007027812 */ /* 0x000fe400078ec0ff */
[----:B------:R-:W-:Y:S01]  /*11e0*/  LEA.HI R10, R10, R0, RZ, 0x3 ;  /* 0x000000000a0a7211 */ /* 0x000fe200078f18ff */
[----:B------:R-:W-:Y:S01]  /*11f0*/  IMAD.SHL.U32 R3, R3, 0x8, RZ ;  /* 0x0000000803037824 */ /* 0x000fe200078e00ff */
[----:B------:R-:W-:Y:S02]  /*1200*/  LOP3.LUT R8, R4, R5, RZ, 0x3c, !PT ;  /* 0x0000000504087212 */ /* 0x000fe400078e3cff */
[----:B------:R-:W-:Y:S02]  /*1210*/  LOP3.LUT R4, R2, 0x8, R9, 0xf8, !PT ;  /* 0x0000000802047812 */ /* 0x000fe400078ef809 */
[----:B------:R-:W-:Y:S02]  /*1220*/  LOP3.LUT R5, R10, 0xfffffff8, RZ, 0xc0, !PT ;  /* 0xfffffff80a057812 */ /* 0x000fe400078ec0ff */
[----:B------:R-:W-:-:S02]  /*1230*/  SHF.R.U32.HI R2, RZ, 0x3, R2 ;  /* 0x00000003ff027819 */ /* 0x000fc40000011602 */
[----:B------:R-:W-:Y:S01]  /*1240*/  LEA.HI R9, R12, R14, RZ, 0x5 ;  /* 0x0000000e0c097211 */ /* 0x000fe200078f28ff */
[----:B------:R-:W-:Y:S01]  /*1250*/  IMAD.IADD R7, R0, 0x1, -R5 ;  /* 0x0000000100077824 */ /* 0x000fe200078e0a05 */
[----:B------:R-:W-:Y:S02]  /*1260*/  LOP3.LUT R12, R4, R2, RZ, 0x3c, !PT ;  /* 0x00000002040c7212 */ /* 0x000fe400078e3cff */
[----:B------:R-:W-:Y:S02]  /*1270*/  LOP3.LUT R3, R3, 0xfffffe00, RZ, 0xc0, !PT ;  /* 0xfffffe0003037812 */ /* 0x000fe400078ec0ff */
[--C-:B------:R-:W-:Y:S02]  /*1280*/  SHF.R.S32.HI R2, RZ, 0x5, R9.reuse ;  /* 0x00000005ff027819 */ /* 0x100fe40000011409 */
[----:B------:R-:W-:Y:S02]  /*1290*/  SHF.R.S32.HI R0, RZ, 0x1f, R9 ;  /* 0x0000001fff007819 */ /* 0x000fe40000011409 */
[----:B------:R-:W-:-:S02]  /*12a0*/  LOP3.LUT R5, R13, 0xfffffffc, RZ, 0xc0, !PT ;  /* 0xfffffffc0d057812 */ /* 0x000fc400078ec0ff */
[----:B------:R-:W-:Y:S02]  /*12b0*/  LOP3.LUT R4, R9, 0xffffffe0, RZ, 0xc0, !PT ;  /* 0xffffffe009047812 */ /* 0x000fe400078ec0ff */
[----:B------:R-:W-:Y:S02]  /*12c0*/  LOP3.LUT R218, R8, R3, RZ, 0xfc, !PT ;  /* 0x0000000308da7212 */ /* 0x000fe400078efcff */
[----:B------:R-:W-:Y:S01]  /*12d0*/  LEA.HI R3, R0, R2, RZ, 0x3 ;  /* 0x0000000200037211 */ /* 0x000fe200078f18ff */
[----:B------:R-:W-:Y:S01]  /*12e0*/  IMAD.IADD R0, R14, 0x1, -R5 ;  /* 0x000000010e007824 */ /* 0x000fe200078e0a05 */
[----:B------:R-:W-:Y:S01]  /*12f0*/  LOP3.LUT R5, R6, 0x1, RZ, 0xc0, !PT ;  /* 0x0000000106057812 */ /* 0x000fe200078ec0ff */
[----:B------:R-:W-:Y:S01]  /*1300*/  IMAD.IADD R14, R14, 0x1, -R4 ;  /* 0x000000010e0e7824 */ /* 0x000fe200078e0a04 */
[----:B------:R-:W-:Y:S01]  /*1310*/  LOP3.LUT R4, R3, 0xffffff8, RZ, 0xc0, !PT ;  /* 0x0ffffff803047812 */ /* 0x000fe200078ec0ff */
[----:B------:R-:W-:Y:S01]  /*1320*/  IMAD.SHL.U32 R218, R218, 0x2, RZ ;  /* 0x00000002dada7824 */ /* 0x000fe200078e00ff */
[----:B------:R-:W-:Y:S01]  /*1330*/  ISETP.NE.U32.AND P0, PT, R5, 0x1, PT ;  /* 0x000000010500780c */ /* 0x000fe20003f05070 */
[----:B------:R-:W-:Y:S01]  /*1340*/  IMAD.SHL.U32 R5, R11, 0x8, RZ ;  /* 0x000000080b057824 */ /* 0x000fe200078e00ff */
[----:B------:R-:W-:Y:S01]  /*1350*/  LEA.HI R3, R0, R0, RZ, 0x1 ;  /* 0x0000000000037211 */ /* 0x000fe200078f08ff */
[----:B------:R-:W-:Y:S01]  /*1360*/  IMAD.IADD R9, R2, 0x1, -R4 ;  /* 0x0000000102097824 */ /* 0x000fe200078e0a04 */
[C---:B------:R-:W-:Y:S01]  /*1370*/  R2P PR, R6.reuse, 0x6 ;  /* 0x0000000606007804 */ /* 0x040fe20000000000 */
[----:B------:R-:W-:Y:S01]  /*1380*/  IMAD.SHL.U32 R4, R6, 0x40, RZ ;  /* 0x0000004006047824 */ /* 0x000fe200078e00ff */
[----:B------:R-:W-:Y:S01]  /*1390*/  LOP3.LUT R3, R3, 0x1ffffffe, RZ, 0xc0, !PT ;  /* 0x1ffffffe03037812 */ /* 0x000fe200078ec0ff */
[----:B------:R-:W-:Y:S01]  /*13a0*/  IMAD.SHL.U32 R6, R2, 0x400, RZ ;  /* 0x0000040002067824 */ /* 0x000fe200078e00ff */
[----:B------:R-:W-:-:S02]  /*13b0*/  SHF.R.S32.HI R8, RZ, 0x1f, R14 ;  /* 0x0000001fff087819 */ /* 0x000fc4000001140e */
[----:B------:R-:W-:Y:S01]  /*13c0*/  LOP3.LUT R2, R4, 0x1c0, RZ, 0xc0, !PT ;  /* 0x000001c004027812 */ /* 0x000fe200078ec0ff */
[----:B------:R-:W-:Y:S01]  /*13d0*/  IMAD R4, R0, 0x2, R6 ;  /* 0x0000000200047824 */ /* 0x000fe200078e0206 */
[----:B------:R-:W-:Y:S01]  /*13e0*/  LEA.HI R8, R8, R14, RZ, 0x2 ;  /* 0x0000000e08087211 */ /* 0x000fe200078f10ff */
[----:B------:R-:W-:Y:S01]  /*13f0*/  IMAD.IADD R226, R0, 0x1, -R3 ;  /* 0x0000000100e27824 */ /* 0x000fe200078e0a03 */
[----:B------:R-:W-:Y:S01]  /*1400*/  LEA.HI R2, R2, R2, RZ, 0x1d ;  /* 0x0000000202027211 */ /* 0x000fe200078fe8ff */
[C---:B------:R-:W-:Y:S01]  /*1410*/  IMAD.SHL.U32 R0, R7.reuse, 0x40, RZ ;  /* 0x0000004007007824 */ /* 0x040fe200078e00ff */
[----:B------:R-:W-:Y:S02]  /*1420*/  SHF.R.S32.HI R3, RZ, 0x2, R8 ;  /* 0x00000002ff037819 */ /* 0x000fe40000011408 */
[----:B------:R-:W-:Y:S01]  /*1430*/  LOP3.LUT P4, RZ, R7, 0x2, RZ, 0xc0, !PT ;  /* 0x0000000207ff7812 */ /* 0x000fe2000788c0ff */
[----:B------:R-:W-:Y:S01]  /*1440*/  IMAD.IADD R2, R4, 0x1, R2 ;  /* 0x0000000104027824 */ /* 0x000fe200078e0202 */
[----:B------:R-:W-:Y:S01]  /*1450*/  LOP3.LUT R0, R0, 0x1c0, RZ, 0xc0, !PT ;  /* 0x000001c000007812 */ /* 0x000fe200078ec0ff */
[----:B------:R-:W-:Y:S01]  /*1460*/  IMAD R13, R9, 0x10, R3 ;  /* 0x00000010090d7824 */ /* 0x000fe200078e0203 */
[----:B------:R-:W-:Y:S01]  /*1470*/  LOP3.LUT P3, RZ, R7, 0x4, RZ, 0xc0, !PT ;  /* 0x0000000407ff7812 */ /* 0x000fe2000786c0ff */
[----:B------:R-:W-:Y:S01]  /*1480*/  IMAD.SHL.U32 R238, R2, 0x2, RZ ;  /* 0x0000000202ee7824 */ /* 0x000fe200078e00ff */
[----:B------:R-:W-:Y:S01]  /*1490*/  LOP3.LUT R3, R0, 0x8, R5, 0xf8, !PT ;  /* 0x0000000800037812 */ /* 0x000fe200078ef805 */
[----:B------:R-:W-:Y:S01]  /*14a0*/  IMAD.SHL.U32 R4, R10, 0x40, RZ ;  /* 0x000000400a047824 */ /* 0x000fe200078e00ff */
[----:B------:R-:W-:Y:S01]  /*14b0*/  SHF.R.U32.HI R0, RZ, 0x3, R0 ;  /* 0x00000003ff007819 */ /* 0x000fe20000011600 */
[----:B------:R1:W-:Y:S01]  /*14c0*/  STL [R1+0x4], R13 ;  /* 0x0000040d01007387 */ /* 0x0003e20000100800 */
[C---:B------:R-:W-:Y:S01]  /*14d0*/  IADD3 R5, R238.reuse, 0x80, RZ ;  /* 0x00000080ee057810 */ /* 0x040fe20007ffe0ff */
[----:B------:R-:W-:Y:S01]  /*14e0*/  IMAD R2, R11, 0x200, R12 ;  /* 0x000002000b027824 */ /* 0x000fe200078e020c */
[----:B------:R-:W-:Y:S01]  /*14f0*/  IADD3 R239, R238, 0x70, RZ ;  /* 0x00000070eeef7810 */ /* 0x000fe20007ffe0ff */
[----:B------:R-:W-:Y:S01]  /*1500*/  IMAD.MOV.U32 R7, RZ, RZ, 0x20 ;  /* 0x00000020ff077424 */ /* 0x000fe200078e00ff */
[----:B------:R-:W-:Y:S01]  /*1510*/  @P0 IADD3 R239, R5, 0x10, RZ ;  /* 0x0000001005ef0810 */ /* 0x000fe20007ffe0ff */
[----:B------:R-:W-:Y:S01]  /*1520*/  IMAD.MOV.U32 R9, RZ, RZ, 0x40 ;  /* 0x00000040ff097424 */ /* 0x000fe200078e00ff */
[----:B------:R-:W-:Y:S01]  /*1530*/  LOP3.LUT R5, R8, 0x7ffffffc, RZ, 0xc0, !PT ;  /* 0x7ffffffc08057812 */ /* 0x000fe200078ec0ff */
[----:B------:R-:W-:Y:S01]  /*1540*/  IMAD R226, R226, 0x8, R13 ;  /* 0x00000008e2e27824 */ /* 0x000fe200078e020d */
[----:B------:R-:W-:-:S02]  /*1550*/  LOP3.LUT R0, R3, R0, RZ, 0x3c, !PT ;  /* 0x0000000003007212 */ /* 0x000fc400078e3cff */
[----:B------:R-:W-:Y:S01]  /*1560*/  LOP3.LUT R4, R4, 0xfffffe00, RZ, 0xc0, !PT ;  /* 0xfffffe0004047812 */ /* 0x000fe200078ec0ff */
[----:B------:R-:W-:Y:S01]  /*1570*/  IMAD.IADD R210, R14, 0x1, -R5 ;  /* 0x000000010ed27824 */ /* 0x000fe200078e0a05 */
[----:B------:R-:W-:Y:S02]  /*1580*/  LEA R178, R2, 0xc080, 0x1 ;  /* 0x0000c08002b27811 */ /* 0x000fe400078e08ff */
[-C--:B------:R-:W-:Y:S01]  /*1590*/  IADD3 R3, R0, R4.reuse, R6 ;  /* 0x0000000400037210 */ /* 0x080fe20007ffe006 */
[----:B------:R-:W-:Y:S01]  /*15a0*/  IMAD.SHL.U32 R210, R210, 0x2, RZ ;  /* 0x00000002d2d27824 */ /* 0x000fe200078e00ff */
[----:B------:R-:W-:Y:S02]  /*15b0*/  LOP3.LUT R4, R0, R4, RZ, 0xfc, !PT ;  /* 0x0000000400047212 */ /* 0x000fe400078efcff */
[----:B------:R-:W-:Y:S02]  /*15c0*/  IADD3 R0, R156, 0x40, RZ ;  /* 0x000000409c007810 */ /* 0x000fe40007ffe0ff */
[----:B------:R-:W-:-:S02]  /*15d0*/  SEL R5, R7, 0xffffffe0, !P1 ;  /* 0xffffffe007057807 */ /* 0x000fc40004800000 */
[----:B------:R-:W-:Y:S01]  /*15e0*/  SEL R2, R7, 0xffffffe0, !P4 ;  /* 0xffffffe007027807 */ /* 0x000fe20006000000 */
[----:B------:R-:W-:Y:S01]  /*15f0*/  IMAD.IADD R138, R156, 0x1, R0 ;  /* 0x000000019c8a7824 */ /* 0x000fe200078e0200 */
[----:B------:R-:W-:Y:S01]  /*1600*/  LEA R183, R3, 0x10080, 0x1 ;  /* 0x0001008003b77811 */ /* 0x000fe200078e08ff */
[----:B------:R-:W-:Y:S01]  /*1610*/  IMAD.IADD R241, R238, 0x1, R5 ;  /* 0x00000001eef17824 */ /* 0x000fe200078e0205 */
[----:B------:R-:W-:Y:S01]  /*1620*/  LEA R179, R4, 0x8080, 0x1 ;  /* 0x0000808004b37811 */ /* 0x000fe200078e08ff */
[----:B------:R-:W-:Y:S01]  /*1630*/  IMAD.IADD R240, R5, 0x1, R239 ;  /* 0x0000000105f07824 */ /* 0x000fe200078e02ef */
[----:B------:R-:W-:Y:S01]  /*1640*/  SEL R6, R9, 0xffffffc0, !P2 ;  /* 0xffffffc009067807 */ /* 0x000fe20005000000 */
[----:B------:R-:W-:Y:S01]  /*1650*/  IMAD.IADD R184, R183, 0x1, R2 ;  /* 0x00000001b7b87824 */ /* 0x000fe200078e0202 */
[----:B------:R-:W-:Y:S01]  /*1660*/  SEL R0, R9, 0xffffffc0, !P3 ;  /* 0xffffffc009007807 */ /* 0x000fe20005800000 */
[----:B------:R-:W-:Y:S01]  /*1670*/  IMAD.IADD R180, R2, 0x1, R179 ;  /* 0x0000000102b47824 */ /* 0x000fe200078e02b3 */
[----:B------:R-:W-:Y:S01]  /*1680*/  SHF.R.S32.HI R7, RZ, 0x1f, R210 ;  /* 0x0000001fff077819 */ /* 0x000fe200000114d2 */
[--C-:B------:R-:W-:Y:S01]  /*1690*/  IMAD.IADD R245, R238, 0x1, R6.reuse ;  /* 0x00000001eef57824 */ /* 0x100fe200078e0206 */
[----:B------:R-:W-:Y:S01]  /*16a0*/  IADD3 R10, R210, 0x8, RZ ;  /* 0x00000008d20a7810 */ /* 0x000fe20007ffe0ff */
[----:B------:R-:W-:Y:S01]  /*16b0*/  IMAD.IADD R244, R6, 0x1, R241 ;  /* 0x0000000106f47824 */ /* 0x000fe200078e02f1 */
[----:B------:R-:W-:Y:S01]  /*16c0*/  IADD3 R9, R210, 0x10, RZ ;  /* 0x00000010d2097810 */ /* 0x000fe20007ffe0ff */
[----:B------:R-:W-:Y:S01]  /*16d0*/  IMAD.IADD R243, R6, 0x1, R239 ;  /* 0x0000000106f37824 */ /* 0x000fe200078e02ef */
[----:B------:R-:W-:Y:S01]  /*16e0*/  IADD3 R8, R210, 0x18, RZ ;  /* 0x00000018d2087810 */ /* 0x000fe20007ffe0ff */
[----:B------:R-:W-:Y:S01]  /*16f0*/  IMAD.IADD R242, R240, 0x1, R6 ;  /* 0x00000001f0f27824 */ /* 0x000fe200078e0206 */
[C---:B------:R-:W-:Y:S01]  /*1700*/  IADD3 R7, R210.reuse, 0x20, RZ ;  /* 0x00000020d2077810 */ /* 0x040fe20007ffe0ff */
[--C-:B------:R-:W-:Y:S01]  /*1710*/  IMAD.IADD R186, R183, 0x1, R0.reuse ;  /* 0x00000001b7ba7824 */ /* 0x100fe200078e0200 */
[----:B------:R-:W-:Y:S01]  /*1720*/  IADD3 R252, R210, 0x28, RZ ;  /* 0x00000028d2fc7810 */ /* 0x000fe20007ffe0ff */
[----:B------:R-:W-:Y:S01]  /*1730*/  IMAD.IADD R182, R0, 0x1, R179 ;  /* 0x0000000100b67824 */ /* 0x000fe200078e02b3 */
[----:B------:R-:W-:Y:S01]  /*1740*/  IADD3 R251, R210, 0x30, RZ ;  /* 0x00000030d2fb7810 */ /* 0x000fe20007ffe0ff */
[----:B------:R-:W-:Y:S01]  /*1750*/  IMAD.IADD R185, R184, 0x1, R0 ;  /* 0x00000001b8b97824 */ /* 0x000fe200078e0200 */
[----:B------:R-:W-:Y:S01]  /*1760*/  IADD3 R250, R210, 0x38, RZ ;  /* 0x00000038d2fa7810 */ /* 0x000fe20007ffe0ff */
[----:B------:R-:W-:Y:S01]  /*1770*/  IMAD.IADD R181, R0, 0x1, R180 ;  /* 0x0000000100b57824 */ /* 0x000fe200078e02b4 */
[----:B------:R-:W-:-:S02]  /*1780*/  IADD3 R249, R210, 0x40, RZ ;  /* 0x00000040d2f97810 */ /* 0x000fc40007ffe0ff */
[----:B------:R-:W-:Y:S02]  /*1790*/  SHF.R.S32.HI R12, RZ, 0x1f, R10 ;  /* 0x0000001fff0c7819 */ /* 0x000fe4000001140a */
[----:B------:R-:W-:Y:S02]  /*17a0*/  SHF.R.S32.HI R11, RZ, 0x1f, R9 ;  /* 0x0000001fff0b7819 */ /* 0x000fe40000011409 */
[----:B------:R-:W-:Y:S02]  /*17b0*/  SHF.R.S32.HI R10, RZ, 0x1f, R8 ;  /* 0x0000001fff0a7819 */ /* 0x000fe40000011408 */
[----:B------:R-:W-:Y:S02]  /*17c0*/  SHF.R.S32.HI R9, RZ, 0x1f, R7 ;  /* 0x0000001fff097819 */ /* 0x000fe40000011407 */
[----:B------:R-:W-:Y:S02]  /*17d0*/  SHF.R.S32.HI R8, RZ, 0x1f, R252 ;  /* 0x0000001fff087819 */ /* 0x000fe400000114fc */
[----:B------:R-:W-:-:S02]  /*17e0*/  SHF.R.S32.HI R7, RZ, 0x1f, R251 ;  /* 0x0000001fff077819 */ /* 0x000fc400000114fb */
[C---:B------:R-:W-:Y:S02]  /*17f0*/  IADD3 R159, R156.reuse, 0x20, RZ ;  /* 0x000000209c9f7810 */ /* 0x040fe40007ffe0ff */
[----:B------:R-:W-:Y:S02]  /*1800*/  IADD3 R158, R156, 0x60, RZ ;  /* 0x000000609c9e7810 */ /* 0x000fe40007ffe0ff */
[C---:B------:R-:W-:Y:S02]  /*1810*/  IADD3 R216, R136.reuse, 0x80, RZ ;  /* 0x0000008088d87810 */ /* 0x040fe40007ffe0ff */
[----:B------:R-:W-:Y:S02]  /*1820*/  IADD3 R217, R136, 0xc0, RZ ;  /* 0x000000c088d97810 */ /* 0x000fe40007ffe0ff */
[----:B------:R-:W-:Y:S02]  /*1830*/  IADD3 R246, R210, 0x48, RZ ;  /* 0x00000048d2f67810 */ /* 0x000fe40007ffe0ff */
[----:B------:R-:W-:-:S02]  /*1840*/  SHF.R.S32.HI R8, RZ, 0x1f, R250 ;  /* 0x0000001fff087819 */ /* 0x000fc400000114fa */
[----:B-1----:R-:W-:Y:S02]  /*1850*/  SHF.R.S32.HI R7, RZ, 0x1f, R249 ;  /* 0x0000001fff077819 */ /* 0x002fe400000114f9 */
.L_x_789:
[----:B------:R-:W-:Y:S01]  /*1860*/  ISETP.NE.U32.AND P0, PT, RZ, c[0x0][0x370], PT ;  /* 0x0000dc00ff007a0c */ /* 0x000fe20003f05070 */
[----:B------:R-:W-:Y:S01]  /*1870*/  IMAD.MOV.U32 R15, RZ, RZ, 0x4 ;  /* 0x00000004ff0f7424 */ /* 0x000fe200078e00ff */
[----:B------:R-:W-:Y:S01]  /*1880*/  ISETP.NE.U32.AND P1, PT, RZ, c[0x0][0x360], PT ;  /* 0x0000d800ff007a0c */ /* 0x000fe20003f25070 */
[----:B------:R-:W-:Y:S01]  /*1890*/  CS2R R116, SRZ ;  /* 0x0000000000747805 */ /* 0x000fe2000001ff00 */
[----:B------:R-:W-:Y:S01]  /*18a0*/  ISETP.NE.AND.EX P2, PT, RZ, c[0x0][0x374], PT, P0 ;  /* 0x0000dd00ff007a0c */ /* 0x000fe20003f45300 */
[----:B------:R-:W-:Y:S01]  /*18b0*/  IMAD.MOV.U32 R115, RZ, RZ, RZ ;  /* 0x000000ffff737224 */ /* 0x000fe200078e00ff */
[----:B------:R-:W-:Y:S01]  /*18c0*/  ISETP.NE.AND.EX P0, PT, RZ, c[0x0][0x364], PT, P1 ;  /* 0x0000d900ff007a0c */ /* 0x000fe20003f05310 */
[----:B------:R-:W-:Y:S01]  /*18d0*/  IMAD.MOV.U32 R13, RZ, RZ, RZ ;  /* 0x000000ffff0d7224 */ /* 0x000fe200078e00ff */
[----:B------:R-:W-:Y:S01]  /*18e0*/  ISETP.NE.U32.AND P3, PT, RZ, c[0x0][0x350], PT ;  /* 0x0000d400ff007a0c */ /* 0x000fe20003f65070 */
[----:B------:R-:W-:Y:S01]  /*18f0*/  IMAD.WIDE R6, R235, R15, c[0x0][0x348] ;  /* 0x0000d200eb067625 */ /* 0x000fe200078e020f */
[----:B------:R-:W-:-:S02]  /*1900*/  ISETP.NE.U32.AND P1, PT, RZ, c[0x0][0x348], PT ;  /* 0x0000d200ff007a0c */ /* 0x000fc40003f25070 */
[----:B------:R-:W-:Y:S01]  /*1910*/  ISETP.NE.U32.AND P4, PT, RZ, c[0x0][0x358], PT ;  /* 0x0000d600ff007a0c */ /* 0x000fe20003f85070 */
[CC--:B------:R-:W-:Y:S01]  /*1920*/  IMAD.WIDE R4, R235.reuse, R15.reuse, c[0x0][0x350] ;  /* 0x0000d400eb047625 */ /* 0x0c0fe200078e020f */
[----:B------:R-:W-:Y:S02]  /*1930*/  ISETP.NE.AND.EX P5, PT, RZ, c[0x0][0x354], PT, P3 ;  /* 0x0000d500ff007a0c */ /* 0x000fe40003fa5330 */
[----:B------:R-:W-:Y:S01]  /*1940*/  ISETP.NE.AND.EX P1, PT, RZ, c[0x0][0x34c], PT, P1 ;  /* 0x0000d300ff007a0c */ /* 0x000fe20003f25310 */
[CC--:B------:R-:W-:Y:S01]  /*1950*/  @P2 IMAD.WIDE R10, R235.reuse, R15.reuse, c[0x0][0x370] ;  /* 0x0000dc00eb0a2625 */ /* 0x0c0fe200078e020f */
[----:B------:R-:W-:Y:S01]  /*1960*/  ISETP.NE.AND.EX P3, PT, RZ, c[0x0][0x35c], PT, P4 ;  /* 0x0000d700ff007a0c */ /* 0x000fe20003f65340 */
[----:B------:R-:W-:Y:S01]  /*1970*/  YIELD ;  /* 0x0000000000007946 */ /* 0x000fe20003800000 */
[----:B------:R-:W-:Y:S01]  /*1980*/  P2R R14, PR, RZ, 0x20 ;  /* 0x00000020ff0e7803 */ /* 0x000fe20000000000 */
[CC--:B------:R-:W-:Y:S01]  /*1990*/  @P0 IMAD.WIDE R8, R235.reuse, R15.reuse, c[0x0][0x360] ;  /* 0x0000d800eb080625 */ /* 0x0c0fe200078e020f */
[----:B------:R1:W5:Y:S03]  /*19a0*/  @P2 LDG.E R117, [R10.64] ;  /* 0x000000060a752981 */ /* 0x000366000c1e1900 */
[----:B------:R-:W-:Y:S01]  /*19b0*/  IMAD.WIDE R2, R235, R15, c[0x0][0x358] ;  /* 0x0000d600eb027625 */ /* 0x000fe200078e020f */
[----:B------:R1:W5:Y:S04]  /*19c0*/  @P0 LDG.E R213, [R8.64] ;  /* 0x0000000608d50981 */ /* 0x000368000c1e1900 */
[----:B------:R1:W5:Y:S04]  /*19d0*/  @P1 LDG.E R115, [R6.64] ;  /* 0x0000000606731981 */ /* 0x000368000c1e1900 */
[----:B------:R1:W5:Y:S04]  /*19e0*/  @P5 LDG.E R116, [R4.64] ;  /* 0x0000000604745981 */ /* 0x000368000c1e1900 */
[----:B------:R1:W5:Y:S01]  /*19f0*/  @P3 LDG.E R13, [R2.64] ;  /* 0x00000006020d3981 */ /* 0x000362000c1e1900 */
[----:B------:R-:W-:Y:S01]  /*1a00*/  LOP3.LUT R227, R234, 0xffff, RZ, 0xc0, !PT ;  /* 0x0000ffffeae37812 */ /* 0x000fe200078ec0ff */
[----:B------:R-:W-:Y:S05]  /*1a10*/  @P0 BRA `(.L_x_567) ;  /* 0x0000005000000947 */ /* 0x000fea0003800000 */
[----:B-----5:R-:W-:Y:S01]  /*1a20*/  MOV R213, c[0x0][0x168] ;  /* 0x00005a0000d57a02 */ /* 0x020fe20000000f00 */
[----:B------:R-:W-:Y:S05]  /*1a30*/  @!P1 BRA `(.L_x_567) ;  /* 0x0000003000009947 */ /* 0x000fea0003800000 */
[----:B-1----:R-:W2:Y:S04]  /*1a40*/  LDG.E R8, [R6.64] ;  /* 0x0000000606087981 */ /* 0x002ea8000c1e1900 */
[----:B------:R-:W2:Y:S02]  /*1a50*/  LDG.E R0, [R6.64+0x4] ;  /* 0x0000040606007981 */ /* 0x000ea4000c1e1900 */
[----:B--2---:R-:W-:-:S02]  /*1a60*/  IADD3 R213, -R8, R0, RZ ;  /* 0x0000000008d57210 */ /* 0x004fc40007ffe1ff */
.L_x_567:
[----:B------:R-:W-:-:S04]  /*1a70*/  ISETP.NE.U32.AND P0, PT, RZ, c[0x0][0x368], PT ;  /* 0x0000da00ff007a0c */ /* 0x000fc80003f05070 */
[----:B------:R-:W-:-:S13]  /*1a80*/  ISETP.NE.AND.EX P0, PT, RZ, c[0x0][0x36c], PT, P0 ;  /* 0x0000db00ff007a0c */ /* 0x000fda0003f05300 */
[----:B------:R-:W-:Y:S05]  /*1a90*/  @!P0 BRA `(.L_x_568) ;  /* 0x0000003000008947 */ /* 0x000fea0003800000 */
[----:B-1----:R-:W-:-:S05]  /*1aa0*/  IMAD.WIDE R4, R235, R15, c[0x0][0x368] ;  /* 0x0000da00eb047625 */ /* 0x002fca00078e020f */
[----:B------:R1:W5:Y:S01]  /*1ab0*/  LDG.E R12, [R4.64] ;  /* 0x00000006040c7981 */ /* 0x000362000c1e1900 */
[----:B------:R-:W-:Y:S05]  /*1ac0*/  BRA `(.L_x_569) ;  /* 0x0000005000007947 */ /* 0x000fea0003800000 */
.L_x_568:
[----:B------:R-:W-:Y:S01]  /*1ad0*/  MOV R12, c[0x0][0x1d0] ;  /* 0x00007400000c7a02 */ /* 0x000fe20000000f00 */
[----:B------:R-:W-:Y:S05]  /*1ae0*/  @!P5 BRA `(.L_x_569) ;  /* 0x000000300000d947 */ /* 0x000fea0003800000 */
[----:B-1----:R-:W2:Y:S04]  /*1af0*/  LDG.E R6, [R4.64] ;  /* 0x0000000604067981 */ /* 0x002ea8000c1e1900 */
[----:B------:R-:W2:Y:S02]  /*1b00*/  LDG.E R0, [R4.64+0x4] ;  /* 0x0000040604007981 */ /* 0x000ea4000c1e1900 */
[----:B--2---:R-:W-:Y:S02]  /*1b10*/  IADD3 R12, -R6, R0, RZ ;  /* 0x00000000060c7210 */ /* 0x004fe40007ffe1ff */
.L_x_569:
[----:B-1----:R1:W2:Y:S04]  /*1b20*/  @P3 LDG.E R5, [R2.64] ;  /* 0x0000000602053981 */ /* 0x0022a8000c1e1900 */
[----:B------:R1:W2:Y:S01]  /*1b30*/  @P3 LDG.E R4, [R2.64+0x4] ;  /* 0x0000040602043981 */ /* 0x0002a2000c1e1900 */
[----:B------:R-:W-:Y:S01]  /*1b40*/  ISETP.NE.U32.AND P0, PT, RZ, c[0x0][0x378], PT ;  /* 0x0000de00ff007a0c */ /* 0x000fe20003f05070 */
[----:B------:R-:W-:-:S02]  /*1b50*/  IMAD.MOV.U32 R0, RZ, RZ, c[0x0][0x2c4] ;  /* 0x0000b100ff007624 */ /* 0x000fc400078e00ff */
[----:B-----5:R-:W-:Y:S01]  /*1b60*/  IMAD.MOV.U32 R112, RZ, RZ, R12 ;  /* 0x000000ffff707224 */ /* 0x020fe200078e000c */
[----:B------:R-:W-:Y:S02]  /*1b70*/  ISETP.NE.AND.EX P0, PT, RZ, c[0x0][0x37c], PT, P0 ;  /* 0x0000df00ff007a0c */ /* 0x000fe40003f05300 */
[----:B------:R-:W-:Y:S01]  /*1b80*/  ISETP.NE.AND P2, PT, R0, 0x1, PT ;  /* 0x000000010000780c */ /* 0x000fe20003f45270 */
[----:B------:R-:W-:Y:S02]  /*1b90*/  IMAD.SHL.U32 R225, R233, 0x80, RZ ;  /* 0x00000080e9e17824 */ /* 0x000fe400078e00ff */
[----:B------:R-:W-:Y:S02]  /*1ba0*/  IMAD.MOV.U32 R66, RZ, RZ, c[0x0][0x228] ;  /* 0x00008a00ff427624 */ /* 0x000fe400078e00ff */
[----:B------:R-:W-:Y:S01]  /*1bb0*/  IMAD.IADD R11, R12, 0x1, -R117 ;  /* 0x000000010c0b7824 */ /* 0x000fe200078e0a75 */
[----:B------:R-:W-:Y:S01]  /*1bc0*/  IADD3 R0, R225, 0x7f, RZ ;  /* 0x0000007fe1007810 */ /* 0x000fe20007ffe0ff */
[----:B------:R-:W-:Y:S01]  /*1bd0*/  IMAD.MOV.U32 R6, RZ, RZ, c[0x0][0x32c] ;  /* 0x0000cb00ff067624 */ /* 0x000fe200078e00ff */
[----:B------:R-:W-:-:S03]  /*1be0*/  LOP3.LUT R215, R215, 0xffffffdf, RZ, 0xc0, !PT ;  /* 0xffffffdfd7d77812 */ /* 0x000fc600078ec0ff */
[----:B-1----:R-:W-:Y:S01]  /*1bf0*/  @P0 IMAD.WIDE R2, R235, R15, c[0x0][0x378] ;  /* 0x0000de00eb020625 */ /* 0x002fe200078e020f */
[----:B------:R-:W-:-:S04]  /*1c00*/  ISETP.GE.AND P1, PT, R6, 0x1, PT ;  /* 0x000000010600780c */ /* 0x000fc80003f26270 */
[----:B------:R1:W5:Y:S01]  /*1c10*/  @P0 LDG.E R112, [R2.64] ;  /* 0x0000000602700981 */ /* 0x000362000c1e1900 */
[----:B------:R-:W-:-:S04]  /*1c20*/  @P2 LOP3.LUT R215, R215, 0x20, RZ, 0xfc, !PT ;  /* 0x00000020d7d72812 */ /* 0x000fc800078efcff */
[----:B------:R-:W-:-:S04]  /*1c30*/  LOP3.LUT R215, R215, 0xffffffbf, RZ, 0xc0, !PT ;  /* 0xffffffbfd7d77812 */ /* 0x000fc800078ec0ff */
[----:B------:R-:W-:Y:S01]  /*1c40*/  @P1 LOP3.LUT R215, R215, 0x40, RZ, 0xfc, !PT ;  /* 0x00000040d7d71812 */ /* 0x000fe200078efcff */
[----:B-1----:R-:W-:-:S05]  /*1c50*/  @P2 IMAD.HI.U32 R3, R0, c[0x0][0x2c8], RZ ;  /* 0x0000b20000032a27 */ /* 0x002fca00078e00ff */
[----:B------:R-:W-:Y:S01]  /*1c60*/  @P2 SHF.R.U32.HI R0, RZ, c[0x0][0x2cc], R3 ;  /* 0x0000b300ff002a19 */ /* 0x000fe20000011603 */
[----:B--2---:R-:W-:-:S04]  /*1c70*/  @P3 IMAD.IADD R66, R4, 0x1, -R5 ;  /* 0x0000000104423824 */ /* 0x004fc800078e0a05 */
[----:B------:R-:W-:-:S05]  /*1c80*/  IMAD.IADD R212, R11, 0x1, R66 ;  /* 0x000000010bd47824 */ /* 0x000fca00078e0242 */
[C---:B------:R-:W-:Y:S02]  /*1c90*/  IADD3 R2, R212.reuse, 0x1f, RZ ;  /* 0x0000001fd4027810 */ /* 0x040fe40007ffe0ff */
[----:B------:R-:W-:Y:S02]  /*1ca0*/  IADD3 R3, R212, 0x1, -R213 ;  /* 0x00000001d4037810 */ /* 0x000fe40007ffe8d5 */
[----:B------:R-:W-:-:S03]  /*1cb0*/  SHF.R.S32.HI R4, RZ, 0x1f, R2 ;  /* 0x0000001fff047819 */ /* 0x000fc60000011402 */
[----:B------:R-:W-:Y:S01]  /*1cc0*/  IMAD.IADD R0, R3, 0x1, R0 ;  /* 0x0000000103007824 */ /* 0x000fe200078e0200 */
[----:B------:R-:W-:-:S04]  /*1cd0*/  LEA.HI R2, R4, R2, RZ, 0x5 ;  /* 0x0000000204027211 */ /* 0x000fc800078f28ff */
[----:B------:R-:W-:Y:S02]  /*1ce0*/  IADD3 R3, R0, c[0x0][0x328], RZ ;  /* 0x0000ca0000037a10 */ /* 0x000fe40007ffe0ff */
[----:B------:R-:W-:Y:S01]  /*1cf0*/  SHF.R.S32.HI R123, RZ, 0x5, R2 ;  /* 0x00000005ff7b7819 */ /* 0x000fe20000011402 */
        /* <DEDUP_REMOVED lines=11> */
.L_x_572:
[----:B------:R-:W-:-:S13]  /*1db0*/  ISETP.NE.AND P0, PT, R6, 0x1, PT ;  /* 0x000000010600780c */ /* 0x000fda0003f05270 */
[----:B------:R-:W-:-:S05]  /*1dc0*/  @P0 IMAD.HI.U32 R0, R2, c[0x0][0x330], RZ ;  /* 0x0000cc0002000a27 */ /* 0x000fca00078e00ff */
[----:B------:R-:W-:Y:S02]  /*1dd0*/  @P0 SHF.R.U32.HI R2, RZ, c[0x0][0x334], R0 ;  /* 0x0000cd00ff020a19 */ /* 0x000fe40000011600 */
.L_x_573:
[----:B------:R-:W-:Y:S05]  /*1de0*/  BSYNC B0 ;  /* 0x0000000000007941 */ /* 0x000fea0003800000 */
.L_x_571:
[----:B------:R-:W-:-:S05]  /*1df0*/  IMAD R2, R2, R6, c[0x0][0x32c] ;  /* 0x0000cb0002027624 */ /* 0x000fca00078e0206 */
[----:B------:R-:W-:-:S04]  /*1e00*/  IMNMX R3, R3, R2, PT ;  /* 0x0000000203037217 */ /* 0x000fc80003800200 */
.L_x_570:
[----:B------:R-:W-:Y:S01]  /*1e10*/  IADD3 R3, R3, 0x1f, RZ ;  /* 0x0000001f03037810 */ /* 0x000fe20007ffe0ff */
[----:B------:R-:W-:-:S03]  /*1e20*/  @P2 IMAD.HI.U32 R2, R225, c[0x0][0x2c8], RZ ;  /* 0x0000b200e1022a27 */ /* 0x000fc600078e00ff */
[----:B------:R-:W-:Y:S01]  /*1e30*/  SHF.R.S32.HI R4, RZ, 0x1f, R3 ;  /* 0x0000001fff047819 */ /* 0x000fe20000011403 */
[----:B------:R-:W-:Y:S01]  /*1e40*/  IMAD.MOV.U32 R0, RZ, RZ, R225 ;  /* 0x000000ffff007224 */ /* 0x000fe200078e00e1 */
[----:B------:R-:W-:Y:S01]  /*1e50*/  @P2 SHF.R.U32.HI R0, RZ, c[0x0][0x2cc], R2 ;  /* 0x0000b300ff002a19 */ /* 0x000fe20000011602 */
[----:B------:R-:W-:Y:S01]  /*1e60*/  IMAD.IADD R122, R212, 0x1, -R213 ;  /* 0x00000001d47a7824 */ /* 0x000fe200078e0ad5 */
[----:B------:R-:W-:-:S03]  /*1e70*/  LEA.HI R3, R4, R3, RZ, 0x5 ;  /* 0x0000000304037211 */ /* 0x000fc600078f28ff */
[----:B------:R-:W-:Y:S01]  /*1e80*/  IMAD.IADD R0, R122, 0x1, R0 ;  /* 0x000000017a007824 */ /* 0x000fe200078e0200 */
[----:B------:R-:W-:-:S04]  /*1e90*/  SHF.R.S32.HI R3, RZ, 0x5, R3 ;  /* 0x00000005ff037819 */ /* 0x000fc80000011403 */
        /* <DEDUP_REMOVED lines=12> */
.L_x_576:
[----:B------:R-:W-:-:S13]  /*1f60*/  ISETP.NE.AND P0, PT, R6, 0x1, PT ;  /* 0x000000010600780c */ /* 0x000fda0003f05270 */
[----:B------:R-:W-:-:S05]  /*1f70*/  @P0 IMAD.HI.U32 R3, R0, c[0x0][0x330], RZ ;  /* 0x0000cc0000030a27 */ /* 0x000fca00078e00ff */
[----:B------:R-:W-:Y:S02]  /*1f80*/  @P0 SHF.R.U32.HI R0, RZ, c[0x0][0x334], R3 ;  /* 0x0000cd00ff000a19 */ /* 0x000fe40000011603 */
.L_x_577:
[----:B------:R-:W-:Y:S05]  /*1f90*/  BSYNC B0 ;  /* 0x0000000000007941 */ /* 0x000fea0003800000 */
.L_x_575:
[----:B------:R-:W-:-:S05]  /*1fa0*/  IMAD R0, R0, c[0x0][0x32c], RZ ;  /* 0x0000cb0000007a24 */ /* 0x000fca00078e02ff */
[----:B------:R-:W-:-:S04]  /*1fb0*/  IMNMX R2, R2, R0, !PT ;  /* 0x0000000002027217 */ /* 0x000fc80007800200 */
.L_x_574:
[----:B------:R-:W-:Y:S01]  /*1fc0*/  SHF.R.S32.HI R0, RZ, 0x1f, R2 ;  /* 0x0000001fff007819 */ /* 0x000fe20000011402 */
[----:B------:R-:W-:Y:S01]  /*1fd0*/  BSSY B0, `(.L_x_578) ;  /* 0x000002d000007945 */ /* 0x000fe20003800000 */
[----:B------:R-:W-:Y:S02]  /*1fe0*/  LOP3.LUT R3, R234, 0xff000000, RZ, 0xc0, !PT ;  /* 0xff000000ea037812 */ /* 0x000fe400078ec0ff */
[----:B------:R-:W-:Y:S02]  /*1ff0*/  LEA.HI R0, R0, R2, RZ, 0x5 ;  /* 0x0000000200007211 */ /* 0x000fe400078f28ff */
[----:B------:R-:W-:Y:S02]  /*2000*/  LOP3.LUT R4, R234, 0xff0000, RZ, 0xc0, !PT ;  /* 0x00ff0000ea047812 */ /* 0x000fe400078ec0ff */
[----:B------:R-:W-:Y:S02]  /*2010*/  SHF.R.S32.HI R0, RZ, 0x5, R0 ;  /* 0x00000005ff007819 */ /* 0x000fe40000011400 */
[----:B------:R-:W-:-:S02]  /*2020*/  SHF.R.U32.HI R2, RZ, 0x8, R3 ;  /* 0x00000008ff027819 */ /* 0x000fc40000011603 */
[----:B------:R-:W-:Y:S01]  /*2030*/  IMNMX R5, RZ, R0, !PT ;  /* 0x00000000ff057217 */ /* 0x000fe20007800200 */
[----:B------:R-:W-:Y:S01]  /*2040*/  IMAD.MOV.U32 R0, RZ, RZ, RZ ;  /* 0x000000ffff007224 */ /* 0x000fe200078e00ff */
[----:B------:R-:W-:Y:S02]  /*2050*/  LEA.HI R2, R4, R2, RZ, 0x10 ;  /* 0x0000000204027211 */ /* 0x000fe400078f80ff */
[----:B------:R-:W-:Y:S02]  /*2060*/  ISETP.GT.AND P0, PT, R8, R5, PT ;  /* 0x000000050800720c */ /* 0x000fe40003f04270 */
[----:B------:R-:W-:Y:S02]  /*2070*/  SHF.R.U32.HI R247, RZ, 0x10, R2 ;  /* 0x00000010fff77819 */ /* 0x000fe40000011602 */
[----:B------:R-:W-:Y:S02]  /*2080*/  LOP3.LUT R248, R2, 0xff, RZ, 0xc0, !PT ;  /* 0x000000ff02f87812 */ /* 0x000fe400078ec0ff */
[----:B------:R-:W-:-:S04]  /*2090*/  ISETP.NE.AND P1, PT, R247, RZ, PT ;  /* 0x000000fff700720c */ /* 0x000fc80003f25270 */
[----:B------:R-:W-:-:S03]  /*20a0*/  SEL R111, R247, c[0x0][0x338], P1 ;  /* 0x0000ce00f76f7a07 */ /* 0x000fc60000800000 */
[----:B------:R-:W-:Y:S05]  /*20b0*/  @!P0 BRA `(.L_x_579) ;  /* 0x000001e000008947 */ /* 0x000fea0003800000 */
[----:B------:R-:W-:-:S05]  /*20c0*/  IABS R0, R111 ;  /* 0x0000006f00007213 */ /* 0x000fca0000000000 */
[----:B------:R-:W-:-:S04]  /*20d0*/  IMAD.MOV.U32 R4, RZ, RZ, R0 ;  /* 0x000000ffff047224 */ /* 0x000fc800078e0000 */
[----:B------:R-:W1:Y:S08]  /*20e0*/  I2F.RP R2, R4 ;  /* 0x0000000400027306 */ /* 0x000e700000209400 */
[----:B-1----:R-:W1:Y:S02]  /*20f0*/  MUFU.RCP R2, R2 ;  /* 0x0000000200027308 */ /* 0x002e640000001000 */
[----:B-1----:R-:W-:-:S06]  /*2100*/  IADD3 R2, R2, 0xffffffe, RZ ;  /* 0x0ffffffe02027810 */ /* 0x002fcc0007ffe0ff */
[----:B------:R1:W2:Y:S02]  /*2110*/  F2I.FTZ.U32.TRUNC.NTZ R3, R2 ;  /* 0x0000000200037305 */ /* 0x0002a4000021f000 */
[----:B-1----:R-:W-:Y:S01]  /*2120*/  IADD3 R2, R111, -0x1, R8 ;  /* 0xffffffff6f027810 */ /* 0x002fe20007ffe008 */
[----:B--2---:R-:W-:-:S04]  /*2130*/  IMAD.MOV R0, RZ, RZ, -R3 ;  /* 0x000000ffff007224 */ /* 0x004fc800078e0a03 */
[----:B------:R-:W-:Y:S01]  /*2140*/  IMAD.MOV.U32 R7, RZ, RZ, R0 ;  /* 0x000000ffff077224 */ /* 0x000fe200078e0000 */
[----:B------:R-:W-:Y:S01]  /*2150*/  IABS R0, R111 ;  /* 0x0000006f00007213 */ /* 0x000fe20000000000 */
[----:B------:R-:W-:Y:S01]  /*2160*/  IMAD.IADD R6, R2, 0x1, -R5 ;  /* 0x0000000102067824 */ /* 0x000fe200078e0a05 */
[----:B------:R-:W-:Y:S01]  /*2170*/  MOV R2, RZ ;  /* 0x000000ff00027202 */ /* 0x000fe20000000f00 */
[----:B------:R-:W-:Y:S02]  /*2180*/  IMAD R7, R7, R4, RZ ;  /* 0x0000000407077224 */ /* 0x000fe400078e02ff */
[----:B------:R-:W-:Y:S01]  /*2190*/  IMAD.MOV R9, RZ, RZ, -R0 ;  /* 0x000000ffff097224 */ /* 0x000fe200078e0a00 */
[----:B------:R-:W-:Y:S01]  /*21a0*/  IABS R10, R6 ;  /* 0x00000006000a7213 */ /* 0x000fe20000000000 */
[----:B------:R-:W-:-:S04]  /*21b0*/  IMAD.HI.U32 R0, R3, R7, R2 ;  /* 0x0000000703007227 */ /* 0x000fc800078e0002 */
[----:B------:R-:W-:Y:S02]  /*21c0*/  IMAD.MOV.U32 R2, RZ, RZ, R10 ;  /* 0x000000ffff027224 */ /* 0x000fe400078e000a */
        /* <DEDUP_REMOVED lines=9> */
[----:B------:R-:W-:-:S07]  /*2260*/  ISETP.GE.AND P1, PT, R2, RZ, PT ;  /* 0x000000ff0200720c */ /* 0x000fce0003f26270 */
[----:B------:R-:W-:-:S06]  /*2270*/  @P2 IADD3 R0, R0, 0x1, RZ ;  /* 0x0000000100002810 */ /* 0x000fcc0007ffe0ff */
[----:B------:R-:W-:Y:S01]  /*2280*/  @!P1 IMAD.MOV R0, RZ, RZ, -R0 ;  /* 0x000000ffff009224 */ /* 0x000fe200078e0a00 */
[----:B------:R-:W-:Y:S02]  /*2290*/  @!P0 LOP3.LUT R0, RZ, R111, RZ, 0x33, !PT ;  /* 0x0000006fff008212 */ /* 0x000fe400078e33ff */
.L_x_579:
[----:B------:R-:W-:Y:S05]  /*22a0*/  BSYNC B0 ;  /* 0x0000000000007941 */ /* 0x000fea0003800000 */
.L_x_578:
[----:B------:R-:W-:Y:S01]  /*22b0*/  IMAD R2, R248, R0, R5 ;  /* 0x00000000f8027224 */ /* 0x000fe200078e0205 */
        /* <DEDUP_REMOVED lines=34> */
[----:B------:R-:W-:Y:S01]  /*24e0*/  IMAD.MOV.U32 R120, RZ, RZ, 0x5 ;  /* 0x00000005ff787424 */ /* 0x000fe200078e00ff */
[----:B------:R-:W-:Y:S01]  /*24f0*/  SHF.R.S32.HI R137, RZ, 0x1f, R136 ;  /* 0x0000001fff897819 */ /* 0x000fe20000011488 */
[----:B------:R-:W-:Y:S01]  /*2500*/  IMAD.MOV.U32 R130, RZ, RZ, c[0x0][0x27c] ;  /* 0x00009f00ff827624 */ /* 0x000fe200078e00ff */
[----:B------:R-:W-:Y:S01]  /*2510*/  LEA.HI.X.SX32 R106, R13, R19, 0x1, P0 ;  /* 0x000000130d6a7211 */ /* 0x000fe200000f0eff */
[----:B------:R-:W-:Y:S01]  /*2520*/  IMAD.WIDE.U32 R128, R214, c[0x0][0x1e0], RZ ;  /* 0x00007800d6807a25 */ /* 0x000fe200078e00ff */
[----:B------:R-:W-:Y:S02]  /*2530*/  IADD3 R48, R0, -0x1, RZ ;  /* 0xffffffff00307810 */ /* 0x000fe40007ffe0ff */
[----:B------:R-:W-:Y:S01]  /*2540*/  SHF.R.S32.HI R8, RZ, 0x1f, R235 ;  /* 0x0000001fff087819 */ /* 0x000fe200000114eb */
[----:B------:R-:W-:Y:S01]  /*2550*/  IMAD R4, R106, c[0x0][0x238], RZ ;  /* 0x00008e006a047a24 */ /* 0x000fe200078e02ff */
[----:B------:R-:W-:Y:S01]  /*2560*/  SEL R10, R235, RZ, !P3 ;  /* 0x000000ffeb0a7207 */ /* 0x000fe20005800000 */
[----:B------:R-:W-:Y:S01]  /*2570*/  IMAD R0, R48, -0x20, R102 ;  /* 0xffffffe030007824 */ /* 0x000fe200078e0266 */
[----:B------:R-:W-:Y:S01]  /*2580*/  SEL R11, R8, RZ, !P3 ;  /* 0x000000ff080b7207 */ /* 0x000fe20005800000 */
[----:B------:R-:W-:Y:S01]  /*2590*/  IMAD R4, R103, c[0x0][0x23c], R4 ;  /* 0x00008f0067047a24 */ /* 0x000fe200078e0204 */
[----:B------:R-:W-:-:S02]  /*25a0*/  MOV R127, c[0x0][0x238] ;  /* 0x00008e00007f7a02 */ /* 0x000fc40000000f00 */
[----:B------:R-:W-:Y:S01]  /*25b0*/  ISETP.GT.AND P0, PT, R0, RZ, PT ;  /* 0x000000ff0000720c */ /* 0x000fe20003f04270 */
[----:B------:R-:W-:Y:S01]  /*25c0*/  IMAD R0, R11, c[0x0][0x248], RZ ;  /* 0x000092000b007a24 */ /* 0x000fe200078e02ff */
[C---:B------:R-:W-:Y:S02]  /*25d0*/  SHF.L.U64.HI R121, R127.reuse, R120, c[0x0][0x23c] ;  /* 0x00008f007f797619 */ /* 0x040fe40000010278 */
[----:B------:R-:W-:Y:S01]  /*25e0*/  SHF.L.U32 R127, R127, 0x5, RZ ;  /* 0x000000057f7f7819 */ /* 0x000fe200000006ff */
[----:B-1----:R-:W-:Y:S01]  /*25f0*/  IMAD.WIDE.U32 R2, R103, c[0x0][0x238], R136 ;  /* 0x00008e0067027a25 */ /* 0x002fe200078e0088 */
[----:B------:R-:W-:Y:S02]  /*2600*/  ISETP.GE.AND P6, PT, R136, c[0x0][0x1d4], PT ;  /* 0x0000750088007a0c */ /* 0x000fe40003fc6270 */
[----:B------:R-:W-:Y:S01]  /*2610*/  ISETP.GE.AND P5, PT, R138, c[0x0][0x1d4], PT ;  /* 0x000075008a007a0c */ /* 0x000fe20003fa6270 */
[----:B------:R-:W-:Y:S01]  /*2620*/  IMAD.IADD R3, R3, 0x1, R4 ;  /* 0x0000000103037824 */ /* 0x000fe200078e0204 */
[----:B------:R-:W-:Y:S01]  /*2630*/  ISETP.GE.AND P4, PT, R216, c[0x0][0x1d4], PT ;  /* 0x00007500d8007a0c */ /* 0x000fe20003f86270 */
[----:B------:R-:W-:Y:S01]  /*2640*/  IMAD R4, R10, c[0x0][0x24c], R0 ;  /* 0x000093000a047a24 */ /* 0x000fe200078e0200 */
[----:B------:R-:W-:Y:S01]  /*2650*/  ISETP.GE.AND P3, PT, R217, c[0x0][0x1d4], PT ;  /* 0x00007500d9007a0c */ /* 0x000fe20003f66270 */
[----:B------:R-:W-:Y:S01]  /*2660*/  IMAD.WIDE.U32 R2, R227, c[0x0][0x240], R2 ;  /* 0x00009000e3027a25 */ /* 0x000fe200078e0002 */
[----:B------:R-:W-:-:S02]  /*2670*/  SHF.R.S32.HI R157, RZ, 0x1f, R156 ;  /* 0x0000001fff9d7819 */ /* 0x000fc4000001149c */
[----:B-----5:R-:W-:Y:S01]  /*2680*/  SHF.R.S32.HI R20, RZ, 0x1f, R112 ;  /* 0x0000001fff147819 */ /* 0x020fe20000011470 */
[----:B------:R-:W-:Y:S02]  /*2690*/  IMAD R3, R227, c[0x0][0x244], R3 ;  /* 0x00009100e3037a24 */ /* 0x000fe400078e0203 */
[----:B------:R-:W-:Y:S02]  /*26a0*/  @P0 IMAD R0, R121, R48, RZ ;  /* 0x0000003079000224 */ /* 0x000fe400078e02ff */
[----:B------:R-:W-:Y:S01]  /*26b0*/  IMAD.WIDE.U32 R80, R10, c[0x0][0x248], R2 ;  /* 0x000092000a507a25 */ /* 0x000fe200078e0002 */
[----:B------:R-:W-:-:S03]  /*26c0*/  @P0 SHF.R.S32.HI R2, RZ, 0x1f, R48 ;  /* 0x0000001fff020819 */ /* 0x000fc60000011430 */
[----:B------:R-:W-:Y:S01]  /*26d0*/  IMAD.IADD R71, R81, 0x1, R4 ;  /* 0x0000000151477824 */ /* 0x000fe200078e0204 */
[----:B------:R-:W-:Y:S01]  /*26e0*/  @P0 MOV R70, R80 ;  /* 0x0000005000460202 */ /* 0x000fe20000000f00 */
[----:B------:R-:W-:-:S04]  /*26f0*/  @P0 IMAD R0, R2, R127, R0 ;  /* 0x0000007f02000224 */ /* 0x000fc800078e0200 */
[----:B------:R-:W-:-:S04]  /*2700*/  @P0 IMAD.WIDE.U32 R6, R48, R127, R70 ;  /* 0x0000007f30060225 */ /* 0x000fc800078e0046 */
[----:B------:R-:W-:Y:S01]  /*2710*/  @P0 IMAD.IADD R0, R7, 0x1, R0 ;  /* 0x0000000107000824 */ /* 0x000fe200078e0200 */
[----:B------:R-:W-:-:S04]  /*2720*/  @P0 LEA R2, P1, R6, c[0x0][0x220], 0x1 ;  /* 0x0000880006020a11 */ /* 0x000fc800078208ff */
[----:B------:R-:W-:Y:S01]  /*2730*/  @P0 LEA.HI.X R3, R6, c[0x0][0x224], R0, 0x1, P1 ;  /* 0x0000890006030a11 */ /* 0x000fe200008f0c00 */
[----:B------:R-:W-:Y:S01]  /*2740*/  IMAD.IADD R0, R12, 0x1, R116 ;  /* 0x000000010c007824 */ /* 0x000fe200078e0274 */
[----:B------:R-:W-:-:S03]  /*2750*/  ISETP.GE.AND P1, PT, R136, c[0x0][0x27c], PT ;  /* 0x00009f0088007a0c */ /* 0x000fc60003f26270 */
[----:B------:R-:W-:Y:S01]  /*2760*/  @!PT LDS RZ, [RZ] ;  /* 0x00000000fffff984 */ /* 0x000fe20000000800 */
[----:B------:R-:W-:Y:S01]  /*2770*/  @!PT LDS RZ, [RZ] ;  /* 0x00000000fffff984 */ /* 0x000fe20000000800 */
[----:B------:R-:W-:Y:S01]  /*2780*/  @!PT LDS RZ, [RZ] ;  /* 0x00000000fffff984 */ /* 0x000fe20000000800 */
[----:B------:R1:W-:Y:S01]  /*2790*/  @P0 LDGSTS.E.BYPASS.LTC128B.128 [R196+0xc080], [R2.64], !P6 ;  /* 0x0c08000002c40fae */ /* 0x0003e2000f101d46 */
[----:B------:R-:W-:-:S03]  /*27a0*/  SHF.R.S32.HI R7, RZ, 0x1f, R0 ;  /* 0x0000001fff077819 */ /* 0x000fc60000011400 */
[----:B------:R1:W-:Y:S02]  /*27b0*/  @P0 LDGSTS.E.BYPASS.LTC128B.128 [R196+0xd080], [R2.64+0x80], !P5 ;  /* 0x0d08008002c40fae */ /* 0x0003e4000e901d46 */
[----:B------:R-:W-:Y:S02]  /*27c0*/  IMAD R6, R7, c[0x0][0x1e0], RZ ;  /* 0x0000780007067a24 */ /* 0x000fe400078e02ff */
[----:B------:R1:W-:Y:S02]  /*27d0*/  @P0 LDGSTS.E.BYPASS.LTC128B.128 [R196+0xe080], [R2.64+0x100], !P4 ;  /* 0x0e08010002c40fae */ /* 0x0003e4000e101d46 */
[C---:B------:R-:W-:Y:S02]  /*27e0*/  IMAD R6, R0.reuse, c[0x0][0x1e4], R6 ;  /* 0x0000790000067a24 */ /* 0x040fe400078e0206 */
[----:B------:R1:W-:Y:S04]  /*27f0*/  @P0 LDGSTS.E.BYPASS.LTC128B.128 [R196+0xf080], [R2.64+0x180], !P3 ;  /* 0x0f08018002c40fae */ /* 0x0003e8000d901d46 */
[----:B------:R-:W0:Y:S01]  /*2800*/  LDGDEPBAR ;  /* 0x00000000000079af */ /* 0x000e220000000000 */
[----:B------:R-:W-:Y:S01]  /*2810*/  WARPSYNC 0xffffffff ;  /* 0xffffffff00007948 */ /* 0x000fe20003800000 */
[----:B-1----:R-:W-:-:S05]  /*2820*/  IMAD.WIDE.U32 R2, R0, c[0x0][0x1e0], RZ ;  /* 0x0000780000027a25 */ /* 0x002fca00078e00ff */
[----:B------:R-:W-:-:S05]  /*2830*/  IADD3 R3, R3, R6, RZ ;  /* 0x0000000603037210 */ /* 0x000fca0007ffe0ff */
[----:B------:R-:W-:-:S04]  /*2840*/  IMAD.WIDE.U32 R2, R227, c[0x0][0x1e8], R2 ;  /* 0x00007a00e3027a25 */ /* 0x000fc800078e0002 */
[----:B------:R-:W-:Y:S01]  /*2850*/  IMAD R3, R227, c[0x0][0x1ec], R3 ;  /* 0x00007b00e3037a24 */ /* 0x000fe200078e0203 */
[----:B--2---:R-:W-:Y:S02]  /*2860*/  @P2 SHF.R.S32.HI R5, RZ, 0x1f, R9 ;  /* 0x0000001fff052819 */ /* 0x004fe40000011409 */
[----:B------:R-:W-:Y:S01]  /*2870*/  @P2 MOV R4, R9 ;  /* 0x0000000900042202 */ /* 0x000fe20000000f00 */
[----:B------:R-:W-:Y:S01]  /*2880*/  @!P2 IMAD.MOV.U32 R4, RZ, RZ, R235 ;  /* 0x000000ffff04a224 */ /* 0x000fe200078e00eb */
[----:B------:R-:W-:Y:S02]  /*2890*/  @!P2 MOV R5, R8 ;  /* 0x000000080005a202 */ /* 0x000fe40000000f00 */
[----:B------:R-:W-:-:S04]  /*28a0*/  ISETP.NE.AND P2, PT, R14, RZ, PT ;  /* 0x000000ff0e00720c */ /* 0x000fc80003f45270 */
[----:B------:R-:W-:Y:S02]  /*28b0*/  SEL R8, R5, RZ, !P2 ;  /* 0x000000ff05087207 */ /* 0x000fe40005000000 */
[----:B------:R-:W-:Y:S01]  /*28c0*/  SEL R14, R4, RZ, !P2 ;  /* 0x000000ff040e7207 */ /* 0x000fe20005000000 */
[----:B------:R-:W-:Y:S02]  /*28d0*/  IMAD R4, R19, c[0x0][0x1e0], RZ ;  /* 0x0000780013047a24 */ /* 0x000fe400078e02ff */
[----:B------:R-:W-:Y:S02]  /*28e0*/  IMAD R5, R8, c[0x0][0x1f0], RZ ;  /* 0x00007c0008057a24 */ /* 0x000fe400078e02ff */
[----:B------:R-:W-:-:S04]  /*28f0*/  IMAD.WIDE.U32 R64, R14, c[0x0][0x1f0], R2 ;  /* 0x00007c000e407a25 */ /* 0x000fc800078e0002 */
[----:B------:R-:W-:Y:S01]  /*2900*/  IMAD R2, R14, c[0x0][0x1f4], R5 ;  /* 0x00007d000e027a24 */ /* 0x000fe200078e0205 */
[----:B------:R-:W-:Y:S01]  /*2910*/  SHF.L.U32 R5, R130, 0x1, RZ ;  /* 0x0000000182057819 */ /* 0x000fe200000006ff */
[----:B------:R-:W-:-:S03]  /*2920*/  IMAD R4, R214, c[0x0][0x1e4], R4 ;  /* 0x00007900d6047a24 */ /* 0x000fc600078e0204 */
[----:B------:R-:W-:Y:S01]  /*2930*/  IADD3 R63, R65, R2, RZ ;  /* 0x00000002413f7210 */ /* 0x000fe20007ffe0ff */
[----:B------:R-:W-:Y:S02]  /*2940*/  IMAD.IADD R104, R129, 0x1, R4 ;  /* 0x0000000181687824 */ /* 0x000fe400078e0204 */
[--C-:B------:R-:W-:Y:S01]  /*2950*/  IADD3 R110, P2, P0, R64, R128, R136.reuse ;  /* 0x00000080406e7210 */ /* 0x100fe2000785e088 */
[----:B------:R-:W-:Y:S01]  /*2960*/  IMAD.WIDE.U32 R2, R227, c[0x0][0x260], R136 ;  /* 0x00009800e3027a25 */ /* 0x000fe200078e0088 */
[----:B------:R-:W-:Y:S01]  /*2970*/  IADD3 R17, -R5, c[0x0][0x1d4], RZ ;  /* 0x0000750005117a10 */ /* 0x000fe20007ffe1ff */
[----:B------:R-:W-:Y:S01]  /*2980*/  BAR.SYNC.DEFER_BLOCKING 0x0 ;  /* 0x0000000000007b1d */ /* 0x000fe20000010000 */
[----:B------:R-:W-:Y:S01]  /*2990*/  IADD3.X R109, R63, R104, R137, P2, P0 ;  /* 0x000000683f6d7210 */ /* 0x000fe200017e0489 */
[----:B------:R-:W-:Y:S01]  /*29a0*/  IMAD.MOV.U32 R4, RZ, RZ, R2 ;  /* 0x000000ffff047224 */ /* 0x000fe200078e0002 */
[----:B------:R-:W-:Y:S01]  /*29b0*/  IADD3 R108, P0, R214, R0, RZ ;  /* 0x00000000d66c7210 */ /* 0x000fe20007f1e0ff */
[----:B------:R-:W-:Y:S01]  /*29c0*/  IMAD R0, R11, c[0x0][0x268], RZ ;  /* 0x00009a000b007a24 */ /* 0x000fe200078e02ff */
[-C--:B------:R-:W-:Y:S01]  /*29d0*/  SEL R16, R5, R17.reuse, !P1 ;  /* 0x0000001105107207 */ /* 0x080fe20004800000 */
[----:B------:R-:W-:Y:S01]  /*29e0*/  IMAD R8, R8, c[0x0][0x218], RZ ;  /* 0x0000860008087a24 */ /* 0x000fe200078e02ff */
[----:B------:R-:W-:Y:S01]  /*29f0*/  SEL R15, RZ, c[0x0][0x27c], !P1 ;  /* 0x00009f00ff0f7a07 */ /* 0x000fe20004800000 */
[C---:B------:R-:W-:Y:S01]  /*2a00*/  IMAD.X R107, R19.reuse, 0x1, R7, P0 ;  /* 0x00000001136b7824 */ /* 0x040fe200000e0607 */
[----:B------:R-:W-:Y:S01]  /*2a10*/  ISETP.GE.AND P0, PT, R138, c[0x0][0x27c], PT ;  /* 0x00009f008a007a0c */ /* 0x000fe20003f06270 */
[----:B------:R-:W-:Y:S01]  /*2a20*/  IMAD R22, R10, c[0x0][0x26c], R0 ;  /* 0x00009b000a167a24 */ /* 0x000fe200078e0200 */
[----:B------:R-:W-:Y:S01]  /*2a30*/  ULDC.U8 UR4, c[0x0][0x298] ;  /* 0x0000a60000047ab9 */ /* 0x000fe20000000000 */
[----:B------:R-:W-:Y:S01]  /*2a40*/  IMAD R0, R19, c[0x0][0x290], RZ ;  /* 0x0000a40013007a24 */ /* 0x000fe200078e02ff */
[----:B------:R-:W-:Y:S01]  /*2a50*/  SEL R17, R5, R17, !P0 ;  /* 0x0000001105117207 */ /* 0x000fe20004000000 */
[C---:B------:R-:W-:Y:S01]  /*2a60*/  IMAD R5, R227.reuse, c[0x0][0x264], R3 ;  /* 0x00009900e3057a24 */ /* 0x040fe200078e0203 */
[----:B------:R-:W-:Y:S01]  /*2a70*/  SEL R18, RZ, c[0x0][0x27c], !P0 ;  /* 0x00009f00ff127a07 */ /* 0x000fe20004000000 */
[----:B------:R-:W-:Y:S01]  /*2a80*/  IMAD.WIDE.U32 R6, R227, c[0x0][0x210], R136 ;  /* 0x00008400e3067a25 */ /* 0x000fe200078e0088 */
[----:B------:R-:W-:-:S02]  /*2a90*/  ISETP.GE.AND P0, PT, R130, 0x1, PT ;  /* 0x000000018200780c */ /* 0x000fc40003f06270 */
[----:B------:R-:W-:Y:S01]  /*2aa0*/  ISETP.NE.AND P0, PT, RZ, UR4, PT ;  /* 0x00000004ff007c0c */ /* 0x000fe2000bf05270 */
[----:B------:R-:W-:-:S03]  /*2ab0*/  IMAD.WIDE.U32 R84, R10, c[0x0][0x268], R4 ;  /* 0x00009a000a547a25 */ /* 0x000fc600078e0004 */
[----:B------:R-:W-:Y:S01]  /*2ac0*/  P2R R88, PR, RZ, 0x1 ;  /* 0x00000001ff587803 */ /* 0x000fe20000000000 */
[----:B------:R-:W-:Y:S02]  /*2ad0*/  IMAD R9, R19, c[0x0][0x280], RZ ;  /* 0x0000a00013097a24 */ /* 0x000fe400078e02ff */
[----:B------:R-:W-:-:S04]  /*2ae0*/  IMAD.WIDE.U32 R4, R214, c[0x0][0x290], R136 ;  /* 0x0000a400d6047a25 */ /* 0x000fc800078e0088 */
[C---:B------:R-:W-:Y:S02]  /*2af0*/  IMAD R0, R214.reuse, c[0x0][0x294], R0 ;  /* 0x0000a500d6007a24 */ /* 0x040fe400078e0200 */
[----:B------:R-:W-:-:S04]  /*2b00*/  IMAD.WIDE.U32 R10, R214, c[0x0][0x290], R156 ;  /* 0x0000a400d60a7a25 */ /* 0x000fc800078e009c */
[----:B------:R-:W-:Y:S02]  /*2b10*/  IMAD R3, R227, c[0x0][0x214], R7 ;  /* 0x00008500e3037a24 */ /* 0x000fe400078e0207 */
[----:B------:R-:W-:Y:S02]  /*2b20*/  IMAD.MOV.U32 R2, RZ, RZ, R6 ;  /* 0x000000ffff027224 */ /* 0x000fe400078e0006 */
[----:B------:R-:W-:Y:S02]  /*2b30*/  IMAD R21, R14, c[0x0][0x21c], R8 ;  /* 0x000087000e157a24 */ /* 0x000fe400078e0208 */
[----:B------:R-:W-:-:S04]  /*2b40*/  IMAD.WIDE.U32 R6, R214, c[0x0][0x280], R136 ;  /* 0x0000a000d6067a25 */ /* 0x000fc800078e0088 */
[C---:B------:R-:W-:Y:S02]  /*2b50*/  IMAD R8, R214.reuse, c[0x0][0x284], R9 ;  /* 0x0000a100d6087a24 */ /* 0x040fe400078e0209 */
[----:B------:R-:W-:-:S04]  /*2b60*/  IMAD.WIDE.U32 R12, R214, c[0x0][0x280], R156 ;  /* 0x0000a000d60c7a25 */ /* 0x000fc800078e009c */
[----:B------:R-:W-:Y:S02]  /*2b70*/  IMAD.IADD R9, R5, 0x1, R0 ;  /* 0x0000000105097824 */ /* 0x000fe400078e0200 */
[----:B------:R-:W-:Y:S01]  /*2b80*/  IMAD.IADD R5, R0, 0x1, R11 ;  /* 0x0000000100057824 */ /* 0x000fe200078e020b */
[----:B------:R-:W-:Y:S01]  /*2b90*/  IADD3 R11, R136, R15, RZ ;  /* 0x0000000f880b7210 */ /* 0x000fe20007ffe0ff */
[----:B------:R-:W-:Y:S01]  /*2ba0*/  IMAD.WIDE.U32 R82, R14, c[0x0][0x218], R2 ;  /* 0x000086000e527a25 */ /* 0x000fe200078e0002 */
[----:B------:R-:W-:Y:S02]  /*2bb0*/  SHF.R.S32.HI R14, RZ, 0x1f, R16 ;  /* 0x0000001fff0e7819 */ /* 0x000fe40000011410 */
[----:B------:R-:W-:Y:S01]  /*2bc0*/  SHF.R.S32.HI R15, RZ, 0x1f, R17 ;  /* 0x0000001fff0f7819 */ /* 0x000fe20000011411 */
[----:B------:R-:W-:Y:S02]  /*2bd0*/  IMAD.IADD R7, R7, 0x1, R8 ;  /* 0x0000000107077824 */ /* 0x000fe400078e0208 */
[----:B------:R-:W-:Y:S01]  /*2be0*/  IMAD.IADD R3, R8, 0x1, R13 ;  /* 0x0000000108037824 */ /* 0x000fe200078e020d */
[----:B------:R-:W-:Y:S01]  /*2bf0*/  LEA.HI R15, R15, R17, RZ, 0x4 ;  /* 0x000000110f0f7211 */ /* 0x000fe200078f20ff */
[----:B------:R-:W-:-:S02]  /*2c00*/  IMAD.MOV.U32 R8, RZ, RZ, R4 ;  /* 0x000000ffff087224 */ /* 0x000fc400078e0004 */
[----:B------:R-:W-:Y:S01]  /*2c10*/  IMAD.MOV.U32 R4, RZ, RZ, R10 ;  /* 0x000000ffff047224 */ /* 0x000fe200078e000a */
[----:B------:R-:W-:Y:S01]  /*2c20*/  SHF.R.S32.HI R10, RZ, 0x1f, R11 ;  /* 0x0000001fff0a7819 */ /* 0x000fe2000001140b */
[----:B------:R-:W-:Y:S02]  /*2c30*/  IMAD.IADD R0, R138, 0x1, R18 ;  /* 0x000000018a007824 */ /* 0x000fe400078e0212 */
[----:B------:R-:W-:Y:S01]  /*2c40*/  IMAD.MOV.U32 R2, RZ, RZ, R12 ;  /* 0x000000ffff027224 */ /* 0x000fe200078e000c */
[CC--:B------:R-:W-:Y:S01]  /*2c50*/  LEA.HI R12, R10.reuse, R11.reuse, RZ, 0x3 ;  /* 0x0000000b0a0c7211 */ /* 0x0c0fe200078f18ff */
[----:B------:R-:W-:Y:S01]  /*2c60*/  IMAD.MOV.U32 R124, RZ, RZ, c[0x0][0x290] ;  /* 0x0000a400ff7c7624 */ /* 0x000fe200078e00ff */
[----:B------:R-:W-:Y:S01]  /*2c70*/  SHF.R.S32.HI R13, RZ, 0x1f, R0 ;  /* 0x0000001fff0d7819 */ /* 0x000fe20000011400 */
[----:B------:R-:W-:Y:S01]  /*2c80*/  IMAD.MOV.U32 R125, RZ, RZ, c[0x0][0x280] ;  /* 0x0000a000ff7d7624 */ /* 0x000fe200078e00ff */
[----:B------:R-:W-:Y:S01]  /*2c90*/  LEA.HI R18, R10, R11, RZ, 0x6 ;  /* 0x0000000b0a127211 */ /* 0x000fe200078f30ff */
[----:B------:R-:W-:Y:S01]  /*2ca0*/  IMAD.MOV.U32 R126, RZ, RZ, c[0x0][0x1e0] ;  /* 0x00007800ff7e7624 */ /* 0x000fe200078e00ff */
[----:B------:R-:W-:Y:S01]  /*2cb0*/  LEA.HI R10, R14, R16, RZ, 0x4 ;  /* 0x000000100e0a7211 */ /* 0x000fe200078f20ff */
[----:B------:R-:W-:Y:S01]  /*2cc0*/  IMAD.WIDE.U32 R72, R112, c[0x0][0x280], R2 ;  /* 0x0000a00070487a25 */ /* 0x000fe200078e0002 */
[----:B------:R-:W-:-:S02]  /*2cd0*/  LEA.HI R11, R13, R0, RZ, 0x3 ;  /* 0x000000000d0b7211 */ /* 0x000fc400078f18ff */
[----:B------:R-:W-:Y:S01]  /*2ce0*/  LEA.HI R16, R13, R0, RZ, 0x6 ;  /* 0x000000000d107211 */ /* 0x000fe200078f30ff */
[----:B------:R-:W-:Y:S01]  /*2cf0*/  IMAD.SHL.U32 R14, R18, 0x20, RZ ;  /* 0x00000020120e7824 */ /* 0x000fe200078e00ff */
[----:B------:R-:W-:Y:S01]  /*2d00*/  SHF.R.S32.HI R0, RZ, 0x4, R10 ;  /* 0x00000004ff007819 */ /* 0x000fe2000001140a */
[----:B------:R-:W-:Y:S01]  /*2d10*/  IMAD.WIDE.U32 R78, R112, c[0x0][0x290], R8 ;  /* 0x0000a400704e7a25 */ /* 0x000fe200078e0008 */
[----:B------:R-:W-:Y:S02]  /*2d20*/  SHF.R.S32.HI R13, RZ, 0x4, R15 ;  /* 0x00000004ff0d7819 */ /* 0x000fe4000001140f */
[----:B------:R-:W-:Y:S01]  /*2d30*/  LEA.HI.SX32 R10, R12, R0, 0x1d ;  /* 0x000000000c0a7211 */ /* 0x000fe200078feaff */
[----:B------:R-:W-:Y:S01]  /*2d40*/  IMAD.WIDE.U32 R76, R112, c[0x0][0x280], R6 ;  /* 0x0000a000704c7a25 */ /* 0x000fe200078e0006 */
[----:B------:R-:W-:Y:S02]  /*2d50*/  LEA.HI.SX32 R0, R11, R13, 0x1d ;  /* 0x0000000d0b007211 */ /* 0x000fe400078feaff */
[----:B------:R-:W-:Y:S01]  /*2d60*/  LOP3.LUT R19, R14, 0x7ffff800, RZ, 0xc0, !PT ;  /* 0x7ffff8000e137812 */ /* 0x000fe200078ec0ff */
[----:B------:R-:W-:Y:S01]  /*2d70*/  IMAD.SHL.U32 R67, R10, 0x8, RZ ;  /* 0x000000080a437824 */ /* 0x000fe200078e00ff */
[----:B------:R-:W-:Y:S01]  /*2d80*/  SHF.R.S32.HI R14, RZ, 0x1f, R0 ;  /* 0x0000001fff0e7819 */ /* 0x000fe20000011400 */
[----:B------:R-:W-:Y:S01]  /*2d90*/  IMAD.WIDE.U32 R74, R112, c[0x0][0x290], R4 ;  /* 0x0000a400704a7a25 */ /* 0x000fe200078e0004 */
[----:B------:R-:W-:-:S02]  /*2da0*/  SHF.R.S32.HI R13, RZ, 0x1f, R10 ;  /* 0x0000001fff0d7819 */ /* 0x000fc4000001140a */
[----:B------:R-:W-:Y:S01]  /*2db0*/  LOP3.LUT R15, R113, 0x38, R12, 0xf8, !PT ;  /* 0x00000038710f7812 */ /* 0x000fe200078ef80c */
[----:B------:R-:W-:Y:S01]  /*2dc0*/  IMAD.IADD R101, R85, 0x1, R22 ;  /* 0x0000000155657824 */ /* 0x000fe200078e0216 */
[----:B------:R-:W-:Y:S01]  /*2dd0*/  LEA.HI R14, R14, R0, RZ, 0x3 ;  /* 0x000000000e0e7211 */ /* 0x000fe200078f18ff */
[----:B------:R-:W-:Y:S01]  /*2de0*/  IMAD.IADD R100, R83, 0x1, R21 ;  /* 0x0000000153647824 */ /* 0x000fe200078e0215 */
[----:B------:R-:W-:Y:S02]  /*2df0*/  LEA.HI R13, R13, R10, RZ, 0x3 ;  /* 0x0000000a0d0d7211 */ /* 0x000fe400078f18ff */
        /* <DEDUP_REMOVED lines=18> */
[----:B------:R-:W-:Y:S01]  /*2f20*/  IMAD R10, R112, c[0x0][0x294], R0 ;  /* 0x0000a500700a7a24 */ /* 0x000fe200078e0200 */
        /* <DEDUP_REMOVED lines=10> */
[CC--:B------:R-:W-:Y:S01]  /*2fd0*/  SHF.L.U64.HI R119, R125.reuse, R120.reuse, c[0x0][0x284] ;  /* 0x0000a1007d777619 */ /* 0x0c0fe20000010278 */
        /* <DEDUP_REMOVED lines=12> */
.L_x_599:
[-C--:B------:R-:W-:Y:S01]  /*30a0*/  IMAD R0, R120, R48.reuse, RZ ;  /* 0x0000003078007224 */ /* 0x080fe200078e02ff */
[----:B------:R-:W-:Y:S01]  /*30b0*/  SHF.R.S32.HI R62, RZ, 0x1f, R48 ;  /* 0x0000001fff3e7819 */ /* 0x000fe20000011430 */
[----:B------:R-:W-:Y:S01]  /*30c0*/  IMAD.WIDE.U32 R10, R126, R48, RZ ;  /* 0x000000307e0a7225 */ /* 0x000fe200078e00ff */
[----:B------:R-:W-:Y:S04]  /*30d0*/  DEPBAR.LE SB0, 0x0 ;  /* 0x000080000000791a */ /* 0x000fe80000000000 */
[----:B------:R-:W-:Y:S01]  /*30e0*/  WARPSYNC 0xffffffff ;  /* 0xffffffff00007948 */ /* 0x000fe20003800000 */
[----:B------:R-:W-:Y:S01]  /*30f0*/  BAR.SYNC.DEFER_BLOCKING 0x0 ;  /* 0x0000000000007b1d */ /* 0x000fe20000010000 */
[----:B------:R-:W-:Y:S01]  /*3100*/  ISETP.GE.AND P1, PT, R130, 0x1, PT ;  /* 0x000000018200780c */ /* 0x000fe20003f26270 */
[----:B------:R-:W-:Y:S04]  /*3110*/  IMAD R0, R62, R126, R0 ;  /* 0x0000007e3e007224 */ /* 0x000fe800078e0200 */
[----:B------:R-:W-:Y:S01]  /*3120*/  IMAD.IADD R18, R11, 0x1, R0 ;  /* 0x000000010b127824 */ /* 0x000fe200078e0200 */
[----:B------:R-:W-:Y:S05]  /*3130*/  IADD3 R0, P0, R110, R10, RZ ;  /* 0x0000000a6e007210 */ /* 0x000fea0007f1e0ff */
        /* <DEDUP_REMOVED lines=9> */
[-C--:B------:R-:W-:Y:S03]  /*31d0*/  IMAD.WIDE.U32 R8, R125, R48.reuse, RZ ;  /* 0x000000307d087225 */ /* 0x080fe600078e00ff */
[----:B------:R-:W-:Y:S01]  /*31e0*/  IMNMX R20, R3, 0x20, PT ;  /* 0x0000002003147817 */ /* 0x000fe20003800200 */
[----:B------:R-:W-:Y:S04]  /*31f0*/  IMAD.WIDE.U32 R16, R124, R48, RZ ;  /* 0x000000307c107225 */ /* 0x000fe800078e00ff */
[C---:B------:R-:W-:Y:S02]  /*3200*/  IMAD R2, R62.reuse, R125, R2 ;  /* 0x0000007d3e027224 */ /* 0x040fe400078e0202 */
[----:B------:R-:W-:Y:S03]  /*3210*/  IMAD R0, R62, R124, R0 ;  /* 0x0000007c3e007224 */ /* 0x000fe600078e0200 */
[----:B------:R-:W-:Y:S02]  /*3220*/  IADD3 R21, R9, R2, RZ ;  /* 0x0000000209157210 */ /* 0x000fe40007ffe0ff */
[----:B------:R-:W-:Y:S01]  /*3230*/  IADD3 R34, R17, R0, RZ ;  /* 0x0000000011227210 */ /* 0x000fe20007ffe0ff */
[----:B------:R-:W-:-:S05]  /*3240*/  @!P1 BRA `(.L_x_583) ;  /* 0x0000125000009947 */ /* 0x000fca0003800000 */
[----:B------:R-:W-:Y:S01]  /*3250*/  ISETP.GE.AND P1, PT, R214, R20, PT ;  /* 0x00000014d600720c */ /* 0x000fe20003f26270 */
[----:B------:R-:W-:Y:S01]  /*3260*/  BSSY B0, `(.L_x_584) ;  /* 0x000002b000007945 */ /* 0x000fe20003800000 */
[----:B------:R-:W-:Y:S01]  /*3270*/  IADD3 R19, R156, 0x40, RZ ;  /* 0x000000409c137810 */ /* 0x000fe20007ffe0ff */
[----:B------:R-:W-:Y:S01]  /*3280*/  CS2R R32, SRZ ;  /* 0x0000000000207805 */ /* 0x000fe2000001ff00 */
[----:B------:R-:W-:Y:S01]  /*3290*/  CS2R R30, SRZ ;  /* 0x00000000001e7805 */ /* 0x000fe2000001ff00 */
[----:B------:R-:W-:Y:S01]  /*32a0*/  CS2R R28, SRZ ;  /* 0x00000000001c7805 */ /* 0x000fe2000001ff00 */
[----:B------:R-:W-:Y:S01]  /*32b0*/  CS2R R22, SRZ ;  /* 0x0000000000167805 */ /* 0x000fe2000001ff00 */
[----:B------:R-:W-:Y:S01]  /*32c0*/  CS2R R14, SRZ ;  /* 0x00000000000e7805 */ /* 0x000fe2000001ff00 */
[----:B------:R-:W-:Y:S01]  /*32d0*/  CS2R R12, SRZ ;  /* 0x00000000000c7805 */ /* 0x000fe2000001ff00 */
[----:B------:R-:W-:Y:S01]  /*32e0*/  CS2R R6, SRZ ;  /* 0x0000000000067805 */ /* 0x000fe2000001ff00 */
[----:B------:R-:W-:Y:S03]  /*32f0*/  CS2R R2, SRZ ;  /* 0x0000000000027805 */ /* 0x000fe6000001ff00 */
        /* <DEDUP_REMOVED lines=33> */
.L_x_585:
[----:B------:R-:W-:Y:S05]  /*3510*/  BSYNC B0 ;  /* 0x0000000000007941 */ /* 0x000fea0003800000 */
.L_x_584:
        /* <DEDUP_REMOVED lines=36> */
[----:B------:R-:W-:Y:S02]  /*3760*/  @!P0 HADD2.F32 R25, -RZ, R25.H0_H0 ;  /* 0x20000019ff198230 */ /* 0x000fe40000004100 */
        /* <DEDUP_REMOVED lines=11> */
[----:B------:R-:W-:Y:S02]  /*3820*/  @!P0 FFMA.FTZ R42, R2, R23, -R37 ;  /* 0x00000017022a8223 */ /* 0x000fe40000010825 */
        /* <DEDUP_REMOVED lines=9> */
[-C--:B------:R-:W-:Y:S01]  /*38c0*/  @!P0 FMUL.FTZ R40, R22, R16.reuse ;  /* 0x0000001016288220 */ /* 0x080fe20000410000 */
[----:B------:R-:W-:Y:S01]  /*38d0*/  @!P0 HADD2.F32 R23, -RZ, R26.H0_H0 ;  /* 0x2000001aff178230 */ /* 0x000fe20000004100 */
[----:B------:R-:W-:Y:S01]  /*38e0*/  @!P0 F2FP.PACK_AB R2, R2, R41 ;  /* 0x000000290202823e */ /* 0x000fe200000000ff */
[----:B------:R-:W-:Y:S01]  /*38f0*/  @!P0 HADD2.F32 R26, -RZ, R3.H1_H1 ;  /* 0x30000003ff1a8230 */ /* 0x000fe20000004100 */
[C---:B------:R-:W-:Y:S02]  /*3900*/  @!P0 FMUL.FTZ R3, R4.reuse, R16 ;  /* 0x0000001004038220 */ /* 0x040fe40000410000 */
[----:B------:R-:W-:Y:S01]  /*3910*/  @!P0 FFMA.FTZ R40, R4, R23, -R40 ;  /* 0x0000001704288223 */ /* 0x000fe20000010828 */
[----:B------:R-:W-:Y:S01]  /*3920*/  @!P0 MOV R9, R2 ;  /* 0x0000000200098202 */ /* 0x000fe20000000f00 */
[-C--:B------:R-:W-:Y:S02]  /*3930*/  @!P0 FMUL.FTZ R37, R26, R17.reuse ;  /* 0x000000111a258220 */ /* 0x080fe40000410000 */
[C---:B------:R-:W-:Y:S02]  /*3940*/  @!P0 FMUL.FTZ R4, R5.reuse, R17 ;  /* 0x0000001105048220 */ /* 0x040fe40000410000 */
        /* <DEDUP_REMOVED lines=10> */
.L_x_588:
[----:B------:R-:W-:Y:S05]  /*39f0*/  BSYNC B0 ;  /* 0x0000000000007941 */ /* 0x000fea0003800000 */
.L_x_587:
        /* <DEDUP_REMOVED lines=43> */
[-C--:B------:R-:W-:Y:S02]  /*3cb0*/  @!P0 FFMA.FTZ R6, R6, R22.reuse, -R4 ;  /* 0x0000001606068223 */ /* 0x080fe40000010804 */
[-C--:B------:R-:W-:Y:S02]  /*3cc0*/  @!P0 FMUL.FTZ R4, R5, R7.reuse ;  /* 0x0000000705048220 */ /* 0x080fe40000410000 */
        /* <DEDUP_REMOVED lines=11> */
.L_x_590:
[----:B------:R-:W-:Y:S05]  /*3d80*/  BSYNC B0 ;  /* 0x0000000000007941 */ /* 0x000fea0003800000 */
.L_x_589:
        /* <DEDUP_REMOVED lines=56> */
.L_x_592:
[----:B------:R-:W-:Y:S05]  /*4110*/  BSYNC B0 ;  /* 0x0000000000007941 */ /* 0x000fea0003800000 */
.L_x_591:
        /* <DEDUP_REMOVED lines=56> */
.L_x_583:
        /* <DEDUP_REMOVED lines=31> */
.L_x_594:
[----:B------:R-:W-:Y:S05]  /*4690*/  BSYNC B0 ;  /* 0x0000000000007941 */ /* 0x000fea0003800000 */
.L_x_593:
        /* <DEDUP_REMOVED lines=137> */
.L_x_596:
[----:B------:R-:W-:Y:S05]  /*4f30*/  BSYNC B0 ;  /* 0x0000000000007941 */ /* 0x000fea0003800000 */
.L_x_595:
[----:B------:R-:W-:Y:S11]  /*4f40*/  ISETP.GE.AND P0, PT, R138, c[0x0][0x1d4], PT ;  /* 0x000075008a007a0c */ /* 0x000ff60003f06270 */
[----:B------:R-:W-:Y:S02]  /*4f50*/  @!UPT UIADD3 URZ, URZ, URZ, URZ ;  /* 0x0000003f3f3ff290 */ /* 0x000fe4000fffe03f */
[----:B------:R-:W-:-:S05]  /*4f60*/  @P0 BRA `(.L_x_586) ;  /* 0x0000087000000947 */ /* 0x000fca0003800000 */
[----:B------:R-:W-:Y:S01]  /*4f70*/  LDS.128 R32, [R87+0xc080] ;  /* 0x00c0800057207984 */ /* 0x000fe20000000c00 */
[----:B------:R-:W-:Y:S04]  /*4f80*/  IADD3 R0, P1, P0, R64, R59, R69 ;  /* 0x0000003b40007210 */ /* 0x000fe8000783e045 */
[----:B------:R-:W-:Y:S02]  /*4f90*/  IADD3.X R2, R63, R58, R95, P1, P0 ;  /* 0x0000003a3f027210 */ /* 0x000fe40000fe045f */
[C---:B-1----:R-:W-:Y:S01]  /*4fa0*/  LEA R40, P0, R0.reuse, c[0x0][0x1c8], 0x1 ;  /* 0x0000720000287a11 */ /* 0x042fe200078008ff */
[----:B------:R-:W1:Y:S03]  /*4fb0*/  LDS.128 R16, [R90+0xc080] ;  /* 0x00c080005a107984 */ /* 0x000e660000000c00 */
[----:B------:R-:W-:Y:S02]  /*4fc0*/  LEA.HI.X R41, R0, c[0x0][0x1cc], R2, 0x1, P0 ;  /* 0x0000730000297a11 */ /* 0x000fe400000f0c02 */
[----:B------:R-:W-:Y:S11]  /*4fd0*/  ISETP.GE.AND P0, PT, R138, c[0x0][0x27c], PT ;  /* 0x00009f008a007a0c */ /* 0x000ff60003f06270 */
[----:B------:R-:W-:Y:S02]  /*4fe0*/  @!UPT UIADD3 URZ, URZ, URZ, URZ ;  /* 0x0000003f3f3ff290 */ /* 0x000fe4000fffe03f */
[--C-:B------:R-:W-:Y:S01]  /*4ff0*/  @!P0 SHF.R.U32.HI R8, RZ, 0x10, R13.reuse ;  /* 0x00000010ff088819 */ /* 0x100fe2000001160d */
[--C-:B------:R-:W-:Y:S01]  /*5000*/  @!P0 HADD2.F32 R0, -RZ, R22.reuse.H0_H0 ;  /* 0x20000016ff008230 */ /* 0x100fe20000004100 */
[----:B------:R-:W-:Y:S01]  /*5010*/  @!P0 SHF.R.U64 R7, R12, 0x10, R13 ;  /* 0x000000100c078819 */ /* 0x000fe2000000120d */
[----:B------:R-:W-:Y:S01]  /*5020*/  @!P0 HADD2.F32 R3, -RZ, R22.H1_H1 ;  /* 0x30000016ff038230 */ /* 0x000fe20000004100 */
[--C-:B------:R-:W-:Y:S01]  /*5030*/  @!P0 SHF.R.U64 R11, R14, 0x10, R15.reuse ;  /* 0x000000100e0b8819 */ /* 0x100fe2000000120f */
[--C-:B------:R-:W-:Y:S01]  /*5040*/  @!P0 HADD2.F32 R12, -RZ, R46.reuse.H0_H0 ;  /* 0x2000002eff0c8230 */ /* 0x100fe20000004100 */
[----:B------:R-:W-:Y:S01]  /*5050*/  @!P0 SHF.R.U32.HI R9, RZ, 0x10, R15 ;  /* 0x00000010ff098819 */ /* 0x000fe2000001160f */
[----:B------:R-:W-:Y:S01]  /*5060*/  @!P0 HADD2.F32 R15, -RZ, R46.H1_H1 ;  /* 0x3000002eff0f8230 */ /* 0x000fe20000004100 */
[--C-:B------:R-:W-:Y:S01]  /*5070*/  @!P0 SHF.R.U32.HI R21, RZ, 0x10, R37.reuse ;  /* 0x00000010ff158819 */ /* 0x100fe20000011625 */
[----:B------:R-:W-:Y:S01]  /*5080*/  @!P0 HADD2.F32 R7, -RZ, R7.H0_H0 ;  /* 0x20000007ff078230 */ /* 0x000fe20000004100 */
[----:B------:R-:W-:Y:S01]  /*5090*/  @!P0 SHF.R.U64 R25, R36, 0x10, R37 ;  /* 0x0000001024198819 */ /* 0x000fe20000001225 */
[----:B------:R-:W-:Y:S01]  /*50a0*/  @!P0 HADD2.F32 R11, -RZ, R11.H0_H0 ;  /* 0x2000000bff0b8230 */ /* 0x000fe20000004100 */
[--C-:B------:R-:W-:Y:S01]  /*50b0*/  @!P0 SHF.R.U32.HI R29, RZ, 0x10, R39.reuse ;  /* 0x00000010ff1d8819 */ /* 0x100fe20000011627 */
[----:B------:R-:W-:Y:S01]  /*50c0*/  @!P0 HADD2.F32 R21, -RZ, R21.H0_H0 ;  /* 0x20000015ff158230 */ /* 0x000fe20000004100 */
[----:B------:R-:W-:Y:S01]  /*50d0*/  @!P0 SHF.R.U64 R30, R38, 0x10, R39 ;  /* 0x00000010261e8819 */ /* 0x000fe20000001227 */
[----:B------:R-:W-:Y:S02]  /*50e0*/  @!P0 HADD2.F32 R27, -RZ, R47.H0_H0 ;  /* 0x2000002fff1b8230 */ /* 0x000fe40000004100 */
[----:B------:R-:W-:Y:S01]  /*50f0*/  @!P0 HADD2.F32 R29, -RZ, R29.H0_H0 ;  /* 0x2000001dff1d8230 */ /* 0x000fe20000004100 */
[----:B-1----:R-:W-:Y:S02]  /*5100*/  @!P0 MOV R6, R16 ;  /* 0x0000001000068202 */ /* 0x002fe40000000f00 */
[----:B------:R-:W-:Y:S02]  /*5110*/  @!P0 MOV R24, R32 ;  /* 0x0000002000188202 */ /* 0x000fe40000000f00 */
[----:B------:R-:W-:Y:S01]  /*5120*/  @!P0 MOV R13, R33 ;  /* 0x00000021000d8202 */ /* 0x000fe20000000f00 */
[----:B------:R-:W-:Y:S01]  /*5130*/  @!P0 HADD2.F32 R2, -RZ, R6.H0_H0 ;  /* 0x20000006ff028230 */ /* 0x000fe20000004100 */
[----:B------:R-:W-:Y:S01]  /*5140*/  @!P0 MOV R5, R17 ;  /* 0x0000001100058202 */ /* 0x000fe20000000f00 */
[--C-:B------:R-:W-:Y:S02]  /*5150*/  @!P0 HADD2.F32 R10, -RZ, R24.reuse.H0_H0 ;  /* 0x20000018ff0a8230 */ /* 0x100fe40000004100 */
[----:B------:R-:W-:Y:S02]  /*5160*/  @!P0 HADD2.F32 R14, -RZ, R13.H0_H0 ;  /* 0x2000000dff0e8230 */ /* 0x000fe40000004100 */
[--C-:B------:R-:W-:Y:S01]  /*5170*/  @!P0 HADD2.F32 R4, -RZ, R5.reuse.H0_H0 ;  /* 0x20000005ff048230 */ /* 0x100fe20000004100 */
[-C--:B------:R-:W-:Y:S02]  /*5180*/  @!P0 FMUL.FTZ R22, R10, R0.reuse ;  /* 0x000000000a168220 */ /* 0x080fe40000410000 */
[----:B------:R-:W-:Y:S02]  /*5190*/  @!P0 FMUL.FTZ R0, R2, R0 ;  /* 0x0000000002008220 */ /* 0x000fe40000410000 */
[-C--:B------:R-:W-:Y:S02]  /*51a0*/  @!P0 FMUL.FTZ R20, R14, R3.reuse ;  /* 0x000000030e148220 */ /* 0x080fe40000410000 */
[-C--:B------:R-:W-:Y:S01]  /*51b0*/  @!P0 FFMA.FTZ R42, R2, R12.reuse, -R22 ;  /* 0x0000000c022a8223 */ /* 0x080fe20000010816 */
[----:B------:R-:W-:Y:S01]  /*51c0*/  @!P0 HADD2.F32 R2, -RZ, R5.H1_H1 ;  /* 0x30000005ff028230 */ /* 0x000fe20000004100 */
[----:B------:R-:W-:Y:S01]  /*51d0*/  @!P0 FFMA.FTZ R0, R10, R12, R0 ;  /* 0x0000000c0a008223 */ /* 0x000fe20000010000 */
[----:B------:R-:W-:Y:S01]  /*51e0*/  @!P0 HADD2.F32 R12, -RZ, R24.H1_H1 ;  /* 0x30000018ff0c8230 */ /* 0x000fe20000004100 */
[C---:B------:R-:W-:Y:S01]  /*51f0*/  @!P0 FMUL.FTZ R3, R4.reuse, R3 ;  /* 0x0000000304038220 */ /* 0x040fe20000410000 */
[----:B------:R-:W-:Y:S01]  /*5200*/  @!P0 HADD2.F32 R5, -RZ, R6.H1_H1 ;  /* 0x30000006ff058230 */ /* 0x000fe20000004100 */
[----:B------:R-:W-:Y:S01]  /*5210*/  @!P0 FFMA.FTZ R39, R4, R15, -R20 ;  /* 0x0000000f04278223 */ /* 0x000fe20000010814 */
[----:B------:R-:W-:Y:S01]  /*5220*/  @!P0 HADD2.F32 R20, -RZ, R13.H1_H1 ;  /* 0x3000000dff148230 */ /* 0x000fe20000004100 */
[----:B------:R-:W-:Y:S01]  /*5230*/  @!P0 FMUL.FTZ R6, R12, R7 ;  /* 0x000000070c068220 */ /* 0x000fe20000410000 */
[----:B------:R-:W-:Y:S01]  /*5240*/  @!P0 HADD2.F32 R4, -RZ, R8.H0_H0 ;  /* 0x20000008ff048230 */ /* 0x000fe20000004100 */
[----:B------:R-:W-:Y:S01]  /*5250*/  @!P0 IMAD.MOV.U32 R10, RZ, RZ, R35 ;  /* 0x000000ffff0a8224 */ /* 0x000fe200078e0023 */
[----:B------:R-:W-:Y:S02]  /*5260*/  @!P0 HADD2.F32 R13, -RZ, R25.H0_H0 ;  /* 0x20000019ff0d8230 */ /* 0x000fe40000004100 */
[----:B------:R-:W-:Y:S01]  /*5270*/  @!P0 HADD2.F32 R25, -RZ, R30.H0_H0 ;  /* 0x2000001eff198230 */ /* 0x000fe20000004100 */
[-C--:B------:R-:W-:Y:S01]  /*5280*/  @!P0 FMUL.FTZ R8, R20, R4.reuse ;  /* 0x0000000414088220 */ /* 0x080fe20000410000 */
[--C-:B------:R-:W-:Y:S01]  /*5290*/  @!P0 HADD2.F32 R26, -RZ, R10.reuse.H0_H0 ;  /* 0x2000000aff1a8230 */ /* 0x100fe20000004100 */
[C---:B------:R-:W-:Y:S01]  /*52a0*/  @!P0 FMUL.FTZ R4, R2.reuse, R4 ;  /* 0x0000000402048220 */ /* 0x040fe20000410000 */
[----:B------:R-:W-:Y:S01]  /*52b0*/  @!P0 HADD2.F32 R28, -RZ, R10.H1_H1 ;  /* 0x3000000aff1c8230 */ /* 0x000fe20000004100 */
[----:B------:R-:W-:Y:S01]  /*52c0*/  @!P0 FFMA.FTZ R38, R2, R21, -R8 ;  /* 0x0000001502268223 */ /* 0x000fe20000010808 */
[----:B------:R-:W-:Y:S01]  /*52d0*/  @!P0 HADD2.F32 R8, -RZ, R9.H0_H0 ;  /* 0x20000009ff088230 */ /* 0x000fe20000004100 */
[C---:B------:R-:W-:Y:S01]  /*52e0*/  @!P0 FMUL.FTZ R2, R5.reuse, R7 ;  /* 0x0000000705028220 */ /* 0x040fe20000410000 */
[----:B------:R-:W-:Y:S01]  /*52f0*/  @!P0 HADD2.F32 R7, -RZ, R23.H0_H0 ;  /* 0x20000017ff078230 */ /* 0x000fe20000004100 */
[----:B------:R-:W-:Y:S01]  /*5300*/  @!P0 FFMA.FTZ R37, R5, R13, -R6 ;  /* 0x0000000d05258223 */ /* 0x000fe20000010806 */
[----:B------:R-:W-:Y:S01]  /*5310*/  @!P0 MOV R5, R19 ;  /* 0x0000001300058202 */ /* 0x000fe20000000f00 */
[----:B------:R-:W-:Y:S02]  /*5320*/  @!P0 FMUL.FTZ R10, R28, R8 ;  /* 0x000000081c0a8220 */ /* 0x000fe40000410000 */
[----:B------:R-:W-:Y:S02]  /*5330*/  @!P0 FMUL.FTZ R9, R26, R7 ;  /* 0x000000071a098220 */ /* 0x000fe40000410000 */
[----:B------:R-:W-:Y:S01]  /*5340*/  @!P0 FFMA.FTZ R2, R12, R13, R2 ;  /* 0x0000000d0c028223 */ /* 0x000fe20000010002 */
[--C-:B------:R-:W-:Y:S01]  /*5350*/  @!P0 HADD2.F32 R6, -RZ, R5.reuse.H0_H0 ;  /* 0x20000005ff068230 */ /* 0x100fe20000004100 */
[----:B------:R-:W-:Y:S01]  /*5360*/  @!P0 FFMA.FTZ R3, R14, R15, R3 ;  /* 0x0000000f0e038223 */ /* 0x000fe20000010003 */
[----:B------:R-:W-:Y:S01]  /*5370*/  @!P0 F2FP.PACK_AB R12, R37, R42 ;  /* 0x0000002a250c823e */ /* 0x000fe200000000ff */
[----:B------:R-:W-:Y:S01]  /*5380*/  @!P0 FFMA.FTZ R4, R20, R21, R4 ;  /* 0x0000001514048223 */ /* 0x000fe20000010004 */
[----:B------:R-:W-:Y:S01]  /*5390*/  @!P0 F2FP.PACK_AB R13, R38, R39 ;  /* 0x00000027260d823e */ /* 0x000fe200000000ff */
[C---:B------:R-:W-:Y:S01]  /*53a0*/  @!P0 FFMA.FTZ R36, R6.reuse, R27, -R9 ;  /* 0x0000001b06248223 */ /* 0x040fe20000010809 */
[----:B------:R-:W-:Y:S01]  /*53b0*/  @!P0 MOV R9, R34 ;  /* 0x0000002200098202 */ /* 0x000fe20000000f00 */
[----:B------:R-:W-:Y:S01]  /*53c0*/  @!P0 FMUL.FTZ R7, R6, R7 ;  /* 0x0000000706078220 */ /* 0x000fe20000410000 */
[----:B------:R-:W-:Y:S01]  /*53d0*/  @!P0 MOV R6, R18 ;  /* 0x0000001200068202 */ /* 0x000fe20000000f00 */
[----:B------:R-:W-:Y:S01]  /*53e0*/  @!P0 IMAD.MOV.U32 R16, RZ, RZ, R12 ;  /* 0x000000ffff108224 */ /* 0x000fe200078e000c */
[----:B------:R-:W-:Y:S01]  /*53f0*/  @!P0 MOV R17, R13 ;  /* 0x0000000d00118202 */ /* 0x000fe20000000f00 */
[----:B------:R-:W-:Y:S01]  /*5400*/  @!P0 HADD2.F32 R5, -RZ, R5.H1_H1 ;  /* 0x30000005ff058230 */ /* 0x000fe20000004100 */
[----:B------:R-:W-:Y:S01]  /*5410*/  @!P0 F2FP.PACK_AB R3, R4, R3 ;  /* 0x000000030403823e */ /* 0x000fe200000000ff */
[--C-:B------:R-:W-:Y:S02]  /*5420*/  @!P0 HADD2.F32 R24, -RZ, R9.reuse.H1_H1 ;  /* 0x30000009ff188230 */ /* 0x100fe40000004100 */
[----:B------:R-:W-:Y:S01]  /*5430*/  @!P0 HADD2.F32 R22, -RZ, R9.H0_H0 ;  /* 0x20000009ff168230 */ /* 0x000fe20000004100 */
[C---:B------:R-:W-:Y:S01]  /*5440*/  @!P0 FMUL.FTZ R8, R5.reuse, R8 ;  /* 0x0000000805088220 */ /* 0x040fe20000410000 */
[--C-:B------:R-:W-:Y:S01]  /*5450*/  @!P0 HADD2.F32 R9, -RZ, R6.reuse.H1_H1 ;  /* 0x30000006ff098230 */ /* 0x100fe20000004100 */
[----:B------:R-:W-:Y:S01]  /*5460*/  @!P0 FFMA.FTZ R31, R5, R29, -R10 ;  /* 0x0000001d051f8223 */ /* 0x000fe2000001080a */
[----:B------:R-:W-:Y:S01]  /*5470*/  @!P0 MOV R33, R3 ;  /* 0x0000000300218202 */ /* 0x000fe20000000f00 */
[----:B------:R-:W-:Y:S01]  /*5480*/  @!P0 FMUL.FTZ R30, R24, R11 ;  /* 0x0000000b181e8220 */ /* 0x000fe20000410000 */
[----:B------:R-:W-:Y:S02]  /*5490*/  @!P0 HADD2.F32 R5, -RZ, R23.H1_H1 ;  /* 0x30000017ff058230 */ /* 0x000fe40000004100 */
[----:B------:R-:W-:Y:S01]  /*54a0*/  @!P0 HADD2.F32 R23, -RZ, R47.H1_H1 ;  /* 0x3000002fff178230 */ /* 0x000fe20000004100 */
[C---:B------:R-:W-:Y:S01]  /*54b0*/  @!P0 FFMA.FTZ R30, R9.reuse, R25, -R30 ;  /* 0x00000019091e8223 */ /* 0x040fe2000001081e */
[----:B------:R-:W-:Y:S01]  /*54c0*/  @!P0 HADD2.F32 R10, -RZ, R6.H0_H0 ;  /* 0x20000006ff0a8230 */ /* 0x000fe20000004100 */
[-C--:B------:R-:W-:Y:S04]  /*54d0*/  @!P0 FMUL.FTZ R6, R22, R5.reuse ;  /* 0x0000000516068220 */ /* 0x080fe80000410000 */
[C---:B------:R-:W-:Y:S02]  /*54e0*/  @!P0 FMUL.FTZ R5, R10.reuse, R5 ;  /* 0x000000050a058220 */ /* 0x040fe40000410000 */
[----:B------:R-:W-:Y:S02]  /*54f0*/  @!P0 FFMA.FTZ R10, R10, R23, -R6 ;  /* 0x000000170a0a8223 */ /* 0x000fe40000010806 */
[----:B------:R-:W-:Y:S01]  /*5500*/  @!P0 FMUL.FTZ R6, R9, R11 ;  /* 0x0000000b09068220 */ /* 0x000fe20000410000 */
[----:B------:R-:W-:Y:S01]  /*5510*/  @!P0 F2FP.PACK_AB R11, R31, R36 ;  /* 0x000000241f0b823e */ /* 0x000fe200000000ff */
[----:B------:R-:W-:Y:S01]  /*5520*/  @!P0 FFMA.FTZ R5, R22, R23, R5 ;  /* 0x0000001716058223 */ /* 0x000fe20000010005 */
[----:B------:R-:W-:Y:S01]  /*5530*/  @!P0 F2FP.PACK_AB R10, R30, R10 ;  /* 0x0000000a1e0a823e */ /* 0x000fe200000000ff */
[----:B------:R-:W-:Y:S01]  /*5540*/  @!P0 FFMA.FTZ R6, R24, R25, R6 ;  /* 0x0000001918068223 */ /* 0x000fe20000010006 */
[----:B------:R-:W-:Y:S01]  /*5550*/  @!P0 MOV R19, R11 ;  /* 0x0000000b00138202 */ /* 0x000fe20000000f00 */
[----:B------:R-:W-:Y:S01]  /*5560*/  @!P0 FFMA.FTZ R7, R26, R27, R7 ;  /* 0x0000001b1a078223 */ /* 0x000fe20000010007 */
        /* <DEDUP_REMOVED lines=18> */
.L_x_582:
        /* <DEDUP_REMOVED lines=21> */
.L_x_586:
[----:B------:R-:W-:Y:S05]  /*57e0*/  BSYNC B1 ;  /* 0x0000000000017941 */ /* 0x000fea0003800000 */
.L_x_581:
[----:B------:R-:W-:Y:S01]  /*57f0*/  IMAD.SHL.U32 R0, R48, 0x20, RZ ;  /* 0x0000002030007824 */ /* 0x000fe200078e00ff */
[----:B------:R-:W-:Y:S03]  /*5800*/  BSSY B0, `(.L_x_597) ;  /* 0x0000035000007945 */ /* 0x000fe60003800000 */
[----:B-12--5:R-:W-:Y:S01]  /*5810*/  IMAD.IADD R2, R102, 0x1, -R0 ;  /* 0x0000000166027824 */ /* 0x026fe200078e0a00 */
[----:B------:R-:W-:Y:S04]  /*5820*/  IADD3 R0, -R0, R66, RZ ;  /* 0x0000004200007210 */ /* 0x000fe80007ffe1ff */
[----:B------:R-:W-:Y:S02]  /*5830*/  ISETP.GE.AND P0, PT, R2, 0x1, PT ;  /* 0x000000010200780c */ /* 0x000fe40003f06270 */
[----:B------:R-:W-:Y:S11]  /*5840*/  IMNMX R0, R0, 0x20, PT ;  /* 0x0000002000007817 */ /* 0x000ff60003800200 */
[C---:B------:R-:W-:Y:S02]  /*5850*/  @P0 LEA R4, P1, R48.reuse, R103, 0x5 ;  /* 0x0000006730040211 */ /* 0x040fe400078228ff */
[----:B------:R-:W-:Y:S02]  /*5860*/  @P0 MOV R3, R101 ;  /* 0x0000006500030202 */ /* 0x000fe40000000f00 */
[----:B------:R-:W-:Y:S05]  /*5870*/  @P0 LEA.HI.X R2, R48, R106, R62, 0x5, P1 ;  /* 0x0000006a30020211 */ /* 0x000fea00008f2c3e */
[----:B------:R-:W-:Y:S02]  /*5880*/  @P0 IMAD R5, R2, c[0x0][0x258], RZ ;  /* 0x0000960002050a24 */ /* 0x000fe400078e02ff */
[----:B------:R-:W-:Y:S04]  /*5890*/  @P0 IMAD.MOV.U32 R2, RZ, RZ, R84 ;  /* 0x000000ffff020224 */ /* 0x000fe800078e0054 */
[C---:B------:R-:W-:Y:S04]  /*58a0*/  @P0 IMAD.WIDE.U32 R2, R4.reuse, c[0x0][0x258], R2 ;  /* 0x0000960004020a25 */ /* 0x040fe800078e0002 */
[----:B------:R-:W-:Y:S04]  /*58b0*/  @P0 IMAD R4, R4, c[0x0][0x25c], R5 ;  /* 0x0000970004040a24 */ /* 0x000fe800078e0205 */
        /* <DEDUP_REMOVED lines=41> */
.L_x_598:
[----:B-1----:R-:W-:Y:S05]  /*5b50*/  BSYNC B0 ;  /* 0x0000000000007941 */ /* 0x002fea0003800000 */
.L_x_597:
        /* <DEDUP_REMOVED lines=22> */
.L_x_580:
[----:B------:R-:W-:Y:S01]  /*5cc0*/  IMAD.MOV.U32 R0, RZ, RZ, c[0x0][0x2c4] ;  /* 0x0000b100ff007624 */ /* 0x000fe200078e00ff */
[----:B------:R-:W-:Y:S01]  /*5cd0*/  IADD3 R2, R212, 0x1, -R213 ;  /* 0x00000001d4027810 */ /* 0x000fe20007ffe8d5 */
[----:B-1----:R-:W-:-:S02]  /*5ce0*/  IMAD.MOV.U32 R4, RZ, RZ, c[0x0][0x32c] ;  /* 0x0000cb00ff047624 */ /* 0x002fc400078e00ff */
[----:B------:R-:W-:Y:S01]  /*5cf0*/  IMAD.IADD R11, R116, 0x1, R117 ;  /* 0x00000001740b7824 */ /* 0x000fe200078e0275 */
[----:B------:R-:W-:Y:S02]  /*5d00*/  ISETP.NE.AND P3, PT, R0, 0x1, PT ;  /* 0x000000010000780c */ /* 0x000fe40003f65270 */
[----:B------:R-:W-:Y:S02]  /*5d10*/  IADD3 R0, R225, 0x7f, RZ ;  /* 0x0000007fe1007810 */ /* 0x000fe40007ffe0ff */
[----:B------:R-:W-:-:S09]  /*5d20*/  ISETP.GE.AND P1, PT, R4, 0x1, PT ;  /* 0x000000010400780c */ /* 0x000fd20003f26270 */
[----:B------:R-:W-:-:S05]  /*5d30*/  @P3 IMAD.HI.U32 R3, R0, c[0x0][0x2c8], RZ ;  /* 0x0000b20000033a27 */ /* 0x000fca00078e00ff */
[----:B------:R-:W-:-:S05]  /*5d40*/  @P3 SHF.R.U32.HI R0, RZ, c[0x0][0x2cc], R3 ;  /* 0x0000b300ff003a19 */ /* 0x000fca0000011603 */
[----:B------:R-:W-:-:S05]  /*5d50*/  IMAD.IADD R0, R2, 0x1, R0 ;  /* 0x0000000102007824 */ /* 0x000fca00078e0200 */
[----:B------:R-:W-:Y:S01]  /*5d60*/  IADD3 R3, R0, c[0x0][0x328], RZ ;  /* 0x0000ca0000037a10 */ /* 0x000fe20007ffe0ff */
[----:B------:R-:W-:Y:S05]  /*5d70*/  @!P1 BRA `(.L_x_600) ;  /* 0x0000011000009947 */ /* 0x000fea0003800000 */
[C---:B------:R-:W-:Y:S01]  /*5d80*/  ISETP.GT.AND P0, PT, R0.reuse, RZ, PT ;  /* 0x000000ff0000720c */ /* 0x040fe20003f04270 */
[----:B------:R-:W-:Y:S01]  /*5d90*/  BSSY B0, `(.L_x_601) ;  /* 0x000000d000007945 */ /* 0x000fe20003800000 */
[----:B------:R-:W-:Y:S01]  /*5da0*/  IADD3 R2, R0, -0x1, RZ ;  /* 0xffffffff00027810 */ /* 0x000fe20007ffe0ff */
[----:B------:R-:W-:-:S10]  /*5db0*/  IMAD.MOV.U32 R4, RZ, RZ, c[0x0][0x32c] ;  /* 0x0000cb00ff047624 */ /* 0x000fd400078e00ff */
[----:B------:R-:W-:Y:S05]  /*5dc0*/  @P0 BRA `(.L_x_602) ;  /* 0x0000006000000947 */ /* 0x000fea0003800000 */
[----:B------:R-:W-:Y:S01]  /*5dd0*/  ISETP.NE.AND P0, PT, R4, 0x1, PT ;  /* 0x000000010400780c */ /* 0x000fe20003f05270 */
[----:B------:R-:W-:-:S12]  /*5de0*/  IMAD.MOV R0, RZ, RZ, -R0 ;  /* 0x000000ffff007224 */ /* 0x000fd800078e0a00 */
[----:B------:R-:W-:-:S05]  /*5df0*/  @P0 IMAD.HI.U32 R2, R0, c[0x0][0x330], RZ ;  /* 0x0000cc0000020a27 */ /* 0x000fca00078e00ff */
[----:B------:R-:W-:-:S04]  /*5e00*/  @P0 SHF.R.U32.HI R0, RZ, c[0x0][0x334], R2 ;  /* 0x0000cd00ff000a19 */ /* 0x000fc80000011602 */
[----:B------:R-:W-:Y:S01]  /*5e10*/  LOP3.LUT R2, RZ, R0, RZ, 0x33, !PT ;  /* 0x00000000ff027212 */ /* 0x000fe200078e33ff */
[----:B------:R-:W-:Y:S05]  /*5e20*/  BRA `(.L_x_603) ;  /* 0x0000003000007947 */ /* 0x000fea0003800000 */
.L_x_602:
[----:B------:R-:W-:-:S13]  /*5e30*/  ISETP.NE.AND P0, PT, R4, 0x1, PT ;  /* 0x000000010400780c */ /* 0x000fda0003f05270 */
[----:B------:R-:W-:-:S05]  /*5e40*/  @P0 IMAD.HI.U32 R0, R2, c[0x0][0x330], RZ ;  /* 0x0000cc0002000a27 */ /* 0x000fca00078e00ff */
[----:B------:R-:W-:Y:S02]  /*5e50*/  @P0 SHF.R.U32.HI R2, RZ, c[0x0][0x334], R0 ;  /* 0x0000cd00ff020a19 */ /* 0x000fe40000011600 */
.L_x_603:
[----:B------:R-:W-:Y:S05]  /*5e60*/  BSYNC B0 ;  /* 0x0000000000007941 */ /* 0x000fea0003800000 */
.L_x_601:
[----:B------:R-:W-:-:S05]  /*5e70*/  IMAD R2, R2, R4, c[0x0][0x32c] ;  /* 0x0000cb0002027624 */ /* 0x000fca00078e0204 */
[----:B------:R-:W-:-:S04]  /*5e80*/  IMNMX R3, R3, R2, PT ;  /* 0x0000000203037217 */ /* 0x000fc80003800200 */
.L_x_600:
[----:B------:R-:W-:Y:S01]  /*5e90*/  IADD3 R3, R3, 0x1f, RZ ;  /* 0x0000001f03037810 */ /* 0x000fe20007ffe0ff */
[----:B------:R-:W-:-:S03]  /*5ea0*/  @P3 IMAD.HI.U32 R2, R225, c[0x0][0x2c8], RZ ;  /* 0x0000b200e1023a27 */ /* 0x000fc600078e00ff */
[----:B------:R-:W-:Y:S01]  /*5eb0*/  SHF.R.S32.HI R4, RZ, 0x1f, R3 ;  /* 0x0000001fff047819 */ /* 0x000fe20000011403 */
[----:B------:R-:W-:Y:S01]  /*5ec0*/  IMAD.MOV.U32 R0, RZ, RZ, R225 ;  /* 0x000000ffff007224 */ /* 0x000fe200078e00e1 */
[----:B------:R-:W-:Y:S02]  /*5ed0*/  @P3 SHF.R.U32.HI R0, RZ, c[0x0][0x2cc], R2 ;  /* 0x0000b300ff003a19 */ /* 0x000fe40000011602 */
        /* <DEDUP_REMOVED lines=16> */
.L_x_606:
[----:B------:R-:W-:-:S04]  /*5fe0*/  MOV R3, c[0x0][0x32c] ;  /* 0x0000cb0000037a02 */ /* 0x000fc80000000f00 */
[----:B------:R-:W-:-:S13]  /*5ff0*/  ISETP.NE.AND P0, PT, R3, 0x1, PT ;  /* 0x000000010300780c */ /* 0x000fda0003f05270 */
[----:B------:R-:W-:-:S05]  /*6000*/  @P0 IMAD.HI.U32 R3, R0, c[0x0][0x330], RZ ;  /* 0x0000cc0000030a27 */ /* 0x000fca00078e00ff */
[----:B------:R-:W-:Y:S02]  /*6010*/  @P0 SHF.R.U32.HI R0, RZ, c[0x0][0x334], R3 ;  /* 0x0000cd00ff000a19 */ /* 0x000fe40000011603 */
.L_x_607:
[----:B------:R-:W-:Y:S05]  /*6020*/  BSYNC B0 ;  /* 0x0000000000007941 */ /* 0x000fea0003800000 */
.L_x_605:
[----:B------:R-:W-:-:S05]  /*6030*/  IMAD R0, R0, c[0x0][0x32c], RZ ;  /* 0x0000cb0000007a24 */ /* 0x000fca00078e02ff */
[----:B------:R-:W-:-:S04]  /*6040*/  IMNMX R2, R2, R0, !PT ;  /* 0x0000000002027217 */ /* 0x000fc80007800200 */
.L_x_604:
[----:B------:R-:W-:Y:S01]  /*6050*/  SHF.R.S32.HI R0, RZ, 0x1f, R2 ;  /* 0x0000001fff007819 */ /* 0x000fe20000011402 */
[----:B------:R-:W-:Y:S03]  /*6060*/  BSSY B0, `(.L_x_608) ;  /* 0x0000025000007945 */ /* 0x000fe60003800000 */
[----:B------:R-:W-:-:S04]  /*6070*/  LEA.HI R0, R0, R2, RZ, 0x5 ;  /* 0x0000000200007211 */ /* 0x000fc800078f28ff */
[----:B------:R-:W-:-:S04]  /*6080*/  SHF.R.S32.HI R0, RZ, 0x5, R0 ;  /* 0x00000005ff007819 */ /* 0x000fc80000011400 */
[----:B------:R-:W-:Y:S01]  /*6090*/  IMNMX R5, RZ, R0, !PT ;  /* 0x00000000ff057217 */ /* 0x000fe20007800200 */
[----:B------:R-:W-:-:S03]  /*60a0*/  IMAD.MOV.U32 R0, RZ, RZ, RZ ;  /* 0x000000ffff007224 */ /* 0x000fc600078e00ff */
[----:B------:R-:W-:-:S13]  /*60b0*/  ISETP.GT.AND P0, PT, R7, R5, PT ;  /* 0x000000050700720c */ /* 0x000fda0003f04270 */
        /* <DEDUP_REMOVED lines=31> */
.L_x_609:
[----:B------:R-:W-:Y:S05]  /*62b0*/  BSYNC B0 ;  /* 0x0000000000007941 */ /* 0x000fea0003800000 */
.L_x_608:
[----:B------:R-:W-:Y:S01]  /*62c0*/  IMAD R209, R248, R0, R5 ;  /* 0x00000000f8d17224 */ /* 0x000fe200078e0205 */
        /* <DEDUP_REMOVED lines=75> */
[----:B------:R1:W2:Y:S01]  /*6780*/  @P1 LDG.E R19, [R2.64] ;  /* 0x0000000602131981 */ /* 0x0002a2000c1e1900 */
[----:B------:R-:W-:Y:S01]  /*6790*/  SHF.R.S32.HI R0, RZ, 0x1f, R115 ;  /* 0x0000001fff007819 */ /* 0x000fe20000011473 */
[----:B------:R-:W-:Y:S01]  /*67a0*/  IMAD R5, R237, 0x20, R214 ;  /* 0x00000020ed057824 */ /* 0x000fe200078e02d6 */
[----:B------:R-:W-:Y:S01]  /*67b0*/  ISETP.NE.U32.AND P0, PT, RZ, c[0x0][0x348], PT ;  /* 0x0000d200ff007a0c */ /* 0x000fe20003f05070 */
[----:B------:R-:W-:Y:S01]  /*67c0*/  IMAD.MOV.U32 R14, RZ, RZ, R136 ;  /* 0x000000ffff0e7224 */ /* 0x000fe200078e0088 */
[----:B------:R-:W-:Y:S01]  /*67d0*/  SHF.R.S32.HI R18, RZ, 0x1f, R235 ;  /* 0x0000001fff127819 */ /* 0x000fe200000114eb */
[----:B------:R-:W-:Y:S01]  /*67e0*/  IMAD R0, R0, c[0x0][0x178], RZ ;  /* 0x00005e0000007a24 */ /* 0x000fe200078e02ff */
[----:B------:R-:W-:Y:S01]  /*67f0*/  ISETP.NE.AND.EX P0, PT, RZ, c[0x0][0x34c], PT, P0 ;  /* 0x0000d300ff007a0c */ /* 0x000fe20003f05300 */
[----:B------:R-:W-:Y:S01]  /*6800*/  IMAD.IADD R5, R225, 0x1, R5 ;  /* 0x00000001e1057824 */ /* 0x000fe200078e0205 */
[----:B------:R-:W-:Y:S01]  /*6810*/  SHF.R.S32.HI R9, RZ, 0x1f, R214 ;  /* 0x0000001fff097819 */ /* 0x000fe200000114d6 */
[----:B------:R-:W-:Y:S01]  /*6820*/  IMAD R0, R115, c[0x0][0x17c], R0 ;  /* 0x00005f0073007a24 */ /* 0x000fe200078e0200 */
[----:B------:R-:W-:Y:S01]  /*6830*/  SEL R6, R18, RZ, !P0 ;  /* 0x000000ff12067207 */ /* 0x000fe20004000000 */
[----:B------:R-:W-:Y:S01]  /*6840*/  @P3 IMAD.HI.U32 R7, R5, c[0x0][0x2c8], RZ ;  /* 0x0000b20005073a27 */ /* 0x000fe200078e00ff */
[----:B------:R-:W-:-:S02]  /*6850*/  SEL R4, R235, RZ, !P0 ;  /* 0x000000ffeb047207 */ /* 0x000fc40004000000 */
[----:B------:R-:W-:Y:S01]  /*6860*/  ISETP.GE.AND P6, PT, R138, c[0x0][0x1d4], PT ;  /* 0x000075008a007a0c */ /* 0x000fe20003fc6270 */
[----:B------:R-:W-:Y:S01]  /*6870*/  IMAD R6, R6, c[0x0][0x1c0], RZ ;  /* 0x0000700006067a24 */ /* 0x000fe200078e02ff */
[----:B------:R-:W-:Y:S02]  /*6880*/  SHF.R.S32.HI R15, RZ, 0x1f, R136 ;  /* 0x0000001fff0f7819 */ /* 0x000fe40000011488 */
[----:B------:R-:W-:Y:S01]  /*6890*/  ISETP.GE.AND P2, PT, R136, c[0x0][0x1d4], PT ;  /* 0x0000750088007a0c */ /* 0x000fe20003f46270 */
[----:B------:R-:W-:Y:S01]  /*68a0*/  IMAD R6, R4, c[0x0][0x1c4], R6 ;  /* 0x0000710004067a24 */ /* 0x000fe200078e0206 */
[----:B------:R-:W-:Y:S02]  /*68b0*/  ISETP.GE.AND P5, PT, R216, c[0x0][0x1d4], PT ;  /* 0x00007500d8007a0c */ /* 0x000fe40003fa6270 */
[----:B------:R-:W-:Y:S01]  /*68c0*/  ISETP.GE.AND P4, PT, R217, c[0x0][0x1d4], PT ;  /* 0x00007500d9007a0c */ /* 0x000fe20003f86270 */
[----:B-1----:R-:W-:Y:S01]  /*68d0*/  IMAD.WIDE.U32 R2, R115, c[0x0][0x178], RZ ;  /* 0x00005e0073027a25 */ /* 0x002fe200078e00ff */
[----:B------:R-:W-:-:S02]  /*68e0*/  LOP3.LUT R215, R215, 0xfffffffe, RZ, 0xc0, !PT ;  /* 0xfffffffed7d77812 */ /* 0x000fc400078ec0ff */
[----:B------:R-:W-:Y:S02]  /*68f0*/  IADD3 R108, R236, -0x1, RZ ;  /* 0xffffffffec6c7810 */ /* 0x000fe40007ffe0ff */
[----:B------:R-:W-:Y:S01]  /*6900*/  IADD3 R3, R3, R0, RZ ;  /* 0x0000000003037210 */ /* 0x000fe20007ffe0ff */
[----:B------:R-:W-:Y:S01]  /*6910*/  IMAD.MOV.U32 R0, RZ, RZ, R5 ;  /* 0x000000ffff007224 */ /* 0x000fe200078e0005 */
[----:B------:R-:W-:Y:S02]  /*6920*/  @P3 SHF.R.U32.HI R0, RZ, c[0x0][0x2cc], R7 ;  /* 0x0000b300ff003a19 */ /* 0x000fe40000011607 */
[----:B------:R-:W-:Y:S01]  /*6930*/  @P2 LOP3.LUT R215, R215, 0x1, RZ, 0xfc, !PT ;  /* 0x00000001d7d72812 */ /* 0x000fe200078efcff */
[C---:B------:R-:W-:Y:S01]  /*6940*/  IMAD.WIDE.U32 R2, R227.reuse, c[0x0][0x1b8], R2 ;  /* 0x00006e00e3027a25 */ /* 0x040fe200078e0002 */
[----:B------:R-:W-:Y:S02]  /*6950*/  SHF.R.S32.HI R8, RZ, 0x1f, R0 ;  /* 0x0000001fff087819 */ /* 0x000fe40000011400 */
[----:B------:R-:W-:Y:S01]  /*6960*/  IADD3 R7, -R0, RZ, RZ ;  /* 0x000000ff00077210 */ /* 0x000fe20007ffe1ff */
[----:B------:R-:W-:Y:S01]  /*6970*/  IMAD R3, R227, c[0x0][0x1bc], R3 ;  /* 0x00006f00e3037a24 */ /* 0x000fe200078e0203 */
[----:B------:R-:W-:Y:S01]  /*6980*/  LOP3.LUT R215, R215, 0xfffffffd, RZ, 0xc0, !PT ;  /* 0xfffffffdd7d77812 */ /* 0x000fe200078ec0ff */
[----:B------:R-:W-:Y:S01]  /*6990*/  IMAD R8, R8, c[0x0][0x1b0], RZ ;  /* 0x00006c0008087a24 */ /* 0x000fe200078e02ff */
[----:B------:R-:W-:Y:S01]  /*69a0*/  ISETP.GE.AND P3, PT, R138, c[0x0][0x198], PT ;  /* 0x000066008a007a0c */ /* 0x000fe20003f66270 */
[----:B------:R-:W-:Y:S01]  /*69b0*/  IMAD.WIDE.U32 R2, R4, c[0x0][0x1c0], R2 ;  /* 0x0000700004027a25 */ /* 0x000fe200078e0002 */
[----:B------:R-:W-:-:S03]  /*69c0*/  IADD3 R4, P0, R214, R11, RZ ;  /* 0x0000000bd6047210 */ /* 0x000fc60007f1e0ff */
[----:B------:R-:W-:Y:S01]  /*69d0*/  IMAD.IADD R3, R3, 0x1, R6 ;  /* 0x0000000103037824 */ /* 0x000fe200078e0206 */
[----:B------:R-:W-:Y:S01]  /*69e0*/  LEA.HI.X.SX32 R6, R11, R9, 0x1, P0 ;  /* 0x000000090b067211 */ /* 0x000fe200000f0eff */
[----:B------:R-:W-:Y:S02]  /*69f0*/  IMAD R5, R7, c[0x0][0x2c4], R5 ;  /* 0x0000b10007057a24 */ /* 0x000fe400078e0205 */
[C---:B------:R-:W-:Y:S02]  /*6a00*/  IMAD R12, R0.reuse, c[0x0][0x1b4], R8 ;  /* 0x00006d00000c7a24 */ /* 0x040fe400078e0208 */
[----:B------:R-:W-:Y:S01]  /*6a10*/  IMAD.WIDE.U32 R2, R0, c[0x0][0x1b0], R2 ;  /* 0x00006c0000027a25 */ /* 0x000fe200078e0002 */
[----:B------:R-:W-:-:S03]  /*6a20*/  SHF.R.S32.HI R11, RZ, 0x1f, R5 ;  /* 0x0000001fff0b7819 */ /* 0x000fc60000011405 */
[C---:B------:R-:W-:Y:S01]  /*6a30*/  IMAD R0, R6.reuse, c[0x0][0x1e0], RZ ;  /* 0x0000780006007a24 */ /* 0x040fe200078e02ff */
[----:B------:R-:W-:Y:S01]  /*6a40*/  IADD3 R3, R3, R12, RZ ;  /* 0x0000000c03037210 */ /* 0x000fe20007ffe0ff */
[----:B------:R-:W-:Y:S02]  /*6a50*/  IMAD R10, R6, c[0x0][0x208], RZ ;  /* 0x00008200060a7a24 */ /* 0x000fe400078e02ff */
[C---:B------:R-:W-:Y:S01]  /*6a60*/  IMAD R13, R4.reuse, c[0x0][0x1e4], R0 ;  /* 0x00007900040d7a24 */ /* 0x040fe200078e0200 */
[----:B------:R-:W-:Y:S01]  /*6a70*/  SEL R0, RZ, 0xffffffff, P6 ;  /* 0xffffffffff007807 */ /* 0x000fe20003000000 */
[----:B------:R-:W-:-:S04]  /*6a80*/  IMAD.WIDE.U32 R6, R4, c[0x0][0x1e0], R14 ;  /* 0x0000780004067a25 */ /* 0x000fc800078e000e */
[----:B------:R-:W-:-:S04]  /*6a90*/  IMAD.WIDE.U32 R8, R4, c[0x0][0x208], R14 ;  /* 0x0000820004087a25 */ /* 0x000fc800078e000e */
[----:B------:R-:W-:Y:S01]  /*6aa0*/  IMAD R12, R4, c[0x0][0x20c], R10 ;  /* 0x00008300040c7a24 */ /* 0x000fe200078e020a */
[----:B------:R-:W-:Y:S01]  /*6ab0*/  SEL R10, RZ, 0x1, P2 ;  /* 0x00000001ff0a7807 */ /* 0x000fe20001000000 */
[----:B------:R-:W-:Y:S01]  /*6ac0*/  IMAD R4, R11, c[0x0][0x1a8], RZ ;  /* 0x00006a000b047a24 */ /* 0x000fe200078e02ff */
[----:B------:R-:W-:Y:S01]  /*6ad0*/  ISETP.GE.AND P2, PT, R216, c[0x0][0x198], PT ;  /* 0x00006600d8007a0c */ /* 0x000fe20003f46270 */
[----:B------:R-:W-:Y:S02]  /*6ae0*/  IMAD.SHL.U32 R0, R0, 0x2, RZ ;  /* 0x0000000200007824 */ /* 0x000fe400078e00ff */
[C---:B------:R-:W-:Y:S02]  /*6af0*/  IMAD R4, R5.reuse, c[0x0][0x1ac], R4 ;  /* 0x00006b0005047a24 */ /* 0x040fe400078e0204 */
[----:B------:R-:W-:Y:S01]  /*6b00*/  IMAD.WIDE.U32 R2, R5, c[0x0][0x1a8], R2 ;  /* 0x00006a0005027a25 */ /* 0x000fe200078e0002 */
[----:B------:R-:W-:Y:S02]  /*6b10*/  LOP3.LUT R10, R0, 0x2, R10, 0xe2, !PT ;  /* 0x00000002000a7812 */ /* 0x000fe400078ee20a */
[----:B------:R-:W-:Y:S01]  /*6b20*/  IADD3 R5, R9, R12, RZ ;  /* 0x0000000c09057210 */ /* 0x000fe20007ffe0ff */
[----:B------:R-:W-:Y:S01]  /*6b30*/  IMAD.IADD R0, R3, 0x1, R4 ;  /* 0x0000000103007824 */ /* 0x000fe200078e0204 */
[C---:B------:R-:W-:Y:S01]  /*6b40*/  LEA R17, P0, R2.reuse, c[0x0][0x160], 0x1 ;  /* 0x0000580002117a11 */ /* 0x040fe200078008ff */
[----:B------:R-:W-:Y:S01]  /*6b50*/  IMAD.IADD R7, R7, 0x1, R13 ;  /* 0x0000000107077824 */ /* 0x000fe200078e020d */
[----:B------:R-:W-:Y:S01]  /*6b60*/  SEL R9, RZ, 0x4, P5 ;  /* 0x00000004ff097807 */ /* 0x000fe20002800000 */
[----:B------:R-:W-:Y:S01]  /*6b70*/  IMAD.MOV.U32 R4, RZ, RZ, R8 ;  /* 0x000000ffff047224 */ /* 0x000fe200078e0008 */
[----:B------:R-:W-:Y:S01]  /*6b80*/  LEA.HI.X R16, R2, c[0x0][0x164], R0, 0x1, P0 ;  /* 0x0000590002107a11 */ /* 0x000fe200000f0c00 */
[----:B------:R-:W-:Y:S01]  /*6b90*/  IMAD.WIDE.U32 R6, R227, c[0x0][0x1e8], R6 ;  /* 0x00007a00e3067a25 */ /* 0x000fe200078e0006 */
[----:B------:R-:W-:-:S02]  /*6ba0*/  ISETP.NE.U32.AND P0, PT, RZ, c[0x0][0x350], PT ;  /* 0x0000d400ff007a0c */ /* 0x000fc40003f05070 */
[----:B------:R-:W-:Y:S01]  /*6bb0*/  SEL R8, RZ, 0x8, P4 ;  /* 0x00000008ff087807 */ /* 0x000fe20002000000 */
[C---:B------:R-:W-:Y:S01]  /*6bc0*/  IMAD.WIDE.U32 R4, R227.reuse, c[0x0][0x210], R4 ;  /* 0x00008400e3047a25 */ /* 0x040fe200078e0004 */
[----:B------:R-:W-:Y:S02]  /*6bd0*/  ISETP.NE.AND.EX P0, PT, RZ, c[0x0][0x354], PT, P0 ;  /* 0x0000d500ff007a0c */ /* 0x000fe40003f05300 */
[----:B------:R-:W-:Y:S01]  /*6be0*/  LOP3.LUT R128, R8, R10, R9, 0xfe, !PT ;  /* 0x0000000a08807212 */ /* 0x000fe200078efe09 */
[C---:B------:R-:W-:Y:S01]  /*6bf0*/  IMAD R7, R227.reuse, c[0x0][0x1ec], R7 ;  /* 0x00007b00e3077a24 */ /* 0x040fe200078e0207 */
[----:B------:R-:W-:Y:S01]  /*6c00*/  IADD3 R13, R214, R225, RZ ;  /* 0x000000e1d60d7210 */ /* 0x000fe20007ffe0ff */
[----:B------:R-:W-:Y:S01]  /*6c10*/  IMAD R5, R227, c[0x0][0x214], R5 ;  /* 0x00008500e3057a24 */ /* 0x000fe200078e0205 */
[----:B--2---:R-:W-:Y:S01]  /*6c20*/  @P1 MOV R2, R19 ;  /* 0x0000001300021202 */ /* 0x004fe20000000f00 */
[----:B------:R-:W-:Y:S01]  /*6c30*/  @!P1 IMAD.MOV.U32 R2, RZ, RZ, R235 ;  /* 0x000000ffff029224 */ /* 0x000fe200078e00eb */
[----:B------:R-:W-:Y:S01]  /*6c40*/  @P1 SHF.R.S32.HI R3, RZ, 0x1f, R19 ;  /* 0x0000001fff031819 */ /* 0x000fe20000011413 */
[----:B------:R-:W-:Y:S01]  /*6c50*/  @!P1 IMAD.MOV.U32 R3, RZ, RZ, R18 ;  /* 0x000000ffff039224 */ /* 0x000fe200078e0012 */
[----:B------:R-:W-:-:S02]  /*6c60*/  ISETP.GE.AND P1, PT, R217, c[0x0][0x198], PT ;  /* 0x00006600d9007a0c */ /* 0x000fc40003f26270 */
[----:B------:R-:W-:Y:S02]  /*6c70*/  SEL R0, R2, RZ, !P0 ;  /* 0x000000ff02007207 */ /* 0x000fe40004000000 */
[----:B------:R-:W-:Y:S02]  /*6c80*/  SEL R2, R3, RZ, !P0 ;  /* 0x000000ff03027207 */ /* 0x000fe40004000000 */
[----:B------:R-:W-:Y:S01]  /*6c90*/  ISETP.GE.AND P0, PT, R136, c[0x0][0x198], PT ;  /* 0x0000660088007a0c */ /* 0x000fe20003f06270 */
[----:B------:R-:W-:-:S04]  /*6ca0*/  IMAD.WIDE.U32 R220, R0, c[0x0][0x1f0], R6 ;  /* 0x00007c0000dc7a25 */ /* 0x000fc800078e0006 */
[C---:B------:R-:W-:Y:S02]  /*6cb0*/  IMAD R8, R2.reuse, c[0x0][0x1f0], RZ ;  /* 0x00007c0002087a24 */ /* 0x040fe400078e02ff */
[----:B------:R-:W-:Y:S02]  /*6cc0*/  IMAD R3, R2, c[0x0][0x218], RZ ;  /* 0x0000860002037a24 */ /* 0x000fe400078e02ff */
[----:B------:R-:W-:-:S04]  /*6cd0*/  IMAD.WIDE.U32 R222, R0, c[0x0][0x218], R4 ;  /* 0x0000860000de7a25 */ /* 0x000fc800078e0004 */
[C---:B------:R-:W-:Y:S01]  /*6ce0*/  IMAD R2, R0.reuse, c[0x0][0x1f4], R8 ;  /* 0x00007d0000027a24 */ /* 0x040fe200078e0208 */
[----:B------:R-:W-:Y:S01]  /*6cf0*/  @P0 LOP3.LUT R215, R215, 0x2, RZ, 0xfc, !PT ;  /* 0x00000002d7d70812 */ /* 0x000fe200078efcff */
[----:B------:R-:W-:Y:S02]  /*6d00*/  IMAD R0, R0, c[0x0][0x21c], R3 ;  /* 0x0000870000007a24 */ /* 0x000fe400078e0203 */
[----:B------:R-:W-:-:S03]  /*6d10*/  IMAD.IADD R219, R221, 0x1, R2 ;  /* 0x00000001dddb7824 */ /* 0x000fc600078e0202 */
[----:B------:R-:W-:Y:S01]  /*6d20*/  IADD3 R224, R223, R0, RZ ;  /* 0x00000000dfe07210 */ /* 0x000fe20007ffe0ff */
[----:B------:R-:W-:Y:S05]  /*6d30*/  BRA.DIV ~URZ, `(.L_x_611) ;  /* 0x00018a027f007947 */ /* 0x000fea000b800000 */
[----:B------:R1:W2:Y:S02]  /*6d40*/  SHFL.IDX PT, R10, R16, RZ, 0x181f ;  /* 0x00181fff100a7589 */ /* 0x0002a400000e0000 */
.L_x_794:
[----:B------:R-:W-:Y:S05]  /*6d50*/  BRA.DIV ~URZ, `(.L_x_612) ;  /* 0x00018a527f007947 */ /* 0x000fea000b800000 */
[----:B------:R3:W4:Y:S02]  /*6d60*/  SHFL.IDX PT, R2, R17, RZ, 0x181f ;  /* 0x00181fff11027589 */ /* 0x00072400000e0000 */
.L_x_795:
[----:B------:R-:W-:Y:S01]  /*6d70*/  IMAD R43, R213, c[0x0][0x2c4], RZ ;  /* 0x0000b100d52b7a24 */ /* 0x000fe200078e02ff */
[----:B------:R-:W-:Y:S01]  /*6d80*/  SHF.R.S32.HI R91, RZ, 0x1f, R138 ;  /* 0x0000001fff5b7819 */ /* 0x000fe2000001148a */
[----:B------:R-:W-:Y:S01]  /*6d90*/  BSSY B0, `(.L_x_613) ;  /* 0x000001a000007945 */ /* 0x000fe20003800000 */
[----:B------:R-:W-:Y:S02]  /*6da0*/  LOP3.LUT R215, R215, 0xfffffff7, RZ, 0xc0, !PT ;  /* 0xfffffff7d7d77812 */ /* 0x000fe400078ec0ff */
[----:B------:R-:W-:Y:S02]  /*6db0*/  ISETP.GE.AND P0, PT, R13, R43, PT ;  /* 0x0000002b0d00720c */ /* 0x000fe40003f06270 */
[----:B------:R-:W-:Y:S02]  /*6dc0*/  LEA.HI R89, R91, R138, RZ, 0x3 ;  /* 0x0000008a5b597211 */ /* 0x000fe400078f18ff */
[----:B------:R-:W-:-:S02]  /*6dd0*/  SHF.R.S32.HI R12, RZ, 0x1f, R217 ;  /* 0x0000001fff0c7819 */ /* 0x000fc400000114d9 */
[----:B------:R-:W-:Y:S02]  /*6de0*/  LOP3.LUT R0, R89, 0xfffffff8, RZ, 0xc0, !PT ;  /* 0xfffffff859007812 */ /* 0x000fe400078ec0ff */
[----:B------:R-:W-:Y:S02]  /*6df0*/  SHF.R.S32.HI R11, RZ, 0x1f, R216 ;  /* 0x0000001fff0b7819 */ /* 0x000fe400000114d8 */
[----:B------:R-:W-:-:S03]  /*6e00*/  SHF.R.S32.HI R24, RZ, 0x1f, R0 ;  /* 0x0000001fff187819 */ /* 0x000fc60000011400 */
[----:B------:R-:W-:Y:S01]  /*6e10*/  @P0 LOP3.LUT R215, R215, 0x8, RZ, 0xfc, !PT ;  /* 0x00000008d7d70812 */ /* 0x000fe200078efcff */
[----:B------:R-:W-:Y:S05]  /*6e20*/  @P0 BRA `(.L_x_614) ;  /* 0x0000010000000947 */ /* 0x000fea0003800000 */
[----:B----4-:R-:W-:-:S04]  /*6e30*/  LEA R8, P0, R136, R2, 0x1 ;  /* 0x0000000288087211 */ /* 0x010fc800078008ff */
[----:B--2---:R-:W-:Y:S02]  /*6e40*/  LEA.HI.X R9, R136, R10, R15, 0x1, P0 ;  /* 0x0000000a88097211 */ /* 0x004fe400000f0c0f */
[----:B------:R-:W-:-:S04]  /*6e50*/  LEA R6, P0, R0, R2, 0x1 ;  /* 0x0000000200067211 */ /* 0x000fc800078008ff */
[----:B------:R-:W-:Y:S02]  /*6e60*/  LEA.HI.X R7, R0, R10, R24, 0x1, P0 ;  /* 0x0000000a00077211 */ /* 0x000fe400000f0c18 */
[----:B------:R-:W-:-:S04]  /*6e70*/  LEA R4, P0, R216, R2, 0x1 ;  /* 0x00000002d8047211 */ /* 0x000fc800078008ff */
[----:B------:R-:W-:Y:S02]  /*6e80*/  LEA.HI.X R5, R216, R10, R11, 0x1, P0 ;  /* 0x0000000ad8057211 */ /* 0x000fe400000f0c0b */
[----:B------:R-:W-:-:S04]  /*6e90*/  LEA R2, P0, R217, R2, 0x1 ;  /* 0x00000002d9027211 */ /* 0x000fc800078008ff */
[----:B------:R-:W-:Y:S02]  /*6ea0*/  LEA.HI.X R3, R217, R10, R12, 0x1, P0 ;  /* 0x0000000ad9037211 */ /* 0x000fe400000f0c0c */
[----:B------:R-:W-:-:S13]  /*6eb0*/  LOP3.LUT P0, RZ, R215, 0x2, RZ, 0xc0, !PT ;  /* 0x00000002d7ff7812 */ /* 0x000fda000780c0ff */
[----:B------:R-:W-:Y:S01]  /*6ec0*/  @!PT LDS RZ, [RZ] ;  /* 0x00000000fffff984 */ /* 0x000fe20000000800 */
[----:B------:R-:W-:Y:S01]  /*6ed0*/  @!PT LDS RZ, [RZ] ;  /* 0x00000000fffff984 */ /* 0x000fe20000000800 */
[----:B------:R-:W-:Y:S01]  /*6ee0*/  @!PT LDS RZ, [RZ] ;  /* 0x00000000fffff984 */ /* 0x000fe20000000800 */
[----:B------:R2:W-:Y:S04]  /*6ef0*/  LDGSTS.E.BYPASS.LTC128B.128 [R196+0x10080], [R8.64], !P0 ;  /* 0x1008000008c47fae */ /* 0x0005e8000c101d46 */
[----:B------:R2:W-:Y:S04]  /*6f00*/  LDGSTS.E.BYPASS.LTC128B.128 [R196+0x14080], [R6.64], !P3 ;  /* 0x1408000006c47fae */ /* 0x0005e8000d901d46 */
[----:B------:R2:W-:Y:S04]  /*6f10*/  LDGSTS.E.BYPASS.LTC128B.128 [R196+0x18080], [R4.64], !P2 ;  /* 0x1808000004c47fae */ /* 0x0005e8000d101d46 */
[----:B------:R2:W-:Y:S02]  /*6f20*/  LDGSTS.E.BYPASS.LTC128B.128 [R196+0x1c080], [R2.64], !P1 ;  /* 0x1c08000002c47fae */ /* 0x0005e4000c901d46 */
.L_x_614:
[----:B------:R-:W-:Y:S05]  /*6f30*/  BSYNC B0 ;  /* 0x0000000000007941 */ /* 0x000fea0003800000 */
.L_x_613:
[----:B------:R-:W-:Y:S05]  /*6f40*/  BRA.DIV ~URZ, `(.L_x_615) ;  /* 0x000188d27f007947 */ /* 0x000fea000b800000 */
[----:B--2---:R2:W1:Y:S04]  /*6f50*/  SHFL.IDX PT, R10, R16, 0x1, 0x181f ;  /* 0x00381f00100a7f89 */ /* 0x00446800000e0000 */
[----:B----4-:R2:W4:Y:S02]  /*6f60*/  SHFL.IDX PT, R2, R17, 0x1, 0x181f ;  /* 0x00381f0011027f89 */ /* 0x01052400000e0000 */
.L_x_796:
[----:B------:R-:W-:Y:S01]  /*6f70*/  IADD3 R3, R13, 0x20, RZ ;  /* 0x000000200d037810 */ /* 0x000fe20007ffe0ff */
[----:B------:R-:W-:Y:S01]  /*6f80*/  BSSY B0, `(.L_x_616) ;  /* 0x0000015000007945 */ /* 0x000fe20003800000 */
[----:B------:R-:W-:-:S02]  /*6f90*/  LOP3.LUT R215, R215, 0xffffffef, RZ, 0xc0, !PT ;  /* 0xffffffefd7d77812 */ /* 0x000fc400078ec0ff */
[----:B------:R-:W-:-:S13]  /*6fa0*/  ISETP.GE.AND P0, PT, R3, R43, PT ;  /* 0x0000002b0300720c */ /* 0x000fda0003f06270 */
[----:B------:R-:W-:Y:S01]  /*6fb0*/  @P0 LOP3.LUT R215, R215, 0x10, RZ, 0xfc, !PT ;  /* 0x00000010d7d70812 */ /* 0x000fe200078efcff */
[----:B------:R-:W-:Y:S05]  /*6fc0*/  @P0 BRA `(.L_x_617) ;  /* 0x0000010000000947 */ /* 0x000fea0003800000 */
[----:B----4-:R-:W-:-:S04]  /*6fd0*/  LEA R8, P0, R136, R2, 0x1 ;  /* 0x0000000288087211 */ /* 0x010fc800078008ff */
[----:B-1----:R-:W-:Y:S02]  /*6fe0*/  LEA.HI.X R9, R136, R10, R15, 0x1, P0 ;  /* 0x0000000a88097211 */ /* 0x002fe400000f0c0f */
        /* <DEDUP_REMOVED lines=14> */
.L_x_617:
[----:B------:R-:W-:Y:S05]  /*70d0*/  BSYNC B0 ;  /* 0x0000000000007941 */ /* 0x000fea0003800000 */
.L_x_616:
[----:B------:R-:W-:Y:S05]  /*70e0*/  BRA.DIV ~URZ, `(.L_x_618) ;  /* 0x000188027f007947 */ /* 0x000fea000b800000 */
[----:B-1----:R1:W2:Y:S02]  /*70f0*/  SHFL.IDX PT, R10, R16, 0x2, 0x181f ;  /* 0x00581f00100a7f89 */ /* 0x0022a400000e0000 */
.L_x_797:
[----:B------:R-:W-:Y:S05]  /*7100*/  BRA.DIV ~URZ, `(.L_x_619) ;  /* 0x000188527f007947 */ /* 0x000fea000b800000 */
[----:B----4-:R4:W1:Y:S02]  /*7110*/  SHFL.IDX PT, R2, R17, 0x2, 0x181f ;  /* 0x00581f0011027f89 */ /* 0x01086400000e0000 */
.L_x_798:
[----:B------:R-:W-:Y:S01]  /*7120*/  IADD3 R3, R13, 0x40, RZ ;  /* 0x000000400d037810 */ /* 0x000fe20007ffe0ff */
[----:B------:R-:W-:Y:S01]  /*7130*/  BSSY B0, `(.L_x_620) ;  /* 0x0000015000007945 */ /* 0x000fe20003800000 */
[----:B------:R-:W-:-:S02]  /*7140*/  LOP3.LUT R215, R215, 0xffffff7f, RZ, 0xc0, !PT ;  /* 0xffffff7fd7d77812 */ /* 0x000fc400078ec0ff */
[----:B------:R-:W-:-:S13]  /*7150*/  ISETP.GE.AND P0, PT, R3, R43, PT ;  /* 0x0000002b0300720c */ /* 0x000fda0003f06270 */
[----:B------:R-:W-:Y:S01]  /*7160*/  @P0 LOP3.LUT R215, R215, 0x80, RZ, 0xfc, !PT ;  /* 0x00000080d7d70812 */ /* 0x000fe200078efcff */
[----:B------:R-:W-:Y:S05]  /*7170*/  @P0 BRA `(.L_x_621) ;  /* 0x0000010000000947 */ /* 0x000fea0003800000 */
[----:B-1----:R-:W-:-:S04]  /*7180*/  LEA R8, P0, R136, R2, 0x1 ;  /* 0x0000000288087211 */ /* 0x002fc800078008ff */
        /* <DEDUP_REMOVED lines=15> */
.L_x_621:
[----:B------:R-:W-:Y:S05]  /*7280*/  BSYNC B0 ;  /* 0x0000000000007941 */ /* 0x000fea0003800000 */
.L_x_620:
[----:B------:R-:W-:Y:S05]  /*7290*/  BRA.DIV ~URZ, `(.L_x_622) ;  /* 0x000187327f007947 */ /* 0x000fea000b800000 */
[----:B--2---:R2:W3:Y:S04]  /*72a0*/  SHFL.IDX PT, R10, R16, 0x3, 0x181f ;  /* 0x00781f00100a7f89 */ /* 0x0044e800000e0000 */
[----:B-1----:R2:W1:Y:S02]  /*72b0*/  SHFL.IDX PT, R2, R17, 0x3, 0x181f ;  /* 0x00781f0011027f89 */ /* 0x00246400000e0000 */
.L_x_799:
[----:B------:R-:W-:Y:S01]  /*72c0*/  IADD3 R3, R13, 0x60, RZ ;  /* 0x000000600d037810 */ /* 0x000fe20007ffe0ff */
[----:B------:R-:W-:Y:S01]  /*72d0*/  IMAD.SHL.U32 R126, R108, 0x20, RZ ;  /* 0x000000206c7e7824 */ /* 0x000fe200078e00ff */
[----:B--2---:R-:W-:-:S02]  /*72e0*/  P2R R16, PR, RZ, 0x10 ;  /* 0x00000010ff107803 */ /* 0x004fc40000000000 */
[----:B------:R-:W-:Y:S02]  /*72f0*/  ISETP.GE.AND P4, PT, R3, R43, PT ;  /* 0x0000002b0300720c */ /* 0x000fe40003f86270 */
[----:B------:R-:W-:Y:S02]  /*7300*/  SHF.R.S32.HI R133, RZ, 0x1f, R108 ;  /* 0x0000001fff857819 */ /* 0x000fe4000001146c */
[----:B------:R-:W-:-:S09]  /*7310*/  P2R R80, PR, RZ, 0x10 ;  /* 0x00000010ff507803 */ /* 0x000fd20000000000 */
[----:B-1----:R-:W-:-:S04]  /*7320*/  @!P4 LEA R4, P0, R216, R2, 0x1 ;  /* 0x00000002d804c211 */ /* 0x002fc800078008ff */
[----:B---3--:R-:W-:Y:S02]  /*7330*/  @!P4 LEA.HI.X R5, R216, R10, R11, 0x1, P0 ;  /* 0x0000000ad805c211 */ /* 0x008fe400000f0c0b */
[----:B------:R-:W-:-:S04]  /*7340*/  @!P4 LEA R8, P0, R136, R2, 0x1 ;  /* 0x000000028808c211 */ /* 0x000fc800078008ff */
[----:B------:R-:W-:Y:S02]  /*7350*/  @!P4 LEA.HI.X R9, R136, R10, R15, 0x1, P0 ;  /* 0x0000000a8809c211 */ /* 0x000fe400000f0c0f */
[----:B------:R-:W-:-:S04]  /*7360*/  @!P4 LEA R6, P0, R0, R2, 0x1 ;  /* 0x000000020006c211 */ /* 0x000fc800078008ff */
[----:B------:R-:W-:Y:S02]  /*7370*/  @!P4 LEA.HI.X R7, R0, R10, R24, 0x1, P0 ;  /* 0x0000000a0007c211 */ /* 0x000fe400000f0c18 */
[----:B------:R-:W-:-:S04]  /*7380*/  @!P4 LEA R2, P0, R217, R2, 0x1 ;  /* 0x00000002d902c211 */ /* 0x000fc800078008ff */
[----:B------:R-:W-:Y:S02]  /*7390*/  @!P4 LEA.HI.X R3, R217, R10, R12, 0x1, P0 ;  /* 0x0000000ad903c211 */ /* 0x000fe400000f0c0c */
[----:B------:R-:W-:-:S13]  /*73a0*/  LOP3.LUT P0, RZ, R215, 0x2, RZ, 0xc0, !PT ;  /* 0x00000002d7ff7812 */ /* 0x000fda000780c0ff */
[----:B------:R-:W-:Y:S01]  /*73b0*/  @!PT LDS RZ, [RZ] ;  /* 0x00000000fffff984 */ /* 0x000fe20000000800 */
[----:B------:R-:W-:Y:S01]  /*73c0*/  @!PT LDS RZ, [RZ] ;  /* 0x00000000fffff984 */ /* 0x000fe20000000800 */
[----:B------:R-:W-:Y:S01]  /*73d0*/  @!PT LDS RZ, [RZ] ;  /* 0x00000000fffff984 */ /* 0x000fe20000000800 */
[----:B------:R1:W-:Y:S04]  /*73e0*/  @!P4 LDGSTS.E.BYPASS.LTC128B.128 [R218+0x13080], [R8.64], !P0 ;  /* 0x1308000008dacfae */ /* 0x0003e8000c101d46 */
[----:B------:R1:W-:Y:S04]  /*73f0*/  @!P4 LDGSTS.E.BYPASS.LTC128B.128 [R218+0x17080], [R6.64], !P3 ;  /* 0x1708000006dacfae */ /* 0x0003e8000d901d46 */
[----:B------:R1:W-:Y:S04]  /*7400*/  @!P4 LDGSTS.E.BYPASS.LTC128B.128 [R218+0x1b080], [R4.64], !P2 ;  /* 0x1b08000004dacfae */ /* 0x0003e8000d101d46 */
[----:B------:R2:W-:Y:S01]  /*7410*/  @!P4 LDGSTS.E.BYPASS.LTC128B.128 [R218+0x1f080], [R2.64], !P1 ;  /* 0x1f08000002dacfae */ /* 0x0005e2000c901d46 */
[----:B------:R-:W-:-:S03]  /*7420*/  ISETP.NE.AND P4, PT, R16, RZ, PT ;  /* 0x000000ff1000720c */ /* 0x000fc60003f85270 */
[----:B------:R-:W0:Y:S01]  /*7430*/  LDGDEPBAR ;  /* 0x00000000000079af */ /* 0x000e220000000000 */
[----:B------:R-:W-:Y:S01]  /*7440*/  WARPSYNC 0xffffffff ;  /* 0xffffffff00007948 */ /* 0x000fe20003800000 */
[----:B------:R-:W-:Y:S01]  /*7450*/  BSSY B0, `(.L_x_623) ;  /* 0x0000015000007945 */ /* 0x000fe20003800000 */
[----:B--2---:R-:W-:Y:S01]  /*7460*/  IADD3 R2, -R126, R212, -R214 ;  /* 0x000000d47e027210 */ /* 0x004fe20007ffe9d6 */
[----:B------:R-:W-:Y:S03]  /*7470*/  BAR.SYNC.DEFER_BLOCKING 0x0 ;  /* 0x0000000000007b1d */ /* 0x000fe60000010000 */
[----:B------:R-:W-:-:S13]  /*7480*/  ISETP.GE.AND P0, PT, R2, 0x1, PT ;  /* 0x000000010200780c */ /* 0x000fda0003f06270 */
[----:B------:R-:W-:Y:S05]  /*7490*/  @!P0 BRA `(.L_x_624) ;  /* 0x0000010000008947 */ /* 0x000fea0003800000 */
[----:B-1----:R-:W-:Y:S01]  /*74a0*/  IMAD R4, R133, c[0x0][0x1e0], RZ ;  /* 0x0000780085047a24 */ /* 0x002fe200078e02ff */
[----:B------:R-:W-:Y:S01]  /*74b0*/  LOP3.LUT P3, RZ, R215, 0x1, RZ, 0xc0, !PT ;  /* 0x00000001d7ff7812 */ /* 0x000fe2000786c0ff */
[----:B------:R-:W-:-:S04]  /*74c0*/  IMAD.WIDE.U32 R2, R108, c[0x0][0x1e0], RZ ;  /* 0x000078006c027a25 */ /* 0x000fc800078e00ff */
[----:B------:R-:W-:-:S04]  /*74d0*/  IMAD R4, R108, c[0x0][0x1e4], R4 ;  /* 0x000079006c047a24 */ /* 0x000fc800078e0204 */
[----:B------:R-:W-:Y:S01]  /*74e0*/  IMAD.IADD R4, R3, 0x1, R4 ;  /* 0x0000000103047824 */ /* 0x000fe200078e0204 */
[----:B------:R-:W-:-:S04]  /*74f0*/  LEA R3, P0, R2, R220, 0x5 ;  /* 0x000000dc02037211 */ /* 0x000fc800078028ff */
[----:B------:R-:W-:Y:S02]  /*7500*/  LEA.HI.X R4, R2, R219, R4, 0x5, P0 ;  /* 0x000000db02047211 */ /* 0x000fe400000f2c04 */
[----:B------:R-:W-:-:S04]  /*7510*/  LEA R2, P0, R3, c[0x0][0x1c8], 0x1 ;  /* 0x0000720003027a11 */ /* 0x000fc800078008ff */
        /* <DEDUP_REMOVED lines=8> */
.L_x_624:
[----:B-1----:R-:W-:Y:S05]  /*75a0*/  BSYNC B0 ;  /* 0x0000000000007941 */ /* 0x002fea0003800000 */
.L_x_623:
[----:B------:R-:W-:Y:S01]  /*75b0*/  ISETP.LT.AND P0, PT, RZ, c[0x0][0x27c], PT ;  /* 0x00009f00ff007a0c */ /* 0x000fe20003f01270 */
[----:B------:R-:W0:Y:S01]  /*75c0*/  LDGDEPBAR ;  /* 0x00000000000079af */ /* 0x000e220000000000 */
[----:B------:R-:W-:-:S11]  /*75d0*/  MOV R140, c[0x0][0x2c4] ;  /* 0x0000b100008c7a02 */ /* 0x000fd60000000f00 */
[----:B------:R-:W-:Y:S05]  /*75e0*/  @P0 BRA `(.L_x_625) ;  /* 0x0000002000000947 */ /* 0x000fea0003800000 */
[----:B------:R-:W-:-:S04]  /*75f0*/  DEPBAR.LE SB0, 0x1 ;  /* 0x000080400000791a */ /* 0x000fc80000000000 */
[----:B------:R-:W-:Y:S05]  /*7600*/  BRA `(.L_x_626) ;  /* 0x0000902000007947 */ /* 0x000fea0003800000 */
.L_x_625:
[----:B------:R-:W-:Y:S01]  /*7610*/  ULDC.U8 UR4, c[0x0][0x298] ;  /* 0x0000a60000047ab9 */ /* 0x000fe20000000000 */
[----:B-----5:R-:W-:Y:S01]  /*7620*/  SHF.R.S32.HI R2, RZ, 0x1f, R112 ;  /* 0x0000001fff027819 */ /* 0x020fe20000011470 */
[----:B------:R-:W-:Y:S01]  /*7630*/  IMAD.WIDE.U32 R6, R112, c[0x0][0x280], RZ ;  /* 0x0000a00070067a25 */ /* 0x000fe200078e00ff */
[----:B------:R-:W-:Y:S01]  /*7640*/  ISETP.NE.AND P0, PT, RZ, UR4, PT ;  /* 0x00000004ff007c0c */ /* 0x000fe2000bf05270 */
[----:B------:R-:W-:Y:S01]  /*7650*/  BSSY B2, `(.L_x_626) ;  /* 0x00008fd000027945 */ /* 0x000fe20003800000 */
[----:B------:R-:W-:Y:S01]  /*7660*/  IADD3 R134, R214, 0x40, RZ ;  /* 0x00000040d6867810 */ /* 0x000fe20007ffe0ff */
[----:B------:R-:W-:Y:S01]  /*7670*/  IMAD R3, R2, c[0x0][0x280], RZ ;  /* 0x0000a00002037a24 */ /* 0x000fe200078e02ff */
[----:B------:R-:W-:Y:S01]  /*7680*/  IADD3 R135, R214, 0x60, RZ ;  /* 0x00000060d6877810 */ /* 0x000fe20007ffe0ff */
[----:B------:R-:W-:Y:S02]  /*7690*/  IMAD R2, R2, c[0x0][0x290], RZ ;  /* 0x0000a40002027a24 */ /* 0x000fe400078e02ff */
[----:B------:R-:W-:-:S02]  /*76a0*/  IMAD R3, R112, c[0x0][0x284], R3 ;  /* 0x0000a10070037a24 */ /* 0x000fc400078e0203 */
[C---:B------:R-:W-:Y:S01]  /*76b0*/  IMAD R8, R112.reuse, c[0x0][0x294], R2 ;  /* 0x0000a50070087a24 */ /* 0x040fe200078e0202 */
[----:B------:R-:W-:Y:S01]  /*76c0*/  LEA R2, R237, R13, 0x5 ;  /* 0x0000000ded027211 */ /* 0x000fe200078e28ff */
[----:B------:R-:W-:Y:S01]  /*76d0*/  IMAD.WIDE.U32 R4, R112, c[0x0][0x290], RZ ;  /* 0x0000a40070047a25 */ /* 0x000fe200078e00ff */
[----:B------:R-:W-:-:S04]  /*76e0*/  IADD3 R3, R3, R7, RZ ;  /* 0x0000000703037210 */ /* 0x000fc80007ffe0ff */
[----:B------:R-:W-:Y:S01]  /*76f0*/  IADD3 R8, R8, R5, RZ ;  /* 0x0000000508087210 */ /* 0x000fe20007ffe0ff */
[----:B------:R-:W-:Y:S05]  /*7700*/  @!P0 BRA `(.L_x_627) ;  /* 0x0000464000008947 */ /* 0x000fea0003800000 */
[----:B------:R-:W-:Y:S01]  /*7710*/  ISETP.NE.AND P1, PT, R140, 0x1, PT ;  /* 0x000000018c00780c */ /* 0x000fe20003f25270 */
[----:B------:R-:W-:Y:S01]  /*7720*/  IMAD.MOV.U32 R7, RZ, RZ, R3 ;  /* 0x000000ffff077224 */ /* 0x000fe200078e0003 */
[----:B------:R-:W-:Y:S01]  /*7730*/  IADD3 R42, R156, 0x40, RZ ;  /* 0x000000409c2a7810 */ /* 0x000fe20007ffe0ff */
[----:B------:R-:W-:Y:S01]  /*7740*/  BSSY B0, `(.L_x_628) ;  /* 0x0000052000007945 */ /* 0x000fe20003800000 */
[----:B------:R-:W-:Y:S01]  /*7750*/  SHF.R.S32.HI R37, RZ, 0x1f, R158 ;  /* 0x0000001fff257819 */ /* 0x000fe2000001149e */
[----:B------:R-:W-:Y:S01]  /*7760*/  CS2R R66, SRZ ;  /* 0x0000000000427805 */ /* 0x000fe2000001ff00 */
[----:B------:R-:W-:Y:S01]  /*7770*/  SHF.R.S32.HI R35, RZ, 0x1f, R156 ;  /* 0x0000001fff237819 */ /* 0x000fe2000001149c */
[----:B------:R-:W-:Y:S01]  /*7780*/  CS2R R44, SRZ ;  /* 0x00000000002c7805 */ /* 0x000fe2000001ff00 */
[----:B------:R-:W-:Y:S01]  /*7790*/  SHF.R.S32.HI R30, RZ, 0x1f, R159 ;  /* 0x0000001fff1e7819 */ /* 0x000fe2000001149f */
[----:B------:R-:W-:Y:S01]  /*77a0*/  CS2R R38, SRZ ;  /* 0x0000000000267805 */ /* 0x000fe2000001ff00 */
[----:B------:R-:W-:Y:S01]  /*77b0*/  CS2R R26, SRZ ;  /* 0x00000000001a7805 */ /* 0x000fe2000001ff00 */
[----:B------:R-:W-:Y:S01]  /*77c0*/  CS2R R22, SRZ ;  /* 0x0000000000167805 */ /* 0x000fe2000001ff00 */
[----:B------:R-:W-:Y:S01]  /*77d0*/  CS2R R46, SRZ ;  /* 0x00000000002e7805 */ /* 0x000fe2000001ff00 */
[----:B------:R-:W-:Y:S01]  /*77e0*/  @P1 IMAD.HI.U32 R0, R2, c[0x0][0x2c8], RZ ;  /* 0x0000b20002001a27 */ /* 0x000fe200078e00ff */
[----:B------:R-:W-:Y:S01]  /*77f0*/  CS2R R40, SRZ ;  /* 0x0000000000287805 */ /* 0x000fe2000001ff00 */
[----:B------:R-:W-:Y:S01]  /*7800*/  CS2R R28, SRZ ;  /* 0x00000000001c7805 */ /* 0x000fe2000001ff00 */
[----:B------:R-:W-:Y:S01]  /*7810*/  CS2R R24, SRZ ;  /* 0x0000000000187805 */ /* 0x000fe2000001ff00 */
[----:B------:R-:W-:-:S02]  /*7820*/  SHF.R.S32.HI R33, RZ, 0x1f, R42 ;  /* 0x0000001fff217819 */ /* 0x000fc4000001142a */
[----:B------:R-:W-:Y:S02]  /*7830*/  @P1 SHF.R.U32.HI R2, RZ, c[0x0][0x2cc], R0 ;  /* 0x0000b300ff021a19 */ /* 0x000fe40000011600 */
[----:B------:R-:W-:Y:S02]  /*7840*/  LOP3.LUT P1, RZ, R215, 0x8, RZ, 0xc0, !PT ;  /* 0x00000008d7ff7812 */ /* 0x000fe4000782c0ff */
[----:B------:R-:W-:Y:S01]  /*7850*/  SHF.R.S32.HI R0, RZ, 0x1f, R2 ;  /* 0x0000001fff007819 */ /* 0x000fe20000011402 */
[----:B------:R-:W-:-:S04]  /*7860*/  IMAD.WIDE.U32 R6, R2, c[0x0][0x280], R6 ;  /* 0x0000a00002067a25 */ /* 0x000fc800078e0006 */
[----:B------:R-:W-:Y:S01]  /*7870*/  IMAD R5, R0, c[0x0][0x280], RZ ;  /* 0x0000a00000057a24 */ /* 0x000fe200078e02ff */
[----:B------:R-:W-:Y:S01]  /*7880*/  LEA R36, P0, R6, c[0x0][0x270], 0x1 ;  /* 0x00009c0006247a11 */ /* 0x000fe200078008ff */
[----:B------:R-:W-:Y:S02]  /*7890*/  IMAD R0, R0, c[0x0][0x290], RZ ;  /* 0x0000a40000007a24 */ /* 0x000fe400078e02ff */
[C---:B------:R-:W-:Y:S02]  /*78a0*/  IMAD R3, R2.reuse, c[0x0][0x284], R5 ;  /* 0x0000a10002037a24 */ /* 0x040fe400078e0205 */
[----:B------:R-:W-:Y:S02]  /*78b0*/  IMAD.MOV.U32 R5, RZ, RZ, R8 ;  /* 0x000000ffff057224 */ /* 0x000fe400078e0008 */
[----:B------:R-:W-:Y:S02]  /*78c0*/  IMAD.IADD R3, R7, 0x1, R3 ;  /* 0x0000000107037824 */ /* 0x000fe400078e0203 */
[----:B------:R-:W-:-:S03]  /*78d0*/  IMAD.WIDE.U32 R4, R2, c[0x0][0x290], R4 ;  /* 0x0000a40002047a25 */ /* 0x000fc600078e0004 */
[----:B------:R-:W-:Y:S01]  /*78e0*/  LEA.HI.X R34, R6, c[0x0][0x274], R3, 0x1, P0 ;  /* 0x00009d0006227a11 */ /* 0x000fe200000f0c03 */
[----:B------:R-:W-:Y:S01]  /*78f0*/  IMAD R2, R2, c[0x0][0x294], R0 ;  /* 0x0000a50002027a24 */ /* 0x000fe200078e0200 */
[C---:B------:R-:W-:Y:S01]  /*7900*/  LEA R32, P0, R4.reuse, c[0x0][0x288], 0x1 ;  /* 0x0000a20004207a11 */ /* 0x040fe200078008ff */
[----:B------:R1:W2:Y:S02]  /*7910*/  SHFL.IDX PT, R3, R36, RZ, 0x181f ;  /* 0x00181fff24037589 */ /* 0x0002a400000e0000 */
[----:B------:R-:W-:Y:S02]  /*7920*/  IMAD.IADD R2, R5, 0x1, R2 ;  /* 0x0000000105027824 */ /* 0x000fe400078e0202 */
[----:B------:R1:W3:Y:S03]  /*7930*/  SHFL.IDX PT, R0, R32, RZ, 0x181f ;  /* 0x00181fff20007589 */ /* 0x0002e600000e0000 */
[----:B------:R-:W-:-:S02]  /*7940*/  LEA.HI.X R31, R4, c[0x0][0x28c], R2, 0x1, P0 ;  /* 0x0000a300041f7a11 */ /* 0x000fc400000f0c02 */
[----:B------:R1:W4:Y:S04]  /*7950*/  SHFL.IDX PT, R4, R34, RZ, 0x181f ;  /* 0x00181fff22047589 */ /* 0x00032800000e0000 */
[----:B------:R1:W1:Y:S01]  /*7960*/  SHFL.IDX PT, R2, R31, RZ, 0x181f ;  /* 0x00181fff1f027589 */ /* 0x00026200000e0000 */
[----:B------:R-:W-:Y:S05]  /*7970*/  @P1 BRA `(.L_x_629) ;  /* 0x000002e000001947 */ /* 0x000fea0003800000 */
[----:B------:R-:W-:Y:S01]  /*7980*/  ISETP.GE.AND P3, PT, R156, c[0x0][0x27c], PT ;  /* 0x00009f009c007a0c */ /* 0x000fe20003f66270 */
[----:B------:R-:W-:Y:S01]  /*7990*/  CS2R R22, SRZ ;  /* 0x0000000000167805 */ /* 0x000fe2000001ff00 */
[----:B------:R-:W-:Y:S01]  /*79a0*/  ISETP.GE.AND P2, PT, R159, c[0x0][0x27c], PT ;  /* 0x00009f009f007a0c */ /* 0x000fe20003f46270 */
[----:B------:R-:W-:Y:S01]  /*79b0*/  CS2R R24, SRZ ;  /* 0x0000000000187805 */ /* 0x000fe2000001ff00 */
[----:B------:R-:W-:Y:S02]  /*79c0*/  ISETP.GE.AND P1, PT, R42, c[0x0][0x27c], PT ;  /* 0x00009f002a007a0c */ /* 0x000fe40003f26270 */
[----:B------:R-:W-:-:S07]  /*79d0*/  P2R R21, PR, RZ, 0x10 ;  /* 0x00000010ff157803 */ /* 0x000fce0000000000 */
[C---:B------:R-:W-:Y:S01]  /*79e0*/  @!P3 IMAD.SHL.U32 R6, R156.reuse, 0x2, RZ ;  /* 0x000000029c06b824 */ /* 0x040fe200078e00ff */
[----:B------:R-:W-:-:S04]  /*79f0*/  @!P3 SHF.L.U64.HI R5, R156, 0x1, R35 ;  /* 0x000000019c05b819 */ /* 0x000fc80000010223 */
[----:B--2---:R-:W-:-:S05]  /*7a00*/  @!P3 IADD3 R18, P0, R3, R6, RZ ;  /* 0x000000060312b210 */ /* 0x004fca0007f1e0ff */
[--C-:B----4-:R-:W-:Y:S01]  /*7a10*/  @!P3 IMAD.X R19, R4, 0x1, R5.reuse, P0 ;  /* 0x000000010413b824 */ /* 0x110fe200000e0605 */
[----:B---3--:R-:W-:Y:S02]  /*7a20*/  @!P3 IADD3 R16, P0, R0, R6, RZ ;  /* 0x000000060010b210 */ /* 0x008fe40007f1e0ff */
[C---:B------:R-:W-:Y:S01]  /*7a30*/  @!P2 SHF.L.U64.HI R6, R159.reuse, 0x1, R30 ;  /* 0x000000019f06a819 */ /* 0x040fe2000001021e */
[----:B------:R-:W-:Y:S01]  /*7a40*/  CS2R R26, SRZ ;  /* 0x00000000001a7805 */ /* 0x000fe2000001ff00 */
[----:B------:R-:W-:Y:S01]  /*7a50*/  CS2R R28, SRZ ;  /* 0x00000000001c7805 */ /* 0x000fe2000001ff00 */
[----:B-1----:R-:W-:Y:S01]  /*7a60*/  @!P3 IMAD.X R17, R2, 0x1, R5, P0 ;  /* 0x000000010211b824 */ /* 0x002fe200000e0605 */
[----:B------:R-:W-:Y:S01]  /*7a70*/  CS2R R38, SRZ ;  /* 0x0000000000267805 */ /* 0x000fe2000001ff00 */
[----:B------:R-:W-:Y:S01]  /*7a80*/  @!P2 IMAD.SHL.U32 R5, R159, 0x2, RZ ;  /* 0x000000029f05a824 */ /* 0x000fe200078e00ff */
[----:B------:R-:W-:Y:S01]  /*7a90*/  CS2R R40, SRZ ;  /* 0x0000000000287805 */ /* 0x000fe2000001ff00 */
[----:B------:R-:W-:Y:S01]  /*7aa0*/  CS2R R44, SRZ ;  /* 0x00000000002c7805 */ /* 0x000fe2000001ff00 */
[----:B------:R-:W-:Y:S01]  /*7ab0*/  CS2R R46, SRZ ;  /* 0x00000000002e7805 */ /* 0x000fe2000001ff00 */
[----:B------:R1:W5:Y:S01]  /*7ac0*/  @!P3 LD.E.64 R22, [R18.64] ;  /* 0x000000061216b980 */ /* 0x000362000c101b00 */
[----:B------:R-:W-:-:S03]  /*7ad0*/  @!P2 IADD3 R14, P0, R3, R5, RZ ;  /* 0x00000005030ea210 */ /* 0x000fc60007f1e0ff */
[----:B------:R1:W5:Y:S02]  /*7ae0*/  @!P3 LD.E.64 R24, [R16.64] ;  /* 0x000000061018b980 */ /* 0x000364000c101b00 */
[----:B------:R-:W-:Y:S01]  /*7af0*/  @!P2 IMAD.X R15, R4, 0x1, R6, P0 ;  /* 0x00000001040fa824 */ /* 0x000fe200000e0606 */
[----:B------:R-:W-:Y:S01]  /*7b00*/  @!P2 IADD3 R12, P0, R0, R5, RZ ;  /* 0x00000005000ca210 */ /* 0x000fe20007f1e0ff */
[----:B------:R-:W-:-:S03]  /*7b10*/  @!P1 IMAD.SHL.U32 R5, R42, 0x2, RZ ;  /* 0x000000022a059824 */ /* 0x000fc600078e00ff */
[----:B------:R1:W5:Y:S01]  /*7b20*/  @!P2 LD.E.64 R26, [R14.64] ;  /* 0x000000060e1aa980 */ /* 0x000362000c101b00 */
[----:B------:R-:W-:Y:S01]  /*7b30*/  @!P2 IMAD.X R13, R2, 0x1, R6, P0 ;  /* 0x00000001020da824 */ /* 0x000fe200000e0606 */
[----:B------:R-:W-:Y:S02]  /*7b40*/  @!P1 SHF.L.U64.HI R6, R42, 0x1, R33 ;  /* 0x000000012a069819 */ /* 0x000fe40000010221 */
[-C--:B------:R-:W-:Y:S02]  /*7b50*/  @!P1 IADD3 R10, P0, R3, R5.reuse, RZ ;  /* 0x00000005030a9210 */ /* 0x080fe40007f1e0ff */
[----:B------:R1:W5:Y:S03]  /*7b60*/  @!P2 LD.E.64 R28, [R12.64] ;  /* 0x000000060c1ca980 */ /* 0x000366000c101b00 */
[----:B------:R-:W-:Y:S01]  /*7b70*/  @!P1 IMAD.X R11, R4, 0x1, R6, P0 ;  /* 0x00000001040b9824 */ /* 0x000fe200000e0606 */
[----:B------:R-:W-:-:S04]  /*7b80*/  @!P1 IADD3 R8, P0, R0, R5, RZ ;  /* 0x0000000500089210 */ /* 0x000fc80007f1e0ff */
[----:B------:R1:W5:Y:S01]  /*7b90*/  @!P1 LD.E.64 R38, [R10.64] ;  /* 0x000000060a269980 */ /* 0x000362000c101b00 */
[----:B------:R-:W-:Y:S01]  /*7ba0*/  @!P1 IMAD.X R9, R2, 0x1, R6, P0 ;  /* 0x0000000102099824 */ /* 0x000fe200000e0606 */
[----:B------:R-:W-:-:S04]  /*7bb0*/  ISETP.GE.AND P0, PT, R158, c[0x0][0x27c], PT ;  /* 0x00009f009e007a0c */ /* 0x000fc80003f06270 */
[----:B------:R1:W5:Y:S09]  /*7bc0*/  @!P1 LD.E.64 R40, [R8.64] ;  /* 0x0000000608289980 */ /* 0x000372000c101b00 */
[C---:B------:R-:W-:Y:S01]  /*7bd0*/  @!P0 IMAD.SHL.U32 R5, R158.reuse, 0x2, RZ ;  /* 0x000000029e058824 */ /* 0x040fe200078e00ff */
[----:B------:R-:W-:-:S04]  /*7be0*/  @!P0 SHF.L.U64.HI R20, R158, 0x1, R37 ;  /* 0x000000019e148819 */ /* 0x000fc80000010225 */
[----:B------:R-:W-:-:S05]  /*7bf0*/  @!P0 IADD3 R6, P4, R3, R5, RZ ;  /* 0x0000000503068210 */ /* 0x000fca0007f9e0ff */
[----:B------:R-:W-:Y:S01]  /*7c00*/  @!P0 IMAD.X R7, R4, 0x1, R20, P4 ;  /* 0x0000000104078824 */ /* 0x000fe200020e0614 */
[----:B------:R-:W-:-:S04]  /*7c10*/  @!P0 IADD3 R4, P4, R0, R5, RZ ;  /* 0x0000000500048210 */ /* 0x000fc80007f9e0ff */
[----:B------:R1:W5:Y:S01]  /*7c20*/  @!P0 LD.E.64 R44, [R6.64] ;  /* 0x00000006062c8980 */ /* 0x000362000c101b00 */
[----:B------:R-:W-:Y:S01]  /*7c30*/  @!P0 IMAD.X R5, R2, 0x1, R20, P4 ;  /* 0x0000000102058824 */ /* 0x000fe200020e0614 */
[----:B------:R-:W-:-:S04]  /*7c40*/  ISETP.NE.AND P4, PT, R21, RZ, PT ;  /* 0x000000ff1500720c */ /* 0x000fc80003f85270 */
[----:B------:R1:W5:Y:S04]  /*7c50*/  @!P0 LD.E.64 R46, [R4.64] ;  /* 0x00000006042e8980 */ /* 0x000368000c101b00 */
.L_x_629:
[----:B------:R-:W-:Y:S05]  /*7c60*/  BSYNC B0 ;  /* 0x0000000000007941 */ /* 0x000fea0003800000 */
.L_x_628:
[----:B---3-5:R-:W-:Y:S01]  /*7c70*/  IMAD.MOV.U32 R0, RZ, RZ, R45 ;  /* 0x000000ffff007224 */ /* 0x028fe200078e002d */
[----:B------:R-:W-:Y:S01]  /*7c80*/  LOP3.LUT P0, RZ, R215, 0x10, RZ, 0xc0, !PT ;  /* 0x00000010d7ff7812 */ /* 0x000fe2000780c0ff */
[----:B-1----:R-:W-:Y:S01]  /*7c90*/  IMAD.MOV.U32 R2, RZ, RZ, R44 ;  /* 0x000000ffff027224 */ /* 0x002fe200078e002c */
[----:B------:R-:W-:Y:S01]  /*7ca0*/  MOV R5, R41 ;  /* 0x0000002900057202 */ /* 0x000fe20000000f00 */
[----:B----4-:R-:W-:Y:S01]  /*7cb0*/  IMAD.MOV.U32 R4, RZ, RZ, R38 ;  /* 0x000000ffff047224 */ /* 0x010fe200078e0026 */
[----:B------:R-:W-:Y:S01]  /*7cc0*/  PRMT R101, R101, 0x5410, R0 ;  /* 0x0000541065657816 */ /* 0x000fe20000000000 */
[----:B--2---:R-:W-:Y:S01]  /*7cd0*/  IMAD.MOV.U32 R3, RZ, RZ, R39 ;  /* 0x000000ffff037224 */ /* 0x004fe200078e0027 */
[----:B------:R-:W-:Y:S01]  /*7ce0*/  PRMT R100, R100, 0x5410, R2 ;  /* 0x0000541064647816 */ /* 0x000fe20000000002 */
[----:B------:R-:W-:Y:S01]  /*7cf0*/  IMAD.MOV.U32 R0, RZ, RZ, R27 ;  /* 0x000000ffff007224 */ /* 0x000fe200078e001b */
[----:B------:R-:W-:Y:S01]  /*7d00*/  MOV R2, R26 ;  /* 0x0000001a00027202 */ /* 0x000fe20000000f00 */
[----:B------:R-:W-:Y:S01]  /*7d10*/  IMAD.MOV.U32 R6, RZ, RZ, R40 ;  /* 0x000000ffff067224 */ /* 0x000fe200078e0028 */
[----:B------:R-:W-:Y:S01]  /*7d20*/  PRMT R97, R4, 0x5410, R3 ;  /* 0x0000541004617816 */ /* 0x000fe20000000003 */
[----:B------:R-:W-:Y:S01]  /*7d30*/  IMAD.MOV.U32 R4, RZ, RZ, R22 ;  /* 0x000000ffff047224 */ /* 0x000fe200078e0016 */
        /* <DEDUP_REMOVED lines=11> */
[----:B------:R1:W2:Y:S01]  /*7df0*/  SHFL.IDX PT, R4, R34, 0x1, 0x181f ;  /* 0x00381f0022047f89 */ /* 0x0002a200000e0000 */
[----:B------:R-:W-:Y:S01]  /*7e00*/  MOV R6, R24 ;  /* 0x0000001800067202 */ /* 0x000fe20000000f00 */
[----:B------:R-:W-:Y:S01]  /*7e10*/  BSSY B0, `(.L_x_630) ;  /* 0x000003c000007945 */ /* 0x000fe20003800000 */
[----:B------:R-:W-:Y:S01]  /*7e20*/  PRMT R94, R8, 0x5410, R7 ;  /* 0x00005410085e7816 */ /* 0x000fe20000000007 */
[----:B------:R1:W3:Y:S01]  /*7e30*/  SHFL.IDX PT, R3, R36, 0x1, 0x181f ;  /* 0x00381f0024037f89 */ /* 0x0002e200000e0000 */
[----:B------:R-:W-:Y:S01]  /*7e40*/  PRMT R92, R6, 0x5410, R5 ;  /* 0x00005410065c7816 */ /* 0x000fe20000000005 */
[----:B------:R-:W-:Y:S01]  /*7e50*/  CS2R R56, SRZ ;  /* 0x0000000000387805 */ /* 0x000fe2000001ff00 */
[----:B------:R-:W-:Y:S01]  /*7e60*/  CS2R R52, SRZ ;  /* 0x0000000000347805 */ /* 0x000fe2000001ff00 */
[----:B------:R1:W4:Y:S01]  /*7e70*/  SHFL.IDX PT, R2, R31, 0x1, 0x181f ;  /* 0x00381f001f027f89 */ /* 0x00032200000e0000 */
[----:B------:R-:W-:Y:S01]  /*7e80*/  CS2R R48, SRZ ;  /* 0x0000000000307805 */ /* 0x000fe2000001ff00 */
[----:B------:R-:W-:Y:S01]  /*7e90*/  CS2R R60, SRZ ;  /* 0x00000000003c7805 */ /* 0x000fe2000001ff00 */
[----:B------:R-:W-:Y:S01]  /*7ea0*/  CS2R R58, SRZ ;  /* 0x00000000003a7805 */ /* 0x000fe2000001ff00 */
[----:B------:R1:W1:Y:S01]  /*7eb0*/  SHFL.IDX PT, R0, R32, 0x1, 0x181f ;  /* 0x00381f0020007f89 */ /* 0x00026200000e0000 */
[----:B------:R-:W-:Y:S01]  /*7ec0*/  CS2R R54, SRZ ;  /* 0x0000000000367805 */ /* 0x000fe2000001ff00 */
[----:B------:R-:W-:Y:S01]  /*7ed0*/  CS2R R50, SRZ ;  /* 0x0000000000327805 */ /* 0x000fe2000001ff00 */
[----:B------:R-:W-:Y:S05]  /*7ee0*/  @P0 BRA `(.L_x_631) ;  /* 0x000002e000000947 */ /* 0x000fea0003800000 */
[----:B------:R-:W-:Y:S01]  /*7ef0*/  ISETP.GE.AND P3, PT, R156, c[0x0][0x27c], PT ;  /* 0x00009f009c007a0c */ /* 0x000fe20003f66270 */
[----:B------:R-:W-:Y:S01]  /*7f00*/  CS2R R48, SRZ ;  /* 0x0000000000307805 */ /* 0x000fe2000001ff00 */
[----:B------:R-:W-:Y:S01]  /*7f10*/  ISETP.GE.AND P2, PT, R159, c[0x0][0x27c], PT ;  /* 0x00009f009f007a0c */ /* 0x000fe20003f46270 */
[----:B------:R-:W-:Y:S01]  /*7f20*/  CS2R R50, SRZ ;  /* 0x0000000000327805 */ /* 0x000fe2000001ff00 */
[----:B------:R-:W-:-:S02]  /*7f30*/  ISETP.GE.AND P1, PT, R42, c[0x0][0x27c], PT ;  /* 0x00009f002a007a0c */ /* 0x000fc40003f26270 */
[----:B------:R-:W-:-:S07]  /*7f40*/  P2R R21, PR, RZ, 0x10 ;  /* 0x00000010ff157803 */ /* 0x000fce0000000000 */
[C---:B------:R-:W-:Y:S01]  /*7f50*/  @!P3 IMAD.SHL.U32 R5, R156.reuse, 0x2, RZ ;  /* 0x000000029c05b824 */ /* 0x040fe200078e00ff */
[----:B------:R-:W-:-:S04]  /*7f60*/  @!P3 SHF.L.U64.HI R6, R156, 0x1, R35 ;  /* 0x000000019c06b819 */ /* 0x000fc80000010223 */
[----:B---3--:R-:W-:-:S05]  /*7f70*/  @!P3 IADD3 R18, P0, R3, R5, RZ ;  /* 0x000000050312b210 */ /* 0x008fca0007f1e0ff */
[--C-:B--2---:R-:W-:Y:S01]  /*7f80*/  @!P3 IMAD.X R19, R4, 0x1, R6.reuse, P0 ;  /* 0x000000010413b824 */ /* 0x104fe200000e0606 */
[----:B-1----:R-:W-:Y:S01]  /*7f90*/  @!P3 IADD3 R16, P0, R0, R5, RZ ;  /* 0x000000050010b210 */ /* 0x002fe20007f1e0ff */
[C---:B------:R-:W-:Y:S01]  /*7fa0*/  @!P2 IMAD.SHL.U32 R5, R159.reuse, 0x2, RZ ;  /* 0x000000029f05a824 */ /* 0x040fe200078e00ff */
[----:B------:R-:W-:Y:S01]  /*7fb0*/  CS2R R52, SRZ ;  /* 0x0000000000347805 */ /* 0x000fe2000001ff00 */
[----:B------:R-:W-:Y:S01]  /*7fc0*/  CS2R R54, SRZ ;  /* 0x0000000000367805 */ /* 0x000fe2000001ff00 */
[----:B------:R-:W-:Y:S01]  /*7fd0*/  CS2R R56, SRZ ;  /* 0x0000000000387805 */ /* 0x000fe2000001ff00 */
[----:B----4-:R-:W-:Y:S01]  /*7fe0*/  @!P3 IMAD.X R17, R2, 0x1, R6, P0 ;  /* 0x000000010211b824 */ /* 0x010fe200000e0606 */
[----:B------:R-:W-:Y:S01]  /*7ff0*/  @!P2 SHF.L.U64.HI R6, R159, 0x1, R30 ;  /* 0x000000019f06a819 */ /* 0x000fe2000001021e */
[----:B------:R-:W-:Y:S01]  /*8000*/  CS2R R58, SRZ ;  /* 0x00000000003a7805 */ /* 0x000fe2000001ff00 */
[CC--:B------:R-:W-:Y:S01]  /*8010*/  @!P2 IADD3 R14, P0, R3.reuse, R5.reuse, RZ ;  /* 0x00000005030ea210 */ /* 0x0c0fe20007f1e0ff */
[----:B------:R-:W-:Y:S01]  /*8020*/  CS2R R66, SRZ ;  /* 0x0000000000427805 */ /* 0x000fe2000001ff00 */
[----:B------:R-:W-:Y:S01]  /*8030*/  CS2R R60, SRZ ;  /* 0x00000000003c7805 */ /* 0x000fe2000001ff00 */
[----:B------:R1:W5:Y:S02]  /*8040*/  @!P3 LD.E.64 R48, [R18.64] ;  /* 0x000000061230b980 */ /* 0x000364000c101b00 */
[--C-:B------:R-:W-:Y:S01]  /*8050*/  @!P2 IMAD.X R15, R4, 0x1, R6.reuse, P0 ;  /* 0x00000001040fa824 */ /* 0x100fe200000e0606 */
[----:B------:R-:W-:Y:S01]  /*8060*/  @!P2 IADD3 R12, P0, R0, R5, RZ ;  /* 0x00000005000ca210 */ /* 0x000fe20007f1e0ff */
[----:B------:R-:W-:Y:S01]  /*8070*/  @!P1 IMAD.SHL.U32 R5, R42, 0x2, RZ ;  /* 0x000000022a059824 */ /* 0x000fe200078e00ff */
[----:B------:R1:W5:Y:S03]  /*8080*/  @!P3 LD.E.64 R50, [R16.64] ;  /* 0x000000061032b980 */ /* 0x000366000c101b00 */
[----:B------:R-:W-:Y:S01]  /*8090*/  @!P2 IMAD.X R13, R2, 0x1, R6, P0 ;  /* 0x00000001020da824 */ /* 0x000fe200000e0606 */
[----:B------:R-:W-:Y:S01]  /*80a0*/  @!P1 SHF.L.U64.HI R6, R42, 0x1, R33 ;  /* 0x000000012a069819 */ /* 0x000fe20000010221 */
[----:B------:R1:W5:Y:S01]  /*80b0*/  @!P2 LD.E.64 R52, [R14.64] ;  /* 0x000000060e34a980 */ /* 0x000362000c101b00 */
[----:B------:R-:W-:-:S03]  /*80c0*/  @!P1 IADD3 R10, P0, R3, R5, RZ ;  /* 0x00000005030a9210 */ /* 0x000fc60007f1e0ff */
[----:B------:R1:W5:Y:S02]  /*80d0*/  @!P2 LD.E.64 R54, [R12.64] ;  /* 0x000000060c36a980 */ /* 0x000364000c101b00 */
        /* <DEDUP_REMOVED lines=15> */
.L_x_631:
[----:B------:R-:W-:Y:S05]  /*81d0*/  BSYNC B0 ;  /* 0x0000000000007941 */ /* 0x000fea0003800000 */
.L_x_630:
[----:B-12--5:R-:W-:Y:S01]  /*81e0*/  IMAD.MOV.U32 R4, RZ, RZ, R66 ;  /* 0x000000ffff047224 */ /* 0x026fe200078e0042 */
[----:B------:R-:W-:Y:S01]  /*81f0*/  LOP3.LUT P0, RZ, R215, 0x80, RZ, 0xc0, !PT ;  /* 0x00000080d7ff7812 */ /* 0x000fe2000780c0ff */
[----:B----4-:R-:W-:Y:S01]  /*8200*/  IMAD.MOV.U32 R2, RZ, RZ, R56 ;  /* 0x000000ffff027224 */ /* 0x010fe200078e0038 */
[----:B------:R-:W-:Y:S01]  /*8210*/  MOV R7, R55 ;  /* 0x0000003700077202 */ /* 0x000fe20000000f00 */
[----:B------:R-:W-:Y:S01]  /*8220*/  IMAD.MOV.U32 R0, RZ, RZ, R57 ;  /* 0x000000ffff007224 */ /* 0x000fe200078e0039 */
[----:B------:R-:W-:Y:S01]  /*8230*/  PRMT R107, R107, 0x5410, R4 ;  /* 0x000054106b6b7816 */ /* 0x000fe20000000004 */
[----:B---3--:R-:W-:Y:S01]  /*8240*/  IMAD.MOV.U32 R3, RZ, RZ, R67 ;  /* 0x000000ffff037224 */ /* 0x008fe200078e0043 */
[----:B------:R-:W-:Y:S01]  /*8250*/  BSSY B0, `(.L_x_632) ;  /* 0x0000053000007945 */ /* 0x000fe20003800000 */
        /* <DEDUP_REMOVED lines=18> */
[----:B------:R1:W2:Y:S01]  /*8380*/  SHFL.IDX PT, R4, R34, 0x2, 0x181f ;  /* 0x00581f0022047f89 */ /* 0x0002a200000e0000 */
[----:B------:R-:W-:Y:S01]  /*8390*/  PRMT R104, R2, 0x5410, R0 ;  /* 0x0000541002687816 */ /* 0x000fe20000000000 */
[----:B------:R-:W-:Y:S01]  /*83a0*/  CS2R R90, SRZ ;  /* 0x00000000005a7805 */ /* 0x000fe2000001ff00 */
[----:B------:R-:W-:Y:S01]  /*83b0*/  PRMT R102, R8, 0x5410, R7 ;  /* 0x0000541008667816 */ /* 0x000fe20000000007 */
[----:B------:R1:W3:Y:S01]  /*83c0*/  SHFL.IDX PT, R3, R36, 0x2, 0x181f ;  /* 0x00581f0024037f89 */ /* 0x0002e200000e0000 */
[----:B------:R-:W-:Y:S01]  /*83d0*/  PRMT R98, R6, 0x7610, R98 ;  /* 0x0000761006627816 */ /* 0x000fe20000000062 */
[----:B------:R-:W-:Y:S01]  /*83e0*/  CS2R R76, SRZ ;  /* 0x00000000004c7805 */ /* 0x000fe2000001ff00 */
[----:B------:R-:W-:Y:S01]  /*83f0*/  PRMT R99, R5, 0x7610, R99 ;  /* 0x0000761005637816 */ /* 0x000fe20000000063 */
[----:B------:R1:W4:Y:S01]  /*8400*/  SHFL.IDX PT, R2, R31, 0x2, 0x181f ;  /* 0x00581f001f027f89 */ /* 0x00032200000e0000 */
[----:B------:R-:W-:Y:S01]  /*8410*/  CS2R R72, SRZ ;  /* 0x0000000000487805 */ /* 0x000fe2000001ff00 */
[----:B------:R-:W-:Y:S01]  /*8420*/  CS2R R68, SRZ ;  /* 0x0000000000447805 */ /* 0x000fe2000001ff00 */
[----:B------:R-:W-:Y:S01]  /*8430*/  CS2R R62, SRZ ;  /* 0x00000000003e7805 */ /* 0x000fe2000001ff00 */
[----:B------:R1:W1:Y:S01]  /*8440*/  SHFL.IDX PT, R0, R32, 0x2, 0x181f ;  /* 0x00581f0020007f89 */ /* 0x00026200000e0000 */
[----:B------:R-:W-:Y:S01]  /*8450*/  CS2R R78, SRZ ;  /* 0x00000000004e7805 */ /* 0x000fe2000001ff00 */
[----:B------:R-:W-:Y:S01]  /*8460*/  CS2R R74, SRZ ;  /* 0x00000000004a7805 */ /* 0x000fe2000001ff00 */
        /* <DEDUP_REMOVED lines=49> */
.L_x_633:
[----:B------:R-:W-:Y:S05]  /*8780*/  BSYNC B0 ;  /* 0x0000000000007941 */ /* 0x000fea0003800000 */
.L_x_632:
[----:B----45:R-:W-:Y:S01]  /*8790*/  IMAD.MOV.U32 R2, RZ, RZ, R76 ;  /* 0x000000ffff027224 */ /* 0x030fe200078e004c */
[----:B------:R-:W-:Y:S01]  /*87a0*/  ISETP.NE.AND P0, PT, R80, RZ, PT ;  /* 0x000000ff5000720c */ /* 0x000fe20003f05270 */
[----:B-1----:R-:W-:Y:S01]  /*87b0*/  IMAD.MOV.U32 R0, RZ, RZ, R77 ;  /* 0x000000ffff007224 */ /* 0x002fe200078e004d */
[----:B------:R-:W-:Y:S01]  /*87c0*/  MOV R5, R75 ;  /* 0x0000004b00057202 */ /* 0x000fe20000000f00 */
[----:B--2---:R-:W-:Y:S01]  /*87d0*/  IMAD.MOV.U32 R4, RZ, RZ, R72 ;  /* 0x000000ffff047224 */ /* 0x004fe200078e0048 */
[----:B------:R-:W-:Y:S01]  /*87e0*/  BSSY B0, `(.L_x_634) ;  /* 0x0000050000007945 */ /* 0x000fe20003800000 */
[----:B---3--:R-:W-:Y:S01]  /*87f0*/  IMAD.MOV.U32 R3, RZ, RZ, R73 ;  /* 0x000000ffff037224 */ /* 0x008fe200078e0049 */
        /* <DEDUP_REMOVED lines=12> */
[----:B------:R1:W2:Y:S01]  /*88c0*/  SHFL.IDX PT, R4, R34, 0x3, 0x181f ;  /* 0x00781f0022047f89 */ /* 0x0002a200000e0000 */
[----:B------:R-:W-:Y:S01]  /*88d0*/  IMAD.MOV.U32 R7, RZ, RZ, R71 ;  /* 0x000000ffff077224 */ /* 0x000fe200078e0047 */
[----:B------:R-:W-:Y:S01]  /*88e0*/  PRMT R109, R3, 0x7610, R109 ;  /* 0x00007610036d7816 */ /* 0x000fe2000000006d */
[----:B------:R-:W-:Y:S01]  /*88f0*/  CS2R R84, SRZ ;  /* 0x0000000000547805 */ /* 0x000fe2000001ff00 */
[----:B------:R-:W-:Y:S01]  /*8900*/  PRMT R112, R2, 0x5410, R0 ;  /* 0x0000541002707816 */ /* 0x000fe20000000000 */
[----:B------:R-:W3:Y:S01]  /*8910*/  SHFL.IDX PT, R3, R36, 0x3, 0x181f ;  /* 0x00781f0024037f89 */ /* 0x000ee200000e0000 */
[----:B------:R-:W-:Y:S01]  /*8920*/  CS2R R80, SRZ ;  /* 0x0000000000507805 */ /* 0x000fe2000001ff00 */
[----:B------:R-:W-:Y:S01]  /*8930*/  CS2R R18, SRZ ;  /* 0x0000000000127805 */ /* 0x000fe2000001ff00 */
[----:B------:R-:W-:Y:S01]  /*8940*/  CS2R R88, SRZ ;  /* 0x0000000000587805 */ /* 0x000fe2000001ff00 */
[----:B------:R4:W2:Y:S01]  /*8950*/  SHFL.IDX PT, R2, R31, 0x3, 0x181f ;  /* 0x00781f001f027f89 */ /* 0x0008a200000e0000 */
[----:B------:R-:W-:Y:S01]  /*8960*/  CS2R R86, SRZ ;  /* 0x0000000000567805 */ /* 0x000fe2000001ff00 */
[----:B------:R-:W-:Y:S01]  /*8970*/  CS2R R82, SRZ ;  /* 0x0000000000527805 */ /* 0x000fe2000001ff00 */
[----:B------:R-:W-:Y:S01]  /*8980*/  CS2R R20, SRZ ;  /* 0x0000000000147805 */ /* 0x000fe2000001ff00 */
[----:B------:R2:W3:Y:S01]  /*8990*/  SHFL.IDX PT, R0, R32, 0x3, 0x181f ;  /* 0x00781f0020007f89 */ /* 0x0004e200000e0000 */
[----:B-1----:R-:W-:Y:S01]  /*89a0*/  PRMT R34, R6, 0x5410, R5 ;  /* 0x0000541006227816 */ /* 0x002fe20000000005 */
[----:B------:R-:W-:Y:S01]  /*89b0*/  IMAD.MOV.U32 R5, RZ, RZ, R65 ;  /* 0x000000ffff057224 */ /* 0x000fe200078e0041 */
[----:B------:R-:W-:-:S04]  /*89c0*/  MOV R6, R64 ;  /* 0x0000004000067202 */ /* 0x000fc80000000f00 */
[----:B----4-:R-:W-:Y:S02]  /*89d0*/  PRMT R31, R6, 0x5410, R5 ;  /* 0x00005410061f7816 */ /* 0x010fe40000000005 */
[----:B--2---:R-:W-:Y:S01]  /*89e0*/  PRMT R32, R8, 0x5410, R7 ;  /* 0x0000541008207816 */ /* 0x004fe20000000007 */
[----:B------:R-:W-:Y:S05]  /*89f0*/  @P0 BRA `(.L_x_635) ;  /* 0x000002e000000947 */ /* 0x000fea0003800000 */
[----:B---3--:R-:W-:Y:S01]  /*8a00*/  ISETP.GE.AND P3, PT, R159, c[0x0][0x27c], PT ;  /* 0x00009f009f007a0c */ /* 0x008fe20003f66270 */
[----:B------:R-:W-:Y:S01]  /*8a10*/  CS2R R80, SRZ ;  /* 0x0000000000507805 */ /* 0x000fe2000001ff00 */
[----:B------:R-:W-:Y:S01]  /*8a20*/  ISETP.GE.AND P1, PT, R42, c[0x0][0x27c], PT ;  /* 0x00009f002a007a0c */ /* 0x000fe20003f26270 */
[----:B------:R-:W-:Y:S01]  /*8a30*/  CS2R R82, SRZ ;  /* 0x0000000000527805 */ /* 0x000fe2000001ff00 */
[----:B------:R-:W-:Y:S02]  /*8a40*/  ISETP.GE.AND P2, PT, R156, c[0x0][0x27c], PT ;  /* 0x00009f009c007a0c */ /* 0x000fe40003f46270 */
[----:B------:R-:W-:-:S07]  /*8a50*/  P2R R21, PR, RZ, 0x10 ;  /* 0x00000010ff157803 */ /* 0x000fce0000000000 */
[C---:B------:R-:W-:Y:S01]  /*8a60*/  @!P3 IMAD.SHL.U32 R5, R159.reuse, 0x2, RZ ;  /* 0x000000029f05b824 */ /* 0x040fe200078e00ff */
[----:B------:R-:W-:-:S04]  /*8a70*/  @!P3 SHF.L.U64.HI R6, R159, 0x1, R30 ;  /* 0x000000019f06b819 */ /* 0x000fc8000001021e */
[----:B------:R-:W-:-:S05]  /*8a80*/  @!P3 IADD3 R18, P0, R3, R5, RZ ;  /* 0x000000050312b210 */ /* 0x000fca0007f1e0ff */
[--C-:B------:R-:W-:Y:S01]  /*8a90*/  @!P3 IMAD.X R19, R4, 0x1, R6.reuse, P0 ;  /* 0x000000010413b824 */ /* 0x100fe200000e0606 */
[----:B------:R-:W-:Y:S01]  /*8aa0*/  @!P3 IADD3 R16, P0, R0, R5, RZ ;  /* 0x000000050010b210 */ /* 0x000fe20007f1e0ff */
[----:B------:R-:W-:Y:S01]  /*8ab0*/  @!P1 IMAD.SHL.U32 R5, R42, 0x2, RZ ;  /* 0x000000022a059824 */ /* 0x000fe200078e00ff */
[----:B------:R-:W-:Y:S01]  /*8ac0*/  CS2R R84, SRZ ;  /* 0x0000000000547805 */ /* 0x000fe2000001ff00 */
[----:B------:R-:W-:Y:S01]  /*8ad0*/  CS2R R86, SRZ ;  /* 0x0000000000567805 */ /* 0x000fe2000001ff00 */
[----:B------:R1:W5:Y:S01]  /*8ae0*/  @!P3 LD.E.64 R80, [R18.64] ;  /* 0x000000061250b980 */ /* 0x000362000c101b00 */
[----:B------:R-:W-:Y:S01]  /*8af0*/  @!P3 IMAD.X R17, R2, 0x1, R6, P0 ;  /* 0x000000010211b824 */ /* 0x000fe200000e0606 */
[----:B------:R-:W-:Y:S02]  /*8b00*/  @!P1 SHF.L.U64.HI R6, R42, 0x1, R33 ;  /* 0x000000012a069819 */ /* 0x000fe40000010221 */
[-C--:B------:R-:W-:Y:S01]  /*8b10*/  @!P1 IADD3 R14, P0, R3, R5.reuse, RZ ;  /* 0x00000005030e9210 */ /* 0x080fe20007f1e0ff */
[----:B------:R-:W-:Y:S01]  /*8b20*/  CS2R R90, SRZ ;  /* 0x00000000005a7805 */ /* 0x000fe2000001ff00 */
[----:B------:R-:W-:Y:S01]  /*8b30*/  CS2R R88, SRZ ;  /* 0x0000000000587805 */ /* 0x000fe2000001ff00 */
        /* <DEDUP_REMOVED lines=10> */
[----:B------:R-:W-:-:S05]  /*8be0*/  @!P2 IADD3 R8, P0, R0, R5, RZ ;  /* 0x000000050008a210 */ /* 0x000fca0007f1e0ff */
[----:B------:R-:W-:Y:S01]  /*8bf0*/  @!P2 IMAD.X R9, R2, 0x1, R6, P0 ;  /* 0x000000010209a824 */ /* 0x000fe200000e0606 */
[----:B------:R-:W-:-:S13]  /*8c00*/  ISETP.GE.AND P0, PT, R158, c[0x0][0x27c], PT ;  /* 0x00009f009e007a0c */ /* 0x000fda0003f06270 */
[C---:B------:R-:W-:Y:S01]  /*8c10*/  @!P0 IMAD.SHL.U32 R5, R158.reuse, 0x2, RZ ;  /* 0x000000029e058824 */ /* 0x040fe200078e00ff */
[----:B------:R-:W-:-:S04]  /*8c20*/  @!P0 SHF.L.U64.HI R20, R158, 0x1, R37 ;  /* 0x000000019e148819 */ /* 0x000fc80000010225 */
[----:B------:R-:W-:-:S05]  /*8c30*/  @!P0 IADD3 R6, P4, R3, R5, RZ ;  /* 0x0000000503068210 */ /* 0x000fca0007f9e0ff */
[----:B------:R-:W-:Y:S01]  /*8c40*/  @!P0 IMAD.X R7, R4, 0x1, R20, P4 ;  /* 0x0000000104078824 */ /* 0x000fe200020e0614 */
[----:B------:R-:W-:Y:S01]  /*8c50*/  @!P0 IADD3 R4, P4, R0, R5, RZ ;  /* 0x0000000500048210 */ /* 0x000fe20007f9e0ff */
[----:B-1----:R-:W-:-:S03]  /*8c60*/  CS2R R18, SRZ ;  /* 0x0000000000127805 */ /* 0x002fc6000001ff00 */
[----:B------:R2:W5:Y:S01]  /*8c70*/  @!P0 LD.E.64 R90, [R6.64] ;  /* 0x00000006065a8980 */ /* 0x000562000c101b00 */
[----:B------:R-:W-:Y:S01]  /*8c80*/  @!P0 IMAD.X R5, R2, 0x1, R20, P4 ;  /* 0x0000000102058824 */ /* 0x000fe200020e0614 */
[----:B------:R-:W-:Y:S02]  /*8c90*/  ISETP.NE.AND P4, PT, R21, RZ, PT ;  /* 0x000000ff1500720c */ /* 0x000fe40003f85270 */
[----:B------:R-:W-:Y:S01]  /*8ca0*/  CS2R R20, SRZ ;  /* 0x0000000000147805 */ /* 0x000fe2000001ff00 */
[----:B------:R2:W5:Y:S04]  /*8cb0*/  @!P2 LD.E.64 R18, [R10.64] ;  /* 0x000000060a12a980 */ /* 0x000568000c101b00 */
[----:B------:R2:W5:Y:S04]  /*8cc0*/  @!P0 LD.E.64 R88, [R4.64] ;  /* 0x0000000604588980 */ /* 0x000568000c101b00 */
[----:B------:R2:W5:Y:S02]  /*8cd0*/  @!P2 LD.E.64 R20, [R8.64] ;  /* 0x000000060814a980 */ /* 0x000564000c101b00 */
.L_x_635:
[----:B---3--:R-:W-:Y:S05]  /*8ce0*/  BSYNC B0 ;  /* 0x0000000000007941 */ /* 0x008fea0003800000 */
.L_x_634:
[----:B-----5:R-:W-:Y:S01]  /*8cf0*/  IMAD.MOV.U32 R0, RZ, RZ, R90 ;  /* 0x000000ffff007224 */ /* 0x020fe200078e005a */
[----:B------:R-:W-:-:S04]  /*8d00*/  DEPBAR.LE SB0, 0x1 ;  /* 0x000080400000791a */ /* 0x000fc80000000000 */
[----:B--2---:R-:W-:Y:S01]  /*8d10*/  IMAD.MOV.U32 R4, RZ, RZ, R91 ;  /* 0x000000ffff047224 */ /* 0x004fe200078e005b */
[----:B------:R-:W-:Y:S01]  /*8d20*/  BSSY B1, `(.L_x_636) ;  /* 0x00000d4000017945 */ /* 0x000fe20003800000 */
[----:B------:R-:W-:Y:S02]  /*8d30*/  IMAD.MOV.U32 R3, RZ, RZ, R84 ;  /* 0x000000ffff037224 */ /* 0x000fe400078e0054 */
[----:B------:R-:W-:Y:S01]  /*8d40*/  IMAD.MOV.U32 R2, RZ, RZ, R85 ;  /* 0x000000ffff027224 */ /* 0x000fe200078e0055 */
[----:B------:R-:W-:Y:S01]  /*8d50*/  PRMT R116, R0, 0x5410, R4 ;  /* 0x0000541000747816 */ /* 0x000fe20000000004 */
[----:B------:R-:W-:Y:S01]  /*8d60*/  IMAD.MOV.U32 R4, RZ, RZ, R81 ;  /* 0x000000ffff047224 */ /* 0x000fe200078e0051 */
[----:B------:R-:W-:Y:S02]  /*8d70*/  MOV R0, R80 ;  /* 0x0000005000007202 */ /* 0x000fe40000000f00 */
[----:B------:R-:W-:Y:S01]  /*8d80*/  PRMT R114, R3, 0x5410, R2 ;  /* 0x0000541003727816 */ /* 0x000fe20000000002 */
[----:B------:R-:W-:Y:S01]  /*8d90*/  IMAD.MOV.U32 R3, RZ, RZ, R18 ;  /* 0x000000ffff037224 */ /* 0x000fe200078e0012 */
[----:B------:R-:W-:Y:S01]  /*8da0*/  PRMT R37, R0, 0x7610, R37 ;  /* 0x0000761000257816 */ /* 0x000fe20000000025 */
[----:B------:R-:W-:Y:S01]  /*8db0*/  IMAD.MOV.U32 R2, RZ, RZ, R19 ;  /* 0x000000ffff027224 */ /* 0x000fe200078e0013 */
[----:B------:R-:W-:-:S02]  /*8dc0*/  MOV R0, R88 ;  /* 0x0000005800007202 */ /* 0x000fc40000000f00 */
[----:B------:R-:W-:Y:S01]  /*8dd0*/  PRMT R37, R37, 0x5410, R4 ;  /* 0x0000541025257816 */ /* 0x000fe20000000004 */
[----:B------:R-:W-:Y:S01]  /*8de0*/  IMAD.IADD R4, R43, 0x1, -R225 ;  /* 0x000000012b047824 */ /* 0x000fe200078e0ae1 */
[----:B------:R-:W-:Y:S01]  /*8df0*/  PRMT R35, R3, 0x5410, R2 ;  /* 0x0000541003237816 */ /* 0x000fe20000000002 */
[----:B------:R-:W-:Y:S01]  /*8e00*/  IMAD.MOV.U32 R3, RZ, RZ, R89 ;  /* 0x000000ffff037224 */ /* 0x000fe200078e0059 */
[----:B------:R-:W-:Y:S01]  /*8e10*/  PRMT R115, R0, 0x7610, R115 ;  /* 0x0000761000737816 */ /* 0x000fe20000000073 */
[----:B------:R-:W-:Y:S01]  /*8e20*/  IMAD.MOV.U32 R2, RZ, RZ, R86 ;  /* 0x000000ffff027224 */ /* 0x000fe200078e0056 */
[----:B------:R-:W-:Y:S01]  /*8e30*/  IMNMX R30, R4, 0x80, PT ;  /* 0x00000080041e7817 */ /* 0x000fe20003800200 */
[----:B------:R-:W-:Y:S01]  /*8e40*/  IMAD.MOV.U32 R4, RZ, RZ, R82 ;  /* 0x000000ffff047224 */ /* 0x000fe200078e0052 */
[----:B------:R-:W-:Y:S01]  /*8e50*/  MOV R0, R87 ;  /* 0x0000005700007202 */ /* 0x000fe20000000f00 */
[----:B------:R-:W-:Y:S01]  /*8e60*/  BAR.SYNC.DEFER_BLOCKING 0x0 ;  /* 0x0000000000007b1d */ /* 0x000fe20000010000 */
[----:B------:R-:W-:-:S02]  /*8e70*/  ISETP.GE.AND P0, PT, R214, R30, PT ;  /* 0x0000001ed600720c */ /* 0x000fc40003f06270 */
[----:B------:R-:W-:Y:S01]  /*8e80*/  PRMT R115, R115, 0x5410, R3 ;  /* 0x0000541073737816 */ /* 0x000fe20000000003 */
[----:B------:R-:W-:Y:S01]  /*8e90*/  IMAD.MOV.U32 R3, RZ, RZ, R83 ;  /* 0x000000ffff037224 */ /* 0x000fe200078e0053 */
[----:B------:R-:W-:Y:S01]  /*8ea0*/  PRMT R43, R2, 0x5410, R0 ;  /* 0x00005410022b7816 */ /* 0x000fe20000000000 */
[----:B------:R-:W-:Y:S01]  /*8eb0*/  IMAD.MOV.U32 R0, RZ, RZ, R21 ;  /* 0x000000ffff007224 */ /* 0x000fe200078e0015 */
[----:B------:R-:W-:Y:S02]  /*8ec0*/  MOV R2, R20 ;  /* 0x0000001400027202 */ /* 0x000fe40000000f00 */
[----:B------:R-:W-:Y:S02]  /*8ed0*/  PRMT R36, R4, 0x5410, R3 ;  /* 0x0000541004247816 */ /* 0x000fe40000000003 */
[----:B------:R-:W-:-:S03]  /*8ee0*/  PRMT R33, R2, 0x5410, R0 ;  /* 0x0000541002217816 */ /* 0x000fc60000000000 */
[----:B------:R-:W-:Y:S05]  /*8ef0*/  @P0 BRA `(.L_x_637) ;  /* 0x00000b6000000947 */ /* 0x000fea0003800000 */
[----:B------:R-:W-:Y:S01]  /*8f00*/  ISETP.GE.AND P0, PT, R156, c[0x0][0x27c], PT ;  /* 0x00009f009c007a0c */ /* 0x000fe20003f06270 */
[----:B------:R-:W-:-:S12]  /*8f10*/  BSSY B0, `(.L_x_638) ;  /* 0x000002c000007945 */ /* 0x000fd80003800000 */
[----:B------:R-:W-:Y:S05]  /*8f20*/  @P0 BRA `(.L_x_639) ;  /* 0x000002a000000947 */ /* 0x000fea0003800000 */
[----:B------:R-:W1:Y:S01]  /*8f30*/  LDS.128 R4, [R196+0x10080] ;  /* 0x01008000c4047984 */ /* 0x000e620000000c00 */
[----:B------:R-:W-:Y:S02]  /*8f40*/  SHF.R.U32.HI R0, RZ, 0x10, R25 ;  /* 0x00000010ff007819 */ /* 0x000fe40000011619 */
[----:B------:R-:W-:Y:S02]  /*8f50*/  SHF.R.U32.HI R2, RZ, 0x10, R23 ;  /* 0x00000010ff027819 */ /* 0x000fe40000011617 */
[----:B------:R-:W-:Y:S01]  /*8f60*/  SHF.R.U64 R15, R24, 0x10, R25 ;  /* 0x00000010180f7819 */ /* 0x000fe20000001219 */
[----:B------:R-:W-:Y:S01]  /*8f70*/  HADD2.F32 R12, -RZ, R0.H0_H0 ;  /* 0x20000000ff0c7230 */ /* 0x000fe20000004100 */
[----:B------:R-:W-:Y:S01]  /*8f80*/  SHF.R.U64 R16, R22, 0x10, R23 ;  /* 0x0000001016107819 */ /* 0x000fe20000001217 */
[----:B------:R-:W-:Y:S02]  /*8f90*/  HADD2.F32 R0, -RZ, R92.H0_H0 ;  /* 0x2000005cff007230 */ /* 0x000fe40000004100 */
[----:B------:R-:W-:-:S02]  /*8fa0*/  HADD2.F32 R17, -RZ, R2.H0_H0 ;  /* 0x20000002ff117230 */ /* 0x000fc40000004100 */
[----:B------:R-:W-:Y:S02]  /*8fb0*/  HADD2.F32 R2, -RZ, R93.H0_H0 ;  /* 0x2000005dff027230 */ /* 0x000fe40000004100 */
[--C-:B-1----:R-:W-:Y:S02]  /*8fc0*/  HADD2.F32 R10, -RZ, R7.reuse.H0_H0 ;  /* 0x20000007ff0a7230 */ /* 0x102fe40000004100 */
[----:B------:R-:W-:Y:S02]  /*8fd0*/  HADD2.F32 R7, -RZ, R7.H1_H1 ;  /* 0x30000007ff077230 */ /* 0x000fe40000004100 */
[--C-:B------:R-:W-:Y:S02]  /*8fe0*/  HADD2.F32 R9, -RZ, R4.reuse.H0_H0 ;  /* 0x20000004ff097230 */ /* 0x100fe40000004100 */
[----:B------:R-:W-:Y:S02]  /*8ff0*/  HADD2.F32 R8, -RZ, R4.H1_H1 ;  /* 0x30000004ff087230 */ /* 0x000fe40000004100 */
[----:B------:R-:W-:-:S02]  /*9000*/  HADD2.F32 R4, -RZ, R5.H0_H0 ;  /* 0x20000005ff047230 */ /* 0x000fc40000004100 */
[----:B------:R-:W-:Y:S01]  /*9010*/  HADD2.F32 R3, -RZ, R5.H1_H1 ;  /* 0x30000005ff037230 */ /* 0x000fe20000004100 */
[----:B------:R-:W-:Y:S01]  /*9020*/  FMUL.FTZ R5, R7, R12 ;  /* 0x0000000c07057220 */ /* 0x000fe20000410000 */
[--C-:B------:R-:W-:Y:S01]  /*9030*/  HADD2.F32 R11, -RZ, R6.reuse.H0_H0 ;  /* 0x20000006ff0b7230 */ /* 0x100fe20000004100 */
[-C--:B------:R-:W-:Y:S01]  /*9040*/  FMUL.FTZ R13, R8, R0.reuse ;  /* 0x00000000080d7220 */ /* 0x080fe20000410000 */
[----:B------:R-:W-:Y:S01]  /*9050*/  HADD2.F32 R6, -RZ, R6.H1_H1 ;  /* 0x30000006ff067230 */ /* 0x000fe20000004100 */
[----:B------:R-:W-:Y:S02]  /*9060*/  FFMA.FTZ R14, R10, R17, -R5 ;  /* 0x000000110a0e7223 */ /* 0x000fe40000010805 */
[C---:B------:R-:W-:Y:S01]  /*9070*/  FMUL.FTZ R5, R9.reuse, R0 ;  /* 0x0000000009057220 */ /* 0x040fe20000410000 */
[----:B------:R-:W-:Y:S01]  /*9080*/  HADD2.F32 R0, -RZ, R92.H1_H1 ;  /* 0x3000005cff007230 */ /* 0x000fe20000004100 */
[-C--:B------:R-:W-:Y:S02]  /*9090*/  FFMA.FTZ R13, R9, R2.reuse, -R13 ;  /* 0x00000002090d7223 */ /* 0x080fe4000001080d */
[----:B------:R-:W-:Y:S01]  /*90a0*/  FFMA.FTZ R9, R8, R2, R5 ;  /* 0x0000000208097223 */ /* 0x000fe20000010005 */
[----:B------:R-:W-:Y:S01]  /*90b0*/  HADD2.F32 R8, -RZ, R15.H0_H0 ;  /* 0x2000000fff087230 */ /* 0x000fe20000004100 */
[----:B------:R-:W-:Y:S01]  /*90c0*/  FMUL.FTZ R12, R10, R12 ;  /* 0x0000000c0a0c7220 */ /* 0x000fe20000410000 */
[----:B------:R-:W-:Y:S01]  /*90d0*/  HADD2.F32 R2, -RZ, R93.H1_H1 ;  /* 0x3000005dff027230 */ /* 0x000fe20000004100 */
[----:B------:R-:W-:-:S02]  /*90e0*/  FMUL.FTZ R5, R6, R0 ;  /* 0x0000000006057220 */ /* 0x000fc40000410000 */
[----:B------:R-:W-:Y:S01]  /*90f0*/  FFMA.FTZ R10, R7, R17, R12 ;  /* 0x00000011070a7223 */ /* 0x000fe2000001000c */
[----:B------:R-:W-:Y:S01]  /*9100*/  HADD2.F32 R12, -RZ, R16.H0_H0 ;  /* 0x20000010ff0c7230 */ /* 0x000fe20000004100 */
[----:B------:R-:W-:Y:S02]  /*9110*/  FMUL.FTZ R0, R11, R0 ;  /* 0x000000000b007220 */ /* 0x000fe40000410000 */
[-C--:B------:R-:W-:Y:S02]  /*9120*/  FMUL.FTZ R7, R3, R8.reuse ;  /* 0x0000000803077220 */ /* 0x080fe40000410000 */
[----:B------:R-:W-:Y:S02]  /*9130*/  FMUL.FTZ R8, R4, R8 ;  /* 0x0000000804087220 */ /* 0x000fe40000410000 */
[-C--:B------:R-:W-:Y:S02]  /*9140*/  FFMA.FTZ R5, R11, R2.reuse, -R5 ;  /* 0x000000020b057223 */ /* 0x080fe40000010805 */
[----:B------:R-:W-:-:S02]  /*9150*/  FFMA.FTZ R2, R6, R2, R0 ;  /* 0x0000000206027223 */ /* 0x000fc40000010000 */
[----:B------:R-:W-:Y:S01]  /*9160*/  FFMA.FTZ R0, R4, R12, -R7 ;  /* 0x0000000c04007223 */ /* 0x000fe20000010807 */
[----:B------:R-:W-:Y:S01]  /*9170*/  F2FP.PACK_AB R7, R10, R14 ;  /* 0x0000000e0a07723e */ /* 0x000fe200000000ff */
[----:B------:R-:W-:Y:S01]  /*9180*/  FFMA.FTZ R3, R3, R12, R8 ;  /* 0x0000000c03037223 */ /* 0x000fe20000010008 */
[----:B------:R-:W-:Y:S02]  /*9190*/  F2FP.PACK_AB R6, R2, R5 ;  /* 0x000000050206723e */ /* 0x000fe400000000ff */
[----:B------:R-:W-:Y:S02]  /*91a0*/  F2FP.PACK_AB R4, R9, R13 ;  /* 0x0000000d0904723e */ /* 0x000fe400000000ff */
[----:B------:R-:W-:-:S05]  /*91b0*/  F2FP.PACK_AB R5, R3, R0 ;  /* 0x000000000305723e */ /* 0x000fca00000000ff */
[----:B------:R1:W-:Y:S02]  /*91c0*/  STS.128 [R196+0x10080], R4 ;  /* 0x01008004c4007388 */ /* 0x0003e40000000c00 */
.L_x_639:
[----:B------:R-:W-:Y:S05]  /*91d0*/  BSYNC B0 ;  /* 0x0000000000007941 */ /* 0x000fea0003800000 */
.L_x_638:
[----:B------:R-:W-:Y:S01]  /*91e0*/  ISETP.GE.AND P0, PT, R159, c[0x0][0x27c], PT ;  /* 0x00009f009f007a0c */ /* 0x000fe20003f06270 */
[----:B------:R-:W-:-:S12]  /*91f0*/  BSSY B0, `(.L_x_640) ;  /* 0x000002c000007945 */ /* 0x000fd80003800000 */
[----:B------:R-:W-:Y:S05]  /*9200*/  @P0 BRA `(.L_x_641) ;  /* 0x000002a000000947 */ /* 0x000fea0003800000 */
[----:B-1----:R-:W1:Y:S01]  /*9210*/  LDS.128 R4, [R196+0x14080] ;  /* 0x01408000c4047984 */ /* 0x002e620000000c00 */
        /* <DEDUP_REMOVED lines=8> */
[----:B------:R-:W-:Y:S02]  /*92a0*/  HADD2.F32 R15, -RZ, R15.H0_H0 ;  /* 0x2000000fff0f7230 */ /* 0x000fe40000004100 */
[--C-:B-1----:R-:W-:Y:S02]  /*92b0*/  HADD2.F32 R10, -RZ, R7.reuse.H0_H0 ;  /* 0x20000007ff0a7230 */ /* 0x102fe40000004100 */
[----:B------:R-:W-:Y:S02]  /*92c0*/  HADD2.F32 R7, -RZ, R7.H1_H1 ;  /* 0x30000007ff077230 */ /* 0x000fe40000004100 */
[--C-:B------:R-:W-:Y:S02]  /*92d0*/  HADD2.F32 R9, -RZ, R4.reuse.H0_H0 ;  /* 0x20000004ff097230 */ /* 0x100fe40000004100 */
[----:B------:R-:W-:-:S02]  /*92e0*/  HADD2.F32 R8, -RZ, R4.H1_H1 ;  /* 0x30000004ff087230 */ /* 0x000fc40000004100 */
[--C-:B------:R-:W-:Y:S02]  /*92f0*/  HADD2.F32 R4, -RZ, R5.reuse.H0_H0 ;  /* 0x20000005ff047230 */ /* 0x100fe40000004100 */
        /* <DEDUP_REMOVED lines=8> */
[----:B------:R-:W-:-:S02]  /*9380*/  FFMA.FTZ R13, R9, R2, -R13 ;  /* 0x00000002090d7223 */ /* 0x000fc4000001080d */
[----:B------:R-:W-:Y:S01]  /*9390*/  FFMA.FTZ R9, R8, R2, R5 ;  /* 0x0000000208097223 */ /* 0x000fe20000010005 */
[----:B------:R-:W-:Y:S01]  /*93a0*/  HADD2.F32 R8, -RZ, R14.H0_H0 ;  /* 0x2000000eff087230 */ /* 0x000fe20000004100 */
[----:B------:R-:W-:Y:S01]  /*93b0*/  FMUL.FTZ R12, R10, R12 ;  /* 0x0000000c0a0c7220 */ /* 0x000fe20000410000 */
[----:B------:R-:W-:Y:S01]  /*93c0*/  HADD2.F32 R2, -RZ, R95.H1_H1 ;  /* 0x3000005fff027230 */ /* 0x000fe20000004100 */
[-C--:B------:R-:W-:Y:S02]  /*93d0*/  FMUL.FTZ R5, R6, R0.reuse ;  /* 0x0000000006057220 */ /* 0x080fe40000410000 */
[----:B------:R-:W-:Y:S02]  /*93e0*/  FFMA.FTZ R10, R7, R17, R12 ;  /* 0x00000011070a7223 */ /* 0x000fe4000001000c */
[----:B------:R-:W-:Y:S02]  /*93f0*/  FMUL.FTZ R0, R11, R0 ;  /* 0x000000000b007220 */ /* 0x000fe40000410000 */
[----:B------:R-:W-:-:S02]  /*9400*/  FMUL.FTZ R7, R3, R8 ;  /* 0x0000000803077220 */ /* 0x000fc40000410000 */
[----:B------:R-:W-:Y:S02]  /*9410*/  FMUL.FTZ R8, R4, R8 ;  /* 0x0000000804087220 */ /* 0x000fe40000410000 */
[-C--:B------:R-:W-:Y:S02]  /*9420*/  FFMA.FTZ R5, R11, R2.reuse, -R5 ;  /* 0x000000020b057223 */ /* 0x080fe40000010805 */
[----:B------:R-:W-:Y:S02]  /*9430*/  FFMA.FTZ R2, R6, R2, R0 ;  /* 0x0000000206027223 */ /* 0x000fe40000010000 */
[-C--:B------:R-:W-:Y:S01]  /*9440*/  FFMA.FTZ R0, R4, R15.reuse, -R7 ;  /* 0x0000000f04007223 */ /* 0x080fe20000010807 */
[----:B------:R-:W-:Y:S01]  /*9450*/  F2FP.PACK_AB R7, R10, R16 ;  /* 0x000000100a07723e */ /* 0x000fe200000000ff */
[----:B------:R-:W-:Y:S01]  /*9460*/  FFMA.FTZ R3, R3, R15, R8 ;  /* 0x0000000f03037223 */ /* 0x000fe20000010008 */
[----:B------:R-:W-:Y:S02]  /*9470*/  F2FP.PACK_AB R6, R2, R5 ;  /* 0x000000050206723e */ /* 0x000fe400000000ff */
[----:B------:R-:W-:-:S02]  /*9480*/  F2FP.PACK_AB R4, R9, R13 ;  /* 0x0000000d0904723e */ /* 0x000fc400000000ff */
[----:B------:R-:W-:-:S05]  /*9490*/  F2FP.PACK_AB R5, R3, R0 ;  /* 0x000000000305723e */ /* 0x000fca00000000ff */
[----:B------:R1:W-:Y:S02]  /*94a0*/  STS.128 [R196+0x14080], R4 ;  /* 0x01408004c4007388 */ /* 0x0003e40000000c00 */
.L_x_641:
[----:B------:R-:W-:Y:S05]  /*94b0*/  BSYNC B0 ;  /* 0x0000000000007941 */ /* 0x000fea0003800000 */
.L_x_640:
        /* <DEDUP_REMOVED lines=45> */
.L_x_643:
[----:B------:R-:W-:Y:S05]  /*9790*/  BSYNC B0 ;  /* 0x0000000000007941 */ /* 0x000fea0003800000 */
.L_x_642:
[----:B------:R-:W-:-:S13]  /*97a0*/  ISETP.GE.AND P0, PT, R158, c[0x0][0x27c], PT ;  /* 0x00009f009e007a0c */ /* 0x000fda0003f06270 */
[----:B------:R-:W-:Y:S05]  /*97b0*/  @P0 BRA `(.L_x_637) ;  /* 0x000002a000000947 */ /* 0x000fea0003800000 */
[----:B-1----:R-:W1:Y:S01]  /*97c0*/  LDS.128 R4, [R196+0x1c080] ;  /* 0x01c08000c4047984 */ /* 0x002e620000000c00 */
[----:B------:R-:W-:Y:S02]  /*97d0*/  SHF.R.U32.HI R0, RZ, 0x10, R47 ;  /* 0x00000010ff007819 */ /* 0x000fe4000001162f */
[----:B------:R-:W-:Y:S02]  /*97e0*/  SHF.R.U32.HI R2, RZ, 0x10, R45 ;  /* 0x00000010ff027819 */ /* 0x000fe4000001162d */
[----:B------:R-:W-:Y:S01]  /*97f0*/  SHF.R.U64 R14, R46, 0x10, R47 ;  /* 0x000000102e0e7819 */ /* 0x000fe2000000122f */
[----:B------:R-:W-:Y:S01]  /*9800*/  HADD2.F32 R12, -RZ, R0.H0_H0 ;  /* 0x20000000ff0c7230 */ /* 0x000fe20000004100 */
[----:B------:R-:W-:Y:S01]  /*9810*/  SHF.R.U64 R15, R44, 0x10, R45 ;  /* 0x000000102c0f7819 */ /* 0x000fe2000000122d */
[----:B------:R-:W-:Y:S02]  /*9820*/  HADD2.F32 R0, -RZ, R98.H1_H1 ;  /* 0x30000062ff007230 */ /* 0x000fe40000004100 */
[----:B------:R-:W-:-:S02]  /*9830*/  HADD2.F32 R17, -RZ, R2.H0_H0 ;  /* 0x20000002ff117230 */ /* 0x000fc40000004100 */
[----:B------:R-:W-:Y:S02]  /*9840*/  HADD2.F32 R2, -RZ, R100.H1_H1 ;  /* 0x30000064ff027230 */ /* 0x000fe40000004100 */
        /* <DEDUP_REMOVED lines=13> */
[----:B------:R-:W-:Y:S01]  /*9920*/  HADD2.F32 R0, -RZ, R100.H0_H0 ;  /* 0x20000064ff007230 */ /* 0x000fe20000004100 */
        /* <DEDUP_REMOVED lines=19> */
.L_x_637:
[----:B------:R-:W-:Y:S05]  /*9a60*/  BSYNC B1 ;  /* 0x0000000000017941 */ /* 0x000fea0003800000 */
.L_x_636:
        /* <DEDUP_REMOVED lines=34> */
[----:B------:R-:W-:Y:S01]  /*9c90*/  HADD2.F32 R2, -RZ, R101.H0_H0 ;  /* 0x20000065ff027230 */ /* 0x000fe20000004100 */
        /* <DEDUP_REMOVED lines=14> */
.L_x_647:
[----:B------:R-:W-:Y:S05]  /*9d80*/  BSYNC B0 ;  /* 0x0000000000007941 */ /* 0x000fea0003800000 */
.L_x_646:
        /* <DEDUP_REMOVED lines=45> */
.L_x_649:
[----:B------:R-:W-:Y:S05]  /*a060*/  BSYNC B0 ;  /* 0x0000000000007941 */ /* 0x000fea0003800000 */
.L_x_648:
        /* <DEDUP_REMOVED lines=45> */
.L_x_651:
[----:B------:R-:W-:Y:S05]  /*a340*/  BSYNC B0 ;  /* 0x0000000000007941 */ /* 0x000fea0003800000 */
.L_x_650:
        /* <DEDUP_REMOVED lines=44> */
.L_x_645:
[----:B------:R-:W-:Y:S05]  /*a610*/  BSYNC B1 ;  /* 0x0000000000017941 */ /* 0x000fea0003800000 */
.L_x_644:
[----:B------:R-:W-:Y:S01]  /*a620*/  ISETP.GE.AND P0, PT, R134, R30, PT ;  /* 0x0000001e8600720c */ /* 0x000fe20003f06270 */
[----:B------:R-:W-:-:S12]  /*a630*/  BSSY B1, `(.L_x_652) ;  /* 0x00000b8000017945 */ /* 0x000fd80003800000 */
        /* <DEDUP_REMOVED lines=46> */
.L_x_655:
[----:B------:R-:W-:Y:S05]  /*a920*/  BSYNC B0 ;  /* 0x0000000000007941 */ /* 0x000fea0003800000 */
.L_x_654:
        /* <DEDUP_REMOVED lines=45> */
.L_x_657:
[----:B------:R-:W-:Y:S05]  /*ac00*/  BSYNC B0 ;  /* 0x0000000000007941 */ /* 0x000fea0003800000 */
.L_x_656:
        /* <DEDUP_REMOVED lines=45> */
.L_x_659:
[----:B------:R-:W-:Y:S05]  /*aee0*/  BSYNC B0 ;  /* 0x0000000000007941 */ /* 0x000fea0003800000 */
.L_x_658:
        /* <DEDUP_REMOVED lines=44> */
.L_x_653:
[----:B------:R-:W-:Y:S05]  /*b1b0*/  BSYNC B1 ;  /* 0x0000000000017941 */ /* 0x000fea0003800000 */
.L_x_652:
        /* <DEDUP_REMOVED lines=47> */
.L_x_662:
[----:B------:R-:W-:Y:S05]  /*b4b0*/  BSYNC B0 ;  /* 0x0000000000007941 */ /* 0x000fea0003800000 */
.L_x_661:
        /* <DEDUP_REMOVED lines=45> */
.L_x_664:
[----:B------:R-:W-:Y:S05]  /*b790*/  BSYNC B0 ;  /* 0x0000000000007941 */ /* 0x000fea0003800000 */
.L_x_663:
        /* <DEDUP_REMOVED lines=45> */
.L_x_666:
[----:B------:R-:W-:Y:S05]  /*ba70*/  BSYNC B0 ;  /* 0x0000000000007941 */ /* 0x000fea0003800000 */
.L_x_665:
        /* <DEDUP_REMOVED lines=43> */
[----:B------:R1:W-:Y:S01]  /*bd30*/  STS.128 [R196+0x1f080], R4 ;  /* 0x01f08004c4007388 */ /* 0x0003e20000000c00 */
[----:B------:R-:W-:Y:S05]  /*bd40*/  BRA `(.L_x_660) ;  /* 0x000048d000007947 */ /* 0x000fea0003800000 */
.L_x_627:
[----:B------:R-:W-:Y:S01]  /*bd50*/  ISETP.NE.AND P0, PT, R140, 0x1, PT ;  /* 0x000000018c00780c */ /* 0x000fe20003f05270 */
[----:B------:R-:W-:Y:S01]  /*bd60*/  IMAD.MOV.U32 R7, RZ, RZ, R3 ;  /* 0x000000ffff077224 */ /* 0x000fe200078e0003 */
[----:B------:R-:W-:Y:S01]  /*bd70*/  LOP3.LUT P1, RZ, R215, 0x8, RZ, 0xc0, !PT ;  /* 0x00000008d7ff7812 */ /* 0x000fe2000782c0ff */
        /* <DEDUP_REMOVED lines=9> */
[----:B----4-:R-:W-:Y:S01]  /*be10*/  CS2R R16, SRZ ;  /* 0x0000000000107805 */ /* 0x010fe2000001ff00 */
[----:B------:R-:W-:-:S05]  /*be20*/  @P0 IMAD.HI.U32 R5, R2, c[0x0][0x2c8], RZ ;  /* 0x0000b20002050a27 */ /* 0x000fca00078e00ff */
[----:B------:R-:W-:-:S04]  /*be30*/  @P0 SHF.R.U32.HI R2, RZ, c[0x0][0x2cc], R5 ;  /* 0x0000b300ff020a19 */ /* 0x000fc80000011605 */
[----:B------:R-:W-:Y:S01]  /*be40*/  SHF.R.S32.HI R5, RZ, 0x1f, R2 ;  /* 0x0000001fff057819 */ /* 0x000fe20000011402 */
[----:B------:R-:W-:-:S04]  /*be50*/  IMAD.WIDE.U32 R6, R2, c[0x0][0x280], R6 ;  /* 0x0000a00002067a25 */ /* 0x000fc800078e0006 */
[----:B------:R-:W-:Y:S01]  /*be60*/  IMAD R9, R5, c[0x0][0x280], RZ ;  /* 0x0000a00005097a24 */ /* 0x000fe200078e02ff */
[----:B------:R-:W-:-:S03]  /*be70*/  LEA R27, P0, R6, c[0x0][0x270], 0x1 ;  /* 0x00009c00061b7a11 */ /* 0x000fc600078008ff */
[----:B------:R-:W-:-:S04]  /*be80*/  IMAD R3, R2, c[0x0][0x284], R9 ;  /* 0x0000a10002037a24 */ /* 0x000fc800078e0209 */
[----:B------:R-:W-:-:S05]  /*be90*/  IMAD.IADD R3, R7, 0x1, R3 ;  /* 0x0000000107037824 */ /* 0x000fca00078e0203 */
[----:B------:R-:W-:Y:S01]  /*bea0*/  LEA.HI.X R26, R6, c[0x0][0x274], R3, 0x1, P0 ;  /* 0x00009d00061a7a11 */ /* 0x000fe200000f0c03 */
[----:B------:R-:W-:Y:S01]  /*beb0*/  IMAD R3, R5, c[0x0][0x290], RZ ;  /* 0x0000a40005037a24 */ /* 0x000fe200078e02ff */
[----:B------:R-:W-:-:S05]  /*bec0*/  MOV R5, R8 ;  /* 0x0000000800057202 */ /* 0x000fca0000000f00 */
[----:B------:R-:W-:-:S04]  /*bed0*/  IMAD.WIDE.U32 R4, R2, c[0x0][0x290], R4 ;  /* 0x0000a40002047a25 */ /* 0x000fc800078e0004 */
[----:B------:R-:W-:Y:S01]  /*bee0*/  IMAD R2, R2, c[0x0][0x294], R3 ;  /* 0x0000a50002027a24 */ /* 0x000fe200078e0203 */
[C---:B------:R-:W-:Y:S01]  /*bef0*/  LEA R25, P0, R4.reuse, c[0x0][0x288], 0x1 ;  /* 0x0000a20004197a11 */ /* 0x040fe200078008ff */
[----:B------:R1:W2:Y:S03]  /*bf00*/  SHFL.IDX PT, R3, R27, RZ, 0x181f ;  /* 0x00181fff1b037589 */ /* 0x0002a600000e0000 */
[----:B------:R-:W-:Y:S01]  /*bf10*/  IADD3 R2, R5, R2, RZ ;  /* 0x0000000205027210 */ /* 0x000fe20007ffe0ff */
[----:B------:R1:W3:Y:S03]  /*bf20*/  SHFL.IDX PT, R10, R25, RZ, 0x181f ;  /* 0x00181fff190a7589 */ /* 0x0002e600000e0000 */
[----:B------:R-:W-:Y:S01]  /*bf30*/  LEA.HI.X R13, R4, c[0x0][0x28c], R2, 0x1, P0 ;  /* 0x0000a300040d7a11 */ /* 0x000fe200000f0c02 */
[----:B------:R1:W4:Y:S04]  /*bf40*/  SHFL.IDX PT, R5, R26, RZ, 0x181f ;  /* 0x00181fff1a057589 */ /* 0x00032800000e0000 */
[----:B------:R1:W1:Y:S01]  /*bf50*/  SHFL.IDX PT, R12, R13, RZ, 0x181f ;  /* 0x00181fff0d0c7589 */ /* 0x00026200000e0000 */
[----:B------:R-:W-:Y:S05]  /*bf60*/  @P1 BRA `(.L_x_668) ;  /* 0x000001a000001947 */ /* 0x000fea0003800000 */
[----:B------:R-:W-:Y:S01]  /*bf70*/  ISETP.GE.AND P1, PT, R136, c[0x0][0x27c], PT ;  /* 0x00009f0088007a0c */ /* 0x000fe20003f26270 */
[----:B------:R-:W-:Y:S01]  /*bf80*/  CS2R R22, SRZ ;  /* 0x0000000000167805 */ /* 0x000fe2000001ff00 */
[----:B------:R-:W-:Y:S01]  /*bf90*/  CS2R R20, SRZ ;  /* 0x0000000000147805 */ /* 0x000fe2000001ff00 */
[----:B------:R-:W-:Y:S01]  /*bfa0*/  CS2R R18, SRZ ;  /* 0x0000000000127805 */ /* 0x000fe2000001ff00 */
[----:B------:R-:W-:-:S09]  /*bfb0*/  CS2R R16, SRZ ;  /* 0x0000000000107805 */ /* 0x000fd2000001ff00 */
[C---:B------:R-:W-:Y:S01]  /*bfc0*/  @!P1 IMAD.SHL.U32 R2, R136.reuse, 0x2, RZ ;  /* 0x0000000288029824 */ /* 0x040fe200078e00ff */
[----:B------:R-:W-:-:S04]  /*bfd0*/  @!P1 SHF.L.U64.HI R4, R136, 0x1, R15 ;  /* 0x0000000188049819 */ /* 0x000fc8000001020f */
[----:B--2---:R-:W-:-:S05]  /*bfe0*/  @!P1 IADD3 R8, P0, R3, R2, RZ ;  /* 0x0000000203089210 */ /* 0x004fca0007f1e0ff */
[--C-:B----4-:R-:W-:Y:S01]  /*bff0*/  @!P1 IMAD.X R9, R5, 0x1, R4.reuse, P0 ;  /* 0x0000000105099824 */ /* 0x110fe200000e0604 */
[----:B---3--:R-:W-:Y:S01]  /*c000*/  @!P1 IADD3 R6, P0, R10, R2, RZ ;  /* 0x000000020a069210 */ /* 0x008fe20007f1e0ff */
[----:B------:R-:W-:Y:S01]  /*c010*/  CS2R R34, SRZ ;  /* 0x0000000000227805 */ /* 0x000fe2000001ff00 */
[----:B------:R-:W-:Y:S01]  /*c020*/  CS2R R32, SRZ ;  /* 0x0000000000207805 */ /* 0x000fe2000001ff00 */
[----:B------:R-:W-:Y:S01]  /*c030*/  CS2R R38, SRZ ;  /* 0x0000000000267805 */ /* 0x000fe2000001ff00 */
[----:B------:R-:W-:Y:S01]  /*c040*/  CS2R R36, SRZ ;  /* 0x0000000000247805 */ /* 0x000fe2000001ff00 */
[----:B-1----:R-:W-:Y:S01]  /*c050*/  @!P1 IMAD.X R7, R12, 0x1, R4, P0 ;  /* 0x000000010c079824 */ /* 0x002fe200000e0604 */
[----:B------:R-:W-:Y:S01]  /*c060*/  ISETP.GE.AND P0, PT, R138, c[0x0][0x27c], PT ;  /* 0x00009f008a007a0c */ /* 0x000fe20003f06270 */
[----:B------:R1:W5:Y:S04]  /*c070*/  @!P1 LD.E.128 R20, [R8.64] ;  /* 0x0000000608149980 */ /* 0x000368000c101d00 */
[----:B------:R1:W5:Y:S08]  /*c080*/  @!P1 LD.E.128 R16, [R6.64] ;  /* 0x0000000606109980 */ /* 0x000370000c101d00 */
[C---:B------:R-:W-:Y:S01]  /*c090*/  @!P0 IMAD.SHL.U32 R2, R0.reuse, 0x2, RZ ;  /* 0x0000000200028824 */ /* 0x040fe200078e00ff */
[----:B------:R-:W-:-:S04]  /*c0a0*/  @!P0 SHF.L.U64.HI R11, R0, 0x1, R24 ;  /* 0x00000001000b8819 */ /* 0x000fc80000010218 */
[----:B------:R-:W-:-:S05]  /*c0b0*/  @!P0 IADD3 R4, P2, R3, R2, RZ ;  /* 0x0000000203048210 */ /* 0x000fca0007f5e0ff */
[----:B------:R-:W-:Y:S01]  /*c0c0*/  @!P0 IMAD.X R5, R5, 0x1, R11, P2 ;  /* 0x0000000105058824 */ /* 0x000fe200010e060b */
[----:B------:R-:W-:-:S04]  /*c0d0*/  @!P0 IADD3 R2, P2, R10, R2, RZ ;  /* 0x000000020a028210 */ /* 0x000fc80007f5e0ff */
[----:B------:R1:W5:Y:S01]  /*c0e0*/  @!P0 LD.E.128 R32, [R4.64] ;  /* 0x0000000604208980 */ /* 0x000362000c101d00 */
[----:B------:R-:W-:-:S05]  /*c0f0*/  @!P0 IMAD.X R3, R12, 0x1, R11, P2 ;  /* 0x000000010c038824 */ /* 0x000fca00010e060b */
[----:B------:R1:W5:Y:S03]  /*c100*/  @!P0 LD.E.128 R36, [R2.64] ;  /* 0x0000000602248980 */ /* 0x000366000c101d00 */
.L_x_668:
[----:B------:R-:W-:Y:S05]  /*c110*/  BSYNC B0 ;  /* 0x0000000000007941 */ /* 0x000fea0003800000 */
.L_x_667:
[----:B-1---5:R-:W-:Y:S01]  /*c120*/  IMAD.MOV.U32 R2, RZ, RZ, R35 ;  /* 0x000000ffff027224 */ /* 0x022fe200078e0023 */
[----:B------:R-:W-:Y:S01]  /*c130*/  LOP3.LUT P0, RZ, R215, 0x10, RZ, 0xc0, !PT ;  /* 0x00000010d7ff7812 */ /* 0x000fe2000780c0ff */
[----:B--2---:R-:W-:Y:S01]  /*c140*/  IMAD.MOV.U32 R3, RZ, RZ, R34 ;  /* 0x000000ffff037224 */ /* 0x004fe200078e0022 */
[----:B------:R1:W2:Y:S01]  /*c150*/  SHFL.IDX PT, R11, R26, 0x1, 0x181f ;  /* 0x00381f001a0b7f89 */ /* 0x0002a200000e0000 */
[----:B----4-:R-:W-:Y:S01]  /*c160*/  IMAD.MOV.U32 R5, RZ, RZ, R32 ;  /* 0x000000ffff057224 */ /* 0x010fe200078e0020 */
[----:B------:R-:W-:Y:S01]  /*c170*/  PRMT R102, R2, 0x7610, R102 ;  /* 0x0000761002667816 */ /* 0x000fe20000000066 */
[----:B------:R-:W-:Y:S01]  /*c180*/  IMAD.MOV.U32 R2, RZ, RZ, R23 ;  /* 0x000000ffff027224 */ /* 0x000fe200078e0017 */
[----:B------:R1:W4:Y:S01]  /*c190*/  SHFL.IDX PT, R12, R13, 0x1, 0x181f ;  /* 0x00381f000d0c7f89 */ /* 0x00032200000e0000 */
        /* <DEDUP_REMOVED lines=16> */
[----:B---3--:R1:W3:Y:S01]  /*c2a0*/  SHFL.IDX PT, R10, R25, 0x1, 0x181f ;  /* 0x00381f00190a7f89 */ /* 0x0082e200000e0000 */
[----:B------:R-:W-:Y:S01]  /*c2b0*/  PRMT R100, R2, 0x7610, R100 ;  /* 0x0000761002647816 */ /* 0x000fe20000000064 */
[----:B------:R-:W-:Y:S01]  /*c2c0*/  IMAD.MOV.U32 R2, RZ, RZ, R17 ;  /* 0x000000ffff027224 */ /* 0x000fe200078e0011 */
[----:B------:R-:W-:Y:S01]  /*c2d0*/  PRMT R101, R101, 0x5410, R3 ;  /* 0x0000541065657816 */ /* 0x000fe20000000003 */
[----:B------:R-:W-:Y:S01]  /*c2e0*/  IMAD.MOV.U32 R3, RZ, RZ, R16 ;  /* 0x000000ffff037224 */ /* 0x000fe200078e0010 */
[----:B------:R-:W-:Y:S01]  /*c2f0*/  PRMT R30, R4, 0x7610, R30 ;  /* 0x00007610041e7816 */ /* 0x000fe2000000001e */
[----:B------:R-:W-:Y:S01]  /*c300*/  BSSY B0, `(.L_x_669) ;  /* 0x0000028000007945 */ /* 0x000fe20003800000 */
[----:B------:R-:W-:Y:S01]  /*c310*/  MOV R5, R19 ;  /* 0x0000001300057202 */ /* 0x000fe20000000f00 */
[----:B------:R1:W1:Y:S01]  /*c320*/  SHFL.IDX PT, R4, R27, 0x1, 0x181f ;  /* 0x00381f001b047f89 */ /* 0x00026200000e0000 */
[----:B------:R-:W-:Y:S01]  /*c330*/  PRMT R31, R6, 0x7610, R31 ;  /* 0x00007610061f7816 */ /* 0x000fe2000000001f */
[----:B------:R-:W-:Y:S01]  /*c340*/  CS2R R60, SRZ ;  /* 0x00000000003c7805 */ /* 0x000fe2000001ff00 */
[----:B------:R-:W-:Y:S01]  /*c350*/  PRMT R40, R5, 0x7610, R40 ;  /* 0x0000761005287816 */ /* 0x000fe20000000028 */
[----:B------:R-:W-:Y:S01]  /*c360*/  CS2R R46, SRZ ;  /* 0x00000000002e7805 */ /* 0x000fe2000001ff00 */
[----:B------:R-:W-:Y:S01]  /*c370*/  PRMT R28, R2, 0x5410, R3 ;  /* 0x00005410021c7816 */ /* 0x000fe20000000003 */
[----:B------:R-:W-:Y:S01]  /*c380*/  CS2R R44, SRZ ;  /* 0x00000000002c7805 */ /* 0x000fe2000001ff00 */
[----:B------:R-:W-:Y:S01]  /*c390*/  CS2R R58, SRZ ;  /* 0x00000000003a7805 */ /* 0x000fe2000001ff00 */
[----:B------:R-:W-:Y:S01]  /*c3a0*/  CS2R R56, SRZ ;  /* 0x0000000000387805 */ /* 0x000fe2000001ff00 */
[----:B------:R-:W-:Y:S01]  /*c3b0*/  CS2R R50, SRZ ;  /* 0x0000000000327805 */ /* 0x000fe2000001ff00 */
[----:B------:R-:W-:Y:S01]  /*c3c0*/  CS2R R48, SRZ ;  /* 0x0000000000307805 */ /* 0x000fe2000001ff00 */
[----:B------:R-:W-:Y:S05]  /*c3d0*/  @P0 BRA `(.L_x_670) ;  /* 0x000001a000000947 */ /* 0x000fea0003800000 */
[----:B--2-4-:R-:W-:Y:S01]  /*c3e0*/  ISETP.GE.AND P1, PT, R136, c[0x0][0x27c], PT ;  /* 0x00009f0088007a0c */ /* 0x014fe20003f26270 */
[----:B------:R-:W-:Y:S01]  /*c3f0*/  CS2R R46, SRZ ;  /* 0x00000000002e7805 */ /* 0x000fe2000001ff00 */
[----:B------:R-:W-:Y:S01]  /*c400*/  CS2R R44, SRZ ;  /* 0x00000000002c7805 */ /* 0x000fe2000001ff00 */
[----:B------:R-:W-:Y:S01]  /*c410*/  CS2R R50, SRZ ;  /* 0x0000000000327805 */ /* 0x000fe2000001ff00 */
[----:B------:R-:W-:-:S09]  /*c420*/  CS2R R48, SRZ ;  /* 0x0000000000307805 */ /* 0x000fd2000001ff00 */
[C---:B------:R-:W-:Y:S01]  /*c430*/  @!P1 IMAD.SHL.U32 R2, R136.reuse, 0x2, RZ ;  /* 0x0000000288029824 */ /* 0x040fe200078e00ff */
[----:B------:R-:W-:-:S04]  /*c440*/  @!P1 SHF.L.U64.HI R3, R136, 0x1, R15 ;  /* 0x0000000188039819 */ /* 0x000fc8000001020f */
[----:B-1----:R-:W-:-:S05]  /*c450*/  @!P1 IADD3 R8, P0, R4, R2, RZ ;  /* 0x0000000204089210 */ /* 0x002fca0007f1e0ff */
[--C-:B------:R-:W-:Y:S01]  /*c460*/  @!P1 IMAD.X R9, R11, 0x1, R3.reuse, P0 ;  /* 0x000000010b099824 */ /* 0x100fe200000e0603 */
[----:B---3--:R-:W-:Y:S01]  /*c470*/  @!P1 IADD3 R6, P0, R10, R2, RZ ;  /* 0x000000020a069210 */ /* 0x008fe20007f1e0ff */
[----:B------:R-:W-:Y:S01]  /*c480*/  CS2R R62, SRZ ;  /* 0x00000000003e7805 */ /* 0x000fe2000001ff00 */
[----:B------:R-:W-:Y:S01]  /*c490*/  CS2R R60, SRZ ;  /* 0x00000000003c7805 */ /* 0x000fe2000001ff00 */
[----:B------:R-:W-:Y:S01]  /*c4a0*/  CS2R R58, SRZ ;  /* 0x00000000003a7805 */ /* 0x000fe2000001ff00 */
[----:B------:R-:W-:Y:S01]  /*c4b0*/  CS2R R56, SRZ ;  /* 0x0000000000387805 */ /* 0x000fe2000001ff00 */
[----:B------:R-:W-:Y:S01]  /*c4c0*/  @!P1 IMAD.X R7, R12, 0x1, R3, P0 ;  /* 0x000000010c079824 */ /* 0x000fe200000e0603 */
        /* <DEDUP_REMOVED lines=11> */
.L_x_670:
[----:B--2-4-:R-:W-:Y:S05]  /*c580*/  BSYNC B0 ;  /* 0x0000000000007941 */ /* 0x014fea0003800000 */
.L_x_669:
[----:B-1---5:R-:W-:Y:S01]  /*c590*/  IMAD.MOV.U32 R5, RZ, RZ, R62 ;  /* 0x000000ffff057224 */ /* 0x022fe200078e003e */
[----:B------:R-:W-:Y:S01]  /*c5a0*/  LOP3.LUT P0, RZ, R215, 0x80, RZ, 0xc0, !PT ;  /* 0x00000080d7ff7812 */ /* 0x000fe2000780c0ff */
[----:B------:R-:W-:Y:S01]  /*c5b0*/  IMAD.MOV.U32 R3, RZ, RZ, R60 ;  /* 0x000000ffff037224 */ /* 0x000fe200078e003c */
[----:B------:R-:W-:Y:S01]  /*c5c0*/  MOV R6, R51 ;  /* 0x0000003300067202 */ /* 0x000fe20000000f00 */
[----:B------:R-:W-:Y:S01]  /*c5d0*/  IMAD.MOV.U32 R2, RZ, RZ, R61 ;  /* 0x000000ffff027224 */ /* 0x000fe200078e003d */
[----:B------:R1:W2:Y:S01]  /*c5e0*/  SHFL.IDX PT, R11, R13, 0x2, 0x181f ;  /* 0x00581f000d0b7f89 */ /* 0x0002a200000e0000 */
        /* <DEDUP_REMOVED lines=16> */
[----:B---3--:R1:W3:Y:S01]  /*c6f0*/  SHFL.IDX PT, R10, R25, 0x2, 0x181f ;  /* 0x00581f00190a7f89 */ /* 0x0082e200000e0000 */
[----:B------:R-:W-:Y:S01]  /*c700*/  PRMT R110, R110, 0x5410, R3 ;  /* 0x000054106e6e7816 */ /* 0x000fe20000000003 */
[----:B------:R-:W-:Y:S01]  /*c710*/  IMAD.MOV.U32 R3, RZ, RZ, R48 ;  /* 0x000000ffff037224 */ /* 0x000fe200078e0030 */
[----:B------:R-:W-:Y:S01]  /*c720*/  PRMT R109, R2, 0x5410, R4 ;  /* 0x00005410026d7816 */ /* 0x000fe20000000004 */
[----:B------:R-:W-:Y:S01]  /*c730*/  IMAD.MOV.U32 R2, RZ, RZ, R49 ;  /* 0x000000ffff027224 */ /* 0x000fe200078e0031 */
[----:B------:R-:W-:Y:S01]  /*c740*/  PRMT R111, R111, 0x5410, R5 ;  /* 0x000054106f6f7816 */ /* 0x000fe20000000005 */
[----:B------:R1:W4:Y:S01]  /*c750*/  SHFL.IDX PT, R4, R27, 0x2, 0x181f ;  /* 0x00581f001b047f89 */ /* 0x00032200000e0000 */
[----:B------:R-:W-:Y:S01]  /*c760*/  BSSY B0, `(.L_x_671) ;  /* 0x0000029000007945 */ /* 0x000fe20003800000 */
[----:B------:R-:W-:Y:S01]  /*c770*/  PRMT R105, R105, 0x5410, R7 ;  /* 0x0000541069697816 */ /* 0x000fe20000000007 */
[----:B------:R-:W-:Y:S01]  /*c780*/  CS2R R98, SRZ ;  /* 0x0000000000627805 */ /* 0x000fe2000001ff00 */
[----:B------:R1:W1:Y:S01]  /*c790*/  SHFL.IDX PT, R5, R26, 0x2, 0x181f ;  /* 0x00581f001a057f89 */ /* 0x00026200000e0000 */
        /* <DEDUP_REMOVED lines=8> */
[----:B------:R-:W-:Y:S01]  /*c820*/  CS2R R70, SRZ ;  /* 0x0000000000467805 */ /* 0x000fe2000001ff00 */
[----:B------:R-:W-:Y:S01]  /*c830*/  CS2R R68, SRZ ;  /* 0x0000000000447805 */ /* 0x000fe2000001ff00 */
[----:B------:R-:W-:Y:S05]  /*c840*/  @P0 BRA `(.L_x_672) ;  /* 0x000001a000000947 */ /* 0x000fea0003800000 */
[----:B--2---:R-:W-:Y:S01]  /*c850*/  ISETP.GE.AND P1, PT, R136, c[0x0][0x27c], PT ;  /* 0x00009f0088007a0c */ /* 0x004fe20003f26270 */
[----:B------:R-:W-:Y:S01]  /*c860*/  CS2R R66, SRZ ;  /* 0x0000000000427805 */ /* 0x000fe2000001ff00 */
[----:B------:R-:W-:Y:S01]  /*c870*/  CS2R R64, SRZ ;  /* 0x0000000000407805 */ /* 0x000fe2000001ff00 */
[----:B------:R-:W-:Y:S01]  /*c880*/  CS2R R70, SRZ ;  /* 0x0000000000467805 */ /* 0x000fe2000001ff00 */
[----:B------:R-:W-:-:S09]  /*c890*/  CS2R R68, SRZ ;  /* 0x0000000000447805 */ /* 0x000fd2000001ff00 */
[C---:B------:R-:W-:Y:S01]  /*c8a0*/  @!P1 IMAD.SHL.U32 R2, R136.reuse, 0x2, RZ ;  /* 0x0000000288029824 */ /* 0x040fe200078e00ff */
[----:B------:R-:W-:-:S04]  /*c8b0*/  @!P1 SHF.L.U64.HI R3, R136, 0x1, R15 ;  /* 0x0000000188039819 */ /* 0x000fc8000001020f */
[----:B----4-:R-:W-:-:S05]  /*c8c0*/  @!P1 IADD3 R8, P0, R4, R2, RZ ;  /* 0x0000000204089210 */ /* 0x010fca0007f1e0ff */
[--C-:B-1----:R-:W-:Y:S01]  /*c8d0*/  @!P1 IMAD.X R9, R5, 0x1, R3.reuse, P0 ;  /* 0x0000000105099824 */ /* 0x102fe200000e0603 */
        /* <DEDUP_REMOVED lines=17> */
.L_x_672:
[----:B--2---:R-:W-:Y:S05]  /*c9f0*/  BSYNC B0 ;  /* 0x0000000000007941 */ /* 0x004fea0003800000 */
.L_x_671:
[----:B-1---5:R-:W-:Y:S01]  /*ca00*/  IMAD.MOV.U32 R3, RZ, RZ, R74 ;  /* 0x000000ffff037224 */ /* 0x022fe200078e004a */
[----:B------:R-:W-:Y:S01]  /*ca10*/  ISETP.NE.AND P0, PT, R80, RZ, PT ;  /* 0x000000ff5000720c */ /* 0x000fe20003f05270 */
[----:B------:R-:W-:Y:S01]  /*ca20*/  IMAD.MOV.U32 R2, RZ, RZ, R75 ;  /* 0x000000ffff027224 */ /* 0x000fe200078e004b */
[----:B------:R1:W2:Y:S01]  /*ca30*/  SHFL.IDX PT, R11, R26, 0x3, 0x181f ;  /* 0x00781f001a0b7f89 */ /* 0x0002a200000e0000 */
[----:B------:R-:W-:Y:S01]  /*ca40*/  IMAD.MOV.U32 R5, RZ, RZ, R72 ;  /* 0x000000ffff057224 */ /* 0x000fe200078e0048 */
[----:B------:R-:W-:Y:S01]  /*ca50*/  BSSY B0, `(.L_x_673) ;  /* 0x0000040000007945 */ /* 0x000fe20003800000 */
[----:B----4-:R-:W-:Y:S01]  /*ca60*/  IMAD.MOV.U32 R4, RZ, RZ, R73 ;  /* 0x000000ffff047224 */ /* 0x010fe200078e0049 */
[----:B------:R-:W-:Y:S01]  /*ca70*/  PRMT R121, R2, 0x7610, R121 ;  /* 0x0000761002797816 */ /* 0x000fe20000000079 */
[----:B------:R-:W-:Y:S01]  /*ca80*/  IMAD.MOV.U32 R2, RZ, RZ, R67 ;  /* 0x000000ffff027224 */ /* 0x000fe200078e0043 */
[----:B------:R-:W-:Y:S01]  /*ca90*/  PRMT R122, R5, 0x5410, R3 ;  /* 0x00005410057a7816 */ /* 0x000fe20000000003 */
[----:B------:R-:W-:Y:S01]  /*caa0*/  IMAD.MOV.U32 R3, RZ, RZ, R66 ;  /* 0x000000ffff037224 */ /* 0x000fe200078e0042 */
[----:B------:R-:W-:Y:S01]  /*cab0*/  PRMT R120, R4, 0x7610, R120 ;  /* 0x0000761004787816 */ /* 0x000fe20000000078 */
[----:B------:R-:W-:Y:S01]  /*cac0*/  IMAD.MOV.U32 R5, RZ, RZ, R64 ;  /* 0x000000ffff057224 */ /* 0x000fe200078e0040 */
[----:B------:R1:W4:Y:S01]  /*cad0*/  SHFL.IDX PT, R12, R13, 0x3, 0x181f ;  /* 0x00781f000d0c7f89 */ /* 0x00032200000e0000 */
[----:B------:R-:W-:Y:S01]  /*cae0*/  IMAD.MOV.U32 R4, RZ, RZ, R65 ;  /* 0x000000ffff047224 */ /* 0x000fe200078e0041 */
[----:B------:R-:W-:Y:S01]  /*caf0*/  PRMT R118, R2, 0x5410, R3 ;  /* 0x0000541002767816 */ /* 0x000fe20000000003 */
[----:B------:R-:W-:Y:S01]  /*cb00*/  IMAD.MOV.U32 R2, RZ, RZ, R79 ;  /* 0x000000ffff027224 */ /* 0x000fe200078e004f */
[----:B------:R-:W-:Y:S01]  /*cb10*/  MOV R3, R78 ;  /* 0x0000004e00037202 */ /* 0x000fe20000000f00 */
        /* <DEDUP_REMOVED lines=8> */
[----:B------:R-:W-:Y:S01]  /*cba0*/  CS2R R96, SRZ ;  /* 0x0000000000607805 */ /* 0x000fe2000001ff00 */
[----:B------:R-:W-:Y:S01]  /*cbb0*/  PRMT R120, R120, 0x5410, R3 ;  /* 0x0000541078787816 */ /* 0x000fe20000000003 */
[----:B------:R-:W-:Y:S01]  /*cbc0*/  IMAD.MOV.U32 R3, RZ, RZ, R68 ;  /* 0x000000ffff037224 */ /* 0x000fe200078e0044 */
[----:B------:R-:W-:Y:S01]  /*cbd0*/  PRMT R119, R2, 0x7610, R119 ;  /* 0x0000761002777816 */ /* 0x000fe20000000077 */
[----:B------:R-:W-:Y:S01]  /*cbe0*/  IMAD.MOV.U32 R2, RZ, RZ, R69 ;  /* 0x000000ffff027224 */ /* 0x000fe200078e0045 */
        /* <DEDUP_REMOVED lines=38> */
.L_x_674:
[----:B--2-4-:R-:W-:Y:S05]  /*ce50*/  BSYNC B0 ;  /* 0x0000000000007941 */ /* 0x014fea0003800000 */
.L_x_673:
[----:B-----5:R-:W-:Y:S01]  /*ce60*/  IMAD.MOV.U32 R0, RZ, RZ, R98 ;  /* 0x000000ffff007224 */ /* 0x020fe200078e0062 */
[----:B------:R-:W-:-:S04]  /*ce70*/  DEPBAR.LE SB0, 0x1 ;  /* 0x000080400000791a */ /* 0x000fc80000000000 */
[----:B-1----:R-:W-:Y:S01]  /*ce80*/  IMAD.MOV.U32 R4, RZ, RZ, R99 ;  /* 0x000000ffff047224 */ /* 0x002fe200078e0063 */
[----:B------:R-:W-:Y:S01]  /*ce90*/  BSSY B1, `(.L_x_675) ;  /* 0x00000ed000017945 */ /* 0x000fe20003800000 */
[----:B------:R-:W-:Y:S02]  /*cea0*/  IMAD.MOV.U32 R3, RZ, RZ, R96 ;  /* 0x000000ffff037224 */ /* 0x000fe400078e0060 */
        /* <DEDUP_REMOVED lines=16> */
[----:B------:R-:W-:Y:S02]  /*cfb0*/  IMNMX R90, R4, 0x80, PT ;  /* 0x00000080045a7817 */ /* 0x000fe40003800200 */
[----:B------:R-:W-:Y:S01]  /*cfc0*/  PRMT R130, R130, 0x5410, R0 ;  /* 0x0000541082827816 */ /* 0x000fe20000000000 */
[----:B------:R-:W-:Y:S01]  /*cfd0*/  IMAD.MOV.U32 R0, RZ, RZ, R93 ;  /* 0x000000ffff007224 */ /* 0x000fe200078e005d */
[----:B------:R-:W-:Y:S01]  /*cfe0*/  BAR.SYNC.DEFER_BLOCKING 0x0 ;  /* 0x0000000000007b1d */ /* 0x000fe20000010000 */
[----:B------:R-:W-:-:S02]  /*cff0*/  ISETP.GE.AND P0, PT, R214, R90, PT ;  /* 0x0000005ad600720c */ /* 0x000fc40003f06270 */
[----:B------:R-:W-:Y:S01]  /*d000*/  PRMT R131, R3, 0x7610, R131 ;  /* 0x0000761003837816 */ /* 0x000fe20000000083 */
[----:B------:R-:W-:Y:S01]  /*d010*/  IMAD.MOV.U32 R3, RZ, RZ, R87 ;  /* 0x000000ffff037224 */ /* 0x000fe200078e0057 */
[----:B------:R-:W-:Y:S01]  /*d020*/  PRMT R129, R0, 0x5410, R2 ;  /* 0x0000541000817816 */ /* 0x000fe20000000002 */
[----:B------:R-:W-:Y:S01]  /*d030*/  IMAD.MOV.U32 R2, RZ, RZ, R84 ;  /* 0x000000ffff027224 */ /* 0x000fe200078e0054 */
[----:B------:R-:W-:Y:S01]  /*d040*/  MOV R4, R86 ;  /* 0x0000005600047202 */ /* 0x000fe20000000f00 */
[----:B------:R-:W-:Y:S01]  /*d050*/  IMAD.MOV.U32 R0, RZ, RZ, R85 ;  /* 0x000000ffff007224 */ /* 0x000fe200078e0055 */
[----:B------:R-:W-:Y:S02]  /*d060*/  PRMT R125, R3, 0x7610, R125 ;  /* 0x00007610037d7816 */ /* 0x000fe4000000007d */
[----:B------:R-:W-:Y:S02]  /*d070*/  PRMT R124, R124, 0x5410, R4 ;  /* 0x000054107c7c7816 */ /* 0x000fe40000000004 */
[----:B------:R-:W-:Y:S01]  /*d080*/  PRMT R123, R0, 0x5410, R2 ;  /* 0x00005410007b7816 */ /* 0x000fe20000000002 */
[----:B------:R-:W-:Y:S05]  /*d090*/  @P0 BRA `(.L_x_676) ;  /* 0x00000cc000000947 */ /* 0x000fea0003800000 */
[----:B------:R-:W-:Y:S01]  /*d0a0*/  ISETP.GE.AND P0, PT, R136, c[0x0][0x27c], PT ;  /* 0x00009f0088007a0c */ /* 0x000fe20003f06270 */
[----:B------:R-:W-:-:S12]  /*d0b0*/  BSSY B0, `(.L_x_677) ;  /* 0x0000061000007945 */ /* 0x000fd80003800000 */
[----:B------:R-:W-:Y:S05]  /*d0c0*/  @P0 BRA `(.L_x_678) ;  /* 0x000005f000000947 */ /* 0x000fea0003800000 */
[----:B------:R-:W-:Y:S01]  /*d0d0*/  MOV R0, c[0x0][0x27c] ;  /* 0x00009f0000007a02 */ /* 0x000fe20000000f00 */
[----:B------:R-:W1:Y:S01]  /*d0e0*/  LDS.128 R4, [R196+0x10080] ;  /* 0x01008000c4047984 */ /* 0x000e620000000c00 */
[--C-:B------:R-:W-:Y:S02]  /*d0f0*/  SHF.R.U32.HI R24, RZ, 0x10, R17.reuse ;  /* 0x00000010ff187819 */ /* 0x100fe40000011611 */
[----:B------:R-:W-:Y:S02]  /*d100*/  LEA.HI R0, R0, R237, RZ, 0x1d ;  /* 0x000000ed00007211 */ /* 0x000fe400078fe8ff */
[----:B------:R-:W-:Y:S02]  /*d110*/  SHF.R.U64 R52, R16, 0x10, R17 ;  /* 0x0000001010347819 */ /* 0x000fe40000001211 */
[----:B------:R-:W-:Y:S02]  /*d120*/  SHF.R.S32.HI R3, RZ, 0x1f, R0 ;  /* 0x0000001fff037819 */ /* 0x000fe40000011400 */
[----:B------:R-:W-:-:S02]  /*d130*/  SHF.L.U32 R2, R0, 0x3, RZ ;  /* 0x0000000300027819 */ /* 0x000fc400000006ff */
[----:B------:R-:W-:Y:S02]  /*d140*/  LEA.HI R0, R3, R0, RZ, 0x3 ;  /* 0x0000000003007211 */ /* 0x000fe400078f18ff */
[----:B------:R-:W-:Y:S02]  /*d150*/  LOP3.LUT R2, R113, 0x38, R2, 0xf8, !PT ;  /* 0x0000003871027812 */ /* 0x000fe400078ef802 */
[----:B------:R-:W-:Y:S02]  /*d160*/  SHF.L.U32 R0, R0, 0xa, RZ ;  /* 0x0000000a00007819 */ /* 0x000fe400000006ff */
[----:B------:R-:W-:Y:S02]  /*d170*/  LOP3.LUT R2, R2, R139, RZ, 0x3c, !PT ;  /* 0x0000008b02027212 */ /* 0x000fe400078e3cff */
[----:B------:R-:W-:Y:S02]  /*d180*/  LOP3.LUT R0, R0, 0x7fffe000, RZ, 0xc0, !PT ;  /* 0x7fffe00000007812 */ /* 0x000fe400078ec0ff */
[----:B------:R-:W-:-:S02]  /*d190*/  SHF.R.U32.HI R25, RZ, 0x10, R21 ;  /* 0x00000010ff197819 */ /* 0x000fc40000011615 */
[----:B------:R-:W-:Y:S02]  /*d1a0*/  IADD3 R0, R2, R0, R114 ;  /* 0x0000000002007210 */ /* 0x000fe40007ffe072 */
[----:B------:R-:W-:Y:S01]  /*d1b0*/  SHF.R.U64 R54, R20, 0x10, R21 ;  /* 0x0000001014367819 */ /* 0x000fe20000001215 */
[----:B------:R-:W-:Y:S01]  /*d1c0*/  HADD2.F32 R88, -RZ, R25.H0_H0 ;  /* 0x20000019ff587230 */ /* 0x000fe20000004100 */
[----:B------:R-:W-:Y:S01]  /*d1d0*/  SHF.L.U32 R29, R0, 0x1, RZ ;  /* 0x00000001001d7819 */ /* 0x000fe200000006ff */
[----:B------:R-:W-:Y:S01]  /*d1e0*/  HADD2.F32 R0, -RZ, R28.H0_H0 ;  /* 0x2000001cff007230 */ /* 0x000fe20000004100 */
[----:B------:R-:W-:Y:S01]  /*d1f0*/  SHF.R.U64 R41, R18, 0x10, R19 ;  /* 0x0000001012297819 */ /* 0x000fe20000001213 */
[----:B------:R-:W-:Y:S01]  /*d200*/  HADD2.F32 R54, -RZ, R54.H0_H0 ;  /* 0x20000036ff367230 */ /* 0x000fe20000004100 */
[----:B------:R-:W-:Y:S01]  /*d210*/  SHF.R.U64 R53, R22, 0x10, R23 ;  /* 0x0000001016357819 */ /* 0x000fe20000001217 */
[----:B---3--:R-:W2:Y:S01]  /*d220*/  LDS.128 R8, [R29+0x10080] ;  /* 0x010080001d087984 */ /* 0x008ea20000000c00 */
[----:B------:R-:W-:-:S02]  /*d230*/  SHF.R.U32.HI R22, RZ, 0x10, R19 ;  /* 0x00000010ff167819 */ /* 0x000fc40000011613 */
[----:B------:R-:W-:-:S03]  /*d240*/  SHF.R.U32.HI R26, RZ, 0x10, R23 ;  /* 0x00000010ff1a7819 */ /* 0x000fc60000011617 */
[----:B------:R-:W-:Y:S02]  /*d250*/  HADD2.F32 R22, -RZ, R22.H0_H0 ;  /* 0x20000016ff167230 */ /* 0x000fe40000004100 */
[----:B-1----:R-:W-:Y:S02]  /*d260*/  HADD2.F32 R15, -RZ, R5.H0_H0 ;  /* 0x20000005ff0f7230 */ /* 0x002fe40000004100 */
[--C-:B------:R-:W-:Y:S02]  /*d270*/  HADD2.F32 R17, -RZ, R7.reuse.H0_H0 ;  /* 0x20000007ff117230 */ /* 0x100fe40000004100 */
[----:B------:R-:W-:Y:S02]  /*d280*/  HADD2.F32 R16, -RZ, R7.H1_H1 ;  /* 0x30000007ff107230 */ /* 0x000fe40000004100 */
[----:B------:R-:W-:Y:S01]  /*d290*/  HADD2.F32 R14, -RZ, R5.H1_H1 ;  /* 0x30000005ff0e7230 */ /* 0x000fe20000004100 */
[----:B------:R-:W-:Y:S01]  /*d2a0*/  FMUL.FTZ R5, R15, R0 ;  /* 0x000000000f057220 */ /* 0x000fe20000410000 */
[----:B------:R-:W-:-:S02]  /*d2b0*/  HADD2.F32 R18, -RZ, R6.H0_H0 ;  /* 0x20000006ff127230 */ /* 0x000fc40000004100 */
[----:B------:R-:W-:Y:S02]  /*d2c0*/  HADD2.F32 R20, -RZ, R6.H1_H1 ;  /* 0x30000006ff147230 */ /* 0x000fe40000004100 */
[----:B------:R-:W-:Y:S02]  /*d2d0*/  HADD2.F32 R6, -RZ, R30.H0_H0 ;  /* 0x2000001eff067230 */ /* 0x000fe40000004100 */
[--C-:B------:R-:W-:Y:S02]  /*d2e0*/  HADD2.F32 R19, -RZ, R4.reuse.H0_H0 ;  /* 0x20000004ff137230 */ /* 0x100fe40000004100 */
[----:B------:R-:W-:Y:S02]  /*d2f0*/  HADD2.F32 R21, -RZ, R4.H1_H1 ;  /* 0x30000004ff157230 */ /* 0x000fe40000004100 */
[----:B------:R-:W-:Y:S02]  /*d300*/  HADD2.F32 R4, -RZ, R28.H1_H1 ;  /* 0x3000001cff047230 */ /* 0x000fe40000004100 */
[----:B--2---:R-:W-:-:S02]  /*d310*/  HADD2.F32 R3, -RZ, R9.H0_H0 ;  /* 0x20000009ff037230 */ /* 0x004fc40000004100 */
[----:B------:R-:W-:Y:S02]  /*d320*/  HADD2.F32 R2, -RZ, R9.H1_H1 ;  /* 0x30000009ff027230 */ /* 0x000fe40000004100 */
[--C-:B------:R-:W-:Y:S01]  /*d330*/  HADD2.F32 R9, -RZ, R8.reuse.H0_H0 ;  /* 0x20000008ff097230 */ /* 0x100fe20000004100 */
[C---:B------:R-:W-:Y:S01]  /*d340*/  FMUL.FTZ R30, R3.reuse, R0 ;  /* 0x00000000031e7220 */ /* 0x040fe20000410000 */
[----:B------:R-:W-:Y:S01]  /*d350*/  HADD2.F32 R13, -RZ, R8.H1_H1 ;  /* 0x30000008ff0d7230 */ /* 0x000fe20000004100 */
[----:B------:R-:W-:Y:S01]  /*d360*/  FFMA.FTZ R43, R3, R6, R5 ;  /* 0x00000006032b7223 */ /* 0x000fe20000010005 */
[--C-:B------:R-:W-:Y:S01]  /*d370*/  HADD2.F32 R8, -RZ, R11.reuse.H0_H0 ;  /* 0x2000000bff087230 */ /* 0x100fe20000004100 */
[-C--:B------:R-:W-:Y:S01]  /*d380*/  FMUL.FTZ R3, R19, R4.reuse ;  /* 0x0000000413037220 */ /* 0x080fe20000410000 */
[----:B------:R-:W-:Y:S01]  /*d390*/  HADD2.F32 R7, -RZ, R11.H1_H1 ;  /* 0x3000000bff077230 */ /* 0x000fe20000004100 */
[----:B------:R-:W-:Y:S01]  /*d3a0*/  FMUL.FTZ R27, R9, R4 ;  /* 0x00000004091b7220 */ /* 0x000fe20000410000 */
[----:B------:R-:W-:-:S02]  /*d3b0*/  HADD2.F32 R11, -RZ, R24.H0_H0 ;  /* 0x20000018ff0b7230 */ /* 0x000fc40000004100 */
[----:B------:R-:W-:Y:S02]  /*d3c0*/  HADD2.F32 R5, -RZ, R31.H1_H1 ;  /* 0x3000001fff057230 */ /* 0x000fe40000004100 */
[----:B------:R-:W-:Y:S01]  /*d3d0*/  HADD2.F32 R12, -RZ, R10.H0_H0 ;  /* 0x2000000aff0c7230 */ /* 0x000fe20000004100 */
[-C--:B------:R-:W-:Y:S01]  /*d3e0*/  FMUL.FTZ R0, R14, R11.reuse ;  /* 0x0000000b0e007220 */ /* 0x080fe20000410000 */
[----:B------:R-:W-:Y:S01]  /*d3f0*/  HADD2.F32 R4, -RZ, R55.H0_H0 ;  /* 0x20000037ff047230 */ /* 0x000fe20000004100 */
[C---:B------:R-:W-:Y:S01]  /*d400*/  FMUL.FTZ R28, R2.reuse, R11 ;  /* 0x0000000b021c7220 */ /* 0x040fe20000410000 */
[----:B------:R-:W-:Y:S01]  /*d410*/  HADD2.F32 R55, -RZ, R26.H0_H0 ;  /* 0x2000001aff377230 */ /* 0x000fe20000004100 */
[----:B------:R-:W-:Y:S01]  /*d420*/  FFMA.FTZ R42, R2, R88, R0 ;  /* 0x00000058022a7223 */ /* 0x000fe20000010000 */
[--C-:B------:R-:W-:Y:S02]  /*d430*/  HADD2.F32 R0, -RZ, R40.reuse.H0_H0 ;  /* 0x20000028ff007230 */ /* 0x100fe40000004100 */
[----:B------:R-:W-:Y:S01]  /*d440*/  HADD2.F32 R2, -RZ, R31.H0_H0 ;  /* 0x2000001fff027230 */ /* 0x000fe20000004100 */
[----:B------:R-:W-:Y:S01]  /*d450*/  FFMA.FTZ R31, R9, R5, R3 ;  /* 0x00000005091f7223 */ /* 0x000fe20000010003 */
[----:B------:R-:W-:Y:S01]  /*d460*/  HADD2.F32 R3, -RZ, R40.H1_H1 ;  /* 0x30000028ff037230 */ /* 0x000fe20000004100 */
[-C--:B------:R-:W-:Y:S01]  /*d470*/  FMUL.FTZ R9, R17, R0.reuse ;  /* 0x0000000011097220 */ /* 0x080fe20000410000 */
[----:B------:R-:W-:Y:S01]  /*d480*/  HADD2.F32 R10, -RZ, R10.H1_H1 ;  /* 0x3000000aff0a7230 */ /* 0x000fe20000004100 */
[----:B------:R-:W-:-:S02]  /*d490*/  FMUL.FTZ R23, R8, R0 ;  /* 0x0000000008177220 */ /* 0x000fc40000410000 */
[----:B------:R-:W-:Y:S01]  /*d4a0*/  FFMA.FTZ R24, R8, R3, R9 ;  /* 0x0000000308187223 */ /* 0x000fe20000010009 */
[----:B------:R-:W-:Y:S01]  /*d4b0*/  HADD2.F32 R8, -RZ, R52.H0_H0 ;  /* 0x20000034ff087230 */ /* 0x000fe20000004100 */
[----:B------:R-:W-:Y:S01]  /*d4c0*/  FMUL.FTZ R11, R18, R2 ;  /* 0x00000002120b7220 */ /* 0x000fe20000410000 */
[----:B------:R-:W-:Y:S01]  /*d4d0*/  HADD2.F32 R9, -RZ, R41.H0_H0 ;  /* 0x20000029ff097230 */ /* 0x000fe20000004100 */
[----:B------:R-:W-:Y:S01]  /*d4e0*/  FMUL.FTZ R0, R16, R22 ;  /* 0x0000001610007220 */ /* 0x000fe20000410000 */
[----:B------:R-:W-:Y:S01]  /*d4f0*/  HADD2.F32 R41, -RZ, R53.H0_H0 ;  /* 0x20000035ff297230 */ /* 0x000fe20000004100 */
[C---:B------:R-:W-:Y:S02]  /*d500*/  FMUL.FTZ R25, R12.reuse, R2 ;  /* 0x000000020c197220 */ /* 0x040fe40000410000 */
[----:B------:R-:W-:Y:S02]  /*d510*/  FFMA.FTZ R40, R12, R4, R11 ;  /* 0x000000040c287223 */ /* 0x000fe4000001000b */
[----:B------:R-:W-:-:S02]  /*d520*/  FMUL.FTZ R2, R21, R8 ;  /* 0x0000000815027220 */ /* 0x000fc40000410000 */
[C---:B------:R-:W-:Y:S02]  /*d530*/  FMUL.FTZ R11, R7.reuse, R22 ;  /* 0x00000016070b7220 */ /* 0x040fe40000410000 */
[----:B------:R-:W-:Y:S02]  /*d540*/  FFMA.FTZ R22, R7, R55, R0 ;  /* 0x0000003707167223 */ /* 0x000fe40000010000 */
[C---:B------:R-:W-:Y:S02]  /*d550*/  FMUL.FTZ R7, R13.reuse, R8 ;  /* 0x000000080d077220 */ /* 0x040fe40000410000 */
[-C--:B------:R-:W-:Y:S02]  /*d560*/  FMUL.FTZ R0, R20, R9.reuse ;  /* 0x0000000914007220 */ /* 0x080fe40000410000 */
[----:B------:R-:W-:Y:S02]  /*d570*/  FFMA.FTZ R13, R13, R54, R2 ;  /* 0x000000360d0d7223 */ /* 0x000fe40000010002 */
[----:B------:R-:W-:-:S02]  /*d580*/  FMUL.FTZ R2, R10, R9 ;  /* 0x000000090a027220 */ /* 0x000fc40000410000 */
        /* <DEDUP_REMOVED lines=9> */
[----:B------:R-:W-:-:S02]  /*d620*/  FFMA.FTZ R0, R16, R55, -R11 ;  /* 0x0000003710007223 */ /* 0x000fc4000001080b */
[----:B------:R-:W-:Y:S01]  /*d630*/  FFMA.FTZ R6, R21, R54, -R7 ;  /* 0x0000003615067223 */ /* 0x000fe20000010807 */
[----:B------:R-:W-:Y:S01]  /*d640*/  F2FP.PACK_AB R7, R22, R24 ;  /* 0x000000181607723e */ /* 0x000fe200000000ff */
[----:B------:R-:W-:Y:S01]  /*d650*/  FFMA.FTZ R2, R20, R41, -R2 ;  /* 0x0000002914027223 */ /* 0x000fe20000010802 */
[----:B------:R-:W-:Y:S02]  /*d660*/  F2FP.PACK_AB R11, R0, R3 ;  /* 0x00000003000b723e */ /* 0x000fe400000000ff */
[----:B------:R-:W-:Y:S02]  /*d670*/  F2FP.PACK_AB R8, R6, R12 ;  /* 0x0000000c0608723e */ /* 0x000fe400000000ff */
[----:B------:R-:W-:Y:S02]  /*d680*/  F2FP.PACK_AB R10, R2, R10 ;  /* 0x0000000a020a723e */ /* 0x000fe400000000ff */
[----:B------:R-:W-:-:S03]  /*d690*/  F2FP.PACK_AB R6, R26, R40 ;  /* 0x000000281a06723e */ /* 0x000fc600000000ff */
[----:B------:R1:W-:Y:S04]  /*d6a0*/  STS.128 [R196+0x10080], R8 ;  /* 0x01008008c4007388 */ /* 0x0003e80000000c00 */
[----:B------:R1:W-:Y:S02]  /*d6b0*/  STS.128 [R29+0x10080], R4 ;  /* 0x010080041d007388 */ /* 0x0003e40000000c00 */
.L_x_678:
[----:B------:R-:W-:Y:S05]  /*d6c0*/  BSYNC B0 ;  /* 0x0000000000007941 */ /* 0x000fea0003800000 */
.L_x_677:
[----:B------:R-:W-:-:S13]  /*d6d0*/  ISETP.GE.AND P0, PT, R138, c[0x0][0x27c], PT ;  /* 0x00009f008a007a0c */ /* 0x000fda0003f06270 */
[----:B------:R-:W-:Y:S05]  /*d6e0*/  @P0 BRA `(.L_x_676) ;  /* 0x0000067000000947 */ /* 0x000fea0003800000 */
[--C-:B------:R-:W-:Y:S02]  /*d6f0*/  SHF.R.S32.HI R0, RZ, 0x3, R89.reuse ;  /* 0x00000003ff007819 */ /* 0x100fe40000011459 */
[----:B------:R-:W-:Y:S02]  /*d700*/  MOV R3, c[0x0][0x27c] ;  /* 0x00009f0000037a02 */ /* 0x000fe40000000f00 */
[----:B------:R-:W-:Y:S02]  /*d710*/  LEA.HI R2, R91, R138, RZ, 0x6 ;  /* 0x0000008a5b027211 */ /* 0x000fe400078f30ff */
[----:B------:R-:W-:Y:S02]  /*d720*/  LEA.HI R0, R3, R0, RZ, 0x1d ;  /* 0x0000000003007211 */ /* 0x000fe400078fe8ff */
[----:B------:R-:W-:Y:S02]  /*d730*/  LOP3.LUT R3, R113, 0x38, R89, 0xf8, !PT ;  /* 0x0000003871037812 */ /* 0x000fe400078ef859 */
[----:B------:R-:W-:-:S02]  /*d740*/  SHF.L.U32 R2, R2, 0x7, RZ ;  /* 0x0000000702027819 */ /* 0x000fc400000006ff */
[----:B-1----:R-:W-:Y:S02]  /*d750*/  SHF.R.S32.HI R4, RZ, 0x1f, R0 ;  /* 0x0000001fff047819 */ /* 0x002fe40000011400 */
[----:B------:R-:W-:Y:S02]  /*d760*/  LOP3.LUT R3, R3, R139, RZ, 0x3c, !PT ;  /* 0x0000008b03037212 */ /* 0x000fe400078e3cff */
[----:B------:R-:W-:Y:S02]  /*d770*/  LOP3.LUT R2, R2, 0xffffe000, RZ, 0xc0, !PT ;  /* 0xffffe00002027812 */ /* 0x000fe400078ec0ff */
[----:B------:R-:W-:Y:S02]  /*d780*/  SHF.L.U32 R5, R0, 0x3, RZ ;  /* 0x0000000300057819 */ /* 0x000fe400000006ff */
[----:B------:R-:W-:Y:S02]  /*d790*/  LEA.HI R4, R4, R0, RZ, 0x3 ;  /* 0x0000000004047211 */ /* 0x000fe400078f18ff */
[----:B------:R-:W-:-:S02]  /*d7a0*/  IADD3 R0, R3, R2, R114 ;  /* 0x0000000203007210 */ /* 0x000fc40007ffe072 */
[----:B------:R-:W-:Y:S02]  /*d7b0*/  LOP3.LUT R3, R113, 0x38, R5, 0xf8, !PT ;  /* 0x0000003871037812 */ /* 0x000fe400078ef805 */
[----:B------:R-:W-:Y:S02]  /*d7c0*/  SHF.L.U32 R2, R4, 0xa, RZ ;  /* 0x0000000a04027819 */ /* 0x000fe400000006ff */
[----:B------:R-:W-:Y:S02]  /*d7d0*/  LEA R40, R0, 0x10080, 0x1 ;  /* 0x0001008000287811 */ /* 0x000fe400078e08ff */
[----:B------:R-:W-:Y:S02]  /*d7e0*/  LOP3.LUT R3, R3, R139, RZ, 0x3c, !PT ;  /* 0x0000008b03037212 */ /* 0x000fe400078e3cff */
[----:B------:R-:W-:Y:S01]  /*d7f0*/  LOP3.LUT R0, R2, 0x7fffe000, RZ, 0xc0, !PT ;  /* 0x7fffe00002007812 */ /* 0x000fe200078ec0ff */
[----:B------:R-:W1:Y:S01]  /*d800*/  LDS.128 R4, [R40] ;  /* 0x0000000028047984 */ /* 0x000e620000000c00 */
[----:B------:R-:W-:Y:S01]  /*d810*/  HADD2.F32 R2, -RZ, R100.H0_H0 ;  /* 0x20000064ff027230 */ /* 0x000fe20000004100 */
[----:B------:R-:W-:-:S02]  /*d820*/  SHF.R.U32.HI R21, RZ, 0x10, R33 ;  /* 0x00000010ff157819 */ /* 0x000fc40000011621 */
[----:B------:R-:W-:Y:S02]  /*d830*/  IADD3 R0, R3, R0, R114 ;  /* 0x0000000003007210 */ /* 0x000fe40007ffe072 */
[--C-:B------:R-:W-:Y:S02]  /*d840*/  SHF.R.U64 R30, R36, 0x10, R37.reuse ;  /* 0x00000010241e7819 */ /* 0x100fe40000001225 */
[----:B------:R-:W-:Y:S02]  /*d850*/  SHF.L.U32 R29, R0, 0x1, RZ ;  /* 0x00000001001d7819 */ /* 0x000fe400000006ff */
[----:B------:R-:W-:Y:S02]  /*d860*/  SHF.R.U32.HI R0, RZ, 0x10, R37 ;  /* 0x00000010ff007819 */ /* 0x000fe40000011625 */
[----:B------:R-:W-:Y:S01]  /*d870*/  SHF.R.U64 R41, R32, 0x10, R33 ;  /* 0x0000001020297819 */ /* 0x000fe20000001221 */
[----:B---3--:R-:W2:Y:S01]  /*d880*/  LDS.128 R8, [R29+0x10080] ;  /* 0x010080001d087984 */ /* 0x008ea20000000c00 */
[--C-:B------:R-:W-:Y:S01]  /*d890*/  SHF.R.U64 R36, R34, 0x10, R35.reuse ;  /* 0x0000001022247819 */ /* 0x100fe20000001223 */
[----:B------:R-:W-:Y:S01]  /*d8a0*/  HADD2.F32 R24, -RZ, R0.H0_H0 ;  /* 0x20000000ff187230 */ /* 0x000fe20000004100 */
[----:B------:R-:W-:Y:S01]  /*d8b0*/  SHF.R.U32.HI R23, RZ, 0x10, R35 ;  /* 0x00000010ff177819 */ /* 0x000fe20000011623 */
[----:B------:R-:W-:Y:S01]  /*d8c0*/  HADD2.F32 R0, -RZ, R100.H1_H1 ;  /* 0x30000064ff007230 */ /* 0x000fe20000004100 */
[--C-:B------:R-:W-:Y:S01]  /*d8d0*/  SHF.R.U64 R25, R38, 0x10, R39.reuse ;  /* 0x0000001026197819 */ /* 0x100fe20000001227 */
[----:B------:R-:W-:Y:S01]  /*d8e0*/  HADD2.F32 R37, -RZ, R41.H0_H0 ;  /* 0x20000029ff257230 */ /* 0x000fe20000004100 */
[----:B------:R-:W-:Y:S01]  /*d8f0*/  SHF.R.U32.HI R22, RZ, 0x10, R39 ;  /* 0x00000010ff167819 */ /* 0x000fe20000011627 */
[----:B------:R-:W-:-:S02]  /*d900*/  HADD2.F32 R39, -RZ, R21.H0_H0 ;  /* 0x20000015ff277230 */ /* 0x000fc40000004100 */
[----:B------:R-:W-:Y:S02]  /*d910*/  HADD2.F32 R38, -RZ, R23.H0_H0 ;  /* 0x20000017ff267230 */ /* 0x000fe40000004100 */
[----:B------:R-:W-:Y:S02]  /*d920*/  HADD2.F32 R22, -RZ, R22.H0_H0 ;  /* 0x20000016ff167230 */ /* 0x000fe40000004100 */
[----:B------:R-:W-:Y:S02]  /*d930*/  HADD2.F32 R36, -RZ, R36.H0_H0 ;  /* 0x20000024ff247230 */ /* 0x000fe40000004100 */
[--C-:B-1----:R-:W-:Y:S02]  /*d940*/  HADD2.F32 R14, -RZ, R5.reuse.H0_H0 ;  /* 0x20000005ff0e7230 */ /* 0x102fe40000004100 */
[----:B------:R-:W-:Y:S02]  /*d950*/  HADD2.F32 R13, -RZ, R5.H1_H1 ;  /* 0x30000005ff0d7230 */ /* 0x000fe40000004100 */
[----:B------:R-:W-:-:S02]  /*d960*/  HADD2.F32 R18, -RZ, R4.H0_H0 ;  /* 0x20000004ff127230 */ /* 0x000fc40000004100 */
[----:B------:R-:W-:Y:S02]  /*d970*/  HADD2.F32 R20, -RZ, R4.H1_H1 ;  /* 0x30000004ff147230 */ /* 0x000fe40000004100 */
[--C-:B------:R-:W-:Y:S02]  /*d980*/  HADD2.F32 R16, -RZ, R7.reuse.H0_H0 ;  /* 0x20000007ff107230 */ /* 0x100fe40000004100 */
[----:B------:R-:W-:Y:S02]  /*d990*/  HADD2.F32 R15, -RZ, R7.H1_H1 ;  /* 0x30000007ff0f7230 */ /* 0x000fe40000004100 */
[----:B------:R-:W-:Y:S02]  /*d9a0*/  HADD2.F32 R17, -RZ, R6.H0_H0 ;  /* 0x20000006ff117230 */ /* 0x000fe40000004100 */
[--C-:B--2---:R-:W-:Y:S02]  /*d9b0*/  HADD2.F32 R5, -RZ, R9.reuse.H0_H0 ;  /* 0x20000009ff057230 */ /* 0x104fe40000004100 */
[----:B------:R-:W-:-:S02]  /*d9c0*/  HADD2.F32 R4, -RZ, R9.H1_H1 ;  /* 0x30000009ff047230 */ /* 0x000fc40000004100 */
[----:B------:R-:W-:Y:S01]  /*d9d0*/  HADD2.F32 R19, -RZ, R6.H1_H1 ;  /* 0x30000006ff137230 */ /* 0x000fe20000004100 */
[----:B------:R-:W-:Y:S01]  /*d9e0*/  FMUL.FTZ R33, R5, R2 ;  /* 0x0000000205217220 */ /* 0x000fe20000410000 */
[--C-:B------:R-:W-:Y:S01]  /*d9f0*/  HADD2.F32 R12, -RZ, R8.reuse.H0_H0 ;  /* 0x20000008ff0c7230 */ /* 0x100fe20000004100 */
[----:B------:R-:W-:Y:S01]  /*da00*/  FMUL.FTZ R31, R4, R24 ;  /* 0x00000018041f7220 */ /* 0x000fe20000410000 */
[----:B------:R-:W-:Y:S02]  /*da10*/  HADD2.F32 R9, -RZ, R8.H1_H1 ;  /* 0x30000008ff097230 */ /* 0x000fe40000004100 */
[--C-:B------:R-:W-:Y:S02]  /*da20*/  HADD2.F32 R8, -RZ, R10.reuse.H0_H0 ;  /* 0x2000000aff087230 */ /* 0x100fe40000004100 */
[----:B------:R-:W-:Y:S01]  /*da30*/  HADD2.F32 R7, -RZ, R10.H1_H1 ;  /* 0x3000000aff077230 */ /* 0x000fe20000004100 */
[----:B------:R-:W-:Y:S01]  /*da40*/  FMUL.FTZ R10, R14, R2 ;  /* 0x000000020e0a7220 */ /* 0x000fe20000410000 */
[----:B------:R-:W-:Y:S01]  /*da50*/  HADD2.F32 R6, -RZ, R101.H0_H0 ;  /* 0x20000065ff067230 */ /* 0x000fe20000004100 */
[----:B------:R-:W-:Y:S01]  /*da60*/  FMUL.FTZ R2, R16, R0 ;  /* 0x0000000010027220 */ /* 0x000fe20000410000 */
[----:B------:R-:W-:-:S02]  /*da70*/  HADD2.F32 R3, -RZ, R11.H0_H0 ;  /* 0x2000000bff037230 */ /* 0x000fc40000004100 */
[----:B------:R-:W-:Y:S01]  /*da80*/  HADD2.F32 R11, -RZ, R11.H1_H1 ;  /* 0x3000000bff0b7230 */ /* 0x000fe20000004100 */
[----:B------:R-:W-:Y:S01]  /*da90*/  FFMA.FTZ R35, R5, R6, R10 ;  /* 0x0000000605237223 */ /* 0x000fe2000001000a */
[--C-:B------:R-:W-:Y:S01]  /*daa0*/  HADD2.F32 R5, -RZ, R102.reuse.H0_H0 ;  /* 0x20000066ff057230 */ /* 0x100fe20000004100 */
[----:B------:R-:W-:Y:S01]  /*dab0*/  FMUL.FTZ R26, R3, R0 ;  /* 0x00000000031a7220 */ /* 0x000fe20000410000 */
[----:B------:R-:W-:Y:S01]  /*dac0*/  HADD2.F32 R0, -RZ, R101.H1_H1 ;  /* 0x30000065ff007230 */ /* 0x000fe20000004100 */
[----:B------:R-:W-:Y:S02]  /*dad0*/  FMUL.FTZ R10, R13, R24 ;  /* 0x000000180d0a7220 */ /* 0x000fe40000410000 */
[----:B------:R-:W-:Y:S01]  /*dae0*/  FFMA.FTZ R32, R3, R5, R2 ;  /* 0x0000000503207223 */ /* 0x000fe20000010002 */
[----:B------:R-:W-:Y:S01]  /*daf0*/  HADD2.F32 R3, -RZ, R103.H0_H0 ;  /* 0x20000067ff037230 */ /* 0x000fe20000004100 */
[----:B------:R-:W-:Y:S01]  /*db00*/  FFMA.FTZ R34, R4, R39, R10 ;  /* 0x0000002704227223 */ /* 0x000fe2000001000a */
[----:B------:R-:W-:Y:S01]  /*db10*/  HADD2.F32 R2, -RZ, R102.H1_H1 ;  /* 0x30000066ff027230 */ /* 0x000fe20000004100 */
[----:B------:R-:W-:-:S02]  /*db20*/  FMUL.FTZ R10, R18, R0 ;  /* 0x00000000120a7220 */ /* 0x000fc40000410000 */
[----:B------:R-:W-:Y:S02]  /*db30*/  FMUL.FTZ R4, R15, R22 ;  /* 0x000000160f047220 */ /* 0x000fe40000410000 */
[C---:B------:R-:W-:Y:S01]  /*db40*/  FFMA.FTZ R27, R12.reuse, R3, R10 ;  /* 0x000000030c1b7223 */ /* 0x040fe2000001000a */
[----:B------:R-:W-:Y:S01]  /*db50*/  HADD2.F32 R10, -RZ, R30.H0_H0 ;  /* 0x2000001eff0a7230 */ /* 0x000fe20000004100 */
[C---:B------:R-:W-:Y:S02]  /*db60*/  FFMA.FTZ R28, R11.reuse, R38, R4 ;  /* 0x000000260b1c7223 */ /* 0x040fe40000010004 */
[----:B------:R-:W-:Y:S01]  /*db70*/  FMUL.FTZ R24, R11, R22 ;  /* 0x000000160b187220 */ /* 0x000fe20000410000 */
[----:B------:R-:W-:Y:S01]  /*db80*/  HADD2.F32 R11, -RZ, R25.H0_H0 ;  /* 0x20000019ff0b7230 */ /* 0x000fe20000004100 */
[----:B------:R-:W-:Y:S01]  /*db90*/  FMUL.FTZ R23, R12, R0 ;  /* 0x000000000c177220 */ /* 0x000fe20000410000 */
[----:B------:R-:W-:Y:S01]  /*dba0*/  HADD2.F32 R0, -RZ, R103.H1_H1 ;  /* 0x30000067ff007230 */ /* 0x000fe20000004100 */
[----:B------:R-:W-:-:S02]  /*dbb0*/  FMUL.FTZ R4, R17, R2 ;  /* 0x0000000211047220 */ /* 0x000fc40000410000 */
[----:B------:R-:W-:Y:S02]  /*dbc0*/  FMUL.FTZ R21, R8, R2 ;  /* 0x0000000208157220 */ /* 0x000fe40000410000 */
[----:B------:R-:W-:Y:S02]  /*dbd0*/  FMUL.FTZ R2, R20, R10 ;  /* 0x0000000a14027220 */ /* 0x000fe40000410000 */
[----:B------:R-:W-:Y:S02]  /*dbe0*/  FFMA.FTZ R30, R8, R0, R4 ;  /* 0x00000000081e7223 */ /* 0x000fe40000010004 */
[C---:B------:R-:W-:Y:S02]  /*dbf0*/  FFMA.FTZ R22, R9.reuse, R37, R2 ;  /* 0x0000002509167223 */ /* 0x040fe40000010002 */
[----:B------:R-:W-:Y:S02]  /*dc00*/  FMUL.FTZ R10, R9, R10 ;  /* 0x0000000a090a7220 */ /* 0x000fe40000410000 */
[----:B------:R-:W-:-:S02]  /*dc10*/  FMUL.FTZ R2, R7, R11 ;  /* 0x0000000b07027220 */ /* 0x000fc40000410000 */
[----:B------:R-:W-:Y:S02]  /*dc20*/  FMUL.FTZ R4, R19, R11 ;  /* 0x0000000b13047220 */ /* 0x000fe40000410000 */
[----:B------:R-:W-:Y:S02]  /*dc30*/  FFMA.FTZ R12, R18, R3, -R23 ;  /* 0x00000003120c7223 */ /* 0x000fe40000010817 */
[----:B------:R-:W-:Y:S02]  /*dc40*/  FFMA.FTZ R8, R14, R6, -R33 ;  /* 0x000000060e087223 */ /* 0x000fe40000010821 */
[----:B------:R-:W-:Y:S02]  /*dc50*/  FFMA.FTZ R9, R13, R39, -R31 ;  /* 0x000000270d097223 */ /* 0x000fe4000001081f */
[----:B------:R-:W-:Y:S02]  /*dc60*/  FFMA.FTZ R3, R17, R0, -R21 ;  /* 0x0000000011037223 */ /* 0x000fe40000010815 */
[----:B------:R-:W-:Y:S01]  /*dc70*/  FFMA.FTZ R11, R16, R5, -R26 ;  /* 0x00000005100b7223 */ /* 0x000fe2000001081a */
[----:B------:R-:W-:Y:S01]  /*dc80*/  F2FP.PACK_AB R9, R9, R8 ;  /* 0x000000080909723e */ /* 0x000fe200000000ff */
[----:B------:R-:W-:Y:S01]  /*dc90*/  FFMA.FTZ R6, R15, R38, -R24 ;  /* 0x000000260f067223 */ /* 0x000fe20000010818 */
[----:B------:R-:W-:Y:S01]  /*dca0*/  F2FP.PACK_AB R5, R34, R35 ;  /* 0x000000232205723e */ /* 0x000fe200000000ff */
[----:B------:R-:W-:-:S02]  /*dcb0*/  FFMA.FTZ R0, R20, R37, -R10 ;  /* 0x0000002514007223 */ /* 0x000fc4000001080a */
[-C--:B------:R-:W-:Y:S01]  /*dcc0*/  FFMA.FTZ R2, R19, R36.reuse, -R2 ;  /* 0x0000002413027223 */ /* 0x080fe20000010802 */
[----:B------:R-:W-:Y:S01]  /*dcd0*/  F2FP.PACK_AB R11, R6, R11 ;  /* 0x0000000b060b723e */ /* 0x000fe200000000ff */
[----:B------:R-:W-:Y:S01]  /*dce0*/  FFMA.FTZ R25, R7, R36, R4 ;  /* 0x0000002407197223 */ /* 0x000fe20000010004 */
[----:B------:R-:W-:Y:S02]  /*dcf0*/  F2FP.PACK_AB R8, R0, R12 ;  /* 0x0000000c0008723e */ /* 0x000fe400000000ff */
[----:B------:R-:W-:Y:S02]  /*dd00*/  F2FP.PACK_AB R10, R2, R3 ;  /* 0x00000003020a723e */ /* 0x000fe400000000ff */
[----:B------:R-:W-:Y:S02]  /*dd10*/  F2FP.PACK_AB R7, R28, R32 ;  /* 0x000000201c07723e */ /* 0x000fe400000000ff */
[----:B------:R-:W-:Y:S01]  /*dd20*/  F2FP.PACK_AB R4, R22, R27 ;  /* 0x0000001b1604723e */ /* 0x000fe200000000ff */
[----:B------:R1:W-:Y:S01]  /*dd30*/  STS.128 [R40], R8 ;  /* 0x0000000828007388 */ /* 0x0003e20000000c00 */
[----:B------:R-:W-:-:S05]  /*dd40*/  F2FP.PACK_AB R6, R25, R30 ;  /* 0x0000001e1906723e */ /* 0x000fca00000000ff */
[----:B------:R1:W-:Y:S02]  /*dd50*/  STS.128 [R29+0x10080], R4 ;  /* 0x010080041d007388 */ /* 0x0003e40000000c00 */
.L_x_676:
[----:B------:R-:W-:Y:S05]  /*dd60*/  BSYNC B1 ;  /* 0x0000000000017941 */ /* 0x000fea0003800000 */
.L_x_675:
[----:B------:R-:W-:Y:S01]  /*dd70*/  IADD3 R2, R214, 0x20, RZ ;  /* 0x00000020d6027810 */ /* 0x000fe20007ffe0ff */
[----:B------:R-:W-:Y:S01]  /*dd80*/  BSSY B1, `(.L_x_679) ;  /* 0x00000d9000017945 */ /* 0x000fe20003800000 */
[----:B------:R-:W-:Y:S02]  /*dd90*/  SHF.R.S32.HI R52, RZ, 0x3, R89 ;  /* 0x00000003ff347819 */ /* 0x000fe40000011459 */
        /* <DEDUP_REMOVED lines=12> */
[----:B-1----:R-:W-:Y:S02]  /*de60*/  MOV R5, c[0x0][0x27c] ;  /* 0x00009f0000057a02 */ /* 0x002fe40000000f00 */
[----:B------:R-:W-:Y:S02]  /*de70*/  LOP3.LUT R2, R0, 0x38, R136, 0xf8, !PT ;  /* 0x0000003800027812 */ /* 0x000fe400078ef888 */
[----:B------:R-:W-:Y:S02]  /*de80*/  LEA.HI R5, R5, R237, RZ, 0x1d ;  /* 0x000000ed05057211 */ /* 0x000fe400078fe8ff */
[----:B------:R-:W-:Y:S02]  /*de90*/  SHF.R.U32.HI R14, RZ, 0x10, R49 ;  /* 0x00000010ff0e7819 */ /* 0x000fe40000011631 */
[----:B------:R-:W-:Y:S02]  /*dea0*/  SHF.R.S32.HI R4, RZ, 0x1f, R5 ;  /* 0x0000001fff047819 */ /* 0x000fe40000011405 */
[----:B------:R-:W-:Y:S01]  /*deb0*/  SHF.L.U32 R3, R5, 0x3, RZ ;  /* 0x0000000305037819 */ /* 0x000fe200000006ff */
[----:B------:R-:W-:Y:S01]  /*dec0*/  HADD2.F32 R14, -RZ, R14.H0_H0 ;  /* 0x2000000eff0e7230 */ /* 0x000fe20000004100 */
[----:B------:R-:W-:-:S02]  /*ded0*/  LEA.HI R5, R4, R5, RZ, 0x3 ;  /* 0x0000000504057211 */ /* 0x000fc400078f18ff */
[----:B------:R-:W-:Y:S02]  /*dee0*/  LOP3.LUT R4, R21, R2, R53, 0xf6, !PT ;  /* 0x0000000215047212 */ /* 0x000fe400078ef635 */
[----:B------:R-:W-:Y:S02]  /*def0*/  LOP3.LUT R3, R0, 0x38, R3, 0xf8, !PT ;  /* 0x0000003800037812 */ /* 0x000fe400078ef803 */
[----:B------:R-:W-:Y:S02]  /*df00*/  SHF.L.U32 R2, R5, 0xa, RZ ;  /* 0x0000000a05027819 */ /* 0x000fe400000006ff */
[----:B------:R-:W-:Y:S02]  /*df10*/  LOP3.LUT R3, R3, R53, RZ, 0x3c, !PT ;  /* 0x0000003503037212 */ /* 0x000fe400078e3cff */
[----:B------:R-:W-:Y:S02]  /*df20*/  LOP3.LUT R2, R2, 0x7fffe000, RZ, 0xc0, !PT ;  /* 0x7fffe00002027812 */ /* 0x000fe400078ec0ff */
[----:B------:R-:W-:-:S02]  /*df30*/  LEA R34, R4, 0x10080, 0x1 ;  /* 0x0001008004227811 */ /* 0x000fc400078e08ff */
[----:B------:R-:W-:Y:S02]  /*df40*/  IADD3 R2, R3, R2, R21 ;  /* 0x0000000203027210 */ /* 0x000fe40007ffe015 */
[--C-:B------:R-:W-:Y:S01]  /*df50*/  SHF.R.U32.HI R24, RZ, 0x10, R45.reuse ;  /* 0x00000010ff187819 */ /* 0x100fe2000001162d */
[----:B------:R-:W1:Y:S01]  /*df60*/  LDS.128 R4, [R34] ;  /* 0x0000000022047984 */ /* 0x000e620000000c00 */
[----:B------:R-:W-:Y:S01]  /*df70*/  SHF.L.U32 R32, R2, 0x1, RZ ;  /* 0x0000000102207819 */ /* 0x000fe200000006ff */
[----:B------:R-:W-:Y:S01]  /*df80*/  HADD2.F32 R2, -RZ, R104.H0_H0 ;  /* 0x20000068ff027230 */ /* 0x000fe20000004100 */
[----:B------:R-:W-:Y:S01]  /*df90*/  SHF.R.U64 R39, R44, 0x10, R45 ;  /* 0x000000102c277819 */ /* 0x000fe2000000122d */
[----:B------:R-:W-:Y:S01]  /*dfa0*/  HADD2.F32 R44, -RZ, R24.H0_H0 ;  /* 0x20000018ff2c7230 */ /* 0x000fe20000004100 */
[----:B------:R-:W-:Y:S01]  /*dfb0*/  SHF.R.U32.HI R25, RZ, 0x10, R51 ;  /* 0x00000010ff197819 */ /* 0x000fe20000011633 */
[----:B---3--:R-:W2:Y:S01]  /*dfc0*/  LDS.128 R8, [R32+0x10080] ;  /* 0x0100800020087984 */ /* 0x008ea20000000c00 */
[----:B------:R-:W-:Y:S01]  /*dfd0*/  SHF.R.U32.HI R27, RZ, 0x10, R47 ;  /* 0x00000010ff1b7819 */ /* 0x000fe2000001162f */
[----:B------:R-:W-:Y:S01]  /*dfe0*/  HADD2.F32 R39, -RZ, R39.H0_H0 ;  /* 0x20000027ff277230 */ /* 0x000fe20000004100 */
[----:B------:R-:W-:Y:S01]  /*dff0*/  SHF.R.U64 R30, R48, 0x10, R49 ;  /* 0x00000010301e7819 */ /* 0x000fe20000001231 */
[----:B------:R-:W-:Y:S01]  /*e000*/  HADD2.F32 R25, -RZ, R25.H0_H0 ;  /* 0x20000019ff197230 */ /* 0x000fe20000004100 */
[----:B------:R-:W-:Y:S01]  /*e010*/  SHF.R.U64 R36, R50, 0x10, R51 ;  /* 0x0000001032247819 */ /* 0x000fe20000001233 */
[----:B------:R-:W-:Y:S01]  /*e020*/  HADD2.F32 R43, -RZ, R27.H0_H0 ;  /* 0x2000001bff2b7230 */ /* 0x000fe20000004100 */
[----:B------:R-:W-:Y:S01]  /*e030*/  SHF.R.U64 R41, R46, 0x10, R47 ;  /* 0x000000102e297819 */ /* 0x000fe2000000122f */
[----:B-1----:R-:W-:-:S02]  /*e040*/  HADD2.F32 R19, -RZ, R5.H0_H0 ;  /* 0x20000005ff137230 */ /* 0x002fc40000004100 */
[--C-:B------:R-:W-:Y:S02]  /*e050*/  HADD2.F32 R20, -RZ, R4.reuse.H0_H0 ;  /* 0x20000004ff147230 */ /* 0x100fe40000004100 */
[----:B------:R-:W-:Y:S02]  /*e060*/  HADD2.F32 R23, -RZ, R4.H1_H1 ;  /* 0x30000004ff177230 */ /* 0x000fe40000004100 */
[----:B--2---:R-:W-:Y:S02]  /*e070*/  HADD2.F32 R4, -RZ, R9.H0_H0 ;  /* 0x20000009ff047230 */ /* 0x004fe40000004100 */
[----:B------:R-:W-:Y:S02]  /*e080*/  HADD2.F32 R15, -RZ, R5.H1_H1 ;  /* 0x30000005ff0f7230 */ /* 0x000fe40000004100 */
[--C-:B------:R-:W-:Y:S01]  /*e090*/  HADD2.F32 R17, -RZ, R7.reuse.H0_H0 ;  /* 0x20000007ff117230 */ /* 0x100fe20000004100 */
[----:B------:R-:W-:Y:S01]  /*e0a0*/  FMUL.FTZ R35, R4, R2 ;  /* 0x0000000204237220 */ /* 0x000fe20000410000 */
[----:B------:R-:W-:-:S02]  /*e0b0*/  HADD2.F32 R16, -RZ, R7.H1_H1 ;  /* 0x30000007ff107230 */ /* 0x000fc40000004100 */
[--C-:B------:R-:W-:Y:S02]  /*e0c0*/  HADD2.F32 R18, -RZ, R6.reuse.H0_H0 ;  /* 0x20000006ff127230 */ /* 0x100fe40000004100 */
[----:B------:R-:W-:Y:S01]  /*e0d0*/  HADD2.F32 R22, -RZ, R6.H1_H1 ;  /* 0x30000006ff167230 */ /* 0x000fe20000004100 */
[----:B------:R-:W-:Y:S01]  /*e0e0*/  FMUL.FTZ R6, R19, R2 ;  /* 0x0000000213067220 */ /* 0x000fe20000410000 */
[----:B------:R-:W-:Y:S01]  /*e0f0*/  HADD2.F32 R7, -RZ, R105.H0_H0 ;  /* 0x20000069ff077230 */ /* 0x000fe20000004100 */
[----:B------:R-:W-:Y:S01]  /*e100*/  FMUL.FTZ R2, R15, R14 ;  /* 0x0000000e0f027220 */ /* 0x000fe20000410000 */
[----:B------:R-:W-:Y:S02]  /*e110*/  HADD2.F32 R3, -RZ, R9.H1_H1 ;  /* 0x30000009ff037230 */ /* 0x000fe40000004100 */
[----:B------:R-:W-:Y:S01]  /*e120*/  HADD2.F32 R5, -RZ, R104.H1_H1 ;  /* 0x30000068ff057230 */ /* 0x000fe20000004100 */
[----:B------:R-:W-:Y:S01]  /*e130*/  FFMA.FTZ R42, R4, R7, R6 ;  /* 0x00000007042a7223 */ /* 0x000fe20000010006 */
[----:B------:R-:W-:Y:S01]  /*e140*/  HADD2.F32 R9, -RZ, R8.H0_H0 ;  /* 0x20000008ff097230 */ /* 0x000fe20000004100 */
[----:B------:R-:W-:Y:S01]  /*e150*/  FFMA.FTZ R40, R3, R44, R2 ;  /* 0x0000002c03287223 */ /* 0x000fe20000010002 */
[--C-:B------:R-:W-:Y:S01]  /*e160*/  HADD2.F32 R6, -RZ, R106.reuse.H1_H1 ;  /* 0x3000006aff067230 */ /* 0x100fe20000004100 */
[-C--:B------:R-:W-:Y:S01]  /*e170*/  FMUL.FTZ R4, R20, R5.reuse ;  /* 0x0000000514047220 */ /* 0x080fe20000410000 */
[----:B------:R-:W-:Y:S01]  /*e180*/  HADD2.F32 R2, -RZ, R106.H0_H0 ;  /* 0x2000006aff027230 */ /* 0x000fe20000004100 */
[C---:B------:R-:W-:Y:S01]  /*e190*/  FMUL.FTZ R31, R9.reuse, R5 ;  /* 0x00000005091f7220 */ /* 0x040fe20000410000 */
[----:B------:R-:W-:Y:S01]  /*e1a0*/  HADD2.F32 R13, -RZ, R8.H1_H1 ;  /* 0x30000008ff0d7230 */ /* 0x000fe20000004100 */
[----:B------:R-:W-:Y:S01]  /*e1b0*/  FFMA.FTZ R37, R9, R6, R4 ;  /* 0x0000000609257223 */ /* 0x000fe20000010004 */
[----:B------:R-:W-:Y:S01]  /*e1c0*/  HADD2.F32 R8, -RZ, R11.H0_H0 ;  /* 0x2000000bff087230 */ /* 0x000fe20000004100 */
[----:B------:R-:W-:Y:S01]  /*e1d0*/  FMUL.FTZ R9, R17, R2 ;  /* 0x0000000211097220 */ /* 0x000fe20000410000 */
[----:B------:R-:W-:Y:S01]  /*e1e0*/  HADD2.F32 R4, -RZ, R107.H0_H0 ;  /* 0x2000006bff047230 */ /* 0x000fe20000004100 */
[----:B------:R-:W-:Y:S01]  /*e1f0*/  FMUL.FTZ R33, R3, R14 ;  /* 0x0000000e03217220 */ /* 0x000fe20000410000 */
[----:B------:R-:W-:Y:S01]  /*e200*/  HADD2.F32 R11, -RZ, R11.H1_H1 ;  /* 0x3000000bff0b7230 */ /* 0x000fe20000004100 */
[C---:B------:R-:W-:Y:S01]  /*e210*/  FMUL.FTZ R26, R8.reuse, R2 ;  /* 0x00000002081a7220 */ /* 0x040fe20000410000 */
[----:B------:R-:W-:Y:S01]  /*e220*/  HADD2.F32 R12, -RZ, R10.H0_H0 ;  /* 0x2000000aff0c7230 */ /* 0x000fe20000004100 */
[----:B------:R-:W-:Y:S01]  /*e230*/  FFMA.FTZ R28, R8, R4, R9 ;  /* 0x00000004081c7223 */ /* 0x000fe20000010009 */
[----:B------:R-:W-:Y:S01]  /*e240*/  HADD2.F32 R3, -RZ, R105.H1_H1 ;  /* 0x30000069ff037230 */ /* 0x000fe20000004100 */
[-C--:B------:R-:W-:Y:S01]  /*e250*/  FMUL.FTZ R2, R16, R25.reuse ;  /* 0x0000001910027220 */ /* 0x080fe20000410000 */
[----:B------:R-:W-:Y:S01]  /*e260*/  HADD2.F32 R8, -RZ, R30.H0_H0 ;  /* 0x2000001eff087230 */ /* 0x000fe20000004100 */
[C---:B------:R-:W-:Y:S01]  /*e270*/  FMUL.FTZ R24, R11.reuse, R25 ;  /* 0x000000190b187220 */ /* 0x040fe20000410000 */
[----:B------:R-:W-:Y:S01]  /*e280*/  HADD2.F32 R9, -RZ, R36.H0_H0 ;  /* 0x20000024ff097230 */ /* 0x000fe20000004100 */
[-C--:B------:R-:W-:Y:S01]  /*e290*/  FMUL.FTZ R14, R18, R3.reuse ;  /* 0x00000003120e7220 */ /* 0x080fe20000410000 */
[----:B------:R-:W-:Y:S01]  /*e2a0*/  HADD2.F32 R10, -RZ, R10.H1_H1 ;  /* 0x3000000aff0a7230 */ /* 0x000fe20000004100 */
[----:B------:R-:W-:Y:S01]  /*e2b0*/  FMUL.FTZ R29, R12, R3 ;  /* 0x000000030c1d7220 */ /* 0x000fe20000410000 */
[----:B------:R-:W-:Y:S01]  /*e2c0*/  HADD2.F32 R36, -RZ, R41.H0_H0 ;  /* 0x20000029ff247230 */ /* 0x000fe20000004100 */
[----:B------:R-:W-:Y:S01]  /*e2d0*/  FFMA.FTZ R25, R11, R43, R2 ;  /* 0x0000002b0b197223 */ /* 0x000fe20000010002 */
[----:B------:R-:W-:Y:S01]  /*e2e0*/  HADD2.F32 R5, -RZ, R107.H1_H1 ;  /* 0x3000006bff057230 */ /* 0x000fe20000004100 */
[----:B------:R-:W-:-:S02]  /*e2f0*/  FMUL.FTZ R3, R23, R8 ;  /* 0x0000000817037220 */ /* 0x000fc40000410000 */
[-C--:B------:R-:W-:Y:S02]  /*e300*/  FMUL.FTZ R2, R22, R9.reuse ;  /* 0x0000000916027220 */ /* 0x080fe40000410000 */
[C---:B------:R-:W-:Y:S02]  /*e310*/  FMUL.FTZ R11, R13.reuse, R8 ;  /* 0x000000080d0b7220 */ /* 0x040fe40000410000 */
[C---:B------:R-:W-:Y:S02]  /*e320*/  FMUL.FTZ R8, R10.reuse, R9 ;  /* 0x000000090a087220 */ /* 0x040fe40000410000 */
[----:B------:R-:W-:Y:S02]  /*e330*/  FFMA.FTZ R27, R13, R39, R3 ;  /* 0x000000270d1b7223 */ /* 0x000fe40000010003 */
[----:B------:R-:W-:Y:S02]  /*e340*/  FFMA.FTZ R30, R10, R36, R2 ;  /* 0x000000240a1e7223 */ /* 0x000fe40000010002 */
[----:B------:R-:W-:-:S02]  /*e350*/  FFMA.FTZ R38, R12, R5, R14 ;  /* 0x000000050c267223 */ /* 0x000fc4000001000e */
[----:B------:R-:W-:Y:S02]  /*e360*/  FFMA.FTZ R13, R20, R6, -R31 ;  /* 0x00000006140d7223 */ /* 0x000fe4000001081f */
[----:B------:R-:W-:Y:S02]  /*e370*/  FFMA.FTZ R10, R23, R39, -R11 ;  /* 0x00000027170a7223 */ /* 0x000fe4000001080b */
        /* <DEDUP_REMOVED lines=16> */
.L_x_682:
[----:B------:R-:W-:Y:S05]  /*e480*/  BSYNC B0 ;  /* 0x0000000000007941 */ /* 0x000fea0003800000 */
.L_x_681:
[----:B------:R-:W-:-:S13]  /*e490*/  ISETP.GE.AND P0, PT, R138, c[0x0][0x27c], PT ;  /* 0x00009f008a007a0c */ /* 0x000fda0003f06270 */
[----:B------:R-:W-:Y:S05]  /*e4a0*/  @P0 BRA `(.L_x_680) ;  /* 0x0000066000000947 */ /* 0x000fea0003800000 */
[----:B------:R-:W-:Y:S02]  /*e4b0*/  MOV R2, c[0x0][0x27c] ;  /* 0x00009f0000027a02 */ /* 0x000fe40000000f00 */
[----:B-1----:R-:W-:Y:S02]  /*e4c0*/  LEA.HI R4, R91, R138, RZ, 0x6 ;  /* 0x0000008a5b047211 */ /* 0x002fe400078f30ff */
[----:B------:R-:W-:Y:S02]  /*e4d0*/  LEA.HI R2, R2, R52, RZ, 0x1d ;  /* 0x0000003402027211 */ /* 0x000fe400078fe8ff */
[----:B------:R-:W-:Y:S02]  /*e4e0*/  LOP3.LUT R3, R0, 0x38, R89, 0xf8, !PT ;  /* 0x0000003800037812 */ /* 0x000fe400078ef859 */
[----:B------:R-:W-:Y:S02]  /*e4f0*/  SHF.R.S32.HI R5, RZ, 0x1f, R2 ;  /* 0x0000001fff057819 */ /* 0x000fe40000011402 */
[----:B------:R-:W-:-:S02]  /*e500*/  SHF.L.U32 R6, R2, 0x3, RZ ;  /* 0x0000000302067819 */ /* 0x000fc400000006ff */
[----:B------:R-:W-:Y:S02]  /*e510*/  LEA.HI R5, R5, R2, RZ, 0x3 ;  /* 0x0000000205057211 */ /* 0x000fe400078f18ff */
[----:B------:R-:W-:Y:S02]  /*e520*/  SHF.L.U32 R4, R4, 0x7, RZ ;  /* 0x0000000704047819 */ /* 0x000fe400000006ff */
        /* <DEDUP_REMOVED lines=8> */
[----:B------:R-:W-:Y:S01]  /*e5b0*/  HADD2.F32 R2, -RZ, R109.H0_H0 ;  /* 0x2000006dff027230 */ /* 0x000fe20000004100 */
[----:B------:R-:W-:Y:S02]  /*e5c0*/  LEA R33, R3, 0x10080, 0x1 ;  /* 0x0001008003217811 */ /* 0x000fe400078e08ff */
[----:B------:R-:W-:-:S02]  /*e5d0*/  SHF.L.U32 R29, R0, 0x1, RZ ;  /* 0x00000001001d7819 */ /* 0x000fc400000006ff */
[----:B------:R-:W-:Y:S01]  /*e5e0*/  SHF.R.U32.HI R0, RZ, 0x10, R57 ;  /* 0x00000010ff007819 */ /* 0x000fe20000011639 */
[----:B------:R-:W1:Y:S01]  /*e5f0*/  LDS.128 R4, [R33] ;  /* 0x0000000021047984 */ /* 0x000e620000000c00 */
[----:B------:R-:W-:Y:S02]  /*e600*/  SHF.R.U32.HI R21, RZ, 0x10, R61 ;  /* 0x00000010ff157819 */ /* 0x000fe4000001163d */
[----:B------:R-:W-:Y:S01]  /*e610*/  SHF.R.U32.HI R22, RZ, 0x10, R59 ;  /* 0x00000010ff167819 */ /* 0x000fe2000001163b */
[----:B---3--:R-:W2:Y:S01]  /*e620*/  LDS.128 R8, [R29+0x10080] ;  /* 0x010080001d087984 */ /* 0x008ea20000000c00 */
[----:B------:R-:W-:Y:S01]  /*e630*/  HADD2.F32 R24, -RZ, R0.H0_H0 ;  /* 0x20000000ff187230 */ /* 0x000fe20000004100 */
[----:B------:R-:W-:Y:S01]  /*e640*/  SHF.R.U32.HI R23, RZ, 0x10, R63 ;  /* 0x00000010ff177819 */ /* 0x000fe2000001163f */
[----:B------:R-:W-:Y:S01]  /*e650*/  HADD2.F32 R0, -RZ, R109.H1_H1 ;  /* 0x3000006dff007230 */ /* 0x000fe20000004100 */
[----:B------:R-:W-:Y:S01]  /*e660*/  SHF.R.U64 R25, R56, 0x10, R57 ;  /* 0x0000001038197819 */ /* 0x000fe20000001239 */
[----:B------:R-:W-:Y:S01]  /*e670*/  HADD2.F32 R41, -RZ, R21.H0_H0 ;  /* 0x20000015ff297230 */ /* 0x000fe20000004100 */
[----:B------:R-:W-:Y:S01]  /*e680*/  SHF.R.U64 R35, R60, 0x10, R61 ;  /* 0x000000103c237819 */ /* 0x000fe2000000123d */
[----:B------:R-:W-:Y:S01]  /*e690*/  HADD2.F32 R22, -RZ, R22.H0_H0 ;  /* 0x20000016ff167230 */ /* 0x000fe20000004100 */
[----:B------:R-:W-:Y:S01]  /*e6a0*/  SHF.R.U64 R30, R58, 0x10, R59 ;  /* 0x000000103a1e7819 */ /* 0x000fe2000000123b */
[----:B------:R-:W-:Y:S01]  /*e6b0*/  HADD2.F32 R40, -RZ, R23.H0_H0 ;  /* 0x20000017ff287230 */ /* 0x000fe20000004100 */
[----:B------:R-:W-:Y:S01]  /*e6c0*/  SHF.R.U64 R37, R62, 0x10, R63 ;  /* 0x000000103e257819 */ /* 0x000fe2000000123f */
[----:B------:R-:W-:-:S04]  /*e6d0*/  HADD2.F32 R39, -RZ, R35.H0_H0 ;  /* 0x20000023ff277230 */ /* 0x000fc80000004100 */
[----:B------:R-:W-:Y:S02]  /*e6e0*/  HADD2.F32 R35, -RZ, R37.H0_H0 ;  /* 0x20000025ff237230 */ /* 0x000fe40000004100 */
[--C-:B-1----:R-:W-:Y:S02]  /*e6f0*/  HADD2.F32 R14, -RZ, R5.reuse.H0_H0 ;  /* 0x20000005ff0e7230 */ /* 0x102fe40000004100 */
[----:B------:R-:W-:Y:S02]  /*e700*/  HADD2.F32 R13, -RZ, R5.H1_H1 ;  /* 0x30000005ff0d7230 */ /* 0x000fe40000004100 */
[--C-:B------:R-:W-:Y:S02]  /*e710*/  HADD2.F32 R18, -RZ, R4.reuse.H0_H0 ;  /* 0x20000004ff127230 */ /* 0x100fe40000004100 */
[----:B------:R-:W-:Y:S02]  /*e720*/  HADD2.F32 R20, -RZ, R4.H1_H1 ;  /* 0x30000004ff147230 */ /* 0x000fe40000004100 */
[----:B--2---:R-:W-:-:S02]  /*e730*/  HADD2.F32 R5, -RZ, R9.H0_H0 ;  /* 0x20000009ff057230 */ /* 0x004fc40000004100 */
[----:B------:R-:W-:Y:S02]  /*e740*/  HADD2.F32 R4, -RZ, R9.H1_H1 ;  /* 0x30000009ff047230 */ /* 0x000fe40000004100 */
[--C-:B------:R-:W-:Y:S01]  /*e750*/  HADD2.F32 R16, -RZ, R7.reuse.H0_H0 ;  /* 0x20000007ff107230 */ /* 0x100fe20000004100 */
[----:B------:R-:W-:Y:S01]  /*e760*/  FMUL.FTZ R34, R5, R2 ;  /* 0x0000000205227220 */ /* 0x000fe20000410000 */
[----:B------:R-:W-:Y:S01]  /*e770*/  HADD2.F32 R15, -RZ, R7.H1_H1 ;  /* 0x30000007ff0f7230 */ /* 0x000fe20000004100 */
[----:B------:R-:W-:Y:S01]  /*e780*/  FMUL.FTZ R31, R4, R24 ;  /* 0x00000018041f7220 */ /* 0x000fe20000410000 */
[--C-:B------:R-:W-:Y:S02]  /*e790*/  HADD2.F32 R17, -RZ, R6.reuse.H0_H0 ;  /* 0x20000006ff117230 */ /* 0x100fe40000004100 */
[----:B------:R-:W-:Y:S02]  /*e7a0*/  HADD2.F32 R19, -RZ, R6.H1_H1 ;  /* 0x30000006ff137230 */ /* 0x000fe40000004100 */
[----:B------:R-:W-:-:S02]  /*e7b0*/  HADD2.F32 R12, -RZ, R8.H0_H0 ;  /* 0x20000008ff0c7230 */ /* 0x000fc40000004100 */
[----:B------:R-:W-:Y:S02]  /*e7c0*/  HADD2.F32 R9, -RZ, R8.H1_H1 ;  /* 0x30000008ff097230 */ /* 0x000fe40000004100 */
[--C-:B------:R-:W-:Y:S02]  /*e7d0*/  HADD2.F32 R8, -RZ, R10.reuse.H0_H0 ;  /* 0x2000000aff087230 */ /* 0x100fe40000004100 */
[----:B------:R-:W-:Y:S01]  /*e7e0*/  HADD2.F32 R7, -RZ, R10.H1_H1 ;  /* 0x3000000aff077230 */ /* 0x000fe20000004100 */
[----:B------:R-:W-:Y:S01]  /*e7f0*/  FMUL.FTZ R10, R14, R2 ;  /* 0x000000020e0a7220 */ /* 0x000fe20000410000 */
[--C-:B------:R-:W-:Y:S01]  /*e800*/  HADD2.F32 R6, -RZ, R110.reuse.H0_H0 ;  /* 0x2000006eff067230 */ /* 0x100fe20000004100 */
[----:B------:R-:W-:Y:S01]  /*e810*/  FMUL.FTZ R2, R16, R0 ;  /* 0x0000000010027220 */ /* 0x000fe20000410000 */
[--C-:B------:R-:W-:Y:S02]  /*e820*/  HADD2.F32 R3, -RZ, R11.reuse.H0_H0 ;  /* 0x2000000bff037230 */ /* 0x100fe40000004100 */
[----:B------:R-:W-:Y:S01]  /*e830*/  HADD2.F32 R11, -RZ, R11.H1_H1 ;  /* 0x3000000bff0b7230 */ /* 0x000fe20000004100 */
[----:B------:R-:W-:Y:S01]  /*e840*/  FFMA.FTZ R38, R5, R6, R10 ;  /* 0x0000000605267223 */ /* 0x000fe2000001000a */
[----:B------:R-:W-:Y:S01]  /*e850*/  HADD2.F32 R5, -RZ, R111.H0_H0 ;  /* 0x2000006fff057230 */ /* 0x000fe20000004100 */
[----:B------:R-:W-:Y:S01]  /*e860*/  FMUL.FTZ R26, R3, R0 ;  /* 0x00000000031a7220 */ /* 0x000fe20000410000 */
[----:B------:R-:W-:Y:S01]  /*e870*/  HADD2.F32 R0, -RZ, R110.H1_H1 ;  /* 0x3000006eff007230 */ /* 0x000fe20000004100 */
[----:B------:R-:W-:-:S02]  /*e880*/  FMUL.FTZ R10, R13, R24 ;  /* 0x000000180d0a7220 */ /* 0x000fc40000410000 */
[----:B------:R-:W-:Y:S01]  /*e890*/  FFMA.FTZ R32, R3, R5, R2 ;  /* 0x0000000503207223 */ /* 0x000fe20000010002 */
[----:B------:R-:W-:Y:S01]  /*e8a0*/  HADD2.F32 R3, -RZ, R112.H0_H0 ;  /* 0x20000070ff037230 */ /* 0x000fe20000004100 */
[----:B------:R-:W-:Y:S01]  /*e8b0*/  FFMA.FTZ R36, R4, R41, R10 ;  /* 0x0000002904247223 */ /* 0x000fe2000001000a */
[----:B------:R-:W-:Y:S01]  /*e8c0*/  HADD2.F32 R2, -RZ, R111.H1_H1 ;  /* 0x3000006fff027230 */ /* 0x000fe20000004100 */
[----:B------:R-:W-:Y:S02]  /*e8d0*/  FMUL.FTZ R10, R18, R0 ;  /* 0x00000000120a7220 */ /* 0x000fe40000410000 */
[----:B------:R-:W-:Y:S02]  /*e8e0*/  FMUL.FTZ R4, R15, R22 ;  /* 0x000000160f047220 */ /* 0x000fe40000410000 */
[----:B------:R-:W-:Y:S01]  /*e8f0*/  FFMA.FTZ R27, R12, R3, R10 ;  /* 0x000000030c1b7223 */ /* 0x000fe2000001000a */
[----:B------:R-:W-:Y:S01]  /*e900*/  HADD2.F32 R10, -RZ, R25.H0_H0 ;  /* 0x20000019ff0a7230 */ /* 0x000fe20000004100 */
[----:B------:R-:W-:-:S02]  /*e910*/  FFMA.FTZ R28, R11, R40, R4 ;  /* 0x000000280b1c7223 */ /* 0x000fc40000010004 */
[----:B------:R-:W-:Y:S01]  /*e920*/  FMUL.FTZ R24, R11, R22 ;  /* 0x000000160b187220 */ /* 0x000fe20000410000 */
[----:B------:R-:W-:Y:S01]  /*e930*/  HADD2.F32 R11, -RZ, R30.H0_H0 ;  /* 0x2000001eff0b7230 */ /* 0x000fe20000004100 */
[----:B------:R-:W-:Y:S01]  /*e940*/  FMUL.FTZ R23, R12, R0 ;  /* 0x000000000c177220 */ /* 0x000fe20000410000 */
[----:B------:R-:W-:Y:S01]  /*e950*/  HADD2.F32 R0, -RZ, R112.H1_H1 ;  /* 0x30000070ff007230 */ /* 0x000fe20000004100 */
[-C--:B------:R-:W-:Y:S02]  /*e960*/  FMUL.FTZ R4, R17, R2.reuse ;  /* 0x0000000211047220 */ /* 0x080fe40000410000 */
[----:B------:R-:W-:Y:S02]  /*e970*/  FMUL.FTZ R21, R8, R2 ;  /* 0x0000000208157220 */ /* 0x000fe40000410000 */
[----:B------:R-:W-:Y:S02]  /*e980*/  FMUL.FTZ R2, R20, R10 ;  /* 0x0000000a14027220 */ /* 0x000fe40000410000 */
[----:B------:R-:W-:-:S02]  /*e990*/  FFMA.FTZ R30, R8, R0, R4 ;  /* 0x00000000081e7223 */ /* 0x000fc40000010004 */
[C---:B------:R-:W-:Y:S02]  /*e9a0*/  FFMA.FTZ R22, R9.reuse, R39, R2 ;  /* 0x0000002709167223 */ /* 0x040fe40000010002 */
[----:B------:R-:W-:Y:S02]  /*e9b0*/  FMUL.FTZ R10, R9, R10 ;  /* 0x0000000a090a7220 */ /* 0x000fe40000410000 */
[-C--:B------:R-:W-:Y:S02]  /*e9c0*/  FMUL.FTZ R2, R7, R11.reuse ;  /* 0x0000000b07027220 */ /* 0x080fe40000410000 */
[----:B------:R-:W-:Y:S02]  /*e9d0*/  FMUL.FTZ R4, R19, R11 ;  /* 0x0000000b13047220 */ /* 0x000fe40000410000 */
[----:B------:R-:W-:Y:S02]  /*e9e0*/  FFMA.FTZ R12, R18, R3, -R23 ;  /* 0x00000003120c7223 */ /* 0x000fe40000010817 */
[----:B------:R-:W-:-:S02]  /*e9f0*/  FFMA.FTZ R8, R14, R6, -R34 ;  /* 0x000000060e087223 */ /* 0x000fc40000010822 */
[----:B------:R-:W-:Y:S02]  /*ea00*/  FFMA.FTZ R9, R13, R41, -R31 ;  /* 0x000000290d097223 */ /* 0x000fe4000001081f */
[----:B------:R-:W-:Y:S02]  /*ea10*/  FFMA.FTZ R3, R17, R0, -R21 ;  /* 0x0000000011037223 */ /* 0x000fe40000010815 */
[----:B------:R-:W-:Y:S01]  /*ea20*/  FFMA.FTZ R11, R16, R5, -R26 ;  /* 0x00000005100b7223 */ /* 0x000fe2000001081a */
[----:B------:R-:W-:Y:S01]  /*ea30*/  F2FP.PACK_AB R9, R9, R8 ;  /* 0x000000080909723e */ /* 0x000fe200000000ff */
[----:B------:R-:W-:Y:S01]  /*ea40*/  FFMA.FTZ R6, R15, R40, -R24 ;  /* 0x000000280f067223 */ /* 0x000fe20000010818 */
[----:B------:R-:W-:Y:S01]  /*ea50*/  F2FP.PACK_AB R5, R36, R38 ;  /* 0x000000262405723e */ /* 0x000fe200000000ff */
[----:B------:R-:W-:Y:S02]  /*ea60*/  FFMA.FTZ R0, R20, R39, -R10 ;  /* 0x0000002714007223 */ /* 0x000fe4000001080a */
[----:B------:R-:W-:Y:S01]  /*ea70*/  FFMA.FTZ R2, R19, R35, -R2 ;  /* 0x0000002313027223 */ /* 0x000fe20000010802 */
[----:B------:R-:W-:Y:S01]  /*ea80*/  F2FP.PACK_AB R11, R6, R11 ;  /* 0x0000000b060b723e */ /* 0x000fe200000000ff */
[----:B------:R-:W-:Y:S01]  /*ea90*/  FFMA.FTZ R25, R7, R35, R4 ;  /* 0x0000002307197223 */ /* 0x000fe20000010004 */
[----:B------:R-:W-:-:S02]  /*eaa0*/  F2FP.PACK_AB R8, R0, R12 ;  /* 0x0000000c0008723e */ /* 0x000fc400000000ff */
[----:B------:R-:W-:Y:S02]  /*eab0*/  F2FP.PACK_AB R10, R2, R3 ;  /* 0x00000003020a723e */ /* 0x000fe400000000ff */
[----:B------:R-:W-:Y:S02]  /*eac0*/  F2FP.PACK_AB R7, R28, R32 ;  /* 0x000000201c07723e */ /* 0x000fe400000000ff */
[----:B------:R-:W-:Y:S01]  /*ead0*/  F2FP.PACK_AB R4, R22, R27 ;  /* 0x0000001b1604723e */ /* 0x000fe200000000ff */
[----:B------:R1:W-:Y:S01]  /*eae0*/  STS.128 [R33], R8 ;  /* 0x0000000821007388 */ /* 0x0003e20000000c00 */
[----:B------:R-:W-:-:S05]  /*eaf0*/  F2FP.PACK_AB R6, R25, R30 ;  /* 0x0000001e1906723e */ /* 0x000fca00000000ff */
[----:B------:R1:W-:Y:S02]  /*eb00*/  STS.128 [R29+0x10080], R4 ;  /* 0x010080041d007388 */ /* 0x0003e40000000c00 */
.L_x_680:
[----:B------:R-:W-:Y:S05]  /*eb10*/  BSYNC B1 ;  /* 0x0000000000017941 */ /* 0x000fea0003800000 */
.L_x_679:
[----:B------:R-:W-:Y:S01]  /*eb20*/  ISETP.GE.AND P0, PT, R134, R90, PT ;  /* 0x0000005a8600720c */ /* 0x000fe20003f06270 */
[----:B------:R-:W-:-:S12]  /*eb30*/  BSSY B1, `(.L_x_683) ;  /* 0x00000d7000017945 */ /* 0x000fd80003800000 */
        /* <DEDUP_REMOVED lines=26> */
[----:B------:R-:W-:Y:S01]  /*ece0*/  SHF.R.U32.HI R24, RZ, 0x10, R65 ;  /* 0x00000010ff187819 */ /* 0x000fe20000011641 */
[----:B------:R-:W1:Y:S01]  /*ecf0*/  LDS.128 R4, [R34] ;  /* 0x0000000022047984 */ /* 0x000e620000000c00 */
[----:B------:R-:W-:Y:S01]  /*ed00*/  SHF.L.U32 R32, R2, 0x1, RZ ;  /* 0x0000000102207819 */ /* 0x000fe200000006ff */
[----:B------:R-:W-:Y:S01]  /*ed10*/  HADD2.F32 R2, -RZ, R115.H0_H0 ;  /* 0x20000073ff027230 */ /* 0x000fe20000004100 */
[----:B------:R-:W-:Y:S01]  /*ed20*/  SHF.R.U32.HI R25, RZ, 0x10, R71 ;  /* 0x00000010ff197819 */ /* 0x000fe20000011647 */
[----:B------:R-:W-:Y:S01]  /*ed30*/  HADD2.F32 R44, -RZ, R24.H0_H0 ;  /* 0x20000018ff2c7230 */ /* 0x000fe20000004100 */
[----:B------:R-:W-:Y:S01]  /*ed40*/  SHF.R.U32.HI R27, RZ, 0x10, R67 ;  /* 0x00000010ff1b7819 */ /* 0x000fe20000011643 */
[----:B---3--:R-:W2:Y:S01]  /*ed50*/  LDS.128 R8, [R32+0x10080] ;  /* 0x0100800020087984 */ /* 0x008ea20000000c00 */
[----:B------:R-:W-:Y:S01]  /*ed60*/  SHF.R.U64 R30, R68, 0x10, R69 ;  /* 0x00000010441e7819 */ /* 0x000fe20000001245 */
[----:B------:R-:W-:Y:S01]  /*ed70*/  HADD2.F32 R25, -RZ, R25.H0_H0 ;  /* 0x20000019ff197230 */ /* 0x000fe20000004100 */
[----:B------:R-:W-:Y:S01]  /*ed80*/  SHF.R.U64 R36, R70, 0x10, R71 ;  /* 0x0000001046247819 */ /* 0x000fe20000001247 */
[----:B------:R-:W-:Y:S01]  /*ed90*/  HADD2.F32 R43, -RZ, R27.H0_H0 ;  /* 0x2000001bff2b7230 */ /* 0x000fe20000004100 */
[----:B------:R-:W-:-:S02]  /*eda0*/  SHF.R.U64 R39, R64, 0x10, R65 ;  /* 0x0000001040277819 */ /* 0x000fc40000001241 */
[----:B------:R-:W-:-:S03]  /*edb0*/  SHF.R.U64 R41, R66, 0x10, R67 ;  /* 0x0000001042297819 */ /* 0x000fc60000001243 */
[----:B------:R-:W-:Y:S02]  /*edc0*/  HADD2.F32 R39, -RZ, R39.H0_H0 ;  /* 0x20000027ff277230 */ /* 0x000fe40000004100 */
[----:B-1----:R-:W-:Y:S02]  /*edd0*/  HADD2.F32 R19, -RZ, R5.H0_H0 ;  /* 0x20000005ff137230 */ /* 0x002fe40000004100 */
[--C-:B------:R-:W-:Y:S02]  /*ede0*/  HADD2.F32 R20, -RZ, R4.reuse.H0_H0 ;  /* 0x20000004ff147230 */ /* 0x100fe40000004100 */
[----:B------:R-:W-:Y:S02]  /*edf0*/  HADD2.F32 R23, -RZ, R4.H1_H1 ;  /* 0x30000004ff177230 */ /* 0x000fe40000004100 */
[----:B--2---:R-:W-:Y:S02]  /*ee00*/  HADD2.F32 R4, -RZ, R9.H0_H0 ;  /* 0x20000009ff047230 */ /* 0x004fe40000004100 */
[----:B------:R-:W-:-:S02]  /*ee10*/  HADD2.F32 R15, -RZ, R5.H1_H1 ;  /* 0x30000005ff0f7230 */ /* 0x000fc40000004100 */
[--C-:B------:R-:W-:Y:S01]  /*ee20*/  HADD2.F32 R17, -RZ, R7.reuse.H0_H0 ;  /* 0x20000007ff117230 */ /* 0x100fe20000004100 */
[-C--:B------:R-:W-:Y:S01]  /*ee30*/  FMUL.FTZ R35, R4, R2.reuse ;  /* 0x0000000204237220 */ /* 0x080fe20000410000 */
[----:B------:R-:W-:Y:S02]  /*ee40*/  HADD2.F32 R16, -RZ, R7.H1_H1 ;  /* 0x30000007ff107230 */ /* 0x000fe40000004100 */
[--C-:B------:R-:W-:Y:S02]  /*ee50*/  HADD2.F32 R18, -RZ, R6.reuse.H0_H0 ;  /* 0x20000006ff127230 */ /* 0x100fe40000004100 */
[----:B------:R-:W-:Y:S01]  /*ee60*/  HADD2.F32 R22, -RZ, R6.H1_H1 ;  /* 0x30000006ff167230 */ /* 0x000fe20000004100 */
[----:B------:R-:W-:Y:S01]  /*ee70*/  FMUL.FTZ R6, R19, R2 ;  /* 0x0000000213067220 */ /* 0x000fe20000410000 */
[----:B------:R-:W-:Y:S01]  /*ee80*/  HADD2.F32 R7, -RZ, R116.H0_H0 ;  /* 0x20000074ff077230 */ /* 0x000fe20000004100 */
[----:B------:R-:W-:Y:S01]  /*ee90*/  FMUL.FTZ R2, R15, R14 ;  /* 0x0000000e0f027220 */ /* 0x000fe20000410000 */
[----:B------:R-:W-:-:S02]  /*eea0*/  HADD2.F32 R3, -RZ, R9.H1_H1 ;  /* 0x30000009ff037230 */ /* 0x000fc40000004100 */
[----:B------:R-:W-:Y:S01]  /*eeb0*/  HADD2.F32 R5, -RZ, R115.H1_H1 ;  /* 0x30000073ff057230 */ /* 0x000fe20000004100 */
[----:B------:R-:W-:Y:S01]  /*eec0*/  FFMA.FTZ R42, R4, R7, R6 ;  /* 0x00000007042a7223 */ /* 0x000fe20000010006 */
[--C-:B------:R-:W-:Y:S01]  /*eed0*/  HADD2.F32 R9, -RZ, R8.reuse.H0_H0 ;  /* 0x20000008ff097230 */ /* 0x100fe20000004100 */
[----:B------:R-:W-:Y:S01]  /*eee0*/  FFMA.FTZ R40, R3, R44, R2 ;  /* 0x0000002c03287223 */ /* 0x000fe20000010002 */
[--C-:B------:R-:W-:Y:S01]  /*eef0*/  HADD2.F32 R6, -RZ, R117.reuse.H1_H1 ;  /* 0x30000075ff067230 */ /* 0x100fe20000004100 */
[-C--:B------:R-:W-:Y:S01]  /*ef00*/  FMUL.FTZ R4, R20, R5.reuse ;  /* 0x0000000514047220 */ /* 0x080fe20000410000 */
[----:B------:R-:W-:Y:S01]  /*ef10*/  HADD2.F32 R2, -RZ, R117.H0_H0 ;  /* 0x20000075ff027230 */ /* 0x000fe20000004100 */
[C---:B------:R-:W-:Y:S01]  /*ef20*/  FMUL.FTZ R31, R9.reuse, R5 ;  /* 0x00000005091f7220 */ /* 0x040fe20000410000 */
[----:B------:R-:W-:Y:S01]  /*ef30*/  HADD2.F32 R13, -RZ, R8.H1_H1 ;  /* 0x30000008ff0d7230 */ /* 0x000fe20000004100 */
[----:B------:R-:W-:Y:S01]  /*ef40*/  FFMA.FTZ R37, R9, R6, R4 ;  /* 0x0000000609257223 */ /* 0x000fe20000010004 */
[--C-:B------:R-:W-:Y:S01]  /*ef50*/  HADD2.F32 R8, -RZ, R11.reuse.H0_H0 ;  /* 0x2000000bff087230 */ /* 0x100fe20000004100 */
        /* <DEDUP_REMOVED lines=43> */
.L_x_686:
[----:B------:R-:W-:Y:S05]  /*f210*/  BSYNC B0 ;  /* 0x0000000000007941 */ /* 0x000fea0003800000 */
.L_x_685:
        /* <DEDUP_REMOVED lines=104> */
.L_x_684:
[----:B------:R-:W-:Y:S05]  /*f8a0*/  BSYNC B1 ;  /* 0x0000000000017941 */ /* 0x000fea0003800000 */
.L_x_683:
        /* <DEDUP_REMOVED lines=110> */
.L_x_688:
[----:B------:R-:W-:Y:S05]  /*ff90*/  BSYNC B0 ;  /* 0x0000000000007941 */ /* 0x000fea0003800000 */
.L_x_687:
[----:B------:R-:W-:-:S13]  /*ffa0*/  ISETP.GE.AND P0, PT, R138, c[0x0][0x27c], PT ;  /* 0x00009f008a007a0c */ /* 0x000fda0003f06270 */
[----:B------:R-:W-:Y:S05]  /*ffb0*/  @P0 BRA `(.L_x_660) ;  /* 0x0000066000000947 */ /* 0x000fea0003800000 */
[----:B------:R-:W-:Y:S02]  /*ffc0*/  MOV R2, c[0x0][0x27c] ;  /* 0x00009f0000027a02 */ /* 0x000fe40000000f00 */
        /* <DEDUP_REMOVED lines=14> */
[----:B------:R-:W-:Y:S02]  /*100b0*/  IADD3 R3, R3, R6, R21 ;  /* 0x0000000603037210 */ /* 0x000fe40007ffe015 */
[----:B------:R-:W-:Y:S01]  /*100c0*/  SHF.L.U32 R29, R0, 0x1, RZ ;  /* 0x00000001001d7819 */ /* 0x000fe200000006ff */
[----:B------:R-:W-:Y:S01]  /*100d0*/  HADD2.F32 R0, -RZ, R129.H0_H0 ;  /* 0x20000081ff007230 */ /* 0x000fe20000004100 */
[----:B------:R-:W-:-:S02]  /*100e0*/  LEA R32, R3, 0x10080, 0x1 ;  /* 0x0001008003207811 */ /* 0x000fc400078e08ff */
[----:B------:R-:W-:Y:S01]  /*100f0*/  SHF.R.U32.HI R22, RZ, 0x10, R93 ;  /* 0x00000010ff167819 */ /* 0x000fe2000001165d */
[----:B---3--:R-:W1:Y:S01]  /*10100*/  LDS.128 R8, [R29+0x10080] ;  /* 0x010080001d087984 */ /* 0x008e620000000c00 */
[----:B------:R-:W-:Y:S02]  /*10110*/  SHF.R.U32.HI R23, RZ, 0x10, R97 ;  /* 0x00000010ff177819 */ /* 0x000fe40000011661 */
[----:B------:R-:W-:Y:S01]  /*10120*/  SHF.R.U32.HI R24, RZ, 0x10, R95 ;  /* 0x00000010ff187819 */ /* 0x000fe2000001165f */
[----:B------:R-:W2:Y:S01]  /*10130*/  LDS.128 R4, [R32] ;  /* 0x0000000020047984 */ /* 0x000ea20000000c00 */
[----:B------:R-:W-:Y:S01]  /*10140*/  SHF.R.U32.HI R27, RZ, 0x10, R99 ;  /* 0x00000010ff1b7819 */ /* 0x000fe20000011663 */
[----:B------:R-:W-:Y:S01]  /*10150*/  HADD2.F32 R42, -RZ, R23.H0_H0 ;  /* 0x20000017ff2a7230 */ /* 0x000fe20000004100 */
[----:B------:R-:W-:Y:S02]  /*10160*/  SHF.R.U64 R35, R94, 0x10, R95 ;  /* 0x000000105e237819 */ /* 0x000fe4000000125f */
[----:B------:R-:W-:Y:S01]  /*10170*/  SHF.R.U64 R34, R92, 0x10, R93 ;  /* 0x000000105c227819 */ /* 0x000fe2000000125d */
[----:B------:R-:W-:Y:S01]  /*10180*/  HADD2.F32 R41, -RZ, R27.H0_H0 ;  /* 0x2000001bff297230 */ /* 0x000fe20000004100 */
[----:B------:R-:W-:-:S02]  /*10190*/  SHF.R.U64 R36, R98, 0x10, R99 ;  /* 0x0000001062247819 */ /* 0x000fc40000001263 */
[----:B------:R-:W-:Y:S01]  /*101a0*/  SHF.R.U64 R38, R96, 0x10, R97 ;  /* 0x0000001060267819 */ /* 0x000fe20000001261 */
[--C-:B-1----:R-:W-:Y:S02]  /*101b0*/  HADD2.F32 R3, -RZ, R9.reuse.H0_H0 ;  /* 0x20000009ff037230 */ /* 0x102fe40000004100 */
[----:B------:R-:W-:Y:S02]  /*101c0*/  HADD2.F32 R2, -RZ, R9.H1_H1 ;  /* 0x30000009ff027230 */ /* 0x000fe40000004100 */
[----:B--2---:R-:W-:Y:S01]  /*101d0*/  HADD2.F32 R18, -RZ, R5.H0_H0 ;  /* 0x20000005ff127230 */ /* 0x004fe20000004100 */
[----:B------:R-:W-:Y:S01]  /*101e0*/  FMUL.FTZ R33, R3, R0 ;  /* 0x0000000003217220 */ /* 0x000fe20000410000 */
[--C-:B------:R-:W-:Y:S02]  /*101f0*/  HADD2.F32 R15, -RZ, R7.reuse.H0_H0 ;  /* 0x20000007ff0f7230 */ /* 0x100fe40000004100 */
[----:B------:R-:W-:Y:S02]  /*10200*/  HADD2.F32 R14, -RZ, R7.H1_H1 ;  /* 0x30000007ff0e7230 */ /* 0x000fe40000004100 */
[----:B------:R-:W-:-:S02]  /*10210*/  HADD2.F32 R9, -RZ, R8.H0_H0 ;  /* 0x20000008ff097230 */ /* 0x000fc40000004100 */
[----:B------:R-:W-:Y:S02]  /*10220*/  HADD2.F32 R13, -RZ, R8.H1_H1 ;  /* 0x30000008ff0d7230 */ /* 0x000fe40000004100 */
[--C-:B------:R-:W-:Y:S02]  /*10230*/  HADD2.F32 R8, -RZ, R11.reuse.H0_H0 ;  /* 0x2000000bff087230 */ /* 0x100fe40000004100 */
[----:B------:R-:W-:Y:S02]  /*10240*/  HADD2.F32 R7, -RZ, R11.H1_H1 ;  /* 0x3000000bff077230 */ /* 0x000fe40000004100 */
[----:B------:R-:W-:Y:S01]  /*10250*/  HADD2.F32 R17, -RZ, R5.H1_H1 ;  /* 0x30000005ff117230 */ /* 0x000fe20000004100 */
[----:B------:R-:W-:Y:S01]  /*10260*/  FMUL.FTZ R5, R18, R0 ;  /* 0x0000000012057220 */ /* 0x000fe20000410000 */
[----:B------:R-:W-:Y:S02]  /*10270*/  HADD2.F32 R11, -RZ, R22.H0_H0 ;  /* 0x20000016ff0b7230 */ /* 0x000fe40000004100 */
[----:B------:R-:W-:-:S02]  /*10280*/  HADD2.F32 R16, -RZ, R6.H0_H0 ;  /* 0x20000006ff107230 */ /* 0x000fc40000004100 */
[----:B------:R-:W-:Y:S01]  /*10290*/  HADD2.F32 R20, -RZ, R6.H1_H1 ;  /* 0x30000006ff147230 */ /* 0x000fe20000004100 */
[-C--:B------:R-:W-:Y:S01]  /*102a0*/  FMUL.FTZ R0, R17, R11.reuse ;  /* 0x0000000b11007220 */ /* 0x080fe20000410000 */
[----:B------:R-:W-:Y:S01]  /*102b0*/  HADD2.F32 R6, -RZ, R130.H0_H0 ;  /* 0x20000082ff067230 */ /* 0x000fe20000004100 */
[C---:B------:R-:W-:Y:S01]  /*102c0*/  FMUL.FTZ R31, R2.reuse, R11 ;  /* 0x0000000b021f7220 */ /* 0x040fe20000410000 */
[--C-:B------:R-:W-:Y:S01]  /*102d0*/  HADD2.F32 R19, -RZ, R4.reuse.H0_H0 ;  /* 0x20000004ff137230 */ /* 0x100fe20000004100 */
[----:B------:R-:W-:Y:S01]  /*102e0*/  FFMA.FTZ R37, R2, R42, R0 ;  /* 0x0000002a02257223 */ /* 0x000fe20000010000 */
[----:B------:R-:W-:Y:S01]  /*102f0*/  HADD2.F32 R21, -RZ, R4.H1_H1 ;  /* 0x30000004ff157230 */ /* 0x000fe20000004100 */
[----:B------:R-:W-:Y:S01]  /*10300*/  FFMA.FTZ R39, R3, R6, R5 ;  /* 0x0000000603277223 */ /* 0x000fe20000010005 */
[----:B------:R-:W-:Y:S02]  /*10310*/  HADD2.F32 R4, -RZ, R129.H1_H1 ;  /* 0x30000081ff047230 */ /* 0x000fe40000004100 */
[----:B------:R-:W-:-:S02]  /*10320*/  HADD2.F32 R5, -RZ, R131.H1_H1 ;  /* 0x30000083ff057230 */ /* 0x000fc40000004100 */
[----:B------:R-:W-:Y:S01]  /*10330*/  HADD2.F32 R0, -RZ, R131.H0_H0 ;  /* 0x20000083ff007230 */ /* 0x000fe20000004100 */
[-C--:B------:R-:W-:Y:S01]  /*10340*/  FMUL.FTZ R3, R19, R4.reuse ;  /* 0x0000000413037220 */ /* 0x080fe20000410000 */
[----:B------:R-:W-:Y:S01]  /*10350*/  HADD2.F32 R2, -RZ, R130.H1_H1 ;  /* 0x30000082ff027230 */ /* 0x000fe20000004100 */
[C---:B------:R-:W-:Y:S01]  /*10360*/  FMUL.FTZ R28, R9.reuse, R4 ;  /* 0x00000004091c7220 */ /* 0x040fe20000410000 */
[----:B------:R-:W-:Y:S01]  /*10370*/  HADD2.F32 R22, -RZ, R24.H0_H0 ;  /* 0x20000018ff167230 */ /* 0x000fe20000004100 */
[----:B------:R-:W-:Y:S01]  /*10380*/  FFMA.FTZ R40, R9, R5, R3 ;  /* 0x0000000509287223 */ /* 0x000fe20000010003 */
[----:B------:R-:W-:Y:S01]  /*10390*/  HADD2.F32 R3, -RZ, R132.H0_H0 ;  /* 0x20000084ff037230 */ /* 0x000fe20000004100 */
[----:B------:R-:W-:Y:S01]  /*103a0*/  FMUL.FTZ R9, R15, R0 ;  /* 0x000000000f097220 */ /* 0x000fe20000410000 */
[----:B------:R-:W-:Y:S01]  /*103b0*/  HADD2.F32 R12, -RZ, R10.H0_H0 ;  /* 0x2000000aff0c7230 */ /* 0x000fe20000004100 */
[----:B------:R-:W-:Y:S01]  /*103c0*/  FMUL.FTZ R11, R16, R2 ;  /* 0x00000002100b7220 */ /* 0x000fe20000410000 */
[----:B------:R-:W-:Y:S01]  /*103d0*/  HADD2.F32 R4, -RZ, R132.H1_H1 ;  /* 0x30000084ff047230 */ /* 0x000fe20000004100 */
[C---:B------:R-:W-:Y:S01]  /*103e0*/  FMUL.FTZ R23, R8.reuse, R0 ;  /* 0x0000000008177220 */ /* 0x040fe20000410000 */
[----:B------:R-:W-:Y:S01]  /*103f0*/  HADD2.F32 R10, -RZ, R10.H1_H1 ;  /* 0x3000000aff0a7230 */ /* 0x000fe20000004100 */
[----:B------:R-:W-:Y:S01]  /*10400*/  FFMA.FTZ R25, R8, R3, R9 ;  /* 0x0000000308197223 */ /* 0x000fe20000010009 */
[----:B------:R-:W-:Y:S01]  /*10410*/  HADD2.F32 R8, -RZ, R35.H0_H0 ;  /* 0x20000023ff087230 */ /* 0x000fe20000004100 */
[----:B------:R-:W-:Y:S01]  /*10420*/  FMUL.FTZ R0, R14, R22 ;  /* 0x000000160e007220 */ /* 0x000fe20000410000 */
[----:B------:R-:W-:Y:S01]  /*10430*/  HADD2.F32 R9, -RZ, R34.H0_H0 ;  /* 0x20000022ff097230 */ /* 0x000fe20000004100 */
[----:B------:R-:W-:Y:S01]  /*10440*/  FFMA.FTZ R30, R12, R4, R11 ;  /* 0x000000040c1e7223 */ /* 0x000fe2000001000b */
[----:B------:R-:W-:Y:S01]  /*10450*/  HADD2.F32 R34, -RZ, R36.H0_H0 ;  /* 0x20000024ff227230 */ /* 0x000fe20000004100 */
[C---:B------:R-:W-:Y:S01]  /*10460*/  FMUL.FTZ R11, R7.reuse, R22 ;  /* 0x00000016070b7220 */ /* 0x040fe20000410000 */
[----:B------:R-:W-:Y:S01]  /*10470*/  HADD2.F32 R35, -RZ, R38.H0_H0 ;  /* 0x20000026ff237230 */ /* 0x000fe20000004100 */
[----:B------:R-:W-:-:S02]  /*10480*/  FFMA.FTZ R22, R7, R41, R0 ;  /* 0x0000002907167223 */ /* 0x000fc40000010000 */
[----:B------:R-:W-:Y:S02]  /*10490*/  FMUL.FTZ R26, R12, R2 ;  /* 0x000000020c1a7220 */ /* 0x000fe40000410000 */
[-C--:B------:R-:W-:Y:S02]  /*104a0*/  FMUL.FTZ R0, R20, R8.reuse ;  /* 0x0000000814007220 */ /* 0x080fe40000410000 */
[-C--:B------:R-:W-:Y:S02]  /*104b0*/  FMUL.FTZ R2, R21, R9.reuse ;  /* 0x0000000915027220 */ /* 0x080fe40000410000 */
[C---:B------:R-:W-:Y:S02]  /*104c0*/  FMUL.FTZ R8, R10.reuse, R8 ;  /* 0x000000080a087220 */ /* 0x040fe40000410000 */
[----:B------:R-:W-:Y:S02]  /*104d0*/  FMUL.FTZ R7, R13, R9 ;  /* 0x000000090d077220 */ /* 0x000fe40000410000 */
[----:B------:R-:W-:-:S02]  /*104e0*/  FFMA.FTZ R24, R10, R34, R0 ;  /* 0x000000220a187223 */ /* 0x000fc40000010000 */
[----:B------:R-:W-:Y:S02]  /*104f0*/  FFMA.FTZ R27, R13, R35, R2 ;  /* 0x000000230d1b7223 */ /* 0x000fe40000010002 */
        /* <DEDUP_REMOVED lines=8> */
[----:B------:R-:W-:-:S02]  /*10580*/  FFMA.FTZ R0, R14, R41, -R11 ;  /* 0x000000290e007223 */ /* 0x000fc4000001080b */
[----:B------:R-:W-:Y:S02]  /*10590*/  FFMA.FTZ R2, R20, R34, -R8 ;  /* 0x0000002214027223 */ /* 0x000fe40000010808 */
[----:B------:R-:W-:Y:S01]  /*105a0*/  FFMA.FTZ R4, R21, R35, -R7 ;  /* 0x0000002315047223 */ /* 0x000fe20000010807 */
[----:B------:R-:W-:Y:S02]  /*105b0*/  F2FP.PACK_AB R11, R0, R3 ;  /* 0x00000003000b723e */ /* 0x000fe400000000ff */
[----:B------:R-:W-:Y:S02]  /*105c0*/  F2FP.PACK_AB R10, R2, R10 ;  /* 0x0000000a020a723e */ /* 0x000fe400000000ff */
[----:B------:R-:W-:Y:S02]  /*105d0*/  F2FP.PACK_AB R8, R4, R12 ;  /* 0x0000000c0408723e */ /* 0x000fe400000000ff */
[----:B------:R-:W-:Y:S02]  /*105e0*/  F2FP.PACK_AB R7, R22, R25 ;  /* 0x000000191607723e */ /* 0x000fe400000000ff */
[----:B------:R-:W-:Y:S01]  /*105f0*/  F2FP.PACK_AB R4, R27, R40 ;  /* 0x000000281b04723e */ /* 0x000fe200000000ff */
[----:B------:R1:W-:Y:S04]  /*10600*/  STS.128 [R32], R8 ;  /* 0x0000000820007388 */ /* 0x0003e80000000c00 */
[----:B------:R1:W-:Y:S02]  /*10610*/  STS.128 [R29+0x10080], R4 ;  /* 0x010080041d007388 */ /* 0x0003e40000000c00 */
.L_x_660:
[----:B------:R-:W-:Y:S05]  /*10620*/  BSYNC B2 ;  /* 0x0000000000027941 */ /* 0x000fea0003800000 */
.L_x_626:
[----:B------:R-:W-:Y:S01]  /*10630*/  R2P PR, R237, 0x6 ;  /* 0x00000006ed007804 */ /* 0x000fe20000000000 */
[----:B------:R-:W-:Y:S01]  /*10640*/  IMAD R0, R133, c[0x0][0x208], RZ ;  /* 0x0000820085007a24 */ /* 0x000fe200078e02ff */
[----:B------:R-:W-:Y:S01]  /*10650*/  IADD3 R187, R178, 0x20, RZ ;  /* 0x00000020b2bb7810 */ /* 0x000fe20007ffe0ff */
[----:B------:R-:W-:Y:S01]  /*10660*/  IMAD.WIDE.U32 R2, R108, c[0x0][0x208], RZ ;  /* 0x000082006c027a25 */ /* 0x000fe200078e00ff */
[----:B------:R-:W-:-:S04]  /*10670*/  DEPBAR.LE SB0, 0x0 ;  /* 0x000080000000791a */ /* 0x000fc80000000000 */
[----:B------:R-:W-:Y:S01]  /*10680*/  IMAD R0, R108, c[0x0][0x20c], R0 ;  /* 0x000083006c007a24 */ /* 0x000fe200078e0200 */
[----:B------:R-:W-:Y:S01]  /*10690*/  BAR.SYNC.DEFER_BLOCKING 0x0 ;  /* 0x0000000000007b1d */ /* 0x000fe20000010000 */
[----:B------:R-:W-:Y:S01]  /*106a0*/  IMAD.IADD R66, R212, 0x1, -R126 ;  /* 0x00000001d4427824 */ /* 0x000fe200078e0a7e */
[----:B------:R-:W-:Y:S01]  /*106b0*/  ISETP.NE.AND P3, PT, R140, 0x1, PT ;  /* 0x000000018c00780c */ /* 0x000fe20003f65270 */
[----:B------:R-:W-:Y:S01]  /*106c0*/  IMAD.IADD R3, R3, 0x1, R0 ;  /* 0x0000000103037824 */ /* 0x000fe200078e0200 */
[----:B------:R-:W-:Y:S02]  /*106d0*/  @P1 IADD3 R187, R178, -0x20, RZ ;  /* 0xffffffe0b2bb1810 */ /* 0x000fe40007ffe0ff */
[----:B------:R-:W-:Y:S01]  /*106e0*/  ISETP.GT.AND P1, PT, R108, R209, PT ;  /* 0x000000d16c00720c */ /* 0x000fe20003f24270 */
[----:B------:R-:W-:Y:S01]  /*106f0*/  ULDC UR4, c[0x0][0x324] ;  /* 0x0000c90000047ab9 */ /* 0x000fe20000000800 */
[----:B------:R-:W-:Y:S01]  /*10700*/  LEA R0, P0, R2, R222, 0x5 ;  /* 0x000000de02007211 */ /* 0x000fe200078028ff */
[----:B------:R-:W-:Y:S01]  /*10710*/  ULOP3.LUT UR4, URZ, UR4, URZ, 0x33, !UPT ;  /* 0x000000043f047292 */ /* 0x000fe2000f8e333f */
[----:B------:R-:W-:-:S02]  /*10720*/  IADD3 R188, R187, 0x3000, RZ ;  /* 0x00003000bbbc7810 */ /* 0x000fc40007ffe0ff */
[----:B------:R-:W-:Y:S02]  /*10730*/  LEA.HI.X R3, R2, R224, R3, 0x5, P0 ;  /* 0x000000e002037211 */ /* 0x000fe400000f2c03 */
[C---:B------:R-:W-:Y:S02]  /*10740*/  LEA R2, P0, R0.reuse, c[0x0][0x1f8], 0x1 ;  /* 0x00007e0000027a11 */ /* 0x040fe400078008ff */
[C---:B------:R-:W-:Y:S02]  /*10750*/  IADD3 R194, R187.reuse, 0x3800, RZ ;  /* 0x00003800bbc27810 */ /* 0x040fe40007ffe0ff */
[----:B------:R-:W-:Y:S02]  /*10760*/  LEA.HI.X R3, R0, c[0x0][0x1fc], R3, 0x1, P0 ;  /* 0x00007f0000037a11 */ /* 0x000fe400000f0c03 */
[----:B------:R-:W-:Y:S02]  /*10770*/  @P1 IADD3 R0, R236, -0x2, RZ ;  /* 0xfffffffeec001810 */ /* 0x000fe40007ffe0ff */
[----:B------:R-:W-:-:S02]  /*10780*/  IADD3 R193, R187, 0x2000, RZ ;  /* 0x00002000bbc17810 */ /* 0x000fc40007ffe0ff */
[----:B-1----:R-:W-:Y:S01]  /*10790*/  @P1 SHF.R.S32.HI R4, RZ, 0x1f, R0 ;  /* 0x0000001fff041819 */ /* 0x002fe20000011400 */
[----:B------:R-:W-:Y:S01]  /*107a0*/  LDSM.16.M88.4 R20, [R178] ;  /* 0x00000000b214783b */ /* 0x000fe20000000200 */
[C---:B------:R-:W-:Y:S02]  /*107b0*/  IADD3 R192, R187.reuse, 0x2800, RZ ;  /* 0x00002800bbc07810 */ /* 0x040fe40007ffe0ff */
[C---:B------:R-:W-:Y:S01]  /*107c0*/  IADD3 R191, R187.reuse, 0x1000, RZ ;  /* 0x00001000bbbf7810 */ /* 0x040fe20007ffe0ff */
[----:B------:R-:W-:Y:S01]  /*107d0*/  @P1 IMAD R4, R4, c[0x0][0x1e0], RZ ;  /* 0x0000780004041a24 */ /* 0x000fe200078e02ff */
[----:B------:R-:W-:Y:S01]  /*107e0*/  LDSM.16.M88.4 R36, [R178+0x800] ;  /* 0x00080000b224783b */ /* 0x000fe20000000200 */
[C---:B------:R-:W-:Y:S02]  /*107f0*/  IADD3 R190, R187.reuse, 0x1800, RZ ;  /* 0x00001800bbbe7810 */ /* 0x040fe40007ffe0ff */
[C---:B------:R-:W-:Y:S01]  /*10800*/  @P1 IMAD R6, R0.reuse, c[0x0][0x1e4], R4 ;  /* 0x0000790000061a24 */ /* 0x040fe200078e0204 */
[----:B------:R-:W-:Y:S01]  /*10810*/  LDSM.16.M88.4 R12, [R184] ;  /* 0x00000000b80c783b */ /* 0x000fe20000000200 */
[----:B------:R-:W-:Y:S01]  /*10820*/  @P1 IMAD.WIDE.U32 R4, R0, c[0x0][0x1e0], RZ ;  /* 0x0000780000041a25 */ /* 0x000fe200078e00ff */
[----:B------:R-:W-:-:S02]  /*10830*/  IADD3 R189, R187, 0x800, RZ ;  /* 0x00000800bbbd7810 */ /* 0x000fc40007ffe0ff */
[----:B------:R-:W-:Y:S01]  /*10840*/  LDSM.16.M88.4 R28, [R187] ;  /* 0x00000000bb1c783b */ /* 0x000fe20000000200 */
[----:B------:R-:W-:Y:S01]  /*10850*/  @P1 IMAD.IADD R0, R5, 0x1, R6 ;  /* 0x0000000105001824 */ /* 0x000fe200078e0206 */
[C---:B------:R-:W-:Y:S02]  /*10860*/  @P1 LEA R8, P0, R4.reuse, R220, 0x5 ;  /* 0x000000dc04081211 */ /* 0x040fe400078028ff */
[----:B------:R-:W-:Y:S02]  /*10870*/  LDSM.16.M88.4 R52, [R187+0x800] ;  /* 0x00080000bb34783b */ /* 0x000fe40000000200 */
[----:B------:R-:W-:Y:S01]  /*10880*/  @P1 LEA.HI.X R9, R4, R219, R0, 0x5, P0 ;  /* 0x000000db04091211 */ /* 0x000fe200000f2c00 */
[----:B------:R-:W-:Y:S01]  /*10890*/  IMAD.MOV.U32 R0, RZ, RZ, 0x40 ;  /* 0x00000040ff007424 */ /* 0x000fe200078e00ff */
[----:B------:R-:W-:Y:S02]  /*108a0*/  LOP3.LUT R4, R128, 0x1, RZ, 0xc0, !PT ;  /* 0x0000000180047812 */ /* 0x000fe400078ec0ff */
[----:B------:R-:W-:-:S02]  /*108b0*/  ISETP.GT.AND P0, PT, R66, R214, PT ;  /* 0x000000d64200720c */ /* 0x000fc40003f04270 */
[----:B------:R-:W-:Y:S02]  /*108c0*/  SEL R0, R0, 0xffffffc0, !P2 ;  /* 0xffffffc000007807 */ /* 0x000fe40005000000 */
[----:B------:R-:W-:Y:S02]  /*108d0*/  ISETP.NE.U32.OR P0, PT, R4, 0x1, !P0 ;  /* 0x000000010400780c */ /* 0x000fe40004705470 */
[----:B------:R-:W1:Y:S01]  /*108e0*/  LDSM.16.M88.4 R4, [R183] ;  /* 0x00000000b704783b */ /* 0x000e620000000200 */
[--C-:B------:R-:W-:Y:S01]  /*108f0*/  IMAD.IADD R177, R178, 0x1, R0.reuse ;  /* 0x00000001b2b17824 */ /* 0x100fe200078e0200 */
[----:B------:R-:W-:Y:S01]  /*10900*/  LOP3.LUT P2, RZ, R215, 0x1, RZ, 0xc0, !PT ;  /* 0x00000001d7ff7812 */ /* 0x000fe2000784c0ff */
[----:B------:R-:W-:-:S08]  /*10910*/  IMAD.IADD R176, R188, 0x1, R0 ;  /* 0x00000001bcb07824 */ /* 0x000fd000078e0200 */
[----:B------:R-:W-:Y:S01]  /*10920*/  @!PT LDS RZ, [RZ] ;  /* 0x00000000fffff984 */ /* 0x000fe20000000800 */
[----:B------:R-:W-:Y:S01]  /*10930*/  @!PT LDS RZ, [RZ] ;  /* 0x00000000fffff984 */ /* 0x000fe20000000800 */
[----:B------:R-:W-:Y:S01]  /*10940*/  @!PT LDS RZ, [RZ] ;  /* 0x00000000fffff984 */ /* 0x000fe20000000800 */
[----:B------:R2:W-:Y:S01]  /*10950*/  LDGSTS.E.BYPASS.LTC128B.128 [R196+0x8080], [R2.64], !P0 ;  /* 0x0808000002c47fae */ /* 0x0005e2000c101d46 */
[----:B------:R-:W-:-:S04]  /*10960*/  @P1 LEA R64, P0, R8, c[0x0][0x1c8], 0x1 ;  /* 0x0000720008401a11 */ /* 0x000fc800078008ff */
[----:B------:R-:W-:Y:S02]  /*10970*/  @P1 LEA.HI.X R65, R8, c[0x0][0x1cc], R9, 0x1, P0 ;  /* 0x0000730008411a11 */ /* 0x000fe400000f0c09 */
[----:B------:R-:W-:-:S04]  /*10980*/  LOP3.LUT P0, RZ, R128, 0x2, RZ, 0xc0, !PT ;  /* 0x0000000280ff7812 */ /* 0x000fc8000780c0ff */
[----:B------:R-:W-:-:S13]  /*10990*/  ISETP.LE.OR P0, PT, R66, R214, !P0 ;  /* 0x000000d64200720c */ /* 0x000fda0004703670 */
[----:B------:R2:W-:Y:S01]  /*109a0*/  LDGSTS.E.BYPASS.LTC128B.128 [R196+0x9080], [R2.64+0x80], !P0 ;  /* 0x0908008002c47fae */ /* 0x0005e2000c101d46 */
[----:B------:R-:W-:-:S04]  /*109b0*/  LOP3.LUT P0, RZ, R128, 0x4, RZ, 0xc0, !PT ;  /* 0x0000000480ff7812 */ /* 0x000fc8000780c0ff */
[----:B------:R-:W-:Y:S01]  /*109c0*/  ISETP.LE.OR P0, PT, R66, R214, !P0 ;  /* 0x000000d64200720c */ /* 0x000fe20004703670 */
[C---:B-1-3--:R-:W-:Y:S08]  /*109d0*/  HMMA.16816.F32 R8, R4.reuse, R20, RZ ;  /* 0x000000140408723c */ /* 0x04aff000000018ff */
[----:B------:R-:W-:Y:S04]  /*109e0*/  HMMA.16816.F32 R24, R4, R22, RZ ;  /* 0x000000160418723c */ /* 0x000fe800000018ff */
[----:B------:R2:W-:Y:S01]  /*109f0*/  LDGSTS.E.BYPASS.LTC128B.128 [R196+0xa080], [R2.64+0x100], !P0 ;  /* 0x0a08010002c47fae */ /* 0x0005e2000c101d46 */
[----:B------:R-:W-:-:S03]  /*10a00*/  LOP3.LUT P0, RZ, R128, 0x8, RZ, 0xc0, !PT ;  /* 0x0000000880ff7812 */ /* 0x000fc6000780c0ff */
[----:B------:R-:W-:Y:S01]  /*10a10*/  HMMA.16816.F32 R32, R4, R36, RZ ;  /* 0x000000240420723c */ /* 0x000fe200000018ff */
[----:B------:R-:W-:-:S07]  /*10a20*/  ISETP.LE.OR P0, PT, R66, R214, !P0 ;  /* 0x000000d64200720c */ /* 0x000fce0004703670 */
[C---:B------:R-:W-:Y:S06]  /*10a30*/  HMMA.16816.F32 R8, R12.reuse, R28, R8 ;  /* 0x0000001c0c08723c */ /* 0x040fec0000001808 */
[----:B------:R2:W-:Y:S02]  /*10a40*/  LDGSTS.E.BYPASS.LTC128B.128 [R196+0xb080], [R2.64+0x180], !P0 ;  /* 0x0b08018002c47fae */ /* 0x0005e4000c101d46 */
[----:B------:R-:W-:Y:S02]  /*10a50*/  HMMA.16816.F32 R28, R12, R30, R24 ;  /* 0x0000001e0c1c723c */ /* 0x000fe40000001818 */
[----:B----4-:R-:W-:Y:S04]  /*10a60*/  LDSM.16.M88.4 R16, [R186] ;  /* 0x00000000ba10783b */ /* 0x010fe80000000200 */
[----:B------:R-:W1:Y:S02]  /*10a70*/  LDSM.16.M88.4 R40, [R177] ;  /* 0x00000000b128783b */ /* 0x000e640000000200 */
[----:B------:R-:W-:Y:S02]  /*10a80*/  HMMA.16816.F32 R4, R4, R38, RZ ;  /* 0x000000260404723c */ /* 0x000fe400000018ff */
[----:B------:R-:W-:Y:S04]  /*10a90*/  LDSM.16.M88.4 R20, [R185] ;  /* 0x00000000b914783b */ /* 0x000fe80000000200 */
[----:B------:R-:W-:Y:S02]  /*10aa0*/  LDSM.16.M88.4 R48, [R176+-0x3000] ;  /* 0xffd00000b030783b */ /* 0x000fe40000000200 */
[C---:B------:R-:W-:Y:S02]  /*10ab0*/  HMMA.16816.F32 R32, R12.reuse, R52, R32 ;  /* 0x000000340c20723c */ /* 0x040fe40000001820 */
[----:B------:R-:W3:Y:S04]  /*10ac0*/  LDSM.16.M88.4 R44, [R177+0x800] ;  /* 0x00080000b12c783b */ /* 0x000ee80000000200 */
[----:B------:R-:W-:Y:S04]  /*10ad0*/  LDSM.16.M88.4 R60, [R178+0x1000] ;  /* 0x00100000b23c783b */ /* 0x000fe80000000200 */
[----:B------:R-:W-:Y:S04]  /*10ae0*/  LDSM.16.M88.4 R56, [R176+-0x2800] ;  /* 0xffd80000b038783b */ /* 0x000fe80000000200 */
[----:B------:R-:W0:Y:S02]  /*10af0*/  LDGDEPBAR ;  /* 0x00000000000079af */ /* 0x000e240000000000 */
[----:B------:R-:W-:Y:S02]  /*10b00*/  HMMA.16816.F32 R12, R12, R54, R4 ;  /* 0x000000360c0c723c */ /* 0x000fe40000001804 */
[----:B------:R-:W-:Y:S04]  /*10b10*/  LDSM.16.M88.4 R4, [R184+0x4000] ;  /* 0x00400000b804783b */ /* 0x000fe80000000200 */
[----:B------:R-:W-:Y:S02]  /*10b20*/  LDSM.16.M88.4 R52, [R187+0x1000] ;  /* 0x00100000bb34783b */ /* 0x000fe40000000200 */
[C---:B-1----:R-:W-:Y:S02]  /*10b30*/  HMMA.16816.F32 R24, R16.reuse, R40, R8 ;  /* 0x000000281018723c */ /* 0x042fe40000001808 */
[----:B------:R-:W1:Y:S06]  /*10b40*/  LDSM.16.M88.4 R8, [R183+0x4000] ;  /* 0x00400000b708783b */ /* 0x000e6c0000000200 */
[C---:B------:R-:W-:Y:S01]  /*10b50*/  HMMA.16816.F32 R28, R16.reuse, R42, R28 ;  /* 0x0000002a101c723c */ /* 0x040fe2000000181c */
[----:B------:R-:W-:Y:S07]  /*10b60*/  LDSM.16.M88.4 R40, [R177+0x1000] ;  /* 0x00100000b128783b */ /* 0x000fee0000000200 */
[----:B---3--:R-:W-:Y:S01]  /*10b70*/  HMMA.16816.F32 R36, R16, R44, R32 ;  /* 0x0000002c1024723c */ /* 0x008fe20000001820 */
[----:B------:R-:W-:Y:S07]  /*10b80*/  LDSM.16.M88.4 R32, [R187+0x1800] ;  /* 0x00180000bb20783b */ /* 0x000fee0000000200 */
[C---:B------:R-:W-:Y:S08]  /*10b90*/  HMMA.16816.F32 R24, R20.reuse, R48, R24 ;  /* 0x000000301418723c */ /* 0x040ff00000001818 */
[----:B------:R-:W-:Y:S01]  /*10ba0*/  HMMA.16816.F32 R28, R20, R50, R28 ;  /* 0x00000032141c723c */ /* 0x000fe2000000181c */
[----:B------:R-:W3:Y:S07]  /*10bb0*/  LDSM.16.M88.4 R48, [R178+0x1800] ;  /* 0x00180000b230783b */ /* 0x000eee0000000200 */
[----:B------:R-:W-:Y:S01]  /*10bc0*/  HMMA.16816.F32 R12, R16, R46, R12 ;  /* 0x0000002e100c723c */ /* 0x000fe2000000180c */
[----:B------:R-:W4:Y:S04]  /*10bd0*/  LDSM.16.M88.4 R16, [R186+0x4000] ;  /* 0x00400000ba10783b */ /* 0x000f280000000200 */
[----:B------:R-:W-:Y:S03]  /*10be0*/  LDSM.16.M88.4 R44, [R176+-0x1800] ;  /* 0xffe80000b02c783b */ /* 0x000fe60000000200 */
[----:B-1----:R-:W-:Y:S08]  /*10bf0*/  HMMA.16816.F32 R24, R8, R60, R24 ;  /* 0x0000003c0818723c */ /* 0x002ff00000001818 */
[----:B------:R-:W-:Y:S08]  /*10c00*/  HMMA.16816.F32 R36, R20, R56, R36 ;  /* 0x000000381424723c */ /* 0x000ff00000001824 */
[----:B------:R-:W-:Y:S08]  /*10c10*/  HMMA.16816.F32 R28, R8, R62, R28 ;  /* 0x0000003e081c723c */ /* 0x000ff0000000181c */
[----:B------:R-:W-:Y:S08]  /*10c20*/  HMMA.16816.F32 R24, R4, R52, R24 ;  /* 0x000000340418723c */ /* 0x000ff00000001818 */
[----:B------:R-:W-:Y:S01]  /*10c30*/  HMMA.16816.F32 R12, R20, R58, R12 ;  /* 0x0000003a140c723c */ /* 0x000fe2000000180c */
[----:B------:R-:W-:Y:S04]  /*10c40*/  LDSM.16.M88.4 R20, [R185+0x4000] ;  /* 0x00400000b914783b */ /* 0x000fe80000000200 */
[----:B------:R-:W1:Y:S03]  /*10c50*/  LDSM.16.M88.4 R56, [R176+-0x2000] ;  /* 0xffe00000b038783b */ /* 0x000e660000000200 */
[----:B---3--:R-:W-:Y:S08]  /*10c60*/  HMMA.16816.F32 R36, R8, R48, R36 ;  /* 0x000000300824723c */ /* 0x008ff00000001824 */
[----:B------:R-:W-:Y:S01]  /*10c70*/  HMMA.16816.F32 R28, R4, R54, R28 ;  /* 0x00000036041c723c */ /* 0x000fe2000000181c */
[----:B------:R-:W3:Y:S07]  /*10c80*/  LDSM.16.M88.4 R52, [R177+0x1800] ;  /* 0x00180000b134783b */ /* 0x000eee0000000200 */
[----:B----4-:R-:W-:Y:S08]  /*10c90*/  HMMA.16816.F32 R24, R16, R40, R24 ;  /* 0x000000281018723c */ /* 0x010ff00000001818 */
[----:B------:R-:W-:Y:S01]  /*10ca0*/  HMMA.16816.F32 R8, R8, R50, R12 ;  /* 0x000000320808723c */ /* 0x000fe2000000180c */
[----:B------:R-:W-:Y:S04]  /*10cb0*/  LDSM.16.M88.4 R12, [R183+0x8000] ;  /* 0x00800000b70c783b */ /* 0x000fe80000000200 */
[----:B------:R-:W4:Y:S03]  /*10cc0*/  LDSM.16.M88.4 R48, [R178+0x2000] ;  /* 0x00200000b230783b */ /* 0x000f260000000200 */
[----:B------:R-:W-:Y:S08]  /*10cd0*/  HMMA.16816.F32 R36, R4, R32, R36 ;  /* 0x000000200424723c */ /* 0x000ff00000001824 */
[----:B------:R-:W-:Y:S01]  /*10ce0*/  HMMA.16816.F32 R28, R16, R42, R28 ;  /* 0x0000002a101c723c */ /* 0x000fe2000000181c */
[----:B------:R-:W-:Y:S07]  /*10cf0*/  LDSM.16.M88.4 R40, [R187+0x2000] ;  /* 0x00200000bb28783b */ /* 0x000fee0000000200 */
[----:B-1----:R-:W-:Y:S08]  /*10d00*/  HMMA.16816.F32 R24, R20, R56, R24 ;  /* 0x000000381418723c */ /* 0x002ff00000001818 */
[----:B------:R-:W-:Y:S01]  /*10d10*/  HMMA.16816.F32 R4, R4, R34, R8 ;  /* 0x000000220404723c */ /* 0x000fe20000001808 */
[----:B------:R-:W1:Y:S04]  /*10d20*/  LDSM.16.M88.4 R8, [R184+0x8000] ;  /* 0x00800000b808783b */ /* 0x000e680000000200 */
[----:B------:R-:W1:Y:S03]  /*10d30*/  LDSM.16.M88.4 R32, [R178+0x2800] ;  /* 0x00280000b220783b */ /* 0x000e660000000200 */
[----:B---3--:R-:W-:Y:S08]  /*10d40*/  HMMA.16816.F32 R36, R16, R52, R36 ;  /* 0x000000341024723c */ /* 0x008ff00000001824 */
[----:B------:R-:W-:Y:S01]  /*10d50*/  HMMA.16816.F32 R28, R20, R58, R28 ;  /* 0x0000003a141c723c */ /* 0x000fe2000000181c */
[----:B------:R-:W-:Y:S07]  /*10d60*/  LDSM.16.M88.4 R56, [R177+0x2000] ;  /* 0x00200000b138783b */ /* 0x000fee0000000200 */
[----:B----4-:R-:W-:Y:S08]  /*10d70*/  HMMA.16816.F32 R24, R12, R48, R24 ;  /* 0x000000300c18723c */ /* 0x010ff00000001818 */
[----:B------:R-:W-:Y:S01]  /*10d80*/  HMMA.16816.F32 R16, R16, R54, R4 ;  /* 0x000000361010723c */ /* 0x000fe20000001804 */
[----:B------:R-:W3:Y:S04]  /*10d90*/  LDSM.16.M88.4 R4, [R186+0x8000] ;  /* 0x00800000ba04783b */ /* 0x000ee80000000200 */
[----:B------:R-:W4:Y:S03]  /*10da0*/  LDSM.16.M88.4 R52, [R187+0x2800] ;  /* 0x00280000bb34783b */ /* 0x000f260000000200 */
[----:B------:R-:W-:Y:S08]  /*10db0*/  HMMA.16816.F32 R36, R20, R44, R36 ;  /* 0x0000002c1424723c */ /* 0x000ff00000001824 */
[----:B------:R-:W-:Y:S01]  /*10dc0*/  HMMA.16816.F32 R28, R12, R50, R28 ;  /* 0x000000320c1c723c */ /* 0x000fe2000000181c */
[----:B------:R-:W-:Y:S07]  /*10dd0*/  LDSM.16.M88.4 R48, [R176+-0x1000] ;  /* 0xfff00000b030783b */ /* 0x000fee0000000200 */
[----:B-1----:R-:W-:Y:S08]  /*10de0*/  HMMA.16816.F32 R24, R8, R40, R24 ;  /* 0x000000280818723c */ /* 0x002ff00000001818 */
[----:B------:R-:W-:Y:S01]  /*10df0*/  HMMA.16816.F32 R16, R20, R46, R16 ;  /* 0x0000002e1410723c */ /* 0x000fe20000001810 */
[----:B------:R-:W1:Y:S04]  /*10e00*/  LDSM.16.M88.4 R20, [R185+0x8000] ;  /* 0x00800000b914783b */ /* 0x000e680000000200 */
[----:B------:R-:W-:Y:S03]  /*10e10*/  LDSM.16.M88.4 R44, [R176+-0x800] ;  /* 0xfff80000b02c783b */ /* 0x000fe60000000200 */
[----:B------:R-:W-:Y:S08]  /*10e20*/  HMMA.16816.F32 R36, R12, R32, R36 ;  /* 0x000000200c24723c */ /* 0x000ff00000001824 */
[----:B------:R-:W-:Y:S01]  /*10e30*/  HMMA.16816.F32 R28, R8, R42, R28 ;  /* 0x0000002a081c723c */ /* 0x000fe2000000181c */
[----:B------:R-:W2:Y:S07]  /*10e40*/  LDSM.16.M88.4 R40, [R177+0x2800] ;  /* 0x00280000b128783b */ /* 0x000eae0000000200 */
[----:B---3--:R-:W-:Y:S08]  /*10e50*/  HMMA.16816.F32 R24, R4, R56, R24 ;  /* 0x000000380418723c */ /* 0x008ff00000001818 */
[----:B------:R-:W-:Y:S01]  /*10e60*/  HMMA.16816.F32 R12, R12, R34, R16 ;  /* 0x000000220c0c723c */ /* 0x000fe20000001810 */
[----:B------:R-:W-:Y:S04]  /*10e70*/  LDSM.16.M88.4 R16, [R183+0xc000] ;  /* 0x00c00000b710783b */ /* 0x000fe80000000200 */
[----:B------:R-:W3:Y:S03]  /*10e80*/  LDSM.16.M88.4 R32, [R178+0x3000] ;  /* 0x00300000b220783b */ /* 0x000ee60000000200 */
[----:B----4-:R-:W-:Y:S08]  /*10e90*/  HMMA.16816.F32 R36, R8, R52, R36 ;  /* 0x000000340824723c */ /* 0x010ff00000001824 */
[----:B------:R-:W-:Y:S01]  /*10ea0*/  HMMA.16816.F32 R28, R4, R58, R28 ;  /* 0x0000003a041c723c */ /* 0x000fe2000000181c */
[----:B------:R-:W-:Y:S07]  /*10eb0*/  LDSM.16.M88.4 R56, [R187+0x3000] ;  /* 0x00300000bb38783b */ /* 0x000fee0000000200 */
[----:B-1----:R-:W-:Y:S08]  /*10ec0*/  HMMA.16816.F32 R24, R20, R48, R24 ;  /* 0x000000301418723c */ /* 0x002ff00000001818 */
[----:B------:R-:W-:Y:S01]  /*10ed0*/  HMMA.16816.F32 R8, R8, R54, R12 ;  /* 0x000000360808723c */ /* 0x000fe2000000180c */
[----:B------:R-:W1:Y:S04]  /*10ee0*/  LDSM.16.M88.4 R12, [R184+0xc000] ;  /* 0x00c00000b80c783b */ /* 0x000e680000000200 */
[----:B------:R-:W4:Y:S03]  /*10ef0*/  LDSM.16.M88.4 R52, [R178+0x3800] ;  /* 0x00380000b234783b */ /* 0x000f260000000200 */
[----:B--2---:R-:W-:Y:S08]  /*10f00*/  HMMA.16816.F32 R36, R4, R40, R36 ;  /* 0x000000280424723c */ /* 0x004ff00000001824 */
[----:B------:R-:W-:Y:S01]  /*10f10*/  HMMA.16816.F32 R28, R20, R50, R28 ;  /* 0x00000032141c723c */ /* 0x000fe2000000181c */
[----:B------:R-:W-:Y:S07]  /*10f20*/  LDSM.16.M88.4 R48, [R177+0x3000] ;  /* 0x00300000b130783b */ /* 0x000fee0000000200 */
[----:B---3--:R-:W-:Y:S08]  /*10f30*/  HMMA.16816.F32 R24, R16, R32, R24 ;  /* 0x000000201018723c */ /* 0x008ff00000001818 */
[----:B------:R-:W-:Y:S01]  /*10f40*/  HMMA.16816.F32 R4, R4, R42, R8 ;  /* 0x0000002a0404723c */ /* 0x000fe20000001808 */
[----:B------:R-:W2:Y:S04]  /*10f50*/  LDSM.16.M88.4 R8, [R186+0xc000] ;  /* 0x00c00000ba08783b */ /* 0x000ea80000000200 */
[----:B------:R-:W3:Y:S03]  /*10f60*/  LDSM.16.M88.4 R40, [R187+0x3800] ;  /* 0x00380000bb28783b */ /* 0x000ee60000000200 */
[----:B------:R-:W-:Y:S08]  /*10f70*/  HMMA.16816.F32 R36, R20, R44, R36 ;  /* 0x0000002c1424723c */ /* 0x000ff00000001824 */
[----:B------:R-:W-:Y:S08]  /*10f80*/  HMMA.16816.F32 R32, R16, R34, R28 ;  /* 0x000000221020723c */ /* 0x000ff0000000181c */
[----:B-1----:R-:W-:Y:S08]  /*10f90*/  HMMA.16816.F32 R28, R12, R56, R24 ;  /* 0x000000380c1c723c */ /* 0x002ff00000001818 */
[----:B------:R-:W-:Y:S01]  /*10fa0*/  HMMA.16816.F32 R20, R20, R46, R4 ;  /* 0x0000002e1414723c */ /* 0x000fe20000001804 */
[----:B------:R-:W-:Y:S04]  /*10fb0*/  LDSM.16.M88.4 R4, [R185+0xc000] ;  /* 0x00c00000b904783b */ /* 0x000fe80000000200 */
[----:B------:R-:W1:Y:S03]  /*10fc0*/  LDSM.16.M88.4 R44, [R176] ;  /* 0x00000000b02c783b */ /* 0x000e660000000200 */
[----:B----4-:R-:W-:Y:S01]  /*10fd0*/  HMMA.16816.F32 R24, R16, R52, R36 ;  /* 0x000000341018723c */ /* 0x010fe20000001824 */
[----:B------:R-:W4:Y:S07]  /*10fe0*/  LDSM.16.M88.4 R36, [R177+0x3800] ;  /* 0x00380000b124783b */ /* 0x000f2e0000000200 */
[----:B------:R-:W-:Y:S08]  /*10ff0*/  HMMA.16816.F32 R32, R12, R58, R32 ;  /* 0x0000003a0c20723c */ /* 0x000ff00000001820 */
[----:B--2---:R-:W-:Y:S08]  /*11000*/  HMMA.16816.F32 R28, R8, R48, R28 ;  /* 0x00000030081c723c */ /* 0x004ff0000000181c */
[----:B------:R-:W-:Y:S08]  /*11010*/  HMMA.16816.F32 R20, R16, R54, R20 ;  /* 0x000000361014723c */ /* 0x000ff00000001814 */
[----:B---3--:R-:W-:Y:S08]  /*11020*/  HMMA.16816.F32 R16, R12, R40, R24 ;  /* 0x000000280c10723c */ /* 0x008ff00000001818 */
[----:B------:R-:W-:Y:S01]  /*11030*/  HMMA.16816.F32 R24, R8, R50, R32 ;  /* 0x000000320818723c */ /* 0x000fe20000001820 */
[----:B------:R-:W2:Y:S01]  /*11040*/  LDSM.16.M88.4 R32, [R176+0x800] ;  /* 0x00080000b020783b */ /* 0x000ea20000000200 */
[----:B------:R-:W-:-:S04]  /*11050*/  DEPBAR.LE SB0, 0x0 ;  /* 0x000080000000791a */ /* 0x000fc80000000000 */
[----:B------:R-:W-:Y:S02]  /*11060*/  BAR.SYNC.DEFER_BLOCKING 0x0 ;  /* 0x0000000000007b1d */ /* 0x000fe40000010000 */
[----:B-1----:R-:W-:Y:S08]  /*11070*/  HMMA.16816.F32 R28, R4, R44, R28 ;  /* 0x0000002c041c723c */ /* 0x002ff0000000181c */
[----:B------:R-:W-:Y:S08]  /*11080*/  HMMA.16816.F32 R20, R12, R42, R20 ;  /* 0x0000002a0c14723c */ /* 0x000ff00000001814 */
[----:B----4-:R-:W-:Y:S01]  /*11090*/  HMMA.16816.F32 R12, R8, R36, R16 ;  /* 0x00000024080c723c */ /* 0x010fe20000001810 */
[----:B------:R-:W-:Y:S01]  /*110a0*/  @!PT LDS RZ, [RZ] ;  /* 0x00000000fffff984 */ /* 0x000fe20000000800 */
[----:B------:R-:W-:Y:S01]  /*110b0*/  @!PT LDS RZ, [RZ] ;  /* 0x00000000fffff984 */ /* 0x000fe20000000800 */
[----:B------:R-:W-:Y:S01]  /*110c0*/  @!PT LDS RZ, [RZ] ;  /* 0x00000000fffff984 */ /* 0x000fe20000000800 */
[----:B------:R1:W-:Y:S07]  /*110d0*/  @P1 LDGSTS.E.BYPASS.LTC128B.128 [R196+0xc080], [R64.64], !P2 ;  /* 0x0c08000040c41fae */ /* 0x0003ee000d101d46 */
[----:B------:R-:W-:Y:S01]  /*110e0*/  HMMA.16816.F32 R16, R4, R46, R24 ;  /* 0x0000002e0410723c */ /* 0x000fe20000001818 */
[----:B------:R-:W-:Y:S01]  /*110f0*/  FMUL.FTZ R0, R28, c[0x0][0x320] ;  /* 0x0000c8001c007a20 */ /* 0x000fe20000410000 */
[----:B------:R1:W-:Y:S03]  /*11100*/  @P1 LDGSTS.E.BYPASS.LTC128B.128 [R196+0xd080], [R64.64+0x80], !P6 ;  /* 0x0d08008040c41fae */ /* 0x0003e6000f101d46 */
[----:B------:R3:W4:Y:S01]  /*11110*/  MUFU.TANH R27, R0 ;  /* 0x00000000001b7308 */ /* 0x0007220000002400 */
[----:B------:R1:W-:Y:S02]  /*11120*/  @P1 LDGSTS.E.BYPASS.LTC128B.128 [R196+0xe080], [R64.64+0x100], !P5 ;  /* 0x0e08010040c41fae */ /* 0x0003e4000e901d46 */
[----:B------:R-:W-:Y:S02]  /*11130*/  HMMA.16816.F32 R8, R8, R38, R20 ;  /* 0x000000260808723c */ /* 0x000fe40000001814 */
[----:B------:R1:W-:Y:S04]  /*11140*/  @P1 LDGSTS.E.BYPASS.LTC128B.128 [R196+0xf080], [R64.64+0x180], !P4 ;  /* 0x0f08018040c41fae */ /* 0x0003e8000e101d46 */
[----:B------:R-:W0:Y:S02]  /*11150*/  LDGDEPBAR ;  /* 0x00000000000079af */ /* 0x000e240000000000 */
[----:B--2---:R-:W-:Y:S01]  /*11160*/  HMMA.16816.F32 R12, R4, R32, R12 ;  /* 0x00000020040c723c */ /* 0x004fe2000000180c */
[----:B---3--:R-:W-:-:S04]  /*11170*/  FMUL.FTZ R0, R29, c[0x0][0x320] ;  /* 0x0000c8001d007a20 */ /* 0x008fc80000410000 */
[----:B------:R2:W3:Y:S11]  /*11180*/  MUFU.TANH R26, R0 ;  /* 0x00000000001a7308 */ /* 0x0004f60000002400 */
[----:B------:R-:W-:Y:S07]  /*11190*/  HMMA.16816.F32 R8, R4, R34, R8 ;  /* 0x000000220408723c */ /* 0x000fee0000001808 */
[----:B------:R-:W-:-:S02]  /*111a0*/  IMAD.IADD R7, R66, 0x1, -R210 ;  /* 0x0000000142077824 */ /* 0x000fc400078e0ad2 */
[----:B--2---:R-:W-:Y:S02]  /*111b0*/  FMUL.FTZ R0, R30, c[0x0][0x320] ;  /* 0x0000c8001e007a20 */ /* 0x004fe40000410000 */
[----:B------:R-:W-:Y:S02]  /*111c0*/  FMUL.FTZ R2, R14, c[0x0][0x320] ;  /* 0x0000c8000e027a20 */ /* 0x000fe40000410000 */
[----:B------:R2:W1:Y:S01]  /*111d0*/  MUFU.TANH R29, R0 ;  /* 0x00000000001d7308 */ /* 0x0004620000002400 */
[----:B------:R-:W-:-:S07]  /*111e0*/  FMUL.FTZ R3, R15, c[0x0][0x320] ;  /* 0x0000c8000f037a20 */ /* 0x000fce0000410000 */
[----:B------:R-:W1:Y:S01]  /*111f0*/  MUFU.TANH R22, R2 ;  /* 0x0000000200167308 */ /* 0x000e620000002400 */
[----:B--2---:R-:W-:-:S07]  /*11200*/  FMUL.FTZ R0, R31, c[0x0][0x320] ;  /* 0x0000c8001f007a20 */ /* 0x004fce0000410000 */
[----:B------:R2:W1:Y:S02]  /*11210*/  MUFU.TANH R28, R0 ;  /* 0x00000000001c7308 */ /* 0x0004640000002400 */
[----:B--2---:R-:W-:-:S06]  /*11220*/  FMUL.FTZ R0, R16, c[0x0][0x320] ;  /* 0x0000c80010007a20 */ /* 0x004fcc0000410000 */
[----:B------:R2:W1:Y:S02]  /*11230*/  MUFU.TANH R23, R0 ;  /* 0x0000000000177308 */ /* 0x0004640000002400 */
[----:B--2---:R-:W-:-:S06]  /*11240*/  FMUL.FTZ R0, R17, c[0x0][0x320] ;  /* 0x0000c80011007a20 */ /* 0x004fcc0000410000 */
[----:B------:R-:W2:Y:S08]  /*11250*/  MUFU.TANH R17, R3 ;  /* 0x0000000300117308 */ /* 0x000eb00000002400 */
[----:B------:R1:W1:Y:S02]  /*11260*/  MUFU.TANH R21, R0 ;  /* 0x0000000000157308 */ /* 0x0002640000002400 */
[----:B-1----:R-:W-:-:S06]  /*11270*/  FMUL.FTZ R0, R18, c[0x0][0x320] ;  /* 0x0000c80012007a20 */ /* 0x002fcc0000410000 */
[----:B------:R1:W1:Y:S02]  /*11280*/  MUFU.TANH R25, R0 ;  /* 0x0000000000197308 */ /* 0x0002640000002400 */
[----:B-1----:R-:W-:-:S06]  /*11290*/  FMUL.FTZ R0, R19, c[0x0][0x320] ;  /* 0x0000c80013007a20 */ /* 0x002fcc0000410000 */
[----:B------:R1:W1:Y:S02]  /*112a0*/  MUFU.TANH R24, R0 ;  /* 0x0000000000187308 */ /* 0x0002640000002400 */
[----:B-1----:R-:W-:Y:S02]  /*112b0*/  FMUL.FTZ R0, R12, c[0x0][0x320] ;  /* 0x0000c8000c007a20 */ /* 0x002fe40000410000 */
[----:B------:R-:W-:-:S04]  /*112c0*/  IMAD.MOV.U32 R12, RZ, RZ, c[0x0][0x32c] ;  /* 0x0000cb00ff0c7624 */ /* 0x000fc800078e00ff */
[----:B------:R1:W1:Y:S01]  /*112d0*/  MUFU.TANH R16, R0 ;  /* 0x0000000000107308 */ /* 0x0002620000002400 */
[----:B------:R-:W-:Y:S01]  /*112e0*/  ISETP.GE.AND P2, PT, R12, 0x1, PT ;  /* 0x000000010c00780c */ /* 0x000fe20003f46270 */
[----:B-1----:R-:W-:-:S06]  /*112f0*/  FMUL.FTZ R0, R13, c[0x0][0x320] ;  /* 0x0000c8000d007a20 */ /* 0x002fcc0000410000 */
[----:B------:R1:W1:Y:S02]  /*11300*/  MUFU.TANH R18, R0 ;  /* 0x0000000000127308 */ /* 0x0002640000002400 */
[----:B-1----:R-:W-:-:S04]  /*11310*/  IMAD.IADD R0, R226, 0x1, R225 ;  /* 0x00000001e2007824 */ /* 0x002fc800078e02e1 */
[----:B------:R-:W-:-:S04]  /*11320*/  @P3 IMAD.HI.U32 R2, R0, c[0x0][0x2c8], RZ ;  /* 0x0000b20000023a27 */ /* 0x000fc800078e00ff */
[----:B------:R-:W-:Y:S01]  /*11330*/  IMAD.MOV.U32 R4, RZ, RZ, R0 ;  /* 0x000000ffff047224 */ /* 0x000fe200078e0000 */
[----:B------:R-:W-:Y:S01]  /*11340*/  @P3 SHF.R.U32.HI R4, RZ, c[0x0][0x2cc], R2 ;  /* 0x0000b300ff043a19 */ /* 0x000fe20000011602 */
[----:B------:R-:W-:Y:S02]  /*11350*/  FMUL.FTZ R0, R8, c[0x0][0x320] ;  /* 0x0000c80008007a20 */ /* 0x000fe40000410000 */
[----:B------:R-:W-:Y:S02]  /*11360*/  FMUL.FTZ R2, R10, c[0x0][0x320] ;  /* 0x0000c8000a027a20 */ /* 0x000fe40000410000 */
[----:B------:R-:W1:Y:S01]  /*11370*/  SHFL.IDX PT, R3, R4, RZ, 0x1c1f ;  /* 0x001c1fff04037589 */ /* 0x000e6200000e0000 */
[----:B------:R2:W1:Y:S08]  /*11380*/  MUFU.TANH R13, R0 ;  /* 0x00000000000d7308 */ /* 0x0004700000002400 */
[----:B------:R1:W1:Y:S01]  /*11390*/  MUFU.TANH R20, R2 ;  /* 0x0000000200147308 */ /* 0x0002620000002400 */
[----:B--2---:R-:W-:-:S07]  /*113a0*/  FMUL.FTZ R0, R9, c[0x0][0x320] ;  /* 0x0000c80009007a20 */ /* 0x004fce0000410000 */
[----:B------:R2:W2:Y:S01]  /*113b0*/  MUFU.TANH R9, R0 ;  /* 0x0000000000097308 */ /* 0x0004a20000002400 */
[----:B-1----:R-:W-:-:S07]  /*113c0*/  FMUL.FTZ R2, R11, c[0x0][0x320] ;  /* 0x0000c8000b027a20 */ /* 0x002fce0000410000 */
[----:B------:R1:W1:Y:S01]  /*113d0*/  MUFU.TANH R11, R2 ;  /* 0x00000002000b7308 */ /* 0x0002620000002400 */
[----:B--2---:R-:W-:-:S04]  /*113e0*/  IADD3 R0, R212, 0x1, -R126 ;  /* 0x00000001d4007810 */ /* 0x004fc80007ffe87e */
[----:B------:R-:W-:-:S04]  /*113f0*/  IADD3 R0, -R213, R0, -R210 ;  /* 0x00000000d5007210 */ /* 0x000fc80007ffe9d2 */
[C---:B------:R-:W-:Y:S02]  /*11400*/  IADD3 R5, R0.reuse, c[0x0][0x328], RZ ;  /* 0x0000ca0000057a10 */ /* 0x040fe40007ffe0ff */
[----:B------:R-:W-:-:S03]  /*11410*/  IADD3 R6, R0, UR4, RZ ;  /* 0x0000000400067c10 */ /* 0x000fc6000fffe0ff */
[--C-:B-1----:R-:W-:Y:S02]  /*11420*/  IMAD.IADD R2, R5, 0x1, R3.reuse ;  /* 0x0000000105027824 */ /* 0x102fe400078e0203 */
[----:B------:R-:W-:-:S03]  /*11430*/  IMAD.IADD R0, R6, 0x1, R3 ;  /* 0x0000000106007824 */ /* 0x000fc600078e0203 */
[----:B------:R-:W-:Y:S01]  /*11440*/  IMNMX R2, R7, R2, PT ;  /* 0x0000000207027217 */ /* 0x000fe20003800200 */
[----:B------:R-:W-:Y:S05]  /*11450*/  @!P2 BRA `(.L_x_689) ;  /* 0x000001500000a947 */ /* 0x000fea0003800000 */
[----:B---34-:R-:W-:Y:S01]  /*11460*/  IADD3 R3, -R213, R212, R3 ;  /* 0x000000d4d5037210 */ /* 0x018fe20007ffe103 */
[----:B------:R-:W-:Y:S03]  /*11470*/  BSSY B0, `(.L_x_690) ;  /* 0x000000e000007945 */ /* 0x000fe60003800000 */
        /* <DEDUP_REMOVED lines=9> */
.L_x_691:
[----:B------:R-:W-:-:S04]  /*11510*/  MOV R8, c[0x0][0x32c] ;  /* 0x0000cb0000087a02 */ /* 0x000fc80000000f00 */
[----:B------:R-:W-:-:S13]  /*11520*/  ISETP.NE.AND P0, PT, R8, 0x1, PT ;  /* 0x000000010800780c */ /* 0x000fda0003f05270 */
[----:B------:R-:W-:-:S05]  /*11530*/  @P0 IMAD.HI.U32 R8, R3, c[0x0][0x330], RZ ;  /* 0x0000cc0003080a27 */ /* 0x000fca00078e00ff */
[----:B------:R-:W-:Y:S02]  /*11540*/  @P0 SHF.R.U32.HI R3, RZ, c[0x0][0x334], R8 ;  /* 0x0000cd00ff030a19 */ /* 0x000fe40000011608 */
.L_x_692:
[----:B------:R-:W-:Y:S05]  /*11550*/  BSYNC B0 ;  /* 0x0000000000007941 */ /* 0x000fea0003800000 */
.L_x_690:
[----:B------:R-:W-:-:S04]  /*11560*/  IMAD R3, R3, c[0x0][0x32c], -R126 ;  /* 0x0000cb0003037a24 */ /* 0x000fc800078e0a7e */
[----:B------:R-:W-:-:S05]  /*11570*/  IMAD.IADD R3, R3, 0x1, -R210 ;  /* 0x0000000103037824 */ /* 0x000fca00078e0ad2 */
[----:B------:R-:W-:Y:S02]  /*11580*/  IADD3 R8, R3, c[0x0][0x32c], RZ ;  /* 0x0000cb0003087a10 */ /* 0x000fe40007ffe0ff */
[----:B------:R-:W-:Y:S02]  /*11590*/  IMNMX R0, R0, R3, !PT ;  /* 0x0000000300007217 */ /* 0x000fe40007800200 */
[----:B------:R-:W-:Y:S02]  /*115a0*/  IMNMX R2, R2, R8, PT ;  /* 0x0000000802027217 */ /* 0x000fe40003800200 */
.L_x_689:
[----:B---34-:R-:W-:Y:S01]  /*115b0*/  ISETP.GT.AND P1, PT, R236, RZ, PT ;  /* 0x000000ffec00720c */ /* 0x018fe20003f24270 */
[----:B------:R-:W1:Y:S03]  /*115c0*/  SHFL.IDX PT, R3, R4, 0x1, 0x1c1f ;  /* 0x003c1f0004037f89 */ /* 0x000e6600000e0000 */
[----:B------:R-:W-:-:S04]  /*115d0*/  ISETP.GT.AND P0, PT, R0, RZ, P1 ;  /* 0x000000ff0000720c */ /* 0x000fc80000f04270 */
[----:B------:R-:W-:-:S04]  /*115e0*/  ISETP.LT.OR P0, PT, R2, 0x1, P0 ;  /* 0x000000010200780c */ /* 0x000fc80000701670 */
[----:B------:R-:W-:Y:S02]  /*115f0*/  FSEL R8, R27, -INF , !P0 ;  /* 0xff8000001b087808 */ /* 0x000fe40004000000 */
[----:B------:R-:W-:-:S04]  /*11600*/  ISETP.GT.AND P0, PT, R0, 0x1, P1 ;  /* 0x000000010000780c */ /* 0x000fc80000f04270 */
        /* <DEDUP_REMOVED lines=17> */
[----:B------:R-:W-:Y:S01]  /*11720*/  ISETP.GT.AND P0, PT, R0, 0x19, P1 ;  /* 0x000000190000780c */ /* 0x000fe20000f04270 */
[----:B-1----:R-:W-:-:S03]  /*11730*/  IMAD.IADD R0, R6, 0x1, R3 ;  /* 0x0000000106007824 */ /* 0x002fc600078e0203 */
[----:B------:R-:W-:Y:S01]  /*11740*/  ISETP.LT.OR P0, PT, R2, 0x1a, P0 ;  /* 0x0000001a0200780c */ /* 0x000fe20000701670 */
[----:B------:R-:W-:-:S03]  /*11750*/  IMAD.IADD R2, R5, 0x1, R3 ;  /* 0x0000000105027824 */ /* 0x000fc600078e0203 */
[----:B------:R-:W-:Y:S02]  /*11760*/  FSEL R21, R9, -INF , !P0 ;  /* 0xff80000009157808 */ /* 0x000fe40004000000 */
[----:B------:R-:W-:Y:S01]  /*11770*/  IMNMX R2, R7, R2, PT ;  /* 0x0000000207027217 */ /* 0x000fe20003800200 */
[----:B------:R-:W-:Y:S05]  /*11780*/  @!P2 BRA `(.L_x_693) ;  /* 0x000001500000a947 */ /* 0x000fea0003800000 */
[----:B------:R-:W-:Y:S01]  /*11790*/  IADD3 R3, -R213, R212, R3 ;  /* 0x000000d4d5037210 */ /* 0x000fe20007ffe103 */
        /* <DEDUP_REMOVED lines=10> */
.L_x_695:
[----:B------:R-:W-:-:S04]  /*11840*/  MOV R4, c[0x0][0x32c] ;  /* 0x0000cb0000047a02 */ /* 0x000fc80000000f00 */
[----:B------:R-:W-:-:S13]  /*11850*/  ISETP.NE.AND P0, PT, R4, 0x1, PT ;  /* 0x000000010400780c */ /* 0x000fda0003f05270 */
[----:B------:R-:W-:-:S05]  /*11860*/  @P0 IMAD.HI.U32 R4, R3, c[0x0][0x330], RZ ;  /* 0x0000cc0003040a27 */ /* 0x000fca00078e00ff */
[----:B------:R-:W-:Y:S02]  /*11870*/  @P0 SHF.R.U32.HI R3, RZ, c[0x0][0x334], R4 ;  /* 0x0000cd00ff030a19 */ /* 0x000fe40000011604 */
.L_x_696:
[----:B------:R-:W-:Y:S05]  /*11880*/  BSYNC B0 ;  /* 0x0000000000007941 */ /* 0x000fea0003800000 */
.L_x_694:
[----:B------:R-:W-:-:S04]  /*11890*/  IMAD R3, R3, c[0x0][0x32c], -R126 ;  /* 0x0000cb0003037a24 */ /* 0x000fc800078e0a7e */
[----:B------:R-:W-:-:S05]  /*118a0*/  IMAD.IADD R3, R3, 0x1, -R210 ;  /* 0x0000000103037824 */ /* 0x000fca00078e0ad2 */
[----:B------:R-:W-:Y:S02]  /*118b0*/  IADD3 R4, R3, c[0x0][0x32c], RZ ;  /* 0x0000cb0003047a10 */ /* 0x000fe40007ffe0ff */
[----:B------:R-:W-:Y:S02]  /*118c0*/  IMNMX R0, R0, R3, !PT ;  /* 0x0000000300007217 */ /* 0x000fe40007800200 */
[----:B------:R-:W-:Y:S02]  /*118d0*/  IMNMX R2, R2, R4, PT ;  /* 0x0000000402027217 */ /* 0x000fe40003800200 */
.L_x_693:
[----:B------:R-:W-:Y:S01]  /*118e0*/  ISETP.GT.AND P0, PT, R0, RZ, P1 ;  /* 0x000000ff0000720c */ /* 0x000fe20000f04270 */
[----:B------:R-:W-:Y:S01]  /*118f0*/  LDSM.16.MT88.4 R144, [R179] ;  /* 0x00000000b390783b */ /* 0x000fe20000004200 */
[----:B------:R-:W-:Y:S02]  /*11900*/  FMNMX.FTZ R3, R8, R12, !PT ;  /* 0x0000000c08037209 */ /* 0x000fe40007810000 */
[----:B------:R-:W-:Y:S01]  /*11910*/  ISETP.LT.OR P0, PT, R2, 0x1, P0 ;  /* 0x000000010200780c */ /* 0x000fe20000701670 */
[----:B------:R-:W-:Y:S01]  /*11920*/  LDSM.16.MT88.4 R40, [R179+0x1000] ;  /* 0x00100000b328783b */ /* 0x000fe20000004200 */
[----:B------:R-:W-:-:S02]  /*11930*/  FMNMX.FTZ R3, R14, R3, !PT ;  /* 0x000000030e037209 */ /* 0x000fc40007810000 */
[----:B------:R-:W-:Y:S01]  /*11940*/  FSEL R6, R29, -INF , !P0 ;  /* 0xff8000001d067808 */ /* 0x000fe20004000000 */
[----:B------:R-:W-:Y:S01]  /*11950*/  LDSM.16.MT88.4 R152, [R180] ;  /* 0x00000000b498783b */ /* 0x000fe20000004200 */
[----:B------:R-:W-:Y:S02]  /*11960*/  ISETP.GT.AND P0, PT, R0, 0x1, P1 ;  /* 0x000000010000780c */ /* 0x000fe40000f04270 */
[----:B------:R-:W-:Y:S01]  /*11970*/  FMNMX.FTZ R3, R15, R3, !PT ;  /* 0x000000030f037209 */ /* 0x000fe20007810000 */
[----:B------:R-:W-:Y:S01]  /*11980*/  LDSM.16.MT88.4 R44, [R180+0x1000] ;  /* 0x00100000b42c783b */ /* 0x000fe20000004200 */
[----:B------:R-:W-:Y:S02]  /*11990*/  ISETP.LT.OR P0, PT, R2, 0x2, P0 ;  /* 0x000000020200780c */ /* 0x000fe40000701670 */
[----:B------:R-:W-:Y:S01]  /*119a0*/  FMNMX.FTZ R3, R16, R3, !PT ;  /* 0x0000000310037209 */ /* 0x000fe20007810000 */
[----:B------:R-:W-:Y:S01]  /*119b0*/  LDSM.16.MT88.4 R64, [R179+0x1800] ;  /* 0x00180000b340783b */ /* 0x000fe20000004200 */
[----:B------:R-:W-:-:S02]  /*119c0*/  FSEL R7, R28, -INF , !P0 ;  /* 0xff8000001c077808 */ /* 0x000fc40004000000 */
[----:B------:R-:W-:Y:S01]  /*119d0*/  ISETP.GT.AND P0, PT, R0, 0x8, P1 ;  /* 0x000000080000780c */ /* 0x000fe20000f04270 */
[----:B------:R-:W-:Y:S01]  /*119e0*/  LDSM.16.MT88.4 R52, [R180+0x800] ;  /* 0x00080000b434783b */ /* 0x000fe20000004200 */
[----:B------:R-:W-:Y:S02]  /*119f0*/  FMNMX.FTZ R3, R18, R3, !PT ;  /* 0x0000000312037209 */ /* 0x000fe40007810000 */
[----:B------:R-:W-:Y:S01]  /*11a00*/  ISETP.LT.OR P0, PT, R2, 0x9, P0 ;  /* 0x000000090200780c */ /* 0x000fe20000701670 */
[----:B------:R-:W-:Y:S01]  /*11a10*/  LDSM.16.MT88.4 R56, [R181+0x800] ;  /* 0x00080000b538783b */ /* 0x000fe20000004200 */
[----:B------:R-:W-:Y:S02]  /*11a20*/  FMNMX.FTZ R3, R19, R3, !PT ;  /* 0x0000000313037209 */ /* 0x000fe40007810000 */
[----:B------:R-:W-:Y:S01]  /*11a30*/  FSEL R9, R25, -INF , !P0 ;  /* 0xff80000019097808 */ /* 0x000fe20004000000 */
[----:B------:R-:W-:Y:S01]  /*11a40*/  LDSM.16.MT88.4 R72, [R182+0x1000] ;  /* 0x00100000b648783b */ /* 0x000fe20000004200 */
[----:B------:R-:W-:-:S02]  /*11a50*/  ISETP.GT.AND P0, PT, R0, 0x9, P1 ;  /* 0x000000090000780c */ /* 0x000fc40000f04270 */
[----:B------:R-:W-:Y:S01]  /*11a60*/  FMNMX.FTZ R3, R21, R3, !PT ;  /* 0x0000000315037209 */ /* 0x000fe20007810000 */
[----:B------:R-:W-:Y:S01]  /*11a70*/  LDSM.16.MT88.4 R68, [R180+0x1800] ;  /* 0x00180000b444783b */ /* 0x000fe20000004200 */
[----:B------:R-:W-:Y:S02]  /*11a80*/  ISETP.LT.OR P0, PT, R2, 0xa, P0 ;  /* 0x0000000a0200780c */ /* 0x000fe40000701670 */
[----:B------:R-:W-:Y:S01]  /*11a90*/  FMNMX.FTZ R5, R6, R7, !PT ;  /* 0x0000000706057209 */ /* 0x000fe20007810000 */
[----:B------:R-:W1:Y:S01]  /*11aa0*/  SHFL.BFLY PT, R4, R3, 0x2, 0x1f ;  /* 0x0c401f0003047f89 */ /* 0x000e6200000e0000 */
[----:B------:R-:W-:Y:S02]  /*11ab0*/  FSEL R10, R24, -INF , !P0 ;  /* 0xff800000180a7808 */ /* 0x000fe40004000000 */
[----:B------:R-:W-:Y:S01]  /*11ac0*/  ISETP.GT.AND P0, PT, R0, 0x10, P1 ;  /* 0x000000100000780c */ /* 0x000fe20000f04270 */
[----:B------:R-:W-:Y:S01]  /*11ad0*/  LDSM.16.MT88.4 R24, [R181] ;  /* 0x00000000b518783b */ /* 0x000fe20000004200 */
[----:B------:R-:W-:-:S02]  /*11ae0*/  FMNMX.FTZ R5, R9, R5, !PT ;  /* 0x0000000509057209 */ /* 0x000fc40007810000 */
[----:B------:R-:W-:Y:S01]  /*11af0*/  ISETP.LT.OR P0, PT, R2, 0x11, P0 ;  /* 0x000000110200780c */ /* 0x000fe20000701670 */
[----:B------:R-:W-:Y:S01]  /*11b00*/  LDSM.16.MT88.4 R76, [R181+0x1000] ;  /* 0x00100000b54c783b */ /* 0x000fe20000004200 */
[----:B------:R-:W-:Y:S02]  /*11b10*/  FMNMX.FTZ R5, R10, R5, !PT ;  /* 0x000000050a057209 */ /* 0x000fe40007810000 */
[----:B------:R-:W-:Y:S01]  /*11b20*/  FSEL R13, R22, -INF , !P0 ;  /* 0xff800000160d7808 */ /* 0x000fe20004000000 */
[----:B------:R-:W-:Y:S01]  /*11b30*/  LDSM.16.MT88.4 R84, [R182+0x1800] ;  /* 0x00180000b654783b */ /* 0x000fe20000004200 */
[----:B------:R-:W-:Y:S02]  /*11b40*/  ISETP.GT.AND P0, PT, R0, 0x11, P1 ;  /* 0x000000110000780c */ /* 0x000fe40000f04270 */
[----:B------:R-:W-:Y:S01]  /*11b50*/  FMNMX.FTZ R5, R13, R5, !PT ;  /* 0x000000050d057209 */ /* 0x000fe20007810000 */
[----:B------:R-:W-:Y:S01]  /*11b60*/  LDSM.16.MT88.4 R88, [R182+0x2000] ;  /* 0x00200000b658783b */ /* 0x000fe20000004200 */
[----:B------:R-:W-:-:S03]  /*11b70*/  ISETP.LT.OR P0, PT, R2, 0x12, P0 ;  /* 0x000000120200780c */ /* 0x000fc60000701670 */
[----:B------:R-:W-:Y:S01]  /*11b80*/  LDSM.16.MT88.4 R92, [R179+0x2000] ;  /* 0x00200000b35c783b */ /* 0x000fe20000004200 */
[----:B------:R-:W-:Y:S02]  /*11b90*/  FSEL R17, R17, -INF , !P0 ;  /* 0xff80000011117808 */ /* 0x000fe40004000000 */
[----:B------:R-:W-:Y:S01]  /*11ba0*/  ISETP.GT.AND P0, PT, R0, 0x18, P1 ;  /* 0x000000180000780c */ /* 0x000fe20000f04270 */
[----:B------:R-:W-:Y:S03]  /*11bb0*/  LDSM.16.MT88.4 R104, [R182+0x3000] ;  /* 0x00300000b668783b */ /* 0x000fe60000004200 */
[----:B------:R-:W-:Y:S01]  /*11bc0*/  ISETP.LT.OR P0, PT, R2, 0x19, P0 ;  /* 0x000000190200780c */ /* 0x000fe20000701670 */
[----:B------:R-:W-:Y:S03]  /*11bd0*/  LDSM.16.MT88.4 R80, [R180+0x2000] ;  /* 0x00200000b450783b */ /* 0x000fe60000004200 */
[----:B------:R-:W-:Y:S01]  /*11be0*/  FSEL R20, R20, -INF , !P0 ;  /* 0xff80000014147808 */ /* 0x000fe20004000000 */
[----:B------:R-:W-:Y:S01]  /*11bf0*/  LDSM.16.MT88.4 R96, [R181+0x2000] ;  /* 0x00200000b560783b */ /* 0x000fe20000004200 */
[----:B------:R-:W-:-:S02]  /*11c00*/  ISETP.GT.AND P0, PT, R0, 0x19, P1 ;  /* 0x000000190000780c */ /* 0x000fc40000f04270 */
[----:B-1----:R-:W-:Y:S01]  /*11c10*/  FMNMX.FTZ R0, R3, R4, !PT ;  /* 0x0000000403007209 */ /* 0x002fe20007810000 */
[----:B-----5:R-:W-:Y:S01]  /*11c20*/  LDSM.16.MT88.4 R112, [R179+0x3000] ;  /* 0x00300000b370783b */ /* 0x020fe20000004200 */
[----:B------:R-:W-:Y:S02]  /*11c30*/  ISETP.LT.OR P0, PT, R2, 0x1a, P0 ;  /* 0x0000001a0200780c */ /* 0x000fe40000701670 */
[----:B------:R-:W-:Y:S01]  /*11c40*/  FMNMX.FTZ R2, R17, R5, !PT ;  /* 0x0000000511027209 */ /* 0x000fe20007810000 */
[----:B------:R-:W1:Y:S01]  /*11c50*/  SHFL.BFLY PT, R3, R0, 0x1, 0x1f ;  /* 0x0c201f0000037f89 */ /* 0x000e6200000e0000 */
[----:B------:R-:W-:Y:S02]  /*11c60*/  FSEL R11, R11, -INF , !P0 ;  /* 0xff8000000b0b7808 */ /* 0x000fe40004000000 */
[----:B------:R-:W-:Y:S01]  /*11c70*/  FMNMX.FTZ R2, R20, R2, !PT ;  /* 0x0000000214027209 */ /* 0x000fe20007810000 */
[----:B------:R-:W-:Y:S03]  /*11c80*/  LDSM.16.MT88.4 R108, [R180+0x3000] ;  /* 0x00300000b46c783b */ /* 0x000fe60000004200 */
[----:B------:R-:W-:Y:S01]  /*11c90*/  FMNMX.FTZ R2, R11, R2, !PT ;  /* 0x000000020b027209 */ /* 0x000fe20007810000 */
[----:B------:R-:W-:Y:S04]  /*11ca0*/  LDSM.16.MT88.4 R100, [R181+0x3000] ;  /* 0x00300000b564783b */ /* 0x000fe80000004200 */
[----:B------:R-:W2:Y:S04]  /*11cb0*/  SHFL.BFLY PT, R4, R2, 0x2, 0x1f ;  /* 0x0c401f0002047f89 */ /* 0x000ea800000e0000 */
[----:B------:R-:W-:Y:S04]  /*11cc0*/  LDSM.16.MT88.4 R120, [R182+0x2800] ;  /* 0x00280000b678783b */ /* 0x000fe80000004200 */
[----:B------:R-:W-:Y:S01]  /*11cd0*/  LDSM.16.MT88.4 R116, [R180+0x2800] ;  /* 0x00280000b474783b */ /* 0x000fe20000004200 */
[----:B-1----:R-:W-:-:S03]  /*11ce0*/  FMNMX.FTZ R132, R0, R3, !PT ;  /* 0x0000000300847209 */ /* 0x002fc60007810000 */
[----:B------:R-:W-:Y:S01]  /*11cf0*/  LDSM.16.MT88.4 R200, [R181+0x2800] ;  /* 0x00280000b5c8783b */ /* 0x000fe20000004200 */
[C---:B------:R-:W-:Y:S01]  /*11d00*/  FSETP.NEU.FTZ.AND P0, PT, R132.reuse, -INF , PT ;  /* 0xff8000008400780b */ /* 0x040fe20003f1d000 */
[----:B------:R-:W-:-:S05]  /*11d10*/  FMUL.FTZ R0, R132, c[0x0][0x2d0] ;  /* 0x0000b40084007a20 */ /* 0x000fca0000410000 */
[----:B------:R-:W-:Y:S02]  /*11d20*/  FSEL R0, R0, RZ, P0 ;  /* 0x000000ff00007208 */ /* 0x000fe40000000000 */
[----:B--2---:R-:W-:-:S03]  /*11d30*/  FMNMX.FTZ R2, R2, R4, !PT ;  /* 0x0000000402027209 */ /* 0x004fc60007810000 */
[--C-:B------:R-:W-:Y:S02]  /*11d40*/  FFMA.FTZ R3, R8, c[0x0][0x2d0], -R0.reuse ;  /* 0x0000b40008037a23 */ /* 0x100fe40000010800 */
[----:B------:R-:W1:Y:S02]  /*11d50*/  SHFL.BFLY PT, R4, R2, 0x1, 0x1f ;  /* 0x0c201f0002047f89 */ /* 0x000e6400000e0000 */
        /* <DEDUP_REMOVED lines=10> */
[----:B-1----:R-:W-:-:S05]  /*11e00*/  FMUL.FTZ R2, R8, c[0x0][0x2d0] ;  /* 0x0000b40008027a20 */ /* 0x002fca0000410000 */
[----:B------:R-:W-:Y:S01]  /*11e10*/  FSEL R2, R2, RZ, P0 ;  /* 0x000000ff02027208 */ /* 0x000fe20000000000 */
[----:B--2---:R-:W-:-:S04]  /*11e20*/  FFMA.FTZ R3, R15, c[0x0][0x2d0], -R0 ;  /* 0x0000b4000f037a23 */ /* 0x004fc80000010800 */
[----:B------:R1:W-:Y:S02]  /*11e30*/  MUFU.EX2 R198, R3 ;  /* 0x0000000300c67308 */ /* 0x0003e40000000800 */
[----:B-1----:R-:W-:-:S06]  /*11e40*/  FFMA.FTZ R3, R16, c[0x0][0x2d0], -R0 ;  /* 0x0000b40010037a23 */ /* 0x002fcc0000010800 */
[----:B------:R1:W2:Y:S02]  /*11e50*/  MUFU.EX2 R234, R3 ;  /* 0x0000000300ea7308 */ /* 0x0002a40000000800 */
[--C-:B-1----:R-:W-:Y:S01]  /*11e60*/  FFMA.FTZ R3, R19, c[0x0][0x2d0], -R0.reuse ;  /* 0x0000b40013037a23 */ /* 0x102fe20000010800 */
[----:B--2---:R-:W-:Y:S01]  /*11e70*/  F2FP.PACK_AB R128, R233, R234 ;  /* 0x000000eae980723e */ /* 0x004fe200000000ff */
[----:B------:R-:W-:-:S04]  /*11e80*/  FFMA.FTZ R0, R21, c[0x0][0x2d0], -R0 ;  /* 0x0000b40015007a23 */ /* 0x000fc80000010800 */
[----:B------:R1:W-:Y:S08]  /*11e90*/  MUFU.EX2 R211, R3 ;  /* 0x0000000300d37308 */ /* 0x0003f00000000800 */
[----:B------:R2:W3:Y:S01]  /*11ea0*/  MUFU.EX2 R208, R0 ;  /* 0x0000000000d07308 */ /* 0x0004e20000000800 */
[----:B-1----:R-:W-:Y:S01]  /*11eb0*/  FFMA.FTZ R3, R6, c[0x0][0x2d0], -R2 ;  /* 0x0000b40006037a23 */ /* 0x002fe20000010802 */
[----:B------:R-:W-:-:S06]  /*11ec0*/  F2FP.PACK_AB R6, R198, R199 ;  /* 0x000000c7c606723e */ /* 0x000fcc00000000ff */
[----:B------:R1:W-:Y:S01]  /*11ed0*/  MUFU.EX2 R134, R3 ;  /* 0x0000000300867308 */ /* 0x0003e20000000800 */
[--C-:B--2---:R-:W-:Y:S01]  /*11ee0*/  FFMA.FTZ R0, R13, c[0x0][0x2d0], -R2.reuse ;  /* 0x0000b4000d007a23 */ /* 0x104fe20000010802 */
[----:B---3--:R-:W-:Y:S01]  /*11ef0*/  F2FP.PACK_AB R130, R208, R211 ;  /* 0x000000d3d082723e */ /* 0x008fe200000000ff */
[----:B------:R-:W2:Y:S01]  /*11f00*/  LDSM.16.MT88.4 R12, [R179+0x800] ;  /* 0x00080000b30c783b */ /* 0x000ea20000004200 */
[----:B-1----:R-:W-:-:S04]  /*11f10*/  FFMA.FTZ R3, R7, c[0x0][0x2d0], -R2 ;  /* 0x0000b40007037a23 */ /* 0x002fc80000010802 */
[----:B------:R1:W3:Y:S02]  /*11f20*/  MUFU.EX2 R133, R3 ;  /* 0x0000000300857308 */ /* 0x0002e40000000800 */
[----:B-1----:R-:W-:Y:S01]  /*11f30*/  FFMA.FTZ R3, R9, c[0x0][0x2d0], -R2 ;  /* 0x0000b40009037a23 */ /* 0x002fe20000010802 */
[----:B---3--:R-:W-:-:S05]  /*11f40*/  F2FP.PACK_AB R5, R133, R134 ;  /* 0x000000868505723e */ /* 0x008fca00000000ff */
[----:B------:R1:W-:Y:S02]  /*11f50*/  MUFU.EX2 R9, R3 ;  /* 0x0000000300097308 */ /* 0x0003e40000000800 */
[----:B-1----:R-:W-:-:S06]  /*11f60*/  FFMA.FTZ R3, R10, c[0x0][0x2d0], -R2 ;  /* 0x0000b4000a037a23 */ /* 0x002fcc0000010802 */
[----:B------:R1:W-:Y:S08]  /*11f70*/  MUFU.EX2 R10, R0 ;  /* 0x00000000000a7308 */ /* 0x0003f00000000800 */
[----:B------:R-:W3:Y:S01]  /*11f80*/  MUFU.EX2 R3, R3 ;  /* 0x0000000300037308 */ /* 0x000ee20000000800 */
[----:B-1----:R-:W-:Y:S02]  /*11f90*/  FFMA.FTZ R0, R17, c[0x0][0x2d0], -R2 ;  /* 0x0000b40011007a23 */ /* 0x002fe40000010802 */
[----:B------:R-:W1:Y:S05]  /*11fa0*/  LDSM.16.MT88.4 R16, [R182] ;  /* 0x00000000b610783b */ /* 0x000e6a0000004200 */
[----:B------:R4:W2:Y:S01]  /*11fb0*/  MUFU.EX2 R135, R0 ;  /* 0x0000000000877308 */ /* 0x0008a20000000800 */
[----:B---3--:R-:W-:-:S07]  /*11fc0*/  F2FP.PACK_AB R7, R3, R9 ;  /* 0x000000090307723e */ /* 0x008fce00000000ff */
[----:B------:R-:W-:Y:S01]  /*11fd0*/  HMMA.16816.F32 R140, R4, R144, RZ ;  /* 0x00000090048c723c */ /* 0x000fe200000018ff */
[--C-:B----4-:R-:W-:Y:S01]  /*11fe0*/  FFMA.FTZ R0, R20, c[0x0][0x2d0], -R2.reuse ;  /* 0x0000b40014007a23 */ /* 0x110fe20000010802 */
[----:B--2---:R-:W-:Y:S01]  /*11ff0*/  F2FP.PACK_AB R129, R135, R10 ;  /* 0x0000000a8781723e */ /* 0x004fe200000000ff */
[----:B------:R-:W-:-:S05]  /*12000*/  FFMA.FTZ R2, R11, c[0x0][0x2d0], -R2 ;  /* 0x0000b4000b027a23 */ /* 0x000fca0000010802 */
[C---:B------:R-:W-:Y:S01]  /*12010*/  HMMA.16816.F32 R144, R4.reuse, R146, RZ ;  /* 0x000000920490723c */ /* 0x040fe200000018ff */
[----:B------:R2:W-:Y:S07]  /*12020*/  MUFU.EX2 R139, R0 ;  /* 0x00000000008b7308 */ /* 0x0005ee0000000800 */
[C---:B------:R-:W-:Y:S01]  /*12030*/  HMMA.16816.F32 R36, R4.reuse, R40, RZ ;  /* 0x000000280424723c */ /* 0x040fe200000018ff */
[----:B------:R-:W3:Y:S07]  /*12040*/  MUFU.EX2 R11, R2 ;  /* 0x00000002000b7308 */ /* 0x000eee0000000800 */
[----:B------:R-:W-:Y:S01]  /*12050*/  HMMA.16816.F32 R40, R4, R42, RZ ;  /* 0x0000002a0428723c */ /* 0x000fe200000018ff */
[----:B--2---:R-:W-:-:S04]  /*12060*/  FADD.FTZ R0, R134, R133 ;  /* 0x0000008586007221 */ /* 0x004fc80000010000 */
[----:B------:R-:W-:-:S03]  /*12070*/  FADD.FTZ R0, R9, R0 ;  /* 0x0000000009007221 */ /* 0x000fc60000010000 */
[----:B------:R-:W-:Y:S01]  /*12080*/  HMMA.16816.F32 R148, R4, R152, RZ ;  /* 0x000000980494723c */ /* 0x000fe200000018ff */
[----:B---3--:R-:W-:Y:S01]  /*12090*/  F2FP.PACK_AB R131, R11, R139 ;  /* 0x0000008b0b83723e */ /* 0x008fe200000000ff */
[----:B------:R-:W-:Y:S01]  /*120a0*/  FADD.FTZ R2, R197, R195 ;  /* 0x000000c3c5027221 */ /* 0x000fe20000010000 */
[----:B------:R-:W-:Y:S01]  /*120b0*/  IADD3 R195, R236, -0x2, RZ ;  /* 0xfffffffeecc37810 */ /* 0x000fe20007ffe0ff */
[----:B------:R-:W-:Y:S02]  /*120c0*/  FADD.FTZ R0, R3, R0 ;  /* 0x0000000003007221 */ /* 0x000fe40000010000 */
[----:B------:R-:W-:Y:S02]  /*120d0*/  FADD.FTZ R2, R199, R2 ;  /* 0x00000002c7027221 */ /* 0x000fe40000010000 */
[----:B------:R-:W-:Y:S01]  /*120e0*/  HMMA.16816.F32 R140, R128, R12, R140 ;  /* 0x0000000c808c723c */ /* 0x000fe2000000188c */
[----:B------:R-:W-:Y:S02]  /*120f0*/  FADD.FTZ R3, R10, R0 ;  /* 0x000000000a037221 */ /* 0x000fe40000010000 */
[----:B------:R-:W-:-:S02]  /*12100*/  FADD.FTZ R2, R198, R2 ;  /* 0x00000002c6027221 */ /* 0x000fc40000010000 */
[----:B------:R-:W-:Y:S02]  /*12110*/  IMAD.MOV.U32 R0, RZ, RZ, R225 ;  /* 0x000000ffff007224 */ /* 0x000fe400078e00e1 */
[----:B------:R-:W-:Y:S01]  /*12120*/  FADD.FTZ R3, R135, R3 ;  /* 0x0000000387037221 */ /* 0x000fe20000010000 */
[----:B------:R-:W-:Y:S01]  /*12130*/  HMMA.16816.F32 R144, R128, R14, R144 ;  /* 0x0000000e8090723c */ /* 0x000fe20000001890 */
[----:B------:R-:W2:Y:S02]  /*12140*/  LDSM.16.MT88.4 R12, [R182+0x800] ;  /* 0x00080000b60c783b */ /* 0x000ea40000004200 */
[----:B------:R-:W-:-:S05]  /*12150*/  FADD.FTZ R3, R139, R3 ;  /* 0x000000038b037221 */ /* 0x000fca0000010000 */
[C---:B------:R-:W-:Y:S08]  /*12160*/  HMMA.16816.F32 R152, R4.reuse, R154, RZ ;  /* 0x0000009a0498723c */ /* 0x040ff000000018ff */
[C---:B------:R-:W-:Y:S08]  /*12170*/  HMMA.16816.F32 R28, R4.reuse, R24, RZ ;  /* 0x00000018041c723c */ /* 0x040ff000000018ff */
[C---:B------:R-:W-:Y:S08]  /*12180*/  HMMA.16816.F32 R32, R4.reuse, R26, RZ ;  /* 0x0000001a0420723c */ /* 0x040ff000000018ff */
[C---:B------:R-:W-:Y:S08]  /*12190*/  HMMA.16816.F32 R48, R4.reuse, R44, RZ ;  /* 0x0000002c0430723c */ /* 0x040ff000000018ff */
[C---:B-1----:R-:W-:Y:S08]  /*121a0*/  HMMA.16816.F32 R20, R4.reuse, R16, RZ ;  /* 0x000000100414723c */ /* 0x042ff000000018ff */
[C---:B------:R-:W-:Y:S08]  /*121b0*/  HMMA.16816.F32 R60, R4.reuse, R46, RZ ;  /* 0x0000002e043c723c */ /* 0x040ff000000018ff */
[----:B------:R-:W-:Y:S08]  /*121c0*/  HMMA.16816.F32 R16, R4, R18, RZ ;  /* 0x000000120410723c */ /* 0x000ff000000018ff */
[C---:B------:R-:W-:Y:S08]  /*121d0*/  HMMA.16816.F32 R36, R128.reuse, R64, R36 ;  /* 0x000000408024723c */ /* 0x040ff00000001824 */
[C---:B------:R-:W-:Y:S01]  /*121e0*/  HMMA.16816.F32 R40, R128.reuse, R66, R40 ;  /* 0x000000428028723c */ /* 0x040fe20000001828 */
[----:B------:R-:W1:Y:S07]  /*121f0*/  LDSM.16.MT88.4 R64, [R181+0x1800] ;  /* 0x00180000b540783b */ /* 0x000e6e0000004200 */
[C---:B------:R-:W-:Y:S08]  /*12200*/  HMMA.16816.F32 R148, R128.reuse, R52, R148 ;  /* 0x000000348094723c */ /* 0x040ff00000001894 */
[C---:B------:R-:W-:Y:S08]  /*12210*/  HMMA.16816.F32 R152, R128.reuse, R54, R152 ;  /* 0x000000368098723c */ /* 0x040ff00000001898 */
[C---:B------:R-:W-:Y:S08]  /*12220*/  HMMA.16816.F32 R28, R128.reuse, R56, R28 ;  /* 0x00000038801c723c */ /* 0x040ff0000000181c */
[----:B------:R-:W-:Y:S08]  /*12230*/  HMMA.16816.F32 R32, R128, R58, R32 ;  /* 0x0000003a8020723c */ /* 0x000ff00000001820 */
[C---:B------:R-:W-:Y:S08]  /*12240*/  HMMA.16816.F32 R52, R4.reuse, R72, RZ ;  /* 0x000000480434723c */ /* 0x040ff000000018ff */
[----:B------:R-:W-:Y:S08]  /*12250*/  HMMA.16816.F32 R56, R4, R74, RZ ;  /* 0x0000004a0438723c */ /* 0x000ff000000018ff */
[C---:B------:R-:W-:Y:S08]  /*12260*/  HMMA.16816.F32 R44, R128.reuse, R68, R48 ;  /* 0x00000044802c723c */ /* 0x040ff00000001830 */
[C---:B------:R-:W-:Y:S08]  /*12270*/  HMMA.16816.F32 R48, R128.reuse, R70, R60 ;  /* 0x000000468030723c */ /* 0x040ff0000000183c */
[C---:B--2---:R-:W-:Y:S08]  /*12280*/  HMMA.16816.F32 R20, R128.reuse, R12, R20 ;  /* 0x0000000c8014723c */ /* 0x044ff00000001814 */
[----:B------:R-:W-:Y:S01]  /*12290*/  HMMA.16816.F32 R24, R128, R14, R16 ;  /* 0x0000000e8018723c */ /* 0x000fe20000001810 */
[----:B------:R-:W-:Y:S07]  /*122a0*/  LDSM.16.MT88.4 R16, [R179+0x2800] ;  /* 0x00280000b310783b */ /* 0x000fee0000004200 */
[C---:B------:R-:W-:Y:S08]  /*122b0*/  HMMA.16816.F32 R60, R4.reuse, R76, RZ ;  /* 0x0000004c043c723c */ /* 0x040ff000000018ff */
[----:B------:R-:W-:Y:S08]  /*122c0*/  HMMA.16816.F32 R12, R4, R78, RZ ;  /* 0x0000004e040c723c */ /* 0x000ff000000018ff */
[C---:B------:R-:W-:Y:S08]  /*122d0*/  HMMA.16816.F32 R52, R128.reuse, R84, R52 ;  /* 0x000000548034723c */ /* 0x040ff00000001834 */
[----:B------:R-:W-:Y:S08]  /*122e0*/  HMMA.16816.F32 R56, R128, R86, R56 ;  /* 0x000000568038723c */ /* 0x000ff00000001838 */
[C---:B------:R-:W-:Y:S08]  /*122f0*/  HMMA.16816.F32 R84, R4.reuse, R88, RZ ;  /* 0x000000580454723c */ /* 0x040ff000000018ff */
[C---:B------:R-:W-:Y:S08]  /*12300*/  HMMA.16816.F32 R88, R4.reuse, R90, RZ ;  /* 0x0000005a0458723c */ /* 0x040ff000000018ff */
[----:B------:R-:W-:Y:S08]  /*12310*/  HMMA.16816.F32 R68, R4, R92, RZ ;  /* 0x0000005c0444723c */ /* 0x000ff000000018ff */
[----:B-1----:R-:W-:Y:S08]  /*12320*/  HMMA.16816.F32 R60, R128, R64, R60 ;  /* 0x00000040803c723c */ /* 0x002ff0000000183c */
[C---:B------:R-:W-:Y:S08]  /*12330*/  HMMA.16816.F32 R72, R4.reuse, R94, RZ ;  /* 0x0000005e0448723c */ /* 0x040ff000000018ff */
[C---:B------:R-:W-:Y:S08]  /*12340*/  HMMA.16816.F32 R168, R4.reuse, R104, RZ ;  /* 0x0000006804a8723c */ /* 0x040ff000000018ff */
[----:B------:R-:W-:Y:S01]  /*12350*/  HMMA.16816.F32 R172, R4, R106, RZ ;  /* 0x0000006a04ac723c */ /* 0x000fe200000018ff */
[----:B------:R-:W1:Y:S07]  /*12360*/  LDSM.16.MT88.4 R104, [R179+0x3800] ;  /* 0x00380000b368783b */ /* 0x000e6e0000004200 */
[----:B------:R-:W-:Y:S08]  /*12370*/  HMMA.16816.F32 R64, R128, R66, R12 ;  /* 0x000000428040723c */ /* 0x000ff0000000180c */
[C---:B------:R-:W-:Y:S08]  /*12380*/  HMMA.16816.F32 R76, R4.reuse, R80, RZ ;  /* 0x00000050044c723c */ /* 0x040ff000000018ff */
[C---:B------:R-:W-:Y:S08]  /*12390*/  HMMA.16816.F32 R92, R4.reuse, R96, RZ ;  /* 0x00000060045c723c */ /* 0x040ff000000018ff */
[C---:B------:R-:W-:Y:S08]  /*123a0*/  HMMA.16816.F32 R80, R4.reuse, R82, RZ ;  /* 0x000000520450723c */ /* 0x040ff000000018ff */
[C---:B------:R-:W-:Y:S08]  /*123b0*/  HMMA.16816.F32 R96, R4.reuse, R98, RZ ;  /* 0x000000620460723c */ /* 0x040ff000000018ff */
[C---:B------:R-:W-:Y:S08]  /*123c0*/  HMMA.16816.F32 R12, R4.reuse, R112, RZ ;  /* 0x00000070040c723c */ /* 0x040ff000000018ff */
[C---:B------:R-:W-:Y:S01]  /*123d0*/  HMMA.16816.F32 R124, R4.reuse, R114, RZ ;  /* 0x00000072047c723c */ /* 0x040fe200000018ff */
[----:B------:R-:W-:Y:S07]  /*123e0*/  LDSM.16.MT88.4 R112, [R180+0x3800] ;  /* 0x00380000b470783b */ /* 0x000fee0000004200 */
[C---:B------:R-:W-:Y:S08]  /*123f0*/  HMMA.16816.F32 R160, R4.reuse, R108, RZ ;  /* 0x0000006c04a0723c */ /* 0x040ff000000018ff */
[C---:B------:R-:W-:Y:S08]  /*12400*/  HMMA.16816.F32 R164, R4.reuse, R110, RZ ;  /* 0x0000006e04a4723c */ /* 0x040ff000000018ff */
[C---:B------:R-:W-:Y:S08]  /*12410*/  HMMA.16816.F32 R204, R4.reuse, R100, RZ ;  /* 0x0000006404cc723c */ /* 0x040ff000000018ff */
[----:B------:R-:W-:Y:S01]  /*12420*/  HMMA.16816.F32 R228, R4, R102, RZ ;  /* 0x0000006604e4723c */ /* 0x000fe200000018ff */
[----:B------:R-:W2:Y:S07]  /*12430*/  LDSM.16.MT88.4 R4, [R181+0x3800] ;  /* 0x00380000b504783b */ /* 0x000eae0000004200 */
[C---:B------:R-:W-:Y:S08]  /*12440*/  HMMA.16816.F32 R84, R128.reuse, R120, R84 ;  /* 0x000000788054723c */ /* 0x040ff00000001854 */
[C---:B------:R-:W-:Y:S01]  /*12450*/  HMMA.16816.F32 R88, R128.reuse, R122, R88 ;  /* 0x0000007a8058723c */ /* 0x040fe20000001858 */
[----:B------:R-:W3:Y:S07]  /*12460*/  LDSM.16.MT88.4 R120, [R182+0x3800] ;  /* 0x00380000b678783b */ /* 0x000eee0000004200 */
[C---:B-1----:R-:W-:Y:S08]  /*12470*/  HMMA.16816.F32 R100, R128.reuse, R104, R12 ;  /* 0x000000688064723c */ /* 0x042ff0000000180c */
[C---:B------:R-:W-:Y:S08]  /*12480*/  HMMA.16816.F32 R104, R128.reuse, R106, R124 ;  /* 0x0000006a8068723c */ /* 0x040ff0000000187c */
[C---:B------:R-:W-:Y:S08]  /*12490*/  HMMA.16816.F32 R76, R128.reuse, R116, R76 ;  /* 0x00000074804c723c */ /* 0x040ff0000000184c */
[C---:B--2---:R-:W-:Y:S07]  /*124a0*/  HMMA.16816.F32 R124, R128.reuse, R4, R204 ;  /* 0x00000004807c723c */ /* 0x044fee00000018cc */
[----:B------:R-:W-:Y:S01]  /*124b0*/  FADD.FTZ R4, R234, R2 ;  /* 0x00000002ea047221 */ /* 0x000fe20000010000 */
[----:B------:R-:W-:Y:S01]  /*124c0*/  HMMA.16816.F32 R80, R128, R118, R80 ;  /* 0x000000768050723c */ /* 0x000fe20000001850 */
[----:B------:R-:W-:-:S04]  /*124d0*/  @P3 IMAD.HI.U32 R2, R225, c[0x0][0x2c8], RZ ;  /* 0x0000b200e1023a27 */ /* 0x000fc800078e00ff */
[----:B------:R-:W-:Y:S01]  /*124e0*/  FADD.FTZ R4, R233, R4 ;  /* 0x00000004e9047221 */ /* 0x000fe20000010000 */
[----:B------:R-:W-:Y:S01]  /*124f0*/  @P3 SHF.R.U32.HI R0, RZ, c[0x0][0x2cc], R2 ;  /* 0x0000b300ff003a19 */ /* 0x000fe20000011602 */
[----:B------:R-:W-:Y:S01]  /*12500*/  IMAD.IADD R2, R212, 0x1, -R213 ;  /* 0x00000001d4027824 */ /* 0x000fe200078e0ad5 */
[C---:B------:R-:W-:Y:S01]  /*12510*/  HMMA.16816.F32 R108, R128.reuse, R112, R160 ;  /* 0x00000070806c723c */ /* 0x040fe200000018a0 */
[----:B------:R-:W-:Y:S02]  /*12520*/  FADD.FTZ R4, R211, R4 ;  /* 0x00000004d3047221 */ /* 0x000fe40000010000 */
[----:B------:R-:W-:Y:S02]  /*12530*/  IMAD.IADD R2, R2, 0x1, R0 ;  /* 0x0000000102027824 */ /* 0x000fe400078e0200 */
[----:B------:R-:W-:Y:S02]  /*12540*/  FADD.FTZ R208, R208, R4 ;  /* 0x00000004d0d07221 */ /* 0x000fe40000010000 */
[----:B------:R-:W-:Y:S01]  /*12550*/  FADD.FTZ R207, R11, R3 ;  /* 0x000000030bcf7221 */ /* 0x000fe20000010000 */
[----:B---3--:R-:W-:Y:S01]  /*12560*/  HMMA.16816.F32 R116, R128, R120, R168 ;  /* 0x000000788074723c */ /* 0x008fe200000018a8 */
[----:B------:R-:W-:-:S07]  /*12570*/  IADD3 R0, R2, c[0x0][0x328], RZ ;  /* 0x0000ca0002007a10 */ /* 0x000fce0007ffe0ff */
[C---:B------:R-:W-:Y:S08]  /*12580*/  HMMA.16816.F32 R68, R128.reuse, R16, R68 ;  /* 0x000000108044723c */ /* 0x040ff00000001844 */
[C---:B------:R-:W-:Y:S08]  /*12590*/  HMMA.16816.F32 R72, R128.reuse, R18, R72 ;  /* 0x000000128048723c */ /* 0x040ff00000001848 */
[C---:B------:R-:W-:Y:S08]  /*125a0*/  HMMA.16816.F32 R92, R128.reuse, R200, R92 ;  /* 0x000000c8805c723c */ /* 0x040ff0000000185c */
[C---:B------:R-:W-:Y:S08]  /*125b0*/  HMMA.16816.F32 R96, R128.reuse, R202, R96 ;  /* 0x000000ca8060723c */ /* 0x040ff00000001860 */
[C---:B------:R-:W-:Y:S08]  /*125c0*/  HMMA.16816.F32 R112, R128.reuse, R114, R164 ;  /* 0x000000728070723c */ /* 0x040ff000000018a4 */
[C---:B------:R-:W-:Y:S08]  /*125d0*/  HMMA.16816.F32 R120, R128.reuse, R122, R172 ;  /* 0x0000007a8078723c */ /* 0x040ff000000018ac */
[----:B------:R-:W-:Y:S01]  /*125e0*/  HMMA.16816.F32 R128, R128, R6, R228 ;  /* 0x000000068080723c */ /* 0x000fe200000018e4 */
[----:B------:R-:W-:Y:S07]  /*125f0*/  @!P2 BRA `(.L_x_697) ;  /* 0x000001100000a947 */ /* 0x000fee0003800000 */
        /* <DEDUP_REMOVED lines=11> */
.L_x_699:
[----:B------:R-:W-:-:S13]  /*126b0*/  ISETP.NE.AND P0, PT, R4, 0x1, PT ;  /* 0x000000010400780c */ /* 0x000fda0003f05270 */
[----:B------:R-:W-:-:S05]  /*126c0*/  @P0 IMAD.HI.U32 R2, R3, c[0x0][0x330], RZ ;  /* 0x0000cc0003020a27 */ /* 0x000fca00078e00ff */
[----:B------:R-:W-:Y:S02]  /*126d0*/  @P0 SHF.R.U32.HI R3, RZ, c[0x0][0x334], R2 ;  /* 0x0000cd00ff030a19 */ /* 0x000fe40000011602 */
.L_x_700:
[----:B------:R-:W-:Y:S05]  /*126e0*/  BSYNC B0 ;  /* 0x0000000000007941 */ /* 0x000fea0003800000 */
.L_x_698:
[----:B------:R-:W-:-:S05]  /*126f0*/  IMAD R3, R3, R4, c[0x0][0x32c] ;  /* 0x0000cb0003037624 */ /* 0x000fca00078e0204 */
[----:B------:R-:W-:-:S04]  /*12700*/  IMNMX R0, R0, R3, PT ;  /* 0x0000000300007217 */ /* 0x000fc80003800200 */
.L_x_697:
[----:B------:R-:W-:-:S04]  /*12710*/  SHF.R.S32.HI R2, RZ, 0x1f, R0 ;  /* 0x0000001fff027819 */ /* 0x000fc80000011400 */
[----:B------:R-:W-:-:S04]  /*12720*/  LEA.HI R0, R2, R0, RZ, 0x5 ;  /* 0x0000000002007211 */ /* 0x000fc800078f28ff */
[----:B------:R-:W-:-:S04]  /*12730*/  SHF.R.S32.HI R0, RZ, 0x5, R0 ;  /* 0x00000005ff007819 */ /* 0x000fc80000011400 */
[----:B------:R-:W-:-:S04]  /*12740*/  IMNMX R206, R209, R0, !PT ;  /* 0x00000000d1ce7217 */ /* 0x000fc80007800200 */
[----:B------:R-:W-:-:S13]  /*12750*/  ISETP.GE.AND P0, PT, R195, R206, PT ;  /* 0x000000cec300720c */ /* 0x000fda0003f06270 */
[----:B------:R-:W-:Y:S05]  /*12760*/  @!P0 BRA `(.L_x_701) ;  /* 0x000027a000008947 */ /* 0x000fea0003800000 */
[----:B------:R-:W-:Y:S02]  /*12770*/  MOV R134, R8 ;  /* 0x0000000800867202 */ /* 0x000fe40000000f00 */
[----:B------:R-:W-:Y:S02]  /*12780*/  MOV R133, R132 ;  /* 0x0000008400857202 */ /* 0x000fe40000000f00 */
[----:B------:R-:W-:-:S04]  /*12790*/  MOV R197, R195 ;  /* 0x000000c300c57202 */ /* 0x000fc80000000f00 */
.L_x_710:
[----:B------:R-:W-:Y:S01]  /*127a0*/  ISETP.GT.AND P1, PT, R209, R197, PT ;  /* 0x000000c5d100720c */ /* 0x000fe20003f24270 */
[----:B------:R-:W-:Y:S04]  /*127b0*/  DEPBAR.LE SB0, 0x0 ;  /* 0x000080000000791a */ /* 0x000fe80000000000 */
[----:B------:R-:W-:Y:S01]  /*127c0*/  WARPSYNC 0xffffffff ;  /* 0xffffffff00007948 */ /* 0x000fe20003800000 */
[----:B------:R-:W-:Y:S01]  /*127d0*/  BAR.SYNC.DEFER_BLOCKING 0x0 ;  /* 0x0000000000007b1d */ /* 0x000fe20000010000 */
[----:B------:R-:W-:Y:S02]  /*127e0*/  LOP3.LUT P3, RZ, R215, 0x1, RZ, 0xc0, !PT ;  /* 0x00000001d7ff7812 */ /* 0x000fe4000786c0ff */
[----:B------:R-:W-:Y:S04]  /*127f0*/  MOV R195, c[0x0][0x2c4] ;  /* 0x0000b10000c37a02 */ /* 0x000fe80000000f00 */
[----:B------:R-:W-:Y:S01]  /*12800*/  @!P1 SHF.R.S32.HI R0, RZ, 0x1f, R197 ;  /* 0x0000001fff009819 */ /* 0x000fe200000114c5 */
[C---:B------:R-:W-:Y:S04]  /*12810*/  @!P1 IMAD.WIDE.U32 R2, R197.reuse, c[0x0][0x208], RZ ;  /* 0x00008200c5029a25 */ /* 0x040fe800078e00ff */
[----:B------:R-:W-:Y:S01]  /*12820*/  @!P1 IMAD R0, R0, c[0x0][0x208], RZ ;  /* 0x0000820000009a24 */ /* 0x000fe200078e02ff */
[C---:B------:R-:W-:Y:S03]  /*12830*/  @!P1 LEA R4, P0, R2.reuse, R222, 0x5 ;  /* 0x000000de02049211 */ /* 0x040fe600078028ff */
[----:B------:R-:W-:Y:S05]  /*12840*/  @!P1 IMAD R0, R197, c[0x0][0x20c], R0 ;  /* 0x00008300c5009a24 */ /* 0x000fea00078e0200 */
[----:B------:R-:W-:Y:S01]  /*12850*/  @!P1 IADD3 R0, R3, R0, RZ ;  /* 0x0000000003009210 */ /* 0x000fe20007ffe0ff */
[----:B------:R-:W-:Y:S03]  /*12860*/  LDSM.16.M88.4 R16, [R183] ;  /* 0x00000000b710783b */ /* 0x000fe60000000200 */
[----:B------:R-:W-:Y:S01]  /*12870*/  @!P1 LEA.HI.X R6, R2, R224, R0, 0x5, P0 ;  /* 0x000000e002069211 */ /* 0x000fe200000f2c00 */
[----:B------:R-:W-:Y:S01]  /*12880*/  ULDC UR4, c[0x0][0x324] ;  /* 0x0000c90000047ab9 */ /* 0x000fe20000000800 */
[C---:B------:R-:W-:Y:S01]  /*12890*/  ISETP.GT.AND P0, PT, R197.reuse, R209, PT ;  /* 0x000000d1c500720c */ /* 0x040fe20003f04270 */
[----:B------:R-:W-:Y:S01]  /*128a0*/  ULOP3.LUT UR4, URZ, UR4, URZ, 0x33, !UPT ;  /* 0x000000043f047292 */ /* 0x000fe2000f8e333f */
[----:B------:R-:W1:Y:S05]  /*128b0*/  LDSM.16.M88.4 R8, [R178] ;  /* 0x00000000b208783b */ /* 0x000e6a0000000200 */
[----:B------:R-:W2:Y:S05]  /*128c0*/  LDSM.16.M88.4 R160, [R178+0x800] ;  /* 0x00080000b2a0783b */ /* 0x000eaa0000000200 */
[----:B------:R-:W-:Y:S01]  /*128d0*/  LDSM.16.M88.4 R164, [R184] ;  /* 0x00000000b8a4783b */ /* 0x000fe20000000200 */
[----:B------:R-:W-:Y:S04]  /*128e0*/  @P0 IADD3 R0, R197, -0x1, RZ ;  /* 0xffffffffc5000810 */ /* 0x000fe80007ffe0ff */
[----:B------:R-:W-:Y:S01]  /*128f0*/  @P0 SHF.R.S32.HI R2, RZ, 0x1f, R0 ;  /* 0x0000001fff020819 */ /* 0x000fe20000011400 */
[----:B------:R-:W3:Y:S04]  /*12900*/  LDSM.16.M88.4 R168, [R187] ;  /* 0x00000000bba8783b */ /* 0x000ee80000000200 */
[----:B------:R-:W-:Y:S01]  /*12910*/  @P0 IMAD R5, R2, c[0x0][0x1e0], RZ ;  /* 0x0000780002050a24 */ /* 0x000fe200078e02ff */
[----:B------:R-:W4:Y:S01]  /*12920*/  LDSM.16.M88.4 R172, [R189] ;  /* 0x00000000bdac783b */ /* 0x000f220000000200 */
[C---:B------:R-:W-:Y:S04]  /*12930*/  @P0 IMAD.WIDE.U32 R2, R0.reuse, c[0x0][0x1e0], RZ ;  /* 0x0000780000020a25 */ /* 0x040fe800078e00ff */
[----:B------:R-:W-:Y:S04]  /*12940*/  @P0 IMAD R0, R0, c[0x0][0x1e4], R5 ;  /* 0x0000790000000a24 */ /* 0x000fe800078e0205 */
[----:B------:R-:W-:Y:S01]  /*12950*/  @P0 IMAD.IADD R3, R3, 0x1, R0 ;  /* 0x0000000103030824 */ /* 0x000fe200078e0200 */
[C---:B------:R-:W-:Y:S04]  /*12960*/  @P0 LEA R0, P2, R2.reuse, R220, 0x5 ;  /* 0x000000dc02000211 */ /* 0x040fe800078428ff */
[----:B------:R-:W-:Y:S02]  /*12970*/  @P0 LEA.HI.X R5, R2, R219, R3, 0x5, P2 ;  /* 0x000000db02050211 */ /* 0x000fe400010f2c03 */
[C---:B------:R-:W-:Y:S04]  /*12980*/  @!P1 LEA R2, P2, R4.reuse, c[0x0][0x1f8], 0x1 ;  /* 0x00007e0004029a11 */ /* 0x040fe800078408ff */
[----:B------:R-:W-:Y:S02]  /*12990*/  @!P1 LEA.HI.X R3, R4, c[0x0][0x1fc], R6, 0x1, P2 ;  /* 0x00007f0004039a11 */ /* 0x000fe400010f0c06 */
[C---:B------:R-:W-:Y:S03]  /*129a0*/  @P0 LEA R198, P2, R0.reuse, c[0x0][0x1c8], 0x1 ;  /* 0x0000720000c60a11 */ /* 0x040fe600078408ff */
[----:B------:R-:W-:Y:S01]  /*129b0*/  @!PT LDS RZ, [RZ] ;  /* 0x00000000fffff984 */ /* 0x000fe20000000800 */
[----:B------:R-:W-:Y:S01]  /*129c0*/  @!PT LDS RZ, [RZ] ;  /* 0x00000000fffff984 */ /* 0x000fe20000000800 */
[----:B------:R-:W-:Y:S01]  /*129d0*/  @!PT LDS RZ, [RZ] ;  /* 0x00000000fffff984 */ /* 0x000fe20000000800 */
[----:B------:R5:W-:Y:S01]  /*129e0*/  @!P1 LDGSTS.E.BYPASS.LTC128B.128 [R196+0x8080], [R2.64], !P3 ;  /* 0x0808000002c49fae */ /* 0x000be2000d901d46 */
[----:B------:R-:W-:Y:S02]  /*129f0*/  @P0 LEA.HI.X R199, R0, c[0x0][0x1cc], R5, 0x1, P2 ;  /* 0x0000730000c70a11 */ /* 0x000fe400010f0c05 */
[C---:B-1----:R-:W-:Y:S02]  /*12a00*/  HMMA.16816.F32 R4, R16.reuse, R8, RZ ;  /* 0x000000081004723c */ /* 0x042fe400000018ff */
[----:B------:R5:W-:Y:S01]  /*12a10*/  @!P1 LDGSTS.E.BYPASS.LTC128B.128 [R196+0x9080], [R2.64+0x80], !P6 ;  /* 0x0908008002c49fae */ /* 0x000be2000f101d46 */
[----:B------:R-:W-:Y:S01]  /*12a20*/  ISETP.NE.AND P2, PT, R195, 0x1, PT ;  /* 0x00000001c300780c */ /* 0x000fe20003f45270 */
[----:B------:R-:W-:Y:S03]  /*12a30*/  IMAD.MOV.U32 R195, RZ, RZ, c[0x0][0x32c] ;  /* 0x0000cb00ffc37624 */ /* 0x000fe600078e00ff */
[----:B------:R5:W-:Y:S01]  /*12a40*/  @!P1 LDGSTS.E.BYPASS.LTC128B.128 [R196+0xa080], [R2.64+0x100], !P5 ;  /* 0x0a08010002c49fae */ /* 0x000be2000e901d46 */
[C---:B------:R-:W-:Y:S04]  /*12a50*/  HMMA.16816.F32 R8, R16.reuse, R10, RZ ;  /* 0x0000000a1008723c */ /* 0x040fe800000018ff */
[----:B------:R5:W-:Y:S04]  /*12a60*/  @!P1 LDGSTS.E.BYPASS.LTC128B.128 [R196+0xb080], [R2.64+0x180], !P4 ;  /* 0x0b08018002c49fae */ /* 0x000be8000e101d46 */
[C---:B--2---:R-:W-:Y:S01]  /*12a70*/  HMMA.16816.F32 R12, R16.reuse, R160, RZ ;  /* 0x000000a0100c723c */ /* 0x044fe200000018ff */
[----:B------:R-:W0:Y:S07]  /*12a80*/  LDGDEPBAR ;  /* 0x00000000000079af */ /* 0x000e2e0000000000 */
[----:B------:R-:W-:Y:S01]  /*12a90*/  HMMA.16816.F32 R16, R16, R162, RZ ;  /* 0x000000a21010723c */ /* 0x000fe200000018ff */
[----:B------:R-:W-:Y:S07]  /*12aa0*/  LDSM.16.M88.4 R160, [R186] ;  /* 0x00000000baa0783b */ /* 0x000fee0000000200 */
[C---:B---3--:R-:W-:Y:S08]  /*12ab0*/  HMMA.16816.F32 R4, R164.reuse, R168, R4 ;  /* 0x000000a8a404723c */ /* 0x048ff00000001804 */
[C---:B------:R-:W-:Y:S01]  /*12ac0*/  HMMA.16816.F32 R8, R164.reuse, R170, R8 ;  /* 0x000000aaa408723c */ /* 0x040fe20000001808 */
[----:B------:R-:W1:Y:S07]  /*12ad0*/  LDSM.16.M88.4 R168, [R177] ;  /* 0x00000000b1a8783b */ /* 0x000e6e0000000200 */
[C---:B----4-:R-:W-:Y:S08]  /*12ae0*/  HMMA.16816.F32 R12, R164.reuse, R172, R12 ;  /* 0x000000aca40c723c */ /* 0x050ff0000000180c */
[----:B------:R-:W-:Y:S01]  /*12af0*/  HMMA.16816.F32 R16, R164, R174, R16 ;  /* 0x000000aea410723c */ /* 0x000fe20000001810 */
[----:B------:R-:W2:Y:S05]  /*12b00*/  LDSM.16.M88.4 R164, [R177+0x800] ;  /* 0x00080000b1a4783b */ /* 0x000eaa0000000200 */
[----:B------:R-:W-:Y:S02]  /*12b10*/  LDSM.16.M88.4 R172, [R176+-0x3000] ;  /* 0xffd00000b0ac783b */ /* 0x000fe40000000200 */
[C---:B-1----:R-:W-:Y:S08]  /*12b20*/  HMMA.16816.F32 R4, R160.reuse, R168, R4 ;  /* 0x000000a8a004723c */ /* 0x042ff00000001804 */
[C---:B------:R-:W-:Y:S01]  /*12b30*/  HMMA.16816.F32 R8, R160.reuse, R170, R8 ;  /* 0x000000aaa008723c */ /* 0x040fe20000001808 */
[----:B------:R-:W1:Y:S07]  /*12b40*/  LDSM.16.M88.4 R168, [R185] ;  /* 0x00000000b9a8783b */ /* 0x000e6e0000000200 */
[C---:B--2---:R-:W-:Y:S08]  /*12b50*/  HMMA.16816.F32 R12, R160.reuse, R164, R12 ;  /* 0x000000a4a00c723c */ /* 0x044ff0000000180c */
[----:B------:R-:W-:Y:S01]  /*12b60*/  HMMA.16816.F32 R16, R160, R166, R16 ;  /* 0x000000a6a010723c */ /* 0x000fe20000001810 */
[----:B------:R-:W2:Y:S05]  /*12b70*/  LDSM.16.M88.4 R160, [R176+-0x2800] ;  /* 0xffd80000b0a0783b */ /* 0x000eaa0000000200 */
[----:B------:R-:W-:Y:S02]  /*12b80*/  LDSM.16.M88.4 R164, [R183+0x4000] ;  /* 0x00400000b7a4783b */ /* 0x000fe40000000200 */
[C---:B-1----:R-:W-:Y:S08]  /*12b90*/  HMMA.16816.F32 R4, R168.reuse, R172, R4 ;  /* 0x000000aca804723c */ /* 0x042ff00000001804 */
[C---:B------:R-:W-:Y:S01]  /*12ba0*/  HMMA.16816.F32 R8, R168.reuse, R174, R8 ;  /* 0x000000aea808723c */ /* 0x040fe20000001808 */
[----:B------:R-:W1:Y:S07]  /*12bb0*/  LDSM.16.M88.4 R172, [R178+0x1000] ;  /* 0x00100000b2ac783b */ /* 0x000e6e0000000200 */
[C---:B--2---:R-:W-:Y:S08]  /*12bc0*/  HMMA.16816.F32 R12, R168.reuse, R160, R12 ;  /* 0x000000a0a80c723c */ /* 0x044ff0000000180c */
[----:B------:R-:W-:Y:S01]  /*12bd0*/  HMMA.16816.F32 R16, R168, R162, R16 ;  /* 0x000000a2a810723c */ /* 0x000fe20000001810 */
[----:B------:R-:W2:Y:S05]  /*12be0*/  LDSM.16.M88.4 R160, [R178+0x1800] ;  /* 0x00180000b2a0783b */ /* 0x000eaa0000000200 */
[----:B------:R-:W-:Y:S02]  /*12bf0*/  LDSM.16.M88.4 R168, [R184+0x4000] ;  /* 0x00400000b8a8783b */ /* 0x000fe40000000200 */
[C---:B-1----:R-:W-:Y:S08]  /*12c00*/  HMMA.16816.F32 R4, R164.reuse, R172, R4 ;  /* 0x000000aca404723c */ /* 0x042ff00000001804 */
[C---:B------:R-:W-:Y:S01]  /*12c10*/  HMMA.16816.F32 R8, R164.reuse, R174, R8 ;  /* 0x000000aea408723c */ /* 0x040fe20000001808 */
[----:B------:R-:W1:Y:S07]  /*12c20*/  LDSM.16.M88.4 R172, [R191] ;  /* 0x00000000bfac783b */ /* 0x000e6e0000000200 */
[C---:B--2---:R-:W-:Y:S08]  /*12c30*/  HMMA.16816.F32 R12, R164.reuse, R160, R12 ;  /* 0x000000a0a40c723c */ /* 0x044ff0000000180c */
[----:B------:R-:W-:Y:S01]  /*12c40*/  HMMA.16816.F32 R16, R164, R162, R16 ;  /* 0x000000a2a410723c */ /* 0x000fe20000001810 */
[----:B------:R-:W2:Y:S05]  /*12c50*/  LDSM.16.M88.4 R160, [R190] ;  /* 0x00000000bea0783b */ /* 0x000eaa0000000200 */
        /* <DEDUP_REMOVED lines=10> */
[----:B------:R-:W1:Y:S07]  /*12d00*/  LDSM.16.M88.4 R172, [R176+-0x2000] ;  /* 0xffe00000b0ac783b */ /* 0x000e6e0000000200 */
        /* <DEDUP_REMOVED lines=58> */
[----:B------:R-:W2:Y:S01]  /*130b0*/  LDSM.16.M88.4 R160, [R176+0x800] ;  /* 0x00080000b0a0783b */ /* 0x000ea20000000200 */
[----:B------:R-:W-:Y:S04]  /*130c0*/  DEPBAR.LE SB0, 0x0 ;  /* 0x000080000000791a */ /* 0x000fe80000000000 */
[----:B------:R-:W-:Y:S02]  /*130d0*/  BAR.SYNC.DEFER_BLOCKING 0x0 ;  /* 0x0000000000007b1d */ /* 0x000fe40000010000 */
[C---:B-1----:R-:W-:Y:S08]  /*130e0*/  HMMA.16816.F32 R4, R168.reuse, R172, R4 ;  /* 0x000000aca804723c */ /* 0x042ff00000001804 */
[C---:B------:R-:W-:Y:S08]  /*130f0*/  HMMA.16816.F32 R8, R168.reuse, R174, R8 ;  /* 0x000000aea808723c */ /* 0x040ff00000001808 */
[C---:B--2---:R-:W-:Y:S08]  /*13100*/  HMMA.16816.F32 R12, R168.reuse, R160, R12 ;  /* 0x000000a0a80c723c */ /* 0x044ff0000000180c */
[----:B------:R-:W-:Y:S01]  /*13110*/  FMUL.FTZ R0, R4, c[0x0][0x320] ;  /* 0x0000c80004007a20 */ /* 0x000fe20000410000 */
[----:B------:R-:W-:Y:S03]  /*13120*/  HMMA.16816.F32 R16, R168, R162, R16 ;  /* 0x000000a2a810723c */ /* 0x000fe60000001810 */
[----:B------:R1:W2:Y:S01]  /*13130*/  MUFU.TANH R165, R0 ;  /* 0x0000000000a57308 */ /* 0x0002a20000002400 */
[----:B------:R-:W-:Y:S01]  /*13140*/  @!PT LDS RZ, [RZ] ;  /* 0x00000000fffff984 */ /* 0x000fe20000000800 */
[----:B------:R-:W-:Y:S01]  /*13150*/  @!PT LDS RZ, [RZ] ;  /* 0x00000000fffff984 */ /* 0x000fe20000000800 */
[----:B------:R-:W-:Y:S01]  /*13160*/  @!PT LDS RZ, [RZ] ;  /* 0x00000000fffff984 */ /* 0x000fe20000000800 */
[----:B------:R3:W-:Y:S01]  /*13170*/  @P0 LDGSTS.E.BYPASS.LTC128B.128 [R196+0xc080], [R198.64], !P3 ;  /* 0x0c080000c6c40fae */ /* 0x0007e2000d901d46 */
[----:B------:R-:W-:Y:S04]  /*13180*/  IMAD.IADD R4, R226, 0x1, R225 ;  /* 0x00000001e2047824 */ /* 0x000fe800078e02e1 */
[----:B------:R3:W-:Y:S05]  /*13190*/  @P0 LDGSTS.E.BYPASS.LTC128B.128 [R196+0xd080], [R198.64+0x80], !P6 ;  /* 0x0d080080c6c40fae */ /* 0x0007ea000f101d46 */
[----:B------:R3:W-:Y:S05]  /*131a0*/  @P0 LDGSTS.E.BYPASS.LTC128B.128 [R196+0xe080], [R198.64+0x100], !P5 ;  /* 0x0e080100c6c40fae */ /* 0x0007ea000e901d46 */
[----:B------:R3:W-:Y:S05]  /*131b0*/  @P0 LDGSTS.E.BYPASS.LTC128B.128 [R196+0xf080], [R198.64+0x180], !P4 ;  /* 0x0f080180c6c40fae */ /* 0x0007ea000e101d46 */
[----:B------:R-:W0:Y:S01]  /*131c0*/  LDGDEPBAR ;  /* 0x00000000000079af */ /* 0x000e220000000000 */
[----:B-----5:R-:W-:Y:S02]  /*131d0*/  FMUL.FTZ R2, R17, c[0x0][0x320] ;  /* 0x0000c80011027a20 */ /* 0x020fe40000410000 */
[----:B-1----:R-:W-:Y:S01]  /*131e0*/  FMUL.FTZ R0, R5, c[0x0][0x320] ;  /* 0x0000c80005007a20 */ /* 0x002fe20000410000 */
[----:B------:R-:W-:Y:S03]  /*131f0*/  SHF.L.U32 R5, R197, 0x5, RZ ;  /* 0x00000005c5057819 */ /* 0x000fe600000006ff */
[----:B------:R1:W4:Y:S02]  /*13200*/  MUFU.TANH R164, R0 ;  /* 0x0000000000a47308 */ /* 0x0003240000002400 */
        /* <DEDUP_REMOVED lines=13> */
[----:B------:R1:W1:Y:S10]  /*132e0*/  MUFU.TANH R12, R2 ;  /* 0x00000002000c7308 */ /* 0x0002740000002400 */
[----:B------:R5:W2:Y:S01]  /*132f0*/  MUFU.TANH R135, R0 ;  /* 0x0000000000877308 */ /* 0x000aa20000002400 */
[----:B-1----:R-:W-:Y:S02]  /*13300*/  FMUL.FTZ R2, R19, c[0x0][0x320] ;  /* 0x0000c80013027a20 */ /* 0x002fe40000410000 */
[----:B-----5:R-:W-:Y:S07]  /*13310*/  FMUL.FTZ R0, R13, c[0x0][0x320] ;  /* 0x0000c8000d007a20 */ /* 0x020fee0000410000 */
[----:B------:R1:W1:Y:S02]  /*13320*/  MUFU.TANH R132, R0 ;  /* 0x0000000000847308 */ /* 0x0002640000002400 */
[----:B-1----:R-:W-:Y:S08]  /*13330*/  FMUL.FTZ R0, R14, c[0x0][0x320] ;  /* 0x0000c8000e007a20 */ /* 0x002ff00000410000 */
[----:B------:R1:W1:Y:S02]  /*13340*/  MUFU.TANH R139, R0 ;  /* 0x00000000008b7308 */ /* 0x0002640000002400 */
[----:B-1----:R-:W-:Y:S08]  /*13350*/  FMUL.FTZ R0, R15, c[0x0][0x320] ;  /* 0x0000c8000f007a20 */ /* 0x002ff00000410000 */
[----:B------:R1:W1:Y:S02]  /*13360*/  MUFU.TANH R15, R0 ;  /* 0x00000000000f7308 */ /* 0x0002640000002400 */
[----:B-1----:R-:W-:Y:S08]  /*13370*/  FMUL.FTZ R0, R16, c[0x0][0x320] ;  /* 0x0000c80010007a20 */ /* 0x002ff00000410000 */
[----:B------:R-:W1:Y:S10]  /*13380*/  MUFU.TANH R16, R2 ;  /* 0x0000000200107308 */ /* 0x000e740000002400 */
[----:B------:R5:W1:Y:S02]  /*13390*/  MUFU.TANH R13, R0 ;  /* 0x00000000000d7308 */ /* 0x000a640000002400 */
[----:B-----5:R-:W-:Y:S05]  /*133a0*/  @P2 IMAD.HI.U32 R0, R4, c[0x0][0x2c8], RZ ;  /* 0x0000b20004002a27 */ /* 0x020fea00078e00ff */
[----:B------:R-:W-:Y:S01]  /*133b0*/  @P2 SHF.R.U32.HI R4, RZ, c[0x0][0x2cc], R0 ;  /* 0x0000b300ff042a19 */ /* 0x000fe20000011600 */
[----:B------:R-:W-:Y:S01]  /*133c0*/  FMUL.FTZ R0, R18, c[0x0][0x320] ;  /* 0x0000c80012007a20 */ /* 0x000fe20000410000 */
[----:B------:R-:W-:Y:S03]  /*133d0*/  ISETP.GE.AND P2, PT, R195, 0x1, PT ;  /* 0x00000001c300780c */ /* 0x000fe60003f46270 */
[----:B------:R5:W1:Y:S01]  /*133e0*/  MUFU.TANH R14, R0 ;  /* 0x00000000000e7308 */ /* 0x000a620000002400 */
[----:B------:R-:W1:Y:S01]  /*133f0*/  SHFL.IDX PT, R3, R4, RZ, 0x1c1f ;  /* 0x001c1fff04037589 */ /* 0x000e6200000e0000 */
[----:B-----5:R-:W-:Y:S04]  /*13400*/  IADD3 R0, -R210, 0x1, -R5 ;  /* 0x00000001d2007810 */ /* 0x020fe80007ffe905 */
[----:B------:R-:W-:Y:S04]  /*13410*/  IADD3 R0, -R213, R0, R212 ;  /* 0x00000000d5007210 */ /* 0x000fe80007ffe1d4 */
[C---:B------:R-:W-:Y:S02]  /*13420*/  IADD3 R7, R0.reuse, c[0x0][0x328], RZ ;  /* 0x0000ca0000077a10 */ /* 0x040fe40007ffe0ff */
[----:B------:R-:W-:Y:S02]  /*13430*/  IADD3 R6, R0, UR4, RZ ;  /* 0x0000000400067c10 */ /* 0x000fe4000fffe0ff */
[-C--:B-1----:R-:W-:Y:S02]  /*13440*/  IADD3 R2, R7, R3.reuse, RZ ;  /* 0x0000000307027210 */ /* 0x082fe40007ffe0ff */
[----:B------:R-:W-:Y:S01]  /*13450*/  IADD3 R0, R6, R3, RZ ;  /* 0x0000000306007210 */ /* 0x000fe20007ffe0ff */
[----:B------:R-:W-:-:S05]  /*13460*/  @!P2 BRA `(.L_x_702) ;  /* 0x000001800000a947 */ /* 0x000fca0003800000 */
[----:B--234-:R-:W-:Y:S01]  /*13470*/  IADD3 R3, -R213, R212, R3 ;  /* 0x000000d4d5037210 */ /* 0x01cfe20007ffe103 */
        /* <DEDUP_REMOVED lines=12> */
.L_x_704:
[----:B------:R-:W-:Y:S04]  /*13540*/  MOV R8, c[0x0][0x32c] ;  /* 0x0000cb0000087a02 */ /* 0x000fe80000000f00 */
[----:B------:R-:W-:Y:S11]  /*13550*/  ISETP.NE.AND P0, PT, R8, 0x1, PT ;  /* 0x000000010800780c */ /* 0x000ff60003f05270 */
[----:B------:R-:W-:Y:S02]  /*13560*/  @!UPT UIADD3 URZ, URZ, URZ, URZ ;  /* 0x0000003f3f3ff290 */ /* 0x000fe4000fffe03f */
[----:B------:R-:W-:Y:S05]  /*13570*/  @P0 IMAD.HI.U32 R8, R3, c[0x0][0x330], RZ ;  /* 0x0000cc0003080a27 */ /* 0x000fea00078e00ff */
[----:B------:R-:W-:Y:S02]  /*13580*/  @P0 SHF.R.U32.HI R3, RZ, c[0x0][0x334], R8 ;  /* 0x0000cd00ff030a19 */ /* 0x000fe40000011608 */
.L_x_705:
[----:B------:R-:W-:Y:S05]  /*13590*/  BSYNC B0 ;  /* 0x0000000000007941 */ /* 0x000fea0003800000 */
.L_x_703:
[----:B------:R-:W-:Y:S04]  /*135a0*/  IMAD R3, R3, c[0x0][0x32c], -R5 ;  /* 0x0000cb0003037a24 */ /* 0x000fe800078e0a05 */
[----:B------:R-:W-:Y:S05]  /*135b0*/  IMAD.IADD R3, R3, 0x1, -R210 ;  /* 0x0000000103037824 */ /* 0x000fea00078e0ad2 */
[----:B------:R-:W-:Y:S02]  /*135c0*/  IADD3 R8, R3, c[0x0][0x32c], RZ ;  /* 0x0000cb0003087a10 */ /* 0x000fe40007ffe0ff */
[----:B------:R-:W-:Y:S02]  /*135d0*/  IMNMX R0, R0, R3, !PT ;  /* 0x0000000300007217 */ /* 0x000fe40007800200 */
[----:B------:R-:W-:Y:S02]  /*135e0*/  IMNMX R2, R2, R8, PT ;  /* 0x0000000802027217 */ /* 0x000fe40003800200 */
.L_x_702:
[----:B--234-:R-:W-:Y:S01]  /*135f0*/  ISETP.GT.AND P1, PT, R197, -0x1, PT ;  /* 0xffffffffc500780c */ /* 0x01cfe20003f24270 */
[----:B------:R-:W1:Y:S03]  /*13600*/  SHFL.IDX PT, R3, R4, 0x1, 0x1c1f ;  /* 0x003c1f0004037f89 */ /* 0x000e6600000e0000 */
[----:B------:R-:W-:Y:S04]  /*13610*/  ISETP.GT.AND P0, PT, R0, RZ, P1 ;  /* 0x000000ff0000720c */ /* 0x000fe80000f04270 */
[----:B------:R-:W-:Y:S04]  /*13620*/  ISETP.LT.OR P0, PT, R2, 0x1, P0 ;  /* 0x000000010200780c */ /* 0x000fe80000701670 */
[----:B------:R-:W-:Y:S02]  /*13630*/  FSEL R8, R165, -INF , !P0 ;  /* 0xff800000a5087808 */ /* 0x000fe40004000000 */
[----:B------:R-:W-:Y:S04]  /*13640*/  ISETP.GT.AND P0, PT, R0, 0x1, P1 ;  /* 0x000000010000780c */ /* 0x000fe80000f04270 */
        /* <DEDUP_REMOVED lines=17> */
[----:B------:R-:W-:Y:S01]  /*13760*/  ISETP.GT.AND P0, PT, R0, 0x19, P1 ;  /* 0x000000190000780c */ /* 0x000fe20000f04270 */
[--C-:B-1----:R-:W-:Y:S03]  /*13770*/  IMAD.IADD R0, R6, 0x1, R3.reuse ;  /* 0x0000000106007824 */ /* 0x102fe600078e0203 */
[----:B------:R-:W-:Y:S01]  /*13780*/  ISETP.LT.OR P0, PT, R2, 0x1a, P0 ;  /* 0x0000001a0200780c */ /* 0x000fe20000701670 */
[----:B------:R-:W-:Y:S03]  /*13790*/  IMAD.IADD R2, R7, 0x1, R3 ;  /* 0x0000000107027824 */ /* 0x000fe600078e0203 */
[----:B------:R-:W-:Y:S01]  /*137a0*/  FSEL R174, R12, -INF , !P0 ;  /* 0xff8000000cae7808 */ /* 0x000fe20004000000 */
        /* <DEDUP_REMOVED lines=14> */
.L_x_708:
[----:B------:R-:W-:Y:S04]  /*13890*/  MOV R4, c[0x0][0x32c] ;  /* 0x0000cb0000047a02 */ /* 0x000fe80000000f00 */
[----:B------:R-:W-:Y:S11]  /*138a0*/  ISETP.NE.AND P0, PT, R4, 0x1, PT ;  /* 0x000000010400780c */ /* 0x000ff60003f05270 */
[----:B------:R-:W-:Y:S02]  /*138b0*/  @!UPT UIADD3 URZ, URZ, URZ, URZ ;  /* 0x0000003f3f3ff290 */ /* 0x000fe4000fffe03f */
[----:B------:R-:W-:Y:S05]  /*138c0*/  @P0 IMAD.HI.U32 R4, R3, c[0x0][0x330], RZ ;  /* 0x0000cc0003040a27 */ /* 0x000fea00078e00ff */
[----:B------:R-:W-:Y:S02]  /*138d0*/  @P0 SHF.R.U32.HI R3, RZ, c[0x0][0x334], R4 ;  /* 0x0000cd00ff030a19 */ /* 0x000fe40000011604 */
.L_x_709:
[----:B------:R-:W-:Y:S05]  /*138e0*/  BSYNC B0 ;  /* 0x0000000000007941 */ /* 0x000fea0003800000 */
.L_x_707:
[----:B------:R-:W-:Y:S04]  /*138f0*/  IMAD R5, R3, c[0x0][0x32c], -R5 ;  /* 0x0000cb0003057a24 */ /* 0x000fe800078e0a05 */
[----:B------:R-:W-:Y:S05]  /*13900*/  IMAD.IADD R3, R5, 0x1, -R210 ;  /* 0x0000000105037824 */ /* 0x000fea00078e0ad2 */
[----:B------:R-:W-:Y:S02]  /*13910*/  IADD3 R4, R3, c[0x0][0x32c], RZ ;  /* 0x0000cb0003047a10 */ /* 0x000fe40007ffe0ff */
[----:B------:R-:W-:Y:S02]  /*13920*/  IMNMX R0, R0, R3, !PT ;  /* 0x0000000300007217 */ /* 0x000fe40007800200 */
[----:B------:R-:W-:Y:S02]  /*13930*/  IMNMX R2, R2, R4, PT ;  /* 0x0000000402027217 */ /* 0x000fe40003800200 */
.L_x_706:
[----:B------:R-:W-:Y:S02]  /*13940*/  FMNMX.FTZ R3, R8, R133, !PT ;  /* 0x0000008508037209 */ /* 0x000fe40007810000 */
[----:B------:R-:W-:Y:S02]  /*13950*/  ISETP.GT.AND P0, PT, R0, RZ, P1 ;  /* 0x000000ff0000720c */ /* 0x000fe40000f04270 */
[----:B------:R-:W-:Y:S02]  /*13960*/  FMNMX.FTZ R3, R10, R3, !PT ;  /* 0x000000030a037209 */ /* 0x000fe40007810000 */
[----:B------:R-:W-:Y:S02]  /*13970*/  ISETP.LT.OR P0, PT, R2, 0x1, P0 ;  /* 0x000000010200780c */ /* 0x000fe40000701670 */
[----:B------:R-:W-:Y:S02]  /*13980*/  FMNMX.FTZ R3, R9, R3, !PT ;  /* 0x0000000309037209 */ /* 0x000fe40007810000 */
[----:B------:R-:W-:Y:S02]  /*13990*/  FSEL R4, R173, -INF , !P0 ;  /* 0xff800000ad047808 */ /* 0x000fe40004000000 */
[----:B------:R-:W-:Y:S02]  /*139a0*/  ISETP.GT.AND P0, PT, R0, 0x1, P1 ;  /* 0x000000010000780c */ /* 0x000fe40000f04270 */
        /* <DEDUP_REMOVED lines=9> */
[----:B------:R-:W-:Y:S02]  /*13a40*/  FMNMX.FTZ R3, R174, R3, !PT ;  /* 0x00000003ae037209 */ /* 0x000fe40007810000 */
[----:B------:R-:W-:Y:S02]  /*13a50*/  ISETP.GT.AND P0, PT, R0, 0x9, P1 ;  /* 0x000000090000780c */ /* 0x000fe40000f04270 */
[----:B------:R-:W-:Y:S01]  /*13a60*/  FMNMX.FTZ R12, R4, R134, !PT ;  /* 0x00000086040c7209 */ /* 0x000fe20007810000 */
[----:B------:R-:W1:Y:S01]  /*13a70*/  SHFL.BFLY PT, R13, R3, 0x2, 0x1f ;  /* 0x0c401f00030d7f89 */ /* 0x000e6200000e0000 */
[----:B------:R-:W-:Y:S02]  /*13a80*/  ISETP.LT.OR P0, PT, R2, 0xa, P0 ;  /* 0x0000000a0200780c */ /* 0x000fe40000701670 */
[----:B------:R-:W-:Y:S02]  /*13a90*/  FMNMX.FTZ R12, R6, R12, !PT ;  /* 0x0000000c060c7209 */ /* 0x000fe40007810000 */
[----:B------:R-:W-:Y:S02]  /*13aa0*/  FSEL R7, R166, -INF , !P0 ;  /* 0xff800000a6077808 */ /* 0x000fe40004000000 */
[----:B------:R-:W-:Y:S01]  /*13ab0*/  ISETP.GT.AND P0, PT, R0, 0x10, P1 ;  /* 0x000000100000780c */ /* 0x000fe20000f04270 */
[----:B------:R-:W-:Y:S01]  /*13ac0*/  LDSM.16.MT88.4 R164, [R180] ;  /* 0x00000000b4a4783b */ /* 0x000fe20000004200 */
[----:B------:R-:W-:Y:S02]  /*13ad0*/  FMNMX.FTZ R12, R5, R12, !PT ;  /* 0x0000000c050c7209 */ /* 0x000fe40007810000 */
[----:B------:R-:W-:Y:S02]  /*13ae0*/  ISETP.LT.OR P0, PT, R2, 0x11, P0 ;  /* 0x000000110200780c */ /* 0x000fe40000701670 */
[----:B------:R-:W-:Y:S02]  /*13af0*/  FMNMX.FTZ R12, R7, R12, !PT ;  /* 0x0000000c070c7209 */ /* 0x000fe40007810000 */
[----:B------:R-:W-:Y:S02]  /*13b00*/  FSEL R171, R139, -INF , !P0 ;  /* 0xff8000008bab7808 */ /* 0x000fe40004000000 */
[----:B------:R-:W-:Y:S04]  /*13b10*/  ISETP.GT.AND P0, PT, R0, 0x11, P1 ;  /* 0x000000110000780c */ /* 0x000fe80000f04270 */
[----:B------:R-:W-:Y:S04]  /*13b20*/  ISETP.LT.OR P0, PT, R2, 0x12, P0 ;  /* 0x000000120200780c */ /* 0x000fe80000701670 */
[----:B------:R-:W-:Y:S02]  /*13b30*/  FSEL R172, R15, -INF , !P0 ;  /* 0xff8000000fac7808 */ /* 0x000fe40004000000 */
[----:B------:R-:W-:Y:S04]  /*13b40*/  ISETP.GT.AND P0, PT, R0, 0x18, P1 ;  /* 0x000000180000780c */ /* 0x000fe80000f04270 */
[----:B------:R-:W-:Y:S04]  /*13b50*/  ISETP.LT.OR P0, PT, R2, 0x19, P0 ;  /* 0x000000190200780c */ /* 0x000fe80000701670 */
[----:B------:R-:W-:Y:S02]  /*13b60*/  FSEL R173, R14, -INF , !P0 ;  /* 0xff8000000ead7808 */ /* 0x000fe40004000000 */
[----:B------:R-:W-:Y:S02]  /*13b70*/  ISETP.GT.AND P0, PT, R0, 0x19, P1 ;  /* 0x000000190000780c */ /* 0x000fe40000f04270 */
[----:B------:R-:W-:Y:S02]  /*13b80*/  FMNMX.FTZ R0, R171, R12, !PT ;  /* 0x0000000cab007209 */ /* 0x000fe40007810000 */
[----:B------:R-:W-:Y:S02]  /*13b90*/  ISETP.LT.OR P0, PT, R2, 0x1a, P0 ;  /* 0x0000001a0200780c */ /* 0x000fe40000701670 */
[----:B------:R-:W-:Y:S02]  /*13ba0*/  FMNMX.FTZ R0, R172, R0, !PT ;  /* 0x00000000ac007209 */ /* 0x000fe40007810000 */
[----:B------:R-:W-:Y:S02]  /*13bb0*/  FSEL R135, R16, -INF , !P0 ;  /* 0xff80000010877808 */ /* 0x000fe40004000000 */
[----:B------:R-:W-:Y:S02]  /*13bc0*/  FMNMX.FTZ R0, R173, R0, !PT ;  /* 0x00000000ad007209 */ /* 0x000fe40007810000 */
[----:B-1----:R-:W-:Y:S02]  /*13bd0*/  FMNMX.FTZ R3, R3, R13, !PT ;  /* 0x0000000d03037209 */ /* 0x002fe40007810000 */
[----:B------:R-:W-:Y:S03]  /*13be0*/  FMNMX.FTZ R0, R135, R0, !PT ;  /* 0x0000000087007209 */ /* 0x000fe60007810000 */
[----:B------:R-:W1:Y:S08]  /*13bf0*/  SHFL.BFLY PT, R12, R3, 0x1, 0x1f ;  /* 0x0c201f00030c7f89 */ /* 0x000e7000000e0000 */
[----:B------:R-:W2:Y:S01]  /*13c00*/  SHFL.BFLY PT, R2, R0, 0x2, 0x1f ;  /* 0x0c401f0000027f89 */ /* 0x000ea200000e0000 */
[----:B-1----:R-:W-:Y:S07]  /*13c10*/  FMNMX.FTZ R132, R3, R12, !PT ;  /* 0x0000000c03847209 */ /* 0x002fee0007810000 */
[----:B------:R-:W-:Y:S01]  /*13c20*/  LDSM.16.MT88.4 R12, [R179] ;  /* 0x00000000b30c783b */ /* 0x000fe20000004200 */
[C---:B------:R-:W-:Y:S01]  /*13c30*/  FSETP.NEU.FTZ.AND P0, PT, R132.reuse, -INF , PT ;  /* 0xff8000008400780b */ /* 0x040fe20003f1d000 */
[----:B------:R-:W-:Y:S01]  /*13c40*/  FMUL.FTZ R3, R132, c[0x0][0x2d0] ;  /* 0x0000b40084037a20 */ /* 0x000fe20000410000 */
[----:B--2---:R-:W-:Y:S04]  /*13c50*/  FMNMX.FTZ R2, R0, R2, !PT ;  /* 0x0000000200027209 */ /* 0x004fe80007810000 */
[----:B------:R-:W-:Y:S02]  /*13c60*/  FSEL R139, R3, RZ, P0 ;  /* 0x000000ff038b7208 */ /* 0x000fe40000000000 */
[----:B------:R-:W1:Y:S03]  /*13c70*/  SHFL.BFLY PT, R3, R2, 0x1, 0x1f ;  /* 0x0c201f0002037f89 */ /* 0x000e6600000e0000 */
[--C-:B------:R-:W-:Y:S02]  /*13c80*/  FFMA.FTZ R0, R8, c[0x0][0x2d0], -R139.reuse ;  /* 0x0000b40008007a23 */ /* 0x100fe4000001088b */
[--C-:B------:R-:W-:Y:S02]  /*13c90*/  FFMA.FTZ R11, R11, c[0x0][0x2d0], -R139.reuse ;  /* 0x0000b4000b0b7a23 */ /* 0x100fe4000001088b */
[----:B------:R2:W-:Y:S10]  /*13ca0*/  MUFU.EX2 R205, R0 ;  /* 0x0000000000cd7308 */ /* 0x0005f40000000800 */
[----:B------:R-:W-:Y:S01]  /*13cb0*/  MUFU.EX2 R202, R11 ;  /* 0x0000000b00ca7308 */ /* 0x000fe20000000800 */
[----:B-1----:R-:W-:Y:S05]  /*13cc0*/  FMNMX.FTZ R3, R2, R3, !PT ;  /* 0x0000000302037209 */ /* 0x002fea0007810000 */
[----:B------:R-:W-:Y:S02]  /*13cd0*/  FMUL.FTZ R8, R3, c[0x0][0x2d0] ;  /* 0x0000b40003087a20 */ /* 0x000fe40000410000 */
[--C-:B--2---:R-:W-:Y:S04]  /*13ce0*/  FFMA.FTZ R0, R10, c[0x0][0x2d0], -R139.reuse ;  /* 0x0000b4000a007a23 */ /* 0x104fe8000001088b */
[----:B------:R1:W2:Y:S02]  /*13cf0*/  MUFU.EX2 R204, R0 ;  /* 0x0000000000cc7308 */ /* 0x0002a40000000800 */
[----:B-1----:R-:W-:Y:S01]  /*13d00*/  FFMA.FTZ R0, R9, c[0x0][0x2d0], -R139 ;  /* 0x0000b40009007a23 */ /* 0x002fe2000001088b */
[----:B--2---:R-:W-:Y:S07]  /*13d10*/  F2FP.PACK_AB R160, R204, R205 ;  /* 0x000000cdcca0723e */ /* 0x004fee00000000ff */
[----:B------:R1:W2:Y:S02]  /*13d20*/  MUFU.EX2 R203, R0 ;  /* 0x0000000000cb7308 */ /* 0x0002a40000000800 */
[----:B-1----:R-:W-:Y:S02]  /*13d30*/  FSEL R0, R132, RZ, P0 ;  /* 0x000000ff84007208 */ /* 0x002fe40000000000 */
[----:B------:R-:W-:Y:S02]  /*13d40*/  FSETP.NEU.FTZ.AND P0, PT, R3, -INF , PT ;  /* 0xff8000000300780b */ /* 0x000fe40003f1d000 */
[----:B--2---:R-:W-:Y:S01]  /*13d50*/  F2FP.PACK_AB R162, R202, R203 ;  /* 0x000000cbcaa2723e */ /* 0x004fe200000000ff */
[----:B------:R-:W-:Y:S01]  /*13d60*/  FADD.FTZ R0, -R0, R133 ;  /* 0x0000008500007221 */ /* 0x000fe20000010100 */
[----:B------:R-:W-:Y:S03]  /*13d70*/  FSEL R133, R8, RZ, P0 ;  /* 0x000000ff08857208 */ /* 0x000fe60000000000 */
[----:B------:R-:W-:Y:S02]  /*13d80*/  FMUL.FTZ R0, R0, c[0x0][0x2d0] ;  /* 0x0000b40000007a20 */ /* 0x000fe40000410000 */
[--C-:B------:R-:W-:Y:S02]  /*13d90*/  FFMA.FTZ R4, R4, c[0x0][0x2d0], -R133.reuse ;  /* 0x0000b40004047a23 */ /* 0x100fe40000010885 */
[----:B------:R1:W2:Y:S01]  /*13da0*/  MUFU.EX2 R2, R0 ;  /* 0x0000000000027308 */ /* 0x0002a20000000800 */
[--C-:B------:R-:W-:Y:S09]  /*13db0*/  FFMA.FTZ R7, R7, c[0x0][0x2d0], -R133.reuse ;  /* 0x0000b40007077a23 */ /* 0x100ff20000010885 */
[----:B------:R3:W-:Y:S10]  /*13dc0*/  MUFU.EX2 R199, R4 ;  /* 0x0000000400c77308 */ /* 0x0007f40000000800 */
[----:B------:R-:W-:Y:S01]  /*13dd0*/  MUFU.EX2 R175, R7 ;  /* 0x0000000700af7308 */ /* 0x000fe20000000800 */
[--C-:B-1----:R-:W-:Y:S02]  /*13de0*/  FFMA.FTZ R0, R6, c[0x0][0x2d0], -R133.reuse ;  /* 0x0000b40006007a23 */ /* 0x102fe40000010885 */
[C---:B--2---:R-:W-:Y:S02]  /*13df0*/  FMUL.FTZ R8, R2.reuse, R144 ;  /* 0x0000009002087220 */ /* 0x044fe40000410000 */
[C---:B------:R-:W-:Y:S05]  /*13e00*/  FMUL.FTZ R9, R2.reuse, R145 ;  /* 0x0000009102097220 */ /* 0x040fea0000410000 */
[----:B------:R-:W1:Y:S01]  /*13e10*/  MUFU.EX2 R198, R0 ;  /* 0x0000000000c67308 */ /* 0x000e620000000800 */
[C---:B------:R-:W-:Y:S02]  /*13e20*/  FMUL.FTZ R16, R2.reuse, R152 ;  /* 0x0000009802107220 */ /* 0x040fe40000410000 */
[C---:B------:R-:W-:Y:S02]  /*13e30*/  FMUL.FTZ R17, R2.reuse, R153 ;  /* 0x0000009902117220 */ /* 0x040fe40000410000 */
[C---:B---3--:R-:W-:Y:S02]  /*13e40*/  FMUL.FTZ R4, R2.reuse, R140 ;  /* 0x0000008c02047220 */ /* 0x048fe40000410000 */
        /* <DEDUP_REMOVED lines=10> */
[----:B------:R-:W-:Y:S02]  /*13ef0*/  FFMA.FTZ R0, R5, c[0x0][0x2d0], -R133 ;  /* 0x0000b40005007a23 */ /* 0x000fe40000010885 */
[C---:B------:R-:W-:Y:S02]  /*13f00*/  FMUL.FTZ R5, R2.reuse, R141 ;  /* 0x0000008d02057220 */ /* 0x040fe40000410000 */
[----:B------:R1:W2:Y:S01]  /*13f10*/  MUFU.EX2 R195, R0 ;  /* 0x0000000000c37308 */ /* 0x0002a20000000800 */
        /* <DEDUP_REMOVED lines=12> */
[----:B-1----:R-:W-:Y:S01]  /*13fe0*/  FSEL R0, R3, RZ, P0 ;  /* 0x000000ff03007208 */ /* 0x002fe20000000000 */
[C---:B------:R-:W-:Y:S01]  /*13ff0*/  FMUL.FTZ R61, R2.reuse, R61 ;  /* 0x0000003d023d7220 */ /* 0x040fe20000410000 */
[----:B--2---:R-:W-:Y:S01]  /*14000*/  F2FP.PACK_AB R163, R175, R195 ;  /* 0x000000c3afa3723e */ /* 0x004fe200000000ff */
[----:B------:R-:W-:Y:S01]  /*14010*/  FMUL.FTZ R64, R2, R64 ;  /* 0x0000004002407220 */ /* 0x000fe20000410000 */
[----:B------:R-:W-:Y:S01]  /*14020*/  ISETP.GT.AND P0, PT, R197, R206, PT ;  /* 0x000000cec500720c */ /* 0x000fe20003f04270 */
[----:B------:R-:W-:Y:S02]  /*14030*/  FADD.FTZ R0, -R0, R134 ;  /* 0x0000008600007221 */ /* 0x000fe40000010100 */
[----:B------:R-:W-:Y:S02]  /*14040*/  FMUL.FTZ R65, R2, R65 ;  /* 0x0000004102417220 */ /* 0x000fe40000410000 */
[----:B------:R-:W-:Y:S02]  /*14050*/  FMUL.FTZ R0, R0, c[0x0][0x2d0] ;  /* 0x0000b40000007a20 */ /* 0x000fe40000410000 */
[C---:B------:R-:W-:Y:S02]  /*14060*/  FMUL.FTZ R68, R2.reuse, R68 ;  /* 0x0000004402447220 */ /* 0x040fe40000410000 */
[C---:B------:R-:W-:Y:S02]  /*14070*/  FMUL.FTZ R69, R2.reuse, R69 ;  /* 0x0000004502457220 */ /* 0x040fe40000410000 */
        /* <DEDUP_REMOVED lines=13> */
[C---:B-1----:R-:W-:Y:S02]  /*14150*/  FMUL.FTZ R6, R0.reuse, R142 ;  /* 0x0000008e00067220 */ /* 0x042fe40000410000 */
[C---:B------:R-:W-:Y:S02]  /*14160*/  FMUL.FTZ R7, R0.reuse, R143 ;  /* 0x0000008f00077220 */ /* 0x040fe40000410000 */
[----:B------:R-:W1:Y:S01]  /*14170*/  LDSM.16.MT88.4 R140, [R182] ;  /* 0x00000000b68c783b */ /* 0x000e620000004200 */
[C---:B------:R-:W-:Y:S02]  /*14180*/  FMUL.FTZ R10, R0.reuse, R146 ;  /* 0x00000092000a7220 */ /* 0x040fe40000410000 */
[C---:B------:R-:W-:Y:S02]  /*14190*/  FMUL.FTZ R11, R0.reuse, R147 ;  /* 0x00000093000b7220 */ /* 0x040fe40000410000 */
[C---:B------:R-:W-:Y:S03]  /*141a0*/  HMMA.16816.F32 R4, R160.reuse, R12, R4 ;  /* 0x0000000ca004723c */ /* 0x040fe60000001804 */
[----:B------:R-:W2:Y:S02]  /*141b0*/  LDSM.16.MT88.4 R144, [R181] ;  /* 0x00000000b590783b */ /* 0x000ea40000004200 */
[----:B------:R-:W-:Y:S02]  /*141c0*/  FMUL.FTZ R18, R0, R154 ;  /* 0x0000009a00127220 */ /* 0x000fe40000410000 */
[C---:B------:R-:W-:Y:S01]  /*141d0*/  FMUL.FTZ R12, R2.reuse, R148 ;  /* 0x00000094020c7220 */ /* 0x040fe20000410000 */
[C---:B------:R-:W-:Y:S04]  /*141e0*/  HMMA.16816.F32 R8, R160.reuse, R14, R8 ;  /* 0x0000000ea008723c */ /* 0x040fe80000001808 */
[----:B------:R-:W-:Y:S02]  /*141f0*/  FMUL.FTZ R13, R2, R149 ;  /* 0x00000095020d7220 */ /* 0x000fe40000410000 */
[C---:B------:R-:W-:Y:S02]  /*14200*/  FMUL.FTZ R19, R0.reuse, R155 ;  /* 0x0000009b00137220 */ /* 0x040fe40000410000 */
[C---:B------:R-:W-:Y:S01]  /*14210*/  FMUL.FTZ R14, R0.reuse, R150 ;  /* 0x00000096000e7220 */ /* 0x040fe20000410000 */
[----:B------:R-:W-:Y:S03]  /*14220*/  LDSM.16.MT88.4 R152, [R180+0x800] ;  /* 0x00080000b498783b */ /* 0x000fe60000004200 */
[C---:B------:R-:W-:Y:S02]  /*14230*/  FMUL.FTZ R15, R0.reuse, R151 ;  /* 0x00000097000f7220 */ /* 0x040fe40000410000 */
[C---:B------:R-:W-:Y:S02]  /*14240*/  FMUL.FTZ R22, R0.reuse, R22 ;  /* 0x0000001600167220 */ /* 0x040fe40000410000 */
[C---:B------:R-:W-:Y:S01]  /*14250*/  FMUL.FTZ R23, R0.reuse, R23 ;  /* 0x0000001700177220 */ /* 0x040fe20000410000 */
[----:B------:R-:W3:Y:S01]  /*14260*/  LDSM.16.MT88.4 R148, [R179+0x1000] ;  /* 0x00100000b394783b */ /* 0x000ee20000004200 */
[C---:B------:R-:W-:Y:S01]  /*14270*/  FMUL.FTZ R26, R0.reuse, R26 ;  /* 0x0000001a001a7220 */ /* 0x040fe20000410000 */
[C---:B------:R-:W-:Y:S03]  /*14280*/  HMMA.16816.F32 R12, R160.reuse, R164, R12 ;  /* 0x000000a4a00c723c */ /* 0x040fe6000000180c */
[C---:B------:R-:W-:Y:S02]  /*14290*/  FMUL.FTZ R27, R0.reuse, R27 ;  /* 0x0000001b001b7220 */ /* 0x040fe40000410000 */
[C---:B------:R-:W-:Y:S02]  /*142a0*/  FMUL.FTZ R30, R0.reuse, R30 ;  /* 0x0000001e001e7220 */ /* 0x040fe40000410000 */
[C---:B------:R-:W-:Y:S01]  /*142b0*/  FMUL.FTZ R31, R0.reuse, R31 ;  /* 0x0000001f001f7220 */ /* 0x040fe20000410000 */
[C---:B------:R-:W-:Y:S01]  /*142c0*/  HMMA.16816.F32 R16, R160.reuse, R166, R16 ;  /* 0x000000a6a010723c */ /* 0x040fe20000001810 */
[----:B------:R-:W-:Y:S03]  /*142d0*/  LDSM.16.MT88.4 R164, [R182+0x800] ;  /* 0x00080000b6a4783b */ /* 0x000fe60000004200 */
[C---:B------:R-:W-:Y:S02]  /*142e0*/  FMUL.FTZ R34, R0.reuse, R34 ;  /* 0x0000002200227220 */ /* 0x040fe40000410000 */
[C---:B------:R-:W-:Y:S02]  /*142f0*/  FMUL.FTZ R35, R0.reuse, R35 ;  /* 0x0000002300237220 */ /* 0x040fe40000410000 */
[C---:B-1----:R-:W-:Y:S04]  /*14300*/  HMMA.16816.F32 R20, R160.reuse, R140, R20 ;  /* 0x0000008ca014723c */ /* 0x042fe80000001814 */
[C---:B------:R-:W-:Y:S02]  /*14310*/  FMUL.FTZ R38, R0.reuse, R38 ;  /* 0x0000002600267220 */ /* 0x040fe40000410000 */
[C---:B------:R-:W-:Y:S02]  /*14320*/  FMUL.FTZ R39, R0.reuse, R39 ;  /* 0x0000002700277220 */ /* 0x040fe40000410000 */
[C---:B------:R-:W-:Y:S01]  /*14330*/  HMMA.16816.F32 R24, R160.reuse, R142, R24 ;  /* 0x0000008ea018723c */ /* 0x040fe20000001818 */
[----:B------:R-:W1:Y:S03]  /*14340*/  LDSM.16.MT88.4 R140, [R180+0x1000] ;  /* 0x00100000b48c783b */ /* 0x000e660000004200 */
[C---:B------:R-:W-:Y:S02]  /*14350*/  FMUL.FTZ R42, R0.reuse, R42 ;  /* 0x0000002a002a7220 */ /* 0x040fe40000410000 */
[C---:B------:R-:W-:Y:S02]  /*14360*/  FMUL.FTZ R43, R0.reuse, R43 ;  /* 0x0000002b002b7220 */ /* 0x040fe40000410000 */
[C---:B--2---:R-:W-:Y:S04]  /*14370*/  HMMA.16816.F32 R28, R160.reuse, R144, R28 ;  /* 0x00000090a01c723c */ /* 0x044fe8000000181c */
[C---:B------:R-:W-:Y:S02]  /*14380*/  FMUL.FTZ R46, R0.reuse, R46 ;  /* 0x0000002e002e7220 */ /* 0x040fe40000410000 */
[C---:B------:R-:W-:Y:S02]  /*14390*/  FMUL.FTZ R47, R0.reuse, R47 ;  /* 0x0000002f002f7220 */ /* 0x040fe40000410000 */
[C---:B------:R-:W-:Y:S01]  /*143a0*/  HMMA.16816.F32 R32, R160.reuse, R146, R32 ;  /* 0x00000092a020723c */ /* 0x040fe20000001820 */
[----:B------:R-:W2:Y:S03]  /*143b0*/  LDSM.16.MT88.4 R144, [R182+0x1000] ;  /* 0x00100000b690783b */ /* 0x000ea60000004200 */
[C---:B------:R-:W-:Y:S02]  /*143c0*/  FMUL.FTZ R50, R0.reuse, R50 ;  /* 0x0000003200327220 */ /* 0x040fe40000410000 */
[C---:B------:R-:W-:Y:S02]  /*143d0*/  FMUL.FTZ R51, R0.reuse, R51 ;  /* 0x0000003300337220 */ /* 0x040fe40000410000 */
[C---:B---3--:R-:W-:Y:S04]  /*143e0*/  HMMA.16816.F32 R36, R160.reuse, R148, R36 ;  /* 0x00000094a024723c */ /* 0x048fe80000001824 */
[C---:B------:R-:W-:Y:S02]  /*143f0*/  FMUL.FTZ R54, R0.reuse, R54 ;  /* 0x0000003600367220 */ /* 0x040fe40000410000 */
[C---:B------:R-:W-:Y:S02]  /*14400*/  FMUL.FTZ R55, R0.reuse, R55 ;  /* 0x0000003700377220 */ /* 0x040fe40000410000 */
[C---:B------:R-:W-:Y:S01]  /*14410*/  HMMA.16816.F32 R40, R160.reuse, R150, R40 ;  /* 0x00000096a028723c */ /* 0x040fe20000001828 */
[----:B------:R-:W3:Y:S03]  /*14420*/  LDSM.16.MT88.4 R148, [R181+0x1000] ;  /* 0x00100000b594783b */ /* 0x000ee60000004200 */
[C---:B------:R-:W-:Y:S02]  /*14430*/  FMUL.FTZ R58, R0.reuse, R58 ;  /* 0x0000003a003a7220 */ /* 0x040fe40000410000 */
[C---:B------:R-:W-:Y:S02]  /*14440*/  FMUL.FTZ R59, R0.reuse, R59 ;  /* 0x0000003b003b7220 */ /* 0x040fe40000410000 */
[----:B------:R-:W-:Y:S01]  /*14450*/  FMUL.FTZ R62, R0, R62 ;  /* 0x0000003e003e7220 */ /* 0x000fe20000410000 */
[C---:B-1----:R-:W-:Y:S03]  /*14460*/  HMMA.16816.F32 R44, R160.reuse, R140, R44 ;  /* 0x0000008ca02c723c */ /* 0x042fe6000000182c */
[--C-:B------:R-:W-:Y:S02]  /*14470*/  FFMA.FTZ R134, R168, c[0x0][0x2d0], -R139.reuse ;  /* 0x0000b400a8867a23 */ /* 0x100fe4000001088b */
[C---:B------:R-:W-:Y:S02]  /*14480*/  FMUL.FTZ R63, R0.reuse, R63 ;  /* 0x0000003f003f7220 */ /* 0x040fe40000410000 */
[C---:B------:R-:W-:Y:S01]  /*14490*/  FMUL.FTZ R66, R0.reuse, R66 ;  /* 0x0000004200427220 */ /* 0x040fe20000410000 */
[C---:B------:R-:W-:Y:S01]  /*144a0*/  HMMA.16816.F32 R48, R160.reuse, R142, R48 ;  /* 0x0000008ea030723c */ /* 0x040fe20000001830 */
[----:B------:R-:W1:Y:S01]  /*144b0*/  LDSM.16.MT88.4 R140, [R179+0x2000] ;  /* 0x00200000b38c783b */ /* 0x000e620000004200 */
[----:B------:R4:W-:Y:S02]  /*144c0*/  MUFU.EX2 R201, R134 ;  /* 0x0000008600c97308 */ /* 0x0009e40000000800 */
        /* <DEDUP_REMOVED lines=10> */
[--C-:B----4-:R-:W-:Y:S02]  /*14570*/  FFMA.FTZ R134, R169, c[0x0][0x2d0], -R139.reuse ;  /* 0x0000b400a9867a23 */ /* 0x110fe4000001088b */
[C---:B------:R-:W-:Y:S02]  /*14580*/  FMUL.FTZ R79, R0.reuse, R79 ;  /* 0x0000004f004f7220 */ /* 0x040fe40000410000 */
[C---:B------:R-:W-:Y:S01]  /*14590*/  HMMA.16816.F32 R64, R160.reuse, R150, R64 ;  /* 0x00000096a040723c */ /* 0x040fe20000001840 */
[----:B------:R3:W4:Y:S01]  /*145a0*/  MUFU.EX2 R200, R134 ;  /* 0x0000008600c87308 */ /* 0x0007220000000800 */
[----:B------:R-:W5:Y:S02]  /*145b0*/  LDSM.16.MT88.4 R148, [R182+0x2000] ;  /* 0x00200000b694783b */ /* 0x000f640000004200 */
[C---:B------:R-:W-:Y:S02]  /*145c0*/  FMUL.FTZ R82, R0.reuse, R82 ;  /* 0x0000005200527220 */ /* 0x040fe40000410000 */
[C---:B------:R-:W-:Y:S02]  /*145d0*/  FMUL.FTZ R83, R0.reuse, R83 ;  /* 0x0000005300537220 */ /* 0x040fe40000410000 */
[C---:B------:R-:W-:Y:S01]  /*145e0*/  FMUL.FTZ R86, R0.reuse, R86 ;  /* 0x0000005600567220 */ /* 0x040fe20000410000 */
[C---:B-1----:R-:W-:Y:S03]  /*145f0*/  HMMA.16816.F32 R68, R160.reuse, R140, R68 ;  /* 0x0000008ca044723c */ /* 0x042fe60000001844 */
[C---:B------:R-:W-:Y:S02]  /*14600*/  FMUL.FTZ R87, R0.reuse, R87 ;  /* 0x0000005700577220 */ /* 0x040fe40000410000 */
[C---:B------:R-:W-:Y:S02]  /*14610*/  FMUL.FTZ R90, R0.reuse, R90 ;  /* 0x0000005a005a7220 */ /* 0x040fe40000410000 */
[C---:B------:R-:W-:Y:S01]  /*14620*/  FMUL.FTZ R91, R0.reuse, R91 ;  /* 0x0000005b005b7220 */ /* 0x040fe20000410000 */
[C---:B------:R-:W-:Y:S01]  /*14630*/  HMMA.16816.F32 R72, R160.reuse, R142, R72 ;  /* 0x0000008ea048723c */ /* 0x040fe20000001848 */
[----:B------:R-:W1:Y:S03]  /*14640*/  LDSM.16.MT88.4 R140, [R181+0x2000] ;  /* 0x00200000b58c783b */ /* 0x000e660000004200 */
[C---:B------:R-:W-:Y:S02]  /*14650*/  FMUL.FTZ R94, R0.reuse, R94 ;  /* 0x0000005e005e7220 */ /* 0x040fe40000410000 */
[----:B------:R-:W-:Y:S02]  /*14660*/  FMUL.FTZ R95, R0, R95 ;  /* 0x0000005f005f7220 */ /* 0x000fe40000410000 */
[C---:B--2---:R-:W-:Y:S04]  /*14670*/  HMMA.16816.F32 R76, R160.reuse, R144, R76 ;  /* 0x00000090a04c723c */ /* 0x044fe8000000184c */
[----:B---3--:R-:W-:Y:S02]  /*14680*/  FFMA.FTZ R134, R170, c[0x0][0x2d0], -R139 ;  /* 0x0000b400aa867a23 */ /* 0x008fe4000001088b */
[C---:B------:R-:W-:Y:S02]  /*14690*/  FMUL.FTZ R96, R2.reuse, R96 ;  /* 0x0000006002607220 */ /* 0x040fe40000410000 */
[C---:B------:R-:W-:Y:S01]  /*146a0*/  HMMA.16816.F32 R80, R160.reuse, R146, R80 ;  /* 0x00000092a050723c */ /* 0x040fe20000001850 */
[----:B------:R2:W-:Y:S01]  /*146b0*/  MUFU.EX2 R170, R134 ;  /* 0x0000008600aa7308 */ /* 0x0005e20000000800 */
[----:B------:R-:W3:Y:S02]  /*146c0*/  LDSM.16.MT88.4 R144, [R179+0x3000] ;  /* 0x00300000b390783b */ /* 0x000ee40000004200 */
[----:B------:R-:W-:Y:S02]  /*146d0*/  FMUL.FTZ R97, R2, R97 ;  /* 0x0000006102617220 */ /* 0x000fe40000410000 */
[C---:B------:R-:W-:Y:S02]  /*146e0*/  FMUL.FTZ R98, R0.reuse, R98 ;  /* 0x0000006200627220 */ /* 0x040fe40000410000 */
[----:B------:R-:W-:Y:S01]  /*146f0*/  FMUL.FTZ R99, R0, R99 ;  /* 0x0000006300637220 */ /* 0x000fe20000410000 */
[C---:B-----5:R-:W-:Y:S03]  /*14700*/  HMMA.16816.F32 R84, R160.reuse, R148, R84 ;  /* 0x00000094a054723c */ /* 0x060fe60000001854 */
[C---:B------:R-:W-:Y:S02]  /*14710*/  FMUL.FTZ R100, R2.reuse, R100 ;  /* 0x0000006402647220 */ /* 0x040fe40000410000 */
[----:B------:R-:W-:Y:S02]  /*14720*/  FMUL.FTZ R101, R2, R101 ;  /* 0x0000006502657220 */ /* 0x000fe40000410000 */
[C---:B------:R-:W-:Y:S01]  /*14730*/  FMUL.FTZ R102, R0.reuse, R102 ;  /* 0x0000006600667220 */ /* 0x040fe20000410000 */
[C---:B------:R-:W-:Y:S01]  /*14740*/  HMMA.16816.F32 R88, R160.reuse, R150, R88 ;  /* 0x00000096a058723c */ /* 0x040fe20000001858 */
[----:B------:R-:W5:Y:S03]  /*14750*/  LDSM.16.MT88.4 R148, [R180+0x3000] ;  /* 0x00300000b494783b */ /* 0x000f660000004200 */
[----:B------:R-:W-:Y:S02]  /*14760*/  FMUL.FTZ R103, R0, R103 ;  /* 0x0000006700677220 */ /* 0x000fe40000410000 */
[C---:B------:R-:W-:Y:S02]  /*14770*/  FMUL.FTZ R104, R2.reuse, R104 ;  /* 0x0000006802687220 */ /* 0x040fe40000410000 */
[C---:B-1----:R-:W-:Y:S04]  /*14780*/  HMMA.16816.F32 R92, R160.reuse, R140, R92 ;  /* 0x0000008ca05c723c */ /* 0x042fe8000000185c */
[----:B--2---:R-:W-:Y:S02]  /*14790*/  FFMA.FTZ R134, R171, c[0x0][0x2d0], -R133 ;  /* 0x0000b400ab867a23 */ /* 0x004fe40000010885 */
[----:B------:R-:W-:Y:S02]  /*147a0*/  FMUL.FTZ R105, R2, R105 ;  /* 0x0000006902697220 */ /* 0x000fe40000410000 */
[C---:B------:R-:W-:Y:S01]  /*147b0*/  HMMA.16816.F32 R96, R160.reuse, R142, R96 ;  /* 0x0000008ea060723c */ /* 0x040fe20000001860 */
[----:B------:R1:W-:Y:S01]  /*147c0*/  MUFU.EX2 R168, R134 ;  /* 0x0000008600a87308 */ /* 0x0003e20000000800 */
[----:B------:R-:W2:Y:S02]  /*147d0*/  LDSM.16.MT88.4 R140, [R182+0x3000] ;  /* 0x00300000b68c783b */ /* 0x000ea40000004200 */
[C---:B------:R-:W-:Y:S02]  /*147e0*/  FMUL.FTZ R106, R0.reuse, R106 ;  /* 0x0000006a006a7220 */ /* 0x040fe40000410000 */
[----:B------:R-:W-:Y:S02]  /*147f0*/  FMUL.FTZ R107, R0, R107 ;  /* 0x0000006b006b7220 */ /* 0x000fe40000410000 */
[----:B------:R-:W-:Y:S01]  /*14800*/  FMUL.FTZ R108, R2, R108 ;  /* 0x0000006c026c7220 */ /* 0x000fe20000410000 */
[C---:B---3--:R-:W-:Y:S03]  /*14810*/  HMMA.16816.F32 R100, R160.reuse, R144, R100 ;  /* 0x00000090a064723c */ /* 0x048fe60000001864 */
[----:B------:R-:W-:Y:S02]  /*14820*/  FFMA.FTZ R139, R174, c[0x0][0x2d0], -R139 ;  /* 0x0000b400ae8b7a23 */ /* 0x000fe4000001088b */
[----:B------:R-:W-:Y:S02]  /*14830*/  FMUL.FTZ R109, R2, R109 ;  /* 0x0000006d026d7220 */ /* 0x000fe40000410000 */
[C---:B------:R-:W-:Y:S01]  /*14840*/  FMUL.FTZ R110, R0.reuse, R110 ;  /* 0x0000006e006e7220 */ /* 0x040fe20000410000 */
[C---:B------:R-:W-:Y:S01]  /*14850*/  HMMA.16816.F32 R104, R160.reuse, R146, R104 ;  /* 0x00000092a068723c */ /* 0x040fe20000001868 */
[----:B------:R-:W3:Y:S01]  /*14860*/  LDSM.16.MT88.4 R144, [R181+0x3000] ;  /* 0x00300000b590783b */ /* 0x000ee20000004200 */
[----:B------:R-:W2:Y:S02]  /*14870*/  MUFU.EX2 R169, R139 ;  /* 0x0000008b00a97308 */ /* 0x000ea40000000800 */
[----:B------:R-:W-:Y:S02]  /*14880*/  FMUL.FTZ R111, R0, R111 ;  /* 0x0000006f006f7220 */ /* 0x000fe40000410000 */
[----:B------:R-:W-:Y:S02]  /*14890*/  FMUL.FTZ R112, R2, R112 ;  /* 0x0000007002707220 */ /* 0x000fe40000410000 */
[--C-:B-1----:R-:W-:Y:S03]  /*148a0*/  FFMA.FTZ R134, R172, c[0x0][0x2d0], -R133.reuse ;  /* 0x0000b400ac867a23 */ /* 0x102fe60000010885 */
[C---:B-----5:R-:W-:Y:S01]  /*148b0*/  HMMA.16816.F32 R108, R160.reuse, R148, R108 ;  /* 0x00000094a06c723c */ /* 0x060fe2000000186c */
[----:B------:R1:W5:Y:S02]  /*148c0*/  MUFU.EX2 R139, R134 ;  /* 0x00000086008b7308 */ /* 0x0003640000000800 */
[----:B------:R-:W-:Y:S02]  /*148d0*/  FMUL.FTZ R113, R2, R113 ;  /* 0x0000007102717220 */ /* 0x000fe40000410000 */
[C---:B------:R-:W-:Y:S02]  /*148e0*/  FMUL.FTZ R114, R0.reuse, R114 ;  /* 0x0000007200727220 */ /* 0x040fe40000410000 */
[----:B------:R-:W-:Y:S02]  /*148f0*/  FMUL.FTZ R115, R0, R115 ;  /* 0x0000007300737220 */ /* 0x000fe40000410000 */
[C---:B------:R-:W-:Y:S03]  /*14900*/  FMUL.FTZ R116, R2.reuse, R116 ;  /* 0x0000007402747220 */ /* 0x040fe60000410000 */
[----:B------:R-:W-:Y:S02]  /*14910*/  FMUL.FTZ R117, R2, R117 ;  /* 0x0000007502757220 */ /* 0x000fe40000410000 */
[C---:B------:R-:W-:Y:S01]  /*14920*/  HMMA.16816.F32 R112, R160.reuse, R150, R112 ;  /* 0x00000096a070723c */ /* 0x040fe20000001870 */
[----:B------:R-:W4:Y:S02]  /*14930*/  LDSM.16.MT88.4 R148, [R179+0x800] ;  /* 0x00080000b394783b */ /* 0x000f240000004200 */
[C---:B------:R-:W-:Y:S02]  /*14940*/  FMUL.FTZ R118, R0.reuse, R118 ;  /* 0x0000007600767220 */ /* 0x040fe40000410000 */
[----:B------:R-:W-:Y:S02]  /*14950*/  FMUL.FTZ R119, R0, R119 ;  /* 0x0000007700777220 */ /* 0x000fe40000410000 */
[C---:B------:R-:W-:Y:S02]  /*14960*/  FMUL.FTZ R120, R2.reuse, R120 ;  /* 0x0000007802787220 */ /* 0x040fe40000410000 */
[----:B------:R-:W-:Y:S03]  /*14970*/  FMUL.FTZ R121, R2, R121 ;  /* 0x0000007902797220 */ /* 0x000fe60000410000 */
[C---:B--2---:R-:W-:Y:S03]  /*14980*/  HMMA.16816.F32 R116, R160.reuse, R140, R116 ;  /* 0x0000008ca074723c */ /* 0x044fe60000001874 */
[C---:B------:R-:W-:Y:S02]  /*14990*/  FMUL.FTZ R122, R0.reuse, R122 ;  /* 0x0000007a007a7220 */ /* 0x040fe40000410000 */
[----:B------:R-:W-:Y:S02]  /*149a0*/  FMUL.FTZ R123, R0, R123 ;  /* 0x0000007b007b7220 */ /* 0x000fe40000410000 */
[--C-:B-1----:R-:W-:Y:S02]  /*149b0*/  FFMA.FTZ R134, R173, c[0x0][0x2d0], -R133.reuse ;  /* 0x0000b400ad867a23 */ /* 0x102fe40000010885 */
[----:B------:R-:W-:Y:S03]  /*149c0*/  FFMA.FTZ R133, R135, c[0x0][0x2d0], -R133 ;  /* 0x0000b40087857a23 */ /* 0x000fe60000010885 */
[C---:B------:R-:W-:Y:S01]  /*149d0*/  HMMA.16816.F32 R120, R160.reuse, R142, R120 ;  /* 0x0000008ea078723c */ /* 0x040fe20000001878 */
[----:B------:R-:W-:Y:S02]  /*149e0*/  MUFU.EX2 R134, R134 ;  /* 0x0000008600867308 */ /* 0x000fe40000000800 */
[C---:B------:R-:W-:Y:S02]  /*149f0*/  FMUL.FTZ R124, R2.reuse, R124 ;  /* 0x0000007c027c7220 */ /* 0x040fe40000410000 */
[----:B------:R-:W-:Y:S02]  /*14a00*/  FMUL.FTZ R125, R2, R125 ;  /* 0x0000007d027d7220 */ /* 0x000fe40000410000 */
[C---:B------:R-:W-:Y:S02]  /*14a10*/  FMUL.FTZ R126, R0.reuse, R126 ;  /* 0x0000007e007e7220 */ /* 0x040fe40000410000 */
[----:B------:R-:W-:Y:S02]  /*14a20*/  FMUL.FTZ R127, R0, R127 ;  /* 0x0000007f007f7220 */ /* 0x000fe40000410000 */
[----:B------:R-:W1:Y:S01]  /*14a30*/  MUFU.EX2 R133, R133 ;  /* 0x0000008500857308 */ /* 0x000e620000000800 */
[C---:B------:R-:W-:Y:S02]  /*14a40*/  FMUL.FTZ R128, R2.reuse, R128 ;  /* 0x0000008002807220 */ /* 0x040fe40000410000 */
[----:B------:R-:W-:Y:S02]  /*14a50*/  FMUL.FTZ R129, R2, R129 ;  /* 0x0000008102817220 */ /* 0x000fe40000410000 */
[C---:B---3--:R-:W-:Y:S03]  /*14a60*/  HMMA.16816.F32 R124, R160.reuse, R144, R124 ;  /* 0x00000090a07c723c */ /* 0x048fe6000000187c */
[C---:B------:R-:W-:Y:S02]  /*14a70*/  FMUL.FTZ R130, R0.reuse, R130 ;  /* 0x0000008200827220 */ /* 0x040fe40000410000 */
[----:B------:R-:W-:Y:S07]  /*14a80*/  FMUL.FTZ R131, R0, R131 ;  /* 0x0000008300837220 */ /* 0x000fee0000410000 */
[----:B------:R-:W-:Y:S07]  /*14a90*/  HMMA.16816.F32 R128, R160, R146, R128 ;  /* 0x00000092a080723c */ /* 0x000fee0000001880 */
[----:B----4-:R-:W-:Y:S02]  /*14aa0*/  F2FP.PACK_AB R160, R200, R201 ;  /* 0x000000c9c8a0723e */ /* 0x010fe400000000ff */
[----:B------:R-:W-:Y:S03]  /*14ab0*/  F2FP.PACK_AB R162, R169, R170 ;  /* 0x000000aaa9a2723e */ /* 0x000fe600000000ff */
[----:B-----5:R-:W-:Y:S02]  /*14ac0*/  F2FP.PACK_AB R161, R139, R168 ;  /* 0x000000a88ba1723e */ /* 0x020fe400000000ff */
[----:B-1----:R-:W-:Y:S07]  /*14ad0*/  F2FP.PACK_AB R163, R133, R134 ;  /* 0x0000008685a3723e */ /* 0x002fee00000000ff */
[C---:B------:R-:W-:Y:S01]  /*14ae0*/  HMMA.16816.F32 R140, R160.reuse, R148, R4 ;  /* 0x00000094a08c723c */ /* 0x040fe20000001804 */
[----:B------:R-:W1:Y:S07]  /*14af0*/  LDSM.16.MT88.4 R4, [R181+0x800] ;  /* 0x00080000b504783b */ /* 0x000e6e0000004200 */
[C---:B------:R-:W-:Y:S01]  /*14b00*/  HMMA.16816.F32 R144, R160.reuse, R150, R8 ;  /* 0x00000096a090723c */ /* 0x040fe20000001808 */
[----:B------:R-:W2:Y:S07]  /*14b10*/  LDSM.16.MT88.4 R8, [R179+0x1800] ;  /* 0x00180000b308783b */ /* 0x000eae0000004200 */
[C---:B------:R-:W-:Y:S01]  /*14b20*/  HMMA.16816.F32 R148, R160.reuse, R152, R12 ;  /* 0x00000098a094723c */ /* 0x040fe2000000180c */
[----:B------:R-:W3:Y:S07]  /*14b30*/  LDSM.16.MT88.4 R12, [R180+0x1800] ;  /* 0x00180000b40c783b */ /* 0x000eee0000004200 */
[C---:B------:R-:W-:Y:S08]  /*14b40*/  HMMA.16816.F32 R152, R160.reuse, R154, R16 ;  /* 0x0000009aa098723c */ /* 0x040ff00000001810 */
[C---:B------:R-:W-:Y:S08]  /*14b50*/  HMMA.16816.F32 R20, R160.reuse, R164, R20 ;  /* 0x000000a4a014723c */ /* 0x040ff00000001814 */
        /* <DEDUP_REMOVED lines=31> */
[C---:B--2---:R-:W-:Y:S07]  /*14d50*/  HMMA.16816.F32 R108, R160.reuse, R8, R108 ;  /* 0x00000008a06c723c */ /* 0x044fee000000186c */
[----:B------:R-:W-:Y:S01]  /*14d60*/  FFMA.FTZ R8, R2, R208, R205 ;  /* 0x000000d002087223 */ /* 0x000fe200000100cd */
[C---:B------:R-:W-:Y:S04]  /*14d70*/  HMMA.16816.F32 R112, R160.reuse, R10, R112 ;  /* 0x0000000aa070723c */ /* 0x040fe80000001870 */
[----:B------:R-:W-:Y:S02]  /*14d80*/  FFMA.FTZ R2, R0, R207, R199 ;  /* 0x000000cf00027223 */ /* 0x000fe400000100c7 */
[----:B------:R-:W-:Y:S01]  /*14d90*/  FADD.FTZ R0, R204, R8 ;  /* 0x00000008cc007221 */ /* 0x000fe20000010000 */
[----:B------:R-:W-:Y:S01]  /*14da0*/  MOV R8, R3 ;  /* 0x0000000300087202 */ /* 0x000fe20000000f00 */
[C---:B---3--:R-:W-:Y:S04]  /*14db0*/  HMMA.16816.F32 R116, R160.reuse, R12, R116 ;  /* 0x0000000ca074723c */ /* 0x048fe80000001874 */
[----:B------:R-:W-:Y:S02]  /*14dc0*/  FADD.FTZ R2, R198, R2 ;  /* 0x00000002c6027221 */ /* 0x000fe40000010000 */
[----:B------:R-:W-:Y:S02]  /*14dd0*/  FADD.FTZ R0, R203, R0 ;  /* 0x00000000cb007221 */ /* 0x000fe40000010000 */
[C---:B------:R-:W-:Y:S04]  /*14de0*/  HMMA.16816.F32 R120, R160.reuse, R14, R120 ;  /* 0x0000000ea078723c */ /* 0x040fe80000001878 */
[----:B------:R-:W-:Y:S01]  /*14df0*/  FADD.FTZ R2, R195, R2 ;  /* 0x00000002c3027221 */ /* 0x000fe20000010000 */
[----:B------:R-:W-:Y:S01]  /*14e00*/  IADD3 R195, R197, -0x1, RZ ;  /* 0xffffffffc5c37810 */ /* 0x000fe20007ffe0ff */
[----:B------:R-:W-:Y:S02]  /*14e10*/  FADD.FTZ R0, R202, R0 ;  /* 0x00000000ca007221 */ /* 0x000fe40000010000 */
[C---:B-1----:R-:W-:Y:S04]  /*14e20*/  HMMA.16816.F32 R124, R160.reuse, R4, R124 ;  /* 0x00000004a07c723c */ /* 0x042fe8000000187c */
[----:B------:R-:W-:Y:S03]  /*14e30*/  MOV R197, R195 ;  /* 0x000000c300c57202 */ /* 0x000fe60000000f00 */
[----:B------:R-:W-:Y:S01]  /*14e40*/  FADD.FTZ R4, R175, R2 ;  /* 0x00000002af047221 */ /* 0x000fe20000010000 */
[----:B------:R-:W-:Y:S04]  /*14e50*/  HMMA.16816.F32 R128, R160, R6, R128 ;  /* 0x00000006a080723c */ /* 0x000fe80000001880 */
[----:B------:R-:W-:Y:S02]  /*14e60*/  FADD.FTZ R2, R201, R0 ;  /* 0x00000000c9027221 */ /* 0x000fe40000010000 */
[----:B------:R-:W-:Y:S02]  /*14e70*/  FADD.FTZ R0, R168, R4 ;  /* 0x00000004a8007221 */ /* 0x000fe40000010000 */
[----:B------:R-:W-:Y:S04]  /*14e80*/  FADD.FTZ R2, R200, R2 ;  /* 0x00000002c8027221 */ /* 0x000fe80000010000 */
[----:B------:R-:W-:Y:S02]  /*14e90*/  FADD.FTZ R0, R139, R0 ;  /* 0x000000008b007221 */ /* 0x000fe40000010000 */
[----:B------:R-:W-:Y:S02]  /*14ea0*/  FADD.FTZ R2, R170, R2 ;  /* 0x00000002aa027221 */ /* 0x000fe40000010000 */
[----:B------:R-:W-:Y:S01]  /*14eb0*/  FADD.FTZ R0, R134, R0 ;  /* 0x0000000086007221 */ /* 0x000fe20000010000 */
[----:B------:R-:W-:Y:S01]  /*14ec0*/  MOV R134, R3 ;  /* 0x0000000300867202 */ /* 0x000fe20000000f00 */
[----:B------:R-:W-:Y:S02]  /*14ed0*/  FADD.FTZ R208, R169, R2 ;  /* 0x00000002a9d07221 */ /* 0x000fe40000010000 */
[----:B------:R-:W-:Y:S01]  /*14ee0*/  FADD.FTZ R207, R133, R0 ;  /* 0x0000000085cf7221 */ /* 0x000fe20000010000 */
[----:B------:R-:W-:Y:S01]  /*14ef0*/  MOV R133, R132 ;  /* 0x0000008400857202 */ /* 0x000fe20000000f00 */
[----:B------:R-:W-:-:S05]  /*14f00*/  @P0 BRA `(.L_x_710) ;  /* 0xffffd89000000947 */ /* 0x000fca000383ffff */
.L_x_701:
[----:B------:R-:W-:Y:S01]  /*14f10*/  IMAD.MOV.U32 R0, RZ, RZ, c[0x0][0x2c4] ;  /* 0x0000b100ff007624 */ /* 0x000fe200078e00ff */
[----:B------:R-:W-:Y:S01]  /*14f20*/  IADD3 R2, R212, 0x1, -R213 ;  /* 0x00000001d4027810 */ /* 0x000fe20007ffe8d5 */
[----:B------:R-:W-:-:S03]  /*14f30*/  IMAD.MOV.U32 R4, RZ, RZ, c[0x0][0x32c] ;  /* 0x0000cb00ff047624 */ /* 0x000fc600078e00ff */
[----:B------:R-:W-:Y:S02]  /*14f40*/  ISETP.NE.AND P1, PT, R0, 0x1, PT ;  /* 0x000000010000780c */ /* 0x000fe40003f25270 */
[----:B------:R-:W-:Y:S02]  /*14f50*/  IADD3 R0, R225, 0x7f, RZ ;  /* 0x0000007fe1007810 */ /* 0x000fe40007ffe0ff */
[----:B------:R-:W-:-:S09]  /*14f60*/  ISETP.GE.AND P0, PT, R4, 0x1, PT ;  /* 0x000000010400780c */ /* 0x000fd20003f06270 */
[----:B------:R-:W-:-:S05]  /*14f70*/  @P1 IMAD.HI.U32 R3, R0, c[0x0][0x2c8], RZ ;  /* 0x0000b20000031a27 */ /* 0x000fca00078e00ff */
[----:B------:R-:W-:-:S05]  /*14f80*/  @P1 SHF.R.U32.HI R0, RZ, c[0x0][0x2cc], R3 ;  /* 0x0000b300ff001a19 */ /* 0x000fca0000011603 */
        /* <DEDUP_REMOVED lines=13> */
.L_x_713:
[----:B------:R-:W-:-:S04]  /*15060*/  MOV R3, c[0x0][0x32c] ;  /* 0x0000cb0000037a02 */ /* 0x000fc80000000f00 */
[----:B------:R-:W-:-:S13]  /*15070*/  ISETP.NE.AND P0, PT, R3, 0x1, PT ;  /* 0x000000010300780c */ /* 0x000fda0003f05270 */
[----:B------:R-:W-:-:S05]  /*15080*/  @P0 IMAD.HI.U32 R3, R0, c[0x0][0x330], RZ ;  /* 0x0000cc0000030a27 */ /* 0x000fca00078e00ff */
[----:B------:R-:W-:Y:S02]  /*15090*/  @P0 SHF.R.U32.HI R0, RZ, c[0x0][0x334], R3 ;  /* 0x0000cd00ff000a19 */ /* 0x000fe40000011603 */
.L_x_714:
[----:B------:R-:W-:Y:S05]  /*150a0*/  BSYNC B0 ;  /* 0x0000000000007941 */ /* 0x000fea0003800000 */
.L_x_712:
[----:B------:R-:W-:-:S05]  /*150b0*/  IMAD R0, R0, c[0x0][0x32c], RZ ;  /* 0x0000cb0000007a24 */ /* 0x000fca00078e02ff */
[----:B------:R-:W-:-:S04]  /*150c0*/  IMNMX R2, R2, R0, !PT ;  /* 0x0000000002027217 */ /* 0x000fc80007800200 */
.L_x_711:
[----:B------:R-:W-:-:S04]  /*150d0*/  IADD3 R2, R2, 0x1f, RZ ;  /* 0x0000001f02027810 */ /* 0x000fc80007ffe0ff */
        /* <DEDUP_REMOVED lines=9> */
.L_x_716:
[----:B------:R-:W-:Y:S01]  /*15170*/  ISETP.GT.AND P1, PT, R209, R197, PT ;  /* 0x000000c5d100720c */ /* 0x000fe20003f24270 */
[----:B------:R-:W-:Y:S04]  /*15180*/  DEPBAR.LE SB0, 0x0 ;  /* 0x000080000000791a */ /* 0x000fe80000000000 */
[----:B------:R-:W-:Y:S01]  /*15190*/  WARPSYNC 0xffffffff ;  /* 0xffffffff00007948 */ /* 0x000fe20003800000 */
[----:B------:R-:W-:Y:S01]  /*151a0*/  BAR.SYNC.DEFER_BLOCKING 0x0 ;  /* 0x0000000000007b1d */ /* 0x000fe20000010000 */
[----:B------:R-:W-:Y:S02]  /*151b0*/  IADD3 R195, R197, -0x1, RZ ;  /* 0xffffffffc5c37810 */ /* 0x000fe40007ffe0ff */
[----:B------:R-:W-:Y:S04]  /*151c0*/  LOP3.LUT P3, RZ, R215, 0x1, RZ, 0xc0, !PT ;  /* 0x00000001d7ff7812 */ /* 0x000fe8000786c0ff */
[----:B------:R-:W-:Y:S01]  /*151d0*/  @!P1 SHF.R.S32.HI R0, RZ, 0x1f, R197 ;  /* 0x0000001fff009819 */ /* 0x000fe200000114c5 */
[C---:B------:R-:W-:Y:S04]  /*151e0*/  @!P1 IMAD.WIDE.U32 R2, R197.reuse, c[0x0][0x208], RZ ;  /* 0x00008200c5029a25 */ /* 0x040fe800078e00ff */
[----:B------:R-:W-:Y:S04]  /*151f0*/  @!P1 IMAD R0, R0, c[0x0][0x208], RZ ;  /* 0x0000820000009a24 */ /* 0x000fe800078e02ff */
[----:B------:R-:W-:Y:S05]  /*15200*/  @!P1 IMAD R0, R197, c[0x0][0x20c], R0 ;  /* 0x00008300c5009a24 */ /* 0x000fea00078e0200 */
[----:B------:R-:W-:Y:S02]  /*15210*/  @!P1 IADD3 R0, R3, R0, RZ ;  /* 0x0000000003009210 */ /* 0x000fe40007ffe0ff */
[C---:B------:R-:W-:Y:S01]  /*15220*/  @!P1 LEA R3, P0, R2.reuse, R222, 0x5 ;  /* 0x000000de02039211 */ /* 0x040fe200078028ff */
[----:B------:R-:W-:Y:S03]  /*15230*/  LDSM.16.M88.4 R16, [R183] ;  /* 0x00000000b710783b */ /* 0x000fe60000000200 */
[----:B------:R-:W-:Y:S02]  /*15240*/  @!P1 LEA.HI.X R6, R2, R224, R0, 0x5, P0 ;  /* 0x000000e002069211 */ /* 0x000fe400000f2c00 */
[----:B------:R-:W-:Y:S03]  /*15250*/  ISETP.GT.AND P0, PT, R197, R209, PT ;  /* 0x000000d1c500720c */ /* 0x000fe60003f04270 */
[----:B------:R-:W1:Y:S08]  /*15260*/  LDSM.16.M88.4 R8, [R178] ;  /* 0x00000000b208783b */ /* 0x000e700000000200 */
[----:B------:R-:W2:Y:S02]  /*15270*/  LDSM.16.M88.4 R160, [R178+0x800] ;  /* 0x00080000b2a0783b */ /* 0x000ea40000000200 */
[----:B------:R-:W-:Y:S01]  /*15280*/  @P0 SHF.R.S32.HI R0, RZ, 0x1f, R195 ;  /* 0x0000001fff000819 */ /* 0x000fe200000114c3 */
[C---:B------:R-:W-:Y:S04]  /*15290*/  @P0 IMAD.WIDE.U32 R4, R195.reuse, c[0x0][0x1e0], RZ ;  /* 0x00007800c3040a25 */ /* 0x040fe800078e00ff */
[----:B------:R-:W-:Y:S01]  /*152a0*/  @P0 IMAD R0, R0, c[0x0][0x1e0], RZ ;  /* 0x0000780000000a24 */ /* 0x000fe200078e02ff */
[----:B------:R-:W-:Y:S03]  /*152b0*/  LDSM.16.M88.4 R164, [R184] ;  /* 0x00000000b8a4783b */ /* 0x000fe60000000200 */
[----:B------:R-:W-:Y:S05]  /*152c0*/  @P0 IMAD R0, R195, c[0x0][0x1e4], R0 ;  /* 0x00007900c3000a24 */ /* 0x000fea00078e0200 */
[----:B------:R-:W-:Y:S01]  /*152d0*/  @P0 IADD3 R2, R5, R0, RZ ;  /* 0x0000000005020210 */ /* 0x000fe20007ffe0ff */
[----:B------:R-:W3:Y:S01]  /*152e0*/  LDSM.16.M88.4 R168, [R187] ;  /* 0x00000000bba8783b */ /* 0x000ee20000000200 */
[C---:B------:R-:W-:Y:S04]  /*152f0*/  @P0 LEA R0, P2, R4.reuse, R220, 0x5 ;  /* 0x000000dc04000211 */ /* 0x040fe800078428ff */
[----:B------:R-:W-:Y:S02]  /*15300*/  @P0 LEA.HI.X R4, R4, R219, R2, 0x5, P2 ;  /* 0x000000db04040211 */ /* 0x000fe400010f2c02 */
[C---:B------:R-:W-:Y:S01]  /*15310*/  @!P1 LEA R2, P2, R3.reuse, c[0x0][0x1f8], 0x1 ;  /* 0x00007e0003029a11 */ /* 0x040fe200078408ff */
[----:B------:R-:W4:Y:S03]  /*15320*/  LDSM.16.M88.4 R172, [R189] ;  /* 0x00000000bdac783b */ /* 0x000f260000000200 */
[----:B------:R-:W-:Y:S02]  /*15330*/  @!P1 LEA.HI.X R3, R3, c[0x0][0x1fc], R6, 0x1, P2 ;  /* 0x00007f0003039a11 */ /* 0x000fe400010f0c06 */
[C---:B------:R-:W-:Y:S03]  /*15340*/  @P0 LEA R198, P2, R0.reuse, c[0x0][0x1c8], 0x1 ;  /* 0x0000720000c60a11 */ /* 0x040fe600078408ff */
[----:B------:R-:W-:Y:S01]  /*15350*/  @!PT LDS RZ, [RZ] ;  /* 0x00000000fffff984 */ /* 0x000fe20000000800 */
[----:B------:R-:W-:Y:S01]  /*15360*/  @!PT LDS RZ, [RZ] ;  /* 0x00000000fffff984 */ /* 0x000fe20000000800 */
[----:B------:R-:W-:Y:S01]  /*15370*/  @!PT LDS RZ, [RZ] ;  /* 0x00000000fffff984 */ /* 0x000fe20000000800 */
[----:B------:R5:W-:Y:S01]  /*15380*/  @!P1 LDGSTS.E.BYPASS.LTC128B.128 [R196+0x8080], [R2.64], !P3 ;  /* 0x0808000002c49fae */ /* 0x000be2000d901d46 */
[----:B------:R-:W-:Y:S02]  /*15390*/  @P0 LEA.HI.X R199, R0, c[0x0][0x1cc], R4, 0x1, P2 ;  /* 0x0000730000c70a11 */ /* 0x000fe400010f0c04 */
[C---:B-1----:R-:W-:Y:S05]  /*153a0*/  HMMA.16816.F32 R4, R16.reuse, R8, RZ ;  /* 0x000000081004723c */ /* 0x042fea00000018ff */
[----:B------:R5:W-:Y:S03]  /*153b0*/  @!P1 LDGSTS.E.BYPASS.LTC128B.128 [R196+0x9080], [R2.64+0x80], !P6 ;  /* 0x0908008002c49fae */ /* 0x000be6000f101d46 */
[C---:B------:R-:W-:Y:S05]  /*153c0*/  HMMA.16816.F32 R8, R16.reuse, R10, RZ ;  /* 0x0000000a1008723c */ /* 0x040fea00000018ff */
[----:B------:R5:W-:Y:S03]  /*153d0*/  @!P1 LDGSTS.E.BYPASS.LTC128B.128 [R196+0xa080], [R2.64+0x100], !P5 ;  /* 0x0a08010002c49fae */ /* 0x000be6000e901d46 */
[C---:B--2---:R-:W-:Y:S05]  /*153e0*/  HMMA.16816.F32 R12, R16.reuse, R160, RZ ;  /* 0x000000a0100c723c */ /* 0x044fea00000018ff */
[----:B------:R5:W-:Y:S03]  /*153f0*/  @!P1 LDGSTS.E.BYPASS.LTC128B.128 [R196+0xb080], [R2.64+0x180], !P4 ;  /* 0x0b08018002c49fae */ /* 0x000be6000e101d46 */
[----:B------:R-:W-:Y:S05]  /*15400*/  HMMA.16816.F32 R16, R16, R162, RZ ;  /* 0x000000a21010723c */ /* 0x000fea00000018ff */
[----:B------:R-:W-:Y:S03]  /*15410*/  LDSM.16.M88.4 R160, [R186] ;  /* 0x00000000baa0783b */ /* 0x000fe60000000200 */
[C---:B---3--:R-:W-:Y:S05]  /*15420*/  HMMA.16816.F32 R4, R164.reuse, R168, R4 ;  /* 0x000000a8a404723c */ /* 0x048fea0000001804 */
[----:B------:R-:W0:Y:S03]  /*15430*/  LDGDEPBAR ;  /* 0x00000000000079af */ /* 0x000e260000000000 */
[C---:B------:R-:W-:Y:S05]  /*15440*/  HMMA.16816.F32 R8, R164.reuse, R170, R8 ;  /* 0x000000aaa408723c */ /* 0x040fea0000001808 */
[----:B------:R-:W1:Y:S03]  /*15450*/  LDSM.16.M88.4 R168, [R177] ;  /* 0x00000000b1a8783b */ /* 0x000e660000000200 */
[C---:B----4-:R-:W-:Y:S08]  /*15460*/  HMMA.16816.F32 R12, R164.reuse, R172, R12 ;  /* 0x000000aca40c723c */ /* 0x050ff0000000180c */
[----:B------:R-:W-:Y:S01]  /*15470*/  HMMA.16816.F32 R16, R164, R174, R16 ;  /* 0x000000aea410723c */ /* 0x000fe20000001810 */
[----:B------:R-:W2:Y:S08]  /*15480*/  LDSM.16.M88.4 R164, [R177+0x800] ;  /* 0x00080000b1a4783b */ /* 0x000eb00000000200 */
[----:B------:R-:W-:Y:S01]  /*15490*/  LDSM.16.M88.4 R172, [R176+-0x3000] ;  /* 0xffd00000b0ac783b */ /* 0x000fe20000000200 */
[C---:B-1----:R-:W-:Y:S08]  /*154a0*/  HMMA.16816.F32 R4, R160.reuse, R168, R4 ;  /* 0x000000a8a004723c */ /* 0x042ff00000001804 */
[C---:B------:R-:W-:Y:S01]  /*154b0*/  HMMA.16816.F32 R8, R160.reuse, R170, R8 ;  /* 0x000000aaa008723c */ /* 0x040fe20000001808 */
[----:B------:R-:W1:Y:S07]  /*154c0*/  LDSM.16.M88.4 R168, [R185] ;  /* 0x00000000b9a8783b */ /* 0x000e6e0000000200 */
[C---:B--2---:R-:W-:Y:S08]  /*154d0*/  HMMA.16816.F32 R12, R160.reuse, R164, R12 ;  /* 0x000000a4a00c723c */ /* 0x044ff0000000180c */
[----:B------:R-:W-:Y:S01]  /*154e0*/  HMMA.16816.F32 R16, R160, R166, R16 ;  /* 0x000000a6a010723c */ /* 0x000fe20000001810 */
[----:B------:R-:W2:Y:S08]  /*154f0*/  LDSM.16.M88.4 R160, [R176+-0x2800] ;  /* 0xffd80000b0a0783b */ /* 0x000eb00000000200 */
[----:B------:R-:W-:Y:S01]  /*15500*/  LDSM.16.M88.4 R164, [R183+0x4000] ;  /* 0x00400000b7a4783b */ /* 0x000fe20000000200 */
[C---:B-1----:R-:W-:Y:S08]  /*15510*/  HMMA.16816.F32 R4, R168.reuse, R172, R4 ;  /* 0x000000aca804723c */ /* 0x042ff00000001804 */
[C---:B------:R-:W-:Y:S01]  /*15520*/  HMMA.16816.F32 R8, R168.reuse, R174, R8 ;  /* 0x000000aea808723c */ /* 0x040fe20000001808 */
[----:B------:R-:W1:Y:S07]  /*15530*/  LDSM.16.M88.4 R172, [R178+0x1000] ;  /* 0x00100000b2ac783b */ /* 0x000e6e0000000200 */
[C---:B--2---:R-:W-:Y:S08]  /*15540*/  HMMA.16816.F32 R12, R168.reuse, R160, R12 ;  /* 0x000000a0a80c723c */ /* 0x044ff0000000180c */
[----:B------:R-:W-:Y:S01]  /*15550*/  HMMA.16816.F32 R16, R168, R162, R16 ;  /* 0x000000a2a810723c */ /* 0x000fe20000001810 */
[----:B------:R-:W2:Y:S08]  /*15560*/  LDSM.16.M88.4 R160, [R178+0x1800] ;  /* 0x00180000b2a0783b */ /* 0x000eb00000000200 */
[----:B------:R-:W-:Y:S01]  /*15570*/  LDSM.16.M88.4 R168, [R184+0x4000] ;  /* 0x00400000b8a8783b */ /* 0x000fe20000000200 */
[C---:B-1----:R-:W-:Y:S08]  /*15580*/  HMMA.16816.F32 R4, R164.reuse, R172, R4 ;  /* 0x000000aca404723c */ /* 0x042ff00000001804 */
[C---:B------:R-:W-:Y:S01]  /*15590*/  HMMA.16816.F32 R8, R164.reuse, R174, R8 ;  /* 0x000000aea408723c */ /* 0x040fe20000001808 */
[----:B------:R-:W1:Y:S07]  /*155a0*/  LDSM.16.M88.4 R172, [R191] ;  /* 0x00000000bfac783b */ /* 0x000e6e0000000200 */
[C---:B--2---:R-:W-:Y:S08]  /*155b0*/  HMMA.16816.F32 R12, R164.reuse, R160, R12 ;  /* 0x000000a0a40c723c */ /* 0x044ff0000000180c */
[----:B------:R-:W-:Y:S01]  /*155c0*/  HMMA.16816.F32 R16, R164, R162, R16 ;  /* 0x000000a2a410723c */ /* 0x000fe20000001810 */
[----:B------:R-:W2:Y:S08]  /*155d0*/  LDSM.16.M88.4 R160, [R190] ;  /* 0x00000000bea0783b */ /* 0x000eb00000000200 */
        /* <DEDUP_REMOVED lines=10> */
[----:B------:R-:W1:Y:S07]  /*15680*/  LDSM.16.M88.4 R172, [R176+-0x2000] ;  /* 0xffe00000b0ac783b */ /* 0x000e6e0000000200 */
        /* <DEDUP_REMOVED lines=58> */
[----:B------:R-:W2:Y:S01]  /*15a30*/  LDSM.16.M88.4 R160, [R176+0x800] ;  /* 0x00080000b0a0783b */ /* 0x000ea20000000200 */
[----:B------:R-:W-:Y:S07]  /*15a40*/  DEPBAR.LE SB0, 0x0 ;  /* 0x000080000000791a */ /* 0x000fee0000000000 */
[----:B------:R-:W-:Y:S01]  /*15a50*/  BAR.SYNC.DEFER_BLOCKING 0x0 ;  /* 0x0000000000007b1d */ /* 0x000fe20000010000 */
[C---:B-1----:R-:W-:Y:S08]  /*15a60*/  HMMA.16816.F32 R4, R168.reuse, R172, R4 ;  /* 0x000000aca804723c */ /* 0x042ff00000001804 */
[C---:B------:R-:W-:Y:S08]  /*15a70*/  HMMA.16816.F32 R8, R168.reuse, R174, R8 ;  /* 0x000000aea808723c */ /* 0x040ff00000001808 */
[C---:B--2---:R-:W-:Y:S08]  /*15a80*/  HMMA.16816.F32 R12, R168.reuse, R160, R12 ;  /* 0x000000a0a80c723c */ /* 0x044ff0000000180c */
[----:B------:R-:W-:Y:S01]  /*15a90*/  HMMA.16816.F32 R16, R168, R162, R16 ;  /* 0x000000a2a810723c */ /* 0x000fe20000001810 */
[----:B------:R-:W-:Y:S01]  /*15aa0*/  @!PT LDS RZ, [RZ] ;  /* 0x00000000fffff984 */ /* 0x000fe20000000800 */
[----:B------:R-:W-:Y:S01]  /*15ab0*/  @!PT LDS RZ, [RZ] ;  /* 0x00000000fffff984 */ /* 0x000fe20000000800 */
[----:B------:R-:W-:Y:S01]  /*15ac0*/  @!PT LDS RZ, [RZ] ;  /* 0x00000000fffff984 */ /* 0x000fe20000000800 */
[----:B------:R1:W-:Y:S03]  /*15ad0*/  @P0 LDGSTS.E.BYPASS.LTC128B.128 [R196+0xc080], [R198.64], !P3 ;  /* 0x0c080000c6c40fae */ /* 0x0003e6000d901d46 */
[----:B------:R-:W-:Y:S04]  /*15ae0*/  FMUL.FTZ R0, R4, c[0x0][0x320] ;  /* 0x0000c80004007a20 */ /* 0x000fe80000410000 */
[----:B------:R2:W-:Y:S01]  /*15af0*/  MUFU.TANH R167, R0 ;  /* 0x0000000000a77308 */ /* 0x0005e20000002400 */
[----:B------:R1:W-:Y:S08]  /*15b00*/  @P0 LDGSTS.E.BYPASS.LTC128B.128 [R196+0xd080], [R198.64+0x80], !P6 ;  /* 0x0d080080c6c40fae */ /* 0x0003f0000f101d46 */
[----:B------:R1:W-:Y:S07]  /*15b10*/  @P0 LDGSTS.E.BYPASS.LTC128B.128 [R196+0xe080], [R198.64+0x100], !P5 ;  /* 0x0e080100c6c40fae */ /* 0x0003ee000e901d46 */
[----:B-----5:R-:W-:Y:S01]  /*15b20*/  FMUL.FTZ R2, R18, c[0x0][0x320] ;  /* 0x0000c80012027a20 */ /* 0x020fe20000410000 */
[----:B------:R1:W-:Y:S01]  /*15b30*/  @P0 LDGSTS.E.BYPASS.LTC128B.128 [R196+0xf080], [R198.64+0x180], !P4 ;  /* 0x0f080180c6c40fae */ /* 0x0003e2000e101d46 */
[----:B------:R-:W-:Y:S02]  /*15b40*/  ISETP.GT.AND P0, PT, R197, R211, PT ;  /* 0x000000d3c500720c */ /* 0x000fe40003f04270 */
[----:B------:R-:W-:Y:S01]  /*15b50*/  MUFU.TANH R135, R2 ;  /* 0x0000000200877308 */ /* 0x000fe20000002400 */
[----:B------:R-:W-:Y:S01]  /*15b60*/  MOV R197, R195 ;  /* 0x000000c300c57202 */ /* 0x000fe20000000f00 */
[----:B--2---:R-:W-:Y:S03]  /*15b70*/  FMUL.FTZ R0, R5, c[0x0][0x320] ;  /* 0x0000c80005007a20 */ /* 0x004fe60000410000 */
[----:B------:R-:W-:Y:S05]  /*15b80*/  LDSM.16.MT88.4 R160, [R180] ;  /* 0x00000000b4a0783b */ /* 0x000fea0000004200 */
[----:B------:R2:W-:Y:S03]  /*15b90*/  MUFU.TANH R165, R0 ;  /* 0x0000000000a57308 */ /* 0x0005e60000002400 */
[----:B------:R-:W0:Y:S01]  /*15ba0*/  LDGDEPBAR ;  /* 0x00000000000079af */ /* 0x000e220000000000 */
[----:B--2---:R-:W-:Y:S06]  /*15bb0*/  FMUL.FTZ R0, R6, c[0x0][0x320] ;  /* 0x0000c80006007a20 */ /* 0x004fec0000410000 */
        /* <DEDUP_REMOVED lines=19> */
[----:B--2---:R-:W-:Y:S02]  /*15cf0*/  FMUL.FTZ R0, R15, c[0x0][0x320] ;  /* 0x0000c8000f007a20 */ /* 0x004fe40000410000 */
[----:B------:R-:W-:Y:S06]  /*15d00*/  LDSM.16.MT88.4 R12, [R179] ;  /* 0x00000000b30c783b */ /* 0x000fec0000004200 */
        /* <DEDUP_REMOVED lines=32> */
[----:B------:R-:W-:Y:S02]  /*15f10*/  FMUL.FTZ R0, R2, c[0x0][0x2d0] ;  /* 0x0000b40002007a20 */ /* 0x000fe40000410000 */
[----:B------:R1:W-:Y:S01]  /*15f20*/  MUFU.EX2 R203, R4 ;  /* 0x0000000400cb7308 */ /* 0x0003e20000000800 */
[----:B------:R-:W-:Y:S04]  /*15f30*/  FMUL.FTZ R133, R3, c[0x0][0x2d0] ;  /* 0x0000b40003857a20 */ /* 0x000fe80000410000 */
[--C-:B------:R-:W-:Y:S05]  /*15f40*/  FFMA.FTZ R135, R135, c[0x0][0x2d0], -R133.reuse ;  /* 0x0000b40087877a23 */ /* 0x100fea0000010885 */
[----:B------:R2:W3:Y:S10]  /*15f50*/  MUFU.EX2 R2, R0 ;  /* 0x0000000000027308 */ /* 0x0004f40000000800 */
[----:B------:R-:W-:Y:S01]  /*15f60*/  MUFU.EX2 R135, R135 ;  /* 0x0000008700877308 */ /* 0x000fe20000000800 */
[----:B-1----:R-:W-:Y:S09]  /*15f70*/  FFMA.FTZ R4, R165, c[0x0][0x2d0], -R170 ;  /* 0x0000b400a5047a23 */ /* 0x002ff200000108aa */
[----:B------:R1:W-:Y:S01]  /*15f80*/  MUFU.EX2 R202, R4 ;  /* 0x0000000400ca7308 */ /* 0x0003e20000000800 */
[----:B--2---:R-:W-:Y:S02]  /*15f90*/  FADD.FTZ R0, -R3, R134 ;  /* 0x0000008603007221 */ /* 0x004fe40000010100 */
[----:B---3--:R-:W-:Y:S02]  /*15fa0*/  FMUL.FTZ R5, R2, R141 ;  /* 0x0000008d02057220 */ /* 0x008fe40000410000 */
[----:B------:R-:W-:Y:S02]  /*15fb0*/  FMUL.FTZ R0, R0, c[0x0][0x2d0] ;  /* 0x0000b40000007a20 */ /* 0x000fe40000410000 */
[C---:B------:R-:W-:Y:S02]  /*15fc0*/  FMUL.FTZ R9, R2.reuse, R145 ;  /* 0x0000009102097220 */ /* 0x040fe40000410000 */
[C---:B------:R-:W-:Y:S02]  /*15fd0*/  FMUL.FTZ R16, R2.reuse, R152 ;  /* 0x0000009802107220 */ /* 0x040fe40000410000 */
[----:B------:R-:W2:Y:S01]  /*15fe0*/  MUFU.EX2 R0, R0 ;  /* 0x0000000000007308 */ /* 0x000ea20000000800 */
[C---:B------:R-:W-:Y:S02]  /*15ff0*/  FMUL.FTZ R17, R2.reuse, R153 ;  /* 0x0000009902117220 */ /* 0x040fe40000410000 */
[C---:B------:R-:W-:Y:S02]  /*16000*/  FMUL.FTZ R20, R2.reuse, R20 ;  /* 0x0000001402147220 */ /* 0x040fe40000410000 */
[C---:B------:R-:W-:Y:S02]  /*16010*/  FMUL.FTZ R21, R2.reuse, R21 ;  /* 0x0000001502157220 */ /* 0x040fe40000410000 */
[C---:B------:R-:W-:Y:S02]  /*16020*/  FMUL.FTZ R24, R2.reuse, R24 ;  /* 0x0000001802187220 */ /* 0x040fe40000410000 */
[----:B------:R-:W-:Y:S02]  /*16030*/  FMUL.FTZ R25, R2, R25 ;  /* 0x0000001902197220 */ /* 0x000fe40000410000 */
[--C-:B-1----:R-:W-:Y:S02]  /*16040*/  FFMA.FTZ R4, R164, c[0x0][0x2d0], -R170.reuse ;  /* 0x0000b400a4047a23 */ /* 0x102fe400000108aa */
[C---:B------:R-:W-:Y:S02]  /*16050*/  FMUL.FTZ R28, R2.reuse, R28 ;  /* 0x0000001c021c7220 */ /* 0x040fe40000410000 */
[----:B------:R1:W-:Y:S01]  /*16060*/  MUFU.EX2 R201, R4 ;  /* 0x0000000400c97308 */ /* 0x0003e20000000800 */
[C---:B------:R-:W-:Y:S02]  /*16070*/  FMUL.FTZ R29, R2.reuse, R29 ;  /* 0x0000001d021d7220 */ /* 0x040fe40000410000 */
[C---:B------:R-:W-:Y:S02]  /*16080*/  FMUL.FTZ R32, R2.reuse, R32 ;  /* 0x0000002002207220 */ /* 0x040fe40000410000 */
[C---:B------:R-:W-:Y:S02]  /*16090*/  FMUL.FTZ R33, R2.reuse, R33 ;  /* 0x0000002102217220 */ /* 0x040fe40000410000 */
[----:B------:R-:W-:Y:S02]  /*160a0*/  FMUL.FTZ R36, R2, R36 ;  /* 0x0000002402247220 */ /* 0x000fe40000410000 */
[C---:B--2---:R-:W-:Y:S02]  /*160b0*/  FMUL.FTZ R10, R0.reuse, R146 ;  /* 0x00000092000a7220 */ /* 0x044fe40000410000 */
[C---:B------:R-:W-:Y:S02]  /*160c0*/  FMUL.FTZ R11, R0.reuse, R147 ;  /* 0x00000093000b7220 */ /* 0x040fe40000410000 */
[C---:B------:R-:W-:Y:S02]  /*160d0*/  FMUL.FTZ R18, R0.reuse, R154 ;  /* 0x0000009a00127220 */ /* 0x040fe40000410000 */
[C---:B------:R-:W-:Y:S02]  /*160e0*/  FMUL.FTZ R19, R0.reuse, R155 ;  /* 0x0000009b00137220 */ /* 0x040fe40000410000 */
[C---:B------:R-:W-:Y:S01]  /*160f0*/  FMUL.FTZ R22, R0.reuse, R22 ;  /* 0x0000001600167220 */ /* 0x040fe20000410000 */
[----:B------:R-:W-:Y:S01]  /*16100*/  LDSM.16.MT88.4 R152, [R180+0x800] ;  /* 0x00080000b498783b */ /* 0x000fe20000004200 */
[C---:B------:R-:W-:Y:S02]  /*16110*/  FMUL.FTZ R23, R0.reuse, R23 ;  /* 0x0000001700177220 */ /* 0x040fe40000410000 */
[C---:B------:R-:W-:Y:S02]  /*16120*/  FMUL.FTZ R26, R0.reuse, R26 ;  /* 0x0000001a001a7220 */ /* 0x040fe40000410000 */
[----:B------:R-:W-:Y:S02]  /*16130*/  FMUL.FTZ R27, R0, R27 ;  /* 0x0000001b001b7220 */ /* 0x000fe40000410000 */
[--C-:B-1----:R-:W-:Y:S02]  /*16140*/  FFMA.FTZ R4, R6, c[0x0][0x2d0], -R170.reuse ;  /* 0x0000b40006047a23 */ /* 0x102fe400000108aa */
[C---:B------:R-:W-:Y:S02]  /*16150*/  FMUL.FTZ R6, R0.reuse, R142 ;  /* 0x0000008e00067220 */ /* 0x040fe40000410000 */
[----:B------:R-:W1:Y:S01]  /*16160*/  MUFU.EX2 R200, R4 ;  /* 0x0000000400c87308 */ /* 0x000e620000000800 */
[C---:B------:R-:W-:Y:S02]  /*16170*/  FMUL.FTZ R30, R0.reuse, R30 ;  /* 0x0000001e001e7220 */ /* 0x040fe40000410000 */
[C---:B------:R-:W-:Y:S02]  /*16180*/  FMUL.FTZ R31, R0.reuse, R31 ;  /* 0x0000001f001f7220 */ /* 0x040fe40000410000 */
[C---:B------:R-:W-:Y:S02]  /*16190*/  FMUL.FTZ R34, R0.reuse, R34 ;  /* 0x0000002200227220 */ /* 0x040fe40000410000 */
[----:B------:R-:W-:Y:S02]  /*161a0*/  FMUL.FTZ R35, R0, R35 ;  /* 0x0000002300237220 */ /* 0x000fe40000410000 */
[----:B------:R-:W-:Y:S02]  /*161b0*/  FMUL.FTZ R37, R2, R37 ;  /* 0x0000002502257220 */ /* 0x000fe40000410000 */
[C---:B------:R-:W-:Y:S02]  /*161c0*/  FMUL.FTZ R38, R0.reuse, R38 ;  /* 0x0000002600267220 */ /* 0x040fe40000410000 */
[----:B------:R-:W-:Y:S02]  /*161d0*/  FMUL.FTZ R39, R0, R39 ;  /* 0x0000002700277220 */ /* 0x000fe40000410000 */
[C---:B------:R-:W-:Y:S02]  /*161e0*/  FMUL.FTZ R40, R2.reuse, R40 ;  /* 0x0000002802287220 */ /* 0x040fe40000410000 */
[----:B------:R-:W-:Y:S02]  /*161f0*/  FMUL.FTZ R41, R2, R41 ;  /* 0x0000002902297220 */ /* 0x000fe40000410000 */
[C---:B------:R-:W-:Y:S02]  /*16200*/  FMUL.FTZ R42, R0.reuse, R42 ;  /* 0x0000002a002a7220 */ /* 0x040fe40000410000 */
[----:B------:R-:W-:Y:S02]  /*16210*/  FMUL.FTZ R43, R0, R43 ;  /* 0x0000002b002b7220 */ /* 0x000fe40000410000 */
[----:B------:R-:W-:Y:S01]  /*16220*/  FMUL.FTZ R44, R2, R44 ;  /* 0x0000002c022c7220 */ /* 0x000fe20000410000 */
[----:B-1----:R-:W-:Y:S01]  /*16230*/  F2FP.PACK_AB R142, R200, R201 ;  /* 0x000000c9c88e723e */ /* 0x002fe200000000ff */
[--C-:B------:R-:W-:Y:S02]  /*16240*/  FFMA.FTZ R4, R172, c[0x0][0x2d0], -R133.reuse ;  /* 0x0000b400ac047a23 */ /* 0x100fe40000010885 */
[----:B------:R-:W-:Y:S02]  /*16250*/  FMUL.FTZ R45, R2, R45 ;  /* 0x0000002d022d7220 */ /* 0x000fe40000410000 */
[----:B------:R1:W-:Y:S01]  /*16260*/  MUFU.EX2 R174, R4 ;  /* 0x0000000400ae7308 */ /* 0x0003e20000000800 */
[C---:B------:R-:W-:Y:S02]  /*16270*/  FMUL.FTZ R46, R0.reuse, R46 ;  /* 0x0000002e002e7220 */ /* 0x040fe40000410000 */
[----:B------:R-:W-:Y:S02]  /*16280*/  FMUL.FTZ R47, R0, R47 ;  /* 0x0000002f002f7220 */ /* 0x000fe40000410000 */
        /* <DEDUP_REMOVED lines=10> */
[--C-:B-1----:R-:W-:Y:S02]  /*16330*/  FFMA.FTZ R4, R166, c[0x0][0x2d0], -R133.reuse ;  /* 0x0000b400a6047a23 */ /* 0x102fe40000010885 */
[----:B------:R-:W-:Y:S01]  /*16340*/  LDSM.16.MT88.4 R164, [R182+0x800] ;  /* 0x00080000b6a4783b */ /* 0x000fe20000004200 */
[C---:B------:R-:W-:Y:S01]  /*16350*/  FMUL.FTZ R58, R0.reuse, R58 ;  /* 0x0000003a003a7220 */ /* 0x040fe20000410000 */
[----:B------:R-:W1:Y:S01]  /*16360*/  MUFU.EX2 R173, R4 ;  /* 0x0000000400ad7308 */ /* 0x000e620000000800 */
        /* <DEDUP_REMOVED lines=11> */
[C---:B------:R-:W-:Y:S01]  /*16420*/  FMUL.FTZ R70, R0.reuse, R70 ;  /* 0x0000004600467220 */ /* 0x040fe20000410000 */
[----:B-1----:R-:W-:Y:S01]  /*16430*/  F2FP.PACK_AB R141, R173, R174 ;  /* 0x000000aead8d723e */ /* 0x002fe200000000ff */
[--C-:B------:R-:W-:Y:S02]  /*16440*/  FFMA.FTZ R4, R7, c[0x0][0x2d0], -R133.reuse ;  /* 0x0000b40007047a23 */ /* 0x100fe40000010885 */
[C---:B------:R-:W-:Y:S02]  /*16450*/  FMUL.FTZ R7, R0.reuse, R143 ;  /* 0x0000008f00077220 */ /* 0x040fe40000410000 */
[----:B------:R1:W-:Y:S01]  /*16460*/  MUFU.EX2 R172, R4 ;  /* 0x0000000400ac7308 */ /* 0x0003e20000000800 */
        /* <DEDUP_REMOVED lines=11> */
[----:B------:R-:W-:Y:S02]  /*16520*/  FMUL.FTZ R82, R0, R82 ;  /* 0x0000005200527220 */ /* 0x000fe40000410000 */
[----:B-1----:R-:W-:Y:S02]  /*16530*/  FFMA.FTZ R4, R8, c[0x0][0x2d0], -R133 ;  /* 0x0000b40008047a23 */ /* 0x002fe40000010885 */
[----:B------:R-:W-:Y:S02]  /*16540*/  FMUL.FTZ R8, R2, R144 ;  /* 0x0000009002087220 */ /* 0x000fe40000410000 */
[----:B------:R1:W2:Y:S01]  /*16550*/  MUFU.EX2 R171, R4 ;  /* 0x0000000400ab7308 */ /* 0x0002a20000000800 */
[----:B------:R-:W3:Y:S01]  /*16560*/  LDSM.16.MT88.4 R144, [R182] ;  /* 0x00000000b690783b */ /* 0x000ee20000004200 */
        /* <DEDUP_REMOVED lines=10> */
[C---:B------:R-:W-:Y:S02]  /*16610*/  FMUL.FTZ R93, R2.reuse, R93 ;  /* 0x0000005d025d7220 */ /* 0x040fe40000410000 */
[----:B-1----:R-:W-:Y:S01]  /*16620*/  FMUL.FTZ R4, R2, R140 ;  /* 0x0000008c02047220 */ /* 0x002fe20000410000 */
[----:B------:R-:W-:Y:S01]  /*16630*/  F2FP.PACK_AB R140, R202, R203 ;  /* 0x000000cbca8c723e */ /* 0x000fe200000000ff */
[C---:B------:R-:W-:Y:S01]  /*16640*/  FMUL.FTZ R94, R0.reuse, R94 ;  /* 0x0000005e005e7220 */ /* 0x040fe20000410000 */
[----:B--2---:R-:W-:Y:S01]  /*16650*/  F2FP.PACK_AB R143, R171, R172 ;  /* 0x000000acab8f723e */ /* 0x004fe200000000ff */
[----:B------:R-:W-:Y:S02]  /*16660*/  FMUL.FTZ R95, R0, R95 ;  /* 0x0000005f005f7220 */ /* 0x000fe40000410000 */
[C---:B------:R-:W-:Y:S02]  /*16670*/  FMUL.FTZ R96, R2.reuse, R96 ;  /* 0x0000006002607220 */ /* 0x040fe40000410000 */
[----:B------:R-:W-:Y:S02]  /*16680*/  FMUL.FTZ R97, R2, R97 ;  /* 0x0000006102617220 */ /* 0x000fe40000410000 */
[C---:B------:R-:W-:Y:S05]  /*16690*/  HMMA.16816.F32 R4, R140.reuse, R12, R4 ;  /* 0x0000000c8c04723c */ /* 0x040fea0000001804 */
[----:B------:R-:W-:Y:S02]  /*166a0*/  FMUL.FTZ R98, R0, R98 ;  /* 0x0000006200627220 */ /* 0x000fe40000410000 */
[C---:B------:R-:W-:Y:S01]  /*166b0*/  FMUL.FTZ R12, R2.reuse, R148 ;  /* 0x00000094020c7220 */ /* 0x040fe20000410000 */
[C---:B------:R-:W-:Y:S04]  /*166c0*/  HMMA.16816.F32 R8, R140.reuse, R14, R8 ;  /* 0x0000000e8c08723c */ /* 0x040fe80000001808 */
[----:B------:R-:W-:Y:S02]  /*166d0*/  FMUL.FTZ R13, R2, R149 ;  /* 0x00000095020d7220 */ /* 0x000fe40000410000 */
[C---:B------:R-:W-:Y:S02]  /*166e0*/  FMUL.FTZ R99, R0.reuse, R99 ;  /* 0x0000006300637220 */ /* 0x040fe40000410000 */
[C---:B------:R-:W-:Y:S04]  /*166f0*/  FMUL.FTZ R14, R0.reuse, R150 ;  /* 0x00000096000e7220 */ /* 0x040fe80000410000 */
[----:B------:R-:W-:Y:S02]  /*16700*/  FMUL.FTZ R15, R0, R151 ;  /* 0x00000097000f7220 */ /* 0x000fe40000410000 */
[----:B------:R-:W1:Y:S01]  /*16710*/  LDSM.16.MT88.4 R148, [R181] ;  /* 0x00000000b594783b */ /* 0x000e620000004200 */
[C---:B------:R-:W-:Y:S02]  /*16720*/  FMUL.FTZ R100, R2.reuse, R100 ;  /* 0x0000006402647220 */ /* 0x040fe40000410000 */
[----:B------:R-:W-:Y:S02]  /*16730*/  FMUL.FTZ R101, R2, R101 ;  /* 0x0000006502657220 */ /* 0x000fe40000410000 */
[C---:B------:R-:W-:Y:S03]  /*16740*/  HMMA.16816.F32 R12, R140.reuse, R160, R12 ;  /* 0x000000a08c0c723c */ /* 0x040fe6000000180c */
[C---:B------:R-:W-:Y:S02]  /*16750*/  FMUL.FTZ R102, R0.reuse, R102 ;  /* 0x0000006600667220 */ /* 0x040fe40000410000 */
[----:B------:R-:W-:Y:S02]  /*16760*/  FMUL.FTZ R103, R0, R103 ;  /* 0x0000006700677220 */ /* 0x000fe40000410000 */
[C---:B------:R-:W-:Y:S01]  /*16770*/  FMUL.FTZ R104, R2.reuse, R104 ;  /* 0x0000006802687220 */ /* 0x040fe20000410000 */
[C---:B------:R-:W-:Y:S04]  /*16780*/  HMMA.16816.F32 R16, R140.reuse, R162, R16 ;  /* 0x000000a28c10723c */ /* 0x040fe80000001810 */
[----:B------:R-:W-:Y:S02]  /*16790*/  FMUL.FTZ R105, R2, R105 ;  /* 0x0000006902697220 */ /* 0x000fe40000410000 */
[C---:B------:R-:W-:Y:S02]  /*167a0*/  FMUL.FTZ R106, R0.reuse, R106 ;  /* 0x0000006a006a7220 */ /* 0x040fe40000410000 */
[C---:B---3--:R-:W-:Y:S04]  /*167b0*/  HMMA.16816.F32 R20, R140.reuse, R144, R20 ;  /* 0x000000908c14723c */ /* 0x048fe80000001814 */
[----:B------:R-:W-:Y:S02]  /*167c0*/  FMUL.FTZ R107, R0, R107 ;  /* 0x0000006b006b7220 */ /* 0x000fe40000410000 */
[C---:B------:R-:W-:Y:S02]  /*167d0*/  FMUL.FTZ R108, R2.reuse, R108 ;  /* 0x0000006c026c7220 */ /* 0x040fe40000410000 */
        /* <DEDUP_REMOVED lines=34> */
[----:B------:R-:W-:Y:S02]  /*16a00*/  FFMA.FTZ R134, R168, c[0x0][0x2d0], -R170 ;  /* 0x0000b400a8867a23 */ /* 0x000fe400000108aa */
[----:B------:R-:W-:Y:S02]  /*16a10*/  FFMA.FTZ R2, R2, R208, R203 ;  /* 0x000000d002027223 */ /* 0x000fe400000100cb */
[----:B------:R3:W-:Y:S01]  /*16a20*/  MUFU.EX2 R199, R134 ;  /* 0x0000008600c77308 */ /* 0x0007e20000000800 */
[----:B------:R-:W-:Y:S03]  /*16a30*/  FFMA.FTZ R0, R0, R207, R174 ;  /* 0x000000cf00007223 */ /* 0x000fe600000100ae */
[----:B------:R-:W-:Y:S02]  /*16a40*/  FADD.FTZ R2, R202, R2 ;  /* 0x00000002ca027221 */ /* 0x000fe40000010000 */
[----:B------:R-:W-:Y:S02]  /*16a50*/  FADD.FTZ R0, R173, R0 ;  /* 0x00000000ad007221 */ /* 0x000fe40000010000 */
[----:B------:R-:W-:Y:S02]  /*16a60*/  FADD.FTZ R2, R201, R2 ;  /* 0x00000002c9027221 */ /* 0x000fe40000010000 */
[----:B------:R-:W-:Y:S02]  /*16a70*/  FADD.FTZ R0, R172, R0 ;  /* 0x00000000ac007221 */ /* 0x000fe40000010000 */
[----:B------:R-:W-:Y:S01]  /*16a80*/  FADD.FTZ R2, R200, R2 ;  /* 0x00000002c8027221 */ /* 0x000fe20000010000 */
[C---:B--2---:R-:W-:Y:S03]  /*16a90*/  HMMA.16816.F32 R52, R140.reuse, R144, R52 ;  /* 0x000000908c34723c */ /* 0x044fe60000001834 */
[----:B------:R-:W-:Y:S05]  /*16aa0*/  FADD.FTZ R0, R171, R0 ;  /* 0x00000000ab007221 */ /* 0x000fea0000010000 */
[C---:B------:R-:W-:Y:S01]  /*16ab0*/  HMMA.16816.F32 R56, R140.reuse, R146, R56 ;  /* 0x000000928c38723c */ /* 0x040fe20000001838 */
[----:B------:R-:W2:Y:S03]  /*16ac0*/  LDSM.16.MT88.4 R144, [R179+0x2000] ;  /* 0x00200000b390783b */ /* 0x000ea60000004200 */
[--C-:B---3--:R-:W-:Y:S04]  /*16ad0*/  FFMA.FTZ R134, R169, c[0x0][0x2d0], -R170.reuse ;  /* 0x0000b400a9867a23 */ /* 0x108fe800000108aa */
[----:B------:R-:W3:Y:S01]  /*16ae0*/  MUFU.EX2 R198, R134 ;  /* 0x0000008600c67308 */ /* 0x000ee20000000800 */
[C---:B-1----:R-:W-:Y:S08]  /*16af0*/  HMMA.16816.F32 R60, R140.reuse, R148, R60 ;  /* 0x000000948c3c723c */ /* 0x042ff0000000183c */
[C---:B------:R-:W-:Y:S01]  /*16b00*/  HMMA.16816.F32 R64, R140.reuse, R150, R64 ;  /* 0x000000968c40723c */ /* 0x040fe20000001840 */
[----:B------:R-:W1:Y:S03]  /*16b10*/  LDSM.16.MT88.4 R148, [R180+0x2000] ;  /* 0x00200000b494783b */ /* 0x000e660000004200 */
[----:B---3--:R-:W-:Y:S01]  /*16b20*/  F2FP.PACK_AB R160, R198, R199 ;  /* 0x000000c7c6a0723e */ /* 0x008fe200000000ff */
[--C-:B------:R-:W-:Y:S04]  /*16b30*/  FFMA.FTZ R134, R175, c[0x0][0x2d0], -R133.reuse ;  /* 0x0000b400af867a23 */ /* 0x100fe80000010885 */
[----:B------:R3:W-:Y:S01]  /*16b40*/  MUFU.EX2 R169, R134 ;  /* 0x0000008600a97308 */ /* 0x0007e20000000800 */
[C---:B--2---:R-:W-:Y:S08]  /*16b50*/  HMMA.16816.F32 R68, R140.reuse, R144, R68 ;  /* 0x000000908c44723c */ /* 0x044ff00000001844 */
[C---:B------:R-:W-:Y:S01]  /*16b60*/  HMMA.16816.F32 R72, R140.reuse, R146, R72 ;  /* 0x000000928c48723c */ /* 0x040fe20000001848 */
[----:B------:R-:W2:Y:S07]  /*16b70*/  LDSM.16.MT88.4 R144, [R182+0x2000] ;  /* 0x00200000b690783b */ /* 0x000eae0000004200 */
[C---:B-1----:R-:W-:Y:S04]  /*16b80*/  HMMA.16816.F32 R76, R140.reuse, R148, R76 ;  /* 0x000000948c4c723c */ /* 0x042fe8000000184c */
[--C-:B---3--:R-:W-:Y:S02]  /*16b90*/  FFMA.FTZ R134, R204, c[0x0][0x2d0], -R133.reuse ;  /* 0x0000b400cc867a23 */ /* 0x108fe40000010885 */
[----:B------:R-:W-:Y:S02]  /*16ba0*/  FFMA.FTZ R133, R139, c[0x0][0x2d0], -R133 ;  /* 0x0000b4008b857a23 */ /* 0x000fe40000010885 */
[----:B------:R-:W1:Y:S01]  /*16bb0*/  MUFU.EX2 R168, R134 ;  /* 0x0000008600a87308 */ /* 0x000e620000000800 */
[C---:B------:R-:W-:Y:S01]  /*16bc0*/  HMMA.16816.F32 R80, R140.reuse, R150, R80 ;  /* 0x000000968c50723c */ /* 0x040fe20000001850 */
[----:B------:R-:W3:Y:S08]  /*16bd0*/  LDSM.16.MT88.4 R148, [R181+0x2000] ;  /* 0x00200000b594783b */ /* 0x000ef00000004200 */
[----:B------:R-:W4:Y:S01]  /*16be0*/  MUFU.EX2 R133, R133 ;  /* 0x0000008500857308 */ /* 0x000f220000000800 */
[C---:B--2---:R-:W-:Y:S03]  /*16bf0*/  HMMA.16816.F32 R84, R140.reuse, R144, R84 ;  /* 0x000000908c54723c */ /* 0x044fe60000001854 */
[----:B-1----:R-:W-:Y:S01]  /*16c00*/  F2FP.PACK_AB R161, R168, R169 ;  /* 0x000000a9a8a1723e */ /* 0x002fe200000000ff */
[--C-:B------:R-:W-:Y:S04]  /*16c10*/  FFMA.FTZ R134, R205, c[0x0][0x2d0], -R170.reuse ;  /* 0x0000b400cd867a23 */ /* 0x100fe800000108aa */
[C---:B------:R-:W-:Y:S01]  /*16c20*/  HMMA.16816.F32 R88, R140.reuse, R146, R88 ;  /* 0x000000928c58723c */ /* 0x040fe20000001858 */
[----:B------:R-:W1:Y:S01]  /*16c30*/  LDSM.16.MT88.4 R144, [R179+0x3000] ;  /* 0x00300000b390783b */ /* 0x000e620000004200 */
[----:B------:R2:W-:Y:S02]  /*16c40*/  MUFU.EX2 R175, R134 ;  /* 0x0000008600af7308 */ /* 0x0005e40000000800 */
[----:B----4-:R-:W-:Y:S04]  /*16c50*/  F2FP.PACK_AB R163, R133, R135 ;  /* 0x0000008785a3723e */ /* 0x010fe800000000ff */
[C---:B---3--:R-:W-:Y:S08]  /*16c60*/  HMMA.16816.F32 R92, R140.reuse, R148, R92 ;  /* 0x000000948c5c723c */ /* 0x048ff0000000185c */
[C---:B------:R-:W-:Y:S01]  /*16c70*/  HMMA.16816.F32 R96, R140.reuse, R150, R96 ;  /* 0x000000968c60723c */ /* 0x040fe20000001860 */
[----:B------:R-:W3:Y:S03]  /*16c80*/  LDSM.16.MT88.4 R148, [R180+0x3000] ;  /* 0x00300000b494783b */ /* 0x000ee60000004200 */
[----:B--2---:R-:W-:Y:S06]  /*16c90*/  FFMA.FTZ R134, R206, c[0x0][0x2d0], -R170 ;  /* 0x0000b400ce867a23 */ /* 0x004fec00000108aa */
[----:B------:R-:W2:Y:S01]  /*16ca0*/  MUFU.EX2 R134, R134 ;  /* 0x0000008600867308 */ /* 0x000ea20000000800 */
[C---:B-1----:R-:W-:Y:S08]  /*16cb0*/  HMMA.16816.F32 R100, R140.reuse, R144, R100 ;  /* 0x000000908c64723c */ /* 0x042ff00000001864 */
[C---:B------:R-:W-:Y:S01]  /*16cc0*/  HMMA.16816.F32 R104, R140.reuse, R146, R104 ;  /* 0x000000928c68723c */ /* 0x040fe20000001868 */
[----:B------:R-:W1:Y:S03]  /*16cd0*/  LDSM.16.MT88.4 R144, [R182+0x3000] ;  /* 0x00300000b690783b */ /* 0x000e660000004200 */
[----:B--2---:R-:W-:Y:S04]  /*16ce0*/  F2FP.PACK_AB R162, R134, R175 ;  /* 0x000000af86a2723e */ /* 0x004fe800000000ff */
[C---:B---3--:R-:W-:Y:S08]  /*16cf0*/  HMMA.16816.F32 R108, R140.reuse, R148, R108 ;  /* 0x000000948c6c723c */ /* 0x048ff0000000186c */
[C---:B------:R-:W-:Y:S01]  /*16d00*/  HMMA.16816.F32 R112, R140.reuse, R150, R112 ;  /* 0x000000968c70723c */ /* 0x040fe20000001870 */
[----:B------:R-:W2:Y:S07]  /*16d10*/  LDSM.16.MT88.4 R148, [R181+0x3000] ;  /* 0x00300000b594783b */ /* 0x000eae0000004200 */
[C---:B-1----:R-:W-:Y:S08]  /*16d20*/  HMMA.16816.F32 R116, R140.reuse, R144, R116 ;  /* 0x000000908c74723c */ /* 0x042ff00000001874 */
[C---:B------:R-:W-:Y:S01]  /*16d30*/  HMMA.16816.F32 R120, R140.reuse, R146, R120 ;  /* 0x000000928c78723c */ /* 0x040fe20000001878 */
[----:B------:R-:W1:Y:S07]  /*16d40*/  LDSM.16.MT88.4 R144, [R179+0x800] ;  /* 0x00080000b390783b */ /* 0x000e6e0000004200 */
[C---:B--2---:R-:W-:Y:S08]  /*16d50*/  HMMA.16816.F32 R124, R140.reuse, R148, R124 ;  /* 0x000000948c7c723c */ /* 0x044ff0000000187c */
[----:B------:R-:W-:Y:S08]  /*16d60*/  HMMA.16816.F32 R128, R140, R150, R128 ;  /* 0x000000968c80723c */ /* 0x000ff00000001880 */
[C---:B-1----:R-:W-:Y:S01]  /*16d70*/  HMMA.16816.F32 R140, R160.reuse, R144, R4 ;  /* 0x00000090a08c723c */ /* 0x042fe20000001804 */
        /* <DEDUP_REMOVED lines=39> */
[-C--:B------:R-:W-:Y:S01]  /*16ff0*/  MOV R8, R3.reuse ;  /* 0x0000000300087202 */ /* 0x080fe20000000f00 */
[C---:B------:R-:W-:Y:S08]  /*17000*/  HMMA.16816.F32 R112, R160.reuse, R10, R112 ;  /* 0x0000000aa070723c */ /* 0x040ff00000001870 */
[C---:B---3--:R-:W-:Y:S08]  /*17010*/  HMMA.16816.F32 R116, R160.reuse, R12, R116 ;  /* 0x0000000ca074723c */ /* 0x048ff00000001874 */
[C---:B------:R-:W-:Y:S08]  /*17020*/  HMMA.16816.F32 R120, R160.reuse, R14, R120 ;  /* 0x0000000ea078723c */ /* 0x040ff00000001878 */
[C---:B-1----:R-:W-:Y:S07]  /*17030*/  HMMA.16816.F32 R124, R160.reuse, R4, R124 ;  /* 0x00000004a07c723c */ /* 0x042fee000000187c */
        /* <DEDUP_REMOVED lines=9> */
[----:B------:R-:W-:Y:S01]  /*170d0*/  FADD.FTZ R207, R133, R0 ;  /* 0x0000000085cf7221 */ /* 0x000fe20000010000 */
[----:B------:R-:W-:Y:S01]  /*170e0*/  MOV R133, R132 ;  /* 0x0000008400857202 */ /* 0x000fe20000000f00 */
[----:B------:R-:W-:-:S05]  /*170f0*/  @P0 BRA `(.L_x_716) ;  /* 0xffffe07000000947 */ /* 0x000fca000383ffff */
.L_x_715:
[----:B------:R-:W-:-:S13]  /*17100*/  ISETP.GE.AND P0, PT, R195, R209, PT ;  /* 0x000000d1c300720c */ /* 0x000fda0003f06270 */
[----:B------:R-:W-:Y:S05]  /*17110*/  @!P0 BRA `(.L_x_717) ;  /* 0x0000278000008947 */ /* 0x000fea0003800000 */
[----:B------:R-:W-:Y:S02]  /*17120*/  MOV R134, R8 ;  /* 0x0000000800867202 */ /* 0x000fe40000000f00 */
[----:B------:R-:W-:Y:S02]  /*17130*/  MOV R133, R132 ;  /* 0x0000008400857202 */ /* 0x000fe40000000f00 */
.L_x_726:
[----:B------:R-:W-:Y:S04]  /*17140*/  DEPBAR.LE SB0, 0x0 ;  /* 0x000080000000791a */ /* 0x000fe80000000000 */
[----:B------:R-:W-:Y:S01]  /*17150*/  WARPSYNC 0xffffffff ;  /* 0xffffffff00007948 */ /* 0x000fe20003800000 */
[----:B------:R-:W-:Y:S01]  /*17160*/  BAR.SYNC.DEFER_BLOCKING 0x0 ;  /* 0x0000000000007b1d */ /* 0x000fe20000010000 */
[----:B------:R-:W-:Y:S01]  /*17170*/  SHF.R.S32.HI R0, RZ, 0x1f, R195 ;  /* 0x0000001fff007819 */ /* 0x000fe200000114c3 */
[----:B------:R-:W-:Y:S01]  /*17180*/  IMAD.WIDE.U32 R2, R195, c[0x0][0x208], RZ ;  /* 0x00008200c3027a25 */ /* 0x000fe200078e00ff */
[----:B------:R-:W-:Y:S02]  /*17190*/  LOP3.LUT P2, RZ, R215, 0x1, RZ, 0xc0, !PT ;  /* 0x00000001d7ff7812 */ /* 0x000fe4000784c0ff */
[----:B------:R-:W-:Y:S01]  /*171a0*/  MOV R197, c[0x0][0x2c4] ;  /* 0x0000b10000c57a02 */ /* 0x000fe20000000f00 */
[----:B------:R-:W-:Y:S03]  /*171b0*/  IMAD R0, R0, c[0x0][0x208], RZ ;  /* 0x0000820000007a24 */ /* 0x000fe600078e02ff */
[----:B------:R-:W-:Y:S01]  /*171c0*/  ISETP.NE.AND P3, PT, R197, 0x1, PT ;  /* 0x00000001c500780c */ /* 0x000fe20003f65270 */
[----:B------:R-:W-:Y:S01]  /*171d0*/  IMAD R4, R195, c[0x0][0x20c], R0 ;  /* 0x00008300c3047a24 */ /* 0x000fe200078e0200 */
[C---:B------:R-:W-:Y:S01]  /*171e0*/  LEA R0, P0, R2.reuse, R222, 0x5 ;  /* 0x000000de02007211 */ /* 0x040fe200078028ff */
[----:B------:R-:W-:Y:S03]  /*171f0*/  IMAD.MOV.U32 R197, RZ, RZ, c[0x0][0x32c] ;  /* 0x0000cb00ffc57624 */ /* 0x000fe600078e00ff */
[----:B------:R-:W-:Y:S04]  /*17200*/  IADD3 R3, R3, R4, RZ ;  /* 0x0000000403037210 */ /* 0x000fe80007ffe0ff */
[----:B------:R-:W-:Y:S02]  /*17210*/  LEA.HI.X R3, R2, R224, R3, 0x5, P0 ;  /* 0x000000e002037211 */ /* 0x000fe400000f2c03 */
[C---:B------:R-:W-:Y:S01]  /*17220*/  LEA R2, P0, R0.reuse, c[0x0][0x1f8], 0x1 ;  /* 0x00007e0000027a11 */ /* 0x040fe200078008ff */
[----:B------:R-:W-:Y:S03]  /*17230*/  LDSM.16.M88.4 R16, [R183] ;  /* 0x00000000b710783b */ /* 0x000fe60000000200 */
[----:B------:R-:W-:Y:S01]  /*17240*/  LEA.HI.X R3, R0, c[0x0][0x1fc], R3, 0x1, P0 ;  /* 0x00007f0000037a11 */ /* 0x000fe200000f0c03 */
        /* <DEDUP_REMOVED lines=9> */
[----:B------:R-:W-:Y:S02]  /*172e0*/  @P0 IMAD R6, R4, c[0x0][0x1e0], RZ ;  /* 0x0000780004060a24 */ /* 0x000fe400078e02ff */
[C---:B------:R-:W-:Y:S04]  /*172f0*/  @P0 IMAD.WIDE.U32 R4, R0.reuse, c[0x0][0x1e0], RZ ;  /* 0x0000780000040a25 */ /* 0x040fe800078e00ff */
[----:B------:R-:W-:Y:S05]  /*17300*/  @P0 IMAD R0, R0, c[0x0][0x1e4], R6 ;  /* 0x0000790000000a24 */ /* 0x000fea00078e0206 */
[----:B------:R-:W-:Y:S02]  /*17310*/  @P0 IADD3 R5, R5, R0, RZ ;  /* 0x0000000005050210 */ /* 0x000fe40007ffe0ff */
[C---:B------:R-:W-:Y:S04]  /*17320*/  @P0 LEA R0, P1, R4.reuse, R220, 0x5 ;  /* 0x000000dc04000211 */ /* 0x040fe800078228ff */
[----:B------:R-:W-:Y:S02]  /*17330*/  @P0 LEA.HI.X R4, R4, R219, R5, 0x5, P1 ;  /* 0x000000db04040211 */ /* 0x000fe400008f2c05 */
[C---:B------:R-:W-:Y:S04]  /*17340*/  @P0 LEA R198, P1, R0.reuse, c[0x0][0x1c8], 0x1 ;  /* 0x0000720000c60a11 */ /* 0x040fe800078208ff */
[----:B------:R-:W-:Y:S02]  /*17350*/  @P0 LEA.HI.X R199, R0, c[0x0][0x1cc], R4, 0x1, P1 ;  /* 0x0000730000c70a11 */ /* 0x000fe400008f0c04 */
[C---:B-1----:R-:W-:Y:S08]  /*17360*/  HMMA.16816.F32 R4, R16.reuse, R8, RZ ;  /* 0x000000081004723c */ /* 0x042ff000000018ff */
[C---:B------:R-:W-:Y:S08]  /*17370*/  HMMA.16816.F32 R8, R16.reuse, R10, RZ ;  /* 0x0000000a1008723c */ /* 0x040ff000000018ff */
[C---:B--2---:R-:W-:Y:S08]  /*17380*/  HMMA.16816.F32 R12, R16.reuse, R160, RZ ;  /* 0x000000a0100c723c */ /* 0x044ff000000018ff */
[----:B------:R-:W-:Y:S01]  /*17390*/  HMMA.16816.F32 R16, R16, R162, RZ ;  /* 0x000000a21010723c */ /* 0x000fe200000018ff */
[----:B------:R-:W1:Y:S05]  /*173a0*/  LDSM.16.M88.4 R160, [R189] ;  /* 0x00000000bda0783b */ /* 0x000e6a0000000200 */
[----:B------:R-:W-:Y:S01]  /*173b0*/  @!PT LDS RZ, [RZ] ;  /* 0x00000000fffff984 */ /* 0x000fe20000000800 */
[----:B------:R-:W-:Y:S01]  /*173c0*/  @!PT LDS RZ, [RZ] ;  /* 0x00000000fffff984 */ /* 0x000fe20000000800 */
[----:B------:R-:W-:Y:S01]  /*173d0*/  @!PT LDS RZ, [RZ] ;  /* 0x00000000fffff984 */ /* 0x000fe20000000800 */
[----:B------:R2:W-:Y:S02]  /*173e0*/  LDGSTS.E.BYPASS.LTC128B.128 [R218+0x8080], [R2.64], !P2 ;  /* 0x0808000002da7fae */ /* 0x0005e4000d101d46 */
[C---:B---3--:R-:W-:Y:S03]  /*173f0*/  HMMA.16816.F32 R4, R164.reuse, R168, R4 ;  /* 0x000000a8a404723c */ /* 0x048fe60000001804 */
[----:B------:R2:W-:Y:S05]  /*17400*/  LDGSTS.E.BYPASS.LTC128B.128 [R218+0x9080], [R2.64+0x80], !P6 ;  /* 0x0908008002da7fae */ /* 0x0005ea000f101d46 */
[C---:B------:R-:W-:Y:S01]  /*17410*/  HMMA.16816.F32 R8, R164.reuse, R170, R8 ;  /* 0x000000aaa408723c */ /* 0x040fe20000001808 */
[----:B------:R2:W-:Y:S05]  /*17420*/  LDGSTS.E.BYPASS.LTC128B.128 [R218+0xa080], [R2.64+0x100], !P5 ;  /* 0x0a08010002da7fae */ /* 0x0005ea000e901d46 */
[----:B------:R2:W-:Y:S05]  /*17430*/  LDGSTS.E.BYPASS.LTC128B.128 [R218+0xb080], [R2.64+0x180], !P4 ;  /* 0x0b08018002da7fae */ /* 0x0005ea000e101d46 */
[----:B------:R-:W-:Y:S05]  /*17440*/  LDSM.16.M88.4 R168, [R186] ;  /* 0x00000000baa8783b */ /* 0x000fea0000000200 */
[----:B------:R-:W3:Y:S05]  /*17450*/  LDSM.16.M88.4 R172, [R177] ;  /* 0x00000000b1ac783b */ /* 0x000eea0000000200 */
[----:B------:R-:W0:Y:S01]  /*17460*/  LDGDEPBAR ;  /* 0x00000000000079af */ /* 0x000e220000000000 */
[C---:B-1----:R-:W-:Y:S08]  /*17470*/  HMMA.16816.F32 R12, R164.reuse, R160, R12 ;  /* 0x000000a0a40c723c */ /* 0x042ff0000000180c */
[----:B------:R-:W-:Y:S01]  /*17480*/  HMMA.16816.F32 R16, R164, R162, R16 ;  /* 0x000000a2a410723c */ /* 0x000fe20000001810 */
[----:B------:R-:W1:Y:S05]  /*17490*/  LDSM.16.M88.4 R160, [R177+0x800] ;  /* 0x00080000b1a0783b */ /* 0x000e6a0000000200 */
[----:B------:R-:W-:Y:S02]  /*174a0*/  LDSM.16.M88.4 R164, [R185] ;  /* 0x00000000b9a4783b */ /* 0x000fe40000000200 */
[C---:B---3--:R-:W-:Y:S08]  /*174b0*/  HMMA.16816.F32 R4, R168.reuse, R172, R4 ;  /* 0x000000aca804723c */ /* 0x048ff00000001804 */
[C---:B------:R-:W-:Y:S01]  /*174c0*/  HMMA.16816.F32 R8, R168.reuse, R174, R8 ;  /* 0x000000aea808723c */ /* 0x040fe20000001808 */
[----:B------:R-:W3:Y:S07]  /*174d0*/  LDSM.16.M88.4 R172, [R176+-0x3000] ;  /* 0xffd00000b0ac783b */ /* 0x000eee0000000200 */
[C---:B-1----:R-:W-:Y:S08]  /*174e0*/  HMMA.16816.F32 R12, R168.reuse, R160, R12 ;  /* 0x000000a0a80c723c */ /* 0x042ff0000000180c */
[----:B------:R-:W-:Y:S01]  /*174f0*/  HMMA.16816.F32 R16, R168, R162, R16 ;  /* 0x000000a2a810723c */ /* 0x000fe20000001810 */
[----:B------:R-:W1:Y:S05]  /*17500*/  LDSM.16.M88.4 R160, [R176+-0x2800] ;  /* 0xffd80000b0a0783b */ /* 0x000e6a0000000200 */
[----:B------:R-:W-:Y:S02]  /*17510*/  LDSM.16.M88.4 R168, [R183+0x4000] ;  /* 0x00400000b7a8783b */ /* 0x000fe40000000200 */
[C---:B---3--:R-:W-:Y:S08]  /*17520*/  HMMA.16816.F32 R4, R164.reuse, R172, R4 ;  /* 0x000000aca404723c */ /* 0x048ff00000001804 */
[C---:B------:R-:W-:Y:S01]  /*17530*/  HMMA.16816.F32 R8, R164.reuse, R174, R8 ;  /* 0x000000aea408723c */ /* 0x040fe20000001808 */
[----:B------:R-:W3:Y:S07]  /*17540*/  LDSM.16.M88.4 R172, [R178+0x1000] ;  /* 0x00100000b2ac783b */ /* 0x000eee0000000200 */
[C---:B-1----:R-:W-:Y:S08]  /*17550*/  HMMA.16816.F32 R12, R164.reuse, R160, R12 ;  /* 0x000000a0a40c723c */ /* 0x042ff0000000180c */
[----:B------:R-:W-:Y:S01]  /*17560*/  HMMA.16816.F32 R16, R164, R162, R16 ;  /* 0x000000a2a410723c */ /* 0x000fe20000001810 */
[----:B------:R-:W1:Y:S05]  /*17570*/  LDSM.16.M88.4 R160, [R178+0x1800] ;  /* 0x00180000b2a0783b */ /* 0x000e6a0000000200 */
[----:B------:R-:W-:Y:S02]  /*17580*/  LDSM.16.M88.4 R164, [R184+0x4000] ;  /* 0x00400000b8a4783b */ /* 0x000fe40000000200 */
[C---:B---3--:R-:W-:Y:S08]  /*17590*/  HMMA.16816.F32 R4, R168.reuse, R172, R4 ;  /* 0x000000aca804723c */ /* 0x048ff00000001804 */
[C---:B------:R-:W-:Y:S01]  /*175a0*/  HMMA.16816.F32 R8, R168.reuse, R174, R8 ;  /* 0x000000aea808723c */ /* 0x040fe20000001808 */
[----:B------:R-:W3:Y:S07]  /*175b0*/  LDSM.16.M88.4 R172, [R191] ;  /* 0x00000000bfac783b */ /* 0x000eee0000000200 */
[C---:B-1----:R-:W-:Y:S08]  /*175c0*/  HMMA.16816.F32 R12, R168.reuse, R160, R12 ;  /* 0x000000a0a80c723c */ /* 0x042ff0000000180c */
[----:B------:R-:W-:Y:S01]  /*175d0*/  HMMA.16816.F32 R16, R168, R162, R16 ;  /* 0x000000a2a810723c */ /* 0x000fe20000001810 */
[----:B------:R-:W1:Y:S05]  /*175e0*/  LDSM.16.M88.4 R160, [R190] ;  /* 0x00000000bea0783b */ /* 0x000e6a0000000200 */
        /* <DEDUP_REMOVED lines=69> */
[----:B------:R-:W1:Y:S01]  /*17a40*/  LDSM.16.M88.4 R160, [R176+0x800] ;  /* 0x00080000b0a0783b */ /* 0x000e620000000200 */
[----:B------:R-:W-:Y:S04]  /*17a50*/  DEPBAR.LE SB0, 0x0 ;  /* 0x000080000000791a */ /* 0x000fe80000000000 */
[----:B------:R-:W-:Y:S02]  /*17a60*/  BAR.SYNC.DEFER_BLOCKING 0x0 ;  /* 0x0000000000007b1d */ /* 0x000fe40000010000 */
[C---:B---3--:R-:W-:Y:S08]  /*17a70*/  HMMA.16816.F32 R4, R164.reuse, R172, R4 ;  /* 0x000000aca404723c */ /* 0x048ff00000001804 */
[C---:B------:R-:W-:Y:S08]  /*17a80*/  HMMA.16816.F32 R8, R164.reuse, R174, R8 ;  /* 0x000000aea408723c */ /* 0x040ff00000001808 */
[C---:B-1----:R-:W-:Y:S08]  /*17a90*/  HMMA.16816.F32 R12, R164.reuse, R160, R12 ;  /* 0x000000a0a40c723c */ /* 0x042ff0000000180c */
[----:B------:R-:W-:Y:S01]  /*17aa0*/  FMUL.FTZ R0, R4, c[0x0][0x320] ;  /* 0x0000c80004007a20 */ /* 0x000fe20000410000 */
[----:B------:R-:W-:Y:S03]  /*17ab0*/  HMMA.16816.F32 R16, R164, R162, R16 ;  /* 0x000000a2a410723c */ /* 0x000fe60000001810 */
[----:B------:R1:W3:Y:S01]  /*17ac0*/  MUFU.TANH R169, R0 ;  /* 0x0000000000a97308 */ /* 0x0002e20000002400 */
[----:B------:R-:W-:Y:S01]  /*17ad0*/  @!PT LDS RZ, [RZ] ;  /* 0x00000000fffff984 */ /* 0x000fe20000000800 */
[----:B------:R-:W-:Y:S01]  /*17ae0*/  @!PT LDS RZ, [RZ] ;  /* 0x00000000fffff984 */ /* 0x000fe20000000800 */
[----:B------:R-:W-:Y:S01]  /*17af0*/  @!PT LDS RZ, [RZ] ;  /* 0x00000000fffff984 */ /* 0x000fe20000000800 */
[----:B------:R4:W-:Y:S01]  /*17b00*/  @P0 LDGSTS.E.BYPASS.LTC128B.128 [R196+0xc080], [R198.64], !P2 ;  /* 0x0c080000c6c40fae */ /* 0x0009e2000d101d46 */
[----:B------:R-:W-:Y:S01]  /*17b10*/  IMAD.IADD R4, R226, 0x1, R225 ;  /* 0x00000001e2047824 */ /* 0x000fe200078e02e1 */
[----:B------:R-:W-:Y:S03]  /*17b20*/  ISETP.GE.AND P2, PT, R197, 0x1, PT ;  /* 0x00000001c500780c */ /* 0x000fe60003f46270 */
[----:B------:R4:W-:Y:S05]  /*17b30*/  @P0 LDGSTS.E.BYPASS.LTC128B.128 [R196+0xd080], [R198.64+0x80], !P6 ;  /* 0x0d080080c6c40fae */ /* 0x0009ea000f101d46 */
[----:B------:R4:W-:Y:S05]  /*17b40*/  @P0 LDGSTS.E.BYPASS.LTC128B.128 [R196+0xe080], [R198.64+0x100], !P5 ;  /* 0x0e080100c6c40fae */ /* 0x0009ea000e901d46 */
[----:B------:R4:W-:Y:S05]  /*17b50*/  @P0 LDGSTS.E.BYPASS.LTC128B.128 [R196+0xf080], [R198.64+0x180], !P4 ;  /* 0x0f080180c6c40fae */ /* 0x0009ea000e101d46 */
[----:B------:R-:W0:Y:S01]  /*17b60*/  LDGDEPBAR ;  /* 0x00000000000079af */ /* 0x000e220000000000 */
[----:B--2---:R-:W-:Y:S02]  /*17b70*/  FMUL.FTZ R2, R17, c[0x0][0x320] ;  /* 0x0000c80011027a20 */ /* 0x004fe40000410000 */
[----:B-1----:R-:W-:Y:S01]  /*17b80*/  FMUL.FTZ R0, R5, c[0x0][0x320] ;  /* 0x0000c80005007a20 */ /* 0x002fe20000410000 */
[----:B------:R-:W-:Y:S03]  /*17b90*/  SHF.L.U32 R5, R195, 0x5, RZ ;  /* 0x00000005c3057819 */ /* 0x000fe600000006ff */
[----:B------:R1:W2:Y:S02]  /*17ba0*/  MUFU.TANH R168, R0 ;  /* 0x0000000000a87308 */ /* 0x0002a40000002400 */
        /* <DEDUP_REMOVED lines=27> */
[----:B------:R-:W-:Y:S04]  /*17d60*/  FMUL.FTZ R0, R18, c[0x0][0x320] ;  /* 0x0000c80012007a20 */ /* 0x000fe80000410000 */
[----:B------:R5:W1:Y:S01]  /*17d70*/  MUFU.TANH R14, R0 ;  /* 0x00000000000e7308 */ /* 0x000a620000002400 */
[----:B------:R-:W1:Y:S01]  /*17d80*/  SHFL.IDX PT, R3, R4, RZ, 0x1c1f ;  /* 0x001c1fff04037589 */ /* 0x000e6200000e0000 */
[----:B-----5:R-:W-:Y:S04]  /*17d90*/  IADD3 R0, -R210, 0x1, -R5 ;  /* 0x00000001d2007810 */ /* 0x020fe80007ffe905 */
[----:B------:R-:W-:Y:S04]  /*17da0*/  IADD3 R0, -R213, R0, R212 ;  /* 0x00000000d5007210 */ /* 0x000fe80007ffe1d4 */
[C---:B------:R-:W-:Y:S02]  /*17db0*/  IADD3 R7, R0.reuse, c[0x0][0x328], RZ ;  /* 0x0000ca0000077a10 */ /* 0x040fe40007ffe0ff */
[----:B------:R-:W-:Y:S02]  /*17dc0*/  IADD3 R6, R0, UR4, RZ ;  /* 0x0000000400067c10 */ /* 0x000fe4000fffe0ff */
[----:B-1----:R-:W-:Y:S02]  /*17dd0*/  IADD3 R2, R7, R3, RZ ;  /* 0x0000000307027210 */ /* 0x002fe40007ffe0ff */
        /* <DEDUP_REMOVED lines=15> */
.L_x_720:
[----:B------:R-:W-:Y:S04]  /*17ed0*/  MOV R8, c[0x0][0x32c] ;  /* 0x0000cb0000087a02 */ /* 0x000fe80000000f00 */
[----:B------:R-:W-:Y:S11]  /*17ee0*/  ISETP.NE.AND P0, PT, R8, 0x1, PT ;  /* 0x000000010800780c */ /* 0x000ff60003f05270 */
[----:B------:R-:W-:Y:S02]  /*17ef0*/  @!UPT UIADD3 URZ, URZ, URZ, URZ ;  /* 0x0000003f3f3ff290 */ /* 0x000fe4000fffe03f */
[----:B------:R-:W-:Y:S05]  /*17f00*/  @P0 IMAD.HI.U32 R8, R3, c[0x0][0x330], RZ ;  /* 0x0000cc0003080a27 */ /* 0x000fea00078e00ff */
[----:B------:R-:W-:Y:S02]  /*17f10*/  @P0 SHF.R.U32.HI R3, RZ, c[0x0][0x334], R8 ;  /* 0x0000cd00ff030a19 */ /* 0x000fe40000011608 */
.L_x_721:
[----:B------:R-:W-:Y:S05]  /*17f20*/  BSYNC B0 ;  /* 0x0000000000007941 */ /* 0x000fea0003800000 */
.L_x_719:
[----:B------:R-:W-:Y:S04]  /*17f30*/  IMAD R3, R3, c[0x0][0x32c], -R5 ;  /* 0x0000cb0003037a24 */ /* 0x000fe800078e0a05 */
[----:B------:R-:W-:Y:S05]  /*17f40*/  IMAD.IADD R3, R3, 0x1, -R210 ;  /* 0x0000000103037824 */ /* 0x000fea00078e0ad2 */
[----:B------:R-:W-:Y:S02]  /*17f50*/  IADD3 R8, R3, c[0x0][0x32c], RZ ;  /* 0x0000cb0003087a10 */ /* 0x000fe40007ffe0ff */
[----:B------:R-:W-:Y:S02]  /*17f60*/  IMNMX R0, R0, R3, !PT ;  /* 0x0000000300007217 */ /* 0x000fe40007800200 */
[----:B------:R-:W-:Y:S02]  /*17f70*/  IMNMX R2, R2, R8, PT ;  /* 0x0000000802027217 */ /* 0x000fe40003800200 */
.L_x_718:
        /* <DEDUP_REMOVED lines=42> */
.L_x_724:
[----:B------:R-:W-:Y:S04]  /*18220*/  MOV R4, c[0x0][0x32c] ;  /* 0x0000cb0000047a02 */ /* 0x000fe80000000f00 */
[----:B------:R-:W-:Y:S11]  /*18230*/  ISETP.NE.AND P0, PT, R4, 0x1, PT ;  /* 0x000000010400780c */ /* 0x000ff60003f05270 */
[----:B------:R-:W-:Y:S02]  /*18240*/  @!UPT UIADD3 URZ, URZ, URZ, URZ ;  /* 0x0000003f3f3ff290 */ /* 0x000fe4000fffe03f */
[----:B------:R-:W-:Y:S05]  /*18250*/  @P0 IMAD.HI.U32 R4, R3, c[0x0][0x330], RZ ;  /* 0x0000cc0003040a27 */ /* 0x000fea00078e00ff */
[----:B------:R-:W-:Y:S02]  /*18260*/  @P0 SHF.R.U32.HI R3, RZ, c[0x0][0x334], R4 ;  /* 0x0000cd00ff030a19 */ /* 0x000fe40000011604 */
.L_x_725:
[----:B------:R-:W-:Y:S05]  /*18270*/  BSYNC B0 ;  /* 0x0000000000007941 */ /* 0x000fea0003800000 */
.L_x_723:
[----:B------:R-:W-:Y:S04]  /*18280*/  IMAD R5, R3, c[0x0][0x32c], -R5 ;  /* 0x0000cb0003057a24 */ /* 0x000fe800078e0a05 */
[----:B------:R-:W-:Y:S05]  /*18290*/  IMAD.IADD R3, R5, 0x1, -R210 ;  /* 0x0000000105037824 */ /* 0x000fea00078e0ad2 */
[----:B------:R-:W-:Y:S02]  /*182a0*/  IADD3 R4, R3, c[0x0][0x32c], RZ ;  /* 0x0000cb0003047a10 */ /* 0x000fe40007ffe0ff */
[----:B------:R-:W-:Y:S02]  /*182b0*/  IMNMX R0, R0, R3, !PT ;  /* 0x0000000300007217 */ /* 0x000fe40007800200 */
[----:B------:R-:W-:Y:S02]  /*182c0*/  IMNMX R2, R2, R4, PT ;  /* 0x0000000402027217 */ /* 0x000fe40003800200 */
.L_x_722:
[----:B------:R-:W-:Y:S01]  /*182d0*/  FMNMX.FTZ R3, R8, R133, !PT ;  /* 0x0000008508037209 */ /* 0x000fe20007810000 */
[----:B------:R-:W-:Y:S01]  /*182e0*/  LDSM.16.MT88.4 R164, [R180] ;  /* 0x00000000b4a4783b */ /* 0x000fe20000004200 */
        /* <DEDUP_REMOVED lines=27> */
[----:B------:R-:W-:Y:S04]  /*184a0*/  ISETP.GT.AND P0, PT, R0, 0x11, P1 ;  /* 0x000000110000780c */ /* 0x000fe80000f04270 */
[----:B------:R-:W-:Y:S02]  /*184b0*/  ISETP.LT.OR P0, PT, R2, 0x12, P0 ;  /* 0x000000120200780c */ /* 0x000fe40000701670 */
[----:B-1----:R-:W-:Y:S02]  /*184c0*/  FMNMX.FTZ R3, R3, R13, !PT ;  /* 0x0000000d03037209 */ /* 0x002fe40007810000 */
[----:B------:R-:W-:Y:S02]  /*184d0*/  FSEL R171, R15, -INF , !P0 ;  /* 0xff8000000fab7808 */ /* 0x000fe40004000000 */
[----:B------:R-:W-:Y:S04]  /*184e0*/  ISETP.GT.AND P0, PT, R0, 0x18, P1 ;  /* 0x000000180000780c */ /* 0x000fe80000f04270 */
[----:B------:R-:W-:Y:S04]  /*184f0*/  ISETP.LT.OR P0, PT, R2, 0x19, P0 ;  /* 0x000000190200780c */ /* 0x000fe80000701670 */
[----:B------:R-:W-:Y:S02]  /*18500*/  FSEL R172, R14, -INF , !P0 ;  /* 0xff8000000eac7808 */ /* 0x000fe40004000000 */
[----:B------:R-:W-:Y:S02]  /*18510*/  ISETP.GT.AND P0, PT, R0, 0x19, P1 ;  /* 0x000000190000780c */ /* 0x000fe40000f04270 */
[----:B------:R-:W-:Y:S02]  /*18520*/  FMNMX.FTZ R0, R170, R12, !PT ;  /* 0x0000000caa007209 */ /* 0x000fe40007810000 */
[----:B------:R-:W1:Y:S01]  /*18530*/  SHFL.BFLY PT, R12, R3, 0x1, 0x1f ;  /* 0x0c201f00030c7f89 */ /* 0x000e6200000e0000 */
[----:B------:R-:W-:Y:S02]  /*18540*/  ISETP.LT.OR P0, PT, R2, 0x1a, P0 ;  /* 0x0000001a0200780c */ /* 0x000fe40000701670 */
[----:B------:R-:W-:Y:S02]  /*18550*/  FMNMX.FTZ R0, R171, R0, !PT ;  /* 0x00000000ab007209 */ /* 0x000fe40007810000 */
[----:B------:R-:W-:Y:S02]  /*18560*/  FSEL R135, R16, -INF , !P0 ;  /* 0xff80000010877808 */ /* 0x000fe40004000000 */
[----:B------:R-:W-:Y:S04]  /*18570*/  FMNMX.FTZ R0, R172, R0, !PT ;  /* 0x00000000ac007209 */ /* 0x000fe80007810000 */
[----:B------:R-:W-:Y:S05]  /*18580*/  FMNMX.FTZ R0, R135, R0, !PT ;  /* 0x0000000087007209 */ /* 0x000fea0007810000 */
[----:B------:R-:W2:Y:S01]  /*18590*/  SHFL.BFLY PT, R2, R0, 0x2, 0x1f ;  /* 0x0c401f0000027f89 */ /* 0x000ea200000e0000 */
[----:B-1----:R-:W-:Y:S07]  /*185a0*/  FMNMX.FTZ R132, R3, R12, !PT ;  /* 0x0000000c03847209 */ /* 0x002fee0007810000 */
[----:B------:R-:W-:Y:S01]  /*185b0*/  LDSM.16.MT88.4 R12, [R179] ;  /* 0x00000000b30c783b */ /* 0x000fe20000004200 */
[C---:B------:R-:W-:Y:S01]  /*185c0*/  FSETP.NEU.FTZ.AND P0, PT, R132.reuse, -INF , PT ;  /* 0xff8000008400780b */ /* 0x040fe20003f1d000 */
[----:B------:R-:W-:Y:S05]  /*185d0*/  FMUL.FTZ R3, R132, c[0x0][0x2d0] ;  /* 0x0000b40084037a20 */ /* 0x000fea0000410000 */
[----:B------:R-:W-:Y:S05]  /*185e0*/  FSEL R139, R3, RZ, P0 ;  /* 0x000000ff038b7208 */ /* 0x000fea0000000000 */
[--C-:B------:R-:W-:Y:S01]  /*185f0*/  FFMA.FTZ R11, R11, c[0x0][0x2d0], -R139.reuse ;  /* 0x0000b4000b0b7a23 */ /* 0x100fe2000001088b */
[----:B--2---:R-:W-:Y:S01]  /*18600*/  FMNMX.FTZ R2, R0, R2, !PT ;  /* 0x0000000200027209 */ /* 0x004fe20007810000 */
[--C-:B------:R-:W-:Y:S02]  /*18610*/  FFMA.FTZ R0, R8, c[0x0][0x2d0], -R139.reuse ;  /* 0x0000b40008007a23 */ /* 0x100fe4000001088b */
[----:B------:R-:W-:Y:S02]  /*18620*/  MUFU.EX2 R202, R11 ;  /* 0x0000000b00ca7308 */ /* 0x000fe40000000800 */
[----:B------:R-:W1:Y:S08]  /*18630*/  SHFL.BFLY PT, R3, R2, 0x1, 0x1f ;  /* 0x0c201f0002037f89 */ /* 0x000e7000000e0000 */
[----:B------:R2:W-:Y:S01]  /*18640*/  MUFU.EX2 R205, R0 ;  /* 0x0000000000cd7308 */ /* 0x0005e20000000800 */
        /* <DEDUP_REMOVED lines=171> */
[----:B------:R-:W-:Y:S02]  /*19100*/  FMUL.FTZ R104, R2, R104 ;  /* 0x0000006802687220 */ /* 0x000fe40000410000 */
        /* <DEDUP_REMOVED lines=8> */
[C---:B------:R-:W-:Y:S01]  /*19190*/  FMUL.FTZ R108, R2.reuse, R108 ;  /* 0x0000006c026c7220 */ /* 0x040fe20000410000 */
        /* <DEDUP_REMOVED lines=8> */
[C---:B------:R-:W-:Y:S02]  /*19220*/  FMUL.FTZ R112, R2.reuse, R112 ;  /* 0x0000007002707220 */ /* 0x040fe40000410000 */
        /* <DEDUP_REMOVED lines=80> */
[-C--:B------:R-:W-:Y:S01]  /*19730*/  MOV R8, R3.reuse ;  /* 0x0000000300087202 */ /* 0x080fe20000000f00 */
[C---:B---3--:R-:W-:Y:S04]  /*19740*/  HMMA.16816.F32 R116, R160.reuse, R12, R116 ;  /* 0x0000000ca074723c */ /* 0x048fe80000001874 */
[----:B------:R-:W-:Y:S02]  /*19750*/  FADD.FTZ R2, R198, R2 ;  /* 0x00000002c6027221 */ /* 0x000fe40000010000 */
[----:B------:R-:W-:Y:S02]  /*19760*/  FADD.FTZ R0, R203, R0 ;  /* 0x00000000cb007221 */ /* 0x000fe40000010000 */
[C---:B------:R-:W-:Y:S04]  /*19770*/  HMMA.16816.F32 R120, R160.reuse, R14, R120 ;  /* 0x0000000ea078723c */ /* 0x040fe80000001878 */
[----:B------:R-:W-:Y:S02]  /*19780*/  FADD.FTZ R2, R197, R2 ;  /* 0x00000002c5027221 */ /* 0x000fe40000010000 */
[----:B------:R-:W-:Y:S02]  /*19790*/  FADD.FTZ R0, R202, R0 ;  /* 0x00000000ca007221 */ /* 0x000fe40000010000 */
        /* <DEDUP_REMOVED lines=9> */
[----:B------:R-:W-:Y:S01]  /*19830*/  IADD3 R0, R195, -0x1, RZ ;  /* 0xffffffffc3007810 */ /* 0x000fe20007ffe0ff */
[----:B------:R-:W-:Y:S01]  /*19840*/  FADD.FTZ R208, R169, R4 ;  /* 0x00000004a9d07221 */ /* 0x000fe20000010000 */
[----:B------:R-:W-:Y:S01]  /*19850*/  MOV R134, R3 ;  /* 0x0000000300867202 */ /* 0x000fe20000000f00 */
[----:B------:R-:W-:Y:S01]  /*19860*/  FADD.FTZ R207, R133, R2 ;  /* 0x0000000285cf7221 */ /* 0x000fe20000010000 */
[----:B------:R-:W-:Y:S02]  /*19870*/  MOV R195, R0 ;  /* 0x0000000000c37202 */ /* 0x000fe40000000f00 */
[----:B------:R-:W-:Y:S01]  /*19880*/  MOV R133, R132 ;  /* 0x0000008400857202 */ /* 0x000fe20000000f00 */
[----:B------:R-:W-:-:S05]  /*19890*/  @P0 BRA `(.L_x_726) ;  /* 0xffffd8a000000947 */ /* 0x000fca000383ffff */
.L_x_717:
[----:B------:R-:W-:Y:S02]  /*198a0*/  MOV R7, 0x1f ;  /* 0x0000001f00077802 */ /* 0x000fe40000000f00 */
[----:B------:R-:W-:Y:S01]  /*198b0*/  MOV R6, 0xffffffff ;  /* 0xffffffff00067802 */ /* 0x000fe20000000f00 */
[----:B------:R-:W-:Y:S05]  /*198c0*/  BRA.DIV ~URZ, `(.L_x_727) ;  /* 0x000061d27f007947 */ /* 0x000fea000b800000 */
[----:B------:R1:W2:Y:S02]  /*198d0*/  SHFL.BFLY PT, R0, R208, 0x2, 0x1f ;  /* 0x0c401f00d0007f89 */ /* 0x0002a400000e0000 */
.L_x_800:
[----:B--2---:R-:W-:Y:S01]  /*198e0*/  FADD.FTZ R0, R0, R208 ;  /* 0x000000d000007221 */ /* 0x004fe20000010000 */
[----:B------:R-:W-:Y:S05]  /*198f0*/  BRA.DIV ~URZ, `(.L_x_728) ;  /* 0x000062027f007947 */ /* 0x000fea000b800000 */
[----:B------:R-:W2:Y:S04]  /*19900*/  SHFL.BFLY PT, R2, R207, 0x2, 0x1f ;  /* 0x0c401f00cf027f89 */ /* 0x000ea800000e0000 */
[----:B------:R-:W3:Y:S01]  /*19910*/  SHFL.BFLY PT, R5, R0, 0x1, 0x1f ;  /* 0x0c201f0000057f89 */ /* 0x000ee200000e0000 */
[----:B--2---:R-:W-:-:S02]  /*19920*/  FADD.FTZ R4, R2, R207 ;  /* 0x000000cf02047221 */ /* 0x004fc40000010000 */
[----:B---3--:R-:W-:-:S03]  /*19930*/  FADD.FTZ R0, R0, R5 ;  /* 0x0000000500007221 */ /* 0x008fc60000010000 */
[----:B------:R2:W3:Y:S04]  /*19940*/  SHFL.BFLY PT, R3, R4, 0x1, 0x1f ;  /* 0x0c201f0004037f89 */ /* 0x0004e800000e0000 */
.L_x_801:
[----:B------:R-:W-:Y:S01]  /*19950*/  FSETP.NE.FTZ.AND P1, PT, R0, RZ, PT ;  /* 0x000000ff0000720b */ /* 0x000fe20003f35000 */
[----:B---3--:R-:W-:Y:S01]  /*19960*/  FADD.FTZ R3, R3, R4 ;  /* 0x0000000403037221 */ /* 0x008fe20000010000 */
[----:B------:R-:W-:Y:S02]  /*19970*/  MOV R2, RZ ;  /* 0x000000ff00027202 */ /* 0x000fe40000000f00 */
[----:B------:R-:W-:Y:S02]  /*19980*/  MOV R133, 0xff800000 ;  /* 0xff80000000857802 */ /* 0x000fe40000000f00 */
[----:B------:R-:W-:-:S07]  /*19990*/  FSETP.NE.FTZ.AND P0, PT, R3, RZ, PT ;  /* 0x000000ff0300720b */ /* 0x000fce0003f15000 */
[----:B------:R-:W3:Y:S01]  /*199a0*/  @P1 MUFU.RCP R2, R0 ;  /* 0x0000000000021308 */ /* 0x000ee20000001000 */
[----:B--2---:R-:W-:-:S05]  /*199b0*/  @P1 MOV R4, 0x3f317218 ;  /* 0x3f31721800041802 */ /* 0x004fca0000000f00 */
[----:B------:R-:W-:Y:S02]  /*199c0*/  @P1 FMUL.FTZ R4, R4, c[0x0][0x2d0] ;  /* 0x0000b40004041a20 */ /* 0x000fe40000410000 */
[----:B------:R2:W-:Y:S01]  /*199d0*/  @P1 MUFU.LG2 R5, R0 ;  /* 0x0000000000051308 */ /* 0x0005e20000000c00 */
[C---:B---3--:R-:W-:Y:S02]  /*199e0*/  FMUL.FTZ R134, R2.reuse, R144 ;  /* 0x0000009002867220 */ /* 0x048fe40000410000 */
[C---:B------:R-:W-:Y:S02]  /*199f0*/  FMUL.FTZ R135, R2.reuse, R145 ;  /* 0x0000009102877220 */ /* 0x040fe40000410000 */
[C---:B------:R-:W-:Y:S02]  /*19a00*/  FMUL.FTZ R144, R2.reuse, R152 ;  /* 0x0000009802907220 */ /* 0x040fe40000410000 */
[C---:B------:R-:W-:Y:S01]  /*19a10*/  FMUL.FTZ R145, R2.reuse, R153 ;  /* 0x0000009902917220 */ /* 0x040fe20000410000 */
[----:B--2---:R-:W-:Y:S01]  /*19a20*/  MOV R0, RZ ;  /* 0x000000ff00007202 */ /* 0x004fe20000000f00 */
[----:B------:R-:W-:-:S02]  /*19a30*/  FMUL.FTZ R152, R2, R24 ;  /* 0x0000001802987220 */ /* 0x000fc40000410000 */
[C---:B------:R-:W-:Y:S02]  /*19a40*/  FMUL.FTZ R153, R2.reuse, R25 ;  /* 0x0000001902997220 */ /* 0x040fe40000410000 */
[C---:B------:R-:W-:Y:S01]  /*19a50*/  FMUL.FTZ R24, R2.reuse, R32 ;  /* 0x0000002002187220 */ /* 0x040fe20000410000 */
[----:B------:R-:W2:Y:S01]  /*19a60*/  @P0 MUFU.RCP R0, R3 ;  /* 0x0000000300000308 */ /* 0x000ea20000001000 */
        /* <DEDUP_REMOVED lines=25> */
[C---:B------:R-:W-:Y:S01]  /*19c00*/  FMUL.FTZ R148, R2.reuse, R20 ;  /* 0x0000001402947220 */ /* 0x040fe20000410000 */
[----:B------:R-:W-:Y:S01]  /*19c10*/  MOV R20, 0xff800000 ;  /* 0xff80000000147802 */ /* 0x000fe20000000f00 */
        /* <DEDUP_REMOVED lines=32> */
[----:B--2---:R-:W-:-:S02]  /*19e20*/  FMUL.FTZ R108, R0, R142 ;  /* 0x0000008e006c7220 */ /* 0x004fc40000410000 */
[C---:B------:R-:W-:Y:S02]  /*19e30*/  FMUL.FTZ R109, R0.reuse, R143 ;  /* 0x0000008f006d7220 */ /* 0x040fe40000410000 */
[C---:B------:R-:W-:Y:S02]  /*19e40*/  FMUL.FTZ R142, R0.reuse, R30 ;  /* 0x0000001e008e7220 */ /* 0x040fe40000410000 */
[C---:B------:R-:W-:Y:S02]  /*19e50*/  FMUL.FTZ R143, R0.reuse, R31 ;  /* 0x0000001f008f7220 */ /* 0x040fe40000410000 */
[C---:B------:R-:W-:Y:S02]  /*19e60*/  FMUL.FTZ R30, R0.reuse, R34 ;  /* 0x00000022001e7220 */ /* 0x040fe40000410000 */
[----:B------:R-:W-:Y:S02]  /*19e70*/  FMUL.FTZ R31, R0, R35 ;  /* 0x00000023001f7220 */ /* 0x000fe40000410000 */
[----:B------:R-:W-:-:S02]  /*19e80*/  @P1 FMUL.FTZ R5, R5, 0.69314718246459960938 ;  /* 0x3f31721805051820 */ /* 0x000fc40000410000 */
[C---:B------:R-:W-:Y:S01]  /*19e90*/  FMUL.FTZ R34, R0.reuse, R42 ;  /* 0x0000002a00227220 */ /* 0x040fe20000410000 */
[----:B---3--:R-:W-:Y:S01]  /*19ea0*/  @P0 MOV R3, 0x3f317218 ;  /* 0x3f31721800030802 */ /* 0x008fe20000000f00 */
        /* <DEDUP_REMOVED lines=12> */
[----:B------:R-:W-:Y:S02]  /*19f70*/  FMUL.FTZ R75, R0, R83 ;  /* 0x00000053004b7220 */ /* 0x000fe40000410000 */
[----:B----4-:R-:W-:Y:S02]  /*19f80*/  @P0 FMUL.FTZ R2, R2, 0.69314718246459960938 ;  /* 0x3f31721802020820 */ /* 0x010fe40000410000 */
[----:B------:R-:W-:Y:S02]  /*19f90*/  @P0 FMUL.FTZ R3, R3, c[0x0][0x2d0] ;  /* 0x0000b40003030a20 */ /* 0x000fe40000410000 */
        /* <DEDUP_REMOVED lines=48> */
.L_x_610:
[----:B------:R-:W2:Y:S01]  /*1a2a0*/  S2R R114, SR_TID.X ;  /* 0x0000000000727919 */ /* 0x000ea20000002100 */
[----:B------:R-:W-:Y:S01]  /*1a2b0*/  BSSY B0, `(.L_x_729) ;  /* 0x0000010000007945 */ /* 0x000fe20003800000 */
[----:B--2---:R-:W-:-:S13]  /*1a2c0*/  LOP3.LUT P0, RZ, R114, 0xff, RZ, 0xc0, !PT ;  /* 0x000000ff72ff7812 */ /* 0x004fda000780c0ff */
[----:B------:R-:W-:Y:S05]  /*1a2d0*/  @P0 BRA `(.L_x_730) ;  /* 0x000000d000000947 */ /* 0x000fea0003800000 */
[----:B------:R-:W2:Y:S01]  /*1a2e0*/  S2R R4, SR_LANEID ;  /* 0x0000000000047919 */ /* 0x000ea20000000000 */
[----:B------:R-:W-:Y:S01]  /*1a2f0*/  VOTEU.ANY UR4, UPT, PT ;  /* 0x0000000000047886 */ /* 0x000fe200038e0100 */
[----:B------:R-:W-:Y:S01]  /*1a300*/  IMAD.MOV.U32 R5, RZ, RZ, c[0x0][0x564] ;  /* 0x00015900ff057624 */ /* 0x000fe200078e00ff */
[----:B------:R-:W2:Y:S08]  /*1a310*/  FLO.U32 R3, UR4 ;  /* 0x0000000400037d00 */ /* 0x000eb000080e0000 */
[----:B------:R-:W3:Y:S01]  /*1a320*/  POPC R2, UR4 ;  /* 0x0000000400027d09 */ /* 0x000ee20008000000 */
[----:B--2---:R-:W-:Y:S01]  /*1a330*/  ISETP.EQ.U32.AND P0, PT, R3, R4, PT ;  /* 0x000000040300720c */ /* 0x004fe20003f02070 */
[----:B------:R-:W-:-:S12]  /*1a340*/  IMAD.MOV.U32 R4, RZ, RZ, c[0x0][0x560] ;  /* 0x00015800ff047624 */ /* 0x000fd800078e00ff */
[----:B---3--:R2:W3:Y:S04]  /*1a350*/  @P0 ATOMG.E.ADD.STRONG.GPU PT, R2, [R4.64], R2 ;  /* 0x00000002040209a8 */ /* 0x0084e800081ee1c6 */
[----:B--2---:R-:W2:Y:S04]  /*1a360*/  S2R R4, SR_LTMASK ;  /* 0x0000000000047919 */ /* 0x004ea80000003900 */
[----:B---3--:R2:W3:Y:S02]  /*1a370*/  SHFL.IDX PT, R3, R2, R3, 0x1f ;  /* 0x00001f0302037589 */ /* 0x0084e400000e0000 */
[----:B--2---:R-:W-:-:S06]  /*1a380*/  LOP3.LUT R2, R4, UR4, RZ, 0xc0, !PT ;  /* 0x0000000404027c12 */ /* 0x004fcc000f8ec0ff */
[----:B------:R-:W3:Y:S02]  /*1a390*/  POPC R2, R2 ;  /* 0x0000000200027309 */ /* 0x000ee40000000000 */
[----:B---3--:R-:W-:-:S06]  /*1a3a0*/  IADD3 R232, R3, c[0x0][0xc], R2 ;  /* 0x0000030003e87a10 */ /* 0x008fcc0007ffe002 */
.L_x_730:
[----:B------:R-:W-:Y:S05]  /*1a3b0*/  BSYNC B0 ;  /* 0x0000000000007941 */ /* 0x000fea0003800000 */
.L_x_729:
[----:B------:R-:W-:Y:S01]  /*1a3c0*/  PRMT R0, R0, 0x9910, RZ ;  /* 0x0000991000007816 */ /* 0x000fe200000000ff */
[----:B------:R-:W-:Y:S01]  /*1a3d0*/  BSSY B1, `(.L_x_731) ;  /* 0x00003f8000017945 */ /* 0x000fe20003800000 */
[----:B-----5:R-:W-:Y:S02]  /*1a3e0*/  IMAD.MOV.U32 R112, RZ, RZ, R232 ;  /* 0x000000ffff707224 */ /* 0x020fe400078e00e8 */
[----:B------:R-:W-:-:S13]  /*1a3f0*/  ISETP.NE.AND P0, PT, R0, RZ, PT ;  /* 0x000000ff0000720c */ /* 0x000fda0003f05270 */
[----:B------:R-:W-:Y:S05]  /*1a400*/  @!P0 BRA `(.L_x_732) ;  /* 0x0000321000008947 */ /* 0x000fea0003800000 */
[----:B------:R-:W-:Y:S01]  /*1a410*/  WARPSYNC 0xffffffff ;  /* 0xffffffff00007948 */ /* 0x000fe20003800000 */
[----:B------:R-:W-:Y:S01]  /*1a420*/  BAR.SYNC.DEFER_BLOCKING 0x1, 0x100 ;  /* 0x0044000000007b1d */ /* 0x000fe20000010000 */
[----:B------:R-:W-:Y:S01]  /*1a430*/  F2FP.PACK_AB R0, R161, R160 ;  /* 0x000000a0a100723e */ /* 0x000fe200000000ff */
[----:B------:R-:W-:Y:S01]  /*1a440*/  IMAD.MOV.U32 R12, RZ, RZ, c[0x0][0x388] ;  /* 0x0000e200ff0c7624 */ /* 0x000fe200078e00ff */
[----:B------:R-:W-:Y:S02]  /*1a450*/  F2FP.PACK_AB R2, R109, R108 ;  /* 0x0000006c6d02723e */ /* 0x000fe400000000ff */
[----:B------:R-:W-:Y:S02]  /*1a460*/  F2FP.PACK_AB R3, R135, R134 ;  /* 0x000000868703723e */ /* 0x000fe400000000ff */
[----:B------:R-:W-:Y:S02]  /*1a470*/  F2FP.PACK_AB R4, R93, R92 ;  /* 0x0000005c5d04723e */ /* 0x000fe400000000ff */
[----:B------:R-:W-:-:S02]  /*1a480*/  ISETP.NE.U32.AND P0, PT, RZ, c[0x0][0x508], PT ;  /* 0x00014200ff007a0c */ /* 0x000fc40003f05070 */
[----:B------:R-:W-:Y:S02]  /*1a490*/  ISETP.NE.U32.AND P2, PT, RZ, c[0x0][0x500], PT ;  /* 0x00014000ff007a0c */ /* 0x000fe40003f45070 */
[----:B------:R-:W-:Y:S02]  /*1a4a0*/  ISETP.NE.AND.EX P1, PT, RZ, c[0x0][0x50c], PT, P0 ;  /* 0x00014300ff007a0c */ /* 0x000fe40003f25300 */
[----:B------:R-:W-:Y:S01]  /*1a4b0*/  ISETP.NE.AND.EX P2, PT, RZ, c[0x0][0x504], PT, P2 ;  /* 0x00014100ff007a0c */ /* 0x000fe20003f45320 */
[----:B------:R2:W-:Y:S04]  /*1a4c0*/  STS [R238+0x80], R0 ;  /* 0x00008000ee007388 */ /* 0x0005e80000000800 */
[----:B------:R3:W-:Y:S04]  /*1a4d0*/  STS [R238+0x480], R2 ;  /* 0x00048002ee007388 */ /* 0x0007e80000000800 */
[----:B------:R4:W-:Y:S01]  /*1a4e0*/  STS [R239], R3 ;  /* 0x00000003ef007388 */ /* 0x0009e20000000800 */
[----:B--2---:R-:W-:-:S02]  /*1a4f0*/  F2FP.PACK_AB R0, R121, R120 ;  /* 0x000000787900723e */ /* 0x004fc400000000ff */
[----:B---3--:R-:W-:-:S03]  /*1a500*/  F2FP.PACK_AB R2, R141, R140 ;  /* 0x0000008c8d02723e */ /* 0x008fc600000000ff */
[----:B------:R2:W-:Y:S01]  /*1a510*/  STS [R239+0x400], R0 ;  /* 0x00040000ef007388 */ /* 0x0005e20000000800 */
[----:B----4-:R-:W-:-:S03]  /*1a520*/  F2FP.PACK_AB R3, R125, R124 ;  /* 0x0000007c7d03723e */ /* 0x010fc600000000ff */
[----:B------:R3:W-:Y:S04]  /*1a530*/  STS [R241+0x80], R2 ;  /* 0x00008002f1007388 */ /* 0x0007e80000000800 */
[----:B------:R4:W-:Y:S01]  /*1a540*/  STS [R241+0x480], R3 ;  /* 0x00048003f1007388 */ /* 0x0009e20000000800 */
[----:B--2---:R-:W-:Y:S02]  /*1a550*/  F2FP.PACK_AB R0, R145, R144 ;  /* 0x000000909100723e */ /* 0x004fe400000000ff */
[----:B---3--:R-:W-:-:S03]  /*1a560*/  F2FP.PACK_AB R2, R129, R128 ;  /* 0x000000808102723e */ /* 0x008fc600000000ff */
[----:B------:R2:W-:Y:S01]  /*1a570*/  STS [R240], R0 ;  /* 0x00000000f0007388 */ /* 0x0005e20000000800 */
[----:B----4-:R-:W-:-:S03]  /*1a580*/  F2FP.PACK_AB R3, R149, R148 ;  /* 0x000000949503723e */ /* 0x010fc600000000ff */
[----:B------:R3:W-:Y:S04]  /*1a590*/  STS [R240+0x400], R2 ;  /* 0x00040002f0007388 */ /* 0x0007e80000000800 */
[----:B------:R4:W-:Y:S01]  /*1a5a0*/  STS [R245+0x80], R3 ;  /* 0x00008003f5007388 */ /* 0x0009e20000000800 */
[----:B--2---:R-:W-:Y:S02]  /*1a5b0*/  F2FP.PACK_AB R0, R23, R22 ;  /* 0x000000161700723e */ /* 0x004fe400000000ff */
[----:B---3--:R-:W-:-:S03]  /*1a5c0*/  F2FP.PACK_AB R2, R153, R152 ;  /* 0x000000989902723e */ /* 0x008fc600000000ff */
[----:B------:R2:W-:Y:S01]  /*1a5d0*/  STS [R245+0x480], R0 ;  /* 0x00048000f5007388 */ /* 0x0005e20000000800 */
[----:B----4-:R-:W-:-:S03]  /*1a5e0*/  F2FP.PACK_AB R3, R27, R26 ;  /* 0x0000001a1b03723e */ /* 0x010fc600000000ff */
[----:B------:R3:W-:Y:S04]  /*1a5f0*/  STS [R243], R2 ;  /* 0x00000002f3007388 */ /* 0x0007e80000000800 */
[----:B------:R4:W-:Y:S01]  /*1a600*/  STS [R243+0x400], R3 ;  /* 0x00040003f3007388 */ /* 0x0009e20000000800 */
[----:B--2---:R-:W-:Y:S02]  /*1a610*/  F2FP.PACK_AB R0, R29, R28 ;  /* 0x0000001c1d00723e */ /* 0x004fe400000000ff */
[----:B---3--:R-:W-:-:S03]  /*1a620*/  F2FP.PACK_AB R2, R143, R142 ;  /* 0x0000008e8f02723e */ /* 0x008fc600000000ff */
[----:B------:R2:W-:Y:S01]  /*1a630*/  STS [R244+0x80], R0 ;  /* 0x00008000f4007388 */ /* 0x0005e20000000800 */
[----:B----4-:R-:W-:-:S03]  /*1a640*/  F2FP.PACK_AB R3, R25, R24 ;  /* 0x000000181903723e */ /* 0x010fc600000000ff */
[----:B------:R3:W-:Y:S04]  /*1a650*/  STS [R244+0x480], R2 ;  /* 0x00048002f4007388 */ /* 0x0007e80000000800 */
[----:B------:R4:W-:Y:S01]  /*1a660*/  STS [R242], R3 ;  /* 0x00000003f2007388 */ /* 0x0009e20000000800 */
[----:B--2---:R-:W-:Y:S02]  /*1a670*/  F2FP.PACK_AB R0, R31, R30 ;  /* 0x0000001e1f00723e */ /* 0x004fe400000000ff */
[----:B---3--:R-:W-:-:S03]  /*1a680*/  F2FP.PACK_AB R2, R37, R36 ;  /* 0x000000242502723e */ /* 0x008fc600000000ff */
[----:B------:R2:W-:Y:S01]  /*1a690*/  STS [R242+0x400], R0 ;  /* 0x00040000f2007388 */ /* 0x0005e20000000800 */
[----:B----4-:R-:W-:-:S03]  /*1a6a0*/  F2FP.PACK_AB R3, R39, R38 ;  /* 0x000000262703723e */ /* 0x010fc600000000ff */
[----:B------:R3:W-:Y:S04]  /*1a6b0*/  STS [R238+0x4080], R2 ;  /* 0x00408002ee007388 */ /* 0x0007e80000000800 */
[----:B------:R4:W-:Y:S01]  /*1a6c0*/  STS [R238+0x4480], R3 ;  /* 0x00448003ee007388 */ /* 0x0009e20000000800 */
        /* <DEDUP_REMOVED lines=59> */
[----:B------:R4:W-:Y:S04]  /*1aa80*/  STS [R242+0x8400], R4 ;  /* 0x00840004f2007388 */ /* 0x0009e80000000800 */
[----:B------:R1:W-:Y:S01]  /*1aa90*/  STS [R238+0xc080], R2 ;  /* 0x00c08002ee007388 */ /* 0x0003e20000000800 */
[----:B--2---:R-:W-:Y:S02]  /*1aaa0*/  F2FP.PACK_AB R0, R151, R150 ;  /* 0x000000969700723e */ /* 0x004fe400000000ff */
[----:B---3--:R-:W-:-:S03]  /*1aab0*/  F2FP.PACK_AB R3, R171, R170 ;  /* 0x000000aaab03723e */ /* 0x008fc600000000ff */
[----:B------:R2:W-:Y:S01]  /*1aac0*/  STS [R238+0xc480], R0 ;  /* 0x00c48000ee007388 */ /* 0x0005e20000000800 */
[----:B----4-:R-:W-:-:S03]  /*1aad0*/  F2FP.PACK_AB R4, R97, R96 ;  /* 0x000000606104723e */ /* 0x010fc600000000ff */
[----:B------:R3:W-:Y:S01]  /*1aae0*/  STS [R239+0xc400], R3 ;  /* 0x00c40003ef007388 */ /* 0x0007e20000000800 */
[----:B-1----:R-:W-:-:S03]  /*1aaf0*/  F2FP.PACK_AB R2, R163, R162 ;  /* 0x000000a2a302723e */ /* 0x002fc600000000ff */
[----:B------:R1:W-:Y:S04]  /*1ab00*/  STS [R239+0xc000], R4 ;  /* 0x00c00004ef007388 */ /* 0x0003e80000000800 */
[----:B------:R4:W-:Y:S01]  /*1ab10*/  STS [R241+0xc080], R2 ;  /* 0x00c08002f1007388 */ /* 0x0009e20000000800 */
[----:B--2---:R-:W-:Y:S02]  /*1ab20*/  F2FP.PACK_AB R0, R155, R154 ;  /* 0x0000009a9b00723e */ /* 0x004fe400000000ff */
[----:B---3--:R-:W-:-:S03]  /*1ab30*/  F2FP.PACK_AB R3, R111, R110 ;  /* 0x0000006e6f03723e */ /* 0x008fc600000000ff */
[----:B------:R2:W-:Y:S01]  /*1ab40*/  STS [R241+0xc480], R0 ;  /* 0x00c48000f1007388 */ /* 0x0005e20000000800 */
[----:B-1----:R-:W-:-:S03]  /*1ab50*/  F2FP.PACK_AB R4, R169, R168 ;  /* 0x000000a8a904723e */ /* 0x002fc600000000ff */
[----:B------:R1:W-:Y:S01]  /*1ab60*/  STS [R240+0xc400], R3 ;  /* 0x00c40003f0007388 */ /* 0x0003e20000000800 */
[----:B----4-:R-:W-:-:S03]  /*1ab70*/  F2FP.PACK_AB R2, R167, R166 ;  /* 0x000000a6a702723e */ /* 0x010fc600000000ff */
[----:B------:R3:W-:Y:S04]  /*1ab80*/  STS [R240+0xc000], R4 ;  /* 0x00c00004f0007388 */ /* 0x0007e80000000800 */
[----:B------:R4:W-:Y:S01]  /*1ab90*/  STS [R245+0xc080], R2 ;  /* 0x00c08002f5007388 */ /* 0x0009e20000000800 */
[----:B--2---:R-:W-:Y:S02]  /*1aba0*/  F2FP.PACK_AB R0, R107, R106 ;  /* 0x0000006a6b00723e */ /* 0x004fe400000000ff */
[----:B-1----:R-:W-:-:S03]  /*1abb0*/  F2FP.PACK_AB R3, R103, R102 ;  /* 0x000000666703723e */ /* 0x002fc600000000ff */
[----:B------:R1:W-:Y:S01]  /*1abc0*/  STS [R245+0xc480], R0 ;  /* 0x00c48000f5007388 */ /* 0x0003e20000000800 */
[----:B---3--:R-:W-:-:S03]  /*1abd0*/  F2FP.PACK_AB R4, R165, R164 ;  /* 0x000000a4a504723e */ /* 0x008fc600000000ff */
[----:B------:R2:W-:Y:S01]  /*1abe0*/  STS [R243+0xc400], R3 ;  /* 0x00c40003f3007388 */ /* 0x0005e20000000800 */
[----:B----4-:R-:W-:-:S03]  /*1abf0*/  F2FP.PACK_AB R2, R117, R116 ;  /* 0x000000747502723e */ /* 0x010fc600000000ff */
[----:B------:R3:W-:Y:S04]  /*1ac00*/  STS [R243+0xc000], R4 ;  /* 0x00c00004f3007388 */ /* 0x0007e80000000800 */
[----:B------:R4:W-:Y:S01]  /*1ac10*/  STS [R244+0xc080], R2 ;  /* 0x00c08002f4007388 */ /* 0x0009e20000000800 */
[----:B-1----:R-:W-:Y:S02]  /*1ac20*/  F2FP.PACK_AB R0, R99, R98 ;  /* 0x000000626300723e */ /* 0x002fe400000000ff */
[----:B--2---:R-:W-:-:S03]  /*1ac30*/  F2FP.PACK_AB R3, R105, R104 ;  /* 0x000000686903723e */ /* 0x004fc600000000ff */
[----:B------:R1:W-:Y:S01]  /*1ac40*/  STS [R244+0xc480], R0 ;  /* 0x00c48000f4007388 */ /* 0x0003e20000000800 */
[----:B---3--:R-:W-:-:S03]  /*1ac50*/  IMAD.MOV.U32 R4, RZ, RZ, 0x4 ;  /* 0x00000004ff047424 */ /* 0x008fc600078e00ff */
[----:B------:R2:W-:Y:S01]  /*1ac60*/  STS [R242+0xc000], R3 ;  /* 0x00c00003f2007388 */ /* 0x0005e20000000800 */
[----:B----4-:R-:W-:Y:S02]  /*1ac70*/  IMAD.MOV.U32 R2, RZ, RZ, RZ ;  /* 0x000000ffff027224 */ /* 0x010fe400078e00ff */
[----:B------:R-:W-:-:S04]  /*1ac80*/  @P1 IMAD.WIDE R6, R235, R4, c[0x0][0x508] ;  /* 0x00014200eb061625 */ /* 0x000fc800078e0204 */
[----:B------:R-:W-:Y:S01]  /*1ac90*/  IMAD.WIDE R4, R235, R4, c[0x0][0x500] ;  /* 0x00014000eb047625 */ /* 0x000fe200078e0204 */
        /* <DEDUP_REMOVED lines=12> */
.L_x_733:
[----:B------:R-:W2:Y:S01]  /*1ad60*/  LDL R113, [R1+0x4] ;  /* 0x0000040001717983 */ /* 0x000ea20000100800 */
[----:B------:R-:W-:Y:S01]  /*1ad70*/  IMAD.MOV.U32 R10, RZ, RZ, 0x368 ;  /* 0x00000368ff0a7424 */ /* 0x000fe200078e00ff */
[----:B------:R-:W-:Y:S01]  /*1ad80*/  ISETP.GT.AND P2, PT, R3, 0x1, PT ;  /* 0x000000010300780c */ /* 0x000fe20003f44270 */
[----:B-1----:R-:W-:Y:S01]  /*1ad90*/  IMAD.MOV.U32 R0, RZ, RZ, c[0x0][0x4e8] ;  /* 0x00013a00ff007624 */ /* 0x002fe200078e00ff */
[----:B------:R-:W-:Y:S01]  /*1ada0*/  ISETP.NE.U32.AND P0, PT, RZ, c[0x0][0x500], PT ;  /* 0x00014000ff007a0c */ /* 0x000fe20003f05070 */
[----:B------:R-:W-:Y:S01]  /*1adb0*/  IMAD.IADD R8, R226, 0x1, R225 ;  /* 0x00000001e2087824 */ /* 0x000fe200078e02e1 */
[----:B------:R-:W-:-:S02]  /*1adc0*/  SEL R10, R10, 0x328, P2 ;  /* 0x000003280a0a7807 */ /* 0x000fc40001000000 */
[----:B------:R-:W-:Y:S02]  /*1add0*/  ISETP.NE.AND P3, PT, R0, 0x1, PT ;  /* 0x000000010000780c */ /* 0x000fe40003f65270 */
[----:B------:R-:W1:Y:S01]  /*1ade0*/  LDC.64 R6, c[0x0][R10+0x170] ;  /* 0x00005c000a067b82 */ /* 0x000e620000000a00 */
[----:B------:R-:W-:Y:S02]  /*1adf0*/  ISETP.NE.AND.EX P0, PT, RZ, c[0x0][0x504], PT, P0 ;  /* 0x00014100ff007a0c */ /* 0x000fe40003f05300 */
[----:B------:R-:W-:Y:S02]  /*1ae00*/  SHF.R.S32.HI R3, RZ, 0x1f, R235 ;  /* 0x0000001fff037819 */ /* 0x000fe400000114eb */
[----:B------:R-:W-:Y:S02]  /*1ae10*/  SEL R0, R235, RZ, !P0 ;  /* 0x000000ffeb007207 */ /* 0x000fe40004000000 */
[----:B------:R-:W-:Y:S01]  /*1ae20*/  SEL R4, R3, RZ, !P0 ;  /* 0x000000ff03047207 */ /* 0x000fe20004000000 */
[----:B------:R-:W3:Y:S01]  /*1ae30*/  LDC.64 R14, c[0x0][R10+0x168] ;  /* 0x00005a000a0e7b82 */ /* 0x000ee20000000a00 */
[----:B------:R-:W-:-:S02]  /*1ae40*/  SHF.R.S32.HI R21, RZ, 0x1f, R114 ;  /* 0x0000001fff157819 */ /* 0x000fc40000011472 */
[----:B------:R-:W-:Y:S01]  /*1ae50*/  @P3 IMAD.HI.U32 R9, R8, c[0x0][0x4ec], RZ ;  /* 0x00013b0008093a27 */ /* 0x000fe200078e00ff */
[----:B------:R-:W-:Y:S02]  /*1ae60*/  LOP3.LUT R215, R215, 0xfffffffd, RZ, 0xc0, !PT ;  /* 0xfffffffdd7d77812 */ /* 0x000fe400078ec0ff */
[----:B------:R-:W-:Y:S02]  /*1ae70*/  LEA.HI R21, R21, R114, RZ, 0x5 ;  /* 0x0000007215157211 */ /* 0x000fe400078f28ff */
[----:B------:R4:W4:Y:S02]  /*1ae80*/  LDC.64 R16, c[0x0][R10+0x178] ;  /* 0x00005e000a107b82 */ /* 0x0009240000000a00 */
[----:B------:R-:W-:-:S05]  /*1ae90*/  LOP3.LUT R21, R21, 0xffffffe0, RZ, 0xc0, !PT ;  /* 0xffffffe015157812 */ /* 0x000fca00078ec0ff */
[----:B------:R-:W-:Y:S01]  /*1aea0*/  IMAD.IADD R21, R114, 0x1, -R21 ;  /* 0x0000000172157824 */ /* 0x000fe200078e0a15 */
[----:B------:R4:W4:Y:S01]  /*1aeb0*/  LDC.64 R18, c[0x0][R10+0x160] ;  /* 0x000058000a127b82 */ /* 0x0009220000000a00 */
[----:B-1----:R-:W-:-:S04]  /*1aec0*/  IMAD R3, R7, R0, RZ ;  /* 0x0000000007037224 */ /* 0x002fc800078e02ff */
[C---:B------:R-:W-:Y:S02]  /*1aed0*/  IMAD R11, R6.reuse, R4, R3 ;  /* 0x00000004060b7224 */ /* 0x040fe400078e0203 */
[----:B------:R-:W-:-:S04]  /*1aee0*/  IMAD.WIDE.U32 R4, R6, R0, RZ ;  /* 0x0000000006047225 */ /* 0x000fc800078e00ff */
[----:B---3--:R-:W-:-:S04]  /*1aef0*/  IMAD.WIDE.U32 R6, R14, R227, RZ ;  /* 0x000000e30e067225 */ /* 0x008fc800078e00ff */
[----:B------:R-:W-:Y:S01]  /*1af00*/  IMAD.MOV.U32 R3, RZ, RZ, R8 ;  /* 0x000000ffff037224 */ /* 0x000fe200078e0008 */
[----:B------:R-:W-:Y:S01]  /*1af10*/  @P3 SHF.R.U32.HI R3, RZ, c[0x0][0x4f0], R9 ;  /* 0x00013c00ff033a19 */ /* 0x000fe20000011609 */
[----:B----4-:R-:W-:Y:S01]  /*1af20*/  IMAD R10, R15, R227, RZ ;  /* 0x000000e30f0a7224 */ /* 0x010fe200078e02ff */
[----:B------:R-:W-:Y:S01]  /*1af30*/  SEL R9, R248, RZ, P2 ;  /* 0x000000fff8097207 */ /* 0x000fe20001000000 */
[----:B------:R-:W-:Y:S01]  /*1af40*/  IMAD.IADD R13, R5, 0x1, R11 ;  /* 0x00000001050d7824 */ /* 0x000fe200078e020b */
[----:B-----5:R-:W-:Y:S01]  /*1af50*/  IADD3 R14, P1, P0, R4, R6, R2 ;  /* 0x00000006040e7210 */ /* 0x020fe2000783e002 */
[----:B------:R-:W-:Y:S01]  /*1af60*/  IMAD.IADD R4, R7, 0x1, R10 ;  /* 0x0000000107047824 */ /* 0x000fe200078e020a */
[----:B------:R-:W-:Y:S01]  /*1af70*/  SHF.R.S32.HI R10, RZ, 0x1f, R2 ;  /* 0x0000001fff0a7819 */ /* 0x000fe20000011402 */
[-C--:B------:R-:W-:Y:S02]  /*1af80*/  IMAD R11, R17, R9.reuse, RZ ;  /* 0x00000009110b7224 */ /* 0x080fe400078e02ff */
[----:B------:R-:W-:Y:S01]  /*1af90*/  IMAD.MOV R5, RZ, RZ, -R3 ;  /* 0x000000ffff057224 */ /* 0x000fe200078e0a03 */
[----:B------:R-:W-:Y:S01]  /*1afa0*/  IADD3.X R13, R13, R4, R10, P1, P0 ;  /* 0x000000040d0d7210 */ /* 0x000fe20000fe040a */
[----:B------:R-:W-:-:S04]  /*1afb0*/  IMAD.WIDE.U32 R6, R16, R9, RZ ;  /* 0x0000000910067225 */ /* 0x000fc800078e00ff */
        /* <DEDUP_REMOVED lines=13> */
[----:B------:R-:W-:Y:S01]  /*1b090*/  LEA R3, P0, R4, R6, 0x2 ;  /* 0x0000000604037211 */ /* 0x000fe200078010ff */
[----:B------:R-:W-:Y:S01]  /*1b0a0*/  IMAD R11, R12, c[0x0][0x4e8], RZ ;  /* 0x00013a000c0b7a24 */ /* 0x000fe200078e02ff */
[----:B------:R-:W-:-:S03]  /*1b0b0*/  SEL R7, R7, c[0x0][0x454], P2 ;  /* 0x0001150007077a07 */ /* 0x000fc60001000000 */
[----:B------:R-:W-:Y:S01]  /*1b0c0*/  SHFL.IDX PT, R6, R3, RZ, 0x1c1f ;  /* 0x001c1fff03067589 */ /* 0x000fe200000e0000 */
[----:B------:R-:W-:Y:S02]  /*1b0d0*/  LEA.HI.X R5, R4, R7, R5, 0x2, P0 ;  /* 0x0000000704057211 */ /* 0x000fe400000f1405 */
[----:B------:R-:W-:Y:S01]  /*1b0e0*/  LOP3.LUT P0, RZ, R21, 0x3, RZ, 0xc0, !PT ;  /* 0x0000000315ff7812 */ /* 0x000fe2000780c0ff */
[----:B------:R2:W-:Y:S04]  /*1b0f0*/  SHFL.IDX PT, R4, R3, 0x1, 0x1c1f ;  /* 0x003c1f0003047f89 */ /* 0x0005e800000e0000 */
[----:B------:R-:W1:Y:S04]  /*1b100*/  SHFL.IDX PT, R7, R5, RZ, 0x1c1f ;  /* 0x001c1fff05077589 */ /* 0x000e6800000e0000 */
[----:B------:R-:W3:Y:S01]  /*1b110*/  SHFL.IDX PT, R5, R5, 0x1, 0x1c1f ;  /* 0x003c1f0005057f89 */ /* 0x000ee200000e0000 */
[----:B--2---:R-:W-:-:S05]  /*1b120*/  IMAD.IADD R3, R113, 0x1, R225 ;  /* 0x0000000171037824 */ /* 0x004fca00078e02e1 */
[C---:B------:R-:W-:Y:S02]  /*1b130*/  ISETP.GE.OR P1, PT, R3.reuse, R11, P0 ;  /* 0x0000000b0300720c */ /* 0x040fe40000726670 */
[----:B------:R-:W-:-:S04]  /*1b140*/  IADD3 R9, R3, 0x8, RZ ;  /* 0x0000000803097810 */ /* 0x000fc80007ffe0ff */
[----:B------:R-:W-:-:S07]  /*1b150*/  ISETP.GE.OR P0, PT, R9, R11, P0 ;  /* 0x0000000b0900720c */ /* 0x000fce0000706670 */
[----:B-1----:R1:W-:Y:S01]  /*1b160*/  @!P1 ST.E [R6.64], R133 ;  /* 0x0000008506009985 */ /* 0x0023e2000c101906 */
[----:B------:R-:W-:-:S05]  /*1b170*/  ISETP.GE.AND P1, PT, R9, R11, PT ;  /* 0x0000000b0900720c */ /* 0x000fca0003f26270 */
[----:B---3--:R1:W-:Y:S01]  /*1b180*/  @!P0 ST.E [R4.64], R20 ;  /* 0x0000001404008985 */ /* 0x0083e2000c101906 */
        /* <DEDUP_REMOVED lines=8> */
[----:B------:R-:W-:Y:S01]  /*1b210*/  IADD3 R6, R225, R6, RZ ;  /* 0x00000006e1067210 */ /* 0x000fe20007ffe0ff */
[----:B------:R-:W-:Y:S01]  /*1b220*/  IMAD R2, R2, c[0x0][0x3a4], R10 ;  /* 0x0000e90002027a24 */ /* 0x000fe200078e020a */
[----:B------:R-:W-:Y:S01]  /*1b230*/  IADD3 R12, R214, R225, RZ ;  /* 0x000000e1d60c7210 */ /* 0x000fe20007ffe0ff */
        /* <DEDUP_REMOVED lines=42> */
.L_x_802:
[----:B------:R-:W-:Y:S05]  /*1b4e0*/  BRA.DIV ~URZ, `(.L_x_736) ;  /* 0x000047827f007947 */ /* 0x000fea000b800000 */
[----:B------:R4:W2:Y:S02]  /*1b4f0*/  SHFL.IDX PT, R2, R14, RZ, 0x181f ;  /* 0x00181fff0e027589 */ /* 0x0008a400000e0000 */
.L_x_803:
        /* <DEDUP_REMOVED lines=26> */
.L_x_738:
[----:B------:R-:W-:Y:S05]  /*1b6a0*/  BSYNC B0 ;  /* 0x0000000000007941 */ /* 0x000fea0003800000 */
.L_x_737:
[----:B------:R-:W-:Y:S05]  /*1b6b0*/  BRA.DIV ~URZ, `(.L_x_739) ;  /* 0x000046227f007947 */ /* 0x000fea000b800000 */
[----:B---3--:R3:W4:Y:S04]  /*1b6c0*/  SHFL.IDX PT, R10, R13, 0x1, 0x181f ;  /* 0x00381f000d0a7f89 */ /* 0x00872800000e0000 */
[----:B--2---:R3:W2:Y:S02]  /*1b6d0*/  SHFL.IDX PT, R2, R14, 0x1, 0x181f ;  /* 0x00381f000e027f89 */ /* 0x0046a400000e0000 */
.L_x_804:
        /* <DEDUP_REMOVED lines=20> */
.L_x_741:
[----:B------:R-:W-:Y:S05]  /*1b820*/  BSYNC B0 ;  /* 0x0000000000007941 */ /* 0x000fea0003800000 */
.L_x_740:
[----:B------:R-:W-:Y:S05]  /*1b830*/  BRA.DIV ~URZ, `(.L_x_742) ;  /* 0x000045727f007947 */ /* 0x000fea000b800000 */
[----:B----4-:R4:W3:Y:S02]  /*1b840*/  SHFL.IDX PT, R10, R13, 0x2, 0x181f ;  /* 0x00581f000d0a7f89 */ /* 0x0108e400000e0000 */
.L_x_805:
[----:B------:R-:W-:Y:S05]  /*1b850*/  BRA.DIV ~URZ, `(.L_x_743) ;  /* 0x000045c27f007947 */ /* 0x000fea000b800000 */
[----:B--2---:R2:W4:Y:S02]  /*1b860*/  SHFL.IDX PT, R2, R14, 0x2, 0x181f ;  /* 0x00581f000e027f89 */ /* 0x00452400000e0000 */
.L_x_806:
        /* <DEDUP_REMOVED lines=20> */
.L_x_745:
[----:B------:R-:W-:Y:S05]  /*1b9b0*/  BSYNC B0 ;  /* 0x0000000000007941 */ /* 0x000fea0003800000 */
.L_x_744:
[----:B------:R-:W-:Y:S05]  /*1b9c0*/  BRA.DIV ~URZ, `(.L_x_746) ;  /* 0x000044c27f007947 */ /* 0x000fea000b800000 */
[----:B---3--:R3:W2:Y:S04]  /*1b9d0*/  SHFL.IDX PT, R10, R13, 0x3, 0x181f ;  /* 0x00781f000d0a7f89 */ /* 0x0086a800000e0000 */
[----:B----4-:R3:W4:Y:S02]  /*1b9e0*/  SHFL.IDX PT, R2, R14, 0x3, 0x181f ;  /* 0x00781f000e027f89 */ /* 0x01072400000e0000 */
.L_x_807:
        /* <DEDUP_REMOVED lines=17> */
[----:B------:R-:W-:-:S04]  /*1bb00*/  LEA R2, P0, R217, R2, 0x1 ;  /* 0x00000002d9027211 */ /* 0x000fc800078008ff */
[----:B------:R-:W-:-:S05]  /*1bb10*/  LEA.HI.X R3, R217, R10, R18, 0x1, P0 ;  /* 0x0000000ad9037211 */ /* 0x000fca00000f0c12 */
[----:B------:R2:W-:Y:S01]  /*1bb20*/  ST.E.128 [R2.64], R68 ;  /* 0x0000004402007985 */ /* 0x0005e2000c101d06 */
[----:B------:R-:W-:Y:S05]  /*1bb30*/  BRA `(.L_x_747) ;  /* 0x0000281000007947 */ /* 0x000fea0003800000 */
.L_x_734:
        /* <DEDUP_REMOVED lines=33> */
.L_x_808:
[----:B------:R-:W-:Y:S05]  /*1bd50*/  BRA.DIV ~URZ, `(.L_x_749) ;  /* 0x000042727f007947 */ /* 0x000fea000b800000 */
[----:B------:R3:W4:Y:S02]  /*1bd60*/  SHFL.IDX PT, R0, R17, RZ, 0x1c1f ;  /* 0x001c1fff11007589 */ /* 0x00072400000e0000 */
.L_x_809:
[----:B------:R-:W-:Y:S01]  /*1bd70*/  BSSY B0, `(.L_x_750) ;  /* 0x00000c0000007945 */ /* 0x000fe20003800000 */
[----:B------:R-:W-:Y:S05]  /*1bd80*/  @P0 BRA `(.L_x_751) ;  /* 0x00000be000000947 */ /* 0x000fea0003800000 */
[C---:B------:R-:W-:Y:S02]  /*1bd90*/  ISETP.GE.AND P2, PT, R210.reuse, c[0x0][0x3c8], PT ;  /* 0x0000f200d2007a0c */ /* 0x040fe40003f46270 */
[C---:B------:R-:W-:Y:S02]  /*1bda0*/  IADD3 R11, R210.reuse, 0x8, RZ ;  /* 0x00000008d20b7810 */ /* 0x040fe40007ffe0ff */
[----:B------:R-:W-:Y:S02]  /*1bdb0*/  IADD3 R8, R210, 0x10, RZ ;  /* 0x00000010d2087810 */ /* 0x000fe40007ffe0ff */
[----:B------:R-:W-:Y:S02]  /*1bdc0*/  ISETP.GE.AND P1, PT, R11, c[0x0][0x3c8], PT ;  /* 0x0000f2000b007a0c */ /* 0x000fe40003f26270 */
[----:B------:R-:W-:-:S02]  /*1bdd0*/  ISETP.GE.AND P0, PT, R8, c[0x0][0x3c8], PT ;  /* 0x0000f20008007a0c */ /* 0x000fc40003f06270 */
[----:B------:R-:W-:Y:S02]  /*1bde0*/  SHF.R.S32.HI R5, RZ, 0x1f, R210 ;  /* 0x0000001fff057819 */ /* 0x000fe400000114d2 */
[C---:B------:R-:W-:Y:S02]  /*1bdf0*/  IADD3 R9, R210.reuse, 0x18, RZ ;  /* 0x00000018d2097810 */ /* 0x040fe40007ffe0ff */
[C---:B----4-:R-:W-:Y:S02]  /*1be00*/  @!P2 LEA R2, P3, R210.reuse, R0, 0x2 ;  /* 0x00000000d202a211 */ /* 0x050fe400078610ff */
[C---:B------:R-:W-:Y:S02]  /*1be10*/  IADD3 R12, R210.reuse, 0x8, RZ ;  /* 0x00000008d20c7810 */ /* 0x040fe40007ffe0ff */
[C---:B--2---:R-:W-:Y:S02]  /*1be20*/  @!P2 LEA.HI.X R3, R210.reuse, R4, R5, 0x2, P3 ;  /* 0x00000004d203a211 */ /* 0x044fe400018f1405 */
[----:B------:R-:W-:-:S02]  /*1be30*/  IADD3 R5, R210, 0x20, RZ ;  /* 0x00000020d2057810 */ /* 0x000fc40007ffe0ff */
[----:B------:R-:W-:Y:S01]  /*1be40*/  IADD3 R10, R210, 0x10, RZ ;  /* 0x00000010d20a7810 */ /* 0x000fe20007ffe0ff */
[----:B------:R2:W-:Y:S01]  /*1be50*/  @!P2 ST.E.64 [R2.64], R160 ;  /* 0x000000a00200a985 */ /* 0x0005e2000c101b06 */
[----:B------:R-:W-:Y:S02]  /*1be60*/  ISETP.GE.AND P5, PT, R9, c[0x0][0x3c8], PT ;  /* 0x0000f20009007a0c */ /* 0x000fe40003fa6270 */
[----:B------:R-:W-:Y:S02]  /*1be70*/  ISETP.GE.AND P4, PT, R5, c[0x0][0x3c8], PT ;  /* 0x0000f20005007a0c */ /* 0x000fe40003f86270 */
[----:B------:R-:W-:Y:S02]  /*1be80*/  @!P1 LEA R6, P3, R11, R0, 0x2 ;  /* 0x000000000b069211 */ /* 0x000fe400078610ff */
[----:B------:R-:W-:Y:S02]  /*1be90*/  SHF.R.S32.HI R12, RZ, 0x1f, R12 ;  /* 0x0000001fff0c7819 */ /* 0x000fe4000001140c */
[----:B------:R-:W-:-:S02]  /*1bea0*/  SHF.R.S32.HI R10, RZ, 0x1f, R10 ;  /* 0x0000001fff0a7819 */ /* 0x000fc4000001140a */
[----:B------:R-:W-:Y:S02]  /*1beb0*/  ISETP.GE.AND P6, PT, R252, c[0x0][0x3c8], PT ;  /* 0x0000f200fc007a0c */ /* 0x000fe40003fc6270 */
[----:B------:R-:W-:Y:S02]  /*1bec0*/  @!P1 LEA.HI.X R7, R11, R4, R12, 0x2, P3 ;  /* 0x000000040b079211 */ /* 0x000fe400018f140c */
[----:B------:R-:W-:Y:S02]  /*1bed0*/  ISETP.GE.AND P3, PT, R251, c[0x0][0x3c8], PT ;  /* 0x0000f200fb007a0c */ /* 0x000fe40003f66270 */
[----:B------:R-:W-:Y:S01]  /*1bee0*/  SHF.R.S32.HI R12, RZ, 0x1f, R251 ;  /* 0x0000001fff0c7819 */ /* 0x000fe200000114fb */
[----:B------:R4:W-:Y:S01]  /*1bef0*/  @!P1 ST.E.64 [R6.64], R134 ;  /* 0x0000008606009985 */ /* 0x0009e2000c101b06 */
[----:B--2---:R-:W-:-:S04]  /*1bf00*/  @!P0 LEA R2, P2, R8, R0, 0x2 ;  /* 0x0000000008028211 */ /* 0x004fc800078410ff */
[----:B------:R-:W-:Y:S02]  /*1bf10*/  @!P0 LEA.HI.X R3, R8, R4, R10, 0x2, P2 ;  /* 0x0000000408038211 */ /* 0x000fe400010f140a */
[C---:B------:R-:W-:Y:S02]  /*1bf20*/  IADD3 R10, R210.reuse, 0x18, RZ ;  /* 0x00000018d20a7810 */ /* 0x040fe40007ffe0ff */
[----:B------:R-:W-:Y:S01]  /*1bf30*/  IADD3 R8, R210, 0x20, RZ ;  /* 0x00000020d2087810 */ /* 0x000fe20007ffe0ff */
[----:B------:R2:W-:Y:S01]  /*1bf40*/  @!P0 ST.E.64 [R2.64], R140 ;  /* 0x0000008c02008985 */ /* 0x0005e2000c101b06 */
[----:B------:R-:W-:Y:S02]  /*1bf50*/  SHF.R.S32.HI R10, RZ, 0x1f, R10 ;  /* 0x0000001fff0a7819 */ /* 0x000fe4000001140a */
[----:B------:R-:W-:Y:S02]  /*1bf60*/  SHF.R.S32.HI R8, RZ, 0x1f, R8 ;  /* 0x0000001fff087819 */ /* 0x000fe40000011408 */
[----:B------:R-:W-:-:S02]  /*1bf70*/  ISETP.GE.AND P2, PT, R250, c[0x0][0x3c8], PT ;  /* 0x0000f200fa007a0c */ /* 0x000fc40003f46270 */
[----:B----4-:R-:W-:-:S04]  /*1bf80*/  @!P5 LEA R6, P1, R9, R0, 0x2 ;  /* 0x000000000906d211 */ /* 0x010fc800078210ff */
[----:B------:R-:W-:Y:S02]  /*1bf90*/  @!P5 LEA.HI.X R7, R9, R4, R10, 0x2, P1 ;  /* 0x000000040907d211 */ /* 0x000fe400008f140a */
[----:B------:R-:W-:-:S03]  /*1bfa0*/  @!P6 LEA R10, P1, R252, R0, 0x2 ;  /* 0x00000000fc0ae211 */ /* 0x000fc600078210ff */
[----:B------:R4:W-:Y:S01]  /*1bfb0*/  @!P5 ST.E.64 [R6.64], R144 ;  /* 0x000000900600d985 */ /* 0x0009e2000c101b06 */
[----:B--2---:R-:W-:-:S04]  /*1bfc0*/  @!P4 LEA R2, P0, R5, R0, 0x2 ;  /* 0x000000000502c211 */ /* 0x004fc800078010ff */
[----:B------:R-:W-:Y:S02]  /*1bfd0*/  @!P4 LEA.HI.X R3, R5, R4, R8, 0x2, P0 ;  /* 0x000000040503c211 */ /* 0x000fe400000f1408 */
[----:B------:R-:W-:Y:S02]  /*1bfe0*/  SHF.R.S32.HI R5, RZ, 0x1f, R252 ;  /* 0x0000001fff057819 */ /* 0x000fe400000114fc */
[----:B------:R-:W-:Y:S01]  /*1bff0*/  @!P3 LEA R8, P0, R251, R0, 0x2 ;  /* 0x00000000fb08b211 */ /* 0x000fe200078010ff */
[----:B------:R2:W-:Y:S01]  /*1c000*/  @!P4 ST.E.64 [R2.64], R148 ;  /* 0x000000940200c985 */ /* 0x0005e2000c101b06 */
[----:B------:R-:W-:Y:S02]  /*1c010*/  @!P6 LEA.HI.X R11, R252, R4, R5, 0x2, P1 ;  /* 0x00000004fc0be211 */ /* 0x000fe400008f1405 */
[----:B------:R-:W-:Y:S02]  /*1c020*/  ISETP.GE.AND P1, PT, R246, c[0x0][0x3c8], PT ;  /* 0x0000f200f6007a0c */ /* 0x000fe40003f26270 */
[----:B------:R-:W-:Y:S01]  /*1c030*/  SHF.R.S32.HI R5, RZ, 0x1f, R250 ;  /* 0x0000001fff057819 */ /* 0x000fe200000114fa */
[----:B------:R5:W-:Y:S01]  /*1c040*/  @!P6 ST.E.64 [R10.64], R152 ;  /* 0x000000980a00e985 */ /* 0x000be2000c101b06 */
[----:B------:R-:W-:-:S02]  /*1c050*/  ISETP.GE.AND P6, PT, R249, c[0x0][0x3c8], PT ;  /* 0x0000f200f9007a0c */ /* 0x000fc40003fc6270 */
[C---:B----4-:R-:W-:Y:S02]  /*1c060*/  @!P2 LEA R6, P4, R250.reuse, R0, 0x2 ;  /* 0x00000000fa06a211 */ /* 0x050fe400078810ff */
[-C--:B------:R-:W-:Y:S02]  /*1c070*/  @!P3 LEA.HI.X R9, R251, R4.reuse, R12, 0x2, P0 ;  /* 0x00000004fb09b211 */ /* 0x080fe400000f140c */
[----:B------:R-:W-:Y:S02]  /*1c080*/  @!P2 LEA.HI.X R7, R250, R4, R5, 0x2, P4 ;  /* 0x00000004fa07a211 */ /* 0x000fe400020f1405 */
[C---:B------:R-:W-:Y:S01]  /*1c090*/  IADD3 R5, R210.reuse, 0x58, RZ ;  /* 0x00000058d2057810 */ /* 0x040fe20007ffe0ff */
[----:B------:R4:W-:Y:S01]  /*1c0a0*/  @!P3 ST.E.64 [R8.64], R28 ;  /* 0x0000001c0800b985 */ /* 0x0009e2000c101b06 */
[----:B------:R-:W-:Y:S02]  /*1c0b0*/  SHF.R.S32.HI R12, RZ, 0x1f, R249 ;  /* 0x0000001fff0c7819 */ /* 0x000fe400000114f9 */
[----:B------:R-:W-:Y:S01]  /*1c0c0*/  ISETP.GE.AND P3, PT, R5, c[0x0][0x3c8], PT ;  /* 0x0000f20005007a0c */ /* 0x000fe20003f66270 */
[----:B------:R1:W-:Y:S01]  /*1c0d0*/  @!P2 ST.E.64 [R6.64], R24 ;  /* 0x000000180600a985 */ /* 0x0003e2000c101b06 */
[----:B--2---:R-:W-:-:S02]  /*1c0e0*/  IADD3 R2, R210, 0x50, RZ ;  /* 0x00000050d2027810 */ /* 0x004fc40007ffe0ff */
[----:B------:R-:W-:Y:S02]  /*1c0f0*/  IADD3 R3, R210, 0x60, RZ ;  /* 0x00000060d2037810 */ /* 0x000fe40007ffe0ff */
[----:B------:R-:W-:Y:S02]  /*1c100*/  ISETP.GE.AND P5, PT, R2, c[0x0][0x3c8], PT ;  /* 0x0000f20002007a0c */ /* 0x000fe40003fa6270 */
[----:B------:R-:W-:Y:S02]  /*1c110*/  ISETP.GE.AND P4, PT, R3, c[0x0][0x3c8], PT ;  /* 0x0000f20003007a0c */ /* 0x000fe40003f86270 */
[----:B-----5:R-:W-:Y:S02]  /*1c120*/  SHF.R.S32.HI R11, RZ, 0x1f, R2 ;  /* 0x0000001fff0b7819 */ /* 0x020fe40000011402 */
[----:B----4-:R-:W-:Y:S02]  /*1c130*/  @!P6 LEA R8, P0, R249, R0, 0x2 ;  /* 0x00000000f908e211 */ /* 0x010fe400078010ff */
[----:B-1----:R-:W-:-:S02]  /*1c140*/  SHF.R.S32.HI R7, RZ, 0x1f, R246 ;  /* 0x0000001fff077819 */ /* 0x002fc400000114f6 */
[C---:B------:R-:W-:Y:S02]  /*1c150*/  @!P1 LEA R6, P2, R246.reuse, R0, 0x2 ;  /* 0x00000000f6069211 */ /* 0x040fe400078410ff */
[-C--:B------:R-:W-:Y:S02]  /*1c160*/  @!P6 LEA.HI.X R9, R249, R4.reuse, R12, 0x2, P0 ;  /* 0x00000004f909e211 */ /* 0x080fe400000f140c */
[----:B------:R-:W-:Y:S02]  /*1c170*/  @!P1 LEA.HI.X R7, R246, R4, R7, 0x2, P2 ;  /* 0x00000004f6079211 */ /* 0x000fe400010f1407 */
[C---:B------:R-:W-:Y:S01]  /*1c180*/  @!P5 LEA R10, P0, R2.reuse, R0, 0x2 ;  /* 0x00000000020ad211 */ /* 0x040fe200078010ff */
[----:B------:R1:W-:Y:S03]  /*1c190*/  @!P6 ST.E.64 [R8.64], R36 ;  /* 0x000000240800e985 */ /* 0x0003e6000c101b06 */
[----:B------:R-:W-:Y:S01]  /*1c1a0*/  @!P5 LEA.HI.X R11, R2, R4, R11, 0x2, P0 ;  /* 0x00000004020bd211 */ /* 0x000fe200000f140b */
[----:B------:R2:W-:Y:S01]  /*1c1b0*/  @!P1 ST.E.64 [R6.64], R32 ;  /* 0x0000002006009985 */ /* 0x0005e2000c101b06 */
[----:B------:R-:W-:-:S02]  /*1c1c0*/  IADD3 R2, R210, 0x70, RZ ;  /* 0x00000070d2027810 */ /* 0x000fc40007ffe0ff */
[-C--:B------:R-:W-:Y:S01]  /*1c1d0*/  @!P4 LEA R12, P0, R3, R0.reuse, 0x2 ;  /* 0x00000000030cc211 */ /* 0x080fe200078010ff */
[----:B------:R4:W-:Y:S01]  /*1c1e0*/  @!P5 ST.E.64 [R10.64], R44 ;  /* 0x0000002c0a00d985 */ /* 0x0009e2000c101b06 */
[----:B------:R-:W-:Y:S02]  /*1c1f0*/  ISETP.GE.AND P6, PT, R2, c[0x0][0x3c8], PT ;  /* 0x0000f20002007a0c */ /* 0x000fe40003fc6270 */
[----:B-1----:R-:W-:Y:S02]  /*1c200*/  SHF.R.S32.HI R9, RZ, 0x1f, R5 ;  /* 0x0000001fff097819 */ /* 0x002fe40000011405 */
[----:B------:R-:W-:Y:S02]  /*1c210*/  @!P3 LEA R8, P1, R5, R0, 0x2 ;  /* 0x000000000508b211 */ /* 0x000fe400078210ff */
[----:B--2---:R-:W-:Y:S02]  /*1c220*/  IADD3 R6, R210, 0x68, RZ ;  /* 0x00000068d2067810 */ /* 0x004fe40007ffe0ff */
[----:B------:R-:W-:-:S02]  /*1c230*/  SHF.R.S32.HI R7, RZ, 0x1f, R3 ;  /* 0x0000001fff077819 */ /* 0x000fc40000011403 */
[----:B------:R-:W-:Y:S02]  /*1c240*/  ISETP.GE.AND P2, PT, R6, c[0x0][0x3c8], PT ;  /* 0x0000f20006007a0c */ /* 0x000fe40003f46270 */
[-C--:B------:R-:W-:Y:S02]  /*1c250*/  @!P3 LEA.HI.X R9, R5, R4.reuse, R9, 0x2, P1 ;  /* 0x000000040509b211 */ /* 0x080fe400008f1409 */
[----:B------:R-:W-:Y:S02]  /*1c260*/  @!P4 LEA.HI.X R13, R3, R4, R7, 0x2, P0 ;  /* 0x00000004030dc211 */ /* 0x000fe400000f1407 */
[C---:B------:R-:W-:Y:S01]  /*1c270*/  IADD3 R7, R210.reuse, 0x78, RZ ;  /* 0x00000078d2077810 */ /* 0x040fe20007ffe0ff */
[----:B------:R1:W-:Y:S01]  /*1c280*/  @!P3 ST.E.64 [R8.64], R40 ;  /* 0x000000280800b985 */ /* 0x0003e2000c101b06 */
[----:B------:R-:W-:Y:S02]  /*1c290*/  IADD3 R5, R210, 0x80, RZ ;  /* 0x00000080d2057810 */ /* 0x000fe40007ffe0ff */
[----:B------:R-:W-:Y:S01]  /*1c2a0*/  ISETP.GE.AND P3, PT, R7, c[0x0][0x3c8], PT ;  /* 0x0000f20007007a0c */ /* 0x000fe20003f66270 */
[----:B------:R2:W-:Y:S01]  /*1c2b0*/  @!P4 ST.E.64 [R12.64], R52 ;  /* 0x000000340c00c985 */ /* 0x0005e2000c101b06 */
[----:B------:R-:W-:-:S02]  /*1c2c0*/  ISETP.GE.AND P5, PT, R5, c[0x0][0x3c8], PT ;  /* 0x0000f20005007a0c */ /* 0x000fc40003fa6270 */
[----:B------:R-:W-:Y:S02]  /*1c2d0*/  SHF.R.S32.HI R3, RZ, 0x1f, R2 ;  /* 0x0000001fff037819 */ /* 0x000fe40000011402 */
[----:B----4-:R-:W-:-:S04]  /*1c2e0*/  @!P6 LEA R10, P0, R2, R0, 0x2 ;  /* 0x00000000020ae211 */ /* 0x010fc800078010ff */
[----:B------:R-:W-:Y:S02]  /*1c2f0*/  @!P6 LEA.HI.X R11, R2, R4, R3, 0x2, P0 ;  /* 0x00000004020be211 */ /* 0x000fe400000f1403 */
[C---:B------:R-:W-:Y:S02]  /*1c300*/  IADD3 R3, R210.reuse, 0x88, RZ ;  /* 0x00000088d2037810 */ /* 0x040fe40007ffe0ff */
[----:B------:R-:W-:-:S04]  /*1c310*/  IADD3 R2, R210, 0x90, RZ ;  /* 0x00000090d2027810 */ /* 0x000fc80007ffe0ff */
[----:B------:R-:W-:Y:S02]  /*1c320*/  ISETP.GE.AND P4, PT, R2, c[0x0][0x3c8], PT ;  /* 0x0000f20002007a0c */ /* 0x000fe40003f86270 */
[----:B-1----:R-:W-:Y:S02]  /*1c330*/  SHF.R.S32.HI R9, RZ, 0x1f, R6 ;  /* 0x0000001fff097819 */ /* 0x002fe40000011406 */
[CC--:B------:R-:W-:Y:S02]  /*1c340*/  @!P2 LEA R8, P1, R6.reuse, R0.reuse, 0x2 ;  /* 0x000000000608a211 */ /* 0x0c0fe400078210ff */
[----:B--2---:R-:W-:Y:S02]  /*1c350*/  @!P5 LEA R12, P0, R5, R0, 0x2 ;  /* 0x00000000050cd211 */ /* 0x004fe400078010ff */
[----:B------:R-:W-:Y:S02]  /*1c360*/  @!P2 LEA.HI.X R9, R6, R4, R9, 0x2, P1 ;  /* 0x000000040609a211 */ /* 0x000fe400008f1409 */
[----:B------:R-:W-:-:S03]  /*1c370*/  @!P3 LEA R6, P1, R7, R0, 0x2 ;  /* 0x000000000706b211 */ /* 0x000fc600078210ff */
[----:B------:R1:W-:Y:S01]  /*1c380*/  @!P2 ST.E.64 [R8.64], R48 ;  /* 0x000000300800a985 */ /* 0x0003e2000c101b06 */
[----:B------:R-:W-:-:S03]  /*1c390*/  ISETP.GE.AND P2, PT, R3, c[0x0][0x3c8], PT ;  /* 0x0000f20003007a0c */ /* 0x000fc60003f46270 */
[----:B------:R2:W-:Y:S01]  /*1c3a0*/  @!P6 ST.E.64 [R10.64], R60 ;  /* 0x0000003c0a00e985 */ /* 0x0005e2000c101b06 */
[----:B-1----:R-:W-:Y:S02]  /*1c3b0*/  SHF.R.S32.HI R9, RZ, 0x1f, R7 ;  /* 0x0000001fff097819 */ /* 0x002fe40000011407 */
[----:B------:R-:W-:Y:S02]  /*1c3c0*/  SHF.R.S32.HI R8, RZ, 0x1f, R5 ;  /* 0x0000001fff087819 */ /* 0x000fe40000011405 */
[-C--:B------:R-:W-:Y:S02]  /*1c3d0*/  @!P3 LEA.HI.X R7, R7, R4.reuse, R9, 0x2, P1 ;  /* 0x000000040707b211 */ /* 0x080fe400008f1409 */
[----:B------:R-:W-:Y:S02]  /*1c3e0*/  @!P5 LEA.HI.X R13, R5, R4, R8, 0x2, P0 ;  /* 0x00000004050dd211 */ /* 0x000fe400000f1408 */
[----:B------:R-:W-:Y:S01]  /*1c3f0*/  IADD3 R5, R210, 0xa0, RZ ;  /* 0x000000a0d2057810 */ /* 0x000fe20007ffe0ff */
[----:B------:R1:W-:Y:S01]  /*1c400*/  @!P3 ST.E.64 [R6.64], R56 ;  /* 0x000000380600b985 */ /* 0x0003e2000c101b06 */
[----:B------:R-:W-:-:S02]  /*1c410*/  SHF.R.S32.HI R9, RZ, 0x1f, R3 ;  /* 0x0000001fff097819 */ /* 0x000fc40000011403 */
[-C--:B------:R-:W-:Y:S01]  /*1c420*/  @!P2 LEA R8, P1, R3, R0.reuse, 0x2 ;  /* 0x000000000308a211 */ /* 0x080fe200078210ff */
[----:B------:R4:W-:Y:S01]  /*1c430*/  @!P5 ST.E.64 [R12.64], R68 ;  /* 0x000000440c00d985 */ /* 0x0009e2000c101b06 */
[----:B------:R-:W-:Y:S02]  /*1c440*/  ISETP.GE.AND P5, PT, R5, c[0x0][0x3c8], PT ;  /* 0x0000f20005007a0c */ /* 0x000fe40003fa6270 */
[----:B--2---:R-:W-:Y:S02]  /*1c450*/  @!P4 LEA R10, P0, R2, R0, 0x2 ;  /* 0x00000000020ac211 */ /* 0x004fe400078010ff */
[----:B------:R-:W-:Y:S02]  /*1c460*/  @!P2 LEA.HI.X R9, R3, R4, R9, 0x2, P1 ;  /* 0x000000040309a211 */ /* 0x000fe400008f1409 */
[----:B------:R-:W-:-:S03]  /*1c470*/  IADD3 R3, R210, 0xa8, RZ ;  /* 0x000000a8d2037810 */ /* 0x000fc60007ffe0ff */
[----:B------:R2:W-:Y:S01]  /*1c480*/  @!P2 ST.E.64 [R8.64], R64 ;  /* 0x000000400800a985 */ /* 0x0005e2000c101b06 */
[----:B------:R-:W-:Y:S02]  /*1c490*/  ISETP.GE.AND P2, PT, R3, c[0x0][0x3c8], PT ;  /* 0x0000f20003007a0c */ /* 0x000fe40003f46270 */
[----:B-1----:R-:W-:Y:S02]  /*1c4a0*/  IADD3 R6, R210, 0x98, RZ ;  /* 0x00000098d2067810 */ /* 0x002fe40007ffe0ff */
[----:B------:R-:W-:Y:S02]  /*1c4b0*/  SHF.R.S32.HI R7, RZ, 0x1f, R2 ;  /* 0x0000001fff077819 */ /* 0x000fe40000011402 */
[----:B------:R-:W-:Y:S02]  /*1c4c0*/  ISETP.GE.AND P3, PT, R6, c[0x0][0x3c8], PT ;  /* 0x0000f20006007a0c */ /* 0x000fe40003f66270 */
[----:B------:R-:W-:Y:S02]  /*1c4d0*/  @!P4 LEA.HI.X R11, R2, R4, R7, 0x2, P0 ;  /* 0x00000004020bc211 */ /* 0x000fe400000f1407 */
[----:B------:R-:W-:-:S02]  /*1c4e0*/  IADD3 R2, R210, 0xb0, RZ ;  /* 0x000000b0d2027810 */ /* 0x000fc40007ffe0ff */
[----:B------:R-:W-:Y:S01]  /*1c4f0*/  SHF.R.S32.HI R7, RZ, 0x1f, R5 ;  /* 0x0000001fff077819 */ /* 0x000fe20000011405 */
[----:B------:R1:W-:Y:S01]  /*1c500*/  @!P4 ST.E.64 [R10.64], R76 ;  /* 0x0000004c0a00c985 */ /* 0x0003e2000c101b06 */
[CC--:B----4-:R-:W-:Y:S02]  /*1c510*/  @!P5 LEA R12, P0, R5.reuse, R0.reuse, 0x2 ;  /* 0x00000000050cd211 */ /* 0x0d0fe400078010ff */
[----:B--2---:R-:W-:Y:S02]  /*1c520*/  SHF.R.S32.HI R9, RZ, 0x1f, R6 ;  /* 0x0000001fff097819 */ /* 0x004fe40000011406 */
[----:B------:R-:W-:Y:S02]  /*1c530*/  ISETP.GE.AND P6, PT, R2, c[0x0][0x3c8], PT ;  /* 0x0000f20002007a0c */ /* 0x000fe40003fc6270 */
[----:B------:R-:W-:Y:S02]  /*1c540*/  @!P3 LEA R8, P1, R6, R0, 0x2 ;  /* 0x000000000608b211 */ /* 0x000fe400078210ff */
[----:B------:R-:W-:-:S02]  /*1c550*/  @!P5 LEA.HI.X R13, R5, R4, R7, 0x2, P0 ;  /* 0x00000004050dd211 */ /* 0x000fc400000f1407 */
[----:B------:R-:W-:Y:S02]  /*1c560*/  @!P3 LEA.HI.X R9, R6, R4, R9, 0x2, P1 ;  /* 0x000000040609b211 */ /* 0x000fe400008f1409 */
[C---:B------:R-:W-:Y:S02]  /*1c570*/  IADD3 R6, R210.reuse, 0xb8, RZ ;  /* 0x000000b8d2067810 */ /* 0x040fe40007ffe0ff */
[----:B------:R-:W-:Y:S01]  /*1c580*/  IADD3 R5, R210, 0xc0, RZ ;  /* 0x000000c0d2057810 */ /* 0x000fe20007ffe0ff */
[----:B------:R2:W-:Y:S01]  /*1c590*/  @!P3 ST.E.64 [R8.64], R72 ;  /* 0x000000480800b985 */ /* 0x0005e2000c101b06 */
[----:B------:R-:W-:Y:S02]  /*1c5a0*/  ISETP.GE.AND P3, PT, R6, c[0x0][0x3c8], PT ;  /* 0x0000f20006007a0c */ /* 0x000fe40003f66270 */
[----:B------:R-:W-:Y:S01]  /*1c5b0*/  ISETP.GE.AND P4, PT, R5, c[0x0][0x3c8], PT ;  /* 0x0000f20005007a0c */ /* 0x000fe20003f86270 */
[----:B------:R4:W-:Y:S01]  /*1c5c0*/  @!P5 ST.E.64 [R12.64], R84 ;  /* 0x000000540c00d985 */ /* 0x0009e2000c101b06 */
[----:B------:R-:W-:-:S02]  /*1c5d0*/  SHF.R.S32.HI R7, RZ, 0x1f, R2 ;  /* 0x0000001fff077819 */ /* 0x000fc40000011402 */
[----:B-1----:R-:W-:-:S04]  /*1c5e0*/  @!P6 LEA R10, P0, R2, R0, 0x2 ;  /* 0x00000000020ae211 */ /* 0x002fc800078010ff */
[----:B------:R-:W-:Y:S02]  /*1c5f0*/  @!P6 LEA.HI.X R11, R2, R4, R7, 0x2, P0 ;  /* 0x00000004020be211 */ /* 0x000fe400000f1407 */
[----:B------:R-:W-:Y:S02]  /*1c600*/  IADD3 R2, R210, 0xd0, RZ ;  /* 0x000000d0d2027810 */ /* 0x000fe40007ffe0ff */
[----:B------:R-:W-:Y:S02]  /*1c610*/  SHF.R.S32.HI R7, RZ, 0x1f, R5 ;  /* 0x0000001fff077819 */ /* 0x000fe40000011405 */
[----:B------:R-:W-:Y:S02]  /*1c620*/  ISETP.GE.AND P5, PT, R2, c[0x0][0x3c8], PT ;  /* 0x0000f20002007a0c */ /* 0x000fe40003fa6270 */
[----:B--2---:R-:W-:Y:S02]  /*1c630*/  SHF.R.S32.HI R9, RZ, 0x1f, R3 ;  /* 0x0000001fff097819 */ /* 0x004fe40000011403 */
[----:B------:R-:W-:-:S02]  /*1c640*/  @!P2 LEA R8, P1, R3, R0, 0x2 ;  /* 0x000000000308a211 */ /* 0x000fc400078210ff */
[----:B----4-:R-:W-:Y:S02]  /*1c650*/  @!P4 LEA R12, P0, R5, R0, 0x2 ;  /* 0x00000000050cc211 */ /* 0x010fe400078010ff */
[-C--:B------:R-:W-:Y:S02]  /*1c660*/  @!P2 LEA.HI.X R9, R3, R4.reuse, R9, 0x2, P1 ;  /* 0x000000040309a211 */ /* 0x080fe400008f1409 */
[C---:B------:R-:W-:Y:S02]  /*1c670*/  IADD3 R3, R210.reuse, 0xc8, RZ ;  /* 0x000000c8d2037810 */ /* 0x040fe40007ffe0ff */
[----:B------:R-:W-:Y:S01]  /*1c680*/  @!P4 LEA.HI.X R13, R5, R4, R7, 0x2, P0 ;  /* 0x00000004050dc211 */ /* 0x000fe200000f1407 */
[----:B------:R1:W-:Y:S01]  /*1c690*/  @!P2 ST.E.64 [R8.64], R80 ;  /* 0x000000500800a985 */ /* 0x0003e2000c101b06 */
[----:B------:R-:W-:Y:S02]  /*1c6a0*/  ISETP.GE.AND P2, PT, R3, c[0x0][0x3c8], PT ;  /* 0x0000f20003007a0c */ /* 0x000fe40003f46270 */
[----:B------:R-:W-:Y:S01]  /*1c6b0*/  IADD3 R7, R210, 0xe0, RZ ;  /* 0x000000e0d2077810 */ /* 0x000fe20007ffe0ff */
[----:B------:R2:W-:Y:S01]  /*1c6c0*/  @!P6 ST.E.64 [R10.64], R92 ;  /* 0x0000005c0a00e985 */ /* 0x0005e2000c101b06 */
[----:B------:R-:W-:-:S02]  /*1c6d0*/  SHF.R.S32.HI R5, RZ, 0x1f, R2 ;  /* 0x0000001fff057819 */ /* 0x000fc40000011402 */
[----:B------:R-:W-:Y:S02]  /*1c6e0*/  ISETP.GE.AND P6, PT, R7, c[0x0][0x3c8], PT ;  /* 0x0000f20007007a0c */ /* 0x000fe40003fc6270 */
[----:B-1----:R-:W-:Y:S02]  /*1c6f0*/  SHF.R.S32.HI R9, RZ, 0x1f, R6 ;  /* 0x0000001fff097819 */ /* 0x002fe40000011406 */
[-C--:B------:R-:W-:Y:S02]  /*1c700*/  @!P3 LEA R8, P1, R6, R0.reuse, 0x2 ;  /* 0x000000000608b211 */ /* 0x080fe400078210ff */
[----:B--2---:R-:W-:Y:S02]  /*1c710*/  @!P5 LEA R10, P0, R2, R0, 0x2 ;  /* 0x00000000020ad211 */ /* 0x004fe400078010ff */
[----:B------:R-:W-:Y:S02]  /*1c720*/  @!P3 LEA.HI.X R9, R6, R4, R9, 0x2, P1 ;  /* 0x000000040609b211 */ /* 0x000fe400008f1409 */
[----:B------:R-:W-:-:S02]  /*1c730*/  IADD3 R6, R210, 0xd8, RZ ;  /* 0x000000d8d2067810 */ /* 0x000fc40007ffe0ff */
[----:B------:R-:W-:Y:S01]  /*1c740*/  @!P5 LEA.HI.X R11, R2, R4, R5, 0x2, P0 ;  /* 0x00000004020bd211 */ /* 0x000fe200000f1405 */
[----:B------:R1:W-:Y:S01]  /*1c750*/  @!P3 ST.E.64 [R8.64], R88 ;  /* 0x000000580800b985 */ /* 0x0003e2000c101b06 */
[----:B------:R-:W-:Y:S02]  /*1c760*/  IADD3 R5, R210, 0xe8, RZ ;  /* 0x000000e8d2057810 */ /* 0x000fe40007ffe0ff */
[----:B------:R-:W-:Y:S01]  /*1c770*/  SHF.R.S32.HI R2, RZ, 0x1f, R6 ;  /* 0x0000001fff027819 */ /* 0x000fe20000011406 */
[----:B------:R2:W-:Y:S01]  /*1c780*/  @!P4 ST.E.64 [R12.64], R100 ;  /* 0x000000640c00c985 */ /* 0x0005e2000c101b06 */
[----:B------:R-:W-:Y:S02]  /*1c790*/  ISETP.GE.AND P4, PT, R6, c[0x0][0x3c8], PT ;  /* 0x0000f20006007a0c */ /* 0x000fe40003f86270 */
[----:B------:R-:W-:Y:S02]  /*1c7a0*/  ISETP.GE.AND P3, PT, R5, c[0x0][0x3c8], PT ;  /* 0x0000f20005007a0c */ /* 0x000fe40003f66270 */
[----:B-1----:R-:W-:-:S02]  /*1c7b0*/  SHF.R.S32.HI R9, RZ, 0x1f, R3 ;  /* 0x0000001fff097819 */ /* 0x002fc40000011403 */
[-C--:B------:R-:W-:Y:S02]  /*1c7c0*/  @!P2 LEA R8, P1, R3, R0.reuse, 0x2 ;  /* 0x000000000308a211 */ /* 0x080fe400078210ff */
[----:B--2---:R-:W-:Y:S02]  /*1c7d0*/  @!P6 LEA R12, P0, R7, R0, 0x2 ;  /* 0x00000000070ce211 */ /* 0x004fe400078010ff */
[----:B------:R-:W-:-:S03]  /*1c7e0*/  @!P2 LEA.HI.X R9, R3, R4, R9, 0x2, P1 ;  /* 0x000000040309a211 */ /* 0x000fc600008f1409 */
[----:B------:R-:W-:Y:S02]  /*1c7f0*/  @!P4 LEA R14, P1, R6, R0, 0x2 ;  /* 0x00000000060ec211 */ /* 0x000fe400078210ff */
[----:B------:R-:W-:Y:S01]  /*1c800*/  IADD3 R3, R210, 0xf0, RZ ;  /* 0x000000f0d2037810 */ /* 0x000fe20007ffe0ff */
[----:B------:R1:W-:Y:S01]  /*1c810*/  @!P2 ST.E.64 [R8.64], R96 ;  /* 0x000000600800a985 */ /* 0x0003e2000c101b06 */
[----:B------:R-:W-:Y:S02]  /*1c820*/  @!P4 LEA.HI.X R15, R6, R4, R2, 0x2, P1 ;  /* 0x00000004060fc211 */ /* 0x000fe400008f1402 */
[----:B------:R-:W-:Y:S01]  /*1c830*/  ISETP.GE.AND P2, PT, R3, c[0x0][0x3c8], PT ;  /* 0x0000f20003007a0c */ /* 0x000fe20003f46270 */
[----:B------:R2:W-:Y:S01]  /*1c840*/  @!P5 ST.E.64 [R10.64], R162 ;  /* 0x000000a20a00d985 */ /* 0x0005e2000c101b06 */
[----:B------:R-:W-:Y:S02]  /*1c850*/  IADD3 R2, R210, 0xf8, RZ ;  /* 0x000000f8d2027810 */ /* 0x000fe40007ffe0ff */
[----:B------:R-:W-:Y:S01]  /*1c860*/  SHF.R.S32.HI R6, RZ, 0x1f, R5 ;  /* 0x0000001fff067819 */ /* 0x000fe20000011405 */
[----:B------:R4:W-:Y:S01]  /*1c870*/  @!P4 ST.E.64 [R14.64], R168 ;  /* 0x000000a80e00c985 */ /* 0x0009e2000c101b06 */
[----:B------:R-:W-:-:S02]  /*1c880*/  ISETP.GE.AND P1, PT, R2, c[0x0][0x3c8], PT ;  /* 0x0000f20002007a0c */ /* 0x000fc40003f26270 */
[----:B-1----:R-:W-:-:S04]  /*1c890*/  SHF.R.S32.HI R8, RZ, 0x1f, R7 ;  /* 0x0000001fff087819 */ /* 0x002fc80000011407 */
[----:B------:R-:W-:Y:S02]  /*1c8a0*/  @!P6 LEA.HI.X R13, R7, R4, R8, 0x2, P0 ;  /* 0x00000004070de211 */ /* 0x000fe400000f1408 */
[----:B--2---:R-:W-:-:S03]  /*1c8b0*/  @!P3 LEA R10, P0, R5, R0, 0x2 ;  /* 0x00000000050ab211 */ /* 0x004fc600078010ff */
        /* <DEDUP_REMOVED lines=11> */
.L_x_751:
[----:B------:R-:W-:Y:S05]  /*1c970*/  BSYNC B0 ;  /* 0x0000000000007941 */ /* 0x000fea0003800000 */
.L_x_750:
[----:B------:R-:W-:Y:S05]  /*1c980*/  BRA.DIV ~URZ, `(.L_x_752) ;  /* 0x000036b27f007947 */ /* 0x000fea000b800000 */
[----:B--2---:R2:W1:Y:S04]  /*1c990*/  SHFL.IDX PT, R4, R16, 0x1, 0x1c1f ;  /* 0x003c1f0010047f89 */ /* 0x00446800000e0000 */
[----:B----4-:R2:W4:Y:S02]  /*1c9a0*/  SHFL.IDX PT, R0, R17, 0x1, 0x1c1f ;  /* 0x003c1f0011007f89 */ /* 0x01052400000e0000 */
.L_x_810:
[----:B------:R-:W-:-:S13]  /*1c9b0*/  LOP3.LUT P0, RZ, R215, 0x2, RZ, 0xc0, !PT ;  /* 0x00000002d7ff7812 */ /* 0x000fda000780c0ff */
[----:B------:R-:W-:Y:S05]  /*1c9c0*/  @P0 BRA `(.L_x_747) ;  /* 0x0000198000000947 */ /* 0x000fea0003800000 */
[C---:B------:R-:W-:Y:S02]  /*1c9d0*/  ISETP.GE.AND P0, PT, R210.reuse, c[0x0][0x3c8], PT ;  /* 0x0000f200d2007a0c */ /* 0x040fe40003f06270 */
[C---:B------:R-:W-:Y:S02]  /*1c9e0*/  IADD3 R9, R210.reuse, 0x8, RZ ;  /* 0x00000008d2097810 */ /* 0x040fe40007ffe0ff */
[C---:B------:R-:W-:Y:S02]  /*1c9f0*/  IADD3 R5, R210.reuse, 0x10, RZ ;  /* 0x00000010d2057810 */ /* 0x040fe40007ffe0ff */
[----:B------:R-:W-:Y:S02]  /*1ca00*/  ISETP.GE.AND P3, PT, R9, c[0x0][0x3c8], PT ;  /* 0x0000f20009007a0c */ /* 0x000fe40003f66270 */
[----:B------:R-:W-:Y:S02]  /*1ca10*/  ISETP.GE.AND P5, PT, R5, c[0x0][0x3c8], PT ;  /* 0x0000f20005007a0c */ /* 0x000fe40003fa6270 */
[----:B------:R-:W-:-:S02]  /*1ca20*/  IADD3 R12, R210, 0x18, RZ ;  /* 0x00000018d20c7810 */ /* 0x000fc40007ffe0ff */
[----:B------:R-:W-:Y:S02]  /*1ca30*/  SHF.R.S32.HI R6, RZ, 0x1f, R210 ;  /* 0x0000001fff067819 */ /* 0x000fe400000114d2 */
[C---:B----4-:R-:W-:Y:S02]  /*1ca40*/  @!P0 LEA R2, P1, R210.reuse, R0, 0x2 ;  /* 0x00000000d2028211 */ /* 0x050fe400078210ff */
[C---:B------:R-:W-:Y:S02]  /*1ca50*/  IADD3 R10, R210.reuse, 0x20, RZ ;  /* 0x00000020d20a7810 */ /* 0x040fe40007ffe0ff */
[----:B------:R-:W-:Y:S02]  /*1ca60*/  IADD3 R11, R210, 0x8, RZ ;  /* 0x00000008d20b7810 */ /* 0x000fe40007ffe0ff */
[----:B------:R-:W-:Y:S02]  /*1ca70*/  ISETP.GE.AND P2, PT, R12, c[0x0][0x3c8], PT ;  /* 0x0000f2000c007a0c */ /* 0x000fe40003f46270 */
[----:B-1----:R-:W-:-:S02]  /*1ca80*/  @!P0 LEA.HI.X R3, R210, R4, R6, 0x2, P1 ;  /* 0x00000004d2038211 */ /* 0x002fc400008f1406 */
[C---:B------:R-:W-:Y:S02]  /*1ca90*/  @!P3 LEA R6, P6, R9.reuse, R0, 0x2 ;  /* 0x000000000906b211 */ /* 0x040fe400078c10ff */
[----:B------:R-:W-:Y:S01]  /*1caa0*/  ISETP.GE.AND P1, PT, R10, c[0x0][0x3c8], PT ;  /* 0x0000f2000a007a0c */ /* 0x000fe20003f26270 */
[----:B------:R1:W-:Y:S01]  /*1cab0*/  @!P0 ST.E.64 [R2.64], R108 ;  /* 0x0000006c02008985 */ /* 0x0003e2000c101b06 */
[----:B------:R-:W-:Y:S02]  /*1cac0*/  SHF.R.S32.HI R11, RZ, 0x1f, R11 ;  /* 0x0000001fff0b7819 */ /* 0x000fe4000001140b */
[----:B------:R-:W-:Y:S02]  /*1cad0*/  IADD3 R8, R210, 0x10, RZ ;  /* 0x00000010d2087810 */ /* 0x000fe40007ffe0ff */
[----:B------:R-:W-:Y:S02]  /*1cae0*/  ISETP.GE.AND P0, PT, R252, c[0x0][0x3c8], PT ;  /* 0x0000f200fc007a0c */ /* 0x000fe40003f06270 */
[----:B------:R-:W-:-:S02]  /*1caf0*/  @!P3 LEA.HI.X R7, R9, R4, R11, 0x2, P6 ;  /* 0x000000040907b211 */ /* 0x000fc400030f140b */
[----:B------:R-:W-:Y:S02]  /*1cb00*/  SHF.R.S32.HI R8, RZ, 0x1f, R8 ;  /* 0x0000001fff087819 */ /* 0x000fe40000011408 */
[C---:B------:R-:W-:Y:S01]  /*1cb10*/  IADD3 R13, R210.reuse, 0x18, RZ ;  /* 0x00000018d20d7810 */ /* 0x040fe20007ffe0ff */
[----:B------:R4:W-:Y:S01]  /*1cb20*/  @!P3 ST.E.64 [R6.64], R120 ;  /* 0x000000780600b985 */ /* 0x0009e2000c101b06 */
[----:B------:R-:W-:Y:S02]  /*1cb30*/  IADD3 R11, R210, 0x20, RZ ;  /* 0x00000020d20b7810 */ /* 0x000fe40007ffe0ff */
[----:B------:R-:W-:Y:S02]  /*1cb40*/  SHF.R.S32.HI R13, RZ, 0x1f, R13 ;  /* 0x0000001fff0d7819 */ /* 0x000fe4000001140d */
[----:B------:R-:W-:Y:S02]  /*1cb50*/  SHF.R.S32.HI R11, RZ, 0x1f, R11 ;  /* 0x0000001fff0b7819 */ /* 0x000fe4000001140b */
[----:B-1----:R-:W-:-:S04]  /*1cb60*/  @!P5 LEA R2, P4, R5, R0, 0x2 ;  /* 0x000000000502d211 */ /* 0x002fc800078810ff */
[----:B------:R-:W-:Y:S02]  /*1cb70*/  @!P5 LEA.HI.X R3, R5, R4, R8, 0x2, P4 ;  /* 0x000000040503d211 */ /* 0x000fe400020f1408 */
[----:B------:R-:W-:Y:S02]  /*1cb80*/  ISETP.GE.AND P4, PT, R251, c[0x0][0x3c8], PT ;  /* 0x0000f200fb007a0c */ /* 0x000fe40003f86270 */
[-C--:B------:R-:W-:Y:S01]  /*1cb90*/  @!P2 LEA R8, P3, R12, R0.reuse, 0x2 ;  /* 0x000000000c08a211 */ /* 0x080fe200078610ff */
[----:B------:R1:W-:Y:S01]  /*1cba0*/  @!P5 ST.E.64 [R2.64], R124 ;  /* 0x0000007c0200d985 */ /* 0x0003e2000c101b06 */
[----:B------:R-:W-:Y:S02]  /*1cbb0*/  SHF.R.S32.HI R5, RZ, 0x1f, R252 ;  /* 0x0000001fff057819 */ /* 0x000fe400000114fc */
[----:B----4-:R-:W-:Y:S02]  /*1cbc0*/  @!P1 LEA R6, P6, R10, R0, 0x2 ;  /* 0x000000000a069211 */ /* 0x010fe400078c10ff */
[----:B------:R-:W-:-:S02]  /*1cbd0*/  @!P2 LEA.HI.X R9, R12, R4, R13, 0x2, P3 ;  /* 0x000000040c09a211 */ /* 0x000fc400018f140d */
[----:B------:R-:W-:Y:S02]  /*1cbe0*/  ISETP.GE.AND P3, PT, R250, c[0x0][0x3c8], PT ;  /* 0x0000f200fa007a0c */ /* 0x000fe40003f66270 */
[----:B------:R-:W-:Y:S01]  /*1cbf0*/  @!P1 LEA.HI.X R7, R10, R4, R11, 0x2, P6 ;  /* 0x000000040a079211 */ /* 0x000fe200030f140b */
[----:B------:R4:W-:Y:S01]  /*1cc00*/  @!P2 ST.E.64 [R8.64], R128 ;  /* 0x000000800800a985 */ /* 0x0009e2000c101b06 */
[----:B------:R-:W-:Y:S02]  /*1cc10*/  SHF.R.S32.HI R12, RZ, 0x1f, R251 ;  /* 0x0000001fff0c7819 */ /* 0x000fe400000114fb */
[----:B------:R-:W-:Y:S01]  /*1cc20*/  ISETP.GE.AND P6, PT, R249, c[0x0][0x3c8], PT ;  /* 0x0000f200f9007a0c */ /* 0x000fe20003fc6270 */
[----:B------:R5:W-:Y:S01]  /*1cc30*/  @!P1 ST.E.64 [R6.64], R22 ;  /* 0x0000001606009985 */ /* 0x000be2000c101b06 */
[----:B------:R-:W-:-:S04]  /*1cc40*/  @!P4 LEA R10, P1, R251, R0, 0x2 ;  /* 0x00000000fb0ac211 */ /* 0x000fc800078210ff */
[----:B------:R-:W-:Y:S02]  /*1cc50*/  @!P4 LEA.HI.X R11, R251, R4, R12, 0x2, P1 ;  /* 0x00000004fb0bc211 */ /* 0x000fe400008f140c */
[----:B------:R-:W-:Y:S02]  /*1cc60*/  SHF.R.S32.HI R12, RZ, 0x1f, R249 ;  /* 0x0000001fff0c7819 */ /* 0x000fe400000114f9 */
[----:B-1----:R-:W-:-:S04]  /*1cc70*/  @!P0 LEA R2, P5, R252, R0, 0x2 ;  /* 0x00000000fc028211 */ /* 0x002fc800078a10ff */
[----:B------:R-:W-:Y:S02]  /*1cc80*/  @!P0 LEA.HI.X R3, R252, R4, R5, 0x2, P5 ;  /* 0x00000004fc038211 */ /* 0x000fe400028f1405 */
[----:B------:R-:W-:Y:S02]  /*1cc90*/  ISETP.GE.AND P5, PT, R246, c[0x0][0x3c8], PT ;  /* 0x0000f200f6007a0c */ /* 0x000fe40003fa6270 */
[----:B------:R-:W-:Y:S01]  /*1cca0*/  SHF.R.S32.HI R5, RZ, 0x1f, R250 ;  /* 0x0000001fff057819 */ /* 0x000fe200000114fa */
[----:B------:R1:W-:Y:S01]  /*1ccb0*/  @!P0 ST.E.64 [R2.64], R26 ;  /* 0x0000001a02008985 */ /* 0x0003e2000c101b06 */
[----:B----4-:R-:W-:-:S03]  /*1ccc0*/  @!P3 LEA R8, P0, R250, R0, 0x2 ;  /* 0x00000000fa08b211 */ /* 0x010fc600078010ff */
[----:B------:R4:W-:Y:S01]  /*1ccd0*/  @!P4 ST.E.64 [R10.64], R142 ;  /* 0x0000008e0a00c985 */ /* 0x0009e2000c101b06 */
[----:B-----5:R-:W-:Y:S02]  /*1cce0*/  IADD3 R6, R210, 0x58, RZ ;  /* 0x00000058d2067810 */ /* 0x020fe40007ffe0ff */
[----:B------:R-:W-:Y:S02]  /*1ccf0*/  @!P3 LEA.HI.X R9, R250, R4, R5, 0x2, P0 ;  /* 0x00000004fa09b211 */ /* 0x000fe400000f1405 */
[----:B------:R-:W-:Y:S02]  /*1cd00*/  ISETP.GE.AND P4, PT, R6, c[0x0][0x3c8], PT ;  /* 0x0000f20006007a0c */ /* 0x000fe40003f86270 */
[----:B------:R-:W-:Y:S01]  /*1cd10*/  SHF.R.S32.HI R7, RZ, 0x1f, R246 ;  /* 0x0000001fff077819 */ /* 0x000fe200000114f6 */
[----:B------:R5:W-:Y:S01]  /*1cd20*/  @!P3 ST.E.64 [R8.64], R30 ;  /* 0x0000001e0800b985 */ /* 0x000be2000c101b06 */
[----:B------:R-:W-:Y:S02]  /*1cd30*/  IADD3 R5, R210, 0x68, RZ ;  /* 0x00000068d2057810 */ /* 0x000fe40007ffe0ff */
[----:B--2---:R-:W-:-:S02]  /*1cd40*/  SHF.R.S32.HI R16, RZ, 0x1f, R6 ;  /* 0x0000001fff107819 */ /* 0x004fc40000011406 */
[C---:B-1----:R-:W-:Y:S02]  /*1cd50*/  IADD3 R2, R210.reuse, 0x50, RZ ;  /* 0x00000050d2027810 */ /* 0x042fe40007ffe0ff */
[----:B------:R-:W-:Y:S02]  /*1cd60*/  IADD3 R3, R210, 0x60, RZ ;  /* 0x00000060d2037810 */ /* 0x000fe40007ffe0ff */
[----:B------:R-:W-:Y:S02]  /*1cd70*/  ISETP.GE.AND P2, PT, R2, c[0x0][0x3c8], PT ;  /* 0x0000f20002007a0c */ /* 0x000fe40003f46270 */
[C---:B----4-:R-:W-:Y:S02]  /*1cd80*/  @!P6 LEA R10, P0, R249.reuse, R0, 0x2 ;  /* 0x00000000f90ae211 */ /* 0x050fe400078010ff */
[----:B------:R-:W-:Y:S02]  /*1cd90*/  SHF.R.S32.HI R13, RZ, 0x1f, R2 ;  /* 0x0000001fff0d7819 */ /* 0x000fe40000011402 */
[----:B------:R-:W-:-:S02]  /*1cda0*/  @!P6 LEA.HI.X R11, R249, R4, R12, 0x2, P0 ;  /* 0x00000004f90be211 */ /* 0x000fc400000f140c */
[----:B-----5:R-:W-:-:S03]  /*1cdb0*/  @!P5 LEA R8, P1, R246, R0, 0x2 ;  /* 0x00000000f608d211 */ /* 0x020fc600078210ff */
[----:B------:R-:W-:Y:S01]  /*1cdc0*/  @!P6 ST.E.64 [R10.64], R38 ;  /* 0x000000260a00e985 */ /* 0x000fe2000c101b06 */
[----:B------:R-:W-:Y:S02]  /*1cdd0*/  @!P5 LEA.HI.X R9, R246, R4, R7, 0x2, P1 ;  /* 0x00000004f609d211 */ /* 0x000fe400008f1407 */
[-C--:B------:R-:W-:Y:S02]  /*1cde0*/  @!P2 LEA R14, P0, R2, R0.reuse, 0x2 ;  /* 0x00000000020ea211 */ /* 0x080fe400078010ff */
[----:B------:R-:W-:Y:S01]  /*1cdf0*/  @!P4 LEA R12, P1, R6, R0, 0x2 ;  /* 0x00000000060cc211 */ /* 0x000fe200078210ff */
[----:B------:R1:W-:Y:S01]  /*1ce00*/  @!P5 ST.E.64 [R8.64], R34 ;  /* 0x000000220800d985 */ /* 0x0003e2000c101b06 */
[----:B------:R-:W-:Y:S02]  /*1ce10*/  IADD3 R7, R210, 0x70, RZ ;  /* 0x00000070d2077810 */ /* 0x000fe40007ffe0ff */
[----:B------:R-:W-:Y:S02]  /*1ce20*/  @!P2 LEA.HI.X R15, R2, R4, R13, 0x2, P0 ;  /* 0x00000004020fa211 */ /* 0x000fe400000f140d */
[----:B------:R-:W-:-:S02]  /*1ce30*/  ISETP.GE.AND P5, PT, R3, c[0x0][0x3c8], PT ;  /* 0x0000f20003007a0c */ /* 0x000fc40003fa6270 */
[----:B------:R-:W-:Y:S02]  /*1ce40*/  ISETP.GE.AND P2, PT, R5, c[0x0][0x3c8], PT ;  /* 0x0000f20005007a0c */ /* 0x000fe40003f46270 */
[----:B------:R-:W-:Y:S02]  /*1ce50*/  ISETP.GE.AND P6, PT, R2, c[0x0][0x3c8], PT ;  /* 0x0000f20002007a0c */ /* 0x000fe40003fc6270 */
[----:B------:R-:W-:Y:S02]  /*1ce60*/  @!P4 LEA.HI.X R13, R6, R4, R16, 0x2, P1 ;  /* 0x00000004060dc211 */ /* 0x000fe400008f1410 */
[----:B------:R-:W-:Y:S02]  /*1ce70*/  ISETP.GE.AND P1, PT, R7, c[0x0][0x3c8], PT ;  /* 0x0000f20007007a0c */ /* 0x000fe40003f26270 */
[----:B------:R-:W-:Y:S02]  /*1ce80*/  SHF.R.S32.HI R6, RZ, 0x1f, R5 ;  /* 0x0000001fff067819 */ /* 0x000fe40000011405 */
[----:B------:R-:W-:-:S02]  /*1ce90*/  SHF.R.S32.HI R2, RZ, 0x1f, R7 ;  /* 0x0000001fff027819 */ /* 0x000fc40000011407 */
[-C--:B------:R-:W-:Y:S02]  /*1cea0*/  @!P5 LEA R18, P0, R3, R0.reuse, 0x2 ;  /* 0x000000000312d211 */ /* 0x080fe400078010ff */
[C---:B------:R-:W-:Y:S01]  /*1ceb0*/  @!P2 LEA R16, P3, R5.reuse, R0, 0x2 ;  /* 0x000000000510a211 */ /* 0x040fe200078610ff */
[----:B------:R-:W-:Y:S03]  /*1cec0*/  @!P6 ST.E.64 [R14.64], R46 ;  /* 0x0000002e0e00e985 */ /* 0x000fe6000c101b06 */
[----:B---3--:R-:W-:Y:S01]  /*1ced0*/  @!P2 LEA.HI.X R17, R5, R4, R6, 0x2, P3 ;  /* 0x000000040511a211 */ /* 0x008fe200018f1406 */
[----:B------:R2:W-:Y:S01]  /*1cee0*/  @!P4 ST.E.64 [R12.64], R42 ;  /* 0x0000002a0c00c985 */ /* 0x0005e2000c101b06 */
[----:B------:R-:W-:Y:S02]  /*1cef0*/  IADD3 R5, R210, 0x88, RZ ;  /* 0x00000088d2057810 */ /* 0x000fe40007ffe0ff */
[----:B-1----:R-:W-:-:S02]  /*1cf00*/  SHF.R.S32.HI R9, RZ, 0x1f, R3 ;  /* 0x0000001fff097819 */ /* 0x002fc40000011403 */
[----:B------:R-:W-:Y:S02]  /*1cf10*/  IADD3 R8, R210, 0x78, RZ ;  /* 0x00000078d2087810 */ /* 0x000fe40007ffe0ff */
[----:B------:R-:W-:Y:S02]  /*1cf20*/  @!P5 LEA.HI.X R19, R3, R4, R9, 0x2, P0 ;  /* 0x000000040313d211 */ /* 0x000fe400000f1409 */
[----:B------:R-:W-:Y:S02]  /*1cf30*/  ISETP.GE.AND P0, PT, R8, c[0x0][0x3c8], PT ;  /* 0x0000f20008007a0c */ /* 0x000fe40003f06270 */
[----:B------:R-:W-:Y:S02]  /*1cf40*/  ISETP.GE.AND P5, PT, R5, c[0x0][0x3c8], PT ;  /* 0x0000f20005007a0c */ /* 0x000fe40003fa6270 */
[----:B------:R-:W-:Y:S02]  /*1cf50*/  IADD3 R6, R210, 0x80, RZ ;  /* 0x00000080d2067810 */ /* 0x000fe40007ffe0ff */
[----:B------:R-:W-:-:S02]  /*1cf60*/  SHF.R.S32.HI R9, RZ, 0x1f, R8 ;  /* 0x0000001fff097819 */ /* 0x000fc40000011408 */
[----:B------:R-:W-:-:S05]  /*1cf70*/  ISETP.GE.AND P6, PT, R6, c[0x0][0x3c8], PT ;  /* 0x0000f20006007a0c */ /* 0x000fca0003fc6270 */
[----:B------:R-:W-:-:S04]  /*1cf80*/  @!P0 LEA R10, P3, R8, R0, 0x2 ;  /* 0x00000000080a8211 */ /* 0x000fc800078610ff */
[----:B------:R-:W-:Y:S02]  /*1cf90*/  @!P0 LEA.HI.X R11, R8, R4, R9, 0x2, P3 ;  /* 0x00000004080b8211 */ /* 0x000fe400018f1409 */
[----:B------:R-:W-:Y:S02]  /*1cfa0*/  SHF.R.S32.HI R8, RZ, 0x1f, R5 ;  /* 0x0000001fff087819 */ /* 0x000fe40000011405 */
[----:B--2---:R-:W-:-:S04]  /*1cfb0*/  @!P1 LEA R12, P4, R7, R0, 0x2 ;  /* 0x00000000070c9211 */ /* 0x004fc800078810ff */
[----:B------:R-:W-:Y:S02]  /*1cfc0*/  @!P1 LEA.HI.X R13, R7, R4, R2, 0x2, P4 ;  /* 0x00000004070d9211 */ /* 0x000fe400020f1402 */
[----:B------:R-:W-:Y:S02]  /*1cfd0*/  ISETP.GE.AND P4, PT, R3, c[0x0][0x3c8], PT ;  /* 0x0000f20003007a0c */ /* 0x000fe40003f86270 */
[C---:B------:R-:W-:Y:S02]  /*1cfe0*/  IADD3 R2, R210.reuse, 0x90, RZ ;  /* 0x00000090d2027810 */ /* 0x040fe40007ffe0ff */
[----:B------:R-:W-:Y:S02]  /*1cff0*/  SHF.R.S32.HI R3, RZ, 0x1f, R6 ;  /* 0x0000001fff037819 */ /* 0x000fe40000011406 */
[----:B------:R-:W-:-:S04]  /*1d000*/  IADD3 R7, R210, 0x98, RZ ;  /* 0x00000098d2077810 */ /* 0x000fc80007ffe0ff */
[----:B------:R-:W-:-:S03]  /*1d010*/  SHF.R.S32.HI R9, RZ, 0x1f, R7 ;  /* 0x0000001fff097819 */ /* 0x000fc60000011407 */
[----:B------:R-:W-:Y:S01]  /*1d020*/  @!P4 ST.E.64 [R18.64], R54 ;  /* 0x000000361200c985 */ /* 0x000fe2000c101b06 */
[----:B------:R-:W-:-:S03]  /*1d030*/  ISETP.GE.AND P4, PT, R7, c[0x0][0x3c8], PT ;  /* 0x0000f20007007a0c */ /* 0x000fc60003f86270 */
[----:B------:R1:W-:Y:S01]  /*1d040*/  @!P2 ST.E.64 [R16.64], R50 ;  /* 0x000000321000a985 */ /* 0x0003e2000c101b06 */
[----:B------:R-:W-:-:S03]  /*1d050*/  @!P5 LEA R14, P2, R5, R0, 0x2 ;  /* 0x00000000050ed211 */ /* 0x000fc600078410ff */
[----:B------:R-:W-:Y:S01]  /*1d060*/  @!P1 ST.E.64 [R12.64], R62 ;  /* 0x0000003e0c009985 */ /* 0x000fe2000c101b06 */
[----:B------:R-:W-:Y:S02]  /*1d070*/  @!P5 LEA.HI.X R15, R5, R4, R8, 0x2, P2 ;  /* 0x00000004050fd211 */ /* 0x000fe400010f1408 */
[----:B------:R-:W-:Y:S01]  /*1d080*/  ISETP.GE.AND P2, PT, R2, c[0x0][0x3c8], PT ;  /* 0x0000f20002007a0c */ /* 0x000fe20003f46270 */
[----:B------:R2:W-:Y:S01]  /*1d090*/  @!P0 ST.E.64 [R10.64], R58 ;  /* 0x0000003a0a008985 */ /* 0x0005e2000c101b06 */
[----:B------:R-:W-:Y:S02]  /*1d0a0*/  IADD3 R5, R210, 0xa0, RZ ;  /* 0x000000a0d2057810 */ /* 0x000fe40007ffe0ff */
[----:B------:R-:W-:-:S04]  /*1d0b0*/  @!P4 LEA R8, P1, R7, R0, 0x2 ;  /* 0x000000000708c211 */ /* 0x000fc800078210ff */
[----:B------:R-:W-:Y:S02]  /*1d0c0*/  @!P4 LEA.HI.X R9, R7, R4, R9, 0x2, P1 ;  /* 0x000000040709c211 */ /* 0x000fe400008f1409 */
[----:B------:R-:W-:-:S04]  /*1d0d0*/  IADD3 R7, R210, 0xb0, RZ ;  /* 0x000000b0d2077810 */ /* 0x000fc80007ffe0ff */
[----:B------:R-:W-:Y:S02]  /*1d0e0*/  ISETP.GE.AND P1, PT, R7, c[0x0][0x3c8], PT ;  /* 0x0000f20007007a0c */ /* 0x000fe40003f26270 */
[----:B-1----:R-:W-:-:S04]  /*1d0f0*/  @!P6 LEA R16, P3, R6, R0, 0x2 ;  /* 0x000000000610e211 */ /* 0x002fc800078610ff */
[----:B------:R-:W-:Y:S02]  /*1d100*/  @!P6 LEA.HI.X R17, R6, R4, R3, 0x2, P3 ;  /* 0x000000040611e211 */ /* 0x000fe400018f1403 */
[----:B------:R-:W-:Y:S02]  /*1d110*/  ISETP.GE.AND P3, PT, R5, c[0x0][0x3c8], PT ;  /* 0x0000f20005007a0c */ /* 0x000fe40003f66270 */
[----:B------:R-:W-:Y:S01]  /*1d120*/  SHF.R.S32.HI R6, RZ, 0x1f, R2 ;  /* 0x0000001fff067819 */ /* 0x000fe20000011402 */
[----:B------:R1:W-:Y:S01]  /*1d130*/  @!P6 ST.E.64 [R16.64], R70 ;  /* 0x000000461000e985 */ /* 0x0003e2000c101b06 */
[----:B--2---:R-:W-:Y:S02]  /*1d140*/  @!P2 LEA R10, P0, R2, R0, 0x2 ;  /* 0x00000000020aa211 */ /* 0x004fe400078010ff */
[----:B------:R-:W-:Y:S01]  /*1d150*/  IADD3 R3, R210, 0xa8, RZ ;  /* 0x000000a8d2037810 */ /* 0x000fe20007ffe0ff */
[----:B------:R2:W-:Y:S01]  /*1d160*/  @!P5 ST.E.64 [R14.64], R66 ;  /* 0x000000420e00d985 */ /* 0x0005e2000c101b06 */
[----:B------:R-:W-:-:S02]  /*1d170*/  @!P2 LEA.HI.X R11, R2, R4, R6, 0x2, P0 ;  /* 0x00000004020ba211 */ /* 0x000fc400000f1406 */
[----:B------:R-:W-:Y:S02]  /*1d180*/  ISETP.GE.AND P2, PT, R3, c[0x0][0x3c8], PT ;  /* 0x0000f20003007a0c */ /* 0x000fe40003f46270 */
[----:B------:R-:W-:Y:S02]  /*1d190*/  SHF.R.S32.HI R13, RZ, 0x1f, R5 ;  /* 0x0000001fff0d7819 */ /* 0x000fe40000011405 */
[----:B------:R-:W-:Y:S02]  /*1d1a0*/  IADD3 R6, R210, 0xb8, RZ ;  /* 0x000000b8d2067810 */ /* 0x000fe40007ffe0ff */
[----:B------:R-:W-:Y:S02]  /*1d1b0*/  ISETP.GE.AND P6, PT, R2, c[0x0][0x3c8], PT ;  /* 0x0000f20002007a0c */ /* 0x000fe40003fc6270 */
[----:B------:R-:W-:Y:S02]  /*1d1c0*/  SHF.R.S32.HI R12, RZ, 0x1f, R3 ;  /* 0x0000001fff0c7819 */ /* 0x000fe40000011403 */
[----:B------:R-:W-:-:S09]  /*1d1d0*/  IADD3 R2, R210, 0xc8, RZ ;  /* 0x000000c8d2027810 */ /* 0x000fd20007ffe0ff */
[----:B------:R3:W-:Y:S01]  /*1d1e0*/  @!P6 ST.E.64 [R10.64], R78 ;  /* 0x0000004e0a00e985 */ /* 0x0007e2000c101b06 */
[----:B-1----:R-:W-:-:S03]  /*1d1f0*/  @!P3 LEA R16, P0, R5, R0, 0x2 ;  /* 0x000000000510b211 */ /* 0x002fc600078010ff */
[----:B------:R1:W-:Y:S01]  /*1d200*/  @!P4 ST.E.64 [R8.64], R74 ;  /* 0x0000004a0800c985 */ /* 0x0003e2000c101b06 */
[----:B------:R-:W-:Y:S02]  /*1d210*/  @!P3 LEA.HI.X R17, R5, R4, R13, 0x2, P0 ;  /* 0x000000040511b211 */ /* 0x000fe400000f140d */
[----:B------:R-:W-:Y:S02]  /*1d220*/  ISETP.GE.AND P0, PT, R6, c[0x0][0x3c8], PT ;  /* 0x0000f20006007a0c */ /* 0x000fe40003f06270 */
[C---:B--2---:R-:W-:Y:S01]  /*1d230*/  @!P2 LEA R14, P5, R3.reuse, R0, 0x2 ;  /* 0x00000000030ea211 */ /* 0x044fe200078a10ff */
[----:B------:R-:W-:Y:S01]  /*1d240*/  @!P3 ST.E.64 [R16.64], R86 ;  /* 0x000000561000b985 */ /* 0x000fe2000c101b06 */
[----:B------:R-:W-:Y:S02]  /*1d250*/  SHF.R.S32.HI R5, RZ, 0x1f, R6 ;  /* 0x0000001fff057819 */ /* 0x000fe40000011406 */
[----:B------:R-:W-:Y:S02]  /*1d260*/  @!P2 LEA.HI.X R15, R3, R4, R12, 0x2, P5 ;  /* 0x00000004030fa211 */ /* 0x000fe400028f140c */
[----:B------:R-:W-:-:S02]  /*1d270*/  IADD3 R3, R210, 0xc0, RZ ;  /* 0x000000c0d2037810 */ /* 0x000fc40007ffe0ff */
[-C--:B------:R-:W-:Y:S01]  /*1d280*/  @!P1 LEA R12, P5, R7, R0.reuse, 0x2 ;  /* 0x00000000070c9211 */ /* 0x080fe200078a10ff */
[----:B------:R2:W-:Y:S01]  /*1d290*/  @!P2 ST.E.64 [R14.64], R82 ;  /* 0x000000520e00a985 */ /* 0x0005e2000c101b06 */
[----:B------:R-:W-:Y:S02]  /*1d2a0*/  ISETP.GE.AND P6, PT, R3, c[0x0][0x3c8], PT ;  /* 0x0000f20003007a0c */ /* 0x000fe40003fc6270 */
[----:B---3--:R-:W-:-:S04]  /*1d2b0*/  @!P0 LEA R10, P4, R6, R0, 0x2 ;  /* 0x00000000060a8211 */ /* 0x008fc800078810ff */
[-C--:B------:R-:W-:Y:S02]  /*1d2c0*/  @!P0 LEA.HI.X R11, R6, R4.reuse, R5, 0x2, P4 ;  /* 0x00000004060b8211 */ /* 0x080fe400020f1405 */
[----:B------:R-:W-:Y:S02]  /*1d2d0*/  ISETP.GE.AND P4, PT, R2, c[0x0][0x3c8], PT ;  /* 0x0000f20002007a0c */ /* 0x000fe40003f86270 */
[----:B-1----:R-:W-:Y:S02]  /*1d2e0*/  SHF.R.S32.HI R8, RZ, 0x1f, R7 ;  /* 0x0000001fff087819 */ /* 0x002fe40000011407 */
[----:B------:R-:W-:Y:S02]  /*1d2f0*/  SHF.R.S32.HI R6, RZ, 0x1f, R3 ;  /* 0x0000001fff067819 */ /* 0x000fe40000011403 */
[----:B------:R-:W-:Y:S02]  /*1d300*/  @!P1 LEA.HI.X R13, R7, R4, R8, 0x2, P5 ;  /* 0x00000004070d9211 */ /* 0x000fe400028f1408 */
[----:B------:R-:W-:-:S02]  /*1d310*/  IADD3 R7, R210, 0xd0, RZ ;  /* 0x000000d0d2077810 */ /* 0x000fc40007ffe0ff */
[----:B------:R-:W-:Y:S01]  /*1d320*/  IADD3 R8, R210, 0xd8, RZ ;  /* 0x000000d8d2087810 */ /* 0x000fe20007ffe0ff */
[----:B------:R1:W-:Y:S01]  /*1d330*/  @!P1 ST.E.64 [R12.64], R146 ;  /* 0x000000920c009985 */ /* 0x0003e2000c101b06 */
[----:B------:R-:W-:Y:S02]  /*1d340*/  ISETP.GE.AND P5, PT, R7, c[0x0][0x3c8], PT ;  /* 0x0000f20007007a0c */ /* 0x000fe40003fa6270 */
[CC--:B--2---:R-:W-:Y:S01]  /*1d350*/  @!P6 LEA R14, P3, R3.reuse, R0.reuse, 0x2 ;  /* 0x00000000030ee211 */ /* 0x0c4fe200078610ff */
[----:B------:R2:W-:Y:S01]  /*1d360*/  @!P0 ST.E.64 [R10.64], R90 ;  /* 0x0000005a0a008985 */ /* 0x0005e2000c101b06 */
[C---:B------:R-:W-:Y:S02]  /*1d370*/  @!P4 LEA R16, P2, R2.reuse, R0, 0x2 ;  /* 0x000000000210c211 */ /* 0x040fe400078410ff */
[----:B------:R-:W-:Y:S02]  /*1d380*/  @!P6 LEA.HI.X R15, R3, R4, R6, 0x2, P3 ;  /* 0x00000004030fe211 */ /* 0x000fe400018f1406 */
[----:B------:R-:W-:-:S02]  /*1d390*/  ISETP.GE.AND P3, PT, R2, c[0x0][0x3c8], PT ;  /* 0x0000f20002007a0c */ /* 0x000fc40003f66270 */
[----:B------:R-:W-:Y:S01]  /*1d3a0*/  SHF.R.S32.HI R5, RZ, 0x1f, R2 ;  /* 0x0000001fff057819 */ /* 0x000fe20000011402 */
[----:B------:R-:W-:Y:S01]  /*1d3b0*/  @!P6 ST.E.64 [R14.64], R150 ;  /* 0x000000960e00e985 */ /* 0x000fe2000c101b06 */
[----:B------:R-:W-:Y:S02]  /*1d3c0*/  ISETP.GE.AND P4, PT, R8, c[0x0][0x3c8], PT ;  /* 0x0000f20008007a0c */ /* 0x000fe40003f86270 */
[----:B------:R-:W-:Y:S02]  /*1d3d0*/  IADD3 R6, R210, 0xe0, RZ ;  /* 0x000000e0d2067810 */ /* 0x000fe40007ffe0ff */
[----:B------:R-:W-:Y:S02]  /*1d3e0*/  SHF.R.S32.HI R3, RZ, 0x1f, R7 ;  /* 0x0000001fff037819 */ /* 0x000fe40000011407 */
[----:B------:R-:W-:Y:S02]  /*1d3f0*/  SHF.R.S32.HI R9, RZ, 0x1f, R8 ;  /* 0x0000001fff097819 */ /* 0x000fe40000011408 */
[----:B------:R-:W-:-:S02]  /*1d400*/  ISETP.GE.AND P6, PT, R2, c[0x0][0x3c8], PT ;  /* 0x0000f20002007a0c */ /* 0x000fc40003fc6270 */
[----:B------:R-:W-:Y:S02]  /*1d410*/  @!P3 LEA.HI.X R17, R2, R4, R5, 0x2, P2 ;  /* 0x000000040211b211 */ /* 0x000fe400010f1405 */
[----:B------:R-:W-:Y:S02]  /*1d420*/  ISETP.GE.AND P3, PT, R6, c[0x0][0x3c8], PT ;  /* 0x0000f20006007a0c */ /* 0x000fe40003f66270 */
[C---:B------:R-:W-:Y:S02]  /*1d430*/  IADD3 R5, R210.reuse, 0xe8, RZ ;  /* 0x000000e8d2057810 */ /* 0x040fe40007ffe0ff */
[----:B-1----:R-:W-:Y:S02]  /*1d440*/  @!P5 LEA R12, P1, R7, R0, 0x2 ;  /* 0x00000000070cd211 */ /* 0x002fe400078210ff */
[----:B------:R-:W-:Y:S02]  /*1d450*/  ISETP.GE.AND P2, PT, R5, c[0x0][0x3c8], PT ;  /* 0x0000f20005007a0c */ /* 0x000fe40003f46270 */
[----:B------:R-:W-:Y:S01]  /*1d460*/  @!P5 LEA.HI.X R13, R7, R4, R3, 0x2, P1 ;  /* 0x00000004070dd211 */ /* 0x000fe200008f1403 */
[----:B------:R-:W-:Y:S01]  /*1d470*/  @!P6 ST.E.64 [R16.64], R170 ;  /* 0x000000aa1000e985 */ /* 0x000fe2000c101b06 */
[----:B------:R-:W-:-:S02]  /*1d480*/  IADD3 R3, R210, 0xf0, RZ ;  /* 0x000000f0d2037810 */ /* 0x000fc40007ffe0ff */
[C---:B--2---:R-:W-:Y:S01]  /*1d490*/  @!P4 LEA R10, P0, R8.reuse, R0, 0x2 ;  /* 0x00000000080ac211 */ /* 0x044fe200078010ff */
[----:B------:R-:W-:Y:S01]  /*1d4a0*/  @!P5 ST.E.64 [R12.64], R154 ;  /* 0x0000009a0c00d985 */ /* 0x000fe2000c101b06 */
[----:B------:R-:W-:Y:S02]  /*1d4b0*/  ISETP.GE.AND P1, PT, R3, c[0x0][0x3c8], PT ;  /* 0x0000f20003007a0c */ /* 0x000fe40003f26270 */
[----:B------:R-:W-:Y:S02]  /*1d4c0*/  @!P4 LEA.HI.X R11, R8, R4, R9, 0x2, P0 ;  /* 0x00000004080bc211 */ /* 0x000fe400000f1409 */
[----:B------:R-:W-:Y:S02]  /*1d4d0*/  SHF.R.S32.HI R7, RZ, 0x1f, R6 ;  /* 0x0000001fff077819 */ /* 0x000fe40000011406 */
[C---:B------:R-:W-:Y:S01]  /*1d4e0*/  @!P3 LEA R8, P0, R6.reuse, R0, 0x2 ;  /* 0x000000000608b211 */ /* 0x040fe200078010ff */
[----:B------:R-:W-:Y:S03]  /*1d4f0*/  @!P4 ST.E.64 [R10.64], R110 ;  /* 0x0000006e0a00c985 */ /* 0x000fe6000c101b06 */
[----:B------:R-:W-:-:S02]  /*1d500*/  @!P3 LEA.HI.X R9, R6, R4, R7, 0x2, P0 ;  /* 0x000000040609b211 */ /* 0x000fc400000f1407 */
        /* <DEDUP_REMOVED lines=17> */
.L_x_732:
[----:B------:R-:W-:Y:S01]  /*1d620*/  ISETP.NE.U32.AND P0, PT, RZ, c[0x0][0x508], PT ;  /* 0x00014200ff007a0c */ /* 0x000fe20003f05070 */
[----:B------:R-:W-:Y:S01]  /*1d630*/  IMAD.MOV.U32 R4, RZ, RZ, 0x4 ;  /* 0x00000004ff047424 */ /* 0x000fe200078e00ff */
[----:B------:R-:W-:Y:S01]  /*1d640*/  ISETP.NE.U32.AND P2, PT, RZ, c[0x0][0x500], PT ;  /* 0x00014000ff007a0c */ /* 0x000fe20003f45070 */
[----:B------:R-:W-:Y:S01]  /*1d650*/  IMAD.MOV.U32 R19, RZ, RZ, c[0x0][0x388] ;  /* 0x0000e200ff137624 */ /* 0x000fe200078e00ff */
[----:B------:R-:W-:Y:S01]  /*1d660*/  ISETP.NE.AND.EX P0, PT, RZ, c[0x0][0x50c], PT, P0 ;  /* 0x00014300ff007a0c */ /* 0x000fe20003f05300 */
[----:B------:R-:W-:Y:S01]  /*1d670*/  IMAD.MOV.U32 R6, RZ, RZ, RZ ;  /* 0x000000ffff067224 */ /* 0x000fe200078e00ff */
[----:B------:R-:W-:Y:S01]  /*1d680*/  ISETP.NE.AND.EX P2, PT, RZ, c[0x0][0x504], PT, P2 ;  /* 0x00014100ff007a0c */ /* 0x000fe20003f45320 */
[----:B------:R-:W-:-:S10]  /*1d690*/  IMAD.WIDE R2, R235, R4, c[0x0][0x500] ;  /* 0x00014000eb027625 */ /* 0x000fd400078e0204 */
[----:B------:R-:W-:Y:S02]  /*1d6a0*/  @P0 IMAD.WIDE R4, R235, R4, c[0x0][0x508] ;  /* 0x00014200eb040625 */ /* 0x000fe400078e0204 */
[----:B------:R2:W5:Y:S04]  /*1d6b0*/  @P2 LDG.E R6, [R2.64] ;  /* 0x0000000602062981 */ /* 0x000568000c1e1900 */
[----:B------:R2:W5:Y:S01]  /*1d6c0*/  @P0 LDG.E R19, [R4.64] ;  /* 0x0000000604130981 */ /* 0x000562000c1e1900 */
[----:B------:R-:W-:-:S04]  /*1d6d0*/  ISETP.NE.AND P1, PT, R247, RZ, PT ;  /* 0x000000fff700720c */ /* 0x000fc80003f25270 */
[----:B------:R-:W-:Y:S01]  /*1d6e0*/  SEL R18, R247, c[0x0][0x3d4], P1 ;  /* 0x0000f500f7127a07 */ /* 0x000fe20000800000 */
[----:B------:R-:W-:Y:S05]  /*1d6f0*/  @P0 BRA `(.L_x_753) ;  /* 0x0000004000000947 */ /* 0x000fea0003800000 */
[----:B------:R-:W-:Y:S05]  /*1d700*/  @!P2 BRA `(.L_x_753) ;  /* 0x000000300000a947 */ /* 0x000fea0003800000 */
[----:B------:R3:W4:Y:S04]  /*1d710*/  LDG.E R0, [R2.64] ;  /* 0x0000000602007981 */ /* 0x000728000c1e1900 */
[----:B--23--:R-:W4:Y:S02]  /*1d720*/  LDG.E R2, [R2.64+0x4] ;  /* 0x0000040602027981 */ /* 0x00cf24000c1e1900 */
[----:B----45:R-:W-:Y:S02]  /*1d730*/  IADD3 R19, -R0, R2, RZ ;  /* 0x0000000200137210 */ /* 0x030fe40007ffe1ff */
.L_x_753:
        /* <DEDUP_REMOVED lines=8> */
[----:B------:R-:W-:Y:S01]  /*1d7c0*/  IMAD R0, R19, c[0x0][0x4e8], RZ ;  /* 0x00013a0013007a24 */ /* 0x000fe200078e02ff */
[----:B------:R-:W-:-:S04]  /*1d7d0*/  IADD3 R13, R225, R2, RZ ;  /* 0x00000002e10d7210 */ /* 0x000fc80007ffe0ff */
[----:B------:R-:W-:-:S13]  /*1d7e0*/  ISETP.GE.AND P0, PT, R13, R0, PT ;  /* 0x000000000d00720c */ /* 0x000fda0003f06270 */
[----:B------:R-:W-:Y:S05]  /*1d7f0*/  @P0 BRA `(.L_x_755) ;  /* 0x000002b000000947 */ /* 0x000fea0003800000 */
[----:B------:R-:W-:Y:S01]  /*1d800*/  IMAD.MOV.U32 R0, RZ, RZ, 0x368 ;  /* 0x00000368ff007424 */ /* 0x000fe200078e00ff */
[----:B------:R-:W-:-:S04]  /*1d810*/  ISETP.GT.AND P2, PT, R18, 0x1, PT ;  /* 0x000000011200780c */ /* 0x000fc80003f44270 */
[----:B------:R-:W-:-:S04]  /*1d820*/  SEL R0, R0, 0x328, P2 ;  /* 0x0000032800007807 */ /* 0x000fc80001000000 */
[----:B------:R2:W3:Y:S08]  /*1d830*/  LDC.64 R8, c[0x0][R0+0x170] ;  /* 0x00005c0000087b82 */ /* 0x0004f00000000a00 */
[----:B------:R2:W4:Y:S08]  /*1d840*/  LDC.64 R4, c[0x0][R0+0x168] ;  /* 0x00005a0000047b82 */ /* 0x0005300000000a00 */
[----:B------:R2:W5:Y:S08]  /*1d850*/  LDC.64 R14, c[0x0][R0+0x178] ;  /* 0x00005e00000e7b82 */ /* 0x0005700000000a00 */
[----:B------:R2:W1:Y:S02]  /*1d860*/  LDC.64 R10, c[0x0][R0+0x160] ;  /* 0x00005800000a7b82 */ /* 0x0004640000000a00 */
[----:B--2---:R-:W-:-:S02]  /*1d870*/  IMAD.MOV.U32 R0, RZ, RZ, c[0x0][0x4e8] ;  /* 0x00013a00ff007624 */ /* 0x004fc400078e00ff */
[-C--:B---3--:R-:W-:Y:S02]  /*1d880*/  IMAD R7, R9, R12.reuse, RZ ;  /* 0x0000000c09077224 */ /* 0x088fe400078e02ff */
[----:B------:R-:W-:Y:S01]  /*1d890*/  IMAD.WIDE.U32 R2, R8, R12, RZ ;  /* 0x0000000c08027225 */ /* 0x000fe200078e00ff */
[----:B------:R-:W-:Y:S02]  /*1d8a0*/  ISETP.NE.AND P0, PT, R0, 0x1, PT ;  /* 0x000000010000780c */ /* 0x000fe40003f05270 */
[----:B------:R-:W-:Y:S01]  /*1d8b0*/  MOV R0, R13 ;  /* 0x0000000d00007202 */ /* 0x000fe20000000f00 */
[----:B------:R-:W-:Y:S01]  /*1d8c0*/  IMAD R8, R8, R20, R7 ;  /* 0x0000001408087224 */ /* 0x000fe200078e0207 */
[----:B------:R-:W-:Y:S01]  /*1d8d0*/  SEL R7, R248, RZ, P2 ;  /* 0x000000fff8077207 */ /* 0x000fe20001000000 */
[-C--:B----4-:R-:W-:Y:S02]  /*1d8e0*/  IMAD R9, R5, R227.reuse, RZ ;  /* 0x000000e305097224 */ /* 0x090fe400078e02ff */
[----:B------:R-:W-:Y:S01]  /*1d8f0*/  IMAD.WIDE.U32 R4, R4, R227, RZ ;  /* 0x000000e304047225 */ /* 0x000fe200078e00ff */
[----:B------:R-:W-:-:S03]  /*1d900*/  IADD3 R3, R3, R8, RZ ;  /* 0x0000000803037210 */ /* 0x000fc60007ffe0ff */
[----:B------:R-:W-:Y:S02]  /*1d910*/  IMAD.IADD R9, R5, 0x1, R9 ;  /* 0x0000000105097824 */ /* 0x000fe400078e0209 */
[----:B------:R-:W-:-:S04]  /*1d920*/  @P0 IMAD.HI.U32 R16, R13, c[0x0][0x4ec], RZ ;  /* 0x00013b000d100a27 */ /* 0x000fc800078e00ff */
[-C--:B-----5:R-:W-:Y:S01]  /*1d930*/  IMAD R8, R15, R7.reuse, RZ ;  /* 0x000000070f087224 */ /* 0x0a0fe200078e02ff */
        /* <DEDUP_REMOVED lines=10> */
[----:B-1----:R-:W-:Y:S01]  /*1d9e0*/  IMAD R0, R11, R2, RZ ;  /* 0x000000020b007224 */ /* 0x002fe200078e02ff */
        /* <DEDUP_REMOVED lines=12> */
.L_x_755:
[----:B------:R-:W-:Y:S05]  /*1dab0*/  BSYNC B0 ;  /* 0x0000000000007941 */ /* 0x000fea0003800000 */
.L_x_754:
[----:B------:R-:W-:-:S13]  /*1dac0*/  ISETP.GT.AND P0, PT, R18, 0x1, PT ;  /* 0x000000011200780c */ /* 0x000fda0003f04270 */
[----:B------:R-:W-:Y:S05]  /*1dad0*/  @P0 BRA `(.L_x_747) ;  /* 0x0000087000000947 */ /* 0x000fea0003800000 */
[----:B------:R-:W-:Y:S01]  /*1dae0*/  MOV R2, c[0x0][0x4e8] ;  /* 0x00013a0000027a02 */ /* 0x000fe20000000f00 */
[----:B-1----:R-:W-:Y:S01]  /*1daf0*/  IMAD R0, R17, c[0x0][0x3a0], RZ ;  /* 0x0000e80011007a24 */ /* 0x002fe200078e02ff */
[----:B------:R-:W-:Y:S01]  /*1db00*/  LEA R4, R237, R214, 0x5 ;  /* 0x000000d6ed047211 */ /* 0x000fe200078e28ff */
[----:B------:R-:W-:Y:S01]  /*1db10*/  IMAD R5, R20, c[0x0][0x3f0], RZ ;  /* 0x0000fc0014057a24 */ /* 0x000fe200078e02ff */
[----:B------:R-:W-:Y:S01]  /*1db20*/  ISETP.NE.AND P0, PT, R2, 0x1, PT ;  /* 0x000000010200780c */ /* 0x000fe20003f05270 */
[----:B------:R-:W-:Y:S01]  /*1db30*/  IMAD.WIDE.U32 R2, R6, c[0x0][0x3a0], RZ ;  /* 0x0000e80006027a25 */ /* 0x000fe200078e00ff */
[----:B------:R-:W-:Y:S02]  /*1db40*/  IADD3 R4, R225, R4, RZ ;  /* 0x00000004e1047210 */ /* 0x000fe40007ffe0ff */
[----:B------:R-:W-:Y:S01]  /*1db50*/  IADD3 R13, R214, R225, RZ ;  /* 0x000000e1d60d7210 */ /* 0x000fe20007ffe0ff */
        /* <DEDUP_REMOVED lines=26> */
.L_x_811:
[----:B------:R-:W-:Y:S05]  /*1dd00*/  BRA.DIV ~URZ, `(.L_x_757) ;  /* 0x000024727f007947 */ /* 0x000fea000b800000 */
[----:B------:R3:W4:Y:S02]  /*1dd10*/  SHFL.IDX PT, R2, R14, RZ, 0x181f ;  /* 0x00181fff0e027589 */ /* 0x00072400000e0000 */
.L_x_812:
        /* <DEDUP_REMOVED lines=27> */
.L_x_759:
[----:B------:R-:W-:Y:S05]  /*1ded0*/  BSYNC B0 ;  /* 0x0000000000007941 */ /* 0x000fea0003800000 */
.L_x_758:
[----:B------:R-:W-:Y:S05]  /*1dee0*/  BRA.DIV ~URZ, `(.L_x_760) ;  /* 0x000023027f007947 */ /* 0x000fea000b800000 */
[----:B--2---:R2:W1:Y:S04]  /*1def0*/  SHFL.IDX PT, R10, R11, 0x1, 0x181f ;  /* 0x00381f000b0a7f89 */ /* 0x00446800000e0000 */
[----:B----4-:R2:W4:Y:S02]  /*1df00*/  SHFL.IDX PT, R2, R14, 0x1, 0x181f ;  /* 0x00381f000e027f89 */ /* 0x01052400000e0000 */
.L_x_813:
        /* <DEDUP_REMOVED lines=20> */
.L_x_762:
[----:B------:R-:W-:Y:S05]  /*1e050*/  BSYNC B0 ;  /* 0x0000000000007941 */ /* 0x000fea0003800000 */
.L_x_761:
[----:B------:R-:W-:Y:S05]  /*1e060*/  BRA.DIV ~URZ, `(.L_x_763) ;  /* 0x000022527f007947 */ /* 0x000fea000b800000 */
[----:B-1----:R1:W2:Y:S02]  /*1e070*/  SHFL.IDX PT, R10, R11, 0x2, 0x181f ;  /* 0x00581f000b0a7f89 */ /* 0x0022a400000e0000 */
.L_x_814:
[----:B------:R-:W-:Y:S05]  /*1e080*/  BRA.DIV ~URZ, `(.L_x_764) ;  /* 0x000022a27f007947 */ /* 0x000fea000b800000 */
[----:B----4-:R4:W1:Y:S02]  /*1e090*/  SHFL.IDX PT, R2, R14, 0x2, 0x181f ;  /* 0x00581f000e027f89 */ /* 0x01086400000e0000 */
.L_x_815:
        /* <DEDUP_REMOVED lines=20> */
.L_x_766:
[----:B------:R-:W-:Y:S05]  /*1e1e0*/  BSYNC B0 ;  /* 0x0000000000007941 */ /* 0x000fea0003800000 */
.L_x_765:
[----:B------:R-:W-:Y:S05]  /*1e1f0*/  BRA.DIV ~URZ, `(.L_x_767) ;  /* 0x000021a27f007947 */ /* 0x000fea000b800000 */
[----:B--2---:R2:W3:Y:S04]  /*1e200*/  SHFL.IDX PT, R10, R11, 0x3, 0x181f ;  /* 0x00781f000b0a7f89 */ /* 0x0044e800000e0000 */
[----:B-1----:R2:W1:Y:S02]  /*1e210*/  SHFL.IDX PT, R2, R14, 0x3, 0x181f ;  /* 0x00781f000e027f89 */ /* 0x00246400000e0000 */
.L_x_816:
        /* <DEDUP_REMOVED lines=19> */
.L_x_747:
[----:B------:R-:W-:Y:S05]  /*1e350*/  BSYNC B1 ;  /* 0x0000000000017941 */ /* 0x000fea0003800000 */
.L_x_731:
        /* <DEDUP_REMOVED lines=9> */
[----:B--234-:R-:W-:-:S04]  /*1e3f0*/  LOP3.LUT R14, R0, 0x1f, RZ, 0xc0, !PT ;  /* 0x0000001f000e7812 */ /* 0x01cfc800078ec0ff */
[----:B------:R-:W-:Y:S01]  /*1e400*/  ISETP.NE.AND P6, PT, R14, 0x1f, PT ;  /* 0x0000001f0e00780c */ /* 0x000fe20003fc5270 */
[----:B------:R-:W-:Y:S10]  /*1e410*/  BRA.DIV ~URZ, `(.L_x_769) ;  /* 0x000020527f007947 */ /* 0x000ff4000b800000 */
[----:B------:R2:W3:Y:S02]  /*1e420*/  SHFL.IDX PT, R10, R112, RZ, 0x1f ;  /* 0x00001fff700a7589 */ /* 0x0004e400000e0000 */
.L_x_817:
[----:B------:R-:W-:Y:S05]  /*1e430*/  BRA.DIV ~URZ, `(.L_x_770) ;  /* 0x000020a27f007947 */ /* 0x000fea000b800000 */
[----:B------:R4:W2:Y:S02]  /*1e440*/  SHFL.IDX PT, R8, R112, 0x1, 0x1f ;  /* 0x00201f0070087f89 */ /* 0x0008a400000e0000 */
.L_x_818:
        /* <DEDUP_REMOVED lines=18> */
.L_x_819:
[----:B----4-:R-:W-:-:S04]  /*1e570*/  SEL R4, R4, RZ, P5 ;  /* 0x000000ff04047207 */ /* 0x010fc80002800000 */
        /* <DEDUP_REMOVED lines=14> */
[----:B------:R1:W4:Y:S02]  /*1e660*/  SHFL.IDX PT, R0, R4, 0x1f, 0x1f ;  /* 0x03e01f0004007f89 */ /* 0x00032400000e0000 */
.L_x_820:
[----:B----4-:R-:W-:Y:S01]  /*1e670*/  IMAD R0, R0, c[0x0][0x538], RZ ;  /* 0x00014e0000007a24 */ /* 0x010fe200078e02ff */
[----:B------:R-:W-:Y:S04]  /*1e680*/  BSSY B1, `(.L_x_773) ;  /* 0x00000c7000017945 */ /* 0x000fe80003800000 */
[----:B--2---:R-:W-:-:S04]  /*1e690*/  IADD3 R8, R0, R8, RZ ;  /* 0x0000000800087210 */ /* 0x004fc80007ffe0ff */
[----:B---3--:R-:W-:-:S13]  /*1e6a0*/  ISETP.GT.AND P0, PT, R8, R10, PT ;  /* 0x0000000a0800720c */ /* 0x008fda0003f04270 */
[----:B------:R-:W-:Y:S05]  /*1e6b0*/  @P0 BRA `(.L_x_774) ;  /* 0x0000024000000947 */ /* 0x000fea0003800000 */
.L_x_778:
        /* <DEDUP_REMOVED lines=16> */
.L_x_821:
        /* <DEDUP_REMOVED lines=16> */
.L_x_822:
[----:B--2---:R-:W-:-:S05]  /*1e8c0*/  IMAD R0, R0, c[0x0][0x538], RZ ;  /* 0x00014e0000007a24 */ /* 0x004fca00078e02ff */
[----:B------:R-:W-:-:S04]  /*1e8d0*/  IADD3 R8, R0, R8, RZ ;  /* 0x0000000800087210 */ /* 0x000fc80007ffe0ff */
[----:B------:R-:W-:-:S13]  /*1e8e0*/  ISETP.GT.AND P0, PT, R8, R10, PT ;  /* 0x0000000a0800720c */ /* 0x000fda0003f04270 */
[----:B-1----:R-:W-:Y:S05]  /*1e8f0*/  @!P0 BRA `(.L_x_778) ;  /* 0xfffffdc000008947 */ /* 0x002fea000383ffff */
.L_x_774:
[----:B------:R-:W-:-:S05]  /*1e900*/  IADD3 R12, -R0, R8, RZ ;  /* 0x00000008000c7210 */ /* 0x000fca0007ffe1ff */
[----:B------:R-:W-:-:S05]  /*1e910*/  IMAD R0, R4, c[0x0][0x538], R12 ;  /* 0x00014e0004007a24 */ /* 0x000fca00078e020c */
[----:B------:R-:W-:Y:S01]  /*1e920*/  ISETP.GT.AND P0, PT, R0, R10, PT ;  /* 0x0000000a0000720c */ /* 0x000fe20003f04270 */
[----:B------:R-:W-:-:S12]  /*1e930*/  BRA.DIV ~URZ, `(.L_x_779) ;  /* 0x000020027f007947 */ /* 0x000fd8000b800000 */
[----:B------:R-:W-:-:S04]  /*1e940*/  VOTE.ANY R11, PT, !P0 ;  /* 0x00000000000b7806 */ /* 0x000fc800040e0100 */
.L_x_823:
[----:B------:R-:W2:Y:S02]  /*1e950*/  POPC R0, R11 ;  /* 0x0000000b00007309 */ /* 0x000ea40000000000 */
[----:B--2---:R-:W-:Y:S01]  /*1e960*/  IADD3 R235, R0, R235, RZ ;  /* 0x000000eb00eb7210 */ /* 0x004fe20007ffe0ff */
[----:B------:R-:W-:Y:S05]  /*1e970*/  BRA.DIV ~URZ, `(.L_x_780) ;  /* 0x000020127f007947 */ /* 0x000fea000b800000 */
[----:B------:R2:W3:Y:S04]  /*1e980*/  SHFL.IDX PT, R8, R6, R0, 0x1f ;  /* 0x00001f0006087589 */ /* 0x0004e800000e0000 */
[----:B------:R2:W4:Y:S02]  /*1e990*/  SHFL.IDX PT, R7, R7, R0, 0x1f ;  /* 0x00001f0007077589 */ /* 0x00052400000e0000 */
.L_x_824:
[----:B------:R-:W-:Y:S01]  /*1e9a0*/  ISETP.NE.AND P0, PT, R11, RZ, PT ;  /* 0x000000ff0b00720c */ /* 0x000fe20003f05270 */
[----:B------:R-:W-:-:S12]  /*1e9b0*/  BSSY B0, `(.L_x_781) ;  /* 0x0000005000007945 */ /* 0x000fd80003800000 */
[----:B------:R-:W-:Y:S05]  /*1e9c0*/  @!P0 BRA `(.L_x_782) ;  /* 0x0000003000008947 */ /* 0x000fea0003800000 */
[----:B--2---:R-:W-:Y:S01]  /*1e9d0*/  IADD3 R0, R0, -0x1, RZ ;  /* 0xffffffff00007810 */ /* 0x004fe20007ffe0ff */
[----:B------:R-:W-:Y:S05]  /*1e9e0*/  BRA.DIV ~URZ, `(.L_x_783) ;  /* 0x000020727f007947 */ /* 0x000fea000b800000 */
[----:B------:R2:W1:Y:S02]  /*1e9f0*/  SHFL.IDX PT, R13, R4, R0, 0x1f ;  /* 0x00001f00040d7589 */ /* 0x00046400000e0000 */
.L_x_782:
[----:B------:R-:W-:Y:S05]  /*1ea00*/  BSYNC B0 ;  /* 0x0000000000007941 */ /* 0x000fea0003800000 */
.L_x_781:
[----:B----4-:R-:W-:Y:S01]  /*1ea10*/  ISETP.NE.AND P0, PT, R7, 0x1, PT ;  /* 0x000000010700780c */ /* 0x010fe20003f05270 */
[----:B-1----:R-:W-:Y:S01]  /*1ea20*/  IMAD R232, R13, c[0x0][0x538], R12 ;  /* 0x00014e000de87a24 */ /* 0x002fe200078e020c */
[----:B------:R-:W-:Y:S04]  /*1ea30*/  BSSY B0, `(.L_x_784) ;  /* 0x0000084000007945 */ /* 0x000fe80003800000 */
[----:B--2---:R-:W-:-:S07]  /*1ea40*/  IADD3 R6, -R232, R10, RZ ;  /* 0x0000000ae8067210 */ /* 0x004fce0007ffe1ff */
[----:B------:R-:W-:Y:S05]  /*1ea50*/  @!P0 BRA `(.L_x_785) ;  /* 0x000003e000008947 */ /* 0x000fea0003800000 */
[-C--:B---3--:R-:W-:Y:S02]  /*1ea60*/  IABS R0, R8.reuse ;  /* 0x0000000800007213 */ /* 0x088fe40000000000 */
        /* <DEDUP_REMOVED lines=15> */
[----:B------:R-:W-:-:S04]  /*1eb60*/  IMAD.MOV R0, RZ, RZ, -R10 ;  /* 0x000000ffff007224 */ /* 0x000fc800078e0a0a */
[----:B------:R-:W-:Y:S02]  /*1eb70*/  IMAD.MOV.U32 R3, RZ, RZ, R0 ;  /* 0x000000ffff037224 */ /* 0x000fe400078e0000 */
        /* <DEDUP_REMOVED lines=13> */
[----:B-1----:R-:W-:-:S04]  /*1ec50*/  IADD3 R2, RZ, -R3, RZ ;  /* 0x80000003ff027210 */ /* 0x002fc80007ffe0ff */
[----:B------:R-:W-:Y:S01]  /*1ec60*/  @!P1 IMAD.MOV R0, RZ, RZ, -R0 ;  /* 0x000000ffff009224 */ /* 0x000fe200078e0a00 */
[----:B------:R-:W-:Y:S01]  /*1ec70*/  @!P0 LOP3.LUT R0, RZ, R8, RZ, 0x33, !PT ;  /* 0x00000008ff008212 */ /* 0x000fe200078e33ff */
[----:B------:R-:W-:Y:S01]  /*1ec80*/  IMAD.MOV.U32 R4, RZ, RZ, R2 ;  /* 0x000000ffff047224 */ /* 0x000fe200078e0002 */
[----:B------:R-:W-:Y:S02]  /*1ec90*/  IABS R2, R7 ;  /* 0x0000000700027213 */ /* 0x000fe40000000000 */
[----:B------:R-:W-:Y:S01]  /*1eca0*/  IABS R10, R0 ;  /* 0x00000000000a7213 */ /* 0x000fe20000000000 */
[----:B------:R-:W-:Y:S02]  /*1ecb0*/  IMAD R4, R4, R5, RZ ;  /* 0x0000000504047224 */ /* 0x000fe400078e02ff */
[----:B------:R-:W-:Y:S01]  /*1ecc0*/  IMAD.MOV R9, RZ, RZ, -R2 ;  /* 0x000000ffff097224 */ /* 0x000fe200078e0a02 */
[----:B------:R-:W-:-:S05]  /*1ecd0*/  MOV R2, RZ ;  /* 0x000000ff00027202 */ /* 0x000fca0000000f00 */
        /* <DEDUP_REMOVED lines=22> */
.L_x_785:
[----:B------:R-:W-:-:S04]  /*1ee40*/  IMAD.MOV.U32 R2, RZ, RZ, 0x4 ;  /* 0x00000004ff027424 */ /* 0x000fc800078e00ff */
[----:B------:R-:W-:-:S05]  /*1ee50*/  IMAD.WIDE R2, R235, R2, c[0x0][0x590] ;  /* 0x00016400eb027625 */ /* 0x000fca00078e0202 */
[----:B------:R-:W2:Y:S02]  /*1ee60*/  LDG.E R4, [R2.64] ;  /* 0x0000000602047981 */ /* 0x000ea4000c1e1900 */
        /* <DEDUP_REMOVED lines=63> */
[----:B------:R-:W-:Y:S02]  /*1f260*/  IMAD R234, R2, R3, R6 ;  /* 0x0000000302ea7224 */ /* 0x000fe400078e0206 */
.L_x_786:
[----:B------:R-:W-:Y:S05]  /*1f270*/  BSYNC B0 ;  /* 0x0000000000007941 */ /* 0x000fea0003800000 */
.L_x_784:
[----:B------:R-:W-:-:S04]  /*1f280*/  LOP3.LUT R2, RZ, R2, RZ, 0x33, !PT ;  /* 0x00000002ff027212 */ /* 0x000fc800078e33ff */
[----:B------:R-:W-:Y:S01]  /*1f290*/  IADD3 R233, R2, R8, RZ ;  /* 0x0000000802e97210 */ /* 0x000fe20007ffe0ff */
[----:B------:R-:W-:Y:S05]  /*1f2a0*/  BRA `(.L_x_787) ;  /* 0x0000004000007947 */ /* 0x000fea0003800000 */
.L_x_775:
[----:B------:R-:W-:Y:S01]  /*1f2b0*/  IMAD.MOV.U32 R232, RZ, RZ, R10 ;  /* 0x000000ffffe87224 */ /* 0x000fe200078e000a */
[----:B------:R-:W-:Y:S01]  /*1f2c0*/  MOV R234, RZ ;  /* 0x000000ff00ea7202 */ /* 0x000fe20000000f00 */
[----:B------:R-:W-:Y:S01]  /*1f2d0*/  IMAD.MOV.U32 R233, RZ, RZ, RZ ;  /* 0x000000ffffe97224 */ /* 0x000fe200078e00ff */
[----:B------:R-:W-:Y:S02]  /*1f2e0*/  MOV R235, c[0x0][0x53c] ;  /* 0x00014f0000eb7a02 */ /* 0x000fe40000000f00 */
.L_x_787:
[----:B------:R-:W-:Y:S05]  /*1f2f0*/  BSYNC B1 ;  /* 0x0000000000017941 */ /* 0x000fea0003800000 */
.L_x_773:
[----:B------:R-:W-:Y:S01]  /*1f300*/  WARPSYNC 0xffffffff ;  /* 0xffffffff00007948 */ /* 0x000fe20003800000 */
[----:B------:R-:W-:Y:S01]  /*1f310*/  BAR.SYNC.DEFER_BLOCKING 0x4, 0x100 ;  /* 0x0104000000007b1d */ /* 0x000fe20000010000 */
[----:B------:R-:W-:-:S13]  /*1f320*/  ISETP.NE.AND P0, PT, R14, RZ, PT ;  /* 0x000000ff0e00720c */ /* 0x000fda0003f05270 */
[----:B------:R2:W-:Y:S04]  /*1f330*/  @!P0 STS.128 [0x20080], R232 ;  /* 0x020080e8ff008388 */ /* 0x0005e80000000c00 */
[----:B------:R-:W-:Y:S06]  /*1f340*/  BAR.ARV 0x5, 0x100 ;  /* 0x0144000000007b1d */ /* 0x000fec0000002000 */
.L_x_768:
[----:B-1----:R-:W-:-:S13]  /*1f350*/  ISETP.GE.AND P0, PT, R235, c[0x0][0x53c], PT ;  /* 0x00014f00eb007a0c */ /* 0x002fda0003f06270 */
[----:B--23--:R-:W-:Y:S01]  /*1f360*/  @P0 CALL.REL.NOINC `(.L_x_788) ;  /* 0x0000001000000944 */ /* 0x00cfe20003c00000 */
[----:B------:R-:W-:Y:S05]  /*1f370*/  BRA `(.L_x_789) ;  /* 0xfffe24e000007947 */ /* 0x000fea000383ffff */
.L_x_788:
[----:B------:R-:W-:Y:S05]  /*1f380*/  EXIT ;  /* 0x000000000000794d */ /* 0x000fea0003800000 */
.L_x_555:
[----:B------:R-:W-:Y:S01]  /*1f390*/  IMAD.MOV.U32 R0, RZ, RZ, R5 ;  /* 0x000000ffff007224 */ /* 0x000fe200078e0005 */
[----:B------:R-:W-:Y:S02]  /*1f3a0*/  MOV R2, 0x1 ;  /* 0x0000000100027802 */ /* 0x000fe40000000f00 */
[----:B------:R-:W-:Y:S02]  /*1f3b0*/  MOV R3, 0x1f3d0 ;  /* 0x0001f3d000037802 */ /* 0x000fe40000000f00 */
[----:B--2---:R-:W-:Y:S05]  /*1f3c0*/  CALL.REL.NOINC `($__internal_14_$__cuda_sm70_shflsync_up_p) ;  /* 0x000017a000007944 */ /* 0x004fea0003c00000 */
[----:B------:R-:W-:Y:S01]  /*1f3d0*/  MOV R0, R4 ;  /* 0x0000000400007202 */ /* 0x000fe20000000f00 */
[----:B------:R-:W-:Y:S05]  /*1f3e0*/  BRA `(.L_x_790) ;  /* 0xfffe107000007947 */ /* 0x000fea000383ffff */
.L_x_556:
[----:B------:R-:W-:Y:S01]  /*1f3f0*/  IMAD.MOV.U32 R0, RZ, RZ, R5 ;  /* 0x000000ffff007224 */ /* 0x000fe200078e0005 */
[----:B------:R-:W-:Y:S02]  /*1f400*/  MOV R2, 0x2 ;  /* 0x0000000200027802 */ /* 0x000fe40000000f00 */
[----:B------:R-:W-:Y:S02]  /*1f410*/  MOV R3, 0x1f430 ;  /* 0x0001f43000037802 */ /* 0x000fe40000000f00 */
[----:B--2---:R-:W-:Y:S05]  /*1f420*/  CALL.REL.NOINC `($__internal_14_$__cuda_sm70_shflsync_up_p) ;  /* 0x0000174000007944 */ /* 0x004fea0003c00000 */
[----:B------:R-:W-:Y:S01]  /*1f430*/  SEL R0, R4, RZ, P4 ;  /* 0x000000ff04007207 */ /* 0x000fe20002000000 */
[----:B------:R-:W-:Y:S01]  /*1f440*/  IMAD.MOV.U32 R2, RZ, RZ, 0x4 ;  /* 0x00000004ff027424 */ /* 0x000fe200078e00ff */
[----:B------:R-:W-:-:S03]  /*1f450*/  MOV R3, 0x1f480 ;  /* 0x0001f48000037802 */ /* 0x000fc60000000f00 */
[----:B------:R-:W-:Y:S02]  /*1f460*/  IMAD.IADD R0, R5, 0x1, R0 ;  /* 0x0000000105007824 */ /* 0x000fe400078e0200 */
[----:B------:R-:W-:Y:S05]  /*1f470*/  CALL.REL.NOINC `($__internal_14_$__cuda_sm70_shflsync_up_p) ;  /* 0x000016f000007944 */ /* 0x000fea0003c00000 */
        /* <DEDUP_REMOVED lines=12> */
[----:B------:R-:W-:Y:S02]  /*1f540*/  MOV R3, 0x1f ;  /* 0x0000001f00037802 */ /* 0x000fe40000000f00 */
[----:B------:R-:W-:Y:S01]  /*1f550*/  MOV R2, 0x1f590 ;  /* 0x0001f59000027802 */ /* 0x000fe20000000f00 */
[----:B------:R-:W-:-:S04]  /*1f560*/  IMAD.IADD R4, R0, 0x1, R4 ;  /* 0x0000000100047824 */ /* 0x000fc800078e0204 */
[----:B------:R-:W-:Y:S02]  /*1f570*/  IMAD.MOV.U32 R9, RZ, RZ, R4 ;  /* 0x000000ffff097224 */ /* 0x000fe400078e0004 */
[----:B------:R-:W-:Y:S05]  /*1f580*/  CALL.REL.NOINC `($__internal_13_$__cuda_sm70_shflsync_idx_p) ;  /* 0x0000159000007944 */ /* 0x000fea0003c00000 */
[----:B------:R-:W-:Y:S01]  /*1f590*/  MOV R0, R5 ;  /* 0x0000000500007202 */ /* 0x000fe20000000f00 */
[----:B------:R-:W-:Y:S05]  /*1f5a0*/  BRA `(.L_x_791) ;  /* 0xfffe0fb000007947 */ /* 0x000fea000383ffff */
.L_x_558:
[----:B------:R-:W-:Y:S02]  /*1f5b0*/  SEL R0, RZ, 0x1, P0 ;  /* 0x00000001ff007807 */ /* 0x000fe40000000000 */
[----:B------:R-:W-:Y:S02]  /*1f5c0*/  MOV R2, 0x1f5e0 ;  /* 0x0001f5e000027802 */ /* 0x000fe40000000f00 */
[----:B--2---:R-:W-:Y:S05]  /*1f5d0*/  CALL.REL.NOINC `($__internal_15_$__cuda_sm70_votesync_ballot) ;  /* 0x0000160000007944 */ /* 0x004fea0003c00000 */
[----:B------:R-:W-:Y:S01]  /*1f5e0*/  MOV R11, R0 ;  /* 0x00000000000b7202 */ /* 0x000fe20000000f00 */
[----:B------:R-:W-:Y:S05]  /*1f5f0*/  BRA `(.L_x_792) ;  /* 0xfffe0ff000007947 */ /* 0x000fea000383ffff */
.L_x_559:
[----:B------:R-:W-:Y:S01]  /*1f600*/  IMAD.MOV.U32 R9, RZ, RZ, R10 ;  /* 0x000000ffff097224 */ /* 0x000fe200078e000a */
[----:B------:R-:W-:Y:S01]  /*1f610*/  MOV R5, R0 ;  /* 0x0000000000057202 */ /* 0x000fe20000000f00 */
[----:B------:R-:W-:Y:S01]  /*1f620*/  IMAD.MOV.U32 R3, RZ, RZ, 0x1f ;  /* 0x0000001fff037424 */ /* 0x000fe200078e00ff */
[----:B------:R-:W-:Y:S02]  /*1f630*/  MOV R2, 0x1f650 ;  /* 0x0001f65000027802 */ /* 0x000fe40000000f00 */
[----:B------:R-:W-:Y:S05]  /*1f640*/  CALL.REL.NOINC `($__internal_13_$__cuda_sm70_shflsync_idx_p) ;  /* 0x000014d000007944 */ /* 0x000fea0003c00000 */
[----:B------:R-:W-:Y:S01]  /*1f650*/  IMAD.MOV.U32 R233, RZ, RZ, R5 ;  /* 0x000000ffffe97224 */ /* 0x000fe200078e0005 */
[----:B------:R-:W-:Y:S01]  /*1f660*/  MOV R9, R8 ;  /* 0x0000000800097202 */ /* 0x000fe20000000f00 */
[----:B------:R-:W-:Y:S01]  /*1f670*/  IMAD.MOV.U32 R6, RZ, RZ, RZ ;  /* 0x000000ffff067224 */ /* 0x000fe200078e00ff */
[----:B------:R-:W-:Y:S01]  /*1f680*/  MOV R5, R0 ;  /* 0x0000000000057202 */ /* 0x000fe20000000f00 */
[----:B------:R-:W-:Y:S01]  /*1f690*/  IMAD.MOV.U32 R3, RZ, RZ, 0x1f ;  /* 0x0000001fff037424 */ /* 0x000fe200078e00ff */
[----:B------:R-:W-:-:S02]  /*1f6a0*/  MOV R2, 0x1f6c0 ;  /* 0x0001f6c000027802 */ /* 0x000fc40000000f00 */
[----:B------:R-:W-:Y:S05]  /*1f6b0*/  CALL.REL.NOINC `($__internal_13_$__cuda_sm70_shflsync_idx_p) ;  /* 0x0000146000007944 */ /* 0x000fea0003c00000 */
[----:B------:R-:W-:Y:S01]  /*1f6c0*/  MOV R10, R5 ;  /* 0x00000005000a7202 */ /* 0x000fe20000000f00 */
[----:B------:R-:W-:Y:S05]  /*1f6d0*/  BRA `(.L_x_793) ;  /* 0xfffe0f7000007947 */ /* 0x000fea000383ffff */
.L_x_562:
[----:B------:R-:W-:Y:S01]  /*1f6e0*/  IMAD.MOV.U32 R9, RZ, RZ, R4 ;  /* 0x000000ffff097224 */ /* 0x000fe200078e0004 */
[----:B------:R-:W-:-:S02]  /*1f6f0*/  MOV R3, 0x1f ;  /* 0x0000001f00037802 */ /* 0x000fc40000000f00 */
[----:B------:R-:W-:Y:S02]  /*1f700*/  MOV R2, 0x1f720 ;  /* 0x0001f72000027802 */ /* 0x000fe40000000f00 */
[----:B-123--:R-:W-:Y:S05]  /*1f710*/  CALL.REL.NOINC `($__internal_13_$__cuda_sm70_shflsync_idx_p) ;  /* 0x0000140000007944 */ /* 0x00efea0003c00000 */
[----:B------:R-:W-:Y:S01]  /*1f720*/  MOV R6, R5 ;  /* 0x0000000500067202 */ /* 0x000fe20000000f00 */
[----:B------:R-:W-:Y:S05]  /*1f730*/  BRA `(.L_x_561) ;  /* 0xfffe0f7000007947 */ /* 0x000fea000383ffff */
.L_x_611:
[----:B------:R-:W-:Y:S01]  /*1f740*/  IMAD.MOV.U32 R9, RZ, RZ, R16 ;  /* 0x000000ffff097224 */ /* 0x000fe200078e0010 */
[----:B------:R-:W-:Y:S01]  /*1f750*/  MOV R5, RZ ;  /* 0x000000ff00057202 */ /* 0x000fe20000000f00 */
[----:B------:R-:W-:Y:S01]  /*1f760*/  IMAD.MOV.U32 R3, RZ, RZ, 0x181f ;  /* 0x0000181fff037424 */ /* 0x000fe200078e00ff */
[----:B------:R-:W-:Y:S02]  /*1f770*/  MOV R2, 0x1f790 ;  /* 0x0001f79000027802 */ /* 0x000fe40000000f00 */
[----:B-----5:R-:W-:Y:S05]  /*1f780*/  CALL.REL.NOINC `($__internal_13_$__cuda_sm70_shflsync_idx_p) ;  /* 0x0000139000007944 */ /* 0x020fea0003c00000 */
[----:B------:R-:W-:Y:S01]  /*1f790*/  MOV R10, R5 ;  /* 0x00000005000a7202 */ /* 0x000fe20000000f00 */
[----:B------:R-:W-:Y:S05]  /*1f7a0*/  BRA `(.L_x_794) ;  /* 0xfffe75a000007947 */ /* 0x000fea000383ffff */
.L_x_612:
[----:B------:R-:W-:Y:S01]  /*1f7b0*/  IMAD.MOV.U32 R9, RZ, RZ, R17 ;  /* 0x000000ffff097224 */ /* 0x000fe200078e0011 */
[----:B------:R-:W-:Y:S01]  /*1f7c0*/  MOV R5, RZ ;  /* 0x000000ff00057202 */ /* 0x000fe20000000f00 */
[----:B------:R-:W-:Y:S01]  /*1f7d0*/  IMAD.MOV.U32 R3, RZ, RZ, 0x181f ;  /* 0x0000181fff037424 */ /* 0x000fe200078e00ff */
[----:B------:R-:W-:Y:S02]  /*1f7e0*/  MOV R2, 0x1f800 ;  /* 0x0001f80000027802 */ /* 0x000fe40000000f00 */
[----:B-12--5:R-:W-:Y:S05]  /*1f7f0*/  CALL.REL.NOINC `($__internal_13_$__cuda_sm70_shflsync_idx_p) ;  /* 0x0000132000007944 */ /* 0x026fea0003c00000 */
[----:B------:R-:W-:Y:S01]  /*1f800*/  MOV R2, R5 ;  /* 0x0000000500027202 */ /* 0x000fe20000000f00 */
[----:B------:R-:W-:Y:S05]  /*1f810*/  BRA `(.L_x_795) ;  /* 0xfffe755000007947 */ /* 0x000fea000383ffff */
.L_x_615:
[----:B--2---:R-:W-:Y:S01]  /*1f820*/  IMAD.MOV.U32 R9, RZ, RZ, R16 ;  /* 0x000000ffff097224 */ /* 0x004fe200078e0010 */
[----:B------:R-:W-:Y:S01]  /*1f830*/  MOV R5, 0x1 ;  /* 0x0000000100057802 */ /* 0x000fe20000000f00 */
[----:B------:R-:W-:Y:S01]  /*1f840*/  IMAD.MOV.U32 R3, RZ, RZ, 0x181f ;  /* 0x0000181fff037424 */ /* 0x000fe200078e00ff */
[----:B----4-:R-:W-:-:S02]  /*1f850*/  MOV R2, 0x1f870 ;  /* 0x0001f87000027802 */ /* 0x010fc40000000f00 */
[----:B-1-3-5:R-:W-:Y:S05]  /*1f860*/  CALL.REL.NOINC `($__internal_13_$__cuda_sm70_shflsync_idx_p) ;  /* 0x000012b000007944 */ /* 0x02afea0003c00000 */
[----:B------:R-:W-:Y:S01]  /*1f870*/  IMAD.MOV.U32 R10, RZ, RZ, R5 ;  /* 0x000000ffff0a7224 */ /* 0x000fe200078e0005 */
[----:B------:R-:W-:Y:S01]  /*1f880*/  MOV R5, 0x1 ;  /* 0x0000000100057802 */ /* 0x000fe20000000f00 */
[----:B------:R-:W-:Y:S01]  /*1f890*/  IMAD.MOV.U32 R9, RZ, RZ, R17 ;  /* 0x000000ffff097224 */ /* 0x000fe200078e0011 */
[----:B------:R-:W-:-:S02]  /*1f8a0*/  MOV R3, 0x181f ;  /* 0x0000181f00037802 */ /* 0x000fc40000000f00 */
[----:B------:R-:W-:Y:S02]  /*1f8b0*/  MOV R2, 0x1f8d0 ;  /* 0x0001f8d000027802 */ /* 0x000fe40000000f00 */
[----:B------:R-:W-:Y:S05]  /*1f8c0*/  CALL.REL.NOINC `($__internal_13_$__cuda_sm70_shflsync_idx_p) ;  /* 0x0000125000007944 */ /* 0x000fea0003c00000 */
[----:B------:R-:W-:Y:S01]  /*1f8d0*/  MOV R2, R5 ;  /* 0x0000000500027202 */ /* 0x000fe20000000f00 */
[----:B------:R-:W-:Y:S05]  /*1f8e0*/  BRA `(.L_x_796) ;  /* 0xfffe768000007947 */ /* 0x000fea000383ffff */
.L_x_618:
[----:B-1----:R-:W-:Y:S01]  /*1f8f0*/  IMAD.MOV.U32 R9, RZ, RZ, R16 ;  /* 0x000000ffff097224 */ /* 0x002fe200078e0010 */
[----:B------:R-:W-:Y:S01]  /*1f900*/  MOV R5, 0x2 ;  /* 0x0000000200057802 */ /* 0x000fe20000000f00 */
[----:B------:R-:W-:Y:S01]  /*1f910*/  IMAD.MOV.U32 R3, RZ, RZ, 0x181f ;  /* 0x0000181fff037424 */ /* 0x000fe200078e00ff */
[----:B----4-:R-:W-:Y:S02]  /*1f920*/  MOV R2, 0x1f940 ;  /* 0x0001f94000027802 */ /* 0x010fe40000000f00 */
[----:B--23-5:R-:W-:Y:S05]  /*1f930*/  CALL.REL.NOINC `($__internal_13_$__cuda_sm70_shflsync_idx_p) ;  /* 0x000011e000007944 */ /* 0x02cfea0003c00000 */
[----:B------:R-:W-:Y:S01]  /*1f940*/  MOV R10, R5 ;  /* 0x00000005000a7202 */ /* 0x000fe20000000f00 */
[----:B------:R-:W-:Y:S05]  /*1f950*/  BRA `(.L_x_797) ;  /* 0xfffe77a000007947 */ /* 0x000fea000383ffff */
.L_x_619:
[----:B------:R-:W-:Y:S01]  /*1f960*/  IMAD.MOV.U32 R9, RZ, RZ, R17 ;  /* 0x000000ffff097224 */ /* 0x000fe200078e0011 */
[----:B------:R-:W-:Y:S01]  /*1f970*/  MOV R5, 0x2 ;  /* 0x0000000200057802 */ /* 0x000fe20000000f00 */
[----:B------:R-:W-:Y:S01]  /*1f980*/  IMAD.MOV.U32 R3, RZ, RZ, 0x181f ;  /* 0x0000181fff037424 */ /* 0x000fe200078e00ff */
[----:B----4-:R-:W-:Y:S02]  /*1f990*/  MOV R2, 0x1f9b0 ;  /* 0x0001f9b000027802 */ /* 0x010fe40000000f00 */
[----:B-123-5:R-:W-:Y:S05]  /*1f9a0*/  CALL.REL.NOINC `($__internal_13_$__cuda_sm70_shflsync_idx_p) ;  /* 0x0000117000007944 */ /* 0x02efea0003c00000 */
[----:B------:R-:W-:Y:S01]  /*1f9b0*/  MOV R2, R5 ;  /* 0x0000000500027202 */ /* 0x000fe20000000f00 */
[----:B------:R-:W-:Y:S05]  /*1f9c0*/  BRA `(.L_x_798) ;  /* 0xfffe775000007947 */ /* 0x000fea000383ffff */
.L_x_622:
[----:B-1----:R-:W-:Y:S01]  /*1f9d0*/  IMAD.MOV.U32 R9, RZ, RZ, R16 ;  /* 0x000000ffff097224 */ /* 0x002fe200078e0010 */
[----:B------:R-:W-:Y:S01]  /*1f9e0*/  MOV R5, 0x3 ;  /* 0x0000000300057802 */ /* 0x000fe20000000f00 */
[----:B------:R-:W-:Y:S01]  /*1f9f0*/  IMAD.MOV.U32 R3, RZ, RZ, 0x181f ;  /* 0x0000181fff037424 */ /* 0x000fe200078e00ff */
[----:B------:R-:W-:-:S02]  /*1fa00*/  MOV R2, 0x1fa20 ;  /* 0x0001fa2000027802 */ /* 0x000fc40000000f00 */
[----:B--2345:R-:W-:Y:S05]  /*1fa10*/  CALL.REL.NOINC `($__internal_13_$__cuda_sm70_shflsync_idx_p) ;  /* 0x0000110000007944 */ /* 0x03cfea0003c00000 */
        /* <DEDUP_REMOVED lines=8> */
.L_x_727:
[----:B------:R-:W-:Y:S01]  /*1faa0*/  IMAD.MOV.U32 R2, RZ, RZ, R208 ;  /* 0x000000ffff027224 */ /* 0x000fe200078e00d0 */
[----:B------:R-:W-:Y:S02]  /*1fab0*/  MOV R5, 0x2 ;  /* 0x0000000200057802 */ /* 0x000fe40000000f00 */
[----:B------:R-:W-:Y:S02]  /*1fac0*/  MOV R3, 0x1fae0 ;  /* 0x0001fae000037802 */ /* 0x000fe40000000f00 */
[----:B------:R-:W-:Y:S05]  /*1fad0*/  CALL.REL.NOINC `($__internal_12_$__cuda_sm70_shflsync_bfly_p) ;  /* 0x00000ff000007944 */ /* 0x000fea0003c00000 */
[----:B------:R-:W-:Y:S01]  /*1fae0*/  MOV R0, R5 ;  /* 0x0000000500007202 */ /* 0x000fe20000000f00 */
[----:B------:R-:W-:Y:S05]  /*1faf0*/  BRA `(.L_x_800) ;  /* 0xffff9de000007947 */ /* 0x000fea000383ffff */
.L_x_728:
[----:B------:R-:W-:Y:S01]  /*1fb00*/  IMAD.MOV.U32 R2, RZ, RZ, R0 ;  /* 0x000000ffff027224 */ /* 0x000fe200078e0000 */
[----:B------:R-:W-:Y:S02]  /*1fb10*/  MOV R5, 0x1 ;  /* 0x0000000100057802 */ /* 0x000fe40000000f00 */
[----:B------:R-:W-:Y:S02]  /*1fb20*/  MOV R3, 0x1fb40 ;  /* 0x0001fb4000037802 */ /* 0x000fe40000000f00 */
[----:B-1----:R-:W-:Y:S05]  /*1fb30*/  CALL.REL.NOINC `($__internal_12_$__cuda_sm70_shflsync_bfly_p) ;  /* 0x00000f9000007944 */ /* 0x002fea0003c00000 */
[----:B------:R-:W-:Y:S01]  /*1fb40*/  FADD.FTZ R0, R0, R5 ;  /* 0x0000000500007221 */ /* 0x000fe20000010000 */
[----:B------:R-:W-:Y:S02]  /*1fb50*/  MOV R2, R207 ;  /* 0x000000cf00027202 */ /* 0x000fe40000000f00 */
[----:B------:R-:W-:-:S02]  /*1fb60*/  MOV R5, 0x2 ;  /* 0x0000000200057802 */ /* 0x000fc40000000f00 */
[----:B------:R-:W-:Y:S02]  /*1fb70*/  MOV R3, 0x1fb90 ;  /* 0x0001fb9000037802 */ /* 0x000fe40000000f00 */
[----:B------:R-:W-:Y:S05]  /*1fb80*/  CALL.REL.NOINC `($__internal_12_$__cuda_sm70_shflsync_bfly_p) ;  /* 0x00000f4000007944 */ /* 0x000fea0003c00000 */
[----:B------:R-:W-:Y:S01]  /*1fb90*/  FADD.FTZ R4, R207, R5 ;  /* 0x00000005cf047221 */ /* 0x000fe20000010000 */
[----:B------:R-:W-:Y:S02]  /*1fba0*/  MOV R5, 0x1 ;  /* 0x0000000100057802 */ /* 0x000fe40000000f00 */
[----:B------:R-:W-:Y:S02]  /*1fbb0*/  MOV R3, 0x1fbe0 ;  /* 0x0001fbe000037802 */ /* 0x000fe40000000f00 */
[----:B------:R-:W-:Y:S02]  /*1fbc0*/  MOV R2, R4 ;  /* 0x0000000400027202 */ /* 0x000fe40000000f00 */
[----:B------:R-:W-:Y:S05]  /*1fbd0*/  CALL.REL.NOINC `($__internal_12_$__cuda_sm70_shflsync_bfly_p) ;  /* 0x00000ef000007944 */ /* 0x000fea0003c00000 */
[----:B------:R-:W-:Y:S01]  /*1fbe0*/  MOV R3, R5 ;  /* 0x0000000500037202 */ /* 0x000fe20000000f00 */
[----:B------:R-:W-:Y:S05]  /*1fbf0*/  BRA `(.L_x_801) ;  /* 0xffff9d5000007947 */ /* 0x000fea000383ffff */
.L_x_735:
[----:B--234-:R-:W-:Y:S01]  /*1fc00*/  IMAD.MOV.U32 R9, RZ, RZ, R13 ;  /* 0x000000ffff097224 */ /* 0x01cfe200078e000d */
[----:B------:R-:W-:Y:S01]  /*1fc10*/  MOV R5, RZ ;  /* 0x000000ff00057202 */ /* 0x000fe20000000f00 */
[----:B------:R-:W-:Y:S01]  /*1fc20*/  IMAD.MOV.U32 R3, RZ, RZ, 0x181f ;  /* 0x0000181fff037424 */ /* 0x000fe200078e00ff */
[----:B------:R-:W-:Y:S02]  /*1fc30*/  MOV R2, 0x1fc50 ;  /* 0x0001fc5000027802 */ /* 0x000fe40000000f00 */
[----:B-1----:R-:W-:Y:S05]  /*1fc40*/  CALL.REL.NOINC `($__internal_13_$__cuda_sm70_shflsync_idx_p) ;  /* 0x00000ed000007944 */ /* 0x002fea0003c00000 */
[----:B------:R-:W-:Y:S01]  /*1fc50*/  MOV R10, R5 ;  /* 0x00000005000a7202 */ /* 0x000fe20000000f00 */
[----:B------:R-:W-:Y:S05]  /*1fc60*/  BRA `(.L_x_802) ;  /* 0xffffb87000007947 */ /* 0x000fea000383ffff */
.L_x_736:
[----:B------:R-:W-:Y:S01]  /*1fc70*/  IMAD.MOV.U32 R9, RZ, RZ, R14 ;  /* 0x000000ffff097224 */ /* 0x000fe200078e000e */
[----:B------:R-:W-:Y:S01]  /*1fc80*/  MOV R5, RZ ;  /* 0x000000ff00057202 */ /* 0x000fe20000000f00 */
[----:B------:R-:W-:Y:S01]  /*1fc90*/  IMAD.MOV.U32 R3, RZ, RZ, 0x181f ;  /* 0x0000181fff037424 */ /* 0x000fe200078e00ff */
[----:B------:R-:W-:-:S02]  /*1fca0*/  MOV R2, 0x1fcc0 ;  /* 0x0001fcc000027802 */ /* 0x000fc40000000f00 */
[----:B-123--:R-:W-:Y:S05]  /*1fcb0*/  CALL.REL.NOINC `($__internal_13_$__cuda_sm70_shflsync_idx_p) ;  /* 0x00000e6000007944 */ /* 0x00efea0003c00000 */
[----:B------:R-:W-:Y:S01]  /*1fcc0*/  MOV R2, R5 ;  /* 0x0000000500027202 */ /* 0x000fe20000000f00 */
[----:B------:R-:W-:Y:S05]  /*1fcd0*/  BRA `(.L_x_803) ;  /* 0xffffb82000007947 */ /* 0x000fea000383ffff */
.L_x_739:
[----:B--2---:R-:W-:Y:S01]  /*1fce0*/  IMAD.MOV.U32 R9, RZ, RZ, R13 ;  /* 0x000000ffff097224 */ /* 0x004fe200078e000d */
[----:B------:R-:W-:Y:S01]  /*1fcf0*/  MOV R5, 0x1 ;  /* 0x0000000100057802 */ /* 0x000fe20000000f00 */
[----:B------:R-:W-:Y:S01]  /*1fd00*/  IMAD.MOV.U32 R3, RZ, RZ, 0x181f ;  /* 0x0000181fff037424 */ /* 0x000fe200078e00ff */
[----:B------:R-:W-:-:S02]  /*1fd10*/  MOV R2, 0x1fd30 ;  /* 0x0001fd3000027802 */ /* 0x000fc40000000f00 */
[----:B-1-34-:R-:W-:Y:S05]  /*1fd20*/  CALL.REL.NOINC `($__internal_13_$__cuda_sm70_shflsync_idx_p) ;  /* 0x00000df000007944 */ /* 0x01afea0003c00000 */
        /* <DEDUP_REMOVED lines=8> */
.L_x_742:
[----:B--2---:R-:W-:Y:S01]  /*1fdb0*/  IMAD.MOV.U32 R9, RZ, RZ, R13 ;  /* 0x000000ffff097224 */ /* 0x004fe200078e000d */
[----:B------:R-:W-:Y:S01]  /*1fdc0*/  MOV R5, 0x2 ;  /* 0x0000000200057802 */ /* 0x000fe20000000f00 */
[----:B------:R-:W-:Y:S01]  /*1fdd0*/  IMAD.MOV.U32 R3, RZ, RZ, 0x181f ;  /* 0x0000181fff037424 */ /* 0x000fe200078e00ff */
[----:B------:R-:W-:Y:S02]  /*1fde0*/  MOV R2, 0x1fe00 ;  /* 0x0001fe0000027802 */ /* 0x000fe40000000f00 */
[----:B-1-34-:R-:W-:Y:S05]  /*1fdf0*/  CALL.REL.NOINC `($__internal_13_$__cuda_sm70_shflsync_idx_p) ;  /* 0x00000d2000007944 */ /* 0x01afea0003c00000 */
[----:B------:R-:W-:Y:S01]  /*1fe00*/  MOV R10, R5 ;  /* 0x00000005000a7202 */ /* 0x000fe20000000f00 */
[----:B------:R-:W-:Y:S05]  /*1fe10*/  BRA `(.L_x_805) ;  /* 0xffffba3000007947 */ /* 0x000fea000383ffff */
.L_x_743:
[----:B--2---:R-:W-:Y:S01]  /*1fe20*/  IMAD.MOV.U32 R9, RZ, RZ, R14 ;  /* 0x000000ffff097224 */ /* 0x004fe200078e000e */
[----:B------:R-:W-:Y:S01]  /*1fe30*/  MOV R5, 0x2 ;  /* 0x0000000200057802 */ /* 0x000fe20000000f00 */
[----:B------:R-:W-:Y:S01]  /*1fe40*/  IMAD.MOV.U32 R3, RZ, RZ, 0x181f ;  /* 0x0000181fff037424 */ /* 0x000fe200078e00ff */
[----:B------:R-:W-:Y:S02]  /*1fe50*/  MOV R2, 0x1fe70 ;  /* 0x0001fe7000027802 */ /* 0x000fe40000000f00 */
[----:B-1-34-:R-:W-:Y:S05]  /*1fe60*/  CALL.REL.NOINC `($__internal_13_$__cuda_sm70_shflsync_idx_p) ;  /* 0x00000cb000007944 */ /* 0x01afea0003c00000 */
[----:B------:R-:W-:Y:S01]  /*1fe70*/  MOV R2, R5 ;  /* 0x0000000500027202 */ /* 0x000fe20000000f00 */
[----:B------:R-:W-:Y:S05]  /*1fe80*/  BRA `(.L_x_806) ;  /* 0xffffb9e000007947 */ /* 0x000fea000383ffff */
.L_x_746:
[----:B---3--:R-:W-:Y:S01]  /*1fe90*/  IMAD.MOV.U32 R9, RZ, RZ, R13 ;  /* 0x000000ffff097224 */ /* 0x008fe200078e000d */
[----:B------:R-:W-:Y:S01]  /*1fea0*/  MOV R5, 0x3 ;  /* 0x0000000300057802 */ /* 0x000fe20000000f00 */
[----:B------:R-:W-:Y:S01]  /*1feb0*/  IMAD.MOV.U32 R3, RZ, RZ, 0x181f ;  /* 0x0000181fff037424 */ /* 0x000fe200078e00ff */
[----:B----4-:R-:W-:-:S02]  /*1fec0*/  MOV R2, 0x1fee0 ;  /* 0x0001fee000027802 */ /* 0x010fc40000000f00 */
[----:B-12---:R-:W-:Y:S05]  /*1fed0*/  CALL.REL.NOINC `($__internal_13_$__cuda_sm70_shflsync_idx_p) ;  /* 0x00000c4000007944 */ /* 0x006fea0003c00000 */
        /* <DEDUP_REMOVED lines=8> */
.L_x_748:
[----:B------:R-:W-:Y:S01]  /*1ff60*/  IMAD.MOV.U32 R9, RZ, RZ, R16 ;  /* 0x000000ffff097224 */ /* 0x000fe200078e0010 */
[----:B------:R-:W-:Y:S01]  /*1ff70*/  MOV R5, RZ ;  /* 0x000000ff00057202 */ /* 0x000fe20000000f00 */
[----:B------:R-:W-:Y:S01]  /*1ff80*/  IMAD.MOV.U32 R3, RZ, RZ, 0x1c1f ;  /* 0x00001c1fff037424 */ /* 0x000fe200078e00ff */
[----:B------:R-:W-:Y:S02]  /*1ff90*/  MOV R2, 0x1ffb0 ;  /* 0x0001ffb000027802 */ /* 0x000fe40000000f00 */
[----:B------:R-:W-:Y:S05]  /*1ffa0*/  CALL.REL.NOINC `($__internal_13_$__cuda_sm70_shflsync_idx_p) ;  /* 0x00000b7000007944 */ /* 0x000fea0003c00000 */
[----:B------:R-:W-:Y:S01]  /*1ffb0*/  MOV R4, R5 ;  /* 0x0000000500047202 */ /* 0x000fe20000000f00 */
[----:B------:R-:W-:Y:S05]  /*1ffc0*/  BRA `(.L_x_808) ;  /* 0xffffbd8000007947 */ /* 0x000fea000383ffff */
.L_x_749:
[----:B------:R-:W-:Y:S01]  /*1ffd0*/  IMAD.MOV.U32 R9, RZ, RZ, R17 ;  /* 0x000000ffff097224 */ /* 0x000fe200078e0011 */
[----:B------:R-:W-:Y:S01]  /*1ffe0*/  MOV R5, RZ ;  /* 0x000000ff00057202 */ /* 0x000fe20000000f00 */
[----:B------:R-:W-:Y:S01]  /*1fff0*/  IMAD.MOV.U32 R3, RZ, RZ, 0x1c1f ;  /* 0x00001c1fff037424 */ /* 0x000fe200078e00ff */
[----:B------:R-:W-:Y:S02]  /*20000*/  MOV R2, 0x20020 ;  /* 0x0002002000027802 */ /* 0x000fe40000000f00 */
[----:B-12---:R-:W-:Y:S05]  /*20010*/  CALL.REL.NOINC `($__internal_13_$__cuda_sm70_shflsync_idx_p) ;  /* 0x00000b0000007944 */ /* 0x006fea0003c00000 */
[----:B------:R-:W-:Y:S01]  /*20020*/  MOV R0, R5 ;  /* 0x0000000500007202 */ /* 0x000fe20000000f00 */
[----:B------:R-:W-:Y:S05]  /*20030*/  BRA `(.L_x_809) ;  /* 0xffffbd3000007947 */ /* 0x000fea000383ffff */
.L_x_752:
[----:B----4-:R-:W-:Y:S01]  /*20040*/  IMAD.MOV.U32 R9, RZ, RZ, R16 ;  /* 0x000000ffff097224 */ /* 0x010fe200078e0010 */
[----:B------:R-:W-:Y:S01]  /*20050*/  MOV R5, 0x1 ;  /* 0x0000000100057802 */ /* 0x000fe20000000f00 */
[----:B------:R-:W-:Y:S01]  /*20060*/  IMAD.MOV.U32 R3, RZ, RZ, 0x1c1f ;  /* 0x00001c1fff037424 */ /* 0x000fe200078e00ff */
[----:B------:R-:W-:-:S02]  /*20070*/  MOV R2, 0x20090 ;  /* 0x0002009000027802 */ /* 0x000fc40000000f00 */
[----:B-123--:R-:W-:Y:S05]  /*20080*/  CALL.REL.NOINC `($__internal_13_$__cuda_sm70_shflsync_idx_p) ;  /* 0x00000a9000007944 */ /* 0x00efea0003c00000 */
        /* <DEDUP_REMOVED lines=8> */
.L_x_756:
[----:B------:R-:W-:Y:S01]  /*20110*/  IMAD.MOV.U32 R9, RZ, RZ, R11 ;  /* 0x000000ffff097224 */ /* 0x000fe200078e000b */
[----:B------:R-:W-:Y:S01]  /*20120*/  MOV R5, RZ ;  /* 0x000000ff00057202 */ /* 0x000fe20000000f00 */
[----:B------:R-:W-:Y:S01]  /*20130*/  IMAD.MOV.U32 R3, RZ, RZ, 0x181f ;  /* 0x0000181fff037424 */ /* 0x000fe200078e00ff */
[----:B------:R-:W-:Y:S02]  /*20140*/  MOV R2, 0x20160 ;  /* 0x0002016000027802 */ /* 0x000fe40000000f00 */
[----:B------:R-:W-:Y:S05]  /*20150*/  CALL.REL.NOINC `($__internal_13_$__cuda_sm70_shflsync_idx_p) ;  /* 0x000009c000007944 */ /* 0x000fea0003c00000 */
[----:B------:R-:W-:Y:S01]  /*20160*/  MOV R10, R5 ;  /* 0x00000005000a7202 */ /* 0x000fe20000000f00 */
[----:B------:R-:W-:Y:S05]  /*20170*/  BRA `(.L_x_811) ;  /* 0xffffdb8000007947 */ /* 0x000fea000383ffff */
.L_x_757:
[----:B------:R-:W-:Y:S01]  /*20180*/  IMAD.MOV.U32 R9, RZ, RZ, R14 ;  /* 0x000000ffff097224 */ /* 0x000fe200078e000e */
[----:B------:R-:W-:Y:S01]  /*20190*/  MOV R5, RZ ;  /* 0x000000ff00057202 */ /* 0x000fe20000000f00 */
[----:B------:R-:W-:Y:S01]  /*201a0*/  IMAD.MOV.U32 R3, RZ, RZ, 0x181f ;  /* 0x0000181fff037424 */ /* 0x000fe200078e00ff */
[----:B------:R-:W-:Y:S02]  /*201b0*/  MOV R2, 0x201d0 ;  /* 0x000201d000027802 */ /* 0x000fe40000000f00 */
[----:B-12---:R-:W-:Y:S05]  /*201c0*/  CALL.REL.NOINC `($__internal_13_$__cuda_sm70_shflsync_idx_p) ;  /* 0x0000095000007944 */ /* 0x006fea0003c00000 */
[----:B------:R-:W-:Y:S01]  /*201d0*/  MOV R2, R5 ;  /* 0x0000000500027202 */ /* 0x000fe20000000f00 */
[----:B------:R-:W-:Y:S05]  /*201e0*/  BRA `(.L_x_812) ;  /* 0xffffdb3000007947 */ /* 0x000fea000383ffff */
.L_x_760:
[----:B--2---:R-:W-:Y:S01]  /*201f0*/  IMAD.MOV.U32 R9, RZ, RZ, R11 ;  /* 0x000000ffff097224 */ /* 0x004fe200078e000b */
[----:B------:R-:W-:Y:S01]  /*20200*/  MOV R5, 0x1 ;  /* 0x0000000100057802 */ /* 0x000fe20000000f00 */
[----:B------:R-:W-:Y:S01]  /*20210*/  IMAD.MOV.U32 R3, RZ, RZ, 0x181f ;  /* 0x0000181fff037424 */ /* 0x000fe200078e00ff */
[----:B----4-:R-:W-:-:S02]  /*20220*/  MOV R2, 0x20240 ;  /* 0x0002024000027802 */ /* 0x010fc40000000f00 */
[----:B-1-3--:R-:W-:Y:S05]  /*20230*/  CALL.REL.NOINC `($__internal_13_$__cuda_sm70_shflsync_idx_p) ;  /* 0x000008e000007944 */ /* 0x00afea0003c00000 */
        /* <DEDUP_REMOVED lines=8> */
.L_x_763:
[----:B-1----:R-:W-:Y:S01]  /*202c0*/  IMAD.MOV.U32 R9, RZ, RZ, R11 ;  /* 0x000000ffff097224 */ /* 0x002fe200078e000b */
[----:B------:R-:W-:Y:S01]  /*202d0*/  MOV R5, 0x2 ;  /* 0x0000000200057802 */ /* 0x000fe20000000f00 */
[----:B------:R-:W-:Y:S01]  /*202e0*/  IMAD.MOV.U32 R3, RZ, RZ, 0x181f ;  /* 0x0000181fff037424 */ /* 0x000fe200078e00ff */
[----:B----4-:R-:W-:Y:S02]  /*202f0*/  MOV R2, 0x20310 ;  /* 0x0002031000027802 */ /* 0x010fe40000000f00 */
[----:B--23--:R-:W-:Y:S05]  /*20300*/  CALL.REL.NOINC `($__internal_13_$__cuda_sm70_shflsync_idx_p) ;  /* 0x0000081000007944 */ /* 0x00cfea0003c00000 */
[----:B------:R-:W-:Y:S01]  /*20310*/  MOV R10, R5 ;  /* 0x00000005000a7202 */ /* 0x000fe20000000f00 */
[----:B------:R-:W-:Y:S05]  /*20320*/  BRA `(.L_x_814) ;  /* 0xffffdd5000007947 */ /* 0x000fea000383ffff */
.L_x_764:
[----:B------:R-:W-:Y:S01]  /*20330*/  IMAD.MOV.U32 R9, RZ, RZ, R14 ;  /* 0x000000ffff097224 */ /* 0x000fe200078e000e */
[----:B------:R-:W-:Y:S01]  /*20340*/  MOV R5, 0x2 ;  /* 0x0000000200057802 */ /* 0x000fe20000000f00 */
[----:B------:R-:W-:Y:S01]  /*20350*/  IMAD.MOV.U32 R3, RZ, RZ, 0x181f ;  /* 0x0000181fff037424 */ /* 0x000fe200078e00ff */
[----:B----4-:R-:W-:Y:S02]  /*20360*/  MOV R2, 0x20380 ;  /* 0x0002038000027802 */ /* 0x010fe40000000f00 */
[----:B-123--:R-:W-:Y:S05]  /*20370*/  CALL.REL.NOINC `($__internal_13_$__cuda_sm70_shflsync_idx_p) ;  /* 0x000007a000007944 */ /* 0x00efea0003c00000 */
[----:B------:R-:W-:Y:S01]  /*20380*/  MOV R2, R5 ;  /* 0x0000000500027202 */ /* 0x000fe20000000f00 */
[----:B------:R-:W-:Y:S05]  /*20390*/  BRA `(.L_x_815) ;  /* 0xffffdd0000007947 */ /* 0x000fea000383ffff */
.L_x_767:
[----:B-1----:R-:W-:Y:S01]  /*203a0*/  IMAD.MOV.U32 R9, RZ, RZ, R11 ;  /* 0x000000ffff097224 */ /* 0x002fe200078e000b */
[----:B------:R-:W-:Y:S01]  /*203b0*/  MOV R5, 0x3 ;  /* 0x0000000300057802 */ /* 0x000fe20000000f00 */
[----:B------:R-:W-:Y:S01]  /*203c0*/  IMAD.MOV.U32 R3, RZ, RZ, 0x181f ;  /* 0x0000181fff037424 */ /* 0x000fe200078e00ff */
[----:B------:R-:W-:-:S02]  /*203d0*/  MOV R2, 0x203f0 ;  /* 0x000203f000027802 */ /* 0x000fc40000000f00 */
[----:B--234-:R-:W-:Y:S05]  /*203e0*/  CALL.REL.NOINC `($__internal_13_$__cuda_sm70_shflsync_idx_p) ;  /* 0x0000073000007944 */ /* 0x01cfea0003c00000 */
        /* <DEDUP_REMOVED lines=8> */
.L_x_769:
[----:B------:R-:W-:Y:S01]  /*20470*/  IMAD.MOV.U32 R9, RZ, RZ, R112 ;  /* 0x000000ffff097224 */ /* 0x000fe200078e0070 */
[----:B------:R-:W-:Y:S01]  /*20480*/  MOV R5, RZ ;  /* 0x000000ff00057202 */ /* 0x000fe20000000f00 */
[----:B------:R-:W-:Y:S01]  /*20490*/  IMAD.MOV.U32 R3, RZ, RZ, 0x1f ;  /* 0x0000001fff037424 */ /* 0x000fe200078e00ff */
[----:B------:R-:W-:Y:S02]  /*204a0*/  MOV R2, 0x204c0 ;  /* 0x000204c000027802 */ /* 0x000fe40000000f00 */
[----:B-1----:R-:W-:Y:S05]  /*204b0*/  CALL.REL.NOINC `($__internal_13_$__cuda_sm70_shflsync_idx_p) ;  /* 0x0000066000007944 */ /* 0x002fea0003c00000 */
[----:B------:R-:W-:Y:S01]  /*204c0*/  MOV R10, R5 ;  /* 0x00000005000a7202 */ /* 0x000fe20000000f00 */
[----:B------:R-:W-:Y:S05]  /*204d0*/  BRA `(.L_x_817) ;  /* 0xffffdf5000007947 */ /* 0x000fea000383ffff */
.L_x_770:
[----:B------:R-:W-:Y:S01]  /*204e0*/  IMAD.MOV.U32 R9, RZ, RZ, R112 ;  /* 0x000000ffff097224 */ /* 0x000fe200078e0070 */
[----:B------:R-:W-:Y:S01]  /*204f0*/  MOV R5, 0x1 ;  /* 0x0000000100057802 */ /* 0x000fe20000000f00 */
[----:B------:R-:W-:Y:S01]  /*20500*/  IMAD.MOV.U32 R3, RZ, RZ, 0x1f ;  /* 0x0000001fff037424 */ /* 0x000fe200078e00ff */
[----:B------:R-:W-:Y:S02]  /*20510*/  MOV R2, 0x20530 ;  /* 0x0002053000027802 */ /* 0x000fe40000000f00 */
[----:B-123--:R-:W-:Y:S05]  /*20520*/  CALL.REL.NOINC `($__internal_13_$__cuda_sm70_shflsync_idx_p) ;  /* 0x000005f000007944 */ /* 0x00efea0003c00000 */
[----:B------:R-:W-:Y:S01]  /*20530*/  MOV R8, R5 ;  /* 0x0000000500087202 */ /* 0x000fe20000000f00 */
[----:B------:R-:W-:Y:S05]  /*20540*/  BRA `(.L_x_818) ;  /* 0xffffdf0000007947 */ /* 0x000fea000383ffff */
.L_x_771:
[----:B------:R-:W-:Y:S02]  /*20550*/  MOV R2, 0x1 ;  /* 0x0000000100027802 */ /* 0x000fe40000000f00 */
[----:B------:R-:W-:-:S02]  /*20560*/  MOV R3, 0x20580 ;  /* 0x0002058000037802 */ /* 0x000fc40000000f00 */
[----:B--234-:R-:W-:Y:S05]  /*20570*/  CALL.REL.NOINC `($__internal_14_$__cuda_sm70_shflsync_up_p) ;  /* 0x000005f000007944 */ /* 0x01cfea0003c00000 */
[----:B------:R-:W-:Y:S05]  /*20580*/  BRA `(.L_x_819) ;  /* 0xffffdfe000007947 */ /* 0x000fea000383ffff */
.L_x_772:
[----:B------:R-:W-:Y:S02]  /*20590*/  MOV R2, 0x2 ;  /* 0x0000000200027802 */ /* 0x000fe40000000f00 */
[----:B------:R-:W-:-:S02]  /*205a0*/  MOV R3, 0x205c0 ;  /* 0x000205c000037802 */ /* 0x000fc40000000f00 */
[----:B--23--:R-:W-:Y:S05]  /*205b0*/  CALL.REL.NOINC `($__internal_14_$__cuda_sm70_shflsync_up_p) ;  /* 0x000005b000007944 */ /* 0x00cfea0003c00000 */
[----:B------:R-:W-:Y:S01]  /*205c0*/  SEL R3, R4, RZ, P1 ;  /* 0x000000ff04037207 */ /* 0x000fe20000800000 */
[----:B------:R-:W-:-:S04]  /*205d0*/  IMAD.MOV.U32 R2, RZ, RZ, 0x4 ;  /* 0x00000004ff027424 */ /* 0x000fc800078e00ff */
[----:B------:R-:W-:Y:S01]  /*205e0*/  IMAD.IADD R0, R0, 0x1, R3 ;  /* 0x0000000100007824 */ /* 0x000fe200078e0203 */
[----:B------:R-:W-:Y:S02]  /*205f0*/  MOV R3, 0x20610 ;  /* 0x0002061000037802 */ /* 0x000fe40000000f00 */
        /* <DEDUP_REMOVED lines=20> */
.L_x_776:
[----:B------:R-:W-:Y:S02]  /*20740*/  MOV R2, 0x1 ;  /* 0x0000000100027802 */ /* 0x000fe40000000f00 */
[----:B------:R-:W-:Y:S02]  /*20750*/  MOV R3, 0x20770 ;  /* 0x0002077000037802 */ /* 0x000fe40000000f00 */
[----:B------:R-:W-:Y:S05]  /*20760*/  CALL.REL.NOINC `($__internal_14_$__cuda_sm70_shflsync_up_p) ;  /* 0x0000040000007944 */ /* 0x000fea0003c00000 */
[----:B------:R-:W-:Y:S01]  /*20770*/  MOV R2, R4 ;  /* 0x0000000400027202 */ /* 0x000fe20000000f00 */
[----:B------:R-:W-:Y:S05]  /*20780*/  BRA `(.L_x_821) ;  /* 0xffffe03000007947 */ /* 0x000fea000383ffff */
.L_x_777:
[----:B------:R-:W-:Y:S02]  /*20790*/  MOV R2, 0x2 ;  /* 0x0000000200027802 */ /* 0x000fe40000000f00 */
        /* <DEDUP_REMOVED lines=26> */
.L_x_779:
[----:B------:R-:W-:Y:S02]  /*20940*/  SEL R0, RZ, 0x1, P0 ;  /* 0x00000001ff007807 */ /* 0x000fe40000000000 */
[----:B------:R-:W-:Y:S02]  /*20950*/  MOV R2, 0x20970 ;  /* 0x0002097000027802 */ /* 0x000fe40000000f00 */
[----:B-1----:R-:W-:Y:S05]  /*20960*/  CALL.REL.NOINC `($__internal_15_$__cuda_sm70_votesync_ballot) ;  /* 0x0000027000007944 */ /* 0x002fea0003c00000 */
[----:B------:R-:W-:Y:S01]  /*20970*/  MOV R11, R0 ;  /* 0x00000000000b7202 */ /* 0x000fe20000000f00 */
[----:B------:R-:W-:Y:S05]  /*20980*/  BRA `(.L_x_823) ;  /* 0xffffdfc000007947 */ /* 0x000fea000383ffff */
.L_x_780:
[----:B------:R-:W-:Y:S01]  /*20990*/  IMAD.MOV.U32 R9, RZ, RZ, R6 ;  /* 0x000000ffff097224 */ /* 0x000fe200078e0006 */
[----:B------:R-:W-:Y:S01]  /*209a0*/  MOV R5, R0 ;  /* 0x0000000000057202 */ /* 0x000fe20000000f00 */
[----:B------:R-:W-:Y:S01]  /*209b0*/  IMAD.MOV.U32 R3, RZ, RZ, 0x1f ;  /* 0x0000001fff037424 */ /* 0x000fe200078e00ff */
[----:B------:R-:W-:Y:S02]  /*209c0*/  MOV R2, 0x209e0 ;  /* 0x000209e000027802 */ /* 0x000fe40000000f00 */
[----:B-1----:R-:W-:Y:S05]  /*209d0*/  CALL.REL.NOINC `($__internal_13_$__cuda_sm70_shflsync_idx_p) ;  /* 0x0000014000007944 */ /* 0x002fea0003c00000 */
[----:B------:R-:W-:Y:S01]  /*209e0*/  IMAD.MOV.U32 R8, RZ, RZ, R5 ;  /* 0x000000ffff087224 */ /* 0x000fe200078e0005 */
[----:B------:R-:W-:Y:S01]  /*209f0*/  MOV R5, R0 ;  /* 0x0000000000057202 */ /* 0x000fe20000000f00 */
[----:B------:R-:W-:Y:S01]  /*20a00*/  IMAD.MOV.U32 R9, RZ, RZ, R7 ;  /* 0x000000ffff097224 */ /* 0x000fe200078e0007 */
[----:B------:R-:W-:-:S02]  /*20a10*/  MOV R3, 0x1f ;  /* 0x0000001f00037802 */ /* 0x000fc40000000f00 */
[----:B------:R-:W-:Y:S02]  /*20a20*/  MOV R2, 0x20a40 ;  /* 0x00020a4000027802 */ /* 0x000fe40000000f00 */
[----:B------:R-:W-:Y:S05]  /*20a30*/  CALL.REL.NOINC `($__internal_13_$__cuda_sm70_shflsync_idx_p) ;  /* 0x000000e000007944 */ /* 0x000fea0003c00000 */
[----:B------:R-:W-:Y:S01]  /*20a40*/  MOV R7, R5 ;  /* 0x0000000500077202 */ /* 0x000fe20000000f00 */
[----:B------:R-:W-:Y:S05]  /*20a50*/  BRA `(.L_x_824) ;  /* 0xffffdf4000007947 */ /* 0x000fea000383ffff */
.L_x_783:
[----:B------:R-:W-:Y:S01]  /*20a60*/  IMAD.MOV.U32 R9, RZ, RZ, R4 ;  /* 0x000000ffff097224 */ /* 0x000fe200078e0004 */
[----:B------:R-:W-:Y:S01]  /*20a70*/  MOV R5, R0 ;  /* 0x0000000000057202 */ /* 0x000fe20000000f00 */
[----:B------:R-:W-:Y:S01]  /*20a80*/  IMAD.MOV.U32 R3, RZ, RZ, 0x1f ;  /* 0x0000001fff037424 */ /* 0x000fe200078e00ff */
[----:B------:R-:W-:Y:S02]  /*20a90*/  MOV R2, 0x20ab0 ;  /* 0x00020ab000027802 */ /* 0x000fe40000000f00 */
[----:B-1-34-:R-:W-:Y:S05]  /*20aa0*/  CALL.REL.NOINC `($__internal_13_$__cuda_sm70_shflsync_idx_p) ;  /* 0x0000007000007944 */ /* 0x01afea0003c00000 */
[----:B------:R-:W-:Y:S01]  /*20ab0*/  MOV R13, R5 ;  /* 0x00000005000d7202 */ /* 0x000fe20000000f00 */
[----:B------:R-:W-:Y:S05]  /*20ac0*/  BRA `(.L_x_782) ;  /* 0xffffdf3000007947 */ /* 0x000fea000383ffff */
        .weak           $__internal_12_$__cuda_sm70_shflsync_bfly_p
        .type           $__internal_12_$__cuda_sm70_shflsync_bfly_p,@function
        .size           $__internal_12_$__cuda_sm70_shflsync_bfly_p,($__internal_13_$__cuda_sm70_shflsync_idx_p - $__internal_12_$__cuda_sm70_shflsync_bfly_p)
$__internal_12_$__cuda_sm70_shflsync_bfly_p:
[----:B------:R-:W-:Y:S04]  /*20ad0*/  WARPSYNC R6 ;  /* 0x0000000600007348 */ /* 0x000fe80003800000 */
[----:B------:R1:W2:Y:S02]  /*20ae0*/  SHFL.BFLY PT, R5, R2, R5, R7 ;  /* 0x0c00000502057389 */ /* 0x0002a400000e0007 */
[----:B-1----:R-:W-:-:S02]  /*20af0*/  MOV R2, R3 ;  /* 0x0000000300027202 */ /* 0x002fc40000000f00 */
[----:B------:R-:W-:-:S04]  /*20b00*/  MOV R3, 0x0 ;  /* 0x0000000000037802 */ /* 0x000fc80000000f00 */
[----:B--2---:R-:W-:Y:S05]  /*20b10*/  RET.REL.NODEC R2 `(_ZN7cutlass13device_kernelIN5flash19enable_sm80_to_sm89INS1_16FlashAttnFwdSm80INS1_25CollectiveMainloopFwdSm80ILi8ELi1ELb0EN4cute5tupleIJNS5_1CILi128EEENS7_ILi32EEENS7_ILi256EEEEEELi256ENS_6half_tEfNS_4arch4Sm80ELb0ELb1ELb1ELb1ELb0ELb1ELb1ELb1EEENS1_21CollectiveEpilogueFwdINS6_IJS8_SA_S9_EEENS6_IJNS7_ILi1EEESI_SI_EEESC_SE_Li256ELb1ELb1ELb1ELb0EEENS1_36VarlenDynamicPersistentTileSchedulerILi128ELi32ELi256ELi256ELb1ELb1ELb0ELb1ELb0ELb1EEEEEEEEEvNT_6ParamsE) ;  /* 0xfffdf4e002007950 */ /* 0x004fea0003c3ffff */
        .weak           $__internal_13_$__cuda_sm70_shflsync_idx_p
        .type           $__internal_13_$__cuda_sm70_shflsync_idx_p,@function
        .size           $__internal_13_$__cuda_sm70_shflsync_idx_p,($__internal_14_$__cuda_sm70_shflsync_up_p - $__internal_13_$__cuda_sm70_shflsync_idx_p)
$__internal_13_$__cuda_sm70_shflsync_idx_p:
[----:B------:R-:W-:-:S04]  /*20b20*/  MOV R115, 0xffffffff ;  /* 0xffffffff00737802 */ /* 0x000fc80000000f00 */
[----:B------:R-:W-:Y:S04]  /*20b30*/  WARPSYNC R115 ;  /* 0x0000007300007348 */ /* 0x000fe80003800000 */
[----:B------:R1:W2:Y:S02]  /*20b40*/  SHFL.IDX PT, R5, R9, R5, R3 ;  /* 0x0000000509057389 */ /* 0x0002a400000e0003 */
[----:B-1----:R-:W-:-:S04]  /*20b50*/  MOV R3, 0x0 ;  /* 0x0000000000037802 */ /* 0x002fc80000000f00 */
[----:B--2---:R-:W-:Y:S05]  /*20b60*/  RET.REL.NODEC R2 `(_ZN7cutlass13device_kernelIN5flash19enable_sm80_to_sm89INS1_16FlashAttnFwdSm80INS1_25CollectiveMainloopFwdSm80ILi8ELi1ELb0EN4cute5tupleIJNS5_1CILi128EEENS7_ILi32EEENS7_ILi256EEEEEELi256ENS_6half_tEfNS_4arch4Sm80ELb0ELb1ELb1ELb1ELb0ELb1ELb1ELb1EEENS1_21CollectiveEpilogueFwdINS6_IJS8_SA_S9_EEENS6_IJNS7_ILi1EEESI_SI_EEESC_SE_Li256ELb1ELb1ELb1ELb0EEENS1_36VarlenDynamicPersistentTileSchedulerILi128ELi32ELi256ELi256ELb1ELb1ELb0ELb1ELb0ELb1EEEEEEEEEvNT_6ParamsE) ;  /* 0xfffdf49002007950 */ /* 0x004fea0003c3ffff */
        .weak           $__internal_14_$__cuda_sm70_shflsync_up_p
        .type           $__internal_14_$__cuda_sm70_shflsync_up_p,@function
        .size           $__internal_14_$__cuda_sm70_shflsync_up_p,($__internal_15_$__cuda_sm70_votesync_ballot - $__internal_14_$__cuda_sm70_shflsync_up_p)
$__internal_14_$__cuda_sm70_shflsync_up_p:
[----:B------:R-:W-:Y:S02]  /*20b70*/  IMAD.MOV.U32 R4, RZ, RZ, RZ ;  /* 0x000000ffff047224 */ /* 0x000fe400078e00ff */
[----:B------:R-:W-:-:S04]  /*20b80*/  IMAD.MOV.U32 R9, RZ, RZ, -0x1 ;  /* 0xffffffffff097424 */ /* 0x000fc800078e00ff */
[----:B------:R-:W-:Y:S04]  /*20b90*/  WARPSYNC R9 ;  /* 0x0000000900007348 */ /* 0x000fe80003800000 */
[----:B------:R1:W2:Y:S02]  /*20ba0*/  SHFL.UP PT, R4, R0, R2, R4 ;  /* 0x0400000200047389 */ /* 0x0002a400000e0004 */
[----:B-1----:R-:W-:Y:S02]  /*20bb0*/  MOV R2, R3 ;  /* 0x0000000300027202 */ /* 0x002fe40000000f00 */
[----:B------:R-:W-:-:S04]  /*20bc0*/  MOV R3, 0x0 ;  /* 0x0000000000037802 */ /* 0x000fc80000000f00 */
[----:B--2---:R-:W-:Y:S05]  /*20bd0*/  RET.REL.NODEC R2 `(_ZN7cutlass13device_kernelIN5flash19enable_sm80_to_sm89INS1_16FlashAttnFwdSm80INS1_25CollectiveMainloopFwdSm80ILi8ELi1ELb0EN4cute5tupleIJNS5_1CILi128EEENS7_ILi32EEENS7_ILi256EEEEEELi256ENS_6half_tEfNS_4arch4Sm80ELb0ELb1ELb1ELb1ELb0ELb1ELb1ELb1EEENS1_21CollectiveEpilogueFwdINS6_IJS8_SA_S9_EEENS6_IJNS7_ILi1EEESI_SI_EEESC_SE_Li256ELb1ELb1ELb1ELb0EEENS1_36VarlenDynamicPersistentTileSchedulerILi128ELi32ELi256ELi256ELb1ELb1ELb0ELb1ELb0ELb1EEEEEEEEEvNT_6ParamsE) ;  /* 0xfffdf42002007950 */ /* 0x004fea0003c3ffff */
        .weak           $__internal_15_$__cuda_sm70_votesync_ballot
        .type           $__internal_15_$__cuda_sm70_votesync_ballot,@function
        .size           $__internal_15_$__cuda_sm70_votesync_ballot,(.L_x_2601 - $__internal_15_$__cuda_sm70_votesync_ballot)
$__internal_15_$__cuda_sm70_votesync_ballot:
[----:B------:R-:W-:Y:S01]  /*20be0*/  ISETP.NE.U32.AND P0, PT, R0, 0x1, PT ;  /* 0x000000010000780c */ /* 0x000fe20003f05070 */
[----:B------:R-:W-:-:S04]  /*20bf0*/  IMAD.MOV.U32 R3, RZ, RZ, -0x1 ;  /* 0xffffffffff037424 */ /* 0x000fc800078e00ff */
[----:B------:R-:W-:Y:S08]  /*20c00*/  WARPSYNC R3 ;  /* 0x0000000300007348 */ /* 0x000ff00003800000 */
[----:B------:R-:W-:-:S04]  /*20c10*/  VOTE.ANY R0, PT, !P0 ;  /* 0x0000000000007806 */ /* 0x000fc800040e0100 */
[----:B------:R-:W-:Y:S01]  /*20c20*/  LOP3.LUT R0, R0, R3, RZ, 0xc0, !PT ;  /* 0x0000000300007212 */ /* 0x000fe200078ec0ff */
[----:B------:R-:W-:-:S04]  /*20c30*/  IMAD.MOV.U32 R3, RZ, RZ, 0x0 ;  /* 0x00000000ff037424 */ /* 0x000fc800078e00ff */
[----:B------:R-:W-:Y:S05]  /*20c40*/  RET.REL.NODEC R2 `(_ZN7cutlass13device_kernelIN5flash19enable_sm80_to_sm89INS1_16FlashAttnFwdSm80INS1_25CollectiveMainloopFwdSm80ILi8ELi1ELb0EN4cute5tupleIJNS5_1CILi128EEENS7_ILi32EEENS7_ILi256EEEEEELi256ENS_6half_tEfNS_4arch4Sm80ELb0ELb1ELb1ELb1ELb0ELb1ELb1ELb1EEENS1_21CollectiveEpilogueFwdINS6_IJS8_SA_S9_EEENS6_IJNS7_ILi1EEESI_SI_EEESC_SE_Li256ELb1ELb1ELb1ELb0EEENS1_36VarlenDynamicPersistentTileSchedulerILi128ELi32ELi256ELi256ELb1ELb1ELb0ELb1ELb0ELb1EEEEEEEEEvNT_6ParamsE) ;  /* 0xfffdf3b002007950 */ /* 0x000fea0003c3ffff */
.L_x_825:
        /* <DEDUP_REMOVED lines=11> */
.L_x_2601:


//--------------------- .text._ZN7cutlass13device_kernelIN5flash19enable_sm80_to_sm89INS1_16FlashAttnFwdSm80INS1_25CollectiveMainloopFwdSm80ILi8ELi1ELb1EN4cute5tupleIJNS5_1CILi128EEENS7_ILi64EEENS7_ILi256EEEEEELi256ENS_6half_tEfNS_4arch4Sm80ELb1ELb0ELb1ELb0ELb0ELb0ELb1ELb1EEENS1_21CollectiveEpilogueFwdINS6_IJS8_SA_S9_EEENS6_IJNS7_ILi1EEESI_SI_EEESC_SE_Li256ELb0ELb1ELb1ELb0EEENS1_30DynamicPersistentTileSchedulerILi256ELi256ELb1ELb1ELb0EEEEEEEEEvNT_6ParamsE --------------------------
	.section	.text._ZN7cutlass13device_kernelIN5flash19enable_sm80_to_sm89INS1_16FlashAttnFwdSm80INS1_25CollectiveMainloopFwdSm80ILi8ELi1ELb1EN4cute5tupleIJNS5_1CILi128EEENS7_ILi64EEENS7_ILi256EEEEEELi256ENS_6half_tEfNS_4arch4Sm80ELb1ELb0ELb1ELb0ELb0ELb0ELb1ELb1EEENS1_21CollectiveEpilogueFwdINS6_IJS8_SA_S9_EEENS6_IJNS7_ILi1EEESI_SI_EEESC_SE_Li256ELb0ELb1ELb1ELb0EEENS1_30DynamicPersistentTileSchedulerILi256ELi256ELb1ELb1ELb0EEEEEEEEEvNT_6ParamsE,"ax",@progbits
	.sectioninfo	@"SHI_REGISTERS=255"
	.align	128
.text._ZN7cutlass13device_kernelIN5flash19enable_sm80_to_sm89INS1_16FlashAttnFwdSm80INS1_25CollectiveMainloopFwdSm80ILi8ELi1ELb1EN4cute5tupleIJNS5_1CILi128EEENS7_ILi64EEENS7_ILi256EEEEEELi256ENS_6half_tEfNS_4arch4Sm80ELb1ELb0ELb1ELb0ELb0ELb0ELb1ELb1EEENS1_21CollectiveEpilogueFwdINS6_IJS8_SA_S9_EEENS6_IJNS7_ILi1EEESI_SI_EEESC_SE_Li256ELb0ELb1ELb1ELb0EEENS1_30DynamicPersistentTileSchedulerILi256ELi256ELb1ELb1ELb0EEEEEEEEEvNT_6ParamsE:
        .type           _ZN7cutlass13device_kernelIN5flash19enable_sm80_to_sm89INS1_16FlashAttnFwdSm80INS1_25CollectiveMainloopFwdSm80ILi8ELi1ELb1EN4cute5tupleIJNS5_1CILi128EEENS7_ILi64EEENS7_ILi256EEEEEELi256ENS_6half_tEfNS_4arch4Sm80ELb1ELb0ELb1ELb0ELb0ELb0ELb1ELb1EEENS1_21CollectiveEpilogueFwdINS6_IJS8_SA_S9_EEENS6_IJNS7_ILi1EEESI_SI_EEESC_SE_Li256ELb0ELb1ELb1ELb0EEENS1_30DynamicPersistentTileSchedulerILi256ELi256ELb1ELb1ELb0EEEEEEEEEvNT_6ParamsE,@function
        .size           _ZN7cutlass13device_kernelIN5flash19enable_sm80_to_sm89INS1_16FlashAttnFwdSm80INS1_25CollectiveMainloopFwdSm80ILi8ELi1ELb1EN4cute5tupleIJNS5_1CILi128EEENS7_ILi64EEENS7_ILi256EEEEEELi256ENS_6half_tEfNS_4arch4Sm80ELb1ELb0ELb1ELb0ELb0ELb0ELb1ELb1EEENS1_21CollectiveEpilogueFwdINS6_IJS8_SA_S9_EEENS6_IJNS7_ILi1EEESI_SI_EEESC_SE_Li256ELb0ELb1ELb1ELb0EEENS1_30DynamicPersistentTileSchedulerILi256ELi256ELb1ELb1ELb0EEEEEEEEEvNT_6ParamsE,(.L_x_2606 - _ZN7cutlass13device_kernelIN5flash19enable_sm80_to_sm89INS1_16FlashAttnFwdSm80INS1_25CollectiveMainloopFwdSm80ILi8ELi1ELb1EN4cute5tupleIJNS5_1CILi128EEENS7_ILi64EEENS7_ILi256EEEEEELi256ENS_6half_tEfNS_4arch4Sm80ELb1ELb0ELb1ELb0ELb0ELb0ELb1ELb1EEENS1_21CollectiveEpilogueFwdINS6_IJS8_SA_S9_EEENS6_IJNS7_ILi1EEESI_SI_EEESC_SE_Li256ELb0ELb1ELb1ELb0EEENS1_30DynamicPersistentTileSchedulerILi256ELi256ELb1ELb1ELb0EEEEEEEEEvNT_6ParamsE)
        .other          _ZN7cutlass13device_kernelIN5flash19enable_sm80_to_sm89INS1_16FlashAttnFwdSm80INS1_25CollectiveMainloopFwdSm80ILi8ELi1ELb1EN4cute5tupleIJNS5_1CILi128EEENS7_ILi64EEENS7_ILi256EEEEEELi256ENS_6half_tEfNS_4arch4Sm80ELb1ELb0ELb1ELb0ELb0ELb0ELb1ELb1EEENS1_21CollectiveEpilogueFwdINS6_IJS8_SA_S9_EEENS6_IJNS7_ILi1EEESI_SI_EEESC_SE_Li256ELb0ELb1ELb1ELb0EEENS1_30DynamicPersistentTileSchedulerILi256ELi256ELb1ELb1ELb0EEEEEEEEEvNT_6ParamsE,@"STO_CUDA_ENTRY STV_DEFAULT"
_ZN7cutlass13device_kernelIN5flash19enable_sm80_to_sm89INS1_16FlashAttnFwdSm80INS1_25CollectiveMainloopFwdSm80ILi8ELi1ELb1EN4cute5tupleIJNS5_1CILi128EEENS7_ILi64EEENS7_ILi256EEEEEELi256ENS_6half_tEfNS_4arch4Sm80ELb1ELb0ELb1ELb0ELb0ELb0ELb1ELb1EEENS1_21CollectiveEpilogueFwdINS6_IJS8_SA_S9_EEENS6_IJNS7_ILi1EEESI_SI_EEESC_SE_Li256ELb0ELb1ELb1ELb0EEENS1_30DynamicPersistentTileSchedulerILi256ELi256ELb1ELb1ELb0EEEEEEEEEvNT_6ParamsE:
[----:B------:R-:W-:-:S03]  /*0000*/  MOV R1, c[0x0][0x28] ;  /* 0x00000a0000017a02 */ /* 0x000fc60000000f00 */
[----:B------:R-:W1:Y:S01]  /*0010*/  S2R R14, SR_TID.X ;  /* 0x00000000000e7919 */ /* 0x000e620000002100 */
[----:B------:R-:W-:-:S03]  /*0020*/  IADD3 R1, R1, -0x150, RZ ;  /* 0xfffffeb001017810 */ /* 0x000fc60007ffe0ff */
[----:B------:R-:W2:Y:S01]  /*0030*/  S2R R13, SR_CTAID.X ;  /* 0x00000000000d7919 */ /* 0x000ea20000002500 */
[----:B-1----:R-:W-:-:S05]  /*0040*/  SHF.R.U32.HI R2, RZ, 0x5, R14 ;  /* 0x00000005ff027819 */ /* 0x002fca000001160e */
[----:B------:R-:W1:Y:S02]  /*0050*/  SHFL.IDX PT, R0, R2, RZ, 0x1f ;  /* 0x00001fff02007589 */ /* 0x000e6400000e0000 */
[----:B-1----:R-:W-:Y:S02]  /*0060*/  ISETP.GE.AND P0, PT, R0, 0x1, PT ;  /* 0x000000010000780c */ /* 0x002fe40003f06270 */
[----:B------:R1:W-:Y:S11]  /*0070*/  STL [R1+0xfc], R0 ;  /* 0x0000fc0001007387 */ /* 0x0003f60000100800 */
[----:B------:R-:W-:Y:S06]  /*0080*/  @P0 BAR.ARV 0x4, 0x100 ;  /* 0x0104000000000b1d */ /* 0x000fec0000002000 */
[----:B--2---:R-:W-:-:S13]  /*0090*/  ISETP.GE.AND P0, PT, R13, c[0x0][0x538], PT ;  /* 0x00014e000d007a0c */ /* 0x004fda0003f06270 */
[----:B------:R-:W-:Y:S05]  /*00a0*/  @P0 EXIT ;  /* 0x000000000000094d */ /* 0x000fea0003800000 */
[----:B-1----:R-:W-:Y:S01]  /*00b0*/  SHF.R.S32.HI R11, RZ, 0x1f, R14 ;  /* 0x0000001fff0b7819 */ /* 0x002fe2000001140e */
[----:B------:R-:W-:-:S03]  /*00c0*/  ULDC.64 UR6, c[0x0][0x118] ;  /* 0x0000460000067ab9 */ /* 0x000fc60000000a00 */
[CC--:B------:R-:W-:Y:S02]  /*00d0*/  LEA.HI R2, R11.reuse, R14.reuse, RZ, 0x4 ;  /* 0x0000000e0b027211 */ /* 0x0c0fe400078f20ff */
[CC--:B------:R-:W-:Y:S02]  /*00e0*/  LEA.HI R0, R11.reuse, R14.reuse, RZ, 0x2 ;  /* 0x0000000e0b007211 */ /* 0x0c0fe400078f10ff */
[----:B------:R-:W-:Y:S02]  /*00f0*/  SHF.R.S32.HI R3, RZ, 0x4, R2 ;  /* 0x00000004ff037819 */ /* 0x000fe40000011402 */
[----:B------:R-:W-:Y:S02]  /*0100*/  LEA.HI R10, R11, R14, RZ, 0x3 ;  /* 0x0000000e0b0a7211 */ /* 0x000fe400078f18ff */
[----:B------:R-:W-:Y:S02]  /*0110*/  LOP3.LUT R4, R0, 0xfffffffc, RZ, 0xc0, !PT ;  /* 0xfffffffc00047812 */ /* 0x000fe400078ec0ff */
[----:B------:R-:W-:-:S02]  /*0120*/  LOP3.LUT R0, R2, 0xfffffff0, RZ, 0xc0, !PT ;  /* 0xfffffff002007812 */ /* 0x000fc400078ec0ff */
[----:B------:R-:W-:Y:S01]  /*0130*/  LEA.HI R2, R2, R3, RZ, 0x1 ;  /* 0x0000000302027211 */ /* 0x000fe200078f08ff */
[C---:B------:R-:W-:Y:S01]  /*0140*/  IMAD.IADD R4, R14.reuse, 0x1, -R4 ;  /* 0x000000010e047824 */ /* 0x040fe200078e0a04 */
[----:B------:R-:W-:Y:S01]  /*0150*/  SHF.R.S32.HI R18, RZ, 0x3, R10 ;  /* 0x00000003ff127819 */ /* 0x000fe2000001140a */
[----:B------:R-:W-:Y:S01]  /*0160*/  IMAD.IADD R5, R14, 0x1, -R0 ;  /* 0x000000010e057824 */ /* 0x000fe200078e0a00 */
[----:B------:R-:W-:Y:S02]  /*0170*/  LOP3.LUT R6, R10, 0xfffffff8, RZ, 0xc0, !PT ;  /* 0xfffffff80a067812 */ /* 0x000fe400078ec0ff */
[----:B------:R-:W-:Y:S01]  /*0180*/  LOP3.LUT R0, R2, 0xfffffffe, RZ, 0xc0, !PT ;  /* 0xfffffffe02007812 */ /* 0x000fe200078ec0ff */
[----:B------:R-:W-:Y:S02]  /*0190*/  IMAD.SHL.U32 R7, R18, 0x40, RZ ;  /* 0x0000004012077824 */ /* 0x000fe400078e00ff */
[----:B------:R-:W-:Y:S02]  /*01a0*/  IMAD.IADD R6, R14, 0x1, -R6 ;  /* 0x000000010e067824 */ /* 0x000fe400078e0a06 */
[----:B------:R-:W-:Y:S01]  /*01b0*/  IMAD.IADD R9, R3, 0x1, -R0 ;  /* 0x0000000103097824 */ /* 0x000fe200078e0a00 */
[----:B------:R-:W-:Y:S01]  /*01c0*/  LEA.HI R0, R4, R4, RZ, 0x1 ;  /* 0x0000000404007211 */ /* 0x000fe200078f08ff */
[C---:B------:R-:W-:Y:S01]  /*01d0*/  IMAD.SHL.U32 R16, R6.reuse, 0x8, RZ ;  /* 0x0000000806107824 */ /* 0x040fe200078e00ff */
[----:B------:R-:W-:Y:S01]  /*01e0*/  LOP3.LUT R2, R7, 0x1c0, RZ, 0xc0, !PT ;  /* 0x000001c007027812 */ /* 0x000fe200078ec0ff */
[----:B------:R-:W-:Y:S01]  /*01f0*/  IMAD.SHL.U32 R8, R6, 0x40, RZ ;  /* 0x0000004006087824 */ /* 0x000fe200078e00ff */
[----:B------:R-:W-:-:S02]  /*0200*/  SHF.R.S32.HI R7, RZ, 0x1f, R5 ;  /* 0x0000001fff077819 */ /* 0x000fc40000011405 */
[----:B------:R-:W-:Y:S01]  /*0210*/  LOP3.LUT R0, R0, 0x1ffffffe, RZ, 0xc0, !PT ;  /* 0x1ffffffe00007812 */ /* 0x000fe200078ec0ff */
[----:B------:R-:W-:Y:S01]  /*0220*/  STL [R1+0xa0], R16 ;  /* 0x0000a01001007387 */ /* 0x000fe20000100800 */
[----:B------:R-:W-:Y:S02]  /*0230*/  LOP3.LUT R3, R2, 0x38, R16, 0xf8, !PT ;  /* 0x0000003802037812 */ /* 0x000fe400078ef810 */
[----:B------:R-:W-:Y:S01]  /*0240*/  SHF.R.U32.HI R2, RZ, 0x3, R2 ;  /* 0x00000003ff027819 */ /* 0x000fe20000011602 */
[----:B------:R-:W-:Y:S01]  /*0250*/  IMAD.IADD R12, R4, 0x1, -R0 ;  /* 0x00000001040c7824 */ /* 0x000fe200078e0a00 */
[----:B------:R-:W-:Y:S02]  /*0260*/  LEA.HI R248, R7, R5, RZ, 0x3 ;  /* 0x0000000507f87211 */ /* 0x000fe400078f18ff */
[----:B------:R-:W-:Y:S02]  /*0270*/  LOP3.LUT R7, R3, R2, RZ, 0x3c, !PT ;  /* 0x0000000203077212 */ /* 0x000fe400078e3cff */
[C---:B------:R-:W-:Y:S01]  /*0280*/  LOP3.LUT R0, R248.reuse, 0xfffffff8, RZ, 0xc0, !PT ;  /* 0xfffffff8f8007812 */ /* 0x040fe200078ec0ff */
[----:B------:R-:W-:Y:S01]  /*0290*/  IMAD.SHL.U32 R248, R248, 0x40, RZ ;  /* 0x00000040f8f87824 */ /* 0x000fe200078e00ff */
[----:B------:R-:W-:-:S02]  /*02a0*/  LOP3.LUT R2, R8, 0x1c0, RZ, 0xc0, !PT ;  /* 0x000001c008027812 */ /* 0x000fc400078ec0ff */
[-C--:B------:R-:W-:Y:S01]  /*02b0*/  LEA.HI R4, R11, R14.reuse, RZ, 0x6 ;  /* 0x0000000e0b047211 */ /* 0x080fe200078f30ff */
[----:B------:R-:W-:Y:S01]  /*02c0*/  IMAD.IADD R5, R5, 0x1, -R0 ;  /* 0x0000000105057824 */ /* 0x000fe200078e0a00 */
[----:B------:R-:W-:Y:S02]  /*02d0*/  LOP3.LUT R3, R2, 0x8, R10, 0xf8, !PT ;  /* 0x0000000802037812 */ /* 0x000fe400078ef80a */
[----:B------:R-:W-:Y:S01]  /*02e0*/  SHF.R.U32.HI R2, RZ, 0x3, R2 ;  /* 0x00000003ff027819 */ /* 0x000fe20000011602 */
[----:B------:R-:W-:Y:S01]  /*02f0*/  IMAD.SHL.U32 R0, R4, 0x8, RZ ;  /* 0x0000000804007824 */ /* 0x000fe200078e00ff */
[----:B------:R-:W-:Y:S01]  /*0300*/  LEA.HI R8, R11, R14, RZ, 0x5 ;  /* 0x0000000e0b087211 */ /* 0x000fe200078f28ff */
[----:B------:R-:W-:Y:S01]  /*0310*/  IMAD.SHL.U32 R4, R5, 0x40, RZ ;  /* 0x0000004005047824 */ /* 0x000fe200078e00ff */
[----:B------:R-:W-:Y:S01]  /*0320*/  LOP3.LUT R249, R3, R2, RZ, 0x3c, !PT ;  /* 0x0000000203f97212 */ /* 0x000fe200078e3cff */
[----:B------:R-:W-:Y:S01]  /*0330*/  IMAD.SHL.U32 R3, R9, 0x8, RZ ;  /* 0x0000000809037824 */ /* 0x000fe200078e00ff */
[----:B------:R-:W-:-:S02]  /*0340*/  LOP3.LUT R2, R8, 0xffffffe0, RZ, 0xc0, !PT ;  /* 0xffffffe008027812 */ /* 0x000fc400078ec0ff */
[----:B------:R-:W-:Y:S01]  /*0350*/  LOP3.LUT R11, R7, 0x7ffffe00, R0, 0xf8, !PT ;  /* 0x7ffffe00070b7812 */ /* 0x000fe200078ef800 */
[----:B------:R-:W-:Y:S01]  /*0360*/  IMAD R249, R9, 0x200, R249 ;  /* 0x0000020009f97824 */ /* 0x000fe200078e02f9 */
[----:B------:R-:W-:Y:S01]  /*0370*/  LOP3.LUT R0, R4, 0x1c0, RZ, 0xc0, !PT ;  /* 0x000001c004007812 */ /* 0x000fe200078ec0ff */
[----:B------:R-:W-:Y:S01]  /*0380*/  IMAD.IADD R15, R14, 0x1, -R2 ;  /* 0x000000010e0f7824 */ /* 0x000fe200078e0a02 */
[--C-:B------:R-:W-:Y:S02]  /*0390*/  SHF.R.S32.HI R10, RZ, 0x5, R8.reuse ;  /* 0x00000005ff0a7819 */ /* 0x100fe40000011408 */
[----:B------:R-:W-:Y:S01]  /*03a0*/  SHF.R.S32.HI R4, RZ, 0x1f, R8 ;  /* 0x0000001fff047819 */ /* 0x000fe20000011408 */
[----:B------:R-:W-:Y:S01]  /*03b0*/  IMAD.MOV.U32 R8, RZ, RZ, 0x20 ;  /* 0x00000020ff087424 */ /* 0x000fe200078e00ff */
[----:B------:R-:W-:Y:S02]  /*03c0*/  LOP3.LUT R3, R0, 0x8, R3, 0xf8, !PT ;  /* 0x0000000800037812 */ /* 0x000fe400078ef803 */
[----:B------:R-:W-:-:S02]  /*03d0*/  SHF.R.U32.HI R2, RZ, 0x3, R0 ;  /* 0x00000003ff027819 */ /* 0x000fc40000011600 */
[----:B------:R-:W-:Y:S02]  /*03e0*/  LEA.HI R0, R4, R10, RZ, 0x3 ;  /* 0x0000000a04007211 */ /* 0x000fe400078f18ff */
[----:B------:R-:W-:Y:S02]  /*03f0*/  SHF.R.S32.HI R4, RZ, 0x1f, R15 ;  /* 0x0000001fff047819 */ /* 0x000fe4000001140f */
[----:B------:R-:W-:Y:S02]  /*0400*/  LOP3.LUT R0, R0, 0xffffff8, RZ, 0xc0, !PT ;  /* 0x0ffffff800007812 */ /* 0x000fe400078ec0ff */
[----:B------:R-:W-:Y:S02]  /*0410*/  LEA.HI R4, R4, R15, RZ, 0x2 ;  /* 0x0000000f04047211 */ /* 0x000fe400078f10ff */
[----:B------:R-:W-:Y:S02]  /*0420*/  R2P PR, R5, 0x6 ;  /* 0x0000000605007804 */ /* 0x000fe40000000000 */
[----:B------:R-:W-:Y:S01]  /*0430*/  LOP3.LUT R5, R3, R2, RZ, 0x3c, !PT ;  /* 0x0000000203057212 */ /* 0x000fe200078e3cff */
[----:B------:R-:W-:Y:S01]  /*0440*/  IMAD.IADD R2, R10, 0x1, -R0 ;  /* 0x000000010a027824 */ /* 0x000fe200078e0a00 */
[----:B------:R-:W-:Y:S01]  /*0450*/  SHF.R.S32.HI R0, RZ, 0x2, R4 ;  /* 0x00000002ff007819 */ /* 0x000fe20000011404 */
[----:B------:R-:W-:Y:S01]  /*0460*/  IMAD.MOV.U32 R3, RZ, RZ, 0x10 ;  /* 0x00000010ff037424 */ /* 0x000fe200078e00ff */
[----:B------:R-:W-:-:S02]  /*0470*/  LOP3.LUT R248, R5, 0x7ffffe00, R248, 0xf8, !PT ;  /* 0x7ffffe0005f87812 */ /* 0x000fc400078ef8f8 */
[----:B------:R-:W-:Y:S01]  /*0480*/  IADD3 R5, R16, 0x40, RZ ;  /* 0x0000004010057810 */ /* 0x000fe20007ffe0ff */
[----:B------:R-:W-:Y:S01]  /*0490*/  IMAD R14, R2, 0x10, R0 ;  /* 0x00000010020e7824 */ /* 0x000fe200078e0200 */
[----:B------:R-:W-:Y:S01]  /*04a0*/  LOP3.LUT R4, R4, 0x7ffffffc, RZ, 0xc0, !PT ;  /* 0x7ffffffc04047812 */ /* 0x000fe200078ec0ff */
[----:B------:R-:W-:Y:S01]  /*04b0*/  IMAD R0, R6, 0x20, R18 ;  /* 0x0000002006007824 */ /* 0x000fe200078e0212 */
[----:B------:R-:W-:Y:S02]  /*04c0*/  IADD3 R2, R16, 0x80, RZ ;  /* 0x0000008010027810 */ /* 0x000fe40007ffe0ff */
[----:B------:R-:W-:Y:S01]  /*04d0*/  STL [R1+0x100], R14 ;  /* 0x0001000e01007387 */ /* 0x000fe20000100800 */
[C---:B------:R-:W-:Y:S01]  /*04e0*/  LOP3.LUT P0, RZ, R6.reuse, 0x4, RZ, 0xc0, !PT ;  /* 0x0000000406ff7812 */ /* 0x040fe2000780c0ff */
[----:B------:R-:W-:Y:S01]  /*04f0*/  IMAD.IADD R4, R15, 0x1, -R4 ;  /* 0x000000010f047824 */ /* 0x000fe200078e0a04 */
[----:B------:R-:W-:Y:S01]  /*0500*/  LOP3.LUT P3, RZ, R6, 0x2, RZ, 0xc0, !PT ;  /* 0x0000000206ff7812 */ /* 0x000fe2000786c0ff */
[----:B------:R1:W-:Y:S01]  /*0510*/  STL [R1+0xb0], R13 ;  /* 0x0000b00d01007387 */ /* 0x0003e20000100800 */
[----:B------:R-:W-:Y:S01]  /*0520*/  SEL R3, R3, 0xfffffff0, !P1 ;  /* 0xfffffff003037807 */ /* 0x000fe20004800000 */
[----:B------:R-:W-:Y:S01]  /*0530*/  IMAD.SHL.U32 R4, R4, 0x2, RZ ;  /* 0x0000000204047824 */ /* 0x000fe200078e00ff */
[----:B------:R-:W-:Y:S01]  /*0540*/  SEL R7, R8, 0xffffffe0, !P2 ;  /* 0xffffffe008077807 */ /* 0x000fe20005000000 */
[----:B------:R2:W-:Y:S01]  /*0550*/  STL [R1+0x104], R0 ;  /* 0x0001040001007387 */ /* 0x0005e20000100800 */
[----:B------:R-:W-:-:S02]  /*0560*/  SHF.R.S32.HI R6, RZ, 0x1f, R5 ;  /* 0x0000001fff067819 */ /* 0x000fc40000011405 */
[----:B------:R-:W-:Y:S01]  /*0570*/  SHF.R.S32.HI R5, RZ, 0x1f, R2 ;  /* 0x0000001fff057819 */ /* 0x000fe20000011402 */
[----:B------:R-:W-:Y:S01]  /*0580*/  IMAD.IADD R3, R3, 0x1, R7 ;  /* 0x0000000103037824 */ /* 0x000fe200078e0207 */
[C---:B------:R-:W-:Y:S01]  /*0590*/  IADD3 R15, R4.reuse, 0xc8, RZ ;  /* 0x000000c8040f7810 */ /* 0x040fe20007ffe0ff */
[----:B------:R3:W-:Y:S01]  /*05a0*/  STL [R1+0xd8], R6 ;  /* 0x0000d80601007387 */ /* 0x0007e20000100800 */
[----:B------:R-:W-:Y:S01]  /*05b0*/  IMAD.MOV.U32 R7, RZ, RZ, 0x40 ;  /* 0x00000040ff077424 */ /* 0x000fe200078e00ff */
[----:B------:R-:W-:Y:S02]  /*05c0*/  LEA R249, R249, 0x10100, 0x1 ;  /* 0x00010100f9f97811 */ /* 0x000fe400078e08ff */
[----:B------:R4:W-:Y:S01]  /*05d0*/  STL [R1+0xd4], R5 ;  /* 0x0000d40501007387 */ /* 0x0009e20000100800 */
[----:B------:R-:W-:Y:S02]  /*05e0*/  IADD3 R9, R4, 0xe8, RZ ;  /* 0x000000e804097810 */ /* 0x000fe40007ffe0ff */
[----:B------:R-:W-:-:S02]  /*05f0*/  SEL R250, R7, 0xffffffc0, !P0 ;  /* 0xffffffc007fa7807 */ /* 0x000fc40004000000 */
[----:B------:R-:W-:-:S05]  /*0600*/  LEA R248, R248, 0x100, 0x1 ;  /* 0x00000100f8f87811 */ /* 0x000fca00078e08ff */
[----:B------:R-:W-:Y:S01]  /*0610*/  IMAD R3, R3, 0x2, R248 ;  /* 0x0000000203037824 */ /* 0x000fe200078e02f8 */
[----:B-1----:R-:W-:Y:S02]  /*0620*/  IADD3 R13, R4, 0xd8, RZ ;  /* 0x000000d8040d7810 */ /* 0x002fe40007ffe0ff */
[----:B--2---:R-:W-:-:S04]  /*0630*/  IADD3 R0, R16, 0xc0, RZ ;  /* 0x000000c010007810 */ /* 0x004fc80007ffe0ff */
[----:B------:R-:W-:Y:S01]  /*0640*/  SHF.R.S32.HI R2, RZ, 0x1f, R0 ;  /* 0x0000001fff027819 */ /* 0x000fe20000011400 */
[----:B------:R-:W-:Y:S01]  /*0650*/  IMAD.SHL.U32 R0, R11, 0x2, RZ ;  /* 0x000000020b007824 */ /* 0x000fe200078e00ff */
[C---:B------:R-:W-:Y:S02]  /*0660*/  IADD3 R11, R4.reuse, 0xe0, RZ ;  /* 0x000000e0040b7810 */ /* 0x040fe40007ffe0ff */
[C---:B---3--:R-:W-:Y:S01]  /*0670*/  IADD3 R6, R4.reuse, 0xf0, RZ ;  /* 0x000000f004067810 */ /* 0x048fe20007ffe0ff */
[----:B------:R1:W-:Y:S01]  /*0680*/  STL [R1+0xd0], R2 ;  /* 0x0000d00201007387 */ /* 0x0003e20000100800 */
[----:B----4-:R-:W-:-:S03]  /*0690*/  IADD3 R5, R4, 0xf8, RZ ;  /* 0x000000f804057810 */ /* 0x010fc60007ffe0ff */
[----:B------:R2:W-:Y:S01]  /*06a0*/  STL [R1+0x58], R0 ;  /* 0x0000580001007387 */ /* 0x0005e20000100800 */
[----:B-1----:R-:W-:Y:S01]  /*06b0*/  IMAD R2, R12, 0x8, R14 ;  /* 0x000000080c027824 */ /* 0x002fe200078e020e */
[----:B------:R-:W-:Y:S02]  /*06c0*/  IADD3 R14, R4, 0xd0, RZ ;  /* 0x000000d0040e7810 */ /* 0x000fe40007ffe0ff */
[----:B--2---:R-:W-:Y:S02]  /*06d0*/  SEL R0, R8, 0xffffffe0, !P1 ;  /* 0xffffffe008007807 */ /* 0x004fe40004800000 */
[----:B------:R1:W-:Y:S01]  /*06e0*/  STL [R1+0xf8], R2 ;  /* 0x0000f80201007387 */ /* 0x0003e20000100800 */
[----:B------:R-:W-:Y:S01]  /*06f0*/  IMAD.IADD R8, R249, 0x1, R250 ;  /* 0x00000001f9087824 */ /* 0x000fe200078e02fa */
[----:B------:R-:W-:Y:S02]  /*0700*/  SHF.R.S32.HI R12, RZ, 0x1f, R14 ;  /* 0x0000001fff0c7819 */ /* 0x000fe4000001140e */
[----:B------:R2:W-:Y:S01]  /*0710*/  STL [R1+0x90], R4 ;  /* 0x0000900401007387 */ /* 0x0005e20000100800 */
[----:B------:R-:W-:-:S03]  /*0720*/  IMAD.IADD R252, R248, 0x1, R0 ;  /* 0x00000001f8fc7824 */ /* 0x000fc600078e0200 */
[----:B------:R-:W-:Y:S04]  /*0730*/  STL [R1+0xcc], R15 ;  /* 0x0000cc0f01007387 */ /* 0x000fe80000100800 */
[----:B------:R-:W-:Y:S04]  /*0740*/  STL [R1+0xc8], R14 ;  /* 0x0000c80e01007387 */ /* 0x000fe80000100800 */
[----:B------:R-:W-:Y:S04]  /*0750*/  STL [R1+0xc4], R13 ;  /* 0x0000c40d01007387 */ /* 0x000fe80000100800 */
[----:B------:R-:W-:Y:S04]  /*0760*/  STL [R1+0xc0], R11 ;  /* 0x0000c00b01007387 */ /* 0x000fe80000100800 */
[----:B------:R-:W-:Y:S01]  /*0770*/  STL [R1+0xbc], R9 ;  /* 0x0000bc0901007387 */ /* 0x000fe20000100800 */
[----:B-1----:R-:W-:-:S02]  /*0780*/  SEL R2, R7, 0xffffffc0, !P2 ;  /* 0xffffffc007027807 */ /* 0x002fc40005000000 */
[----:B------:R-:W-:Y:S01]  /*0790*/  SHF.R.S32.HI R7, RZ, 0x1f, R15 ;  /* 0x0000001fff077819 */ /* 0x000fe2000001140f */
[----:B------:R1:W-:Y:S01]  /*07a0*/  STL [R1+0xb8], R6 ;  /* 0x0000b80601007387 */ /* 0x0003e20000100800 */
[C---:B--2---:R-:W-:Y:S01]  /*07b0*/  IADD3 R4, R249.reuse, 0x20, RZ ;  /* 0x00000020f9047810 */ /* 0x044fe20007ffe0ff */
[----:B------:R-:W-:Y:S01]  /*07c0*/  IMAD.IADD R251, R248, 0x1, R2 ;  /* 0x00000001f8fb7824 */ /* 0x000fe200078e0202 */
[----:B------:R-:W-:Y:S01]  /*07d0*/  @P3 IADD3 R4, R249, -0x20, RZ ;  /* 0xffffffe0f9043810 */ /* 0x000fe20007ffe0ff */
[----:B------:R2:W-:Y:S04]  /*07e0*/  STL [R1], R8 ;  /* 0x0000000801007387 */ /* 0x0005e80000100800 */
[----:B------:R3:W-:Y:S01]  /*07f0*/  STL [R1+0xb4], R5 ;  /* 0x0000b40501007387 */ /* 0x0007e20000100800 */
[----:B------:R-:W-:-:S03]  /*0800*/  IMAD.IADD R250, R250, 0x1, R4 ;  /* 0x00000001fafa7824 */ /* 0x000fc600078e0204 */
[----:B------:R4:W-:Y:S04]  /*0810*/  STL [R1+0xf4], R7 ;  /* 0x0000f40701007387 */ /* 0x0009e80000100800 */
[----:B------:R-:W-:Y:S01]  /*0820*/  STL [R1+0xf0], R12 ;  /* 0x0000f00c01007387 */ /* 0x000fe20000100800 */
[----:B-1----:R-:W-:Y:S02]  /*0830*/  SHF.R.S32.HI R6, RZ, 0x1f, R6 ;  /* 0x0000001fff067819 */ /* 0x002fe40000011406 */
[----:B--2---:R-:W-:Y:S02]  /*0840*/  SHF.R.S32.HI R8, RZ, 0x1f, R11 ;  /* 0x0000001fff087819 */ /* 0x004fe4000001140b */
[----:B---3--:R-:W-:Y:S02]  /*0850*/  SHF.R.S32.HI R5, RZ, 0x1f, R5 ;  /* 0x0000001fff057819 */ /* 0x008fe40000011405 */
[----:B----4-:R-:W-:-:S05]  /*0860*/  SHF.R.S32.HI R7, RZ, 0x1f, R13 ;  /* 0x0000001fff077819 */ /* 0x010fca000001140d */
[----:B------:R1:W-:Y:S04]  /*0870*/  STL [R1+0xec], R7 ;  /* 0x0000ec0701007387 */ /* 0x0003e80000100800 */
[----:B------:R-:W-:Y:S01]  /*0880*/  STL [R1+0xe8], R8 ;  /* 0x0000e80801007387 */ /* 0x000fe20000100800 */
[----:B-1----:R-:W-:-:S05]  /*0890*/  SHF.R.S32.HI R7, RZ, 0x1f, R9 ;  /* 0x0000001fff077819 */ /* 0x002fca0000011409 */
[----:B------:R1:W-:Y:S04]  /*08a0*/  STL [R1+0xe4], R7 ;  /* 0x0000e40701007387 */ /* 0x0003e80000100800 */
[----:B------:R-:W-:Y:S04]  /*08b0*/  STL [R1+0x8], R4 ;  /* 0x0000080401007387 */ /* 0x000fe80000100800 */
[----:B------:R2:W-:Y:S04]  /*08c0*/  STL [R1+0xe0], R6 ;  /* 0x0000e00601007387 */ /* 0x0005e80000100800 */
[----:B------:R3:W-:Y:S01]  /*08d0*/  STL [R1+0xdc], R5 ;  /* 0x0000dc0501007387 */ /* 0x0007e20000100800 */
[----:B-1----:R-:W-:-:S02]  /*08e0*/  IADD3 R7, R4, 0x1800, RZ ;  /* 0x0000180004077810 */ /* 0x002fc40007ffe0ff */
[C---:B--2---:R-:W-:Y:S02]  /*08f0*/  IADD3 R6, R4.reuse, 0x1000, RZ ;  /* 0x0000100004067810 */ /* 0x044fe40007ffe0ff */
[----:B---3--:R-:W-:-:S05]  /*0900*/  IADD3 R5, R4, 0x800, RZ ;  /* 0x0000080004057810 */ /* 0x008fca0007ffe0ff */
[----:B------:R1:W-:Y:S04]  /*0910*/  STL [R1+0x44], R5 ;  /* 0x0000440501007387 */ /* 0x0003e80000100800 */
[----:B------:R2:W-:Y:S04]  /*0920*/  STL [R1+0x40], R6 ;  /* 0x0000400601007387 */ /* 0x0005e80000100800 */
[----:B------:R3:W-:Y:S01]  /*0930*/  STL [R1+0x3c], R7 ;  /* 0x00003c0701007387 */ /* 0x0007e20000100800 */
[C---:B-1----:R-:W-:Y:S02]  /*0940*/  IADD3 R5, R4.reuse, 0x2000, RZ ;  /* 0x0000200004057810 */ /* 0x042fe40007ffe0ff */
[----:B--2---:R-:W-:-:S03]  /*0950*/  IADD3 R6, R4, 0x2800, RZ ;  /* 0x0000280004067810 */ /* 0x004fc60007ffe0ff */
[----:B------:R1:W-:Y:S01]  /*0960*/  STL [R1+0x38], R5 ;  /* 0x0000380501007387 */ /* 0x0003e20000100800 */
[----:B---3--:R-:W-:-:S03]  /*0970*/  IADD3 R7, R4, 0x3000, RZ ;  /* 0x0000300004077810 */ /* 0x008fc60007ffe0ff */
        /* <DEDUP_REMOVED lines=12> */
[----:B------:R2:W-:Y:S01]  /*0a40*/  STL [R1+0x1c], R6 ;  /* 0x00001c0601007387 */ /* 0x0005e20000100800 */
[C---:B-1----:R-:W-:Y:S02]  /*0a50*/  IADD3 R5, R4.reuse, 0x6000, RZ ;  /* 0x0000600004057810 */ /* 0x042fe40007ffe0ff */
[----:B--2---:R-:W-:-:S03]  /*0a60*/  IADD3 R6, R4, 0x7000, RZ ;  /* 0x0000700004067810 */ /* 0x004fc60007ffe0ff */
[----:B------:R1:W-:Y:S01]  /*0a70*/  STL [R1+0x18], R5 ;  /* 0x0000180501007387 */ /* 0x0003e20000100800 */
[----:B------:R-:W-:-:S03]  /*0a80*/  IADD3 R4, R4, 0x7800, RZ ;  /* 0x0000780004047810 */ /* 0x000fc60007ffe0ff */
[----:B------:R-:W-:Y:S04]  /*0a90*/  STL [R1+0x14], R7 ;  /* 0x0000140701007387 */ /* 0x000fe80000100800 */
[----:B------:R-:W-:Y:S04]  /*0aa0*/  STL [R1+0x10], R6 ;  /* 0x0000100601007387 */ /* 0x000fe80000100800 */
[----:B------:R2:W-:Y:S04]  /*0ab0*/  STL [R1+0xc], R4 ;  /* 0x00000c0401007387 */ /* 0x0005e80000100800 */
[----:B------:R3:W-:Y:S01]  /*0ac0*/  STL [R1+0x48], R3 ;  /* 0x0000480301007387 */ /* 0x0007e20000100800 */
[----:B-1----:R-:W-:-:S04]  /*0ad0*/  IMAD R5, R10, 0x800, R248 ;  /* 0x000008000a057824 */ /* 0x002fc800078e02f8 */
[--C-:B--2---:R-:W-:Y:S01]  /*0ae0*/  IMAD.IADD R4, R0, 0x1, R5.reuse ;  /* 0x0000000100047824 */ /* 0x104fe200078e0205 */
[C---:B------:R-:W-:Y:S01]  /*0af0*/  IADD3 R0, R2.reuse, R248, R0 ;  /* 0x000000f802007210 */ /* 0x040fe20007ffe000 */
[----:B---3--:R-:W-:-:S04]  /*0b00*/  IMAD.IADD R3, R2, 0x1, R5 ;  /* 0x0000000102037824 */ /* 0x008fc800078e0205 */
[----:B------:R1:W-:Y:S04]  /*0b10*/  STL [R1+0x4], R0 ;  /* 0x0000040001007387 */ /* 0x0003e80000100800 */
[----:B------:R2:W-:Y:S04]  /*0b20*/  STL [R1+0x4c], R4 ;  /* 0x00004c0401007387 */ /* 0x0005e80000100800 */
[----:B------:R2:W-:Y:S01]  /*0b30*/  STL [R1+0x54], R3 ;  /* 0x0000540301007387 */ /* 0x0005e20000100800 */
[----:B-1----:R-:W-:-:S05]  /*0b40*/  IMAD.IADD R0, R2, 0x1, R4 ;  /* 0x0000000102007824 */ /* 0x002fca00078e0204 */
[----:B------:R2:W-:Y:S02]  /*0b50*/  STL [R1+0x50], R0 ;  /* 0x0000500001007387 */ /* 0x0005e40000100800 */
.L_x_851:
[----:B--2---:R-:W2:Y:S01]  /*0b60*/  LDL R4, [R1+0xb0] ;  /* 0x0000b00001047983 */ /* 0x004ea20000100800 */
[----:B------:R-:W-:Y:S01]  /*0b70*/  IMAD.MOV.U32 R0, RZ, RZ, c[0x0][0x560] ;  /* 0x00015800ff007624 */ /* 0x000fe200078e00ff */
[----:B------:R-:W-:Y:S01]  /*0b80*/  YIELD ;  /* 0x0000000000007946 */ /* 0x000fe20003800000 */
[----:B------:R-:W-:Y:S03]  /*0b90*/  BSSY B0, `(.L_x_826) ;  /* 0x0000016000007945 */ /* 0x000fe60003800000 */
[----:B------:R-:W-:-:S13]  /*0ba0*/  ISETP.NE.AND P0, PT, R0, 0x1, PT ;  /* 0x000000010000780c */ /* 0x000fda0003f05270 */
[----:B--2---:R-:W-:Y:S01]  /*0bb0*/  @P0 IMAD.HI.U32 R0, R4, c[0x0][0x564], RZ ;  /* 0x0001590004000a27 */ /* 0x004fe200078e00ff */
[----:B------:R-:W-:-:S04]  /*0bc0*/  MOV R3, R4 ;  /* 0x0000000400037202 */ /* 0x000fc80000000f00 */
[----:B------:R-:W-:-:S04]  /*0bd0*/  @P0 SHF.R.U32.HI R3, RZ, c[0x0][0x568], R0 ;  /* 0x00015a00ff030a19 */ /* 0x000fc80000011600 */
[----:B------:R-:W-:Y:S01]  /*0be0*/  ISETP.GE.AND P0, PT, R3, c[0x0][0x578], PT ;  /* 0x00015e0003007a0c */ /* 0x000fe20003f06270 */
[----:B------:R-:W-:-:S04]  /*0bf0*/  IMAD.MOV R2, RZ, RZ, -R3 ;  /* 0x000000ffff027224 */ /* 0x000fc800078e0a03 */
[----:B------:R-:W-:-:S08]  /*0c00*/  IMAD R2, R2, c[0x0][0x560], R4 ;  /* 0x0001580002027a24 */ /* 0x000fd000078e0204 */
[----:B------:R-:W-:Y:S05]  /*0c10*/  @!P0 BRA `(.L_x_827) ;  /* 0x0000007000008947 */ /* 0x000fea0003800000 */
[----:B------:R-:W-:-:S04]  /*0c20*/  MOV R0, c[0x0][0x56c] ;  /* 0x00015b0000007a02 */ /* 0x000fc80000000f00 */
[----:B------:R-:W-:Y:S02]  /*0c30*/  ISETP.NE.AND P0, PT, R0, 0x1, PT ;  /* 0x000000010000780c */ /* 0x000fe40003f05270 */
[----:B------:R-:W-:-:S11]  /*0c40*/  MOV R0, R2 ;  /* 0x0000000200007202 */ /* 0x000fd60000000f00 */
[----:B------:R-:W-:-:S05]  /*0c50*/  @P0 IMAD.HI.U32 R4, R2, c[0x0][0x570], RZ ;  /* 0x00015c0002040a27 */ /* 0x000fca00078e00ff */
[----:B------:R-:W-:-:S05]  /*0c60*/  @P0 SHF.R.U32.HI R0, RZ, c[0x0][0x574], R4 ;  /* 0x00015d00ff000a19 */ /* 0x000fca0000011604 */
[----:B------:R-:W-:Y:S01]  /*0c70*/  IMAD R4, R0, c[0x0][0x56c], RZ ;  /* 0x00015b0000047a24 */ /* 0x000fe200078e02ff */
[----:B------:R-:W-:Y:S05]  /*0c80*/  BRA `(.L_x_828) ;  /* 0x0000006000007947 */ /* 0x000fea0003800000 */
.L_x_827:
[----:B------:R-:W-:-:S04]  /*0c90*/  MOV R0, c[0x0][0x554] ;  /* 0x0001550000007a02 */ /* 0x000fc80000000f00 */
[----:B------:R-:W-:Y:S02]  /*0ca0*/  ISETP.NE.AND P0, PT, R0, 0x1, PT ;  /* 0x000000010000780c */ /* 0x000fe40003f05270 */
[----:B------:R-:W-:-:S11]  /*0cb0*/  MOV R0, R2 ;  /* 0x0000000200007202 */ /* 0x000fd60000000f00 */
[----:B------:R-:W-:-:S05]  /*0cc0*/  @P0 IMAD.HI.U32 R4, R2, c[0x0][0x558], RZ ;  /* 0x0001560002040a27 */ /* 0x000fca00078e00ff */
[----:B------:R-:W-:-:S05]  /*0cd0*/  @P0 SHF.R.U32.HI R0, RZ, c[0x0][0x55c], R4 ;  /* 0x00015700ff000a19 */ /* 0x000fca0000011604 */
[----:B------:R-:W-:Y:S02]  /*0ce0*/  IMAD R4, R0, c[0x0][0x554], RZ ;  /* 0x0001550000047a24 */ /* 0x000fe400078e02ff */
.L_x_828:
[----:B------:R-:W-:Y:S05]  /*0cf0*/  BSYNC B0 ;  /* 0x0000000000007941 */ /* 0x000fea0003800000 */
.L_x_826:
[----:B------:R-:W-:Y:S01]  /*0d00*/  IMAD.MOV.U32 R5, RZ, RZ, c[0x0][0x53c] ;  /* 0x00014f00ff057624 */ /* 0x000fe200078e00ff */
[----:B------:R-:W-:Y:S01]  /*0d10*/  ULDC UR5, c[0x0][0x1d0] ;  /* 0x0000740000057ab9 */ /* 0x000fe20000000800 */
[----:B------:R-:W-:Y:S01]  /*0d20*/  IMAD.MOV.U32 R11, RZ, RZ, R0 ;  /* 0x000000ffff0b7224 */ /* 0x000fe200078e0000 */
[----:B------:R-:W-:Y:S01]  /*0d30*/  UIADD3 UR5, UR5, 0x3f, URZ ;  /* 0x0000003f05057890 */ /* 0x000fe2000fffe03f */
[----:B------:R-:W-:Y:S01]  /*0d40*/  IMAD.MOV.U32 R28, RZ, RZ, c[0x0][0x2c4] ;  /* 0x0000b100ff1c7624 */ /* 0x000fe200078e00ff */
[----:B------:R-:W-:Y:S01]  /*0d50*/  ISETP.NE.AND P0, PT, R5, 0x1, PT ;  /* 0x000000010500780c */ /* 0x000fe20003f05270 */
[----:B------:R-:W-:Y:S01]  /*0d60*/  IMAD.MOV.U32 R7, RZ, RZ, c[0x0][0x548] ;  /* 0x00015200ff077624 */ /* 0x000fe200078e00ff */
[----:B------:R-:W-:Y:S01]  /*0d70*/  LOP3.LUT R5, RZ, R0, RZ, 0x33, !PT ;  /* 0x00000000ff057212 */ /* 0x000fe200078e33ff */
[----:B------:R-:W-:Y:S01]  /*0d80*/  IMAD.IADD R4, R2, 0x1, -R4 ;  /* 0x0000000102047824 */ /* 0x000fe200078e0a04 */
[----:B------:R-:W-:Y:S01]  /*0d90*/  ISETP.NE.AND P1, PT, R28, 0x1, PT ;  /* 0x000000011c00780c */ /* 0x000fe20003f25270 */
[----:B------:R-:W-:Y:S01]  /*0da0*/  USHF.R.S32.HI UR4, URZ, 0x1f, UR5 ;  /* 0x0000001f3f047899 */ /* 0x000fe20008011405 */
[----:B------:R-:W-:Y:S01]  /*0db0*/  BSSY B0, `(.L_x_829) ;  /* 0x000003f000007945 */ /* 0x000fe20003800000 */
[----:B------:R-:W-:-:S02]  /*0dc0*/  IMAD R3, R3, c[0x0][0x554], R4 ;  /* 0x0001550003037a24 */ /* 0x000fc400078e0204 */
[----:B------:R-:W-:Y:S01]  /*0dd0*/  ULEA.HI UR4, UR4, UR5, URZ, 0x6 ;  /* 0x0000000504047291 */ /* 0x000fe2000f8f303f */
[----:B------:R-:W-:Y:S02]  /*0de0*/  IMAD.MOV.U32 R2, RZ, RZ, RZ ;  /* 0x000000ffff027224 */ /* 0x000fe400078e00ff */
[----:B------:R-:W-:Y:S01]  /*0df0*/  IMAD.MOV.U32 R14, RZ, RZ, R3 ;  /* 0x000000ffff0e7224 */ /* 0x000fe200078e0003 */
[----:B------:R-:W-:Y:S01]  /*0e00*/  USHF.R.S32.HI UR4, URZ, 0x6, UR4 ;  /* 0x000000063f047899 */ /* 0x000fe20008011404 */
[----:B------:R-:W-:Y:S01]  /*0e10*/  @P0 IMAD.HI.U32 R6, R0, c[0x0][0x540], RZ ;  /* 0x0001500000060a27 */ /* 0x000fe200078e00ff */
[----:B------:R-:W-:-:S04]  /*0e20*/  IADD3 R0, R5, c[0x0][0x53c], RZ ;  /* 0x00014f0005007a10 */ /* 0x000fc80007ffe0ff */
[----:B------:R-:W-:Y:S01]  /*0e30*/  @P0 SHF.R.U32.HI R11, RZ, c[0x0][0x544], R6 ;  /* 0x00015100ff0b0a19 */ /* 0x000fe20000011606 */
[----:B------:R-:W-:Y:S01]  /*0e40*/  IMAD.MOV.U32 R6, RZ, RZ, 0x40 ;  /* 0x00000040ff067424 */ /* 0x000fe200078e00ff */
[----:B------:R-:W-:-:S03]  /*0e50*/  ISETP.NE.AND P0, PT, R7, 0x1, PT ;  /* 0x000000010700780c */ /* 0x000fc60003f05270 */
[----:B------:R-:W-:Y:S01]  /*0e60*/  IMAD R0, R11, c[0x0][0x53c], R0 ;  /* 0x00014f000b007a24 */ /* 0x000fe200078e0200 */
[----:B------:R1:W-:Y:S03]  /*0e70*/  STL [R1+0xa8], R11 ;  /* 0x0000a80b01007387 */ /* 0x0003e60000100800 */
[----:B------:R-:W-:-:S05]  /*0e80*/  IMAD.SHL.U32 R18, R0, 0x80, RZ ;  /* 0x0000008000127824 */ /* 0x000fca00078e00ff */
[----:B------:R-:W-:Y:S01]  /*0e90*/  IADD3 R0, R18, 0x7f, RZ ;  /* 0x0000007f12007810 */ /* 0x000fe20007ffe0ff */
[----:B------:R1:W-:Y:S04]  /*0ea0*/  STL [R1+0xac], R18 ;  /* 0x0000ac1201007387 */ /* 0x0003e80000100800 */
[----:B------:R-:W-:-:S05]  /*0eb0*/  @P1 IMAD.HI.U32 R5, R0, c[0x0][0x2c8], RZ ;  /* 0x0000b20000051a27 */ /* 0x000fca00078e00ff */
[----:B------:R-:W-:Y:S02]  /*0ec0*/  @P1 SHF.R.U32.HI R0, RZ, c[0x0][0x2cc], R5 ;  /* 0x0000b300ff001a19 */ /* 0x000fe40000011605 */
[----:B------:R-:W-:-:S04]  /*0ed0*/  IADD3 R5, R6, -c[0x0][0x168], RZ ;  /* 0x80005a0006057a10 */ /* 0x000fc80007ffe0ff */
[----:B------:R-:W-:-:S04]  /*0ee0*/  IADD3 R0, R0, c[0x0][0x1d0], R5 ;  /* 0x0000740000007a10 */ /* 0x000fc80007ffe005 */
[----:B------:R-:W-:-:S04]  /*0ef0*/  SHF.R.S32.HI R6, RZ, 0x1f, R0 ;  /* 0x0000001fff067819 */ /* 0x000fc80000011400 */
[----:B------:R-:W-:Y:S01]  /*0f00*/  LEA.HI R6, R6, R0, RZ, 0x6 ;  /* 0x0000000006067211 */ /* 0x000fe200078f30ff */
[----:B------:R-:W-:-:S03]  /*0f10*/  @P0 IMAD.HI.U32 R0, R3, c[0x0][0x54c], RZ ;  /* 0x0001530003000a27 */ /* 0x000fc600078e00ff */
[----:B------:R-:W-:Y:S02]  /*0f20*/  SHF.R.S32.HI R6, RZ, 0x6, R6 ;  /* 0x00000006ff067819 */ /* 0x000fe40000011406 */
[----:B------:R-:W-:Y:S02]  /*0f30*/  @P0 SHF.R.U32.HI R14, RZ, c[0x0][0x550], R0 ;  /* 0x00015400ff0e0a19 */ /* 0x000fe40000011600 */
[----:B------:R-:W-:-:S03]  /*0f40*/  IMNMX R6, R6, UR4, PT ;  /* 0x0000000406067c17 */ /* 0x000fc6000b800200 */
[----:B------:R-:W-:Y:S01]  /*0f50*/  IMAD.MOV R0, RZ, RZ, -R14 ;  /* 0x000000ffff007224 */ /* 0x000fe200078e0a0e */
[----:B------:R1:W-:Y:S01]  /*0f60*/  STL [R1+0x98], R14 ;  /* 0x0000980e01007387 */ /* 0x0003e20000100800 */
[----:B------:R-:W-:Y:S02]  /*0f70*/  ISETP.GE.AND P0, PT, R6, 0x1, PT ;  /* 0x000000010600780c */ /* 0x000fe40003f06270 */
[----:B------:R-:W-:-:S05]  /*0f80*/  IMAD R17, R0, c[0x0][0x548], R3 ;  /* 0x0001520000117a24 */ /* 0x000fca00078e0203 */
[----:B------:R1:W-:Y:S06]  /*0f90*/  STL [R1+0x94], R17 ;  /* 0x0000941101007387 */ /* 0x0003ec0000100800 */
[----:B------:R-:W-:Y:S05]  /*0fa0*/  @!P0 BRA `(.L_x_830) ;  /* 0x000001f000008947 */ /* 0x000fea0003800000 */
[----:B------:R-:W-:-:S04]  /*0fb0*/  SHF.R.U32.HI R0, RZ, 0x10, R11 ;  /* 0x00000010ff007819 */ /* 0x000fc8000001160b */
[----:B------:R-:W-:-:S04]  /*0fc0*/  ISETP.NE.AND P0, PT, R0, RZ, PT ;  /* 0x000000ff0000720c */ /* 0x000fc80003f05270 */
[----:B------:R-:W-:-:S04]  /*0fd0*/  SEL R0, R0, c[0x0][0x338], P0 ;  /* 0x0000ce0000007a07 */ /* 0x000fc80000000000 */
[-C--:B------:R-:W-:Y:S02]  /*0fe0*/  IABS R3, R0.reuse ;  /* 0x0000000000037213 */ /* 0x080fe40000000000 */
[----:B------:R-:W-:Y:S02]  /*0ff0*/  IADD3 R7, R0, -0x1, R6 ;  /* 0xffffffff00077810 */ /* 0x000fe40007ffe006 */
[----:B------:R-:W2:Y:S02]  /*1000*/  I2F.RP R4, R3 ;  /* 0x0000000300047306 */ /* 0x000ea40000209400 */
[----:B------:R-:W-:Y:S02]  /*1010*/  IABS R10, R7 ;  /* 0x00000007000a7213 */ /* 0x000fe40000000000 */
[----:B------:R-:W-:-:S04]  /*1020*/  LOP3.LUT R7, R7, R0, RZ, 0x3c, !PT ;  /* 0x0000000007077212 */ /* 0x000fc800078e3cff */
[----:B------:R-:W-:Y:S01]  /*1030*/  ISETP.GE.AND P0, PT, R7, RZ, PT ;  /* 0x000000ff0700720c */ /* 0x000fe20003f06270 */
[----:B--2---:R-:W2:Y:S02]  /*1040*/  MUFU.RCP R4, R4 ;  /* 0x0000000400047308 */ /* 0x004ea40000001000 */
[----:B--2---:R-:W-:-:S06]  /*1050*/  IADD3 R4, R4, 0xffffffe, RZ ;  /* 0x0ffffffe04047810 */ /* 0x004fcc0007ffe0ff */
[----:B------:R-:W2:Y:S02]  /*1060*/  F2I.FTZ.U32.TRUNC.NTZ R5, R4 ;  /* 0x0000000400057305 */ /* 0x000ea4000021f000 */
[----:B--2---:R-:W-:Y:S02]  /*1070*/  IMAD.MOV R2, RZ, RZ, -R5 ;  /* 0x000000ffff027224 */ /* 0x004fe400078e0a05 */
[----:B------:R-:W-:Y:S02]  /*1080*/  IMAD.MOV.U32 R4, RZ, RZ, RZ ;  /* 0x000000ffff047224 */ /* 0x000fe400078e00ff */
        /* <DEDUP_REMOVED lines=13> */
[----:B------:R-:W-:-:S13]  /*1160*/  ISETP.GE.U32.AND P3, PT, R4, R3, PT ;  /* 0x000000030400720c */ /* 0x000fda0003f66070 */
[----:B------:R-:W-:-:S05]  /*1170*/  @P3 IADD3 R2, R2, 0x1, RZ ;  /* 0x0000000102023810 */ /* 0x000fca0007ffe0ff */
[----:B------:R-:W-:Y:S01]  /*1180*/  @!P0 IMAD.MOV R2, RZ, RZ, -R2 ;  /* 0x000000ffff028224 */ /* 0x000fe200078e0a02 */
[----:B------:R-:W-:Y:S02]  /*1190*/  @!P2 LOP3.LUT R2, RZ, R0, RZ, 0x33, !PT ;  /* 0x00000000ff02a212 */ /* 0x000fe400078e33ff */
.L_x_830:
[----:B------:R-:W-:Y:S05]  /*11a0*/  BSYNC B0 ;  /* 0x0000000000007941 */ /* 0x000fea0003800000 */
.L_x_829:
[----:B------:R-:W-:Y:S01]  /*11b0*/  LOP3.LUT R0, R11, 0xffff, RZ, 0xc0, !PT ;  /* 0x0000ffff0b007812 */ /* 0x000fe200078ec0ff */
[----:B------:R-:W-:Y:S01]  /*11c0*/  IMAD.MOV.U32 R15, RZ, RZ, RZ ;  /* 0x000000ffff0f7224 */ /* 0x000fe200078e00ff */
[----:B------:R-:W-:Y:S01]  /*11d0*/  CS2R R130, SRZ ;  /* 0x0000000000827805 */ /* 0x000fe2000001ff00 */
[----:B------:R-:W-:Y:S01]  /*11e0*/  IMAD.MOV.U32 R16, RZ, RZ, RZ ;  /* 0x000000ffff107224 */ /* 0x000fe200078e00ff */
[----:B------:R-:W-:Y:S01]  /*11f0*/  CS2R R128, SRZ ;  /* 0x0000000000807805 */ /* 0x000fe2000001ff00 */
[----:B------:R-:W-:Y:S01]  /*1200*/  IMAD R132, R0, R2, RZ ;  /* 0x0000000200847224 */ /* 0x000fe200078e02ff */
[----:B------:R-:W-:Y:S01]  /*1210*/  PRMT R0, RZ, 0x7610, R0 ;  /* 0x00007610ff007816 */ /* 0x000fe20000000000 */
[----:B------:R-:W-:Y:S01]  /*1220*/  CS2R R126, SRZ ;  /* 0x00000000007e7805 */ /* 0x000fe2000001ff00 */
[----:B------:R-:W-:Y:S01]  /*1230*/  CS2R R124, SRZ ;  /* 0x00000000007c7805 */ /* 0x000fe2000001ff00 */
        /* <DEDUP_REMOVED lines=65> */
[----:B--2---:R-:W2:Y:S04]  /*1650*/  LDL.64 R4, [R1+0xa0] ;  /* 0x0000a00001047983 */ /* 0x004ea80000100a00 */
[----:B------:R-:W3:Y:S04]  /*1660*/  S2R R3, SR_TID.X ;  /* 0x0000000000037919 */ /* 0x000ee80000002100 */
[----:B------:R4:W2:Y:S01]  /*1670*/  LDL.64 R34, [R1+0xa0] ;  /* 0x0000a00001227983 */ /* 0x0008a20000100a00 */
[----:B------:R-:W-:-:S04]  /*1680*/  ISETP.NE.U32.AND P0, PT, RZ, c[0x0][0x340], PT ;  /* 0x0000d000ff007a0c */ /* 0x000fc80003f05070 */
[----:B------:R-:W-:-:S13]  /*1690*/  ISETP.NE.AND.EX P0, PT, RZ, c[0x0][0x344], PT, P0 ;  /* 0x0000d100ff007a0c */ /* 0x000fda0003f05300 */
[----:B------:R-:W-:Y:S01]  /*16a0*/  @P0 IMAD.MOV.U32 R2, RZ, RZ, 0x4 ;  /* 0x00000004ff020424 */ /* 0x000fe200078e00ff */
[----:B---3--:R-:W-:-:S04]  /*16b0*/  SHF.R.S32.HI R29, RZ, 0x1f, R3 ;  /* 0x0000001fff1d7819 */ /* 0x008fc80000011403 */
[----:B------:R-:W-:Y:S01]  /*16c0*/  LEA.HI R29, R29, R3, RZ, 0x3 ;  /* 0x000000031d1d7211 */ /* 0x000fe200078f18ff */
[----:B------:R-:W-:-:S03]  /*16d0*/  @P0 IMAD.WIDE R2, R14, R2, c[0x0][0x340] ;  /* 0x0000d0000e020625 */ /* 0x000fc600078e0202 */
[----:B------:R-:W-:Y:S02]  /*16e0*/  SHF.R.S32.HI R29, RZ, 0x3, R29 ;  /* 0x00000003ff1d7819 */ /* 0x000fe4000001141d */
[----:B------:R3:W5:Y:S01]  /*16f0*/  @P0 LDG.E R9, [R2.64] ;  /* 0x0000000602090981 */ /* 0x000762000c1e1900 */
[----:B------:R-:W-:Y:S01]  /*1700*/  SHF.R.S32.HI R13, RZ, 0x1f, R17 ;  /* 0x0000001fff0d7819 */ /* 0x000fe20000011411 */
[----:B------:R-:W-:Y:S04]  /*1710*/  WARPSYNC 0xffffffff ;  /* 0xffffffff00007948 */ /* 0x000fe80003800000 */
[C---:B------:R-:W-:Y:S02]  /*1720*/  IMAD R6, R13.reuse, c[0x0][0x1e8], RZ ;  /* 0x00007a000d067a24 */ /* 0x040fe400078e02ff */
[----:B------:R-:W-:-:S02]  /*1730*/  IMAD R8, R13, c[0x0][0x210], RZ ;  /* 0x000084000d087a24 */ /* 0x000fc400078e02ff */
[C---:B------:R-:W-:Y:S02]  /*1740*/  IMAD R6, R17.reuse, c[0x0][0x1ec], R6 ;  /* 0x00007b0011067a24 */ /* 0x040fe400078e0206 */
[----:B------:R-:W-:Y:S01]  /*1750*/  IMAD R8, R17, c[0x0][0x214], R8 ;  /* 0x0000850011087a24 */ /* 0x000fe200078e0208 */
[----:B---3--:R-:W-:-:S05]  /*1760*/  SHF.R.S32.HI R2, RZ, 0x1f, R29 ;  /* 0x0000001fff027819 */ /* 0x008fca000001141d */
[C---:B------:R-:W-:Y:S02]  /*1770*/  IMAD R0, R2.reuse, c[0x0][0x1e0], RZ ;  /* 0x0000780002007a24 */ /* 0x040fe400078e02ff */
[----:B------:R-:W-:Y:S02]  /*1780*/  IMAD R2, R2, c[0x0][0x208], RZ ;  /* 0x0000820002027a24 */ /* 0x000fe400078e02ff */
[----:B------:R-:W-:Y:S02]  /*1790*/  IMAD R0, R29, c[0x0][0x1e4], R0 ;  /* 0x000079001d007a24 */ /* 0x000fe400078e0200 */
[----:B--2---:R-:W-:-:S05]  /*17a0*/  IMAD.MOV.U32 R34, RZ, RZ, R4 ;  /* 0x000000ffff227224 */ /* 0x004fca00078e0004 */
[--C-:B------:R-:W-:Y:S02]  /*17b0*/  SHF.R.S32.HI R35, RZ, 0x1f, R34.reuse ;  /* 0x0000001fff237819 */ /* 0x100fe40000011422 */
[C---:B------:R-:W-:Y:S02]  /*17c0*/  IADD3 R24, R34.reuse, 0x40, RZ ;  /* 0x0000004022187810 */ /* 0x040fe40007ffe0ff */
[----:B------:R-:W-:Y:S01]  /*17d0*/  ISETP.GE.AND P5, PT, R34, c[0x0][0x1d4], PT ;  /* 0x0000750022007a0c */ /* 0x000fe20003fa6270 */
[----:B------:R-:W-:Y:S01]  /*17e0*/  IMAD.WIDE.U32 R4, R29, c[0x0][0x1e0], R34 ;  /* 0x000078001d047a25 */ /* 0x000fe200078e0022 */
[----:B------:R-:W-:Y:S01]  /*17f0*/  ISETP.GE.AND P4, PT, R24, c[0x0][0x1d4], PT ;  /* 0x0000750018007a0c */ /* 0x000fe20003f86270 */
[----:B------:R4:W-:Y:S01]  /*1800*/  STL [R1+0xa4], R35 ;  /* 0x0000a42301007387 */ /* 0x0009e20000100800 */
[----:B------:R-:W-:Y:S02]  /*1810*/  SEL R10, RZ, 0x1, P5 ;  /* 0x00000001ff0a7807 */ /* 0x000fe40002800000 */
[----:B------:R-:W-:Y:S01]  /*1820*/  IADD3 R5, R5, R0, RZ ;  /* 0x0000000005057210 */ /* 0x000fe20007ffe0ff */
[C---:B------:R-:W-:Y:S01]  /*1830*/  IMAD R0, R29.reuse, c[0x0][0x20c], R2 ;  /* 0x000083001d007a24 */ /* 0x040fe200078e0202 */
[C---:B------:R-:W-:Y:S01]  /*1840*/  IADD3 R21, R34.reuse, 0x80, RZ ;  /* 0x0000008022157810 */ /* 0x040fe20007ffe0ff */
[----:B------:R-:W-:Y:S01]  /*1850*/  IMAD.WIDE.U32 R2, R29, c[0x0][0x208], R34 ;  /* 0x000082001d027a25 */ /* 0x000fe200078e0022 */
[----:B------:R-:W-:-:S02]  /*1860*/  IADD3 R25, R34, 0xc0, RZ ;  /* 0x000000c022197810 */ /* 0x000fc40007ffe0ff */
[----:B------:R-:W-:Y:S01]  /*1870*/  ISETP.GE.AND P3, PT, R21, c[0x0][0x1d4], PT ;  /* 0x0000750015007a0c */ /* 0x000fe20003f66270 */
[----:B------:R-:W-:Y:S01]  /*1880*/  IMAD.IADD R3, R3, 0x1, R0 ;  /* 0x0000000103037824 */ /* 0x000fe200078e0200 */
[----:B------:R-:W-:Y:S01]  /*1890*/  SEL R0, RZ, 0xffffffff, P4 ;  /* 0xffffffffff007807 */ /* 0x000fe20002000000 */
[----:B------:R-:W-:Y:S01]  /*18a0*/  IMAD.WIDE.U32 R4, R17, c[0x0][0x1e8], R4 ;  /* 0x00007a0011047a25 */ /* 0x000fe200078e0004 */
[----:B------:R-:W-:Y:S02]  /*18b0*/  ISETP.GE.AND P2, PT, R25, c[0x0][0x1d4], PT ;  /* 0x0000750019007a0c */ /* 0x000fe40003f46270 */
[----:B-1----:R-:W-:Y:S01]  /*18c0*/  SEL R11, RZ, 0x4, P3 ;  /* 0x00000004ff0b7807 */ /* 0x002fe20001800000 */
[----:B------:R-:W-:Y:S01]  /*18d0*/  IMAD.WIDE.U32 R2, R17, c[0x0][0x210], R2 ;  /* 0x0000840011027a25 */ /* 0x000fe200078e0002 */
[----:B------:R-:W-:-:S03]  /*18e0*/  IADD3 R7, R5, R6, RZ ;  /* 0x0000000605077210 */ /* 0x000fc60007ffe0ff */
[----:B------:R-:W-:Y:S01]  /*18f0*/  IMAD.SHL.U32 R0, R0, 0x2, RZ ;  /* 0x0000000200007824 */ /* 0x000fe200078e00ff */
[----:B------:R-:W-:Y:S01]  /*1900*/  IADD3 R5, R3, R8, RZ ;  /* 0x0000000803057210 */ /* 0x000fe20007ffe0ff */
[----:B------:R-:W-:Y:S01]  /*1910*/  IMAD.MOV.U32 R6, RZ, RZ, R4 ;  /* 0x000000ffff067224 */ /* 0x000fe200078e0004 */
[----:B------:R-:W-:Y:S01]  /*1920*/  SHF.R.S32.HI R8, RZ, 0x1f, R14 ;  /* 0x0000001fff087819 */ /* 0x000fe2000001140e */
[----:B------:R-:W-:Y:S01]  /*1930*/  IMAD.MOV.U32 R4, RZ, RZ, R2 ;  /* 0x000000ffff047224 */ /* 0x000fe200078e0002 */
[----:B-----5:R-:W-:Y:S02]  /*1940*/  @P0 SHF.R.S32.HI R3, RZ, 0x1f, R9 ;  /* 0x0000001fff030819 */ /* 0x020fe40000011409 */
[----:B------:R-:W-:Y:S02]  /*1950*/  @!P0 MOV R3, R8 ;  /* 0x0000000800038202 */ /* 0x000fe40000000f00 */
[----:B------:R-:W-:Y:S02]  /*1960*/  LOP3.LUT R12, R0, 0x2, R10, 0xe2, !PT ;  /* 0x00000002000c7812 */ /* 0x000fe400078ee20a */
[----:B------:R-:W-:Y:S01]  /*1970*/  @P0 MOV R2, R9 ;  /* 0x0000000900020202 */ /* 0x000fe20000000f00 */
[----:B------:R-:W-:Y:S01]  /*1980*/  @!P0 IMAD.MOV.U32 R2, RZ, RZ, R14 ;  /* 0x000000ffff028224 */ /* 0x000fe200078e000e */
[----:B------:R-:W-:Y:S01]  /*1990*/  SEL R10, RZ, 0x8, P2 ;  /* 0x00000008ff0a7807 */ /* 0x000fe20001000000 */
[----:B------:R-:W-:-:S02]  /*19a0*/  IMAD R0, R3, c[0x0][0x1f0], RZ ;  /* 0x00007c0003007a24 */ /* 0x000fc400078e02ff */
[----:B------:R-:W-:Y:S01]  /*19b0*/  IMAD R3, R3, c[0x0][0x218], RZ ;  /* 0x0000860003037a24 */ /* 0x000fe200078e02ff */
[----:B------:R-:W-:Y:S01]  /*19c0*/  LOP3.LUT R20, R10, R12, R11, 0xfe, !PT ;  /* 0x0000000c0a147212 */ /* 0x000fe200078efe0b */
[----:B------:R-:W-:-:S04]  /*19d0*/  IMAD.WIDE.U32 R88, R2, c[0x0][0x1f0], R6 ;  /* 0x00007c0002587a25 */ /* 0x000fc800078e0006 */
[C---:B------:R-:W-:Y:S01]  /*19e0*/  IMAD.WIDE.U32 R32, R2.reuse, c[0x0][0x218], R4 ;  /* 0x0000860002207a25 */ /* 0x040fe200078e0004 */
[----:B------:R4:W-:Y:S03]  /*19f0*/  STL.64 [R1+0x68], R88 ;  /* 0x0000685801007387 */ /* 0x0009e60000100a00 */
[C---:B------:R-:W-:Y:S01]  /*1a00*/  IMAD R0, R2.reuse, c[0x0][0x1f4], R0 ;  /* 0x00007d0002007a24 */ /* 0x040fe200078e0200 */
[----:B------:R4:W-:Y:S01]  /*1a10*/  STL.64 [R1+0x70], R32 ;  /* 0x0000702001007387 */ /* 0x0009e20000100a00 */
[----:B------:R-:W-:Y:S02]  /*1a20*/  IMAD R2, R2, c[0x0][0x21c], R3 ;  /* 0x0000870002027a24 */ /* 0x000fe400078e0203 */
[----:B------:R-:W-:-:S03]  /*1a30*/  IMAD.IADD R87, R89, 0x1, R0 ;  /* 0x0000000159577824 */ /* 0x000fc600078e0200 */
[----:B------:R-:W-:Y:S02]  /*1a40*/  IADD3 R30, R33, R2, RZ ;  /* 0x00000002211e7210 */ /* 0x000fe40007ffe0ff */
[----:B------:R4:W-:Y:S04]  /*1a50*/  STL [R1+0x64], R87 ;  /* 0x0000645701007387 */ /* 0x0009e80000100800 */
[----:B------:R4:W-:Y:S02]  /*1a60*/  STL [R1+0x78], R30 ;  /* 0x0000781e01007387 */ /* 0x0009e40000100800 */
[----:B------:R-:W2:Y:S01]  /*1a70*/  LDL R15, [R1+0x104] ;  /* 0x00010400010f7983 */ /* 0x000ea20000100800 */
[----:B------:R-:W-:Y:S01]  /*1a80*/  IMAD.MOV.U32 R128, RZ, RZ, R18 ;  /* 0x000000ffff807224 */ /* 0x000fe200078e0012 */
[----:B------:R-:W-:Y:S01]  /*1a90*/  P2R R22, PR, RZ, 0x20 ;  /* 0x00000020ff167803 */ /* 0x000fe20000000000 */
[----:B------:R-:W-:Y:S01]  /*1aa0*/  IMAD R5, R13, c[0x0][0x1b8], RZ ;  /* 0x00006e000d057a24 */ /* 0x000fe200078e02ff */
[----:B------:R-:W3:Y:S01]  /*1ab0*/  LDL R39, [R1+0xd8] ;  /* 0x0000d80001277983 */ /* 0x000ee20000100800 */
[----:B------:R-:W-:Y:S01]  /*1ac0*/  IMAD.WIDE.U32 R2, R17, c[0x0][0x1b8], RZ ;  /* 0x00006e0011027a25 */ /* 0x000fe200078e00ff */
[----:B------:R-:W-:-:S02]  /*1ad0*/  P2R R27, PR, RZ, 0x8 ;  /* 0x00000008ff1b7803 */ /* 0x000fc40000000000 */
[----:B------:R-:W5:Y:S01]  /*1ae0*/  LDL R37, [R1+0xd4] ;  /* 0x0000d40001257983 */ /* 0x000f620000100800 */
[----:B------:R-:W-:Y:S01]  /*1af0*/  IMAD R5, R17, c[0x0][0x1bc], R5 ;  /* 0x00006f0011057a24 */ /* 0x000fe200078e0205 */
[----:B------:R-:W-:Y:S02]  /*1b00*/  P2R R23, PR, RZ, 0x10 ;  /* 0x00000010ff177803 */ /* 0x000fe40000000000 */
[----:B----4-:R-:W4:Y:S01]  /*1b10*/  LDL R31, [R1+0xd0] ;  /* 0x0000d000011f7983 */ /* 0x010f220000100800 */
[----:B------:R-:W-:-:S03]  /*1b20*/  P2R R26, PR, RZ, 0x4 ;  /* 0x00000004ff1a7803 */ /* 0x000fc60000000000 */
[----:B------:R-:W3:Y:S01]  /*1b30*/  LDL R86, [R1+0x58] ;  /* 0x0000580001567983 */ /* 0x000ee20000100800 */
[----:B------:R-:W-:Y:S02]  /*1b40*/  IMAD R8, R8, c[0x0][0x1c0], RZ ;  /* 0x0000700008087a24 */ /* 0x000fe400078e02ff */
[----:B------:R-:W-:Y:S01]  /*1b50*/  IMAD.IADD R3, R3, 0x1, R5 ;  /* 0x0000000103037824 */ /* 0x000fe200078e0205 */
[----:B------:R-:W-:Y:S01]  /*1b60*/  P2R R36, PR, RZ, 0x2 ;  /* 0x00000002ff247803 */ /* 0x000fe20000000000 */
[C---:B------:R-:W-:Y:S01]  /*1b70*/  IMAD R8, R14.reuse, c[0x0][0x1c4], R8 ;  /* 0x000071000e087a24 */ /* 0x040fe200078e0208 */
[----:B------:R-:W3:Y:S01]  /*1b80*/  LDL R80, [R1+0x2c] ;  /* 0x00002c0001507983 */ /* 0x000ee20000100800 */
[----:B------:R-:W-:-:S03]  /*1b90*/  IMAD.WIDE.U32 R2, R14, c[0x0][0x1c0], R2 ;  /* 0x000070000e027a25 */ /* 0x000fc600078e0002 */
[----:B------:R-:W3:Y:S01]  /*1ba0*/  LDL R83, [R1+0x38] ;  /* 0x0000380001537983 */ /* 0x000ee20000100800 */
[----:B------:R-:W-:Y:S02]  /*1bb0*/  IMAD.IADD R3, R3, 0x1, R8 ;  /* 0x0000000103037824 */ /* 0x000fe400078e0208 */
[----:B------:R-:W-:Y:S01]  /*1bc0*/  IMAD R28, R28, c[0x0][0x168], RZ ;  /* 0x00005a001c1c7a24 */ /* 0x000fe200078e02ff */
[----:B------:R-:W3:Y:S01]  /*1bd0*/  LDL R82, [R1+0x34] ;  /* 0x0000340001527983 */ /* 0x000ee20000100800 */
[----:B------:R-:W-:Y:S01]  /*1be0*/  IMAD.IADD R9, R29, 0x1, R128 ;  /* 0x000000011d097824 */ /* 0x000fe200078e0280 */
[----:B------:R-:W-:Y:S02]  /*1bf0*/  ISETP.GE.AND P3, PT, R34, c[0x0][0x198], PT ;  /* 0x0000660022007a0c */ /* 0x000fe40003f66270 */
[----:B------:R-:W-:Y:S02]  /*1c00*/  BAR.SYNC.DEFER_BLOCKING 0x0 ;  /* 0x0000000000007b1d */ /* 0x000fe40000010000 */
[----:B------:R-:W-:-:S02]  /*1c10*/  IADD3 R18, R9, 0x40, RZ ;  /* 0x0000004009127810 */ /* 0x000fc40007ffe0ff */
[----:B------:R-:W-:Y:S02]  /*1c20*/  ISETP.GE.AND P2, PT, R24, c[0x0][0x198], PT ;  /* 0x0000660018007a0c */ /* 0x000fe40003f46270 */
[----:B------:R-:W-:Y:S01]  /*1c30*/  ISETP.GE.AND P4, PT, R18, R28, PT ;  /* 0x0000001c1200720c */ /* 0x000fe20003f86270 */
[----:B------:R-:W-:Y:S01]  /*1c40*/  IMAD.MOV.U32 R135, RZ, RZ, R38 ;  /* 0x000000ffff877224 */ /* 0x000fe200078e0026 */
[----:B------:R-:W3:Y:S01]  /*1c50*/  LDL R81, [R1+0x30] ;  /* 0x0000300001517983 */ /* 0x000ee20000100800 */
[----:B--2---:R-:W-:-:S04]  /*1c60*/  IMAD.IADD R4, R15, 0x1, R128 ;  /* 0x000000010f047824 */ /* 0x004fc800078e0280 */
        /* <DEDUP_REMOVED lines=15> */
[----:B------:R-:W-:-:S05]  /*1d60*/  IMAD.IADD R0, R3, 0x1, R0 ;  /* 0x0000000103007824 */ /* 0x000fca00078e0200 */
[----:B------:R-:W-:Y:S02]  /*1d70*/  LEA.HI.X R0, R2, c[0x0][0x164], R0, 0x1, P0 ;  /* 0x0000590002007a11 */ /* 0x000fe400000f0c00 */
[----:B------:R-:W1:Y:S04]  /*1d80*/  SHFL.IDX PT, R2, R8, RZ, 0x181f ;  /* 0x00181fff08027589 */ /* 0x000e6800000e0000 */
[----:B------:R-:W3:Y:S01]  /*1d90*/  SHFL.IDX PT, R3, R0, RZ, 0x181f ;  /* 0x00181fff00037589 */ /* 0x000ee200000e0000 */
[CC--:B------:R-:W-:Y:S02]  /*1da0*/  ISETP.GE.AND P0, PT, R9.reuse, R28.reuse, PT ;  /* 0x0000001c0900720c */ /* 0x0c0fe40003f06270 */
[----:B------:R-:W-:Y:S01]  /*1db0*/  IADD3 R4, R9, 0x20, RZ ;  /* 0x0000002009047810 */ /* 0x000fe20007ffe0ff */
[----:B------:R-:W2:Y:S03]  /*1dc0*/  SHFL.IDX PT, R6, R8, 0x1, 0x181f ;  /* 0x00381f0008067f89 */ /* 0x000ea600000e0000 */
[----:B------:R-:W-:Y:S01]  /*1dd0*/  ISETP.GE.AND P5, PT, R4, R28, PT ;  /* 0x0000001c0400720c */ /* 0x000fe20003fa6270 */
[----:B------:R-:W2:Y:S04]  /*1de0*/  SHFL.IDX PT, R7, R0, 0x1, 0x181f ;  /* 0x00381f0000077f89 */ /* 0x000ea800000e0000 */
[----:B------:R-:W2:Y:S02]  /*1df0*/  SHFL.IDX PT, R4, R8, 0x2, 0x181f ;  /* 0x00581f0008047f89 */ /* 0x000ea400000e0000 */
[----:B-1----:R-:W-:-:S02]  /*1e00*/  @!P0 LEA R14, P6, R24, R2, 0x1 ;  /* 0x00000002180e8211 */ /* 0x002fc400078c08ff */
[----:B------:R-:W1:Y:S02]  /*1e10*/  SHFL.IDX PT, R5, R0, 0x2, 0x181f ;  /* 0x00581f0000057f89 */ /* 0x000e6400000e0000 */
[----:B---3--:R-:W-:Y:S02]  /*1e20*/  @!P0 LEA.HI.X R15, R24, R3, R39, 0x1, P6 ;  /* 0x00000003180f8211 */ /* 0x008fe400030f0c27 */
[----:B------:R-:W-:-:S04]  /*1e30*/  @!P0 LEA R12, P6, R21, R2, 0x1 ;  /* 0x00000002150c8211 */ /* 0x000fc800078c08ff */
[----:B-----5:R-:W-:Y:S02]  /*1e40*/  @!P0 LEA.HI.X R13, R21, R3, R37, 0x1, P6 ;  /* 0x00000003150d8211 */ /* 0x020fe400030f0c25 */
[----:B------:R-:W-:-:S04]  /*1e50*/  @!P0 LEA R10, P6, R25, R2, 0x1 ;  /* 0x00000002190a8211 */ /* 0x000fc800078c08ff */
[----:B----4-:R-:W-:Y:S01]  /*1e60*/  @!P0 LEA.HI.X R11, R25, R3, R31, 0x1, P6 ;  /* 0x00000003190b8211 */ /* 0x010fe200030f0c1f */
[----:B------:R-:W-:Y:S01]  /*1e70*/  @!P0 IMAD.WIDE R2, R34, 0x2, R2 ;  /* 0x0000000222028825 */ /* 0x000fe200078e0202 */
[----:B------:R-:W-:Y:S02]  /*1e80*/  ISETP.GE.AND P1, PT, R21, c[0x0][0x198], PT ;  /* 0x0000660015007a0c */ /* 0x000fe40003f26270 */
[C---:B--2---:R-:W-:Y:S02]  /*1e90*/  @!P5 LEA R16, P6, R24.reuse, R6, 0x1 ;  /* 0x000000061810d211 */ /* 0x044fe400078c08ff */
[----:B------:R2:W-:Y:S02]  /*1ea0*/  @!P0 LDGSTS.E.BYPASS.LTC128B.128 [R86+0x100], [R2.64], !P3 ;  /* 0x0010000002568fae */ /* 0x0005e4000d901d46 */
[C---:B------:R-:W-:Y:S02]  /*1eb0*/  @!P5 LEA.HI.X R17, R24.reuse, R7, R39, 0x1, P6 ;  /* 0x000000071811d211 */ /* 0x040fe400030f0c27 */
[----:B------:R-:W-:Y:S01]  /*1ec0*/  @!P4 LEA R18, P6, R24, R4, 0x1 ;  /* 0x000000041812c211 */ /* 0x000fe200078c08ff */
[----:B------:R3:W-:Y:S01]  /*1ed0*/  @!P0 LDGSTS.E.BYPASS.LTC128B.128 [R86+0x4100], [R14.64], !P2 ;  /* 0x041000000e568fae */ /* 0x0007e2000d101d46 */
[----:B------:R-:W-:-:S02]  /*1ee0*/  IADD3 R9, R9, 0x60, RZ ;  /* 0x0000006009097810 */ /* 0x000fc40007ffe0ff */
[----:B-1----:R-:W-:Y:S01]  /*1ef0*/  @!P4 LEA.HI.X R19, R24, R5, R39, 0x1, P6 ;  /* 0x000000051813c211 */ /* 0x002fe200030f0c27 */
[----:B------:R1:W-:Y:S01]  /*1f00*/  @!P0 LDGSTS.E.BYPASS.LTC128B.128 [R86+0x8100], [R12.64], !P1 ;  /* 0x081000000c568fae */ /* 0x0003e2000c901d46 */
[----:B------:R-:W-:Y:S02]  /*1f10*/  ISETP.GE.AND P1, PT, R25, c[0x0][0x198], PT ;  /* 0x0000660019007a0c */ /* 0x000fe40003f26270 */
[----:B------:R-:W-:-:S11]  /*1f20*/  ISETP.GE.AND P6, PT, R9, R28, PT ;  /* 0x0000001c0900720c */ /* 0x000fd60003fc6270 */
[----:B------:R4:W-:Y:S04]  /*1f30*/  @!P0 LDGSTS.E.BYPASS.LTC128B.128 [R86+0xc100], [R10.64], !P1 ;  /* 0x0c1000000a568fae */ /* 0x0009e8000c901d46 */
[----:B--2---:R-:W1:Y:S04]  /*1f40*/  SHFL.IDX PT, R2, R8, 0x3, 0x181f ;  /* 0x00781f0008027f89 */ /* 0x004e6800000e0000 */
[----:B------:R-:W2:Y:S04]  /*1f50*/  SHFL.IDX PT, R3, R0, 0x3, 0x181f ;  /* 0x00781f0000037f89 */ /* 0x000ea800000e0000 */
[----:B---3--:R-:W3:Y:S04]  /*1f60*/  LDL R15, [R1+0x54] ;  /* 0x00005400010f7983 */ /* 0x008ee80000100800 */
[----:B------:R-:W5:Y:S01]  /*1f70*/  LDL R14, [R1+0x50] ;  /* 0x00005000010e7983 */ /* 0x000f620000100800 */
[----:B-1----:R-:W-:-:S04]  /*1f80*/  @!P6 LEA R12, P0, R24, R2, 0x1 ;  /* 0x00000002180ce211 */ /* 0x002fc800078008ff */
[----:B--2---:R-:W-:Y:S02]  /*1f90*/  @!P6 LEA.HI.X R13, R24, R3, R39, 0x1, P0 ;  /* 0x00000003180de211 */ /* 0x004fe400000f0c27 */
[----:B----4-:R-:W-:-:S04]  /*1fa0*/  @!P5 LEA R10, P0, R21, R6, 0x1 ;  /* 0x00000006150ad211 */ /* 0x010fc800078008ff */
[----:B------:R-:W-:Y:S02]  /*1fb0*/  @!P5 LEA.HI.X R11, R21, R7, R37, 0x1, P0 ;  /* 0x00000007150bd211 */ /* 0x000fe400000f0c25 */
[----:B------:R-:W-:-:S04]  /*1fc0*/  @!P5 LEA R8, P0, R25, R6, 0x1 ;  /* 0x000000061908d211 */ /* 0x000fc800078008ff */
[----:B------:R-:W-:Y:S02]  /*1fd0*/  @!P5 LEA.HI.X R9, R25, R7, R31, 0x1, P0 ;  /* 0x000000071909d211 */ /* 0x000fe400000f0c1f */
[----:B------:R-:W-:Y:S01]  /*1fe0*/  ISETP.GE.AND P0, PT, R21, c[0x0][0x198], PT ;  /* 0x0000660015007a0c */ /* 0x000fe20003f06270 */
[----:B------:R-:W-:-:S05]  /*1ff0*/  @!P5 IMAD.WIDE R6, R34, 0x2, R6 ;  /* 0x000000022206d825 */ /* 0x000fca00078e0206 */
[----:B------:R1:W-:Y:S04]  /*2000*/  @!P5 LDGSTS.E.BYPASS.LTC128B.128 [R86+0x1100], [R6.64], !P3 ;  /* 0x011000000656dfae */ /* 0x0003e8000d901d46 */
[----:B------:R2:W-:Y:S04]  /*2010*/  @!P5 LDGSTS.E.BYPASS.LTC128B.128 [R86+0x5100], [R16.64], !P2 ;  /* 0x051000001056dfae */ /* 0x0005e8000d101d46 */
[----:B------:R4:W-:Y:S04]  /*2020*/  @!P5 LDGSTS.E.BYPASS.LTC128B.128 [R86+0x9100], [R10.64], !P0 ;  /* 0x091000000a56dfae */ /* 0x0009e8000c101d46 */
[----:B------:R1:W-:Y:S04]  /*2030*/  @!P5 LDGSTS.E.BYPASS.LTC128B.128 [R86+0xd100], [R8.64], !P1 ;  /* 0x0d1000000856dfae */ /* 0x0003e8000c901d46 */
[----:B--2---:R-:W4:Y:S04]  /*2040*/  LDL R17, [R1+0x8] ;  /* 0x0000080001117983 */ /* 0x004f280000100800 */
[----:B------:R-:W4:Y:S01]  /*2050*/  LDL R16, [R1+0x44] ;  /* 0x0000440001107983 */ /* 0x000f220000100800 */
[----:B-1----:R-:W-:-:S04]  /*2060*/  @!P4 LEA R8, P0, R21, R4, 0x1 ;  /* 0x000000041508c211 */ /* 0x002fc800078008ff */
[C---:B------:R-:W-:Y:S02]  /*2070*/  @!P4 LEA.HI.X R9, R21.reuse, R5, R37, 0x1, P0 ;  /* 0x000000051509c211 */ /* 0x040fe400000f0c25 */
[----:B----4-:R-:W-:-:S04]  /*2080*/  @!P6 LEA R10, P0, R21, R2, 0x1 ;  /* 0x00000002150ae211 */ /* 0x010fc800078008ff */
[----:B------:R-:W-:Y:S02]  /*2090*/  @!P6 LEA.HI.X R11, R21, R3, R37, 0x1, P0 ;  /* 0x00000003150be211 */ /* 0x000fe400000f0c25 */
[----:B------:R-:W-:-:S04]  /*20a0*/  @!P4 LEA R6, P0, R25, R4, 0x1 ;  /* 0x000000041906c211 */ /* 0x000fc800078008ff */
[----:B------:R-:W-:Y:S01]  /*20b0*/  @!P4 LEA.HI.X R7, R25, R5, R31, 0x1, P0 ;  /* 0x000000051907c211 */ /* 0x000fe200000f0c1f */
[----:B------:R-:W-:-:S05]  /*20c0*/  @!P4 IMAD.WIDE R4, R34, 0x2, R4 ;  /* 0x000000022204c825 */ /* 0x000fca00078e0204 */
[----:B------:R1:W-:Y:S04]  /*20d0*/  @!P4 LDGSTS.E.BYPASS.LTC128B.128 [R86+0x2100], [R4.64], !P3 ;  /* 0x021000000456cfae */ /* 0x0003e8000d901d46 */
[----:B------:R4:W-:Y:S01]  /*20e0*/  @!P4 LDGSTS.E.BYPASS.LTC128B.128 [R86+0x6100], [R18.64], !P2 ;  /* 0x061000001256cfae */ /* 0x0009e2000d101d46 */
[----:B------:R-:W-:-:S13]  /*20f0*/  ISETP.GE.AND P0, PT, R21, c[0x0][0x198], PT ;  /* 0x0000660015007a0c */ /* 0x000fda0003f06270 */
[----:B------:R1:W-:Y:S04]  /*2100*/  @!P4 LDGSTS.E.BYPASS.LTC128B.128 [R86+0xa100], [R8.64], !P0 ;  /* 0x0a1000000856cfae */ /* 0x0003e8000c101d46 */
[----:B------:R1:W-:Y:S04]  /*2110*/  @!P4 LDGSTS.E.BYPASS.LTC128B.128 [R86+0xe100], [R6.64], !P1 ;  /* 0x0e1000000656cfae */ /* 0x0003e8000c901d46 */
[----:B----4-:R-:W4:Y:S01]  /*2120*/  LDL R18, [R1+0x4c] ;  /* 0x00004c0001127983 */ /* 0x010f220000100800 */
[----:B-1----:R-:W-:-:S04]  /*2130*/  @!P6 LEA R6, P0, R25, R2, 0x1 ;  /* 0x000000021906e211 */ /* 0x002fc800078008ff */
[----:B------:R-:W-:Y:S02]  /*2140*/  @!P6 LEA.HI.X R7, R25, R3, R31, 0x1, P0 ;  /* 0x000000031907e211 */ /* 0x000fe400000f0c1f */
[----:B------:R-:W-:Y:S01]  /*2150*/  ISETP.GE.AND P0, PT, R21, c[0x0][0x198], PT ;  /* 0x0000660015007a0c */ /* 0x000fe20003f06270 */
[----:B------:R-:W-:-:S05]  /*2160*/  @!P6 IMAD.WIDE R2, R34, 0x2, R2 ;  /* 0x000000022202e825 */ /* 0x000fca00078e0202 */
[----:B------:R1:W-:Y:S04]  /*2170*/  @!P6 LDGSTS.E.BYPASS.LTC128B.128 [R86+0x3100], [R2.64], !P3 ;  /* 0x031000000256efae */ /* 0x0003e8000d901d46 */
[----:B------:R1:W-:Y:S04]  /*2180*/  @!P6 LDGSTS.E.BYPASS.LTC128B.128 [R86+0x7100], [R12.64], !P2 ;  /* 0x071000000c56efae */ /* 0x0003e8000d101d46 */
[----:B------:R1:W-:Y:S01]  /*2190*/  @!P6 LDGSTS.E.BYPASS.LTC128B.128 [R86+0xb100], [R10.64], !P0 ;  /* 0x0b1000000a56efae */ /* 0x0003e2000c101d46 */
[----:B------:R-:W-:Y:S02]  /*21a0*/  IADD3 R4, R135, -0x1, RZ ;  /* 0xffffffff87047810 */ /* 0x000fe40007ffe0ff */
[----:B------:R-:W-:Y:S01]  /*21b0*/  IADD3 R8, -R29, c[0x0][0x1d0], RZ ;  /* 0x000074001d087a10 */ /* 0x000fe20007ffe1ff */
[----:B------:R1:W-:Y:S04]  /*21c0*/  @!P6 LDGSTS.E.BYPASS.LTC128B.128 [R86+0xf100], [R6.64], !P1 ;  /* 0x0f1000000656efae */ /* 0x0003e8000c901d46 */
[----:B-1----:R-:W4:Y:S04]  /*21d0*/  LDL R11, [R1+0x40] ;  /* 0x00004000010b7983 */ /* 0x002f280000100800 */
[----:B------:R-:W4:Y:S01]  /*21e0*/  LDL R10, [R1+0x3c] ;  /* 0x00003c00010a7983 */ /* 0x000f220000100800 */
[----:B------:R-:W-:Y:S01]  /*21f0*/  SHF.R.S32.HI R9, RZ, 0x1f, R4 ;  /* 0x0000001fff097819 */ /* 0x000fe20000011404 */
[----:B------:R-:W-:-:S02]  /*2200*/  IMAD R8, R4, -0x40, R8 ;  /* 0xffffffc004087824 */ /* 0x000fc400078e0208 */
[----:B------:R-:W-:Y:S01]  /*2210*/  IMAD.WIDE.U32 R2, R4, c[0x0][0x1e0], RZ ;  /* 0x0000780004027a25 */ /* 0x000fe200078e00ff */
[----:B------:R-:W-:Y:S01]  /*2220*/  ISETP.NE.AND P5, PT, R22, RZ, PT ;  /* 0x000000ff1600720c */ /* 0x000fe20003fa5270 */
[----:B------:R-:W0:Y:S01]  /*2230*/  LDGDEPBAR ;  /* 0x00000000000079af */ /* 0x000e220000000000 */
[----:B------:R-:W-:Y:S01]  /*2240*/  ISETP.GE.AND P0, PT, R8, 0x1, PT ;  /* 0x000000010800780c */ /* 0x000fe20003f06270 */
[----:B------:R-:W-:-:S04]  /*2250*/  IMAD R5, R9, c[0x0][0x1e0], RZ ;  /* 0x0000780009057a24 */ /* 0x000fc800078e02ff */
[----:B------:R-:W-:Y:S01]  /*2260*/  IMAD R5, R4, c[0x0][0x1e4], R5 ;  /* 0x0000790004057a24 */ /* 0x000fe200078e0205 */
[----:B------:R-:W-:-:S03]  /*2270*/  LEA R0, P6, R2, R88, 0x6 ;  /* 0x0000005802007211 */ /* 0x000fc600078c30ff */
[----:B------:R-:W-:Y:S01]  /*2280*/  IMAD.IADD R5, R3, 0x1, R5 ;  /* 0x0000000103057824 */ /* 0x000fe200078e0205 */
[----:B------:R-:W-:-:S04]  /*2290*/  ISETP.NE.AND P4, PT, R23, RZ, PT ;  /* 0x000000ff1700720c */ /* 0x000fc80003f85270 */
[----:B------:R-:W-:Y:S02]  /*22a0*/  LEA.HI.X R5, R2, R87, R5, 0x6, P6 ;  /* 0x0000005702057211 */ /* 0x000fe400030f3405 */
[----:B------:R-:W-:Y:S02]  /*22b0*/  @P0 LEA R2, P6, R0, c[0x0][0x1c8], 0x1 ;  /* 0x0000720000020a11 */ /* 0x000fe400078c08ff */
[----:B------:R-:W-:Y:S02]  /*22c0*/  ISETP.NE.AND P3, PT, R27, RZ, PT ;  /* 0x000000ff1b00720c */ /* 0x000fe40003f65270 */
[----:B------:R-:W-:Y:S02]  /*22d0*/  ISETP.NE.AND P2, PT, R26, RZ, PT ;  /* 0x000000ff1a00720c */ /* 0x000fe40003f45270 */
[----:B------:R-:W-:Y:S02]  /*22e0*/  @P0 LEA.HI.X R3, R0, c[0x0][0x1cc], R5, 0x1, P6 ;  /* 0x0000730000030a11 */ /* 0x000fe400030f0c05 */
[----:B------:R-:W-:Y:S01]  /*22f0*/  ISETP.GE.AND P6, PT, R8, 0x21, PT ;  /* 0x000000210800780c */ /* 0x000fe20003fc6270 */
[----:B------:R-:W-:-:S02]  /*2300*/  IMAD.MOV.U32 R8, RZ, RZ, 0x20 ;  /* 0x00000020ff087424 */ /* 0x000fc400078e00ff */
[----:B------:R1:W-:Y:S02]  /*2310*/  @P0 LDGSTS.E.BYPASS.LTC128B.128 [R86+0x10100], [R2.64], !P5 ;  /* 0x1010000002560fae */ /* 0x0003e4000e901d46 */
[----:B------:R-:W-:Y:S02]  /*2320*/  IMAD.WIDE.U32 R6, R8, c[0x0][0x1e0], RZ ;  /* 0x0000780008067a25 */ /* 0x000fe400078e00ff */
[----:B------:R1:W-:Y:S04]  /*2330*/  @P0 LDGSTS.E.BYPASS.LTC128B.128 [R86+0x12100], [R2.64+0x80], !P4 ;  /* 0x1210008002560fae */ /* 0x0003e8000e101d46 */
[----:B------:R1:W-:Y:S04]  /*2340*/  @P0 LDGSTS.E.BYPASS.LTC128B.128 [R86+0x14100], [R2.64+0x100], !P3 ;  /* 0x1410010002560fae */ /* 0x0003e8000d901d46 */
[----:B------:R1:W-:Y:S01]  /*2350*/  @P0 LDGSTS.E.BYPASS.LTC128B.128 [R86+0x16100], [R2.64+0x180], !P2 ;  /* 0x1610018002560fae */ /* 0x0003e2000d101d46 */
[----:B------:R-:W-:Y:S01]  /*2360*/  @P6 IADD3 R0, P0, R0, R6, RZ ;  /* 0x0000000600006210 */ /* 0x000fe20007f1e0ff */
[----:B------:R-:W-:-:S02]  /*2370*/  IMAD R9, R9, c[0x0][0x208], RZ ;  /* 0x0000820009097a24 */ /* 0x000fc400078e02ff */
[----:B-1----:R-:W-:-:S05]  /*2380*/  IMAD R2, R8, c[0x0][0x1e4], RZ ;  /* 0x0000790008027a24 */ /* 0x002fca00078e02ff */
[----:B------:R-:W-:Y:S02]  /*2390*/  @P6 IADD3.X R5, R5, R7, R2, P0, !PT ;  /* 0x0000000705056210 */ /* 0x000fe400007fe402 */
[----:B------:R-:W-:Y:S01]  /*23a0*/  @P6 LEA R2, P0, R0, c[0x0][0x1c8], 0x1 ;  /* 0x0000720000026a11 */ /* 0x000fe200078008ff */
[----:B------:R-:W-:-:S03]  /*23b0*/  IMAD.WIDE.U32 R6, R4, c[0x0][0x208], RZ ;  /* 0x0000820004067a25 */ /* 0x000fc600078e00ff */
[----:B------:R-:W-:Y:S01]  /*23c0*/  @P6 LEA.HI.X R3, R0, c[0x0][0x1cc], R5, 0x1, P0 ;  /* 0x0000730000036a11 */ /* 0x000fe200000f0c05 */
[----:B------:R-:W-:Y:S01]  /*23d0*/  IMAD R5, R4, c[0x0][0x20c], R9 ;  /* 0x0000830004057a24 */ /* 0x000fe200078e0209 */
[----:B------:R-:W-:-:S03]  /*23e0*/  LEA R0, P0, R6, R32, 0x6 ;  /* 0x0000002006007211 */ /* 0x000fc600078030ff */
[----:B------:R-:W-:Y:S01]  /*23f0*/  IMAD.IADD R5, R7, 0x1, R5 ;  /* 0x0000000107057824 */ /* 0x000fe200078e0205 */
[----:B------:R1:W-:Y:S04]  /*2400*/  @P6 LDGSTS.E.BYPASS.LTC128B.128 [R86+0x11100], [R2.64], !P5 ;  /* 0x1110000002566fae */ /* 0x0003e8000e901d46 */
[----:B------:R1:W-:Y:S01]  /*2410*/  @P6 LDGSTS.E.BYPASS.LTC128B.128 [R86+0x13100], [R2.64+0x80], !P4 ;  /* 0x1310008002566fae */ /* 0x0003e2000e101d46 */
[----:B------:R-:W-:-:S03]  /*2420*/  LEA.HI.X R6, R6, R30, R5, 0x6, P0 ;  /* 0x0000001e06067211 */ /* 0x000fc600000f3405 */
[----:B------:R1:W-:Y:S01]  /*2430*/  @P6 LDGSTS.E.BYPASS.LTC128B.128 [R86+0x15100], [R2.64+0x100], !P3 ;  /* 0x1510010002566fae */ /* 0x0003e2000d901d46 */
[----:B------:R-:W-:-:S03]  /*2440*/  IMAD.MOV.U32 R5, RZ, RZ, c[0x0][0x208] ;  /* 0x00008200ff057624 */ /* 0x000fc600078e00ff */
[----:B------:R1:W-:Y:S01]  /*2450*/  @P6 LDGSTS.E.BYPASS.LTC128B.128 [R86+0x17100], [R2.64+0x180], !P2 ;  /* 0x1710018002566fae */ /* 0x0003e2000d101d46 */
[----:B------:R-:W-:Y:S01]  /*2460*/  P2R R8, PR, RZ, 0x20 ;  /* 0x00000020ff087803 */ /* 0x000fe20000000000 */
[----:B------:R-:W-:Y:S02]  /*2470*/  IMAD.MOV.U32 R7, RZ, RZ, c[0x0][0x20c] ;  /* 0x00008300ff077624 */ /* 0x000fe400078e00ff */
[----:B------:R-:W-:Y:S01]  /*2480*/  IMAD.MOV.U32 R85, RZ, RZ, -0x40 ;  /* 0xffffffc0ff557424 */ /* 0x000fe200078e00ff */
[----:B------:R-:W0:Y:S01]  /*2490*/  LDGDEPBAR ;  /* 0x00000000000079af */ /* 0x000e220000000000 */
[----:B-1----:R-:W-:Y:S02]  /*24a0*/  LOP3.LUT R3, R20, 0x1, RZ, 0xc0, !PT ;  /* 0x0000000114037812 */ /* 0x002fe400078ec0ff */
[----:B------:R-:W-:Y:S01]  /*24b0*/  LEA R2, P0, R0, c[0x0][0x1f8], 0x1 ;  /* 0x00007e0000027a11 */ /* 0x000fe200078008ff */
[----:B------:R-:W-:Y:S01]  /*24c0*/  IMAD R84, R4, R85, c[0x0][0x1d0] ;  /* 0x0000740004547624 */ /* 0x000fe200078e0255 */
[----:B------:R-:W-:Y:S01]  /*24d0*/  ISETP.NE.U32.AND P5, PT, R3, 0x1, PT ;  /* 0x000000010300780c */ /* 0x000fe20003fa5070 */
[----:B------:R-:W-:-:S04]  /*24e0*/  DEPBAR.LE SB0, 0x1 ;  /* 0x000080400000791a */ /* 0x000fc80000000000 */
[----:B------:R-:W-:Y:S01]  /*24f0*/  LEA.HI.X R3, R0, c[0x0][0x1fc], R6, 0x1, P0 ;  /* 0x00007f0000037a11 */ /* 0x000fe200000f0c06 */
[----:B------:R-:W-:Y:S01]  /*2500*/  BAR.SYNC.DEFER_BLOCKING 0x0 ;  /* 0x0000000000007b1d */ /* 0x000fe20000010000 */
[----:B------:R-:W-:-:S04]  /*2510*/  LEA R6, P0, R5, R2, 0x6 ;  /* 0x0000000205067211 */ /* 0x000fc800078030ff */
[----:B------:R-:W-:Y:S02]  /*2520*/  LEA.HI.X R7, R5, R3, R7, 0x6, P0 ;  /* 0x0000000305077211 */ /* 0x000fe400000f3407 */
[----:B------:R-:W5:Y:S01]  /*2530*/  LDL R5, [R1] ;  /* 0x0000000001057983 */ /* 0x000f620000100800 */
[----:B------:R-:W-:-:S03]  /*2540*/  IMAD.IADD R0, R84, 0x1, -R29 ;  /* 0x0000000154007824 */ /* 0x000fc600078e0a1d */
[----:B------:R-:W1:Y:S04]  /*2550*/  S2R R29, SR_TID.X ;  /* 0x00000000001d7919 */ /* 0x000e680000002100 */
[----:B---3--:R-:W-:Y:S04]  /*2560*/  LDSM.16.M88.4 R192, [R15] ;  /* 0x000000000fc0783b */ /* 0x008fe80000000200 */
[----:B-----5:R-:W-:Y:S04]  /*2570*/  LDSM.16.M88.4 R196, [R14] ;  /* 0x000000000ec4783b */ /* 0x020fe80000000200 */
[----:B------:R-:W-:Y:S01]  /*2580*/  LDSM.16.M88.4 R208, [R15+0x4000] ;  /* 0x004000000fd0783b */ /* 0x000fe20000000200 */
[----:B-1----:R-:W-:-:S03]  /*2590*/  SHF.R.S32.HI R19, RZ, 0x1f, R29 ;  /* 0x0000001fff137819 */ /* 0x002fc6000001141d */
[----:B------:R-:W-:Y:S01]  /*25a0*/  LDSM.16.M88.4 R212, [R14+0x4000] ;  /* 0x004000000ed4783b */ /* 0x000fe20000000200 */
[----:B------:R-:W-:-:S03]  /*25b0*/  LEA.HI R19, R19, R29, RZ, 0x5 ;  /* 0x0000001d13137211 */ /* 0x000fc600078f28ff */
[----:B------:R-:W-:Y:S01]  /*25c0*/  LDSM.16.M88.4 R224, [R15+0x8000] ;  /* 0x008000000fe0783b */ /* 0x000fe20000000200 */
[----:B------:R-:W-:-:S03]  /*25d0*/  SHF.R.S32.HI R19, RZ, 0x5, R19 ;  /* 0x00000005ff137819 */ /* 0x000fc60000011413 */
[----:B------:R-:W-:Y:S02]  /*25e0*/  LDSM.16.M88.4 R228, [R14+0x8000] ;  /* 0x008000000ee4783b */ /* 0x000fe40000000200 */
[----:B------:R-:W-:Y:S02]  /*25f0*/  IMAD R19, R19, 0x800, R248 ;  /* 0x0000080013137824 */ /* 0x000fe400078e02f8 */
[----:B------:R-:W-:Y:S04]  /*2600*/  LDSM.16.M88.4 R240, [R15+0xc000] ;  /* 0x00c000000ff0783b */ /* 0x000fe80000000200 */
[----:B------:R-:W-:Y:S04]  /*2610*/  LDSM.16.M88.4 R172, [R19] ;  /* 0x0000000013ac783b */ /* 0x000fe80000000200 */
[----:B------:R-:W-:Y:S04]  /*2620*/  LDSM.16.M88.4 R200, [R19+0x4000] ;  /* 0x0040000013c8783b */ /* 0x000fe80000000200 */
[----:B------:R-:W-:Y:S04]  /*2630*/  LDSM.16.M88.4 R216, [R19+0x8000] ;  /* 0x0080000013d8783b */ /* 0x000fe80000000200 */
[----:B------:R-:W-:Y:S04]  /*2640*/  LDSM.16.M88.4 R232, [R19+0xc000] ;  /* 0x00c0000013e8783b */ /* 0x000fe80000000200 */
[----:B------:R-:W-:Y:S04]  /*2650*/  LDSM.16.M88.4 R244, [R14+0xc000] ;  /* 0x00c000000ef4783b */ /* 0x000fe80000000200 */
[----:B----4-:R-:W-:Y:S04]  /*2660*/  LDSM.16.M88.4 R176, [R18] ;  /* 0x0000000012b0783b */ /* 0x010fe80000000200 */
[----:B------:R-:W-:Y:S04]  /*2670*/  LDSM.16.M88.4 R204, [R18+0x4000] ;  /* 0x0040000012cc783b */ /* 0x000fe80000000200 */
[----:B------:R-:W-:Y:S04]  /*2680*/  LDSM.16.M88.4 R220, [R18+0x8000] ;  /* 0x0080000012dc783b */ /* 0x000fe80000000200 */
[----:B------:R-:W-:Y:S04]  /*2690*/  LDSM.16.M88.4 R236, [R18+0xc000] ;  /* 0x00c0000012ec783b */ /* 0x000fe80000000200 */
[----:B------:R-:W-:Y:S01]  /*26a0*/  BAR.SYNC.DEFER_BLOCKING 0x0 ;  /* 0x0000000000007b1d */ /* 0x000fe20000010000 */
[----:B------:R-:W-:-:S05]  /*26b0*/  ISETP.LT.OR P0, PT, R0, 0x1, P5 ;  /* 0x000000010000780c */ /* 0x000fca0002f01670 */
[----:B------:R-:W-:-:S04]  /*26c0*/  DEPBAR.LE SB0, 0x0 ;  /* 0x000080000000791a */ /* 0x000fc80000000000 */
[----:B------:R-:W-:Y:S01]  /*26d0*/  BAR.SYNC.DEFER_BLOCKING 0x0 ;  /* 0x0000000000007b1d */ /* 0x000fe20000010000 */
[C---:B------:R-:W-:Y:S02]  /*26e0*/  LOP3.LUT P1, RZ, R20.reuse, 0x2, RZ, 0xc0, !PT ;  /* 0x0000000214ff7812 */ /* 0x040fe4000782c0ff */
[----:B------:R-:W-:-:S03]  /*26f0*/  LOP3.LUT P6, RZ, R20, 0x4, RZ, 0xc0, !PT ;  /* 0x0000000414ff7812 */ /* 0x000fc600078cc0ff */
[----:B------:R-:W1:Y:S04]  /*2700*/  LDSM.16.M88.4 R12, [R249] ;  /* 0x00000000f90c783b */ /* 0x000e680000000200 */
[----:B------:R-:W-:Y:S04]  /*2710*/  LDSM.16.M88.4 R24, [R249+0x800] ;  /* 0x00080000f918783b */ /* 0x000fe80000000200 */
[----:B------:R-:W3:Y:S04]  /*2720*/  LDSM.16.M88.4 R28, [R249+0x1000] ;  /* 0x00100000f91c783b */ /* 0x000ee80000000200 */
[----:B------:R-:W4:Y:S04]  /*2730*/  LDSM.16.M88.4 R32, [R249+0x1800] ;  /* 0x00180000f920783b */ /* 0x000f280000000200 */
[----:B------:R-:W5:Y:S04]  /*2740*/  LDSM.16.M88.4 R40, [R17] ;  /* 0x000000001128783b */ /* 0x000f680000000200 */
[----:B------:R1:W-:Y:S04]  /*2750*/  LDSM.16.M88.4 R52, [R16] ;  /* 0x000000001034783b */ /* 0x0003e80000000200 */
[----:B------:R-:W1:Y:S04]  /*2760*/  LDSM.16.M88.4 R60, [R11] ;  /* 0x000000000b3c783b */ /* 0x000e680000000200 */
[----:B------:R1:W1:Y:S04]  /*2770*/  LDSM.16.M88.4 R68, [R10] ;  /* 0x000000000a44783b */ /* 0x0002680000000200 */
[----:B------:R-:W-:Y:S01]  /*2780*/  @!PT LDS RZ, [RZ] ;  /* 0x00000000fffff984 */ /* 0x000fe20000000800 */
[----:B------:R-:W-:Y:S01]  /*2790*/  @!PT LDS RZ, [RZ] ;  /* 0x00000000fffff984 */ /* 0x000fe20000000800 */
[----:B------:R-:W-:Y:S01]  /*27a0*/  @!PT LDS RZ, [RZ] ;  /* 0x00000000fffff984 */ /* 0x000fe20000000800 */
[----:B------:R1:W-:Y:S01]  /*27b0*/  LDGSTS.E.BYPASS.LTC128B.128 [R86+0x100], [R2.64], !P0 ;  /* 0x0010000002567fae */ /* 0x0003e2000c101d46 */
[----:B------:R-:W-:-:S13]  /*27c0*/  ISETP.LT.OR P0, PT, R0, 0x1, !P1 ;  /* 0x000000010000780c */ /* 0x000fda0004f01670 */
[----:B------:R3:W-:Y:S01]  /*27d0*/  LDGSTS.E.BYPASS.LTC128B.128 [R86+0x2100], [R2.64+0x80], !P0 ;  /* 0x0210008002567fae */ /* 0x0007e2000c101d46 */
[C---:B------:R-:W-:Y:S02]  /*27e0*/  ISETP.LT.OR P0, PT, R0.reuse, 0x1, !P6 ;  /* 0x000000010000780c */ /* 0x040fe40007701670 */
[----:B------:R-:W-:Y:S02]  /*27f0*/  P2R R9, PR, RZ, 0x10 ;  /* 0x00000010ff097803 */ /* 0x000fe40000000000 */
[C---:B------:R-:W-:Y:S02]  /*2800*/  ISETP.LT.OR P5, PT, R0.reuse, 0x21, P5 ;  /* 0x000000210000780c */ /* 0x040fe40002fa1670 */
[----:B------:R-:W-:-:S07]  /*2810*/  ISETP.LT.OR P1, PT, R0, 0x21, !P1 ;  /* 0x000000210000780c */ /* 0x000fce0004f21670 */
[----:B------:R3:W-:Y:S01]  /*2820*/  LDGSTS.E.BYPASS.LTC128B.128 [R86+0x4100], [R2.64+0x100], !P0 ;  /* 0x0410010002567fae */ /* 0x0007e2000c101d46 */
[----:B------:R-:W-:Y:S02]  /*2830*/  LOP3.LUT P0, RZ, R20, 0x8, RZ, 0xc0, !PT ;  /* 0x0000000814ff7812 */ /* 0x000fe4000780c0ff */
[C---:B------:R-:W-:Y:S02]  /*2840*/  ISETP.LT.OR P6, PT, R0.reuse, 0x21, !P6 ;  /* 0x000000210000780c */ /* 0x040fe400077c1670 */
[C---:B------:R-:W-:Y:S02]  /*2850*/  ISETP.LT.OR P4, PT, R0.reuse, 0x1, !P0 ;  /* 0x000000010000780c */ /* 0x040fe40004781670 */
[----:B------:R-:W-:Y:S02]  /*2860*/  ISETP.LT.OR P0, PT, R0, 0x21, !P0 ;  /* 0x000000210000780c */ /* 0x000fe40004701670 */
[----:B------:R-:W2:Y:S01]  /*2870*/  LDL R0, [R1+0x1c] ;  /* 0x00001c0001007983 */ /* 0x000ea20000100800 */
[----:B-1----:R-:W-:Y:S08]  /*2880*/  HMMA.16816.F32 R16, R172, R14, RZ ;  /* 0x0000000eac10723c */ /* 0x002ff000000018ff */
[----:B------:R1:W-:Y:S01]  /*2890*/  LDGSTS.E.BYPASS.LTC128B.128 [R86+0x6100], [R2.64+0x180], !P4 ;  /* 0x0610018002567fae */ /* 0x0003e2000e101d46 */
[----:B------:R-:W-:-:S03]  /*28a0*/  ISETP.NE.AND P4, PT, R9, RZ, PT ;  /* 0x000000ff0900720c */ /* 0x000fc60003f85270 */
[----:B------:R5:W-:Y:S01]  /*28b0*/  LDGSTS.E.BYPASS.LTC128B.128 [R86+0x1100], [R6.64], !P5 ;  /* 0x0110000006567fae */ /* 0x000be2000e901d46 */
[----:B------:R-:W-:-:S03]  /*28c0*/  ISETP.NE.AND P5, PT, R8, RZ, PT ;  /* 0x000000ff0800720c */ /* 0x000fc60003fa5270 */
[----:B------:R5:W-:Y:S01]  /*28d0*/  LDGSTS.E.BYPASS.LTC128B.128 [R86+0x3100], [R6.64+0x80], !P1 ;  /* 0x0310008006567fae */ /* 0x000be2000c901d46 */
[----:B------:R-:W-:Y:S01]  /*28e0*/  ISETP.NE.AND P1, PT, R36, RZ, PT ;  /* 0x000000ff2400720c */ /* 0x000fe20003f25270 */
[C---:B------:R-:W-:Y:S02]  /*28f0*/  HMMA.16816.F32 R8, R172.reuse, R12, RZ ;  /* 0x0000000cac08723c */ /* 0x040fe400000018ff */
[----:B------:R5:W-:Y:S04]  /*2900*/  LDGSTS.E.BYPASS.LTC128B.128 [R86+0x5100], [R6.64+0x100], !P6 ;  /* 0x0510010006567fae */ /* 0x000be8000f101d46 */
[----:B------:R5:W-:Y:S02]  /*2910*/  LDGSTS.E.BYPASS.LTC128B.128 [R86+0x7100], [R6.64+0x180], !P0 ;  /* 0x0710018006567fae */ /* 0x000be4000c101d46 */
[C---:B---3--:R-:W-:Y:S02]  /*2920*/  HMMA.16816.F32 R36, R172.reuse, R30, RZ ;  /* 0x0000001eac24723c */ /* 0x048fe400000018ff */
[----:B------:R-:W0:Y:S06]  /*2930*/  LDGDEPBAR ;  /* 0x00000000000079af */ /* 0x000e2c0000000000 */
[C---:B----4-:R-:W-:Y:S01]  /*2940*/  HMMA.16816.F32 R48, R172.reuse, R32, RZ ;  /* 0x00000020ac30723c */ /* 0x050fe200000018ff */
[----:B-1----:R-:W3:Y:S04]  /*2950*/  LDL R3, [R1+0x24] ;  /* 0x0000240001037983 */ /* 0x002ee80000100800 */
[----:B------:R-:W4:Y:S03]  /*2960*/  LDL R2, [R1+0x20] ;  /* 0x0000200001027983 */ /* 0x000f260000100800 */
[----:B------:R-:W-:Y:S08]  /*2970*/  HMMA.16816.F32 R44, R172, R34, RZ ;  /* 0x00000022ac2c723c */ /* 0x000ff000000018ff */
[C---:B-----5:R-:W-:Y:S01]  /*2980*/  HMMA.16816.F32 R8, R176.reuse, R40, R8 ;  /* 0x00000028b008723c */ /* 0x060fe20000001808 */
[----:B------:R-:W5:Y:S07]  /*2990*/  LDL R6, [R1+0x28] ;  /* 0x0000280001067983 */ /* 0x000f6e0000100800 */
[C---:B------:R-:W-:Y:S01]  /*29a0*/  HMMA.16816.F32 R16, R176.reuse, R42, R16 ;  /* 0x0000002ab010723c */ /* 0x040fe20000001810 */
[----:B------:R-:W1:Y:S07]  /*29b0*/  LDSM.16.M88.4 R76, [R5+0x1800] ;  /* 0x00180000054c783b */ /* 0x000e6e0000000200 */
[C---:B------:R-:W-:Y:S01]  /*29c0*/  HMMA.16816.F32 R32, R176.reuse, R62, R36 ;  /* 0x0000003eb020723c */ /* 0x040fe20000001824 */
[----:B------:R-:W-:Y:S04]  /*29d0*/  LDSM.16.M88.4 R72, [R5+0x1000] ;  /* 0x001000000548783b */ /* 0x000fe80000000200 */
[----:B------:R-:W-:Y:S03]  /*29e0*/  LDSM.16.M88.4 R56, [R5] ;  /* 0x000000000538783b */ /* 0x000fe60000000200 */
[C---:B------:R-:W-:Y:S01]  /*29f0*/  HMMA.16816.F32 R36, R176.reuse, R68, R48 ;  /* 0x00000044b024723c */ /* 0x040fe20000001830 */
[----:B------:R-:W-:Y:S04]  /*2a00*/  LDSM.16.M88.4 R64, [R5+0x800] ;  /* 0x000800000540783b */ /* 0x000fe80000000200 */
[----:B------:R-:W-:Y:S03]  /*2a10*/  LDSM.16.M88.4 R48, [R249+0x2000] ;  /* 0x00200000f930783b */ /* 0x000fe60000000200 */
[----:B------:R-:W-:Y:S01]  /*2a20*/  HMMA.16816.F32 R40, R176, R70, R44 ;  /* 0x00000046b028723c */ /* 0x000fe2000000182c */
[----:B------:R-:W1:Y:S04]  /*2a30*/  LDSM.16.M88.4 R68, [R250+0x1800] ;  /* 0x00180000fa44783b */ /* 0x000e680000000200 */
[----:B------:R-:W-:Y:S03]  /*2a40*/  LDSM.16.M88.4 R44, [R83] ;  /* 0x00000000532c783b */ /* 0x000fe60000000200 */
[----:B------:R-:W-:Y:S08]  /*2a50*/  HMMA.16816.F32 R12, R172, R28, RZ ;  /* 0x0000001cac0c723c */ /* 0x000ff000000018ff */
[C---:B-1----:R-:W-:Y:S08]  /*2a60*/  HMMA.16816.F32 R36, R192.reuse, R76, R36 ;  /* 0x0000004cc024723c */ /* 0x042ff00000001824 */
[----:B------:R-:W-:Y:S01]  /*2a70*/  HMMA.16816.F32 R40, R192, R78, R40 ;  /* 0x0000004ec028723c */ /* 0x000fe20000001828 */
[----:B------:R-:W1:Y:S07]  /*2a80*/  LDSM.16.M88.4 R76, [R249+0x3800] ;  /* 0x00380000f94c783b */ /* 0x000e6e0000000200 */
[----:B------:R-:W-:Y:S01]  /*2a90*/  HMMA.16816.F32 R28, R176, R60, R12 ;  /* 0x0000003cb01c723c */ /* 0x000fe2000000180c */
[----:B------:R-:W-:Y:S04]  /*2aa0*/  LDSM.16.M88.4 R12, [R250] ;  /* 0x00000000fa0c783b */ /* 0x000fe80000000200 */
[----:B------:R-:W-:Y:S03]  /*2ab0*/  LDSM.16.M88.4 R60, [R250+0x1000] ;  /* 0x00100000fa3c783b */ /* 0x000fe60000000200 */
[C---:B------:R-:W-:Y:S08]  /*2ac0*/  HMMA.16816.F32 R36, R196.reuse, R68, R36 ;  /* 0x00000044c424723c */ /* 0x040ff00000001824 */
[----:B------:R-:W-:Y:S01]  /*2ad0*/  HMMA.16816.F32 R40, R196, R70, R40 ;  /* 0x00000046c428723c */ /* 0x000fe20000001828 */
[----:B------:R-:W-:Y:S07]  /*2ae0*/  LDSM.16.M88.4 R68, [R5+0x3000] ;  /* 0x003000000544783b */ /* 0x000fee0000000200 */
[C---:B------:R-:W-:Y:S08]  /*2af0*/  HMMA.16816.F32 R28, R192.reuse, R72, R28 ;  /* 0x00000048c01c723c */ /* 0x040ff0000000181c */
[----:B------:R-:W-:Y:S01]  /*2b00*/  HMMA.16816.F32 R32, R192, R74, R32 ;  /* 0x0000004ac020723c */ /* 0x000fe20000001820 */
[----:B------:R-:W1:Y:S07]  /*2b10*/  LDSM.16.M88.4 R72, [R80] ;  /* 0x000000005048783b */ /* 0x000e6e0000000200 */
[C---:B-1----:R-:W-:Y:S08]  /*2b20*/  HMMA.16816.F32 R36, R200.reuse, R76, R36 ;  /* 0x0000004cc824723c */ /* 0x042ff00000001824 */
[----:B------:R-:W-:Y:S01]  /*2b30*/  HMMA.16816.F32 R40, R200, R78, R40 ;  /* 0x0000004ec828723c */ /* 0x000fe20000001828 */
[----:B------:R-:W1:Y:S11]  /*2b40*/  LDSM.16.M88.4 R76, [R5+0x3800] ;  /* 0x00380000054c783b */ /* 0x000e760000000200 */
[----:B------:R-:W-:Y:S04]  /*2b50*/  @!UPT UIADD3 URZ, URZ, URZ, URZ ;  /* 0x0000003f3f3ff290 */ /* 0x000fe8000fffe03f */
[C---:B------:R-:W-:Y:S08]  /*2b60*/  HMMA.16816.F32 R36, R204.reuse, R72, R36 ;  /* 0x00000048cc24723c */ /* 0x040ff00000001824 */
[----:B------:R-:W-:Y:S01]  /*2b70*/  HMMA.16816.F32 R40, R204, R74, R40 ;  /* 0x0000004acc28723c */ /* 0x000fe20000001828 */
[----:B------:R-:W1:Y:S11]  /*2b80*/  LDSM.16.M88.4 R72, [R250+0x3800] ;  /* 0x00380000fa48783b */ /* 0x000e760000000200 */
[----:B------:R-:W-:Y:S04]  /*2b90*/  @!UPT UIADD3 URZ, URZ, URZ, URZ ;  /* 0x0000003f3f3ff290 */ /* 0x000fe8000fffe03f */
[C---:B-1----:R-:W-:Y:S08]  /*2ba0*/  HMMA.16816.F32 R36, R208.reuse, R76, R36 ;  /* 0x0000004cd024723c */ /* 0x042ff00000001824 */
[----:B------:R-:W-:Y:S01]  /*2bb0*/  HMMA.16816.F32 R40, R208, R78, R40 ;  /* 0x0000004ed028723c */ /* 0x000fe20000001828 */
[----:B------:R-:W-:Y:S11]  /*2bc0*/  LDSM.16.M88.4 R76, [R249+0x5800] ;  /* 0x00580000f94c783b */ /* 0x000ff60000000200 */
[----:B------:R-:W-:Y:S04]  /*2bd0*/  @!UPT UIADD3 URZ, URZ, URZ, URZ ;  /* 0x0000003f3f3ff290 */ /* 0x000fe8000fffe03f */
[C---:B------:R-:W-:Y:S08]  /*2be0*/  HMMA.16816.F32 R36, R212.reuse, R72, R36 ;  /* 0x00000048d424723c */ /* 0x040ff00000001824 */
[----:B------:R-:W-:Y:S01]  /*2bf0*/  HMMA.16816.F32 R40, R212, R74, R40 ;  /* 0x0000004ad428723c */ /* 0x000fe20000001828 */
[----:B--2---:R1:W-:Y:S04]  /*2c00*/  LDSM.16.M88.4 R72, [R0] ;  /* 0x000000000048783b */ /* 0x0043e80000000200 */
[----:B-1----:R-:W2:Y:S03]  /*2c10*/  LDL R0, [R1+0x14] ;  /* 0x0000140001007983 */ /* 0x002ea60000100800 */
[C---:B------:R-:W-:Y:S08]  /*2c20*/  HMMA.16816.F32 R20, R172.reuse, R24, RZ ;  /* 0x00000018ac14723c */ /* 0x040ff000000018ff */
[----:B------:R-:W-:Y:S11]  /*2c30*/  HMMA.16816.F32 R24, R172, R26, RZ ;  /* 0x0000001aac18723c */ /* 0x000ff600000018ff */
[----:B------:R-:W-:Y:S05]  /*2c40*/  @!UPT UIADD3 URZ, URZ, URZ, URZ ;  /* 0x0000003f3f3ff290 */ /* 0x000fea000fffe03f */
[C---:B------:R-:W-:Y:S08]  /*2c50*/  HMMA.16816.F32 R20, R176.reuse, R52, R20 ;  /* 0x00000034b014723c */ /* 0x040ff00000001814 */
[----:B------:R-:W-:Y:S01]  /*2c60*/  HMMA.16816.F32 R24, R176, R54, R24 ;  /* 0x00000036b018723c */ /* 0x000fe20000001818 */
[----:B------:R-:W1:Y:S07]  /*2c70*/  LDSM.16.M88.4 R52, [R250+0x800] ;  /* 0x00080000fa34783b */ /* 0x000e6e0000000200 */
[C---:B------:R-:W-:Y:S08]  /*2c80*/  HMMA.16816.F32 R8, R192.reuse, R56, R8 ;  /* 0x00000038c008723c */ /* 0x040ff00000001808 */
[C---:B------:R-:W-:Y:S01]  /*2c90*/  HMMA.16816.F32 R16, R192.reuse, R58, R16 ;  /* 0x0000003ac010723c */ /* 0x040fe20000001810 */
[----:B------:R-:W3:Y:S07]  /*2ca0*/  LDSM.16.M88.4 R56, [R249+0x2800] ;  /* 0x00280000f938783b */ /* 0x000eee0000000200 */
[C---:B------:R-:W-:Y:S08]  /*2cb0*/  HMMA.16816.F32 R20, R192.reuse, R64, R20 ;  /* 0x00000040c014723c */ /* 0x040ff00000001814 */
[----:B------:R-:W-:Y:S01]  /*2cc0*/  HMMA.16816.F32 R24, R192, R66, R24 ;  /* 0x00000042c018723c */ /* 0x000fe20000001818 */
[----:B------:R-:W3:Y:S07]  /*2cd0*/  LDSM.16.M88.4 R64, [R249+0x3000] ;  /* 0x00300000f940783b */ /* 0x000eee0000000200 */
[C---:B------:R-:W-:Y:S08]  /*2ce0*/  HMMA.16816.F32 R8, R196.reuse, R12, R8 ;  /* 0x0000000cc408723c */ /* 0x040ff00000001808 */
[C---:B------:R-:W-:Y:S08]  /*2cf0*/  HMMA.16816.F32 R16, R196.reuse, R14, R16 ;  /* 0x0000000ec410723c */ /* 0x040ff00000001810 */
[C---:B-1----:R-:W-:Y:S08]  /*2d00*/  HMMA.16816.F32 R20, R196.reuse, R52, R20 ;  /* 0x00000034c414723c */ /* 0x042ff00000001814 */
[C---:B------:R-:W-:Y:S01]  /*2d10*/  HMMA.16816.F32 R24, R196.reuse, R54, R24 ;  /* 0x00000036c418723c */ /* 0x040fe20000001818 */
[----:B------:R-:W1:Y:S07]  /*2d20*/  LDSM.16.M88.4 R52, [R82] ;  /* 0x000000005234783b */ /* 0x000e6e0000000200 */
[C---:B------:R-:W-:Y:S08]  /*2d30*/  HMMA.16816.F32 R28, R196.reuse, R60, R28 ;  /* 0x0000003cc41c723c */ /* 0x040ff0000000181c */
[----:B------:R-:W-:Y:S01]  /*2d40*/  HMMA.16816.F32 R32, R196, R62, R32 ;  /* 0x0000003ec420723c */ /* 0x000fe20000001820 */
[----:B------:R-:W1:Y:S07]  /*2d50*/  LDSM.16.M88.4 R60, [R81] ;  /* 0x00000000513c783b */ /* 0x000e6e0000000200 */
[C---:B------:R-:W-:Y:S08]  /*2d60*/  HMMA.16816.F32 R12, R200.reuse, R48, R8 ;  /* 0x00000030c80c723c */ /* 0x040ff00000001808 */
[C---:B------:R-:W-:Y:S01]  /*2d70*/  HMMA.16816.F32 R8, R200.reuse, R50, R16 ;  /* 0x00000032c808723c */ /* 0x040fe20000001810 */
[----:B------:R-:W1:Y:S07]  /*2d80*/  LDSM.16.M88.4 R48, [R5+0x2000] ;  /* 0x002000000530783b */ /* 0x000e6e0000000200 */
[C---:B---3--:R-:W-:Y:S08]  /*2d90*/  HMMA.16816.F32 R20, R200.reuse, R56, R20 ;  /* 0x00000038c814723c */ /* 0x048ff00000001814 */
[C---:B------:R-:W-:Y:S01]  /*2da0*/  HMMA.16816.F32 R24, R200.reuse, R58, R24 ;  /* 0x0000003ac818723c */ /* 0x040fe20000001818 */
[----:B------:R-:W3:Y:S07]  /*2db0*/  LDSM.16.M88.4 R56, [R5+0x2800] ;  /* 0x002800000538783b */ /* 0x000eee0000000200 */
[C---:B------:R-:W-:Y:S08]  /*2dc0*/  HMMA.16816.F32 R28, R200.reuse, R64, R28 ;  /* 0x00000040c81c723c */ /* 0x040ff0000000181c */
[----:B------:R-:W-:Y:S01]  /*2dd0*/  HMMA.16816.F32 R32, R200, R66, R32 ;  /* 0x00000042c820723c */ /* 0x000fe20000001820 */
[----:B------:R-:W-:Y:S07]  /*2de0*/  LDSM.16.M88.4 R64, [R250+0x3000] ;  /* 0x00300000fa40783b */ /* 0x000fee0000000200 */
[C---:B------:R-:W-:Y:S08]  /*2df0*/  HMMA.16816.F32 R16, R204.reuse, R44, R12 ;  /* 0x0000002ccc10723c */ /* 0x040ff0000000180c */
[C---:B------:R-:W-:Y:S01]  /*2e00*/  HMMA.16816.F32 R12, R204.reuse, R46, R8 ;  /* 0x0000002ecc0c723c */ /* 0x040fe20000001808 */
[----:B------:R-:W3:Y:S07]  /*2e10*/  LDSM.16.M88.4 R44, [R250+0x2000] ;  /* 0x00200000fa2c783b */ /* 0x000eee0000000200 */
[C---:B-1----:R-:W-:Y:S08]  /*2e20*/  HMMA.16816.F32 R8, R204.reuse, R52, R20 ;  /* 0x00000034cc08723c */ /* 0x042ff00000001814 */
[C---:B------:R-:W-:Y:S01]  /*2e30*/  HMMA.16816.F32 R24, R204.reuse, R54, R24 ;  /* 0x00000036cc18723c */ /* 0x040fe20000001818 */
[----:B------:R-:W1:Y:S07]  /*2e40*/  LDSM.16.M88.4 R52, [R250+0x2800] ;  /* 0x00280000fa34783b */ /* 0x000e6e0000000200 */
[C---:B------:R-:W-:Y:S08]  /*2e50*/  HMMA.16816.F32 R28, R204.reuse, R60, R28 ;  /* 0x0000003ccc1c723c */ /* 0x040ff0000000181c */
[----:B------:R-:W-:Y:S01]  /*2e60*/  HMMA.16816.F32 R32, R204, R62, R32 ;  /* 0x0000003ecc20723c */ /* 0x000fe20000001820 */
[----:B------:R-:W-:Y:S07]  /*2e70*/  LDSM.16.M88.4 R60, [R249+0x4800] ;  /* 0x00480000f93c783b */ /* 0x000fee0000000200 */
[C---:B------:R-:W-:Y:S08]  /*2e80*/  HMMA.16816.F32 R20, R208.reuse, R48, R16 ;  /* 0x00000030d014723c */ /* 0x040ff00000001810 */
[C---:B------:R-:W-:Y:S01]  /*2e90*/  HMMA.16816.F32 R16, R208.reuse, R50, R12 ;  /* 0x00000032d010723c */ /* 0x040fe2000000180c */
[----:B------:R-:W1:Y:S07]  /*2ea0*/  LDSM.16.M88.4 R48, [R249+0x4000] ;  /* 0x00400000f930783b */ /* 0x000e6e0000000200 */
[C---:B---3--:R-:W-:Y:S08]  /*2eb0*/  HMMA.16816.F32 R12, R208.reuse, R56, R8 ;  /* 0x00000038d00c723c */ /* 0x048ff00000001808 */
[C---:B------:R-:W-:Y:S01]  /*2ec0*/  HMMA.16816.F32 R8, R208.reuse, R58, R24 ;  /* 0x0000003ad008723c */ /* 0x040fe20000001818 */
[----:B------:R3:W-:Y:S07]  /*2ed0*/  LDSM.16.M88.4 R56, [R3] ;  /* 0x000000000338783b */ /* 0x0007ee0000000200 */
[C---:B------:R-:W-:Y:S08]  /*2ee0*/  HMMA.16816.F32 R28, R208.reuse, R68, R28 ;  /* 0x00000044d01c723c */ /* 0x040ff0000000181c */
[----:B------:R-:W-:Y:S01]  /*2ef0*/  HMMA.16816.F32 R32, R208, R70, R32 ;  /* 0x00000046d020723c */ /* 0x000fe20000001820 */
[----:B------:R-:W2:Y:S04]  /*2f00*/  LDSM.16.M88.4 R68, [R249+0x5000] ;  /* 0x00500000f944783b */ /* 0x000ea80000000200 */
[----:B---3--:R-:W3:Y:S03]  /*2f10*/  LDL R3, [R1+0x18] ;  /* 0x0000180001037983 */ /* 0x008ee60000100800 */
[C---:B------:R-:W-:Y:S08]  /*2f20*/  HMMA.16816.F32 R24, R212.reuse, R44, R20 ;  /* 0x0000002cd418723c */ /* 0x040ff00000001814 */
[C---:B------:R-:W-:Y:S01]  /*2f30*/  HMMA.16816.F32 R20, R212.reuse, R46, R16 ;  /* 0x0000002ed414723c */ /* 0x040fe20000001810 */
[----:B-----5:R-:W5:Y:S07]  /*2f40*/  LDSM.16.M88.4 R44, [R6] ;  /* 0x00000000062c783b */ /* 0x020f6e0000000200 */
[C---:B-1----:R-:W-:Y:S08]  /*2f50*/  HMMA.16816.F32 R16, R212.reuse, R52, R12 ;  /* 0x00000034d410723c */ /* 0x042ff0000000180c */
[C---:B------:R-:W-:Y:S01]  /*2f60*/  HMMA.16816.F32 R12, R212.reuse, R54, R8 ;  /* 0x00000036d40c723c */ /* 0x040fe20000001808 */
[----:B------:R-:W-:Y:S07]  /*2f70*/  LDSM.16.M88.4 R52, [R5+0x4000] ;  /* 0x004000000534783b */ /* 0x000fee0000000200 */
[C---:B------:R-:W-:Y:S08]  /*2f80*/  HMMA.16816.F32 R8, R212.reuse, R64, R28 ;  /* 0x00000040d408723c */ /* 0x040ff0000000181c */
[----:B------:R-:W-:Y:S01]  /*2f90*/  HMMA.16816.F32 R32, R212, R66, R32 ;  /* 0x00000042d420723c */ /* 0x000fe20000001820 */
[----:B----4-:R1:W4:Y:S07]  /*2fa0*/  LDSM.16.M88.4 R64, [R2] ;  /* 0x000000000240783b */ /* 0x01032e0000000200 */
[C---:B------:R-:W-:Y:S08]  /*2fb0*/  HMMA.16816.F32 R28, R216.reuse, R48, R24 ;  /* 0x00000030d81c723c */ /* 0x040ff00000001818 */
[C---:B------:R-:W-:Y:S08]  /*2fc0*/  HMMA.16816.F32 R24, R216.reuse, R50, R20 ;  /* 0x00000032d818723c */ /* 0x040ff00000001814 */
[C---:B------:R-:W-:Y:S01]  /*2fd0*/  HMMA.16816.F32 R20, R216.reuse, R60, R16 ;  /* 0x0000003cd814723c */ /* 0x040fe20000001810 */
[----:B-1----:R-:W3:Y:S07]  /*2fe0*/  LDL R2, [R1+0x10] ;  /* 0x0000100001027983 */ /* 0x002eee0000100800 */
[C---:B------:R-:W-:Y:S08]  /*2ff0*/  HMMA.16816.F32 R16, R216.reuse, R62, R12 ;  /* 0x0000003ed810723c */ /* 0x040ff0000000180c */
[C---:B--2---:R-:W-:Y:S08]  /*3000*/  HMMA.16816.F32 R12, R216.reuse, R68, R8 ;  /* 0x00000044d80c723c */ /* 0x044ff00000001808 */
[C---:B------:R-:W-:Y:S01]  /*3010*/  HMMA.16816.F32 R8, R216.reuse, R70, R32 ;  /* 0x00000046d808723c */ /* 0x040fe20000001820 */
[----:B------:R-:W-:Y:S07]  /*3020*/  LDSM.16.M88.4 R68, [R5+0x4800] ;  /* 0x004800000544783b */ /* 0x000fee0000000200 */
[----:B------:R-:W-:Y:S08]  /*3030*/  HMMA.16816.F32 R36, R216, R76, R36 ;  /* 0x0000004cd824723c */ /* 0x000ff00000001824 */
[C---:B-----5:R-:W-:Y:S08]  /*3040*/  HMMA.16816.F32 R32, R220.reuse, R44, R28 ;  /* 0x0000002cdc20723c */ /* 0x060ff0000000181c */
[C---:B------:R-:W-:Y:S08]  /*3050*/  HMMA.16816.F32 R28, R220.reuse, R46, R24 ;  /* 0x0000002edc1c723c */ /* 0x040ff00000001818 */
[C---:B------:R-:W-:Y:S08]  /*3060*/  HMMA.16816.F32 R24, R220.reuse, R56, R20 ;  /* 0x00000038dc18723c */ /* 0x040ff00000001814 */
[C---:B------:R-:W-:Y:S01]  /*3070*/  HMMA.16816.F32 R20, R220.reuse, R58, R16 ;  /* 0x0000003adc14723c */ /* 0x040fe20000001810 */
[----:B------:R-:W-:Y:S07]  /*3080*/  LDSM.16.M88.4 R56, [R5+0x5800] ;  /* 0x005800000538783b */ /* 0x000fee0000000200 */
[C---:B----4-:R-:W-:Y:S01]  /*3090*/  HMMA.16816.F32 R16, R220.reuse, R64, R12 ;  /* 0x00000040dc10723c */ /* 0x050fe2000000180c */
[----:B------:R-:W1:Y:S07]  /*30a0*/  LDSM.16.M88.4 R12, [R5+0x5000] ;  /* 0x00500000050c783b */ /* 0x000e6e0000000200 */
[C---:B------:R-:W-:Y:S08]  /*30b0*/  HMMA.16816.F32 R8, R220.reuse, R66, R8 ;  /* 0x00000042dc08723c */ /* 0x040ff00000001808 */
[----:B------:R-:W-:Y:S01]  /*30c0*/  HMMA.16816.F32 R64, R220, R72, R36 ;  /* 0x00000048dc40723c */ /* 0x000fe20000001824 */
[----:B------:R-:W2:Y:S07]  /*30d0*/  LDSM.16.M88.4 R36, [R250+0x4000] ;  /* 0x00400000fa24783b */ /* 0x000eae0000000200 */
[C---:B------:R-:W-:Y:S08]  /*30e0*/  HMMA.16816.F32 R48, R224.reuse, R52, R32 ;  /* 0x00000034e030723c */ /* 0x040ff00000001820 */
[C---:B------:R-:W-:Y:S01]  /*30f0*/  HMMA.16816.F32 R44, R224.reuse, R54, R28 ;  /* 0x00000036e02c723c */ /* 0x040fe2000000181c */
[----:B------:R-:W4:Y:S07]  /*3100*/  LDSM.16.M88.4 R52, [R250+0x4800] ;  /* 0x00480000fa34783b */ /* 0x000f2e0000000200 */
[C---:B-1----:R-:W-:Y:S01]  /*3110*/  HMMA.16816.F32 R28, R224.reuse, R12, R16 ;  /* 0x0000000ce01c723c */ /* 0x042fe20000001810 */
[----:B------:R-:W1:Y:S07]  /*3120*/  LDSM.16.M88.4 R16, [R249+0x6000] ;  /* 0x00600000f910783b */ /* 0x000e6e0000000200 */
[----:B------:R-:W-:Y:S08]  /*3130*/  HMMA.16816.F32 R12, R224, R14, R8 ;  /* 0x0000000ee00c723c */ /* 0x000ff00000001808 */
[----:B--2---:R-:W-:Y:S01]  /*3140*/  HMMA.16816.F32 R8, R228, R36, R48 ;  /* 0x00000024e408723c */ /* 0x004fe20000001830 */
[----:B------:R2:W-:Y:S04]  /*3150*/  LDSM.16.M88.4 R48, [R0] ;  /* 0x000000000030783b */ /* 0x0005e80000000200 */
[----:B--2---:R-:W2:Y:S03]  /*3160*/  LDL R0, [R1+0xc] ;  /* 0x00000c0001007983 */ /* 0x004ea60000100800 */
[----:B------:R-:W-:Y:S08]  /*3170*/  HMMA.16816.F32 R40, R216, R78, R40 ;  /* 0x0000004ed828723c */ /* 0x000ff00000001828 */
[----:B------:R-:W-:Y:S11]  /*3180*/  HMMA.16816.F32 R32, R224, R70, R20 ;  /* 0x00000046e020723c */ /* 0x000ff60000001814 */
[----:B------:R-:W-:Y:S05]  /*3190*/  @!UPT UIADD3 URZ, URZ, URZ, URZ ;  /* 0x0000003f3f3ff290 */ /* 0x000fea000fffe03f */
[----:B------:R-:W-:Y:S01]  /*31a0*/  HMMA.16816.F32 R60, R220, R74, R40 ;  /* 0x0000004adc3c723c */ /* 0x000fe20000001828 */
[----:B------:R-:W-:Y:S07]  /*31b0*/  LDSM.16.M88.4 R72, [R250+0x5800] ;  /* 0x00580000fa48783b */ /* 0x000fee0000000200 */
[----:B------:R-:W-:Y:S01]  /*31c0*/  HMMA.16816.F32 R40, R224, R68, R24 ;  /* 0x00000044e028723c */ /* 0x000fe20000001818 */
[----:B------:R-:W5:Y:S07]  /*31d0*/  LDSM.16.M88.4 R68, [R250+0x5000] ;  /* 0x00500000fa44783b */ /* 0x000f6e0000000200 */
[C---:B------:R-:W-:Y:S01]  /*31e0*/  HMMA.16816.F32 R20, R228.reuse, R38, R44 ;  /* 0x00000026e414723c */ /* 0x040fe2000000182c */
[----:B------:R-:W-:Y:S11]  /*31f0*/  LDSM.16.M88.4 R44, [R249+0x6800] ;  /* 0x00680000f92c783b */ /* 0x000ff60000000200 */
[----:B------:R-:W-:Y:S04]  /*3200*/  @!UPT UIADD3 URZ, URZ, URZ, URZ ;  /* 0x0000003f3f3ff290 */ /* 0x000fe8000fffe03f */
[C---:B----4-:R-:W-:Y:S01]  /*3210*/  HMMA.16816.F32 R36, R228.reuse, R52, R40 ;  /* 0x00000034e424723c */ /* 0x050fe20000001828 */
[----:B------:R-:W-:Y:S07]  /*3220*/  LDSM.16.M88.4 R40, [R250+0x6000] ;  /* 0x00600000fa28783b */ /* 0x000fee0000000200 */
[----:B------:R-:W-:Y:S01]  /*3230*/  HMMA.16816.F32 R52, R228, R54, R32 ;  /* 0x00000036e434723c */ /* 0x000fe20000001820 */
[----:B---3--:R-:W3:Y:S07]  /*3240*/  LDSM.16.M88.4 R32, [R3] ;  /* 0x000000000320783b */ /* 0x008eee0000000200 */
[----:B-1----:R-:W-:Y:S08]  /*3250*/  HMMA.16816.F32 R8, R232, R16, R8 ;  /* 0x00000010e808723c */ /* 0x002ff00000001808 */
[C---:B------:R-:W-:Y:S01]  /*3260*/  HMMA.16816.F32 R24, R224.reuse, R56, R64 ;  /* 0x00000038e018723c */ /* 0x040fe20000001840 */
[----:B------:R-:W-:Y:S07]  /*3270*/  LDSM.16.M88.4 R64, [R249+0x7800] ;  /* 0x00780000f940783b */ /* 0x000fee0000000200 */
[----:B------:R-:W-:Y:S08]  /*3280*/  HMMA.16816.F32 R80, R224, R58, R60 ;  /* 0x0000003ae050723c */ /* 0x000ff0000000183c */
[C---:B-----5:R-:W-:Y:S01]  /*3290*/  HMMA.16816.F32 R60, R228.reuse, R68, R28 ;  /* 0x00000044e43c723c */ /* 0x060fe2000000181c */
[----:B------:R-:W1:Y:S07]  /*32a0*/  LDSM.16.M88.4 R28, [R5+0x6000] ;  /* 0x00600000051c783b */ /* 0x000e6e0000000200 */
[----:B------:R-:W-:Y:S08]  /*32b0*/  HMMA.16816.F32 R56, R228, R70, R12 ;  /* 0x00000046e438723c */ /* 0x000ff0000000180c */
[----:B------:R-:W-:Y:S08]  /*32c0*/  HMMA.16816.F32 R12, R232, R18, R20 ;  /* 0x00000012e80c723c */ /* 0x000ff00000001814 */
[----:B---3--:R-:W-:Y:S08]  /*32d0*/  HMMA.16816.F32 R8, R236, R32, R8 ;  /* 0x00000020ec08723c */ /* 0x008ff00000001808 */
[----:B------:R-:W-:Y:S01]  /*32e0*/  HMMA.16816.F32 R16, R232, R44, R36 ;  /* 0x0000002ce810723c */ /* 0x000fe20000001824 */
[----:B------:R-:W3:Y:S07]  /*32f0*/  LDSM.16.M88.4 R36, [R249+0x7000] ;  /* 0x00700000f924783b */ /* 0x000eee0000000200 */
[----:B------:R-:W-:Y:S08]  /*3300*/  HMMA.16816.F32 R12, R236, R34, R12 ;  /* 0x00000022ec0c723c */ /* 0x000ff0000000180c */
[----:B-1----:R-:W-:Y:S08]  /*3310*/  HMMA.16816.F32 R8, R240, R28, R8 ;  /* 0x0000001cf008723c */ /* 0x002ff00000001808 */
[----:B------:R-:W-:Y:S08]  /*3320*/  HMMA.16816.F32 R76, R228, R72, R24 ;  /* 0x00000048e44c723c */ /* 0x000ff00000001818 */
[----:B------:R-:W-:Y:S01]  /*3330*/  HMMA.16816.F32 R24, R232, R46, R52 ;  /* 0x0000002ee818723c */ /* 0x000fe20000001834 */
[----:B------:R-:W1:Y:S04]  /*3340*/  LDSM.16.M88.4 R52, [R2] ;  /* 0x000000000234783b */ /* 0x000e680000000200 */
[----:B------:R-:W4:Y:S03]  /*3350*/  LDSM.16.M88.4 R44, [R5+0x6800] ;  /* 0x00680000052c783b */ /* 0x000f260000000200 */
[----:B------:R-:W-:Y:S08]  /*3360*/  HMMA.16816.F32 R12, R240, R30, R12 ;  /* 0x0000001ef00c723c */ /* 0x000ff0000000180c */
[----:B------:R-:W-:Y:S08]  /*3370*/  HMMA.16816.F32 R32, R244, R40, R8 ;  /* 0x00000028f420723c */ /* 0x000ff00000001808 */
[----:B------:R-:W-:Y:S08]  /*3380*/  HMMA.16816.F32 R20, R236, R48, R16 ;  /* 0x00000030ec14723c */ /* 0x000ff00000001810 */
[----:B---3--:R-:W-:Y:S08]  /*3390*/  HMMA.16816.F32 R8, R232, R36, R60 ;  /* 0x00000024e808723c */ /* 0x008ff0000000183c */
[----:B------:R-:W-:Y:S08]  /*33a0*/  HMMA.16816.F32 R16, R236, R50, R24 ;  /* 0x00000032ec10723c */ /* 0x000ff00000001818 */
[----:B------:R-:W-:Y:S01]  /*33b0*/  HMMA.16816.F32 R28, R244, R42, R12 ;  /* 0x0000002af41c723c */ /* 0x000fe2000000180c */
[----:B------:R-:W3:Y:S07]  /*33c0*/  LDSM.16.M88.4 R40, [R5+0x7000] ;  /* 0x007000000528783b */ /* 0x000eee0000000200 */
[----:B------:R-:W-:Y:S01]  /*33d0*/  HMMA.16816.F32 R36, R232, R38, R56 ;  /* 0x00000026e824723c */ /* 0x000fe20000001838 */
[----:B------:R-:W5:Y:S07]  /*33e0*/  LDSM.16.M88.4 R56, [R250+0x6800] ;  /* 0x00680000fa38783b */ /* 0x000f6e0000000200 */
[----:B-1----:R-:W-:Y:S08]  /*33f0*/  HMMA.16816.F32 R12, R236, R52, R8 ;  /* 0x00000034ec0c723c */ /* 0x002ff00000001808 */
[----:B----4-:R-:W-:Y:S08]  /*3400*/  HMMA.16816.F32 R8, R240, R46, R16 ;  /* 0x0000002ef008723c */ /* 0x010ff00000001810 */
[----:B------:R-:W-:Y:S08]  /*3410*/  HMMA.16816.F32 R68, R228, R74, R80 ;  /* 0x0000004ae444723c */ /* 0x000ff00000001850 */
[----:B------:R-:W-:Y:S01]  /*3420*/  HMMA.16816.F32 R20, R240, R44, R20 ;  /* 0x0000002cf014723c */ /* 0x000fe20000001814 */
[----:B------:R-:W-:Y:S01]  /*3430*/  FMUL.FTZ R32, R32, c[0x0][0x320] ;  /* 0x0000c80020207a20 */ /* 0x000fe20000410000 */
[----:B------:R-:W-:Y:S01]  /*3440*/  LDSM.16.M88.4 R44, [R250+0x7000] ;  /* 0x00700000fa2c783b */ /* 0x000fe20000000200 */
[----:B------:R-:W-:-:S02]  /*3450*/  FMUL.FTZ R33, R33, c[0x0][0x320] ;  /* 0x0000c80021217a20 */ /* 0x000fc40000410000 */
[----:B------:R-:W-:-:S03]  /*3460*/  FMUL.FTZ R34, R34, c[0x0][0x320] ;  /* 0x0000c80022227a20 */ /* 0x000fc60000410000 */
[----:B------:R-:W-:Y:S01]  /*3470*/  HMMA.16816.F32 R60, R232, R64, R76 ;  /* 0x00000040e83c723c */ /* 0x000fe2000000184c */
[----:B------:R-:W-:Y:S01]  /*3480*/  FMUL.FTZ R35, R35, c[0x0][0x320] ;  /* 0x0000c80023237a20 */ /* 0x000fe20000410000 */
[----:B------:R-:W1:Y:S06]  /*3490*/  MUFU.TANH R72, R32 ;  /* 0x0000002000487308 */ /* 0x000e6c0000002400 */
[----:B---3--:R-:W-:Y:S02]  /*34a0*/  HMMA.16816.F32 R16, R240, R40, R12 ;  /* 0x00000028f010723c */ /* 0x008fe4000000180c */
[----:B------:R-:W3:Y:S06]  /*34b0*/  MUFU.TANH R64, R33 ;  /* 0x0000002100407308 */ /* 0x000eec0000002400 */
[----:B-----5:R-:W-:Y:S01]  /*34c0*/  HMMA.16816.F32 R12, R244, R58, R8 ;  /* 0x0000003af40c723c */ /* 0x020fe20000001808 */
[----:B--2---:R-:W2:Y:S07]  /*34d0*/  LDSM.16.M88.4 R48, [R0] ;  /* 0x000000000030783b */ /* 0x004eae0000000200 */
[----:B------:R-:W-:Y:S01]  /*34e0*/  HMMA.16816.F32 R8, R232, R66, R68 ;  /* 0x00000042e808723c */ /* 0x000fe20000001844 */
[----:B------:R-:W4:Y:S08]  /*34f0*/  MUFU.TANH R73, R34 ;  /* 0x0000002200497308 */ /* 0x000f300000002400 */
[----:B------:R5:W1:Y:S01]  /*3500*/  MUFU.TANH R65, R35 ;  /* 0x0000002300417308 */ /* 0x000a620000002400 */
[----:B------:R-:W-:Y:S08]  /*3510*/  HMMA.16816.F32 R24, R244, R56, R20 ;  /* 0x00000038f418723c */ /* 0x000ff00000001814 */
[----:B-----5:R-:W-:Y:S01]  /*3520*/  HMMA.16816.F32 R32, R236, R54, R36 ;  /* 0x00000036ec20723c */ /* 0x020fe20000001824 */
[----:B------:R-:W5:Y:S01]  /*3530*/  LDSM.16.M88.4 R36, [R5+0x7800] ;  /* 0x007800000524783b */ /* 0x000f620000000200 */
[----:B------:R-:W-:-:S02]  /*3540*/  FMUL.FTZ R28, R28, c[0x0][0x320] ;  /* 0x0000c8001c1c7a20 */ /* 0x000fc40000410000 */
[----:B------:R-:W-:Y:S02]  /*3550*/  FMUL.FTZ R29, R29, c[0x0][0x320] ;  /* 0x0000c8001d1d7a20 */ /* 0x000fe40000410000 */
[----:B------:R-:W-:Y:S02]  /*3560*/  FMUL.FTZ R30, R30, c[0x0][0x320] ;  /* 0x0000c8001e1e7a20 */ /* 0x000fe40000410000 */
[----:B------:R-:W-:Y:S01]  /*3570*/  FMUL.FTZ R31, R31, c[0x0][0x320] ;  /* 0x0000c8001f1f7a20 */ /* 0x000fe20000410000 */
[C---:B--2---:R-:W-:Y:S01]  /*3580*/  HMMA.16816.F32 R20, R236.reuse, R48, R60 ;  /* 0x00000030ec14723c */ /* 0x044fe2000000183c */
[----:B------:R-:W2:Y:S07]  /*3590*/  MUFU.TANH R56, R28 ;  /* 0x0000001c00387308 */ /* 0x000eae0000002400 */
[----:B------:R-:W-:Y:S01]  /*35a0*/  HMMA.16816.F32 R8, R236, R50, R8 ;  /* 0x00000032ec08723c */ /* 0x000fe20000001808 */
[----:B------:R-:W1:Y:S08]  /*35b0*/  MUFU.TANH R54, R29 ;  /* 0x0000001d00367308 */ /* 0x000e700000002400 */
[----:B------:R-:W1:Y:S08]  /*35c0*/  MUFU.TANH R57, R30 ;  /* 0x0000001e00397308 */ /* 0x000e700000002400 */
[----:B------:R1:W1:Y:S01]  /*35d0*/  MUFU.TANH R55, R31 ;  /* 0x0000001f00377308 */ /* 0x0002620000002400 */
[----:B------:R-:W-:-:S02]  /*35e0*/  FMUL.FTZ R24, R24, c[0x0][0x320] ;  /* 0x0000c80018187a20 */ /* 0x000fc40000410000 */
[----:B------:R-:W-:Y:S02]  /*35f0*/  FMUL.FTZ R25, R25, c[0x0][0x320] ;  /* 0x0000c80019197a20 */ /* 0x000fe40000410000 */
[----:B------:R-:W-:Y:S01]  /*3600*/  FMUL.FTZ R26, R26, c[0x0][0x320] ;  /* 0x0000c8001a1a7a20 */ /* 0x000fe20000410000 */
[----:B-1----:R-:W-:Y:S01]  /*3610*/  HMMA.16816.F32 R28, R240, R42, R32 ;  /* 0x0000002af01c723c */ /* 0x002fe20000001820 */
[----:B------:R-:W1:Y:S01]  /*3620*/  LDSM.16.M88.4 R32, [R250+0x7800] ;  /* 0x00780000fa20783b */ /* 0x000e620000000200 */
[----:B------:R-:W-:Y:S01]  /*3630*/  FMUL.FTZ R27, R27, c[0x0][0x320] ;  /* 0x0000c8001b1b7a20 */ /* 0x000fe20000410000 */
[----:B------:R-:W1:Y:S01]  /*3640*/  MUFU.TANH R53, R24 ;  /* 0x0000001800357308 */ /* 0x000e620000002400 */
[----:B------:R-:W-:Y:S01]  /*3650*/  FMUL.FTZ R12, R12, c[0x0][0x320] ;  /* 0x0000c8000c0c7a20 */ /* 0x000fe20000410000 */
[----:B------:R-:W-:-:S06]  /*3660*/  DEPBAR.LE SB0, 0x0 ;  /* 0x000080000000791a */ /* 0x000fcc0000000000 */
[----:B------:R-:W1:Y:S01]  /*3670*/  MUFU.TANH R52, R25 ;  /* 0x0000001900347308 */ /* 0x000e620000002400 */
[----:B-----5:R-:W-:Y:S07]  /*3680*/  HMMA.16816.F32 R8, R240, R38, R8 ;  /* 0x00000026f008723c */ /* 0x020fee0000001808 */
[----:B------:R-:W1:Y:S08]  /*3690*/  MUFU.TANH R48, R26 ;  /* 0x0000001a00307308 */ /* 0x000e700000002400 */
[----:B------:R5:W1:Y:S02]  /*36a0*/  MUFU.TANH R43, R27 ;  /* 0x0000001b002b7308 */ /* 0x000a640000002400 */
[----:B-----5:R-:W-:Y:S08]  /*36b0*/  HMMA.16816.F32 R24, R244, R44, R16 ;  /* 0x0000002cf418723c */ /* 0x020ff00000001810 */
[----:B------:R-:W-:Y:S01]  /*36c0*/  HMMA.16816.F32 R16, R240, R36, R20 ;  /* 0x00000024f010723c */ /* 0x000fe20000001814 */
[----:B------:R-:W-:-:S02]  /*36d0*/  FMUL.FTZ R13, R13, c[0x0][0x320] ;  /* 0x0000c8000d0d7a20 */ /* 0x000fc40000410000 */
[----:B------:R-:W-:Y:S02]  /*36e0*/  FMUL.FTZ R14, R14, c[0x0][0x320] ;  /* 0x0000c8000e0e7a20 */ /* 0x000fe40000410000 */
[----:B------:R-:W-:Y:S01]  /*36f0*/  FMUL.FTZ R15, R15, c[0x0][0x320] ;  /* 0x0000c8000f0f7a20 */ /* 0x000fe20000410000 */
[----:B------:R-:W2:Y:S02]  /*3700*/  MUFU.TANH R40, R12 ;  /* 0x0000000c00287308 */ /* 0x000ea40000002400 */
[C---:B------:R-:W-:Y:S06]  /*3710*/  HMMA.16816.F32 R20, R244.reuse, R46, R28 ;  /* 0x0000002ef414723c */ /* 0x040fec000000181c */
[----:B------:R-:W2:Y:S02]  /*3720*/  MUFU.TANH R41, R13 ;  /* 0x0000000d00297308 */ /* 0x000ea40000002400 */
[C---:B-1----:R-:W-:Y:S06]  /*3730*/  HMMA.16816.F32 R8, R244.reuse, R34, R8 ;  /* 0x00000022f408723c */ /* 0x042fec0000001808 */
[----:B------:R-:W1:Y:S08]  /*3740*/  MUFU.TANH R42, R14 ;  /* 0x0000000e002a7308 */ /* 0x000e700000002400 */
[----:B------:R5:W1:Y:S02]  /*3750*/  MUFU.TANH R36, R15 ;  /* 0x0000000f00247308 */ /* 0x000a640000002400 */
[----:B-----5:R-:W-:Y:S01]  /*3760*/  HMMA.16816.F32 R12, R244, R32, R16 ;  /* 0x00000020f40c723c */ /* 0x020fe20000001810 */
[----:B------:R-:W-:-:S02]  /*3770*/  FMUL.FTZ R24, R24, c[0x0][0x320] ;  /* 0x0000c80018187a20 */ /* 0x000fc40000410000 */
[----:B------:R-:W-:-:S05]  /*3780*/  FMUL.FTZ R20, R20, c[0x0][0x320] ;  /* 0x0000c80014147a20 */ /* 0x000fca0000410000 */
[----:B------:R-:W-:Y:S01]  /*3790*/  FMUL.FTZ R8, R8, c[0x0][0x320] ;  /* 0x0000c80008087a20 */ /* 0x000fe20000410000 */
[----:B------:R-:W1:Y:S01]  /*37a0*/  MUFU.TANH R28, R24 ;  /* 0x00000018001c7308 */ /* 0x000e620000002400 */
[----:B------:R-:W-:Y:S02]  /*37b0*/  IMAD.MOV.U32 R134, RZ, RZ, R132 ;  /* 0x000000ffff867224 */ /* 0x000fe400078e0084 */
[----:B------:R-:W-:Y:S02]  /*37c0*/  FMUL.FTZ R27, R27, c[0x0][0x320] ;  /* 0x0000c8001b1b7a20 */ /* 0x000fe40000410000 */
[----:B------:R-:W-:Y:S02]  /*37d0*/  FMUL.FTZ R25, R25, c[0x0][0x320] ;  /* 0x0000c80019197a20 */ /* 0x000fe40000410000 */
[----:B------:R-:W-:Y:S01]  /*37e0*/  FMUL.FTZ R26, R26, c[0x0][0x320] ;  /* 0x0000c8001a1a7a20 */ /* 0x000fe20000410000 */
[----:B------:R5:W1:Y:S01]  /*37f0*/  MUFU.TANH R24, R20 ;  /* 0x0000001400187308 */ /* 0x000a620000002400 */
[----:B------:R-:W-:-:S02]  /*3800*/  FMUL.FTZ R22, R22, c[0x0][0x320] ;  /* 0x0000c80016167a20 */ /* 0x000fc40000410000 */
[----:B------:R-:W-:-:S04]  /*3810*/  FMUL.FTZ R23, R23, c[0x0][0x320] ;  /* 0x0000c80017177a20 */ /* 0x000fc80000410000 */
[----:B------:R-:W-:-:S04]  /*3820*/  FMUL.FTZ R12, R12, c[0x0][0x320] ;  /* 0x0000c8000c0c7a20 */ /* 0x000fc80000410000 */
[----:B------:R-:W1:Y:S01]  /*3830*/  MUFU.TANH R19, R12 ;  /* 0x0000000c00137308 */ /* 0x000e620000002400 */
[----:B-----5:R-:W-:Y:S01]  /*3840*/  FMUL.FTZ R20, R21, c[0x0][0x320] ;  /* 0x0000c80015147a20 */ /* 0x020fe20000410000 */
[----:B------:R-:W-:Y:S01]  /*3850*/  ISETP.GT.AND P0, PT, R4, R134, PT ;  /* 0x000000860400720c */ /* 0x000fe20003f04270 */
[----:B------:R-:W-:-:S05]  /*3860*/  FMUL.FTZ R13, R13, c[0x0][0x320] ;  /* 0x0000c8000d0d7a20 */ /* 0x000fca0000410000 */
[----:B------:R5:W1:Y:S01]  /*3870*/  MUFU.TANH R12, R8 ;  /* 0x00000008000c7308 */ /* 0x000a620000002400 */
[----:B------:R-:W-:Y:S02]  /*3880*/  FMUL.FTZ R14, R14, c[0x0][0x320] ;  /* 0x0000c8000e0e7a20 */ /* 0x000fe40000410000 */
[----:B------:R-:W-:Y:S02]  /*3890*/  FMUL.FTZ R15, R15, c[0x0][0x320] ;  /* 0x0000c8000f0f7a20 */ /* 0x000fe40000410000 */
[----:B------:R-:W-:Y:S02]  /*38a0*/  FMUL.FTZ R10, R10, c[0x0][0x320] ;  /* 0x0000c8000a0a7a20 */ /* 0x000fe40000410000 */
[----:B------:R-:W-:Y:S01]  /*38b0*/  FMUL.FTZ R11, R11, c[0x0][0x320] ;  /* 0x0000c8000b0b7a20 */ /* 0x000fe20000410000 */
[----:B------:R1:W1:Y:S01]  /*38c0*/  MUFU.TANH R30, R27 ;  /* 0x0000001b001e7308 */ /* 0x0002620000002400 */
[----:B-----5:R-:W-:-:S07]  /*38d0*/  FMUL.FTZ R8, R9, c[0x0][0x320] ;  /* 0x0000c80009087a20 */ /* 0x020fce0000410000 */
[----:B------:R1:W1:Y:S08]  /*38e0*/  MUFU.TANH R31, R26 ;  /* 0x0000001a001f7308 */ /* 0x0002700000002400 */
[----:B------:R1:W1:Y:S08]  /*38f0*/  MUFU.TANH R29, R22 ;  /* 0x00000016001d7308 */ /* 0x0002700000002400 */
[----:B------:R1:W1:Y:S08]  /*3900*/  MUFU.TANH R27, R23 ;  /* 0x00000017001b7308 */ /* 0x0002700000002400 */
[----:B------:R-:W1:Y:S08]  /*3910*/  MUFU.TANH R25, R25 ;  /* 0x0000001900197308 */ /* 0x000e700000002400 */
[----:B------:R-:W1:Y:S08]  /*3920*/  MUFU.TANH R20, R20 ;  /* 0x0000001400147308 */ /* 0x000e700000002400 */
[----:B------:R1:W1:Y:S08]  /*3930*/  MUFU.TANH R18, R13 ;  /* 0x0000000d00127308 */ /* 0x0002700000002400 */
[----:B------:R1:W1:Y:S08]  /*3940*/  MUFU.TANH R26, R14 ;  /* 0x0000000e001a7308 */ /* 0x0002700000002400 */
[----:B------:R1:W1:Y:S08]  /*3950*/  MUFU.TANH R23, R15 ;  /* 0x0000000f00177308 */ /* 0x0002700000002400 */
[----:B------:R-:W1:Y:S08]  /*3960*/  MUFU.TANH R8, R8 ;  /* 0x0000000800087308 */ /* 0x000e700000002400 */
[----:B------:R1:W1:Y:S08]  /*3970*/  MUFU.TANH R21, R10 ;  /* 0x0000000a00157308 */ /* 0x0002700000002400 */
[----:B------:R1:W1:Y:S01]  /*3980*/  MUFU.TANH R22, R11 ;  /* 0x0000000b00167308 */ /* 0x0002620000002400 */
[----:B------:R-:W-:Y:S01]  /*3990*/  BSSY B0, `(.L_x_832) ;  /* 0x000001c000007945 */ /* 0x000fe20003800000 */
[----:B------:R-:W-:Y:S06]  /*39a0*/  BAR.SYNC.DEFER_BLOCKING 0x0 ;  /* 0x0000000000007b1d */ /* 0x000fec0000010000 */
[----:B------:R-:W-:Y:S05]  /*39b0*/  @!P0 BRA `(.L_x_833) ;  /* 0x0000019000008947 */ /* 0x000fea0003800000 */
[----:B--234-:R-:W-:Y:S01]  /*39c0*/  IADD3 R0, R135, -0x2, RZ ;  /* 0xfffffffe87007810 */ /* 0x01cfe20007ffe0ff */
[----:B------:R-:W-:-:S03]  /*39d0*/  IMAD.MOV.U32 R5, RZ, RZ, c[0x0][0x1e0] ;  /* 0x00007800ff057624 */ /* 0x000fc600078e00ff */
[----:B------:R-:W-:Y:S01]  /*39e0*/  SHF.R.S32.HI R2, RZ, 0x1f, R0 ;  /* 0x0000001fff027819 */ /* 0x000fe20000011400 */
[----:B------:R-:W-:-:S04]  /*39f0*/  IMAD.WIDE.U32 R6, R0, c[0x0][0x1e0], RZ ;  /* 0x0000780000067a25 */ /* 0x000fc800078e00ff */
[----:B------:R-:W-:-:S04]  /*3a00*/  IMAD R2, R2, c[0x0][0x1e0], RZ ;  /* 0x0000780002027a24 */ /* 0x000fc800078e02ff */
[----:B------:R-:W-:Y:S01]  /*3a10*/  IMAD R2, R0, c[0x0][0x1e4], R2 ;  /* 0x0000790000027a24 */ /* 0x000fe200078e0202 */
[----:B------:R-:W-:-:S03]  /*3a20*/  LEA R0, P0, R6, R88, 0x6 ;  /* 0x0000005806007211 */ /* 0x000fc600078030ff */
[----:B------:R-:W-:Y:S01]  /*3a30*/  IMAD.IADD R3, R7, 0x1, R2 ;  /* 0x0000000107037824 */ /* 0x000fe200078e0202 */
[----:B------:R-:W-:Y:S01]  /*3a40*/  LEA R2, P6, R0, c[0x0][0x1c8], 0x1 ;  /* 0x0000720000027a11 */ /* 0x000fe200078c08ff */
[----:B------:R-:W-:-:S03]  /*3a50*/  IMAD.MOV.U32 R7, RZ, RZ, c[0x0][0x1e4] ;  /* 0x00007900ff077624 */ /* 0x000fc600078e00ff */
[----:B------:R-:W-:Y:S02]  /*3a60*/  LEA.HI.X R3, R6, R87, R3, 0x6, P0 ;  /* 0x0000005706037211 */ /* 0x000fe400000f3403 */
[----:B------:R-:W-:Y:S02]  /*3a70*/  LEA R6, P0, R5, R2, 0x6 ;  /* 0x0000000205067211 */ /* 0x000fe400078030ff */
[----:B------:R-:W-:-:S04]  /*3a80*/  LEA.HI.X R3, R0, c[0x0][0x1cc], R3, 0x1, P6 ;  /* 0x0000730000037a11 */ /* 0x000fc800030f0c03 */
[----:B------:R-:W-:Y:S01]  /*3a90*/  LEA.HI.X R7, R5, R3, R7, 0x6, P0 ;  /* 0x0000000305077211 */ /* 0x000fe200000f3407 */
[----:B------:R-:W-:Y:S01]  /*3aa0*/  @!PT LDS RZ, [RZ] ;  /* 0x00000000fffff984 */ /* 0x000fe20000000800 */
[----:B------:R-:W-:Y:S01]  /*3ab0*/  @!PT LDS RZ, [RZ] ;  /* 0x00000000fffff984 */ /* 0x000fe20000000800 */
[----:B------:R-:W-:Y:S01]  /*3ac0*/  @!PT LDS RZ, [RZ] ;  /* 0x00000000fffff984 */ /* 0x000fe20000000800 */
[----:B------:R2:W-:Y:S04]  /*3ad0*/  LDGSTS.E.BYPASS.LTC128B.128 [R86+0x10100], [R2.64], !P5 ;  /* 0x1010000002567fae */ /* 0x0005e8000e901d46 */
[----:B------:R2:W-:Y:S04]  /*3ae0*/  LDGSTS.E.BYPASS.LTC128B.128 [R86+0x12100], [R2.64+0x80], !P4 ;  /* 0x1210008002567fae */ /* 0x0005e8000e101d46 */
[----:B------:R2:W-:Y:S04]  /*3af0*/  LDGSTS.E.BYPASS.LTC128B.128 [R86+0x14100], [R2.64+0x100], !P3 ;  /* 0x1410010002567fae */ /* 0x0005e8000d901d46 */
[----:B------:R2:W-:Y:S04]  /*3b00*/  LDGSTS.E.BYPASS.LTC128B.128 [R86+0x16100], [R2.64+0x180], !P2 ;  /* 0x1610018002567fae */ /* 0x0005e8000d101d46 */
[----:B------:R2:W-:Y:S04]  /*3b10*/  LDGSTS.E.BYPASS.LTC128B.128 [R86+0x11100], [R6.64], !P5 ;  /* 0x1110000006567fae */ /* 0x0005e8000e901d46 */
[----:B------:R2:W-:Y:S04]  /*3b20*/  LDGSTS.E.BYPASS.LTC128B.128 [R86+0x13100], [R6.64+0x80], !P4 ;  /* 0x1310008006567fae */ /* 0x0005e8000e101d46 */
[----:B------:R2:W-:Y:S04]  /*3b30*/  LDGSTS.E.BYPASS.LTC128B.128 [R86+0x15100], [R6.64+0x100], !P3 ;  /* 0x1510010006567fae */ /* 0x0005e8000d901d46 */
[----:B------:R2:W-:Y:S02]  /*3b40*/  LDGSTS.E.BYPASS.LTC128B.128 [R86+0x17100], [R6.64+0x180], !P2 ;  /* 0x1710018006567fae */ /* 0x0005e4000d101d46 */
.L_x_833:
[----:B--234-:R-:W-:Y:S05]  /*3b50*/  BSYNC B0 ;  /* 0x0000000000007941 */ /* 0x01cfea0003800000 */
.L_x_832:
[----:B------:R-:W2:Y:S04]  /*3b60*/  LDL R0, [R1+0xf8] ;  /* 0x0000f80001007983 */ /* 0x000ea80000100800 */
[----:B------:R-:W3:Y:S01]  /*3b70*/  LDL R3, [R1+0x90] ;  /* 0x0000900001037983 */ /* 0x000ee20000100800 */
[----:B------:R-:W-:-:S03]  /*3b80*/  IMAD R4, R4, R85, 0x1 ;  /* 0x0000000104047424 */ /* 0x000fc600078e0255 */
[----:B------:R-:W-:Y:S04]  /*3b90*/  LDSM.16.MT88.4 R44, [R251] ;  /* 0x00000000fb2c783b */ /* 0x000fe80000004200 */
[----:B------:R-:W-:Y:S04]  /*3ba0*/  LDSM.16.MT88.4 R68, [R251+0x2000] ;  /* 0x00200000fb44783b */ /* 0x000fe80000004200 */
[----:B------:R-:W-:Y:S04]  /*3bb0*/  LDSM.16.MT88.4 R76, [R248+0x4000] ;  /* 0x00400000f84c783b */ /* 0x000fe80000004200 */
[----:B------:R-:W0:Y:S01]  /*3bc0*/  LDGDEPBAR ;  /* 0x00000000000079af */ /* 0x000e220000000000 */
[----:B--2---:R-:W-:-:S04]  /*3bd0*/  IMAD.IADD R0, R0, 0x1, R128 ;  /* 0x0000000100007824 */ /* 0x004fc800078e0280 */
[----:B------:R-:W-:Y:S01]  /*3be0*/  @P1 IMAD.HI.U32 R2, R0, c[0x0][0x2c8], RZ ;  /* 0x0000b20000021a27 */ /* 0x000fe200078e00ff */
[----:B------:R2:W-:Y:S04]  /*3bf0*/  STL [R1+0x88], R0 ;  /* 0x0000880001007387 */ /* 0x0005e80000100800 */
[----:B------:R-:W4:Y:S04]  /*3c00*/  LDL R49, [R1+0x48] ;  /* 0x0000480001317983 */ /* 0x000f280000100800 */
[----:B------:R-:W5:Y:S01]  /*3c10*/  LDL R127, [R1+0x4] ;  /* 0x00000400017f7983 */ /* 0x000f620000100800 */
[----:B--2---:R-:W-:-:S05]  /*3c20*/  @P1 SHF.R.U32.HI R0, RZ, c[0x0][0x2cc], R2 ;  /* 0x0000b300ff001a19 */ /* 0x004fca0000011602 */
[----:B------:R-:W2:Y:S04]  /*3c30*/  SHFL.IDX PT, R2, R0, RZ, 0x1c1f ;  /* 0x001c1fff00027589 */ /* 0x000ea800000e0000 */
[----:B------:R3:W1:Y:S02]  /*3c40*/  SHFL.IDX PT, R5, R0, 0x1, 0x1c1f ;  /* 0x003c1f0000057f89 */ /* 0x00066400000e0000 */
[----:B---3--:R-:W-:Y:S01]  /*3c50*/  IADD3 R0, -R3, c[0x0][0x1d0], R4 ;  /* 0x0000740003007a10 */ /* 0x008fe20007ffe104 */
[----:B------:R-:W-:-:S03]  /*3c60*/  IMAD.IADD R3, R84, 0x1, -R3 ;  /* 0x0000000154037824 */ /* 0x000fc600078e0a03 */
[----:B------:R-:W-:-:S05]  /*3c70*/  IADD3 R0, R0, -c[0x0][0x168], RZ ;  /* 0x80005a0000007a10 */ /* 0x000fca0007ffe0ff */
[----:B--2---:R-:W-:-:S05]  /*3c80*/  IMAD.IADD R2, R0, 0x1, R2 ;  /* 0x0000000100027824 */ /* 0x004fca00078e0202 */
[----:B------:R-:W-:-:S04]  /*3c90*/  IMNMX R2, R3, R2, PT ;  /* 0x0000000203027217 */ /* 0x000fc80003800200 */
[C---:B------:R-:W-:Y:S02]  /*3ca0*/  ISETP.GT.AND P6, PT, R2.reuse, RZ, PT ;  /* 0x000000ff0200720c */ /* 0x040fe40003fc4270 */
[----:B------:R-:W-:Y:S02]  /*3cb0*/  ISETP.GT.AND P0, PT, R2, 0x1, PT ;  /* 0x000000010200780c */ /* 0x000fe40003f04270 */
[----:B------:R-:W-:Y:S02]  /*3cc0*/  FSEL R16, R72, -INF , P6 ;  /* 0xff80000048107808 */ /* 0x000fe40003000000 */
[----:B------:R-:W-:Y:S02]  /*3cd0*/  ISETP.GT.AND P6, PT, R2, 0x8, PT ;  /* 0x000000080200780c */ /* 0x000fe40003fc4270 */
[----:B-1----:R-:W-:Y:S02]  /*3ce0*/  FSEL R15, R64, -INF , P0 ;  /* 0xff800000400f7808 */ /* 0x002fe40000000000 */
[----:B------:R-:W-:Y:S01]  /*3cf0*/  ISETP.GT.AND P0, PT, R2, 0x9, PT ;  /* 0x000000090200780c */ /* 0x000fe20003f04270 */
[----:B------:R-:W-:Y:S01]  /*3d00*/  IMAD.IADD R0, R0, 0x1, R5 ;  /* 0x0000000100007824 */ /* 0x000fe200078e0205 */
[----:B------:R-:W-:-:S02]  /*3d10*/  FSEL R5, R56, -INF , P6 ;  /* 0xff80000038057808 */ /* 0x000fc40003000000 */
[----:B------:R-:W-:Y:S02]  /*3d20*/  ISETP.GT.AND P6, PT, R2, 0x10, PT ;  /* 0x000000100200780c */ /* 0x000fe40003fc4270 */
[----:B------:R-:W-:Y:S02]  /*3d30*/  FSEL R4, R54, -INF , P0 ;  /* 0xff80000036047808 */ /* 0x000fe40000000000 */
[----:B------:R-:W-:Y:S02]  /*3d40*/  ISETP.GT.AND P0, PT, R2, 0x11, PT ;  /* 0x000000110200780c */ /* 0x000fe40003f04270 */
[----:B------:R-:W-:Y:S02]  /*3d50*/  FMNMX.FTZ R6, R16, R15, !PT ;  /* 0x0000000f10067209 */ /* 0x000fe40007810000 */
[----:B------:R-:W-:Y:S02]  /*3d60*/  IMNMX R0, R3, R0, PT ;  /* 0x0000000003007217 */ /* 0x000fe40003800200 */
[----:B------:R-:W-:-:S02]  /*3d70*/  FSEL R3, R53, -INF , P6 ;  /* 0xff80000035037808 */ /* 0x000fc40003000000 */
[----:B------:R-:W-:Y:S02]  /*3d80*/  ISETP.GT.AND P6, PT, R2, 0x18, PT ;  /* 0x000000180200780c */ /* 0x000fe40003fc4270 */
[----:B------:R-:W-:Y:S02]  /*3d90*/  FSEL R14, R52, -INF , P0 ;  /* 0xff800000340e7808 */ /* 0x000fe40000000000 */
[----:B------:R-:W-:Y:S02]  /*3da0*/  FMNMX.FTZ R6, R5, R6, !PT ;  /* 0x0000000605067209 */ /* 0x000fe40007810000 */
[----:B------:R-:W-:Y:S02]  /*3db0*/  ISETP.GT.AND P0, PT, R2, 0x19, PT ;  /* 0x000000190200780c */ /* 0x000fe40003f04270 */
[----:B------:R-:W-:Y:S02]  /*3dc0*/  FSEL R13, R40, -INF , P6 ;  /* 0xff800000280d7808 */ /* 0x000fe40003000000 */
[----:B------:R-:W-:-:S02]  /*3dd0*/  ISETP.GT.AND P6, PT, R2, 0x20, PT ;  /* 0x000000200200780c */ /* 0x000fc40003fc4270 */
[----:B------:R-:W-:Y:S02]  /*3de0*/  FMNMX.FTZ R6, R4, R6, !PT ;  /* 0x0000000604067209 */ /* 0x000fe40007810000 */
[----:B------:R-:W-:Y:S02]  /*3df0*/  FSEL R17, R41, -INF , P0 ;  /* 0xff80000029117808 */ /* 0x000fe40000000000 */
[----:B------:R-:W-:Y:S02]  /*3e00*/  ISETP.GT.AND P0, PT, R2, 0x21, PT ;  /* 0x000000210200780c */ /* 0x000fe40003f04270 */
[----:B------:R-:W-:Y:S02]  /*3e10*/  FSEL R108, R28, -INF , P6 ;  /* 0xff8000001c6c7808 */ /* 0x000fe40003000000 */
[----:B------:R-:W-:Y:S02]  /*3e20*/  FMNMX.FTZ R6, R3, R6, !PT ;  /* 0x0000000603067209 */ /* 0x000fe40007810000 */
[----:B------:R-:W-:-:S02]  /*3e30*/  ISETP.GT.AND P6, PT, R2, 0x28, PT ;  /* 0x000000280200780c */ /* 0x000fc40003fc4270 */
[----:B------:R-:W-:Y:S02]  /*3e40*/  FSEL R107, R25, -INF , P0 ;  /* 0xff800000196b7808 */ /* 0x000fe40000000000 */
[----:B------:R-:W-:Y:S02]  /*3e50*/  ISETP.GT.AND P0, PT, R2, 0x29, PT ;  /* 0x000000290200780c */ /* 0x000fe40003f04270 */
[----:B------:R-:W-:Y:S02]  /*3e60*/  FMNMX.FTZ R6, R14, R6, !PT ;  /* 0x000000060e067209 */ /* 0x000fe40007810000 */
[----:B------:R-:W-:Y:S02]  /*3e70*/  FSEL R105, R24, -INF , P6 ;  /* 0xff80000018697808 */ /* 0x000fe40003000000 */
[----:B------:R-:W-:Y:S02]  /*3e80*/  ISETP.GT.AND P6, PT, R2, 0x30, PT ;  /* 0x000000300200780c */ /* 0x000fe40003fc4270 */
[----:B------:R-:W-:-:S02]  /*3e90*/  FSEL R104, R20, -INF , P0 ;  /* 0xff80000014687808 */ /* 0x000fc40000000000 */
[C---:B------:R-:W-:Y:S02]  /*3ea0*/  ISETP.GT.AND P0, PT, R2.reuse, 0x31, PT ;  /* 0x000000310200780c */ /* 0x040fe40003f04270 */
[----:B------:R-:W-:Y:S02]  /*3eb0*/  FMNMX.FTZ R6, R13, R6, !PT ;  /* 0x000000060d067209 */ /* 0x000fe40007810000 */
[----:B------:R-:W-:Y:S02]  /*3ec0*/  FSEL R102, R19, -INF , P6 ;  /* 0xff80000013667808 */ /* 0x000fe40003000000 */
[----:B------:R-:W-:Y:S02]  /*3ed0*/  ISETP.GT.AND P6, PT, R2, 0x38, PT ;  /* 0x000000380200780c */ /* 0x000fe40003fc4270 */
[----:B------:R-:W-:Y:S02]  /*3ee0*/  FSEL R98, R18, -INF , P0 ;  /* 0xff80000012627808 */ /* 0x000fe40000000000 */
[----:B------:R-:W-:-:S02]  /*3ef0*/  FMNMX.FTZ R6, R17, R6, !PT ;  /* 0x0000000611067209 */ /* 0x000fc40007810000 */
[----:B------:R-:W-:Y:S02]  /*3f00*/  ISETP.GT.AND P0, PT, R2, 0x39, PT ;  /* 0x000000390200780c */ /* 0x000fe40003f04270 */
[----:B------:R-:W-:Y:S02]  /*3f10*/  FSEL R97, R12, -INF , P6 ;  /* 0xff8000000c617808 */ /* 0x000fe40003000000 */
[----:B------:R-:W-:Y:S02]  /*3f20*/  FMNMX.FTZ R2, R108, R6, !PT ;  /* 0x000000066c027209 */ /* 0x000fe40007810000 */
[----:B------:R-:W-:Y:S02]  /*3f30*/  ISETP.GT.AND P6, PT, R0, RZ, PT ;  /* 0x000000ff0000720c */ /* 0x000fe40003fc4270 */
[----:B------:R-:W-:Y:S02]  /*3f40*/  FSEL R96, R8, -INF , P0 ;  /* 0xff80000008607808 */ /* 0x000fe40000000000 */
[----:B------:R-:W-:-:S02]  /*3f50*/  ISETP.GT.AND P0, PT, R0, 0x1, PT ;  /* 0x000000010000780c */ /* 0x000fc40003f04270 */
[----:B------:R-:W-:Y:S02]  /*3f60*/  FMNMX.FTZ R2, R107, R2, !PT ;  /* 0x000000026b027209 */ /* 0x000fe40007810000 */
[----:B------:R-:W-:Y:S02]  /*3f70*/  FSEL R12, R73, -INF , P6 ;  /* 0xff800000490c7808 */ /* 0x000fe40003000000 */
[C---:B------:R-:W-:Y:S01]  /*3f80*/  ISETP.GT.AND P6, PT, R0.reuse, 0x8, PT ;  /* 0x000000080000780c */ /* 0x040fe20003fc4270 */
[----:B------:R-:W-:Y:S01]  /*3f90*/  LDSM.16.MT88.4 R72, [R251+0x2800] ;  /* 0x00280000fb48783b */ /* 0x000fe20000004200 */
[----:B------:R-:W-:Y:S02]  /*3fa0*/  FSEL R11, R65, -INF , P0 ;  /* 0xff800000410b7808 */ /* 0x000fe40000000000 */
[----:B------:R-:W-:Y:S01]  /*3fb0*/  FMNMX.FTZ R2, R105, R2, !PT ;  /* 0x0000000269027209 */ /* 0x000fe20007810000 */
[----:B------:R-:W-:Y:S01]  /*3fc0*/  LDSM.16.MT88.4 R64, [R252+0x2000] ;  /* 0x00200000fc40783b */ /* 0x000fe20000004200 */
[----:B------:R-:W-:-:S02]  /*3fd0*/  ISETP.GT.AND P0, PT, R0, 0x9, PT ;  /* 0x000000090000780c */ /* 0x000fc40003f04270 */
[----:B------:R-:W-:Y:S02]  /*3fe0*/  FSEL R10, R57, -INF , P6 ;  /* 0xff800000390a7808 */ /* 0x000fe40003000000 */
[----:B------:R-:W-:Y:S01]  /*3ff0*/  FMNMX.FTZ R6, R12, R11, !PT ;  /* 0x0000000b0c067209 */ /* 0x000fe20007810000 */
[----:B------:R-:W-:Y:S01]  /*4000*/  LDSM.16.MT88.4 R56, [R251+0x800] ;  /* 0x00080000fb38783b */ /* 0x000fe20000004200 */
[----:B------:R-:W-:Y:S02]  /*4010*/  FMNMX.FTZ R2, R104, R2, !PT ;  /* 0x0000000268027209 */ /* 0x000fe40007810000 */
[----:B------:R-:W-:Y:S02]  /*4020*/  ISETP.GT.AND P6, PT, R0, 0x10, PT ;  /* 0x000000100000780c */ /* 0x000fe40003fc4270 */
[----:B------:R-:W-:Y:S02]  /*4030*/  FSEL R9, R55, -INF , P0 ;  /* 0xff80000037097808 */ /* 0x000fe40000000000 */
[----:B------:R-:W-:-:S02]  /*4040*/  FMNMX.FTZ R6, R10, R6, !PT ;  /* 0x000000060a067209 */ /* 0x000fc40007810000 */
[----:B------:R-:W-:Y:S02]  /*4050*/  FMNMX.FTZ R2, R102, R2, !PT ;  /* 0x0000000266027209 */ /* 0x000fe40007810000 */
[----:B------:R-:W-:Y:S02]  /*4060*/  ISETP.GT.AND P0, PT, R0, 0x11, PT ;  /* 0x000000110000780c */ /* 0x000fe40003f04270 */
[----:B------:R-:W-:Y:S02]  /*4070*/  FSEL R8, R48, -INF , P6 ;  /* 0xff80000030087808 */ /* 0x000fe40003000000 */
[----:B------:R-:W-:Y:S02]  /*4080*/  FMNMX.FTZ R6, R9, R6, !PT ;  /* 0x0000000609067209 */ /* 0x000fe40007810000 */
[----:B------:R-:W-:Y:S02]  /*4090*/  FMNMX.FTZ R2, R98, R2, !PT ;  /* 0x0000000262027209 */ /* 0x000fe40007810000 */
[----:B------:R-:W-:-:S02]  /*40a0*/  ISETP.GT.AND P6, PT, R0, 0x18, PT ;  /* 0x000000180000780c */ /* 0x000fc40003fc4270 */
[----:B------:R-:W-:Y:S02]  /*40b0*/  FSEL R7, R43, -INF , P0 ;  /* 0xff8000002b077808 */ /* 0x000fe40000000000 */
[----:B------:R-:W-:Y:S02]  /*40c0*/  FMNMX.FTZ R18, R8, R6, !PT ;  /* 0x0000000608127209 */ /* 0x000fe40007810000 */
[----:B------:R-:W-:Y:S02]  /*40d0*/  FMNMX.FTZ R2, R97, R2, !PT ;  /* 0x0000000261027209 */ /* 0x000fe40007810000 */
[----:B------:R-:W-:Y:S02]  /*40e0*/  ISETP.GT.AND P0, PT, R0, 0x19, PT ;  /* 0x000000190000780c */ /* 0x000fe40003f04270 */
[----:B------:R-:W-:Y:S02]  /*40f0*/  FSEL R6, R42, -INF , P6 ;  /* 0xff8000002a067808 */ /* 0x000fe40003000000 */
[----:B------:R-:W-:Y:S01]  /*4100*/  FMNMX.FTZ R19, R7, R18, !PT ;  /* 0x0000001207137209 */ /* 0x000fe20007810000 */
[----:B------:R-:W-:Y:S01]  /*4110*/  LDSM.16.MT88.4 R40, [R252+0x800] ;  /* 0x00080000fc28783b */ /* 0x000fe20000004200 */
[----:B------:R-:W-:-:S02]  /*4120*/  FMNMX.FTZ R133, R96, R2, !PT ;  /* 0x0000000260857209 */ /* 0x000fc40007810000 */
[----:B------:R-:W-:Y:S02]  /*4130*/  ISETP.GT.AND P6, PT, R0, 0x20, PT ;  /* 0x000000200000780c */ /* 0x000fe40003fc4270 */
[----:B------:R-:W-:Y:S02]  /*4140*/  FSEL R18, R36, -INF , P0 ;  /* 0xff80000024127808 */ /* 0x000fe40000000000 */
[----:B------:R-:W-:Y:S01]  /*4150*/  FMNMX.FTZ R2, R6, R19, !PT ;  /* 0x0000001306027209 */ /* 0x000fe20007810000 */
[----:B------:R-:W-:Y:S01]  /*4160*/  LDSM.16.MT88.4 R36, [R248+0x800] ;  /* 0x00080000f824783b */ /* 0x000fe20000004200 */
        /* <DEDUP_REMOVED lines=8> */
[----:B------:R-:W-:Y:S01]  /*41f0*/  FMNMX.FTZ R2, R106, R2, !PT ;  /* 0x000000026a027209 */ /* 0x000fe20007810000 */
[----:B------:R-:W1:Y:S01]  /*4200*/  SHFL.BFLY PT, R19, R133, 0x2, 0x1f ;  /* 0x0c401f0085137f89 */ /* 0x000e6200000e0000 */
[----:B------:R-:W-:-:S02]  /*4210*/  ISETP.GT.AND P6, PT, R0, 0x30, PT ;  /* 0x000000300000780c */ /* 0x000fc40003fc4270 */
[----:B------:R-:W-:Y:S01]  /*4220*/  FSEL R111, R27, -INF , P0 ;  /* 0xff8000001b6f7808 */ /* 0x000fe20000000000 */
[----:B------:R-:W-:Y:S01]  /*4230*/  LDSM.16.MT88.4 R28, [R252] ;  /* 0x00000000fc1c783b */ /* 0x000fe20000004200 */
[----:B------:R-:W-:Y:S02]  /*4240*/  FMNMX.FTZ R2, R103, R2, !PT ;  /* 0x0000000267027209 */ /* 0x000fe40007810000 */
[----:B------:R-:W-:Y:S02]  /*4250*/  ISETP.GT.AND P0, PT, R0, 0x31, PT ;  /* 0x000000310000780c */ /* 0x000fe40003f04270 */
[----:B------:R-:W-:Y:S02]  /*4260*/  FSEL R110, R26, -INF , P6 ;  /* 0xff8000001a6e7808 */ /* 0x000fe40003000000 */
[----:B------:R-:W-:Y:S02]  /*4270*/  FMNMX.FTZ R2, R111, R2, !PT ;  /* 0x000000026f027209 */ /* 0x000fe40007810000 */
[----:B------:R-:W-:-:S02]  /*4280*/  ISETP.GT.AND P6, PT, R0, 0x38, PT ;  /* 0x000000380000780c */ /* 0x000fc40003fc4270 */
[----:B------:R-:W-:Y:S02]  /*4290*/  FSEL R109, R23, -INF , P0 ;  /* 0xff800000176d7808 */ /* 0x000fe40000000000 */
[----:B------:R-:W-:Y:S02]  /*42a0*/  FMNMX.FTZ R2, R110, R2, !PT ;  /* 0x000000026e027209 */ /* 0x000fe40007810000 */
[----:B------:R-:W-:Y:S02]  /*42b0*/  ISETP.GT.AND P0, PT, R0, 0x39, PT ;  /* 0x000000390000780c */ /* 0x000fe40003f04270 */
[----:B------:R-:W-:Y:S02]  /*42c0*/  FSEL R100, R21, -INF , P6 ;  /* 0xff80000015647808 */ /* 0x000fe40003000000 */
[----:B------:R-:W-:Y:S02]  /*42d0*/  FMNMX.FTZ R132, R109, R2, !PT ;  /* 0x000000026d847209 */ /* 0x000fe40007810000 */
[----:B------:R-:W-:-:S02]  /*42e0*/  FSEL R99, R22, -INF , P0 ;  /* 0xff80000016637808 */ /* 0x000fc40000000000 */
[----:B------:R-:W-:Y:S01]  /*42f0*/  FMNMX.FTZ R132, R100, R132, !PT ;  /* 0x0000008464847209 */ /* 0x000fe20007810000 */
[----:B------:R-:W-:Y:S03]  /*4300*/  LDSM.16.MT88.4 R20, [R248] ;  /* 0x00000000f814783b */ /* 0x000fe60000004200 */
[----:B------:R-:W-:Y:S02]  /*4310*/  FMNMX.FTZ R132, R99, R132, !PT ;  /* 0x0000008463847209 */ /* 0x000fe40007810000 */
[----:B-1----:R-:W-:-:S03]  /*4320*/  FMNMX.FTZ R133, R133, R19, !PT ;  /* 0x0000001385857209 */ /* 0x002fc60007810000 */
[----:B------:R-:W1:Y:S04]  /*4330*/  SHFL.BFLY PT, R19, R132, 0x2, 0x1f ;  /* 0x0c401f0084137f89 */ /* 0x000e6800000e0000 */
[----:B------:R-:W2:Y:S01]  /*4340*/  SHFL.BFLY PT, R0, R133, 0x1, 0x1f ;  /* 0x0c201f0085007f89 */ /* 0x000ea200000e0000 */
[----:B-1----:R-:W-:Y:S02]  /*4350*/  FMNMX.FTZ R132, R132, R19, !PT ;  /* 0x0000001384847209 */ /* 0x002fe40007810000 */
[----:B--2---:R-:W-:-:S03]  /*4360*/  FMNMX.FTZ R133, R133, R0, !PT ;  /* 0x0000000085857209 */ /* 0x004fc60007810000 */
[----:B------:R-:W1:Y:S01]  /*4370*/  SHFL.BFLY PT, R0, R132, 0x1, 0x1f ;  /* 0x0c201f0084007f89 */ /* 0x000e6200000e0000 */
[C---:B------:R-:W-:Y:S01]  /*4380*/  FSETP.NEU.FTZ.AND P0, PT, R133.reuse, -INF , PT ;  /* 0xff8000008500780b */ /* 0x040fe20003f1d000 */
[----:B------:R-:W-:Y:S02]  /*4390*/  FMUL.FTZ R2, R133, c[0x0][0x2d0] ;  /* 0x0000b40085027a20 */ /* 0x000fe40000410000 */
[----:B----4-:R2:W3:Y:S03]  /*43a0*/  LDSM.16.MT88.4 R24, [R49] ;  /* 0x000000003118783b */ /* 0x0104e60000004200 */
[----:B------:R-:W-:Y:S01]  /*43b0*/  FSEL R2, R2, RZ, P0 ;  /* 0x000000ff02027208 */ /* 0x000fe20000000000 */
[----:B-----5:R-:W-:Y:S04]  /*43c0*/  LDSM.16.MT88.4 R60, [R127+0x800] ;  /* 0x000800007f3c783b */ /* 0x020fe80000004200 */
[----:B------:R-:W-:Y:S01]  /*43d0*/  FFMA.FTZ R3, R3, c[0x0][0x2d0], -R2 ;  /* 0x0000b40003037a23 */ /* 0x000fe20000010802 */
[----:B------:R-:W-:Y:S01]  /*43e0*/  LDSM.16.MT88.4 R52, [R127+0x2000] ;  /* 0x002000007f34783b */ /* 0x000fe20000004200 */
[----:B-1----:R-:W-:-:S04]  /*43f0*/  FMNMX.FTZ R132, R132, R0, !PT ;  /* 0x0000000084847209 */ /* 0x002fc80007810000 */
[C---:B------:R-:W-:Y:S01]  /*4400*/  FSETP.NEU.FTZ.AND P0, PT, R132.reuse, -INF , PT ;  /* 0xff8000008400780b */ /* 0x040fe20003f1d000 */
[----:B------:R-:W-:Y:S01]  /*4410*/  FMUL.FTZ R0, R132, c[0x0][0x2d0] ;  /* 0x0000b40084007a20 */ /* 0x000fe20000410000 */
[----:B------:R1:W-:Y:S04]  /*4420*/  MUFU.EX2 R90, R3 ;  /* 0x00000003005a7308 */ /* 0x0003e80000000800 */
[----:B------:R-:W-:Y:S01]  /*4430*/  FSEL R0, R0, RZ, P0 ;  /* 0x000000ff00007208 */ /* 0x000fe20000000000 */
[--C-:B------:R-:W-:Y:S02]  /*4440*/  FFMA.FTZ R16, R16, c[0x0][0x2d0], -R2.reuse ;  /* 0x0000b40010107a23 */ /* 0x100fe40000010802 */
[--C-:B------:R-:W-:Y:S02]  /*4450*/  FFMA.FTZ R15, R15, c[0x0][0x2d0], -R2.reuse ;  /* 0x0000b4000f0f7a23 */ /* 0x100fe40000010802 */
[----:B------:R-:W-:-:S02]  /*4460*/  FFMA.FTZ R5, R5, c[0x0][0x2d0], -R2 ;  /* 0x0000b40005057a23 */ /* 0x000fc40000010802 */
[----:B------:R-:W-:Y:S02]  /*4470*/  FFMA.FTZ R4, R4, c[0x0][0x2d0], -R2 ;  /* 0x0000b40004047a23 */ /* 0x000fe40000010802 */
[--C-:B-1----:R-:W-:Y:S02]  /*4480*/  FFMA.FTZ R3, R10, c[0x0][0x2d0], -R0.reuse ;  /* 0x0000b4000a037a23 */ /* 0x102fe40000010800 */
[--C-:B------:R-:W-:Y:S02]  /*4490*/  FFMA.FTZ R12, R12, c[0x0][0x2d0], -R0.reuse ;  /* 0x0000b4000c0c7a23 */ /* 0x100fe40000010800 */
[----:B------:R1:W-:Y:S01]  /*44a0*/  MUFU.EX2 R82, R3 ;  /* 0x0000000300527308 */ /* 0x0003e20000000800 */
[----:B------:R-:W-:-:S07]  /*44b0*/  FFMA.FTZ R11, R11, c[0x0][0x2d0], -R0 ;  /* 0x0000b4000b0b7a23 */ /* 0x000fce0000010800 */
[----:B------:R-:W-:Y:S01]  /*44c0*/  MUFU.EX2 R85, R16 ;  /* 0x0000001000557308 */ /* 0x000fe20000000800 */
[----:B-1----:R-:W-:-:S07]  /*44d0*/  FFMA.FTZ R3, R9, c[0x0][0x2d0], -R0 ;  /* 0x0000b40009037a23 */ /* 0x002fce0000010800 */
[----:B------:R-:W1:Y:S08]  /*44e0*/  MUFU.EX2 R83, R15 ;  /* 0x0000000f00537308 */ /* 0x000e700000000800 */
[----:B------:R-:W-:Y:S08]  /*44f0*/  MUFU.EX2 R87, R5 ;  /* 0x0000000500577308 */ /* 0x000ff00000000800 */
[----:B------:R-:W-:Y:S08]  /*4500*/  MUFU.EX2 R89, R4 ;  /* 0x0000000400597308 */ /* 0x000ff00000000800 */
[----:B------:R1:W-:Y:S08]  /*4510*/  MUFU.EX2 R81, R12 ;  /* 0x0000000c00517308 */ /* 0x0003f00000000800 */
[----:B------:R-:W-:Y:S08]  /*4520*/  MUFU.EX2 R80, R11 ;  /* 0x0000000b00507308 */ /* 0x000ff00000000800 */
[----:B------:R4:W5:Y:S01]  /*4530*/  MUFU.EX2 R84, R3 ;  /* 0x0000000300547308 */ /* 0x0009620000000800 */
[----:B------:R-:W-:-:S02]  /*4540*/  FFMA.FTZ R14, R14, c[0x0][0x2d0], -R2 ;  /* 0x0000b4000e0e7a23 */ /* 0x000fc40000010802 */
[----:B------:R-:W-:Y:S01]  /*4550*/  FFMA.FTZ R13, R13, c[0x0][0x2d0], -R2 ;  /* 0x0000b4000d0d7a23 */ /* 0x000fe20000010802 */
[----:B-1----:R-:W-:Y:S01]  /*4560*/  F2FP.PACK_AB R12, R83, R85 ;  /* 0x00000055530c723e */ /* 0x002fe200000000ff */
[----:B----4-:R-:W-:-:S04]  /*4570*/  FFMA.FTZ R3, R8, c[0x0][0x2d0], -R0 ;  /* 0x0000b40008037a23 */ /* 0x010fc80000010800 */
[----:B------:R1:W-:Y:S01]  /*4580*/  MUFU.EX2 R86, R3 ;  /* 0x0000000300567308 */ /* 0x0003e20000000800 */
[----:B-----5:R-:W-:Y:S01]  /*4590*/  F2FP.PACK_AB R15, R84, R82 ;  /* 0x00000052540f723e */ /* 0x020fe200000000ff */
[----:B------:R-:W-:-:S06]  /*45a0*/  FFMA.FTZ R17, R17, c[0x0][0x2d0], -R2 ;  /* 0x0000b40011117a23 */ /* 0x000fcc0000010802 */
[----:B------:R4:W5:Y:S01]  /*45b0*/  MUFU.EX2 R93, R14 ;  /* 0x0000000e005d7308 */ /* 0x0009620000000800 */
[----:B-1----:R-:W-:-:S07]  /*45c0*/  FFMA.FTZ R3, R7, c[0x0][0x2d0], -R0 ;  /* 0x0000b40007037a23 */ /* 0x002fce0000010800 */
[----:B------:R1:W-:Y:S08]  /*45d0*/  MUFU.EX2 R94, R13 ;  /* 0x0000000d005e7308 */ /* 0x0003f00000000800 */
[----:B------:R2:W2:Y:S01]  /*45e0*/  MUFU.EX2 R88, R3 ;  /* 0x0000000300587308 */ /* 0x0004a20000000800 */
[----:B----4-:R-:W-:Y:S02]  /*45f0*/  F2FP.PACK_AB R14, R89, R87 ;  /* 0x00000057590e723e */ /* 0x010fe400000000ff */
[----:B-1----:R-:W-:Y:S01]  /*4600*/  F2FP.PACK_AB R13, R80, R81 ;  /* 0x00000051500d723e */ /* 0x002fe200000000ff */
[----:B--2---:R-:W-:-:S04]  /*4610*/  FFMA.FTZ R3, R6, c[0x0][0x2d0], -R0 ;  /* 0x0000b40006037a23 */ /* 0x004fc80000010800 */
[----:B------:R1:W-:Y:S02]  /*4620*/  MUFU.EX2 R92, R3 ;  /* 0x00000003005c7308 */ /* 0x0003e40000000800 */
[C---:B------:R-:W-:Y:S06]  /*4630*/  HMMA.16816.F32 R4, R12.reuse, R20, RZ ;  /* 0x000000140c04723c */ /* 0x040fec00000018ff */
[----:B------:R-:W2:Y:S02]  /*4640*/  MUFU.EX2 R95, R17 ;  /* 0x00000011005f7308 */ /* 0x000ea40000000800 */
[----:B------:R-:W-:Y:S01]  /*4650*/  HMMA.16816.F32 R20, R12, R22, RZ ;  /* 0x000000160c14723c */ /* 0x000fe200000018ff */
[----:B-1----:R-:W-:-:S05]  /*4660*/  FFMA.FTZ R3, R18, c[0x0][0x2d0], -R0 ;  /* 0x0000b40012037a23 */ /* 0x002fca0000010800 */
[----:B------:R-:W1:Y:S01]  /*4670*/  MUFU.EX2 R91, R3 ;  /* 0x00000003005b7308 */ /* 0x000e620000000800 */
[----:B-----5:R-:W-:Y:S02]  /*4680*/  F2FP.PACK_AB R8, R93, R90 ;  /* 0x0000005a5d08723e */ /* 0x020fe400000000ff */
[----:B------:R-:W-:Y:S02]  /*4690*/  F2FP.PACK_AB R9, R88, R86 ;  /* 0x000000565809723e */ /* 0x000fe400000000ff */
[----:B--2---:R-:W-:Y:S02]  /*46a0*/  F2FP.PACK_AB R10, R95, R94 ;  /* 0x0000005e5f0a723e */ /* 0x004fe400000000ff */
[----:B-1----:R-:W-:-:S07]  /*46b0*/  F2FP.PACK_AB R11, R91, R92 ;  /* 0x0000005c5b0b723e */ /* 0x002fce00000000ff */
[C---:B------:R-:W-:Y:S08]  /*46c0*/  HMMA.16816.F32 R136, R8.reuse, R36, R4 ;  /* 0x000000240888723c */ /* 0x040ff00000001804 */
[----:B------:R-:W-:Y:S01]  /*46d0*/  HMMA.16816.F32 R4, R8, R38, R20 ;  /* 0x000000260804723c */ /* 0x000fe20000001814 */
[----:B------:R-:W1:Y:S07]  /*46e0*/  LDSM.16.MT88.4 R20, [R248+0x2000] ;  /* 0x00200000f814783b */ /* 0x000e6e0000004200 */
[C---:B------:R-:W-:Y:S11]  /*46f0*/  HMMA.16816.F32 R32, R12.reuse, R28, RZ ;  /* 0x0000001c0c20723c */ /* 0x040ff600000018ff */
[----:B------:R-:W-:Y:S05]  /*4700*/  @!UPT UIADD3 URZ, URZ, URZ, URZ ;  /* 0x0000003f3f3ff290 */ /* 0x000fea000fffe03f */
[----:B------:R-:W-:Y:S02]  /*4710*/  IMAD.MOV.U32 R119, RZ, RZ, R7 ;  /* 0x000000ffff777224 */ /* 0x000fe400078e0007 */
[----:B------:R-:W-:Y:S02]  /*4720*/  IMAD.MOV.U32 R118, RZ, RZ, R6 ;  /* 0x000000ffff767224 */ /* 0x000fe400078e0006 */
[----:B------:R-:W-:Y:S02]  /*4730*/  IMAD.MOV.U32 R117, RZ, RZ, R5 ;  /* 0x000000ffff757224 */ /* 0x000fe400078e0005 */
[----:B------:R-:W-:Y:S02]  /*4740*/  IMAD.MOV.U32 R129, RZ, RZ, R4 ;  /* 0x000000ffff817224 */ /* 0x000fe400078e0004 */
[C---:B------:R-:W-:Y:S08]  /*4750*/  HMMA.16816.F32 R4, R12.reuse, R44, RZ ;  /* 0x0000002c0c04723c */ /* 0x040ff000000018ff */
[----:B------:R-:W-:Y:S11]  /*4760*/  HMMA.16816.F32 R16, R12, R30, RZ ;  /* 0x0000001e0c10723c */ /* 0x000ff600000018ff */
[----:B------:R-:W-:Y:S05]  /*4770*/  @!UPT UIADD3 URZ, URZ, URZ, URZ ;  /* 0x0000003f3f3ff290 */ /* 0x000fea000fffe03f */
[C---:B------:R-:W-:Y:S08]  /*4780*/  HMMA.16816.F32 R28, R8.reuse, R56, R4 ;  /* 0x00000038081c723c */ /* 0x040ff00000001804 */
[C---:B------:R-:W-:Y:S08]  /*4790*/  HMMA.16816.F32 R144, R8.reuse, R40, R32 ;  /* 0x000000280890723c */ /* 0x040ff00000001820 */
[----:B------:R-:W-:Y:S01]  /*47a0*/  HMMA.16816.F32 R152, R8, R42, R16 ;  /* 0x0000002a0898723c */ /* 0x000fe20000001810 */
[----:B------:R-:W2:Y:S07]  /*47b0*/  LDSM.16.MT88.4 R40, [R252+0x2800] ;  /* 0x00280000fc28783b */ /* 0x000eae0000004200 */
[----:B------:R-:W-:Y:S01]  /*47c0*/  HMMA.16816.F32 R48, R12, R46, RZ ;  /* 0x0000002e0c30723c */ /* 0x000fe200000018ff */
[----:B------:R-:W4:Y:S01]  /*47d0*/  LDSM.16.MT88.4 R44, [R248+0x2800] ;  /* 0x00280000f82c783b */ /* 0x000f220000004200 */
[----:B------:R-:W-:Y:S01]  /*47e0*/  IMAD.MOV.U32 R115, RZ, RZ, R29 ;  /* 0x000000ffff737224 */ /* 0x000fe200078e001d */
[----:B------:R-:W-:Y:S01]  /*47f0*/  MOV R113, R31 ;  /* 0x0000001f00717202 */ /* 0x000fe20000000f00 */
[----:B------:R-:W-:-:S02]  /*4800*/  IMAD.MOV.U32 R114, RZ, RZ, R30 ;  /* 0x000000ffff727224 */ /* 0x000fc400078e001e */
[----:B------:R-:W-:Y:S02]  /*4810*/  IMAD.MOV.U32 R3, RZ, RZ, R28 ;  /* 0x000000ffff037224 */ /* 0x000fe400078e001c */
[C---:B---3--:R-:W-:Y:S08]  /*4820*/  HMMA.16816.F32 R36, R12.reuse, R24, RZ ;  /* 0x000000180c24723c */ /* 0x048ff000000018ff */
[C---:B------:R-:W-:Y:S08]  /*4830*/  HMMA.16816.F32 R32, R12.reuse, R26, RZ ;  /* 0x0000001a0c20723c */ /* 0x040ff000000018ff */
[C---:B-1----:R-:W-:Y:S08]  /*4840*/  HMMA.16816.F32 R28, R12.reuse, R20, RZ ;  /* 0x000000140c1c723c */ /* 0x042ff000000018ff */
[C---:B------:R-:W-:Y:S08]  /*4850*/  HMMA.16816.F32 R24, R12.reuse, R22, RZ ;  /* 0x000000160c18723c */ /* 0x040ff000000018ff */
[C---:B------:R-:W-:Y:S08]  /*4860*/  HMMA.16816.F32 R20, R12.reuse, R64, RZ ;  /* 0x000000400c14723c */ /* 0x040ff000000018ff */
[C---:B------:R-:W-:Y:S08]  /*4870*/  HMMA.16816.F32 R4, R12.reuse, R68, RZ ;  /* 0x000000440c04723c */ /* 0x040ff000000018ff */
[----:B------:R-:W-:Y:S08]  /*4880*/  HMMA.16816.F32 R16, R12, R66, RZ ;  /* 0x000000420c10723c */ /* 0x000ff000000018ff */
[C---:B--2---:R-:W-:Y:S08]  /*4890*/  HMMA.16816.F32 R20, R8.reuse, R40, R20 ;  /* 0x000000280814723c */ /* 0x044ff00000001814 */
[C---:B------:R-:W-:Y:S01]  /*48a0*/  HMMA.16816.F32 R160, R8.reuse, R58, R48 ;  /* 0x0000003a08a0723c */ /* 0x040fe20000001830 */
[----:B------:R-:W1:Y:S04]  /*48b0*/  LDSM.16.MT88.4 R48, [R127+0x2800] ;  /* 0x002800007f30783b */ /* 0x000e680000004200 */
[----:B------:R-:W-:Y:S03]  /*48c0*/  LDSM.16.MT88.4 R56, [R248+0x4800] ;  /* 0x00480000f838783b */ /* 0x000fe60000004200 */
[C---:B------:R-:W-:Y:S01]  /*48d0*/  HMMA.16816.F32 R140, R8.reuse, R60, R36 ;  /* 0x0000003c088c723c */ /* 0x040fe20000001824 */
[----:B------:R-:W2:Y:S07]  /*48e0*/  LDSM.16.MT88.4 R36, [R252+0x4000] ;  /* 0x00400000fc24783b */ /* 0x000eae0000004200 */
[C---:B----4-:R-:W-:Y:S08]  /*48f0*/  HMMA.16816.F32 R28, R8.reuse, R44, R28 ;  /* 0x0000002c081c723c */ /* 0x050ff0000000181c */
[----:B------:R-:W-:Y:S01]  /*4900*/  HMMA.16816.F32 R4, R8, R72, R4 ;  /* 0x000000480804723c */ /* 0x000fe20000001804 */
[----:B------:R-:W-:Y:S01]  /*4910*/  MOV R67, R21 ;  /* 0x0000001500437202 */ /* 0x000fe20000000f00 */
[----:B------:R-:W-:-:S02]  /*4920*/  IMAD.MOV.U32 R66, RZ, RZ, R22 ;  /* 0x000000ffff427224 */ /* 0x000fc400078e0016 */
[----:B------:R-:W-:Y:S02]  /*4930*/  IMAD.MOV.U32 R65, RZ, RZ, R23 ;  /* 0x000000ffff417224 */ /* 0x000fe400078e0017 */
[----:B------:R-:W-:Y:S02]  /*4940*/  IMAD.MOV.U32 R64, RZ, RZ, R20 ;  /* 0x000000ffff407224 */ /* 0x000fe400078e0014 */
[C---:B------:R-:W-:Y:S01]  /*4950*/  HMMA.16816.F32 R188, R8.reuse, R62, R32 ;  /* 0x0000003e08bc723c */ /* 0x040fe20000001820 */
[----:B------:R-:W-:Y:S07]  /*4960*/  LDSM.16.MT88.4 R32, [R251+0x4800] ;  /* 0x00480000fb20783b */ /* 0x000fee0000004200 */
[C---:B------:R-:W-:Y:S08]  /*4970*/  HMMA.16816.F32 R44, R8.reuse, R46, R24 ;  /* 0x0000002e082c723c */ /* 0x040ff00000001818 */
[----:B------:R-:W-:Y:S01]  /*4980*/  HMMA.16816.F32 R60, R8, R42, R16 ;  /* 0x0000002a083c723c */ /* 0x000fe20000001810 */
[----:B------:R-:W3:Y:S07]  /*4990*/  LDSM.16.MT88.4 R40, [R251+0x4000] ;  /* 0x00400000fb28783b */ /* 0x000eee0000004200 */
[C---:B------:R-:W-:Y:S08]  /*49a0*/  HMMA.16816.F32 R24, R12.reuse, R70, RZ ;  /* 0x000000460c18723c */ /* 0x040ff000000018ff */
[C---:B------:R-:W-:Y:S08]  /*49b0*/  HMMA.16816.F32 R20, R12.reuse, R52, RZ ;  /* 0x000000340c14723c */ /* 0x040ff000000018ff */
[----:B------:R-:W-:Y:S01]  /*49c0*/  HMMA.16816.F32 R16, R12, R54, RZ ;  /* 0x000000360c10723c */ /* 0x000fe200000018ff */
[----:B------:R-:W-:-:S02]  /*49d0*/  IMAD.MOV.U32 R124, RZ, RZ, R29 ;  /* 0x000000ffff7c7224 */ /* 0x000fc400078e001d */
[----:B------:R-:W-:Y:S02]  /*49e0*/  IMAD.MOV.U32 R123, RZ, RZ, R30 ;  /* 0x000000ffff7b7224 */ /* 0x000fe400078e001e */
[----:B------:R-:W-:Y:S02]  /*49f0*/  IMAD.MOV.U32 R122, RZ, RZ, R31 ;  /* 0x000000ffff7a7224 */ /* 0x000fe400078e001f */
[----:B------:R-:W-:Y:S02]  /*4a00*/  IMAD.MOV.U32 R121, RZ, RZ, R28 ;  /* 0x000000ffff797224 */ /* 0x000fe400078e001c */
[----:B------:R-:W4:Y:S01]  /*4a10*/  LDSM.16.MT88.4 R28, [R252+0x4800] ;  /* 0x00480000fc1c783b */ /* 0x000f220000004200 */
[----:B------:R-:W-:Y:S02]  /*4a20*/  IMAD.MOV.U32 R126, RZ, RZ, R5 ;  /* 0x000000ffff7e7224 */ /* 0x000fe400078e0005 */
[----:B------:R-:W-:Y:S02]  /*4a30*/  IMAD.MOV.U32 R125, RZ, RZ, R4 ;  /* 0x000000ffff7d7224 */ /* 0x000fe400078e0004 */
[----:B------:R-:W-:-:S02]  /*4a40*/  IMAD.MOV.U32 R131, RZ, RZ, R6 ;  /* 0x000000ffff837224 */ /* 0x000fc400078e0006 */
[----:B------:R-:W-:Y:S02]  /*4a50*/  IMAD.MOV.U32 R130, RZ, RZ, R7 ;  /* 0x000000ffff827224 */ /* 0x000fe400078e0007 */
[----:B------:R-:W-:Y:S07]  /*4a60*/  HMMA.16816.F32 R4, R12, R76, RZ ;  /* 0x0000004c0c04723c */ /* 0x000fee00000018ff */
[----:B------:R-:W-:Y:S01]  /*4a70*/  IMAD.MOV.U32 R76, RZ, RZ, R127 ;  /* 0x000000ffff4c7224 */ /* 0x000fe200078e007f */
[C---:B------:R-:W-:Y:S08]  /*4a80*/  HMMA.16816.F32 R68, R8.reuse, R74, R24 ;  /* 0x0000004a0844723c */ /* 0x040ff00000001818 */
[C---:B-1----:R-:W-:Y:S08]  /*4a90*/  HMMA.16816.F32 R72, R8.reuse, R48, R20 ;  /* 0x000000300848723c */ /* 0x042ff00000001814 */
[----:B------:R-:W-:Y:S08]  /*4aa0*/  HMMA.16816.F32 R164, R8, R50, R16 ;  /* 0x0000003208a4723c */ /* 0x000ff00000001810 */
[C---:B--2---:R-:W-:Y:S08]  /*4ab0*/  HMMA.16816.F32 R20, R12.reuse, R36, RZ ;  /* 0x000000240c14723c */ /* 0x044ff000000018ff */
[----:B------:R-:W-:Y:S01]  /*4ac0*/  HMMA.16816.F32 R16, R12, R38, RZ ;  /* 0x000000260c10723c */ /* 0x000fe200000018ff */
[----:B------:R-:W1:Y:S07]  /*4ad0*/  LDSM.16.MT88.4 R36, [R76+0x4000] ;  /* 0x004000004c24783b */ /* 0x000e6e0000004200 */
[----:B------:R-:W-:Y:S08]  /*4ae0*/  HMMA.16816.F32 R180, R8, R56, R4 ;  /* 0x0000003808b4723c */ /* 0x000ff00000001804 */
[----:B---3--:R-:W-:Y:S08]  /*4af0*/  HMMA.16816.F32 R4, R12, R40, RZ ;  /* 0x000000280c04723c */ /* 0x008ff000000018ff */
[----:B----4-:R-:W-:Y:S01]  /*4b00*/  HMMA.16816.F32 R156, R8, R28, R20 ;  /* 0x0000001c089c723c */ /* 0x010fe20000001814 */
[----:B------:R-:W2:Y:S07]  /*4b10*/  LDSM.16.MT88.4 R20, [R76+0x4800] ;  /* 0x004800004c14783b */ /* 0x000eae0000004200 */
[----:B------:R-:W-:Y:S08]  /*4b20*/  HMMA.16816.F32 R24, R12, R78, RZ ;  /* 0x0000004e0c18723c */ /* 0x000ff000000018ff */
[----:B------:R-:W-:Y:S08]  /*4b30*/  HMMA.16816.F32 R148, R8, R32, R4 ;  /* 0x000000200894723c */ /* 0x000ff00000001804 */
[----:B-1----:R-:W-:Y:S01]  /*4b40*/  HMMA.16816.F32 R4, R12, R36, RZ ;  /* 0x000000240c04723c */ /* 0x002fe200000018ff */
[----:B------:R-:W-:-:S02]  /*4b50*/  IMAD.MOV.U32 R120, RZ, RZ, R141 ;  /* 0x000000ffff787224 */ /* 0x000fc400078e008d */
[----:B------:R-:W-:Y:S02]  /*4b60*/  IMAD.MOV.U32 R116, RZ, RZ, R140 ;  /* 0x000000ffff747224 */ /* 0x000fe400078e008c */
[----:B------:R-:W-:Y:S02]  /*4b70*/  IMAD.MOV.U32 R112, RZ, RZ, R143 ;  /* 0x000000ffff707224 */ /* 0x000fe400078e008f */
[----:B------:R-:W-:Y:S02]  /*4b80*/  IMAD.MOV.U32 R168, RZ, RZ, R142 ;  /* 0x000000ffffa87224 */ /* 0x000fe400078e008e */
[----:B------:R-:W-:Y:S01]  /*4b90*/  HMMA.16816.F32 R140, R8, R58, R24 ;  /* 0x0000003a088c723c */ /* 0x000fe20000001818 */
[----:B------:R-:W-:Y:S01]  /*4ba0*/  IMAD.MOV.U32 R56, RZ, RZ, R121 ;  /* 0x000000ffff387224 */ /* 0x000fe200078e0079 */
[----:B------:R-:W1:Y:S01]  /*4bb0*/  LDSM.16.MT88.4 R24, [R248+0x6000] ;  /* 0x00600000f818783b */ /* 0x000e620000004200 */
[----:B------:R-:W-:-:S04]  /*4bc0*/  IMAD.MOV.U32 R50, RZ, RZ, R120 ;  /* 0x000000ffff327224 */ /* 0x000fc800078e0078 */
[----:B------:R-:W-:Y:S02]  /*4bd0*/  IMAD.MOV.U32 R58, RZ, RZ, R123 ;  /* 0x000000ffff3a7224 */ /* 0x000fe400078e007b */
[----:B------:R-:W-:-:S06]  /*4be0*/  IMAD.MOV.U32 R59, RZ, RZ, R122 ;  /* 0x000000ffff3b7224 */ /* 0x000fcc00078e007a */
[----:B--2---:R-:W-:Y:S08]  /*4bf0*/  HMMA.16816.F32 R120, R8, R20, R4 ;  /* 0x000000140878723c */ /* 0x004ff00000001804 */
[----:B------:R-:W-:Y:S01]  /*4c00*/  HMMA.16816.F32 R4, R12, R38, RZ ;  /* 0x000000260c04723c */ /* 0x000fe200000018ff */
[----:B------:R-:W-:Y:S01]  /*4c10*/  IMAD.MOV.U32 R54, RZ, RZ, R3 ;  /* 0x000000ffff367224 */ /* 0x000fe200078e0003 */
[----:B------:R-:W-:Y:S01]  /*4c20*/  MOV R48, R115 ;  /* 0x0000007300307202 */ /* 0x000fe20000000f00 */
[----:B------:R-:W-:-:S02]  /*4c30*/  FADD.FTZ R3, R85, R83 ;  /* 0x0000005355037221 */ /* 0x000fc40000010000 */
[----:B------:R-:W-:Y:S02]  /*4c40*/  IMAD.MOV.U32 R49, RZ, RZ, R114 ;  /* 0x000000ffff317224 */ /* 0x000fe400078e0072 */
[----:B------:R-:W-:Y:S02]  /*4c50*/  IMAD.MOV.U32 R77, RZ, RZ, R113 ;  /* 0x000000ffff4d7224 */ /* 0x000fe400078e0071 */
[----:B------:R-:W-:Y:S11]  /*4c60*/  IMAD.MOV.U32 R85, RZ, RZ, R112 ;  /* 0x000000ffff557224 */ /* 0x000ff600078e0070 */
[----:B------:R-:W-:Y:S04]  /*4c70*/  @!UPT UIADD3 URZ, URZ, URZ, URZ ;  /* 0x0000003f3f3ff290 */ /* 0x000fe8000fffe03f */
[----:B------:R-:W-:Y:S01]  /*4c80*/  HMMA.16816.F32 R112, R8, R22, R4 ;  /* 0x000000160870723c */ /* 0x000fe20000001804 */
[----:B------:R-:W2:Y:S07]  /*4c90*/  LDSM.16.MT88.4 R20, [R248+0x6800] ;  /* 0x00680000f814783b */ /* 0x000eae0000004200 */
[----:B-1----:R-:W-:Y:S01]  /*4ca0*/  HMMA.16816.F32 R4, R12, R24, RZ ;  /* 0x000000180c04723c */ /* 0x002fe200000018ff */
[----:B------:R-:W-:Y:S01]  /*4cb0*/  IMAD.MOV.U32 R79, RZ, RZ, R126 ;  /* 0x000000ffff4f7224 */ /* 0x000fe200078e007e */
[----:B------:R-:W-:Y:S01]  /*4cc0*/  MOV R78, R125 ;  /* 0x0000007d004e7202 */ /* 0x000fe20000000f00 */
[----:B------:R-:W-:-:S05]  /*4cd0*/  IMAD.MOV.U32 R57, RZ, RZ, R124 ;  /* 0x000000ffff397224 */ /* 0x000fca00078e007c */
[----:B------:R-:W-:Y:S08]  /*4ce0*/  HMMA.16816.F32 R124, R8, R30, R16 ;  /* 0x0000001e087c723c */ /* 0x000ff00000001810 */
[----:B------:R-:W-:Y:S01]  /*4cf0*/  HMMA.16816.F32 R16, R12, R42, RZ ;  /* 0x0000002a0c10723c */ /* 0x000fe200000018ff */
[----:B------:R-:W-:-:S07]  /*4d00*/  IMAD.MOV.U32 R52, RZ, RZ, R119 ;  /* 0x000000ffff347224 */ /* 0x000fce00078e0077 */
[----:B--2---:R-:W-:Y:S08]  /*4d10*/  HMMA.16816.F32 R184, R8, R20, R4 ;  /* 0x0000001408b8723c */ /* 0x004ff00000001804 */
[----:B------:R-:W-:Y:S01]  /*4d20*/  HMMA.16816.F32 R4, R12, R26, RZ ;  /* 0x0000001a0c04723c */ /* 0x000fe200000018ff */
[----:B------:R-:W-:Y:S02]  /*4d30*/  IMAD.MOV.U32 R53, RZ, RZ, R118 ;  /* 0x000000ffff357224 */ /* 0x000fe400078e0076 */
[----:B------:R-:W-:-:S02]  /*4d40*/  IMAD.MOV.U32 R55, RZ, RZ, R117 ;  /* 0x000000ffff377224 */ /* 0x000fc400078e0075 */
[----:B------:R-:W-:Y:S02]  /*4d50*/  IMAD.MOV.U32 R51, RZ, RZ, R116 ;  /* 0x000000ffff337224 */ /* 0x000fe400078e0074 */
[----:B------:R-:W-:Y:S01]  /*4d60*/  FADD.FTZ R3, R87, R3 ;  /* 0x0000000357037221 */ /* 0x000fe20000010000 */
[----:B------:R-:W-:Y:S07]  /*4d70*/  HMMA.16816.F32 R116, R8, R34, R16 ;  /* 0x000000220874723c */ /* 0x000fee0000001810 */
[----:B------:R-:W-:-:S02]  /*4d80*/  FADD.FTZ R17, R81, R80 ;  /* 0x0000005051117221 */ /* 0x000fc40000010000 */
[----:B------:R-:W-:Y:S02]  /*4d90*/  FADD.FTZ R16, R89, R3 ;  /* 0x0000000359107221 */ /* 0x000fe40000010000 */
[----:B------:R-:W-:Y:S02]  /*4da0*/  FADD.FTZ R17, R82, R17 ;  /* 0x0000001152117221 */ /* 0x000fe40000010000 */
[----:B------:R-:W-:Y:S02]  /*4db0*/  IMAD.MOV.U32 R87, RZ, RZ, R168 ;  /* 0x000000ffff577224 */ /* 0x000fe400078e00a8 */
[----:B------:R-:W-:Y:S01]  /*4dc0*/  FADD.FTZ R3, R84, R17 ;  /* 0x0000001154037221 */ /* 0x000fe20000010000 */
[----:B------:R-:W-:Y:S01]  /*4dd0*/  HMMA.16816.F32 R168, R8, R22, R4 ;  /* 0x0000001608a8723c */ /* 0x000fe20000001804 */
[----:B------:R-:W-:Y:S06]  /*4de0*/  LDSM.16.MT88.4 R20, [R252+0x6800] ;  /* 0x00680000fc14783b */ /* 0x000fec0000004200 */
[----:B------:R-:W-:-:S02]  /*4df0*/  FADD.FTZ R4, R90, R16 ;  /* 0x000000105a047221 */ /* 0x000fc40000010000 */
[----:B------:R-:W1:Y:S02]  /*4e00*/  LDSM.16.MT88.4 R16, [R252+0x6000] ;  /* 0x00600000fc10783b */ /* 0x000e640000004200 */
[----:B------:R-:W-:Y:S02]  /*4e10*/  FADD.FTZ R25, R93, R4 ;  /* 0x000000045d197221 */ /* 0x000fe40000010000 */
[----:B-1----:R-:W-:Y:S01]  /*4e20*/  HMMA.16816.F32 R4, R12, R16, RZ ;  /* 0x000000100c04723c */ /* 0x002fe200000018ff */
[----:B------:R-:W-:Y:S02]  /*4e30*/  FADD.FTZ R3, R86, R3 ;  /* 0x0000000356037221 */ /* 0x000fe40000010000 */
[--C-:B------:R-:W-:Y:S11]  /*4e40*/  FFMA.FTZ R24, R108, c[0x0][0x2d0], -R2.reuse ;  /* 0x0000b4006c187a23 */ /* 0x100ff60000010802 */
[----:B------:R-:W-:Y:S10]  /*4e50*/  @!UPT UIADD3 URZ, URZ, URZ, URZ ;  /* 0x0000003f3f3ff290 */ /* 0x000ff4000fffe03f */
[----:B------:R-:W-:Y:S08]  /*4e60*/  HMMA.16816.F32 R80, R8, R20, R4 ;  /* 0x000000140850723c */ /* 0x000ff00000001804 */
[----:B------:R-:W-:Y:S01]  /*4e70*/  HMMA.16816.F32 R4, R12, R18, RZ ;  /* 0x000000120c04723c */ /* 0x000fe200000018ff */
[----:B------:R-:W-:Y:S02]  /*4e80*/  FFMA.FTZ R26, R107, c[0x0][0x2d0], -R2 ;  /* 0x0000b4006b1a7a23 */ /* 0x000fe40000010802 */
[----:B------:R-:W-:-:S02]  /*4e90*/  FADD.FTZ R27, R88, R3 ;  /* 0x00000003581b7221 */ /* 0x000fc40000010000 */
[--C-:B------:R-:W-:Y:S02]  /*4ea0*/  FFMA.FTZ R28, R105, c[0x0][0x2d0], -R2.reuse ;  /* 0x0000b400691c7a23 */ /* 0x100fe40000010802 */
[--C-:B------:R-:W-:Y:S02]  /*4eb0*/  FFMA.FTZ R36, R102, c[0x0][0x2d0], -R2.reuse ;  /* 0x0000b40066247a23 */ /* 0x100fe40000010802 */
[----:B------:R-:W-:Y:S02]  /*4ec0*/  FFMA.FTZ R37, R98, c[0x0][0x2d0], -R2 ;  /* 0x0000b40062257a23 */ /* 0x000fe40000010802 */
[----:B------:R-:W-:Y:S02]  /*4ed0*/  IMAD.MOV.U32 R102, RZ, RZ, R54 ;  /* 0x000000ffff667224 */ /* 0x000fe400078e0036 */
[----:B------:R-:W-:Y:S02]  /*4ee0*/  IMAD.MOV.U32 R105, RZ, RZ, R55 ;  /* 0x000000ffff697224 */ /* 0x000fe400078e0037 */
[----:B------:R-:W-:Y:S01]  /*4ef0*/  IMAD.MOV.U32 R107, RZ, RZ, R52 ;  /* 0x000000ffff6b7224 */ /* 0x000fe200078e0034 */
[----:B------:R-:W-:Y:S01]  /*4f00*/  MOV R52, R64 ;  /* 0x0000004000347202 */ /* 0x000fe20000000f00 */
[----:B------:R-:W-:-:S02]  /*4f10*/  IMAD.MOV.U32 R98, RZ, RZ, R53 ;  /* 0x000000ffff627224 */ /* 0x000fc400078e0035 */
[----:B------:R-:W-:Y:S02]  /*4f20*/  IMAD.MOV.U32 R53, RZ, RZ, R67 ;  /* 0x000000ffff357224 */ /* 0x000fe400078e0043 */
[----:B------:R-:W-:Y:S02]  /*4f30*/  IMAD.MOV.U32 R54, RZ, RZ, R66 ;  /* 0x000000ffff367224 */ /* 0x000fe400078e0042 */
[----:B------:R-:W-:Y:S01]  /*4f40*/  IMAD.MOV.U32 R55, RZ, RZ, R65 ;  /* 0x000000ffff377224 */ /* 0x000fe200078e0041 */
[----:B------:R-:W1:Y:S01]  /*4f50*/  MUFU.EX2 R3, R24 ;  /* 0x0000001800037308 */ /* 0x000e620000000800 */
[--C-:B------:R-:W-:Y:S01]  /*4f60*/  FFMA.FTZ R29, R104, c[0x0][0x2d0], -R2.reuse ;  /* 0x0000b400681d7a23 */ /* 0x100fe20000010802 */
[----:B------:R-:W-:Y:S01]  /*4f70*/  HMMA.16816.F32 R64, R8, R22, R4 ;  /* 0x000000160840723c */ /* 0x000fe20000001804 */
[--C-:B------:R-:W-:Y:S01]  /*4f80*/  FFMA.FTZ R38, R97, c[0x0][0x2d0], -R2.reuse ;  /* 0x0000b40061267a23 */ /* 0x100fe20000010802 */
[----:B------:R-:W-:Y:S01]  /*4f90*/  LDSM.16.MT88.4 R20, [R251+0x6800] ;  /* 0x00680000fb14783b */ /* 0x000fe20000004200 */
[----:B------:R-:W-:-:S03]  /*4fa0*/  FFMA.FTZ R39, R96, c[0x0][0x2d0], -R2 ;  /* 0x0000b40060277a23 */ /* 0x000fc60000010802 */
[----:B------:R2:W-:Y:S01]  /*4fb0*/  MUFU.EX2 R2, R26 ;  /* 0x0000001a00027308 */ /* 0x0005e20000000800 */
[----:B------:R-:W-:Y:S02]  /*4fc0*/  FADD.FTZ R4, R94, R25 ;  /* 0x000000195e047221 */ /* 0x000fe40000010000 */
[----:B------:R-:W-:Y:S02]  /*4fd0*/  FADD.FTZ R5, R92, R27 ;  /* 0x0000001b5c057221 */ /* 0x000fe40000010000 */
[--C-:B------:R-:W-:Y:S01]  /*4fe0*/  FFMA.FTZ R6, R101, c[0x0][0x2d0], -R0.reuse ;  /* 0x0000b40065067a23 */ /* 0x100fe20000010800 */
[----:B--2---:R-:W2:Y:S01]  /*4ff0*/  LDSM.16.MT88.4 R24, [R251+0x6000] ;  /* 0x00600000fb18783b */ /* 0x004ea20000004200 */
[----:B------:R-:W-:Y:S02]  /*5000*/  FADD.FTZ R18, R91, R5 ;  /* 0x000000055b127221 */ /* 0x000fe40000010000 */
[----:B------:R-:W-:Y:S02]  /*5010*/  FFMA.FTZ R5, R106, c[0x0][0x2d0], -R0 ;  /* 0x0000b4006a057a23 */ /* 0x000fe40000010800 */
[----:B------:R-:W3:Y:S01]  /*5020*/  MUFU.EX2 R6, R6 ;  /* 0x0000000600067308 */ /* 0x000ee20000000800 */
[----:B------:R-:W-:-:S07]  /*5030*/  FADD.FTZ R4, R95, R4 ;  /* 0x000000045f047221 */ /* 0x000fce0000010000 */
[----:B------:R-:W4:Y:S08]  /*5040*/  MUFU.EX2 R5, R5 ;  /* 0x0000000500057308 */ /* 0x000f300000000800 */
[----:B------:R-:W5:Y:S08]  /*5050*/  MUFU.EX2 R16, R28 ;  /* 0x0000001c00107308 */ /* 0x000f700000000800 */
[----:B------:R4:W2:Y:S01]  /*5060*/  MUFU.EX2 R7, R29 ;  /* 0x0000001d00077308 */ /* 0x0008a20000000800 */
[----:B-1----:R-:W-:-:S02]  /*5070*/  FADD.FTZ R4, R3, R4 ;  /* 0x0000000403047221 */ /* 0x002fc40000010000 */
[--C-:B------:R-:W-:Y:S02]  /*5080*/  FFMA.FTZ R31, R103, c[0x0][0x2d0], -R0.reuse ;  /* 0x0000b400671f7a23 */ /* 0x100fe40000010800 */
[--C-:B------:R-:W-:Y:S02]  /*5090*/  FFMA.FTZ R30, R111, c[0x0][0x2d0], -R0.reuse ;  /* 0x0000b4006f1e7a23 */ /* 0x100fe40000010800 */
[--C-:B------:R-:W-:Y:S02]  /*50a0*/  FFMA.FTZ R33, R110, c[0x0][0x2d0], -R0.reuse ;  /* 0x0000b4006e217a23 */ /* 0x100fe40000010800 */
[--C-:B------:R-:W-:Y:S02]  /*50b0*/  FFMA.FTZ R32, R109, c[0x0][0x2d0], -R0.reuse ;  /* 0x0000b4006d207a23 */ /* 0x100fe40000010800 */
[--C-:B------:R-:W-:Y:S02]  /*50c0*/  FFMA.FTZ R35, R100, c[0x0][0x2d0], -R0.reuse ;  /* 0x0000b40064237a23 */ /* 0x100fe40000010800 */
[----:B------:R-:W-:-:S02]  /*50d0*/  FFMA.FTZ R34, R99, c[0x0][0x2d0], -R0 ;  /* 0x0000b40063227a23 */ /* 0x000fc40000010800 */
[----:B---3--:R-:W-:Y:S02]  /*50e0*/  FADD.FTZ R0, R6, R18 ;  /* 0x0000001206007221 */ /* 0x008fe40000010000 */
[C---:B------:R-:W-:Y:S01]  /*50f0*/  FADD.FTZ R17, R2.reuse, R4 ;  /* 0x0000000402117221 */ /* 0x040fe20000010000 */
[----:B------:R-:W-:Y:S01]  /*5100*/  F2FP.PACK_AB R4, R2, R3 ;  /* 0x000000030204723e */ /* 0x000fe200000000ff */
[C---:B----4-:R-:W-:Y:S01]  /*5110*/  FADD.FTZ R29, R5.reuse, R0 ;  /* 0x00000000051d7221 */ /* 0x050fe20000010000 */
[----:B------:R-:W-:Y:S01]  /*5120*/  F2FP.PACK_AB R5, R5, R6 ;  /* 0x000000060505723e */ /* 0x000fe200000000ff */
[----:B-----5:R-:W-:Y:S01]  /*5130*/  FADD.FTZ R2, R16, R17 ;  /* 0x0000001110027221 */ /* 0x020fe20000010000 */
[C---:B--2---:R-:W-:Y:S02]  /*5140*/  F2FP.PACK_AB R6, R7.reuse, R16 ;  /* 0x000000100706723e */ /* 0x044fe400000000ff */
[----:B------:R-:W-:Y:S01]  /*5150*/  HMMA.16816.F32 R16, R12, R24, RZ ;  /* 0x000000180c10723c */ /* 0x000fe200000018ff */
[----:B------:R-:W-:-:S02]  /*5160*/  FADD.FTZ R28, R7, R2 ;  /* 0x00000002071c7221 */ /* 0x000fc40000010000 */
[----:B------:R-:W-:-:S05]  /*5170*/  IMAD.MOV.U32 R84, RZ, RZ, R50 ;  /* 0x000000ffff547224 */ /* 0x000fca00078e0032 */
[----:B------:R-:W-:Y:S01]  /*5180*/  HMMA.16816.F32 R24, R12, R26, RZ ;  /* 0x0000001a0c18723c */ /* 0x000fe200000018ff */
[----:B------:R-:W-:Y:S01]  /*5190*/  IMAD.MOV.U32 R86, RZ, RZ, R51 ;  /* 0x000000ffff567224 */ /* 0x000fe200078e0033 */
[----:B------:R-:W1:Y:S01]  /*51a0*/  MUFU.EX2 R2, R31 ;  /* 0x0000001f00027308 */ /* 0x000e620000000800 */
[----:B------:R-:W-:Y:S02]  /*51b0*/  IMAD.MOV.U32 R89, RZ, RZ, R48 ;  /* 0x000000ffff597224 */ /* 0x000fe400078e0030 */
[----:B------:R-:W-:-:S05]  /*51c0*/  IMAD.MOV.U32 R90, RZ, RZ, R49 ;  /* 0x000000ffff5a7224 */ /* 0x000fca00078e0031 */
[----:B------:R-:W-:Y:S06]  /*51d0*/  MUFU.EX2 R0, R30 ;  /* 0x0000001e00007308 */ /* 0x000fec0000000800 */
[----:B------:R-:W-:Y:S02]  /*51e0*/  HMMA.16816.F32 R48, R8, R20, R16 ;  /* 0x000000140830723c */ /* 0x000fe40000001810 */
[----:B------:R-:W2:Y:S08]  /*51f0*/  MUFU.EX2 R16, R36 ;  /* 0x0000002400107308 */ /* 0x000eb00000000800 */
[----:B------:R-:W3:Y:S01]  /*5200*/  MUFU.EX2 R3, R37 ;  /* 0x0000002500037308 */ /* 0x000ee20000000800 */
[----:B-1----:R-:W-:-:S07]  /*5210*/  FADD.FTZ R7, R2, R29 ;  /* 0x0000001d02077221 */ /* 0x002fce0000010000 */
[----:B------:R-:W1:Y:S08]  /*5220*/  MUFU.EX2 R18, R33 ;  /* 0x0000002100127308 */ /* 0x000e700000000800 */
[----:B------:R-:W4:Y:S01]  /*5230*/  MUFU.EX2 R20, R38 ;  /* 0x0000002600147308 */ /* 0x000f220000000800 */
[----:B--2---:R-:W-:Y:S01]  /*5240*/  FADD.FTZ R21, R16, R28 ;  /* 0x0000001c10157221 */ /* 0x004fe20000010000 */
[----:B------:R-:W-:Y:S06]  /*5250*/  HMMA.16816.F32 R40, R8, R22, R24 ;  /* 0x000000160828723c */ /* 0x000fec0000001818 */
[----:B------:R-:W2:Y:S01]  /*5260*/  MUFU.EX2 R17, R32 ;  /* 0x0000002000117308 */ /* 0x000ea20000000800 */
[----:B------:R-:W-:-:S07]  /*5270*/  FADD.FTZ R22, R0, R7 ;  /* 0x0000000700167221 */ /* 0x000fce0000010000 */
[----:B------:R-:W5:Y:S01]  /*5280*/  MUFU.EX2 R19, R39 ;  /* 0x0000002700137308 */ /* 0x000f620000000800 */
[----:B------:R-:W-:Y:S01]  /*5290*/  F2FP.PACK_AB R7, R0, R2 ;  /* 0x000000020007723e */ /* 0x000fe200000000ff */
[C---:B---3--:R-:W-:Y:S01]  /*52a0*/  FADD.FTZ R2, R3.reuse, R21 ;  /* 0x0000001503027221 */ /* 0x048fe20000010000 */
[----:B------:R-:W-:Y:S01]  /*52b0*/  MOV R108, R77 ;  /* 0x0000004d006c7202 */ /* 0x000fe20000000f00 */
[----:B-1----:R-:W-:Y:S02]  /*52c0*/  FADD.FTZ R0, R18, R22 ;  /* 0x0000001612007221 */ /* 0x002fe40000010000 */
[----:B----4-:R-:W-:Y:S02]  /*52d0*/  FADD.FTZ R2, R20, R2 ;  /* 0x0000000214027221 */ /* 0x010fe40000010000 */
[----:B------:R-:W-:Y:S01]  /*52e0*/  IMAD.MOV.U32 R77, RZ, RZ, R128 ;  /* 0x000000ffff4d7224 */ /* 0x000fe200078e0080 */
[----:B------:R-:W-:Y:S01]  /*52f0*/  F2FP.PACK_AB R128, R3, R16 ;  /* 0x000000100380723e */ /* 0x000fe200000000ff */
[----:B------:R-:W-:-:S02]  /*5300*/  IMAD.MOV.U32 R94, RZ, RZ, R87 ;  /* 0x000000ffff5e7224 */ /* 0x000fc400078e0057 */
[----:B------:R-:W-:Y:S01]  /*5310*/  IMAD.MOV.U32 R104, RZ, RZ, R129 ;  /* 0x000000ffff687224 */ /* 0x000fe200078e0081 */
[C---:B--2---:R-:W-:Y:S01]  /*5320*/  F2FP.PACK_AB R129, R17.reuse, R18 ;  /* 0x000000121181723e */ /* 0x044fe200000000ff */
[----:B------:R-:W-:Y:S02]  /*5330*/  FADD.FTZ R3, R17, R0 ;  /* 0x0000000011037221 */ /* 0x000fe40000010000 */
[----:B------:R-:W-:Y:S01]  /*5340*/  IMAD.MOV.U32 R87, RZ, RZ, R130 ;  /* 0x000000ffff577224 */ /* 0x000fe200078e0082 */
[C---:B-----5:R-:W-:Y:S01]  /*5350*/  F2FP.PACK_AB R130, R19.reuse, R20 ;  /* 0x000000141382723e */ /* 0x060fe200000000ff */
[----:B------:R-:W-:Y:S02]  /*5360*/  FADD.FTZ R0, R19, R2 ;  /* 0x0000000213007221 */ /* 0x000fe40000010000 */
[----:B------:R-:W1:Y:S01]  /*5370*/  LDSM.16.MT88.4 R16, [R76+0x6000] ;  /* 0x006000004c10783b */ /* 0x000e620000004200 */
[----:B------:R-:W2:Y:S03]  /*5380*/  MUFU.EX2 R2, R35 ;  /* 0x0000002300027308 */ /* 0x000ea60000000800 */
[----:B------:R3:W-:Y:S01]  /*5390*/  STL [R1+0x80], R0 ;  /* 0x0000800001007387 */ /* 0x0007e20000100800 */
[----:B------:R-:W-:-:S02]  /*53a0*/  IMAD.MOV.U32 R92, RZ, RZ, R86 ;  /* 0x000000ffff5c7224 */ /* 0x000fc400078e0056 */
[----:B------:R-:W-:Y:S02]  /*53b0*/  IMAD.MOV.U32 R86, RZ, RZ, R131 ;  /* 0x000000ffff567224 */ /* 0x000fe400078e0083 */
[----:B--2---:R-:W-:Y:S01]  /*53c0*/  FADD.FTZ R3, R2, R3 ;  /* 0x0000000302037221 */ /* 0x004fe20000010000 */
[----:B---3--:R-:W2:Y:S01]  /*53d0*/  MUFU.EX2 R0, R34 ;  /* 0x0000002200007308 */ /* 0x008ea20000000800 */
[----:B-1----:R-:W-:Y:S02]  /*53e0*/  HMMA.16816.F32 R20, R12, R16, RZ ;  /* 0x000000100c14723c */ /* 0x002fe400000018ff */
[C---:B--2---:R-:W-:Y:S01]  /*53f0*/  FADD.FTZ R3, R0.reuse, R3 ;  /* 0x0000000300037221 */ /* 0x044fe20000010000 */
[----:B------:R-:W-:Y:S01]  /*5400*/  F2FP.PACK_AB R131, R0, R2 ;  /* 0x000000020083723e */ /* 0x000fe200000000ff */
[----:B------:R-:W-:-:S04]  /*5410*/  IMAD.MOV.U32 R0, RZ, RZ, R76 ;  /* 0x000000ffff007224 */ /* 0x000fc800078e004c */
[----:B------:R-:W-:Y:S01]  /*5420*/  HMMA.16816.F32 R12, R12, R18, RZ ;  /* 0x000000120c0c723c */ /* 0x000fe200000018ff */
[----:B------:R-:W1:Y:S01]  /*5430*/  LDSM.16.MT88.4 R16, [R0+0x6800] ;  /* 0x006800000010783b */ /* 0x000e620000004200 */
[----:B------:R-:W-:Y:S11]  /*5440*/  IMAD.MOV.U32 R106, RZ, RZ, R98 ;  /* 0x000000ffff6a7224 */ /* 0x000ff600078e0062 */
[----:B------:R-:W-:Y:S03]  /*5450*/  @!UPT UIADD3 URZ, URZ, URZ, URZ ;  /* 0x0000003f3f3ff290 */ /* 0x000fe6000fffe03f */
[C---:B-1----:R-:W-:Y:S08]  /*5460*/  HMMA.16816.F32 R20, R8.reuse, R16, R20 ;  /* 0x000000100814723c */ /* 0x042ff00000001814 */
[----:B------:R-:W-:Y:S01]  /*5470*/  HMMA.16816.F32 R12, R8, R18, R12 ;  /* 0x00000012080c723c */ /* 0x000fe2000000180c */
[----:B------:R-:W1:Y:S07]  /*5480*/  LDSM.16.MT88.4 R8, [R248+0x1000] ;  /* 0x00100000f808783b */ /* 0x000e6e0000004200 */
[C---:B-1----:R-:W-:Y:S08]  /*5490*/  HMMA.16816.F32 R136, R4.reuse, R8, R136 ;  /* 0x000000080488723c */ /* 0x042ff00000001888 */
[----:B------:R-:W-:Y:S01]  /*54a0*/  HMMA.16816.F32 R16, R4, R10, R104 ;  /* 0x0000000a0410723c */ /* 0x000fe20000001868 */
[----:B------:R-:W1:Y:S01]  /*54b0*/  LDSM.16.MT88.4 R8, [R252+0x1000] ;  /* 0x00100000fc08783b */ /* 0x000e620000004200 */
[----:B------:R-:W-:-:S02]  /*54c0*/  IMAD.MOV.U32 R88, RZ, RZ, R102 ;  /* 0x000000ffff587224 */ /* 0x000fc400078e0066 */
[----:B------:R-:W-:-:S04]  /*54d0*/  IMAD.MOV.U32 R91, RZ, RZ, R108 ;  /* 0x000000ffff5b7224 */ /* 0x000fc800078e006c */
[C---:B-1----:R-:W-:Y:S08]  /*54e0*/  HMMA.16816.F32 R144, R4.reuse, R8, R144 ;  /* 0x000000080490723c */ /* 0x042ff00000001890 */
[----:B------:R-:W-:Y:S01]  /*54f0*/  HMMA.16816.F32 R24, R4, R10, R152 ;  /* 0x0000000a0418723c */ /* 0x000fe20000001898 */
[----:B------:R-:W1:Y:S01]  /*5500*/  LDSM.16.MT88.4 R8, [R251+0x1000] ;  /* 0x00100000fb08783b */ /* 0x000e620000004200 */
[----:B------:R-:W-:-:S02]  /*5510*/  IMAD.MOV.U32 R93, RZ, RZ, R84 ;  /* 0x000000ffff5d7224 */ /* 0x000fc400078e0054 */
[----:B------:R-:W-:-:S04]  /*5520*/  IMAD.MOV.U32 R95, RZ, RZ, R85 ;  /* 0x000000ffff5f7224 */ /* 0x000fc800078e0055 */
        /* <DEDUP_REMOVED lines=8> */
[----:B------:R-:W1:Y:S01]  /*55b0*/  LDSM.16.MT88.4 R8, [R252+0x3000] ;  /* 0x00300000fc08783b */ /* 0x000e620000004200 */
[----:B------:R-:W-:Y:S01]  /*55c0*/  MOV R84, R78 ;  /* 0x0000004e00547202 */ /* 0x000fe20000000f00 */
[----:B------:R-:W-:-:S05]  /*55d0*/  IMAD.MOV.U32 R85, RZ, RZ, R79 ;  /* 0x000000ffff557224 */ /* 0x000fca00078e004f */
[C---:B-1----:R-:W-:Y:S08]  /*55e0*/  HMMA.16816.F32 R52, R4.reuse, R8, R52 ;  /* 0x000000080434723c */ /* 0x042ff00000001834 */
[C---:B------:R-:W-:Y:S01]  /*55f0*/  HMMA.16816.F32 R56, R4.reuse, R10, R60 ;  /* 0x0000000a0438723c */ /* 0x040fe2000000183c */
[----:B------:R-:W1:Y:S07]  /*5600*/  LDSM.16.MT88.4 R8, [R251+0x3000] ;  /* 0x00300000fb08783b */ /* 0x000e6e0000004200 */
[C---:B-1----:R-:W-:Y:S08]  /*5610*/  HMMA.16816.F32 R60, R4.reuse, R8, R84 ;  /* 0x00000008043c723c */ /* 0x042ff00000001854 */
[C---:B------:R-:W-:Y:S01]  /*5620*/  HMMA.16816.F32 R68, R4.reuse, R10, R68 ;  /* 0x0000000a0444723c */ /* 0x040fe20000001844 */
[----:B------:R-:W1:Y:S04]  /*5630*/  LDSM.16.MT88.4 R8, [R0+0x3000] ;  /* 0x003000000008783b */ /* 0x000e680000004200 */
[----:B------:R2:W-:Y:S02]  /*5640*/  STL [R1+0x84], R3 ;  /* 0x0000840301007387 */ /* 0x0005e40000100800 */
[----:B--2---:R-:W-:Y:S01]  /*5650*/  IMAD.MOV.U32 R3, RZ, RZ, R77 ;  /* 0x000000ffff037224 */ /* 0x004fe200078e004d */
[C---:B-1----:R-:W-:Y:S08]  /*5660*/  HMMA.16816.F32 R72, R4.reuse, R8, R72 ;  /* 0x000000080448723c */ /* 0x042ff00000001848 */
[----:B------:R-:W-:Y:S01]  /*5670*/  HMMA.16816.F32 R76, R4, R10, R164 ;  /* 0x0000000a044c723c */ /* 0x000fe200000018a4 */
[----:B------:R-:W1:Y:S01]  /*5680*/  LDSM.16.MT88.4 R8, [R248+0x5000] ;  /* 0x00500000f808783b */ /* 0x000e620000004200 */
[----:B------:R-:W-:-:S03]  /*5690*/  @P1 IMAD.HI.U32 R2, R3, c[0x0][0x2c8], RZ ;  /* 0x0000b20003021a27 */ /* 0x000fc600078e00ff */
[----:B------:R-:W-:Y:S03]  /*56a0*/  LDSM.16.MT88.4 R164, [R0+0x1800] ;  /* 0x0018000000a4783b */ /* 0x000fe60000004200 */
[C---:B-1----:R-:W-:Y:S08]  /*56b0*/  HMMA.16816.F32 R84, R4.reuse, R8, R180 ;  /* 0x000000080454723c */ /* 0x042ff000000018b4 */
[C---:B------:R-:W-:Y:S01]  /*56c0*/  HMMA.16816.F32 R88, R4.reuse, R10, R140 ;  /* 0x0000000a0458723c */ /* 0x040fe2000000188c */
[----:B------:R-:W1:Y:S04]  /*56d0*/  LDSM.16.MT88.4 R8, [R252+0x5000] ;  /* 0x00500000fc08783b */ /* 0x000e680000004200 */
[----:B------:R-:W-:Y:S03]  /*56e0*/  LDSM.16.MT88.4 R140, [R248+0x1800] ;  /* 0x00180000f88c783b */ /* 0x000fe60000004200 */
[C---:B-1----:R-:W-:Y:S01]  /*56f0*/  HMMA.16816.F32 R92, R4.reuse, R8, R156 ;  /* 0x00000008045c723c */ /* 0x042fe2000000189c */
[----:B------:R-:W-:Y:S07]  /*5700*/  LDSM.16.MT88.4 R156, [R251+0x1800] ;  /* 0x00180000fb9c783b */ /* 0x000fee0000004200 */
[C---:B------:R-:W-:Y:S01]  /*5710*/  HMMA.16816.F32 R96, R4.reuse, R10, R124 ;  /* 0x0000000a0460723c */ /* 0x040fe2000000187c */
[----:B------:R-:W1:Y:S07]  /*5720*/  LDSM.16.MT88.4 R8, [R251+0x5000] ;  /* 0x00500000fb08783b */ /* 0x000e6e0000004200 */
[C---:B-1----:R-:W-:Y:S01]  /*5730*/  HMMA.16816.F32 R100, R4.reuse, R8, R148 ;  /* 0x000000080464723c */ /* 0x042fe20000001894 */
[----:B------:R-:W-:Y:S07]  /*5740*/  LDSM.16.MT88.4 R148, [R252+0x1800] ;  /* 0x00180000fc94783b */ /* 0x000fee0000004200 */
        /* <DEDUP_REMOVED lines=8> */
[C---:B-1----:R-:W-:Y:S01]  /*57d0*/  HMMA.16816.F32 R120, R4.reuse, R8, R80 ;  /* 0x000000080478723c */ /* 0x042fe20000001850 */
[----:B------:R-:W-:Y:S07]  /*57e0*/  LDSM.16.MT88.4 R80, [R252+0x5800] ;  /* 0x00580000fc50783b */ /* 0x000fee0000004200 */
[C---:B------:R-:W-:Y:S01]  /*57f0*/  HMMA.16816.F32 R116, R4.reuse, R10, R64 ;  /* 0x0000000a0474723c */ /* 0x040fe20000001840 */
[----:B------:R-:W1:Y:S04]  /*5800*/  LDSM.16.MT88.4 R8, [R251+0x7000] ;  /* 0x00700000fb08783b */ /* 0x000e680000004200 */
[----:B------:R-:W-:Y:S03]  /*5810*/  LDSM.16.MT88.4 R64, [R0+0x3800] ;  /* 0x003800000040783b */ /* 0x000fe60000004200 */
[C---:B-1----:R-:W-:Y:S01]  /*5820*/  HMMA.16816.F32 R124, R4.reuse, R10, R40 ;  /* 0x0000000a047c723c */ /* 0x042fe20000001828 */
[----:B------:R-:W1:Y:S07]  /*5830*/  LDSM.16.MT88.4 R40, [R248+0x3800] ;  /* 0x00380000f828783b */ /* 0x000e6e0000004200 */
[----:B------:R-:W-:Y:S01]  /*5840*/  HMMA.16816.F32 R180, R4, R8, R48 ;  /* 0x0000000804b4723c */ /* 0x000fe20000001830 */
[----:B------:R-:W2:Y:S04]  /*5850*/  LDSM.16.MT88.4 R48, [R252+0x3800] ;  /* 0x00380000fc30783b */ /* 0x000ea80000004200 */
[----:B------:R-:W-:Y:S03]  /*5860*/  LDSM.16.MT88.4 R8, [R0+0x7000] ;  /* 0x007000000008783b */ /* 0x000fe60000004200 */
[C---:B-1----:R-:W-:Y:S08]  /*5870*/  HMMA.16816.F32 R36, R128.reuse, R40, R36 ;  /* 0x000000288024723c */ /* 0x042ff00000001824 */
[C---:B------:R-:W-:Y:S08]  /*5880*/  HMMA.16816.F32 R40, R128.reuse, R42, R44 ;  /* 0x0000002a8028723c */ /* 0x040ff0000000182c */
[C---:B--2---:R-:W-:Y:S08]  /*5890*/  HMMA.16816.F32 R44, R128.reuse, R48, R52 ;  /* 0x00000030802c723c */ /* 0x044ff00000001834 */
[C---:B------:R-:W-:Y:S01]  /*58a0*/  HMMA.16816.F32 R48, R128.reuse, R50, R56 ;  /* 0x000000328030723c */ /* 0x040fe20000001838 */
[----:B------:R-:W1:Y:S07]  /*58b0*/  LDSM.16.MT88.4 R56, [R251+0x3800] ;  /* 0x00380000fb38783b */ /* 0x000e6e0000004200 */
[C---:B-1----:R-:W-:Y:S08]  /*58c0*/  HMMA.16816.F32 R52, R128.reuse, R56, R60 ;  /* 0x000000388034723c */ /* 0x042ff0000000183c */
[C---:B------:R-:W-:Y:S01]  /*58d0*/  HMMA.16816.F32 R60, R128.reuse, R64, R72 ;  /* 0x00000040803c723c */ /* 0x040fe20000001848 */
[----:B------:R-:W1:Y:S07]  /*58e0*/  LDSM.16.MT88.4 R72, [R248+0x5800] ;  /* 0x00580000f848783b */ /* 0x000e6e0000004200 */
[C---:B------:R-:W-:Y:S08]  /*58f0*/  HMMA.16816.F32 R64, R128.reuse, R66, R76 ;  /* 0x000000428040723c */ /* 0x040ff0000000184c */
[C---:B------:R-:W-:Y:S08]  /*5900*/  HMMA.16816.F32 R76, R128.reuse, R80, R92 ;  /* 0x00000050804c723c */ /* 0x040ff0000000185c */
[C---:B------:R-:W-:Y:S01]  /*5910*/  HMMA.16816.F32 R80, R128.reuse, R82, R96 ;  /* 0x000000528050723c */ /* 0x040fe20000001860 */
[----:B------:R-:W2:Y:S07]  /*5920*/  LDSM.16.MT88.4 R96, [R0+0x5800] ;  /* 0x005800000060783b */ /* 0x000eae0000004200 */
[C---:B------:R-:W-:Y:S08]  /*5930*/  HMMA.16816.F32 R56, R128.reuse, R58, R68 ;  /* 0x0000003a8038723c */ /* 0x040ff00000001844 */
[C---:B-1----:R-:W-:Y:S08]  /*5940*/  HMMA.16816.F32 R68, R128.reuse, R72, R84 ;  /* 0x000000488044723c */ /* 0x042ff00000001854 */
[C---:B--2---:R-:W-:Y:S08]  /*5950*/  HMMA.16816.F32 R92, R128.reuse, R96, R108 ;  /* 0x00000060805c723c */ /* 0x044ff0000000186c */
[C---:B------:R-:W-:Y:S01]  /*5960*/  HMMA.16816.F32 R96, R128.reuse, R98, R112 ;  /* 0x000000628060723c */ /* 0x040fe20000001870 */
[----:B------:R-:W1:Y:S07]  /*5970*/  LDSM.16.MT88.4 R112, [R252+0x7800] ;  /* 0x00780000fc70783b */ /* 0x000e6e0000004200 */
[----:B------:R-:W-:Y:S01]  /*5980*/  HMMA.16816.F32 R72, R128, R74, R88 ;  /* 0x0000004a8048723c */ /* 0x000fe20000001858 */
[----:B------:R-:W2:Y:S07]  /*5990*/  LDSM.16.MT88.4 R88, [R251+0x5800] ;  /* 0x00580000fb58783b */ /* 0x000eae0000004200 */
[C---:B------:R-:W-:Y:S08]  /*59a0*/  HMMA.16816.F32 R20, R4.reuse, R8, R20 ;  /* 0x000000080414723c */ /* 0x040ff00000001814 */
[----:B------:R-:W-:Y:S01]  /*59b0*/  HMMA.16816.F32 R12, R4, R10, R12 ;  /* 0x0000000a040c723c */ /* 0x000fe2000000180c */
[----:B------:R3:W-:Y:S07]  /*59c0*/  LDSM.16.MT88.4 R4, [R0+0x7800] ;  /* 0x007800000004783b */ /* 0x0007ee0000004200 */
[----:B-1----:R-:W-:Y:S01]  /*59d0*/  HMMA.16816.F32 R108, R128, R112, R120 ;  /* 0x00000070806c723c */ /* 0x002fe20000001878 */
[----:B------:R-:W1:Y:S01]  /*59e0*/  LDSM.16.MT88.4 R120, [R251+0x7800] ;  /* 0x00780000fb78783b */ /* 0x000e620000004200 */
[----:B---3--:R-:W-:-:S06]  /*59f0*/  IMAD.MOV.U32 R0, RZ, RZ, R3 ;  /* 0x000000ffff007224 */ /* 0x008fcc00078e0003 */
[----:B--2---:R-:W-:Y:S01]  /*5a00*/  HMMA.16816.F32 R84, R128, R88, R100 ;  /* 0x000000588054723c */ /* 0x004fe20000001864 */
[----:B------:R-:W-:Y:S01]  /*5a10*/  @P1 SHF.R.U32.HI R0, RZ, c[0x0][0x2cc], R2 ;  /* 0x0000b300ff001a19 */ /* 0x000fe20000011602 */
[----:B------:R-:W-:-:S06]  /*5a20*/  IMAD.MOV.U32 R2, RZ, RZ, c[0x0][0x168] ;  /* 0x00005a00ff027624 */ /* 0x000fcc00078e00ff */
[----:B------:R-:W-:Y:S01]  /*5a30*/  HMMA.16816.F32 R88, R128, R90, R104 ;  /* 0x0000005a8058723c */ /* 0x000fe20000001868 */
[----:B------:R-:W2:Y:S01]  /*5a40*/  LDSM.16.MT88.4 R104, [R248+0x7800] ;  /* 0x00780000f868783b */ /* 0x000ea20000004200 */
[----:B------:R-:W-:-:S04]  /*5a50*/  IADD3 R0, R0, c[0x0][0x1d0], -R2 ;  /* 0x0000740000007a10 */ /* 0x000fc80007ffe802 */
[----:B------:R-:W-:-:S04]  /*5a60*/  SHF.R.S32.HI R2, RZ, 0x1f, R0 ;  /* 0x0000001fff027819 */ /* 0x000fc80000011400 */
[----:B------:R-:W-:Y:S01]  /*5a70*/  LEA.HI R0, R2, R0, RZ, 0x6 ;  /* 0x0000000002007211 */ /* 0x000fe200078f30ff */
[----:B------:R-:W-:Y:S03]  /*5a80*/  HMMA.16816.F32 R112, R128, R114, R116 ;  /* 0x000000728070723c */ /* 0x000fe60000001874 */
[----:B------:R-:W-:-:S04]  /*5a90*/  SHF.R.S32.HI R0, RZ, 0x6, R0 ;  /* 0x00000006ff007819 */ /* 0x000fc80000011400 */
[----:B------:R-:W-:Y:S01]  /*5aa0*/  IMNMX R0, R134, R0, !PT ;  /* 0x0000000086007217 */ /* 0x000fe20007800200 */
[C---:B-1----:R-:W-:Y:S08]  /*5ab0*/  HMMA.16816.F32 R116, R128.reuse, R120, R180 ;  /* 0x000000788074723c */ /* 0x042ff000000018b4 */
[C---:B------:R-:W-:Y:S08]  /*5ac0*/  HMMA.16816.F32 R120, R128.reuse, R122, R124 ;  /* 0x0000007a8078723c */ /* 0x040ff0000000187c */
[----:B------:R-:W-:Y:S07]  /*5ad0*/  HMMA.16816.F32 R124, R128, R4, R20 ;  /* 0x00000004807c723c */ /* 0x000fee0000001814 */
[----:B------:R-:W-:-:S05]  /*5ae0*/  IADD3 R4, R135, -0x2, RZ ;  /* 0xfffffffe87047810 */ /* 0x000fca0007ffe0ff */
[----:B------:R1:W-:Y:S04]  /*5af0*/  STL [R1+0x5c], R4 ;  /* 0x00005c0401007387 */ /* 0x0003e80000100800 */
[----:B------:R1:W-:Y:S01]  /*5b00*/  STL [R1+0x8c], R0 ;  /* 0x00008c0001007387 */ /* 0x0003e20000100800 */
[----:B------:R-:W-:Y:S01]  /*5b10*/  ISETP.GE.AND P0, PT, R4, R0, PT ;  /* 0x000000000400720c */ /* 0x000fe20003f06270 */
[C---:B------:R-:W-:Y:S08]  /*5b20*/  HMMA.16816.F32 R136, R128.reuse, R140, R136 ;  /* 0x0000008c8088723c */ /* 0x040ff00000001888 */
[C---:B------:R-:W-:Y:S08]  /*5b30*/  HMMA.16816.F32 R144, R128.reuse, R148, R144 ;  /* 0x000000948090723c */ /* 0x040ff00000001890 */
[C---:B------:R-:W-:Y:S08]  /*5b40*/  HMMA.16816.F32 R152, R128.reuse, R156, R152 ;  /* 0x0000009c8098723c */ /* 0x040ff00000001898 */
[C---:B------:R-:W-:Y:S08]  /*5b50*/  HMMA.16816.F32 R160, R128.reuse, R164, R160 ;  /* 0x000000a480a0723c */ /* 0x040ff000000018a0 */
[C---:B--2---:R-:W-:Y:S08]  /*5b60*/  HMMA.16816.F32 R100, R128.reuse, R104, R184 ;  /* 0x000000688064723c */ /* 0x044ff000000018b8 */
[C---:B------:R-:W-:Y:S08]  /*5b70*/  HMMA.16816.F32 R140, R128.reuse, R142, R16 ;  /* 0x0000008e808c723c */ /* 0x040ff00000001810 */
[C---:B------:R-:W-:Y:S08]  /*5b80*/  HMMA.16816.F32 R148, R128.reuse, R150, R24 ;  /* 0x000000968094723c */ /* 0x040ff00000001818 */
[C---:B------:R-:W-:Y:S08]  /*5b90*/  HMMA.16816.F32 R156, R128.reuse, R158, R28 ;  /* 0x0000009e809c723c */ /* 0x040ff0000000181c */
[C---:B------:R-:W-:Y:S08]  /*5ba0*/  HMMA.16816.F32 R164, R128.reuse, R166, R32 ;  /* 0x000000a680a4723c */ /* 0x040ff00000001820 */
[C---:B------:R-:W-:Y:S08]  /*5bb0*/  HMMA.16816.F32 R104, R128.reuse, R106, R168 ;  /* 0x0000006a8068723c */ /* 0x040ff000000018a8 */
[----:B------:R-:W-:Y:S01]  /*5bc0*/  HMMA.16816.F32 R128, R128, R6, R12 ;  /* 0x000000068080723c */ /* 0x000fe2000000180c */
[----:B------:R-:W-:Y:S01]  /*5bd0*/  @!UPT UIADD3 URZ, URZ, URZ, URZ ;  /* 0x0000003f3f3ff290 */ /* 0x000fe2000fffe03f */
[----:B------:R-:W-:Y:S11]  /*5be0*/  @!P0 BRA `(.L_x_834) ;  /* 0x000043a000008947 */ /* 0x000ff60003800000 */
[----:B-1----:R-:W-:Y:S02]  /*5bf0*/  MOV R0, R4 ;  /* 0x0000000400007202 */ /* 0x002fe40000000f00 */
[----:B------:R-:W-:-:S02]  /*5c00*/  MOV R134, R132 ;  /* 0x0000008400867202 */ /* 0x000fc40000000f00 */
[----:B------:R-:W-:Y:S01]  /*5c10*/  MOV R3, R133 ;  /* 0x0000008500037202 */ /* 0x000fe20000000f00 */
[----:B------:R1:W-:Y:S06]  /*5c20*/  STL [R1+0x60], R0 ;  /* 0x0000600001007387 */ /* 0x0003ec0000100800 */
.L_x_835:
[----:B------:R-:W2:Y:S01]  /*5c30*/  LDL R2, [R1+0x60] ;  /* 0x0000600001027983 */ /* 0x000ea20000100800 */
[----:B------:R-:W-:Y:S04]  /*5c40*/  DEPBAR.LE SB0, 0x0 ;  /* 0x000080000000791a */ /* 0x000fe80000000000 */
[----:B------:R-:W2:Y:S01]  /*5c50*/  LDL R135, [R1+0x7c] ;  /* 0x00007c0001877983 */ /* 0x000ea20000100800 */
[----:B------:R-:W-:Y:S03]  /*5c60*/  WARPSYNC 0xffffffff ;  /* 0xffffffff00007948 */ /* 0x000fe60003800000 */
[----:B------:R-:W3:Y:S06]  /*5c70*/  LDL.64 R16, [R1+0x70] ;  /* 0x0000700001107983 */ /* 0x000eec0000100a00 */
[----:B------:R-:W4:Y:S04]  /*5c80*/  LDL R13, [R1+0x78] ;  /* 0x00007800010d7983 */ /* 0x000f280000100800 */
[----:B------:R-:W-:Y:S06]  /*5c90*/  STL.64 [R1+0x148], R128 ;  /* 0x0001488001007387 */ /* 0x000fec0000100a00 */
[----:B-1----:R1:W-:Y:S04]  /*5ca0*/  STL [R1+0x144], R130 ;  /* 0x0001448201007387 */ /* 0x0023e80000100800 */
[----:B------:R1:W-:Y:S04]  /*5cb0*/  STL [R1+0x140], R131 ;  /* 0x0001408301007387 */ /* 0x0003e80000100800 */
[----:B------:R-:W4:Y:S04]  /*5cc0*/  LDL R168, [R1+0x8] ;  /* 0x0000080001a87983 */ /* 0x000f280000100800 */
[----:B------:R-:W4:Y:S04]  /*5cd0*/  LDL R180, [R1+0x44] ;  /* 0x0000440001b47983 */ /* 0x000f280000100800 */
[----:B------:R-:W4:Y:S04]  /*5ce0*/  LDL R184, [R1+0x40] ;  /* 0x0000400001b87983 */ /* 0x000f280000100800 */
[----:B------:R-:W-:Y:S08]  /*5cf0*/  BAR.SYNC.DEFER_BLOCKING 0x0 ;  /* 0x0000000000007b1d */ /* 0x000ff00000010000 */
[----:B------:R-:W-:Y:S08]  /*5d00*/  LDSM.16.M88.4 R24, [R249+0x1000] ;  /* 0x00100000f918783b */ /* 0x000ff00000000200 */
[----:B-1----:R-:W4:Y:S04]  /*5d10*/  LDL R130, [R1+0x3c] ;  /* 0x00003c0001827983 */ /* 0x002f280000100800 */
[----:B------:R-:W4:Y:S01]  /*5d20*/  LDL R131, [R1+0x58] ;  /* 0x0000580001837983 */ /* 0x000f220000100800 */
[----:B--2---:R-:W-:Y:S11]  /*5d30*/  ISETP.GT.AND P6, PT, R135, R2, PT ;  /* 0x000000028700720c */ /* 0x004ff60003fc4270 */
[----:B------:R-:W-:Y:S02]  /*5d40*/  @!UPT UIADD3 URZ, URZ, URZ, URZ ;  /* 0x0000003f3f3ff290 */ /* 0x000fe4000fffe03f */
[----:B------:R-:W-:Y:S01]  /*5d50*/  @!P6 SHF.R.S32.HI R0, RZ, 0x1f, R2 ;  /* 0x0000001fff00e819 */ /* 0x000fe20000011402 */
[----:B------:R-:W-:Y:S01]  /*5d60*/  @!P6 IMAD.WIDE.U32 R4, R2, c[0x0][0x208], RZ ;  /* 0x000082000204ea25 */ /* 0x000fe200078e00ff */
[----:B---3--:R-:W-:Y:S03]  /*5d70*/  @!P6 IADD3 R10, P0, R16, 0x40, RZ ;  /* 0x00000040100ae810 */ /* 0x008fe60007f1e0ff */
[----:B------:R-:W-:Y:S01]  /*5d80*/  @!P6 IMAD R0, R0, c[0x0][0x208], RZ ;  /* 0x000082000000ea24 */ /* 0x000fe200078e02ff */
[-C--:B----4-:R-:W-:Y:S01]  /*5d90*/  @!P6 IADD3.X R9, RZ, R13.reuse, RZ, P0, !PT ;  /* 0x0000000dff09e210 */ /* 0x090fe200007fe4ff */
[----:B------:R-:W-:Y:S02]  /*5da0*/  @!P6 IMAD.MOV.U32 R6, RZ, RZ, c[0x0][0x20c] ;  /* 0x00008300ff06e624 */ /* 0x000fe400078e00ff */
[----:B------:R-:W-:Y:S01]  /*5db0*/  @!P6 IMAD R0, R2, c[0x0][0x20c], R0 ;  /* 0x000083000200ea24 */ /* 0x000fe200078e0200 */
[C---:B------:R-:W-:Y:S04]  /*5dc0*/  @!P6 SHF.L.U32 R2, R4.reuse, 0x6, RZ ;  /* 0x000000060402e819 */ /* 0x040fe800000006ff */
[----:B------:R-:W-:Y:S01]  /*5dd0*/  @!P6 IADD3 R0, R5, R0, RZ ;  /* 0x000000000500e210 */ /* 0x000fe20007ffe0ff */
[----:B------:R-:W-:Y:S01]  /*5de0*/  LDSM.16.M88.4 R168, [R168] ;  /* 0x00000000a8a8783b */ /* 0x000fe20000000200 */
[----:B------:R-:W-:Y:S02]  /*5df0*/  @!P6 MOV R5, c[0x0][0x208] ;  /* 0x000082000005ea02 */ /* 0x000fe40000000f00 */
[----:B------:R-:W-:Y:S02]  /*5e00*/  @!P6 SHF.L.U64.HI R0, R4, 0x6, R0 ;  /* 0x000000060400e819 */ /* 0x000fe40000010200 */
[C---:B------:R-:W-:Y:S03]  /*5e10*/  @!P6 LEA R4, P0, R5.reuse, R2, 0x5 ;  /* 0x000000020504e211 */ /* 0x040fe600078028ff */
[----:B------:R-:W-:Y:S01]  /*5e20*/  LDSM.16.M88.4 R180, [R180] ;  /* 0x00000000b4b4783b */ /* 0x000fe20000000200 */
[----:B------:R-:W-:Y:S02]  /*5e30*/  @!P6 LEA.HI.X R5, R5, R0, R6, 0x5, P0 ;  /* 0x000000000505e211 */ /* 0x000fe400000f2c06 */
[----:B------:R-:W-:Y:S04]  /*5e40*/  @!P6 IADD3 R6, P0, R2, R16, RZ ;  /* 0x000000100206e210 */ /* 0x000fe80007f1e0ff */
[----:B------:R-:W-:Y:S01]  /*5e50*/  @!P6 IADD3.X R8, R0, R13, RZ, P0, !PT ;  /* 0x0000000d0008e210 */ /* 0x000fe200007fe4ff */
[----:B------:R-:W-:Y:S01]  /*5e60*/  LDSM.16.M88.4 R184, [R184] ;  /* 0x00000000b8b8783b */ /* 0x000fe20000000200 */
[----:B------:R-:W-:Y:S04]  /*5e70*/  @!P6 IADD3 R7, P0, R2, R10, RZ ;  /* 0x0000000a0207e210 */ /* 0x000fe80007f1e0ff */
[----:B------:R-:W-:Y:S02]  /*5e80*/  @!P6 IADD3.X R11, R0, R9, RZ, P0, !PT ;  /* 0x00000009000be210 */ /* 0x000fe400007fe4ff */
[C---:B------:R-:W-:Y:S04]  /*5e90*/  @!P6 LEA R132, P0, R6.reuse, c[0x0][0x1f8], 0x1 ;  /* 0x00007e000684ea11 */ /* 0x040fe800078008ff */
[----:B------:R-:W-:Y:S02]  /*5ea0*/  @!P6 LEA.HI.X R133, R6, c[0x0][0x1fc], R8, 0x1, P0 ;  /* 0x00007f000685ea11 */ /* 0x000fe400000f0c08 */
[C---:B------:R-:W-:Y:S04]  /*5eb0*/  @!P6 LEA R28, P0, R7.reuse, c[0x0][0x1f8], 0x1 ;  /* 0x00007e00071cea11 */ /* 0x040fe800078008ff */
[----:B------:R-:W-:Y:S02]  /*5ec0*/  @!P6 LEA.HI.X R29, R7, c[0x0][0x1fc], R11, 0x1, P0 ;  /* 0x00007f00071dea11 */ /* 0x000fe400000f0c0b */
[----:B------:R-:W-:Y:S05]  /*5ed0*/  @!P6 IADD3 R8, P0, R16, 0x80, RZ ;  /* 0x000000801008e810 */ /* 0x000fea0007f1e0ff */
[----:B------:R-:W-:Y:S01]  /*5ee0*/  @!P6 IMAD.X R7, RZ, RZ, R13, P0 ;  /* 0x000000ffff07e224 */ /* 0x000fe200000e060d */
[----:B------:R-:W-:Y:S01]  /*5ef0*/  @!P6 IADD3 R6, P0, R2, R8, RZ ;  /* 0x000000080206e210 */ /* 0x000fe20007f1e0ff */
[----:B------:R1:W-:Y:S03]  /*5f00*/  LDSM.16.M88.4 R188, [R130] ;  /* 0x0000000082bc783b */ /* 0x0003e60000000200 */
[----:B------:R-:W-:Y:S02]  /*5f10*/  @!P6 IADD3.X R11, R0, R7, RZ, P0, !PT ;  /* 0x00000007000be210 */ /* 0x000fe400007fe4ff */
[C---:B------:R-:W-:Y:S04]  /*5f20*/  @!P6 LEA R14, P0, R6.reuse, c[0x0][0x1f8], 0x1 ;  /* 0x00007e00060eea11 */ /* 0x040fe800078008ff */
[----:B------:R-:W-:Y:S02]  /*5f30*/  @!P6 LEA.HI.X R15, R6, c[0x0][0x1fc], R11, 0x1, P0 ;  /* 0x00007f00060fea11 */ /* 0x000fe400000f0c0b */
[----:B------:R-:W-:Y:S04]  /*5f40*/  @!P6 IADD3 R6, P0, R16, 0xc0, RZ ;  /* 0x000000c01006e810 */ /* 0x000fe80007f1e0ff */
[----:B------:R-:W-:Y:S02]  /*5f50*/  @!P6 IADD3.X R12, RZ, R13, RZ, P0, !PT ;  /* 0x0000000dff0ce210 */ /* 0x000fe400007fe4ff */
[----:B------:R-:W-:Y:S04]  /*5f60*/  @!P6 IADD3 R2, P0, R2, R6, RZ ;  /* 0x000000060202e210 */ /* 0x000fe80007f1e0ff */
[----:B------:R-:W-:Y:S02]  /*5f70*/  @!P6 IADD3.X R0, R0, R12, RZ, P0, !PT ;  /* 0x0000000c0000e210 */ /* 0x000fe400007fe4ff */
[C---:B------:R-:W-:Y:S01]  /*5f80*/  @!P6 LEA R22, P0, R2.reuse, c[0x0][0x1f8], 0x1 ;  /* 0x00007e000216ea11 */ /* 0x040fe200078008ff */
[----:B-1----:R-:W2:Y:S03]  /*5f90*/  LDL R130, [R1+0x38] ;  /* 0x0000380001827983 */ /* 0x002ea60000100800 */
[----:B------:R-:W-:Y:S02]  /*5fa0*/  @!P6 LEA.HI.X R23, R2, c[0x0][0x1fc], R0, 0x1, P0 ;  /* 0x00007f000217ea11 */ /* 0x000fe400000f0c00 */
[C---:B------:R-:W-:Y:S05]  /*5fb0*/  @!P6 IADD3 R2, P0, R4.reuse, R10, RZ ;  /* 0x0000000a0402e210 */ /* 0x040fea0007f1e0ff */
[C---:B------:R-:W-:Y:S01]  /*5fc0*/  @!P6 IMAD.X R21, R5.reuse, 0x1, R9, P0 ;  /* 0x000000010515e824 */ /* 0x040fe200000e0609 */
[C---:B------:R-:W-:Y:S02]  /*5fd0*/  @!P6 IADD3 R0, P0, R4.reuse, R8, RZ ;  /* 0x000000080400e210 */ /* 0x040fe40007f1e0ff */
[----:B------:R-:W1:Y:S02]  /*5fe0*/  LDSM.16.M88.4 R8, [R249] ;  /* 0x00000000f908783b */ /* 0x000e640000000200 */
[C---:B------:R-:W-:Y:S02]  /*5ff0*/  @!P6 IADD3.X R7, R5.reuse, R7, RZ, P0, !PT ;  /* 0x000000070507e210 */ /* 0x040fe400007fe4ff */
[C---:B------:R-:W-:Y:S04]  /*6000*/  @!P6 IADD3 R6, P0, R4.reuse, R6, RZ ;  /* 0x000000060406e210 */ /* 0x040fe80007f1e0ff */
[C---:B------:R-:W-:Y:S02]  /*6010*/  @!P6 IADD3.X R32, R5.reuse, R12, RZ, P0, !PT ;  /* 0x0000000c0520e210 */ /* 0x040fe400007fe4ff */
[----:B------:R-:W-:Y:S02]  /*6020*/  @!P6 IADD3 R4, P0, R4, R16, RZ ;  /* 0x000000100404e210 */ /* 0x000fe40007f1e0ff */
[----:B------:R-:W3:Y:S02]  /*6030*/  LDSM.16.M88.4 R16, [R249+0x800] ;  /* 0x00080000f910783b */ /* 0x000ee40000000200 */
[----:B------:R-:W-:Y:S02]  /*6040*/  @!P6 IADD3.X R5, R5, R13, RZ, P0, !PT ;  /* 0x0000000d0505e210 */ /* 0x000fe400007fe4ff */
[C---:B------:R-:W-:Y:S04]  /*6050*/  @!P6 LEA R12, P0, R4.reuse, c[0x0][0x1f8], 0x1 ;  /* 0x00007e00040cea11 */ /* 0x040fe800078008ff */
[----:B------:R-:W-:Y:S02]  /*6060*/  @!P6 LEA.HI.X R13, R4, c[0x0][0x1fc], R5, 0x1, P0 ;  /* 0x00007f00040dea11 */ /* 0x000fe400000f0c05 */
[C---:B------:R-:W-:Y:S04]  /*6070*/  @!P6 LEA R20, P0, R2.reuse, c[0x0][0x1f8], 0x1 ;  /* 0x00007e000214ea11 */ /* 0x040fe800078008ff */
[----:B------:R-:W-:Y:S02]  /*6080*/  @!P6 LEA.HI.X R21, R2, c[0x0][0x1fc], R21, 0x1, P0 ;  /* 0x00007f000215ea11 */ /* 0x000fe400000f0c15 */
[C---:B------:R-:W-:Y:S01]  /*6090*/  @!P6 LEA R30, P0, R0.reuse, c[0x0][0x1f8], 0x1 ;  /* 0x00007e00001eea11 */ /* 0x040fe200078008ff */
[----:B------:R-:W4:Y:S03]  /*60a0*/  LDL R2, [R1+0x2c] ;  /* 0x00002c0001027983 */ /* 0x000f260000100800 */
[----:B------:R-:W-:Y:S02]  /*60b0*/  @!P6 LEA.HI.X R31, R0, c[0x0][0x1fc], R7, 0x1, P0 ;  /* 0x00007f00001fea11 */ /* 0x000fe400000f0c07 */
[----:B------:R-:W2:Y:S01]  /*60c0*/  LDL R0, [R1] ;  /* 0x0000000001007983 */ /* 0x000ea20000100800 */
[C---:B------:R-:W-:Y:S04]  /*60d0*/  @!P6 LEA R128, P0, R6.reuse, c[0x0][0x1f8], 0x1 ;  /* 0x00007e000680ea11 */ /* 0x040fe800078008ff */
[----:B------:R-:W-:Y:S02]  /*60e0*/  @!P6 LEA.HI.X R129, R6, c[0x0][0x1fc], R32, 0x1, P0 ;  /* 0x00007f000681ea11 */ /* 0x000fe400000f0c20 */
[C---:B-1---5:R-:W-:Y:S01]  /*60f0*/  HMMA.16816.F32 R4, R172.reuse, R8, RZ ;  /* 0x00000008ac04723c */ /* 0x062fe200000018ff */
[----:B------:R-:W1:Y:S07]  /*6100*/  LDSM.16.M88.4 R32, [R249+0x1800] ;  /* 0x00180000f920783b */ /* 0x000e6e0000000200 */
[C---:B------:R-:W-:Y:S01]  /*6110*/  HMMA.16816.F32 R8, R172.reuse, R10, RZ ;  /* 0x0000000aac08723c */ /* 0x040fe200000018ff */
[----:B------:R-:W-:Y:S01]  /*6120*/  @!PT LDS RZ, [RZ] ;  /* 0x00000000fffff984 */ /* 0x000fe20000000800 */
[----:B------:R-:W-:Y:S01]  /*6130*/  @!PT LDS RZ, [RZ] ;  /* 0x00000000fffff984 */ /* 0x000fe20000000800 */
[----:B------:R-:W-:Y:S01]  /*6140*/  @!PT LDS RZ, [RZ] ;  /* 0x00000000fffff984 */ /* 0x000fe20000000800 */
[----:B------:R1:W-:Y:S08]  /*6150*/  @!P6 LDGSTS.E.BYPASS.LTC128B.128 [R131+0x100], [R132.64], !P5 ;  /* 0x001000008483efae */ /* 0x0003f0000e901d46 */
[----:B------:R1:W-:Y:S08]  /*6160*/  @!P6 LDGSTS.E.BYPASS.LTC128B.128 [R131+0x2100], [R28.64], !P4 ;  /* 0x021000001c83efae */ /* 0x0003f0000e101d46 */
[----:B------:R3:W-:Y:S08]  /*6170*/  @!P6 LDGSTS.E.BYPASS.LTC128B.128 [R131+0x4100], [R14.64], !P3 ;  /* 0x041000000e83efae */ /* 0x0007f0000d901d46 */
[----:B------:R1:W-:Y:S08]  /*6180*/  @!P6 LDGSTS.E.BYPASS.LTC128B.128 [R131+0x6100], [R22.64], !P2 ;  /* 0x061000001683efae */ /* 0x0003f0000d101d46 */
[----:B------:R3:W-:Y:S08]  /*6190*/  @!P6 LDGSTS.E.BYPASS.LTC128B.128 [R131+0x1100], [R12.64], !P5 ;  /* 0x011000000c83efae */ /* 0x0007f0000e901d46 */
[----:B------:R1:W-:Y:S08]  /*61a0*/  @!P6 LDGSTS.E.BYPASS.LTC128B.128 [R131+0x3100], [R20.64], !P4 ;  /* 0x031000001483efae */ /* 0x0003f0000e101d46 */
[----:B------:R1:W-:Y:S08]  /*61b0*/  @!P6 LDGSTS.E.BYPASS.LTC128B.128 [R131+0x5100], [R30.64], !P3 ;  /* 0x051000001e83efae */ /* 0x0003f0000d901d46 */
[----:B------:R1:W-:Y:S01]  /*61c0*/  @!P6 LDGSTS.E.BYPASS.LTC128B.128 [R131+0x7100], [R128.64], !P2 ;  /* 0x071000008083efae */ /* 0x0003e2000d101d46 */
[C---:B---3--:R-:W-:Y:S07]  /*61d0*/  HMMA.16816.F32 R12, R172.reuse, R16, RZ ;  /* 0x00000010ac0c723c */ /* 0x048fee00000018ff */
[----:B------:R-:W0:Y:S01]  /*61e0*/  LDGDEPBAR ;  /* 0x00000000000079af */ /* 0x000e220000000000 */
[C---:B------:R-:W-:Y:S08]  /*61f0*/  HMMA.16816.F32 R16, R172.reuse, R18, RZ ;  /* 0x00000012ac10723c */ /* 0x040ff000000018ff */
[C---:B-1----:R-:W-:Y:S08]  /*6200*/  HMMA.16816.F32 R20, R172.reuse, R24, RZ ;  /* 0x00000018ac14723c */ /* 0x042ff000000018ff */
[C---:B------:R-:W-:Y:S01]  /*6210*/  HMMA.16816.F32 R24, R172.reuse, R26, RZ ;  /* 0x0000001aac18723c */ /* 0x040fe200000018ff */
[----:B------:R-:W3:Y:S04]  /*6220*/  LDL R129, [R1+0x34] ;  /* 0x0000340001817983 */ /* 0x000ee80000100800 */
[----:B------:R-:W3:Y:S03]  /*6230*/  LDL R128, [R1+0x30] ;  /* 0x0000300001807983 */ /* 0x000ee60000100800 */
[C---:B------:R-:W-:Y:S01]  /*6240*/  HMMA.16816.F32 R28, R172.reuse, R32, RZ ;  /* 0x00000020ac1c723c */ /* 0x040fe200000018ff */
[----:B------:R-:W-:Y:S04]  /*6250*/  STL [R1+0x114], R172 ;  /* 0x000114ac01007387 */ /* 0x000fe80000100800 */
[----:B------:R-:W-:Y:S03]  /*6260*/  STL [R1+0x110], R173 ;  /* 0x000110ad01007387 */ /* 0x000fe60000100800 */
[----:B------:R-:W-:Y:S01]  /*6270*/  HMMA.16816.F32 R32, R172, R34, RZ ;  /* 0x00000022ac20723c */ /* 0x000fe200000018ff */
[----:B------:R-:W-:Y:S04]  /*6280*/  STL [R1+0x10c], R174 ;  /* 0x00010cae01007387 */ /* 0x000fe80000100800 */
[----:B------:R-:W-:Y:S03]  /*6290*/  STL [R1+0x108], R175 ;  /* 0x000108af01007387 */ /* 0x000fe60000100800 */
[C---:B------:R-:W-:Y:S01]  /*62a0*/  HMMA.16816.F32 R4, R176.reuse, R168, R4 ;  /* 0x000000a8b004723c */ /* 0x040fe20000001804 */
        /* <DEDUP_REMOVED lines=14> */
[C---:B------:R-:W-:Y:S08]  /*6390*/  HMMA.16816.F32 R24, R176.reuse, R186, R24 ;  /* 0x000000bab018723c */ /* 0x040ff00000001818 */
[C---:B------:R-:W-:Y:S08]  /*63a0*/  HMMA.16816.F32 R28, R176.reuse, R188, R28 ;  /* 0x000000bcb01c723c */ /* 0x040ff0000000181c */
[----:B------:R-:W-:Y:S01]  /*63b0*/  HMMA.16816.F32 R32, R176, R190, R32 ;  /* 0x000000beb020723c */ /* 0x000fe20000001820 */
[----:B--2---:R-:W1:Y:S08]  /*63c0*/  LDSM.16.M88.4 R168, [R0] ;  /* 0x0000000000a8783b */ /* 0x004e700000000200 */
[----:B------:R-:W2:Y:S08]  /*63d0*/  LDSM.16.M88.4 R180, [R0+0x800] ;  /* 0x0008000000b4783b */ /* 0x000eb00000000200 */
[----:B------:R-:W-:Y:S01]  /*63e0*/  LDSM.16.M88.4 R184, [R0+0x1800] ;  /* 0x0018000000b8783b */ /* 0x000fe20000000200 */
[C---:B-1----:R-:W-:Y:S08]  /*63f0*/  HMMA.16816.F32 R4, R192.reuse, R168, R4 ;  /* 0x000000a8c004723c */ /* 0x042ff00000001804 */
[C---:B------:R-:W-:Y:S01]  /*6400*/  HMMA.16816.F32 R8, R192.reuse, R170, R8 ;  /* 0x000000aac008723c */ /* 0x040fe20000001808 */
[----:B------:R-:W1:Y:S07]  /*6410*/  LDSM.16.M88.4 R168, [R0+0x1000] ;  /* 0x0010000000a8783b */ /* 0x000e6e0000000200 */
[C---:B--2---:R-:W-:Y:S08]  /*6420*/  HMMA.16816.F32 R12, R192.reuse, R180, R12 ;  /* 0x000000b4c00c723c */ /* 0x044ff0000000180c */
[C---:B------:R-:W-:Y:S01]  /*6430*/  HMMA.16816.F32 R16, R192.reuse, R182, R16 ;  /* 0x000000b6c010723c */ /* 0x040fe20000001810 */
[----:B------:R-:W2:Y:S07]  /*6440*/  LDSM.16.M88.4 R180, [R250] ;  /* 0x00000000fab4783b */ /* 0x000eae0000000200 */
[C---:B-1----:R-:W-:Y:S08]  /*6450*/  HMMA.16816.F32 R20, R192.reuse, R168, R20 ;  /* 0x000000a8c014723c */ /* 0x042ff00000001814 */
[C---:B------:R-:W-:Y:S01]  /*6460*/  HMMA.16816.F32 R24, R192.reuse, R170, R24 ;  /* 0x000000aac018723c */ /* 0x040fe20000001818 */
[----:B------:R-:W1:Y:S07]  /*6470*/  LDSM.16.M88.4 R168, [R250+0x800] ;  /* 0x00080000faa8783b */ /* 0x000e6e0000000200 */
[C---:B------:R-:W-:Y:S08]  /*6480*/  HMMA.16816.F32 R28, R192.reuse, R184, R28 ;  /* 0x000000b8c01c723c */ /* 0x040ff0000000181c */
[----:B------:R-:W-:Y:S01]  /*6490*/  HMMA.16816.F32 R32, R192, R186, R32 ;  /* 0x000000bac020723c */ /* 0x000fe20000001820 */
[----:B------:R-:W3:Y:S07]  /*64a0*/  LDSM.16.M88.4 R184, [R250+0x1000] ;  /* 0x00100000fab8783b */ /* 0x000eee0000000200 */
[C---:B--2---:R-:W-:Y:S08]  /*64b0*/  HMMA.16816.F32 R4, R196.reuse, R180, R4 ;  /* 0x000000b4c404723c */ /* 0x044ff00000001804 */
[C---:B------:R-:W-:Y:S01]  /*64c0*/  HMMA.16816.F32 R8, R196.reuse, R182, R8 ;  /* 0x000000b6c408723c */ /* 0x040fe20000001808 */
[----:B------:R-:W2:Y:S07]  /*64d0*/  LDSM.16.M88.4 R180, [R250+0x1800] ;  /* 0x00180000fab4783b */ /* 0x000eae0000000200 */
[C---:B-1----:R-:W-:Y:S08]  /*64e0*/  HMMA.16816.F32 R12, R196.reuse, R168, R12 ;  /* 0x000000a8c40c723c */ /* 0x042ff0000000180c */
[C---:B------:R-:W-:Y:S01]  /*64f0*/  HMMA.16816.F32 R16, R196.reuse, R170, R16 ;  /* 0x000000aac410723c */ /* 0x040fe20000001810 */
[----:B------:R-:W1:Y:S07]  /*6500*/  LDSM.16.M88.4 R168, [R249+0x2000] ;  /* 0x00200000f9a8783b */ /* 0x000e6e0000000200 */
[C---:B---3--:R-:W-:Y:S08]  /*6510*/  HMMA.16816.F32 R20, R196.reuse, R184, R20 ;  /* 0x000000b8c414723c */ /* 0x048ff00000001814 */
[C---:B------:R-:W-:Y:S01]  /*6520*/  HMMA.16816.F32 R24, R196.reuse, R186, R24 ;  /* 0x000000bac418723c */ /* 0x040fe20000001818 */
[----:B------:R-:W3:Y:S07]  /*6530*/  LDSM.16.M88.4 R184, [R249+0x2800] ;  /* 0x00280000f9b8783b */ /* 0x000eee0000000200 */
[C---:B--2---:R-:W-:Y:S08]  /*6540*/  HMMA.16816.F32 R28, R196.reuse, R180, R28 ;  /* 0x000000b4c41c723c */ /* 0x044ff0000000181c */
[----:B------:R-:W-:Y:S01]  /*6550*/  HMMA.16816.F32 R32, R196, R182, R32 ;  /* 0x000000b6c420723c */ /* 0x000fe20000001820 */
[----:B------:R-:W2:Y:S07]  /*6560*/  LDSM.16.M88.4 R180, [R249+0x3000] ;  /* 0x00300000f9b4783b */ /* 0x000eae0000000200 */
[C---:B-1----:R-:W-:Y:S08]  /*6570*/  HMMA.16816.F32 R4, R200.reuse, R168, R4 ;  /* 0x000000a8c804723c */ /* 0x042ff00000001804 */
[C---:B------:R-:W-:Y:S01]  /*6580*/  HMMA.16816.F32 R8, R200.reuse, R170, R8 ;  /* 0x000000aac808723c */ /* 0x040fe20000001808 */
[----:B------:R-:W1:Y:S07]  /*6590*/  LDSM.16.M88.4 R168, [R249+0x3800] ;  /* 0x00380000f9a8783b */ /* 0x000e6e0000000200 */
[C---:B---3--:R-:W-:Y:S08]  /*65a0*/  HMMA.16816.F32 R12, R200.reuse, R184, R12 ;  /* 0x000000b8c80c723c */ /* 0x048ff0000000180c */
[C---:B------:R-:W-:Y:S01]  /*65b0*/  HMMA.16816.F32 R16, R200.reuse, R186, R16 ;  /* 0x000000bac810723c */ /* 0x040fe20000001810 */
[----:B------:R3:W4:Y:S07]  /*65c0*/  LDSM.16.M88.4 R184, [R130] ;  /* 0x0000000082b8783b */ /* 0x00072e0000000200 */
[C---:B--2---:R-:W-:Y:S08]  /*65d0*/  HMMA.16816.F32 R20, R200.reuse, R180, R20 ;  /* 0x000000b4c814723c */ /* 0x044ff00000001814 */
[C---:B------:R-:W-:Y:S01]  /*65e0*/  HMMA.16816.F32 R24, R200.reuse, R182, R24 ;  /* 0x000000b6c818723c */ /* 0x040fe20000001818 */
[----:B------:R2:W2:Y:S07]  /*65f0*/  LDSM.16.M88.4 R180, [R129] ;  /* 0x0000000081b4783b */ /* 0x0004ae0000000200 */
[C---:B-1----:R-:W-:Y:S01]  /*6600*/  HMMA.16816.F32 R28, R200.reuse, R168, R28 ;  /* 0x000000a8c81c723c */ /* 0x042fe2000000181c */
[----:B---3--:R-:W3:Y:S07]  /*6610*/  LDL R130, [R1+0x28] ;  /* 0x0000280001827983 */ /* 0x008eee0000100800 */
[----:B------:R-:W-:Y:S01]  /*6620*/  HMMA.16816.F32 R32, R200, R170, R32 ;  /* 0x000000aac820723c */ /* 0x000fe20000001820 */
[----:B------:R1:W1:Y:S07]  /*6630*/  LDSM.16.M88.4 R168, [R128] ;  /* 0x0000000080a8783b */ /* 0x00026e0000000200 */
[C---:B----4-:R-:W-:Y:S01]  /*6640*/  HMMA.16816.F32 R4, R204.reuse, R184, R4 ;  /* 0x000000b8cc04723c */ /* 0x050fe20000001804 */
[----:B--2---:R-:W2:Y:S07]  /*6650*/  LDL R129, [R1+0x24] ;  /* 0x0000240001817983 */ /* 0x004eae0000100800 */
[C---:B------:R-:W-:Y:S01]  /*6660*/  HMMA.16816.F32 R8, R204.reuse, R186, R8 ;  /* 0x000000bacc08723c */ /* 0x040fe20000001808 */
[----:B------:R4:W4:Y:S07]  /*6670*/  LDSM.16.M88.4 R184, [R2] ;  /* 0x0000000002b8783b */ /* 0x00092e0000000200 */
[C---:B------:R-:W-:Y:S01]  /*6680*/  HMMA.16816.F32 R12, R204.reuse, R180, R12 ;  /* 0x000000b4cc0c723c */ /* 0x040fe2000000180c */
[----:B-1----:R-:W2:Y:S07]  /*6690*/  LDL R128, [R1+0x20] ;  /* 0x0000200001807983 */ /* 0x002eae0000100800 */
[C---:B------:R-:W-:Y:S01]  /*66a0*/  HMMA.16816.F32 R16, R204.reuse, R182, R16 ;  /* 0x000000b6cc10723c */ /* 0x040fe20000001810 */
[----:B------:R-:W1:Y:S07]  /*66b0*/  LDSM.16.M88.4 R180, [R0+0x2000] ;  /* 0x0020000000b4783b */ /* 0x000e6e0000000200 */
[C---:B------:R-:W-:Y:S01]  /*66c0*/  HMMA.16816.F32 R20, R204.reuse, R168, R20 ;  /* 0x000000a8cc14723c */ /* 0x040fe20000001814 */
[----:B----4-:R-:W2:Y:S07]  /*66d0*/  LDL R2, [R1+0x1c] ;  /* 0x00001c0001027983 */ /* 0x010eae0000100800 */
[C---:B------:R-:W-:Y:S01]  /*66e0*/  HMMA.16816.F32 R24, R204.reuse, R170, R24 ;  /* 0x000000aacc18723c */ /* 0x040fe20000001818 */
[----:B------:R-:W1:Y:S07]  /*66f0*/  LDSM.16.M88.4 R168, [R0+0x2800] ;  /* 0x0028000000a8783b */ /* 0x000e6e0000000200 */
[C---:B------:R-:W-:Y:S08]  /*6700*/  HMMA.16816.F32 R28, R204.reuse, R184, R28 ;  /* 0x000000b8cc1c723c */ /* 0x040ff0000000181c */
[----:B------:R-:W-:Y:S01]  /*6710*/  HMMA.16816.F32 R32, R204, R186, R32 ;  /* 0x000000bacc20723c */ /* 0x000fe20000001820 */
[----:B------:R-:W1:Y:S07]  /*6720*/  LDSM.16.M88.4 R184, [R0+0x3000] ;  /* 0x0030000000b8783b */ /* 0x000e6e0000000200 */
[C---:B-1----:R-:W-:Y:S08]  /*6730*/  HMMA.16816.F32 R4, R208.reuse, R180, R4 ;  /* 0x000000b4d004723c */ /* 0x042ff00000001804 */
[C---:B------:R-:W-:Y:S01]  /*6740*/  HMMA.16816.F32 R8, R208.reuse, R182, R8 ;  /* 0x000000b6d008723c */ /* 0x040fe20000001808 */
[----:B------:R-:W1:Y:S07]  /*6750*/  LDSM.16.M88.4 R180, [R0+0x3800] ;  /* 0x0038000000b4783b */ /* 0x000e6e0000000200 */
[C---:B------:R-:W-:Y:S08]  /*6760*/  HMMA.16816.F32 R12, R208.reuse, R168, R12 ;  /* 0x000000a8d00c723c */ /* 0x040ff0000000180c */
[C---:B------:R-:W-:Y:S01]  /*6770*/  HMMA.16816.F32 R16, R208.reuse, R170, R16 ;  /* 0x000000aad010723c */ /* 0x040fe20000001810 */
[----:B------:R-:W1:Y:S07]  /*6780*/  LDSM.16.M88.4 R168, [R250+0x2000] ;  /* 0x00200000faa8783b */ /* 0x000e6e0000000200 */
[C---:B------:R-:W-:Y:S08]  /*6790*/  HMMA.16816.F32 R20, R208.reuse, R184, R20 ;  /* 0x000000b8d014723c */ /* 0x040ff00000001814 */
[C---:B------:R-:W-:Y:S01]  /*67a0*/  HMMA.16816.F32 R24, R208.reuse, R186, R24 ;  /* 0x000000bad018723c */ /* 0x040fe20000001818 */
[----:B------:R-:W1:Y:S07]  /*67b0*/  LDSM.16.M88.4 R184, [R250+0x2800] ;  /* 0x00280000fab8783b */ /* 0x000e6e0000000200 */
[C---:B-1----:R-:W-:Y:S08]  /*67c0*/  HMMA.16816.F32 R28, R208.reuse, R180, R28 ;  /* 0x000000b4d01c723c */ /* 0x042ff0000000181c */
[----:B------:R-:W-:Y:S01]  /*67d0*/  HMMA.16816.F32 R32, R208, R182, R32 ;  /* 0x000000b6d020723c */ /* 0x000fe20000001820 */
        /* <DEDUP_REMOVED lines=8> */
[C---:B------:R-:W-:Y:S01]  /*6860*/  HMMA.16816.F32 R24, R212.reuse, R182, R24 ;  /* 0x000000b6d418723c */ /* 0x040fe20000001818 */
[----:B------:R-:W1:Y:S07]  /*6870*/  LDSM.16.M88.4 R180, [R249+0x4800] ;  /* 0x00480000f9b4783b */ /* 0x000e6e0000000200 */
[C---:B------:R-:W-:Y:S08]  /*6880*/  HMMA.16816.F32 R28, R212.reuse, R168, R28 ;  /* 0x000000a8d41c723c */ /* 0x040ff0000000181c */
[----:B------:R-:W-:Y:S01]  /*6890*/  HMMA.16816.F32 R32, R212, R170, R32 ;  /* 0x000000aad420723c */ /* 0x000fe20000001820 */
[----:B------:R-:W1:Y:S07]  /*68a0*/  LDSM.16.M88.4 R168, [R249+0x5000] ;  /* 0x00500000f9a8783b */ /* 0x000e6e0000000200 */
[C---:B------:R-:W-:Y:S08]  /*68b0*/  HMMA.16816.F32 R4, R216.reuse, R184, R4 ;  /* 0x000000b8d804723c */ /* 0x040ff00000001804 */
[C---:B------:R-:W-:Y:S01]  /*68c0*/  HMMA.16816.F32 R8, R216.reuse, R186, R8 ;  /* 0x000000bad808723c */ /* 0x040fe20000001808 */
[----:B------:R-:W1:Y:S07]  /*68d0*/  LDSM.16.M88.4 R184, [R249+0x5800] ;  /* 0x00580000f9b8783b */ /* 0x000e6e0000000200 */
[C---:B-1----:R-:W-:Y:S08]  /*68e0*/  HMMA.16816.F32 R12, R216.reuse, R180, R12 ;  /* 0x000000b4d80c723c */ /* 0x042ff0000000180c */
[C---:B------:R-:W-:Y:S08]  /*68f0*/  HMMA.16816.F32 R16, R216.reuse, R182, R16 ;  /* 0x000000b6d810723c */ /* 0x040ff00000001810 */
[C---:B------:R-:W-:Y:S08]  /*6900*/  HMMA.16816.F32 R20, R216.reuse, R168, R20 ;  /* 0x000000a8d814723c */ /* 0x040ff00000001814 */
[C---:B------:R-:W-:Y:S08]  /*6910*/  HMMA.16816.F32 R24, R216.reuse, R170, R24 ;  /* 0x000000aad818723c */ /* 0x040ff00000001818 */
[C---:B------:R-:W-:Y:S08]  /*6920*/  HMMA.16816.F32 R28, R216.reuse, R184, R28 ;  /* 0x000000b8d81c723c */ /* 0x040ff0000000181c */
[----:B------:R-:W-:Y:S01]  /*6930*/  HMMA.16816.F32 R32, R216, R186, R32 ;  /* 0x000000bad820723c */ /* 0x000fe20000001820 */
[----:B---3--:R1:W3:Y:S08]  /*6940*/  LDSM.16.M88.4 R180, [R130] ;  /* 0x0000000082b4783b */ /* 0x0082f00000000200 */
[----:B--2---:R2:W2:Y:S08]  /*6950*/  LDSM.16.M88.4 R168, [R129] ;  /* 0x0000000081a8783b */ /* 0x0044b00000000200 */
[----:B-1----:R-:W4:Y:S04]  /*6960*/  LDL R130, [R1+0x18] ;  /* 0x0000180001827983 */ /* 0x002f280000100800 */
[----:B------:R1:W1:Y:S01]  /*6970*/  LDSM.16.M88.4 R184, [R128] ;  /* 0x0000000080b8783b */ /* 0x0002620000000200 */
[C---:B---3--:R-:W-:Y:S07]  /*6980*/  HMMA.16816.F32 R4, R220.reuse, R180, R4 ;  /* 0x000000b4dc04723c */ /* 0x048fee0000001804 */
[----:B--2---:R-:W2:Y:S01]  /*6990*/  LDL R129, [R1+0x14] ;  /* 0x0000140001817983 */ /* 0x004ea20000100800 */
[C---:B------:R-:W-:Y:S03]  /*69a0*/  HMMA.16816.F32 R8, R220.reuse, R182, R8 ;  /* 0x000000b6dc08723c */ /* 0x040fe60000001808 */
[----:B------:R3:W3:Y:S05]  /*69b0*/  LDSM.16.M88.4 R180, [R2] ;  /* 0x0000000002b4783b */ /* 0x0006ea0000000200 */
[C---:B------:R-:W-:Y:S03]  /*69c0*/  HMMA.16816.F32 R12, R220.reuse, R168, R12 ;  /* 0x000000a8dc0c723c */ /* 0x040fe6000000180c */
[----:B-1----:R-:W2:Y:S05]  /*69d0*/  LDL R128, [R1+0x10] ;  /* 0x0000100001807983 */ /* 0x002eaa0000100800 */
[C---:B------:R-:W-:Y:S01]  /*69e0*/  HMMA.16816.F32 R16, R220.reuse, R170, R16 ;  /* 0x000000aadc10723c */ /* 0x040fe20000001810 */
[----:B------:R-:W1:Y:S07]  /*69f0*/  LDSM.16.M88.4 R168, [R0+0x4000] ;  /* 0x0040000000a8783b */ /* 0x000e6e0000000200 */
[C---:B------:R-:W-:Y:S01]  /*6a00*/  HMMA.16816.F32 R20, R220.reuse, R184, R20 ;  /* 0x000000b8dc14723c */ /* 0x040fe20000001814 */
[----:B---3--:R-:W2:Y:S04]  /*6a10*/  LDL R2, [R1+0xc] ;  /* 0x00000c0001027983 */ /* 0x008ea80000100800 */
[----:B------:R-:W2:Y:S03]  /*6a20*/  LDL.LU R174, [R1+0x60] ;  /* 0x0000600001ae7983 */ /* 0x000ea60000300800 */
[C---:B------:R-:W-:Y:S01]  /*6a30*/  HMMA.16816.F32 R24, R220.reuse, R186, R24 ;  /* 0x000000badc18723c */ /* 0x040fe20000001818 */
[----:B------:R-:W1:Y:S07]  /*6a40*/  LDSM.16.M88.4 R184, [R0+0x4800] ;  /* 0x0048000000b8783b */ /* 0x000e6e0000000200 */
[C---:B------:R-:W-:Y:S01]  /*6a50*/  HMMA.16816.F32 R28, R220.reuse, R180, R28 ;  /* 0x000000b4dc1c723c */ /* 0x040fe2000000181c */
[----:B------:R-:W2:Y:S04]  /*6a60*/  LDL R178, [R1+0x88] ;  /* 0x0000880001b27983 */ /* 0x000ea80000100800 */
[----:B------:R-:W2:Y:S03]  /*6a70*/  LDL R177, [R1+0x90] ;  /* 0x0000900001b17983 */ /* 0x000ea60000100800 */
        /* <DEDUP_REMOVED lines=35> */
[----:B----4-:R1:W4:Y:S08]  /*6cb0*/  LDSM.16.M88.4 R168, [R130] ;  /* 0x0000000082a8783b */ /* 0x0103300000000200 */
[----:B--2---:R-:W2:Y:S08]  /*6cc0*/  LDSM.16.M88.4 R184, [R129] ;  /* 0x0000000081b8783b */ /* 0x004eb00000000200 */
[----:B-1----:R-:W3:Y:S04]  /*6cd0*/  LDL R130, [R1+0x64] ;  /* 0x0000640001827983 */ /* 0x002ee80000100800 */
[----:B------:R1:W2:Y:S01]  /*6ce0*/  LDSM.16.M88.4 R180, [R128] ;  /* 0x0000000080b4783b */ /* 0x0002a20000000200 */
[C---:B----4-:R-:W-:Y:S08]  /*6cf0*/  HMMA.16816.F32 R4, R236.reuse, R168, R4 ;  /* 0x000000a8ec04723c */ /* 0x050ff00000001804 */
[C---:B------:R-:W-:Y:S01]  /*6d00*/  HMMA.16816.F32 R8, R236.reuse, R170, R8 ;  /* 0x000000aaec08723c */ /* 0x040fe20000001808 */
[----:B--2---:R-:W2:Y:S03]  /*6d10*/  LDSM.16.M88.4 R168, [R2] ;  /* 0x0000000002a8783b */ /* 0x004ea60000000200 */
[C---:B------:R-:W-:Y:S02]  /*6d20*/  IADD3 R175, R174.reuse, -0x1, RZ ;  /* 0xffffffffaeaf7810 */ /* 0x040fe40007ffe0ff */
[----:B------:R-:W-:Y:S02]  /*6d30*/  ISETP.GT.AND P6, PT, R174, R135, PT ;  /* 0x00000087ae00720c */ /* 0x000fe40003fc4270 */
[C---:B------:R-:W-:Y:S01]  /*6d40*/  HMMA.16816.F32 R12, R236.reuse, R184, R12 ;  /* 0x000000b8ec0c723c */ /* 0x040fe2000000180c */
[----:B-1----:R-:W4:Y:S07]  /*6d50*/  LDL.64 R128, [R1+0x68] ;  /* 0x0000680001807983 */ /* 0x002f2e0000100a00 */
[C---:B------:R-:W-:Y:S01]  /*6d60*/  HMMA.16816.F32 R16, R236.reuse, R186, R16 ;  /* 0x000000baec10723c */ /* 0x040fe20000001810 */
[----:B------:R-:W1:Y:S07]  /*6d70*/  LDSM.16.M88.4 R184, [R0+0x6000] ;  /* 0x0060000000b8783b */ /* 0x000e6e0000000200 */
[C---:B------:R-:W-:Y:S08]  /*6d80*/  HMMA.16816.F32 R20, R236.reuse, R180, R20 ;  /* 0x000000b4ec14723c */ /* 0x040ff00000001814 */
[C---:B------:R-:W-:Y:S01]  /*6d90*/  HMMA.16816.F32 R24, R236.reuse, R182, R24 ;  /* 0x000000b6ec18723c */ /* 0x040fe20000001818 */
[----:B------:R-:W1:Y:S07]  /*6da0*/  LDSM.16.M88.4 R180, [R0+0x6800] ;  /* 0x0068000000b4783b */ /* 0x000e6e0000000200 */
[C---:B--2---:R-:W-:Y:S08]  /*6db0*/  HMMA.16816.F32 R28, R236.reuse, R168, R28 ;  /* 0x000000a8ec1c723c */ /* 0x044ff0000000181c */
[----:B------:R-:W-:Y:S01]  /*6dc0*/  HMMA.16816.F32 R32, R236, R170, R32 ;  /* 0x000000aaec20723c */ /* 0x000fe20000001820 */
[----:B------:R-:W2:Y:S07]  /*6dd0*/  LDSM.16.M88.4 R168, [R0+0x7000] ;  /* 0x0070000000a8783b */ /* 0x000eae0000000200 */
[C---:B-1----:R-:W-:Y:S08]  /*6de0*/  HMMA.16816.F32 R4, R240.reuse, R184, R4 ;  /* 0x000000b8f004723c */ /* 0x042ff00000001804 */
[C---:B------:R-:W-:Y:S01]  /*6df0*/  HMMA.16816.F32 R8, R240.reuse, R186, R8 ;  /* 0x000000baf008723c */ /* 0x040fe20000001808 */
[----:B------:R1:W1:Y:S07]  /*6e00*/  LDSM.16.M88.4 R184, [R0+0x7800] ;  /* 0x0078000000b8783b */ /* 0x00026e0000000200 */
[C---:B------:R-:W-:Y:S08]  /*6e10*/  HMMA.16816.F32 R12, R240.reuse, R180, R12 ;  /* 0x000000b4f00c723c */ /* 0x040ff0000000180c */
[C---:B------:R-:W-:Y:S01]  /*6e20*/  HMMA.16816.F32 R16, R240.reuse, R182, R16 ;  /* 0x000000b6f010723c */ /* 0x040fe20000001810 */
[----:B------:R-:W1:Y:S07]  /*6e30*/  LDSM.16.M88.4 R180, [R250+0x6000] ;  /* 0x00600000fab4783b */ /* 0x000e6e0000000200 */
[C---:B--2---:R-:W-:Y:S04]  /*6e40*/  HMMA.16816.F32 R20, R240.reuse, R168, R20 ;  /* 0x000000a8f014723c */ /* 0x044fe80000001814 */
[----:B-1----:R-:W-:Y:S04]  /*6e50*/  @P6 SHF.R.S32.HI R0, RZ, 0x1f, R175 ;  /* 0x0000001fff006819 */ /* 0x002fe800000114af */
[C---:B------:R-:W-:Y:S01]  /*6e60*/  HMMA.16816.F32 R24, R240.reuse, R170, R24 ;  /* 0x000000aaf018723c */ /* 0x040fe20000001818 */
[----:B------:R-:W1:Y:S03]  /*6e70*/  LDSM.16.M88.4 R168, [R250+0x6800] ;  /* 0x00680000faa8783b */ /* 0x000e660000000200 */
[----:B------:R-:W-:Y:S04]  /*6e80*/  @P6 IMAD R0, R0, c[0x0][0x1e0], RZ ;  /* 0x0000780000006a24 */ /* 0x000fe800078e02ff */
[C---:B------:R-:W-:Y:S08]  /*6e90*/  HMMA.16816.F32 R28, R240.reuse, R184, R28 ;  /* 0x000000b8f01c723c */ /* 0x040ff0000000181c */
[----:B------:R-:W-:Y:S08]  /*6ea0*/  HMMA.16816.F32 R32, R240, R186, R32 ;  /* 0x000000baf020723c */ /* 0x000ff00000001820 */
[C---:B------:R-:W-:Y:S08]  /*6eb0*/  HMMA.16816.F32 R4, R244.reuse, R180, R4 ;  /* 0x000000b4f404723c */ /* 0x040ff00000001804 */
[C---:B------:R-:W-:Y:S01]  /*6ec0*/  HMMA.16816.F32 R8, R244.reuse, R182, R8 ;  /* 0x000000b6f408723c */ /* 0x040fe20000001808 */
[----:B------:R-:W2:Y:S07]  /*6ed0*/  LDSM.16.M88.4 R180, [R250+0x7000] ;  /* 0x00700000fab4783b */ /* 0x000eae0000000200 */
[C---:B-1----:R-:W-:Y:S08]  /*6ee0*/  HMMA.16816.F32 R12, R244.reuse, R168, R12 ;  /* 0x000000a8f40c723c */ /* 0x042ff0000000180c */
[C---:B------:R-:W-:Y:S04]  /*6ef0*/  HMMA.16816.F32 R16, R244.reuse, R170, R16 ;  /* 0x000000aaf410723c */ /* 0x040fe80000001810 */
[----:B------:R-:W-:Y:S02]  /*6f00*/  FMUL.FTZ R4, R4, c[0x0][0x320] ;  /* 0x0000c80004047a20 */ /* 0x000fe40000410000 */
[----:B------:R-:W-:Y:S02]  /*6f10*/  FMUL.FTZ R5, R5, c[0x0][0x320] ;  /* 0x0000c80005057a20 */ /* 0x000fe40000410000 */
[----:B------:R-:W1:Y:S01]  /*6f20*/  MUFU.TANH R191, R4 ;  /* 0x0000000400bf7308 */ /* 0x000e620000002400 */
[----:B------:R-:W-:Y:S03]  /*6f30*/  FMUL.FTZ R6, R6, c[0x0][0x320] ;  /* 0x0000c80006067a20 */ /* 0x000fe60000410000 */
[----:B------:R-:W-:Y:S02]  /*6f40*/  FMUL.FTZ R7, R7, c[0x0][0x320] ;  /* 0x0000c80007077a20 */ /* 0x000fe40000410000 */
[----:B------:R-:W-:Y:S02]  /*6f50*/  FMUL.FTZ R2, R8, c[0x0][0x320] ;  /* 0x0000c80008027a20 */ /* 0x000fe40000410000 */
[----:B------:R-:W-:Y:S02]  /*6f60*/  @P6 IMAD R8, R175, c[0x0][0x1e4], R0 ;  /* 0x00007900af086a24 */ /* 0x000fe400078e0200 */
[----:B------:R1:W1:Y:S01]  /*6f70*/  MUFU.TANH R176, R5 ;  /* 0x0000000500b07308 */ /* 0x0002620000002400 */
[----:B------:R-:W-:Y:S02]  /*6f80*/  FMUL.FTZ R11, R11, c[0x0][0x320] ;  /* 0x0000c8000b0b7a20 */ /* 0x000fe40000410000 */
[----:B------:R-:W-:Y:S02]  /*6f90*/  FMUL.FTZ R10, R10, c[0x0][0x320] ;  /* 0x0000c8000a0a7a20 */ /* 0x000fe40000410000 */
[----:B------:R-:W-:Y:S01]  /*6fa0*/  FMUL.FTZ R14, R14, c[0x0][0x320] ;  /* 0x0000c8000e0e7a20 */ /* 0x000fe20000410000 */
[C---:B--2---:R-:W-:Y:S04]  /*6fb0*/  HMMA.16816.F32 R20, R244.reuse, R180, R20 ;  /* 0x000000b4f414723c */ /* 0x044fe80000001814 */
[----:B------:R-:W2:Y:S01]  /*6fc0*/  MUFU.TANH R173, R6 ;  /* 0x0000000600ad7308 */ /* 0x000ea20000002400 */
[----:B------:R-:W-:Y:S02]  /*6fd0*/  FMUL.FTZ R9, R9, c[0x0][0x320] ;  /* 0x0000c80009097a20 */ /* 0x000fe40000410000 */
[----:B------:R-:W-:Y:S01]  /*6fe0*/  FMUL.FTZ R18, R18, c[0x0][0x320] ;  /* 0x0000c80012127a20 */ /* 0x000fe20000410000 */
[C---:B------:R-:W-:Y:S04]  /*6ff0*/  HMMA.16816.F32 R24, R244.reuse, R182, R24 ;  /* 0x000000b6f418723c */ /* 0x040fe80000001818 */
[----:B------:R-:W-:Y:S02]  /*7000*/  FMUL.FTZ R17, R17, c[0x0][0x320] ;  /* 0x0000c80011117a20 */ /* 0x000fe40000410000 */
[----:B------:R2:W2:Y:S01]  /*7010*/  MUFU.TANH R172, R7 ;  /* 0x0000000700ac7308 */ /* 0x0004a20000002400 */
[----:B------:R-:W-:Y:S02]  /*7020*/  FMUL.FTZ R16, R16, c[0x0][0x320] ;  /* 0x0000c80010107a20 */ /* 0x000fe40000410000 */
[----:B------:R-:W-:Y:S03]  /*7030*/  FMUL.FTZ R15, R15, c[0x0][0x320] ;  /* 0x0000c8000f0f7a20 */ /* 0x000fe60000410000 */
[----:B-1----:R-:W-:Y:S04]  /*7040*/  @P6 IMAD.WIDE.U32 R4, R175, c[0x0][0x1e0], RZ ;  /* 0x00007800af046a25 */ /* 0x002fe800078e00ff */
[----:B------:R-:W1:Y:S01]  /*7050*/  MUFU.TANH R185, R2 ;  /* 0x0000000200b97308 */ /* 0x000e620000002400 */
[----:B------:R-:W-:Y:S01]  /*7060*/  @P6 IMAD.SHL.U32 R132, R4, 0x40, RZ ;  /* 0x0000004004846824 */ /* 0x000fe200078e00ff */
[----:B------:R-:W-:Y:S01]  /*7070*/  @P6 IADD3 R8, R5, R8, RZ ;  /* 0x0000000805086210 */ /* 0x000fe20007ffe0ff */
[----:B------:R-:W-:Y:S02]  /*7080*/  FMUL.FTZ R20, R20, c[0x0][0x320] ;  /* 0x0000c80014147a20 */ /* 0x000fe40000410000 */
[----:B------:R-:W-:Y:S01]  /*7090*/  FMUL.FTZ R12, R12, c[0x0][0x320] ;  /* 0x0000c8000c0c7a20 */ /* 0x000fe20000410000 */
[----:B------:R-:W-:Y:S01]  /*70a0*/  @P6 SHF.L.U64.HI R8, R4, 0x6, R8 ;  /* 0x0000000604086819 */ /* 0x000fe20000010208 */
[----:B------:R-:W-:Y:S02]  /*70b0*/  FMUL.FTZ R13, R13, c[0x0][0x320] ;  /* 0x0000c8000d0d7a20 */ /* 0x000fe40000410000 */
[----:B------:R-:W-:Y:S01]  /*70c0*/  FMUL.FTZ R21, R21, c[0x0][0x320] ;  /* 0x0000c80015157a20 */ /* 0x000fe20000410000 */
[----:B------:R-:W-:Y:S01]  /*70d0*/  MUFU.TANH R133, R11 ;  /* 0x0000000b00857308 */ /* 0x000fe20000002400 */
[----:B------:R-:W-:Y:S02]  /*70e0*/  FMUL.FTZ R22, R22, c[0x0][0x320] ;  /* 0x0000c80016167a20 */ /* 0x000fe40000410000 */
[----:B------:R-:W-:Y:S01]  /*70f0*/  FMUL.FTZ R23, R23, c[0x0][0x320] ;  /* 0x0000c80017177a20 */ /* 0x000fe20000410000 */
[----:B--2---:R-:W2:Y:S01]  /*7100*/  LDSM.16.M88.4 R4, [R250+0x7800] ;  /* 0x00780000fa04783b */ /* 0x004ea20000000200 */
[----:B------:R-:W-:Y:S04]  /*7110*/  DEPBAR.LE SB0, 0x0 ;  /* 0x000080000000791a */ /* 0x000fe80000000000 */
[----:B------:R-:W-:Y:S01]  /*7120*/  FMUL.FTZ R24, R24, c[0x0][0x320] ;  /* 0x0000c80018187a20 */ /* 0x000fe20000410000 */
[----:B------:R-:W-:Y:S01]  /*7130*/  MUFU.TANH R135, R10 ;  /* 0x0000000a00877308 */ /* 0x000fe20000002400 */
[----:B------:R-:W-:Y:S01]  /*7140*/  FMUL.FTZ R25, R25, c[0x0][0x320] ;  /* 0x0000c80019197a20 */ /* 0x000fe20000410000 */
[----:B------:R-:W-:Y:S01]  /*7150*/  BAR.SYNC.DEFER_BLOCKING 0x0 ;  /* 0x0000000000007b1d */ /* 0x000fe20000010000 */
[----:B------:R-:W-:Y:S02]  /*7160*/  FMUL.FTZ R26, R26, c[0x0][0x320] ;  /* 0x0000c8001a1a7a20 */ /* 0x000fe40000410000 */
[----:B------:R-:W-:Y:S01]  /*7170*/  FMUL.FTZ R27, R27, c[0x0][0x320] ;  /* 0x0000c8001b1b7a20 */ /* 0x000fe20000410000 */
[C---:B--2---:R-:W-:Y:S04]  /*7180*/  HMMA.16816.F32 R28, R244.reuse, R4, R28 ;  /* 0x00000004f41c723c */ /* 0x044fe8000000181c */
[----:B------:R2:W1:Y:S04]  /*7190*/  MUFU.TANH R184, R9 ;  /* 0x0000000900b87308 */ /* 0x0004680000002400 */
[----:B------:R-:W-:Y:S06]  /*71a0*/  HMMA.16816.F32 R32, R244, R6, R32 ;  /* 0x00000006f420723c */ /* 0x000fec0000001820 */
[----:B------:R1:W-:Y:S10]  /*71b0*/  MUFU.TANH R190, R18 ;  /* 0x0000001200be7308 */ /* 0x0003f40000002400 */
[----:B------:R-:W-:Y:S01]  /*71c0*/  MUFU.TANH R187, R14 ;  /* 0x0000000e00bb7308 */ /* 0x000fe20000002400 */
[----:B------:R-:W-:Y:S02]  /*71d0*/  FMUL.FTZ R28, R28, c[0x0][0x320] ;  /* 0x0000c8001c1c7a20 */ /* 0x000fe40000410000 */
[----:B--2---:R-:W-:Y:S04]  /*71e0*/  @P1 IMAD.HI.U32 R9, R178, c[0x0][0x2c8], RZ ;  /* 0x0000b200b2091a27 */ /* 0x004fe800078e00ff */
[----:B------:R-:W-:Y:S03]  /*71f0*/  FMUL.FTZ R29, R29, c[0x0][0x320] ;  /* 0x0000c8001d1d7a20 */ /* 0x000fe60000410000 */
[----:B------:R-:W-:Y:S01]  /*7200*/  MUFU.TANH R189, R17 ;  /* 0x0000001100bd7308 */ /* 0x000fe20000002400 */
[----:B------:R-:W-:Y:S02]  /*7210*/  FMUL.FTZ R32, R32, c[0x0][0x320] ;  /* 0x0000c80020207a20 */ /* 0x000fe40000410000 */
[----:B------:R-:W-:Y:S02]  /*7220*/  FMUL.FTZ R34, R34, c[0x0][0x320] ;  /* 0x0000c80022227a20 */ /* 0x000fe40000410000 */
[----:B------:R-:W-:Y:S02]  /*7230*/  FMUL.FTZ R30, R30, c[0x0][0x320] ;  /* 0x0000c8001e1e7a20 */ /* 0x000fe40000410000 */
[----:B------:R-:W-:Y:S03]  /*7240*/  FMUL.FTZ R35, R35, c[0x0][0x320] ;  /* 0x0000c80023237a20 */ /* 0x000fe60000410000 */
[----:B------:R-:W-:Y:S10]  /*7250*/  MUFU.TANH R188, R16 ;  /* 0x0000001000bc7308 */ /* 0x000ff40000002400 */
[----:B------:R-:W-:Y:S01]  /*7260*/  MUFU.TANH R186, R15 ;  /* 0x0000000f00ba7308 */ /* 0x000fe20000002400 */
[----:B----4-:R-:W-:Y:S09]  /*7270*/  @P6 IADD3 R0, P0, R132, R128, RZ ;  /* 0x0000008084006210 */ /* 0x010ff20007f1e0ff */
[----:B------:R-:W2:Y:S01]  /*7280*/  MUFU.TANH R12, R12 ;  /* 0x0000000c000c7308 */ /* 0x000ea20000002400 */
[----:B---3--:R-:W-:Y:S02]  /*7290*/  @P6 IADD3.X R2, R8, R130, RZ, P0, !PT ;  /* 0x0000008208026210 */ /* 0x008fe400007fe4ff */
[C---:B------:R-:W-:Y:S04]  /*72a0*/  @P6 LEA R168, P0, R0.reuse, c[0x0][0x1c8], 0x1 ;  /* 0x0000720000a86a11 */ /* 0x040fe800078008ff */
[----:B------:R-:W-:Y:S03]  /*72b0*/  @P6 LEA.HI.X R169, R0, c[0x0][0x1cc], R2, 0x1, P0 ;  /* 0x0000730000a96a11 */ /* 0x000fe600000f0c02 */
[----:B------:R-:W3:Y:S01]  /*72c0*/  MUFU.TANH R13, R13 ;  /* 0x0000000d000d7308 */ /* 0x000ee20000002400 */
[----:B------:R-:W-:Y:S02]  /*72d0*/  @P6 IADD3 R181, P0, R128, 0x40, RZ ;  /* 0x0000004080b56810 */ /* 0x000fe40007f1e0ff */
[----:B------:R-:W-:Y:S01]  /*72e0*/  MOV R0, R178 ;  /* 0x000000b200007202 */ /* 0x000fe20000000f00 */
[----:B------:R-:W-:Y:S01]  /*72f0*/  @!PT LDS RZ, [RZ] ;  /* 0x00000000fffff984 */ /* 0x000fe20000000800 */
[----:B------:R-:W-:Y:S01]  /*7300*/  @!PT LDS RZ, [RZ] ;  /* 0x00000000fffff984 */ /* 0x000fe20000000800 */
[----:B------:R-:W-:Y:S01]  /*7310*/  @!PT LDS RZ, [RZ] ;  /* 0x00000000fffff984 */ /* 0x000fe20000000800 */
[----:B------:R4:W-:Y:S01]  /*7320*/  @P6 LDGSTS.E.BYPASS.LTC128B.128 [R131+0x10100], [R168.64], !P5 ;  /* 0x10100000a8836fae */ /* 0x0009e2000e901d46 */
[-C--:B------:R-:W-:Y:S02]  /*7330*/  @P6 IADD3.X R180, RZ, R130.reuse, RZ, P0, !PT ;  /* 0x00000082ffb46210 */ /* 0x080fe400007fe4ff */
[----:B------:R-:W-:Y:S02]  /*7340*/  @P6 IADD3 R2, P0, R132, R181, RZ ;  /* 0x000000b584026210 */ /* 0x000fe40007f1e0ff */
[----:B------:R-:W-:Y:S01]  /*7350*/  @P1 SHF.R.U32.HI R0, RZ, c[0x0][0x2cc], R9 ;  /* 0x0000b300ff001a19 */ /* 0x000fe20000011609 */
[----:B------:R-:W-:Y:S01]  /*7360*/  IMAD.MOV.U32 R9, RZ, RZ, -0x40 ;  /* 0xffffffc0ff097424 */ /* 0x000fe200078e00ff */
[----:B------:R-:W-:Y:S01]  /*7370*/  MUFU.TANH R21, R21 ;  /* 0x0000001500157308 */ /* 0x000fe20000002400 */
[----:B------:R-:W-:Y:S01]  /*7380*/  @P6 IMAD.X R11, R8, 0x1, R180, P0 ;  /* 0x00000001080b6824 */ /* 0x000fe200000e06b4 */
[C---:B------:R-:W-:Y:S04]  /*7390*/  @P6 LEA R10, P0, R2.reuse, c[0x0][0x1c8], 0x1 ;  /* 0x00007200020a6a11 */ /* 0x040fe800078008ff */
[----:B------:R-:W-:Y:S02]  /*73a0*/  @P6 LEA.HI.X R11, R2, c[0x0][0x1cc], R11, 0x1, P0 ;  /* 0x00007300020b6a11 */ /* 0x000fe400000f0c0b */
[----:B------:R-:W-:Y:S02]  /*73b0*/  @P6 IADD3 R171, P0, R128, 0x80, RZ ;  /* 0x0000008080ab6810 */ /* 0x000fe40007f1e0ff */
[----:B------:R-:W-:Y:S01]  /*73c0*/  MUFU.TANH R22, R22 ;  /* 0x0000001600167308 */ /* 0x000fe20000002400 */
[----:B------:R1:W-:Y:S01]  /*73d0*/  @P6 LDGSTS.E.BYPASS.LTC128B.128 [R131+0x12100], [R10.64], !P4 ;  /* 0x121000000a836fae */ /* 0x0003e2000e101d46 */
[----:B------:R-:W-:Y:S02]  /*73e0*/  @P6 IADD3.X R170, RZ, R130, RZ, P0, !PT ;  /* 0x00000082ffaa6210 */ /* 0x000fe400007fe4ff */
[----:B------:R-:W-:Y:S06]  /*73f0*/  @P6 IADD3 R2, P0, R132, R171, RZ ;  /* 0x000000ab84026210 */ /* 0x000fec0007f1e0ff */
[----:B------:R-:W-:Y:S10]  /*7400*/  MUFU.TANH R23, R23 ;  /* 0x0000001700177308 */ /* 0x000ff40000002400 */
[----:B------:R-:W-:Y:S01]  /*7410*/  MUFU.TANH R24, R24 ;  /* 0x0000001800187308 */ /* 0x000fe20000002400 */
[----:B-1----:R-:W1:Y:S09]  /*7420*/  SHFL.IDX PT, R11, R0, RZ, 0x1c1f ;  /* 0x001c1fff000b7589 */ /* 0x002e7200000e0000 */
[----:B------:R-:W-:Y:S01]  /*7430*/  MUFU.TANH R25, R25 ;  /* 0x0000001900197308 */ /* 0x000fe20000002400 */
[----:B------:R1:W2:Y:S09]  /*7440*/  SHFL.IDX PT, R10, R0, 0x1, 0x1c1f ;  /* 0x003c1f00000a7f89 */ /* 0x0002b200000e0000 */
[----:B------:R-:W-:Y:S10]  /*7450*/  MUFU.TANH R28, R28 ;  /* 0x0000001c001c7308 */ /* 0x000ff40000002400 */
[----:B------:R-:W-:Y:S01]  /*7460*/  MUFU.TANH R29, R29 ;  /* 0x0000001d001d7308 */ /* 0x000fe20000002400 */
[----:B-1----:R-:W-:Y:S09]  /*7470*/  @P6 IADD3.X R0, R8, R170, RZ, P0, !PT ;  /* 0x000000aa08006210 */ /* 0x002ff200007fe4ff */
[----:B------:R-:W-:Y:S01]  /*7480*/  MUFU.TANH R32, R32 ;  /* 0x0000002000207308 */ /* 0x000fe20000002400 */
[C---:B------:R-:W-:Y:S04]  /*7490*/  @P6 LEA R4, P0, R2.reuse, c[0x0][0x1c8], 0x1 ;  /* 0x0000720002046a11 */ /* 0x040fe800078008ff */
[----:B------:R-:W-:Y:S01]  /*74a0*/  @P6 LEA.HI.X R5, R2, c[0x0][0x1cc], R0, 0x1, P0 ;  /* 0x0000730002056a11 */ /* 0x000fe200000f0c00 */
[----:B------:R-:W-:Y:S01]  /*74b0*/  IMAD R0, R174, R9, 0x1 ;  /* 0x00000001ae007424 */ /* 0x000fe200078e0209 */
[----:B----4-:R-:W-:Y:S03]  /*74c0*/  @P6 IADD3 R169, P0, R128, 0xc0, RZ ;  /* 0x000000c080a96810 */ /* 0x010fe60007f1e0ff */
[----:B------:R1:W-:Y:S01]  /*74d0*/  @P6 LDGSTS.E.BYPASS.LTC128B.128 [R131+0x14100], [R4.64], !P3 ;  /* 0x1410000004836fae */ /* 0x0003e2000d901d46 */
[----:B------:R-:W-:Y:S01]  /*74e0*/  @P6 IADD3.X R9, RZ, R130, RZ, P0, !PT ;  /* 0x00000082ff096210 */ /* 0x000fe200007fe4ff */
[----:B------:R-:W-:Y:S01]  /*74f0*/  MUFU.TANH R26, R26 ;  /* 0x0000001a001a7308 */ /* 0x000fe20000002400 */
[----:B------:R-:W-:Y:S04]  /*7500*/  IADD3 R0, R0, c[0x0][0x1d0], -R177 ;  /* 0x0000740000007a10 */ /* 0x000fe80007ffe8b1 */
[----:B------:R-:W-:Y:S04]  /*7510*/  IADD3 R0, R0, -c[0x0][0x168], RZ ;  /* 0x80005a0000007a10 */ /* 0x000fe80007ffe0ff */
[C---:B------:R-:W-:Y:S01]  /*7520*/  IADD3 R2, R0.reuse, R11, RZ ;  /* 0x0000000b00027210 */ /* 0x040fe20007ffe0ff */
[----:B------:R-:W-:Y:S01]  /*7530*/  MUFU.TANH R27, R27 ;  /* 0x0000001b001b7308 */ /* 0x000fe20000002400 */
[----:B--2---:R-:W-:Y:S02]  /*7540*/  IADD3 R0, R0, R10, RZ ;  /* 0x0000000a00007210 */ /* 0x004fe40007ffe0ff */
[----:B------:R-:W-:Y:S07]  /*7550*/  @P6 MOV R10, c[0x0][0x1e4] ;  /* 0x00007900000a6a02 */ /* 0x000fee0000000f00 */
[----:B------:R-:W-:Y:S01]  /*7560*/  MUFU.TANH R30, R30 ;  /* 0x0000001e001e7308 */ /* 0x000fe20000002400 */
[----:B-1----:R-:W-:Y:S05]  /*7570*/  @P6 IADD3 R4, P0, R132, R169, RZ ;  /* 0x000000a984046210 */ /* 0x002fea0007f1e0ff */
[----:B------:R-:W-:Y:S01]  /*7580*/  @P6 IMAD.X R5, R8, 0x1, R9, P0 ;  /* 0x0000000108056824 */ /* 0x000fe200000e0609 */
[C---:B------:R-:W-:Y:S04]  /*7590*/  @P6 LEA R6, P0, R4.reuse, c[0x0][0x1c8], 0x1 ;  /* 0x0000720004066a11 */ /* 0x040fe800078008ff */
[----:B------:R-:W-:Y:S02]  /*75a0*/  @P6 LEA.HI.X R7, R4, c[0x0][0x1cc], R5, 0x1, P0 ;  /* 0x0000730004076a11 */ /* 0x000fe400000f0c05 */
[----:B------:R-:W-:Y:S03]  /*75b0*/  @P6 MOV R5, c[0x0][0x1e0] ;  /* 0x0000780000056a02 */ /* 0x000fe60000000f00 */
[----:B------:R1:W-:Y:S01]  /*75c0*/  @P6 LDGSTS.E.BYPASS.LTC128B.128 [R131+0x16100], [R6.64], !P2 ;  /* 0x1610000006836fae */ /* 0x0003e2000d101d46 */
[C---:B------:R-:W-:Y:S04]  /*75d0*/  @P6 LEA R4, P0, R5.reuse, R132, 0x5 ;  /* 0x0000008405046211 */ /* 0x040fe800078028ff */
[----:B------:R-:W-:Y:S01]  /*75e0*/  @P6 LEA.HI.X R8, R5, R8, R10, 0x5, P0 ;  /* 0x0000000805086211 */ /* 0x000fe200000f2c0a */
[----:B------:R-:W-:Y:S01]  /*75f0*/  FMUL.FTZ R5, R19, c[0x0][0x320] ;  /* 0x0000c80013057a20 */ /* 0x000fe20000410000 */
[----:B------:R2:W-:Y:S01]  /*7600*/  MUFU.TANH R10, R20 ;  /* 0x00000014000a7308 */ /* 0x0005e20000002400 */
[C---:B------:R-:W-:Y:S04]  /*7610*/  ISETP.GT.AND P0, PT, R2.reuse, RZ, PT ;  /* 0x000000ff0200720c */ /* 0x040fe80003f04270 */
[----:B------:R-:W-:Y:S02]  /*7620*/  FSEL R19, R191, -INF , P0 ;  /* 0xff800000bf137808 */ /* 0x000fe40000000000 */
[----:B------:R-:W-:Y:S03]  /*7630*/  ISETP.GT.AND P0, PT, R2, 0x1, PT ;  /* 0x000000010200780c */ /* 0x000fe60003f04270 */
[----:B------:R4:W3:Y:S01]  /*7640*/  MUFU.TANH R191, R5 ;  /* 0x0000000500bf7308 */ /* 0x0008e20000002400 */
[----:B------:R-:W-:Y:S02]  /*7650*/  FSEL R18, R176, -INF , P0 ;  /* 0xff800000b0127808 */ /* 0x000fe40000000000 */
[C---:B------:R-:W-:Y:S04]  /*7660*/  ISETP.GT.AND P0, PT, R0.reuse, RZ, PT ;  /* 0x000000ff0000720c */ /* 0x040fe80003f04270 */
[----:B------:R-:W-:Y:S02]  /*7670*/  FSEL R168, R173, -INF , P0 ;  /* 0xff800000ada87808 */ /* 0x000fe40000000000 */
[----:B------:R-:W-:Y:S01]  /*7680*/  ISETP.GT.AND P0, PT, R0, 0x1, PT ;  /* 0x000000010000780c */ /* 0x000fe20003f04270 */
[----:B-1----:R-:W-:Y:S01]  /*7690*/  FMUL.FTZ R7, R33, c[0x0][0x320] ;  /* 0x0000c80021077a20 */ /* 0x002fe20000410000 */
[----:B------:R-:W-:Y:S02]  /*76a0*/  FMNMX.FTZ R6, R168, R134, !PT ;  /* 0x00000086a8067209 */ /* 0x000fe40007810000 */
[----:B--2---:R-:W-:Y:S02]  /*76b0*/  FSEL R20, R172, -INF , P0 ;  /* 0xff800000ac147808 */ /* 0x004fe40000000000 */
[----:B------:R-:W-:Y:S01]  /*76c0*/  ISETP.GT.AND P0, PT, R2, 0x8, PT ;  /* 0x000000080200780c */ /* 0x000fe20003f04270 */
[----:B------:R-:W1:Y:S01]  /*76d0*/  MUFU.TANH R7, R7 ;  /* 0x0000000700077308 */ /* 0x000e620000002400 */
[----:B------:R-:W-:Y:S02]  /*76e0*/  FMNMX.FTZ R6, R20, R6, !PT ;  /* 0x0000000614067209 */ /* 0x000fe40007810000 */
[----:B------:R-:W-:Y:S02]  /*76f0*/  FSEL R14, R185, -INF , P0 ;  /* 0xff800000b90e7808 */ /* 0x000fe40000000000 */
[----:B------:R-:W-:Y:S02]  /*7700*/  ISETP.GT.AND P0, PT, R2, 0x9, PT ;  /* 0x000000090200780c */ /* 0x000fe40003f04270 */
[----:B----4-:R-:W-:Y:S02]  /*7710*/  FMNMX.FTZ R5, R19, R3, !PT ;  /* 0x0000000313057209 */ /* 0x010fe40007810000 */
[----:B------:R-:W-:Y:S02]  /*7720*/  FSEL R17, R184, -INF , P0 ;  /* 0xff800000b8117808 */ /* 0x000fe40000000000 */
[----:B------:R-:W-:Y:S02]  /*7730*/  ISETP.GT.AND P0, PT, R0, 0x8, PT ;  /* 0x000000080000780c */ /* 0x000fe40003f04270 */
[----:B------:R-:W-:Y:S02]  /*7740*/  FMNMX.FTZ R5, R18, R5, !PT ;  /* 0x0000000512057209 */ /* 0x000fe40007810000 */
[----:B------:R-:W-:Y:S02]  /*7750*/  FSEL R16, R135, -INF , P0 ;  /* 0xff80000087107808 */ /* 0x000fe40000000000 */
[----:B------:R-:W-:Y:S01]  /*7760*/  ISETP.GT.AND P0, PT, R0, 0x9, PT ;  /* 0x000000090000780c */ /* 0x000fe20003f04270 */
[----:B------:R-:W-:Y:S01]  /*7770*/  MUFU.TANH R135, R35 ;  /* 0x0000002300877308 */ /* 0x000fe20000002400 */
[----:B------:R-:W-:Y:S02]  /*7780*/  FMNMX.FTZ R5, R14, R5, !PT ;  /* 0x000000050e057209 */ /* 0x000fe40007810000 */
[----:B------:R-:W-:Y:S02]  /*7790*/  FSEL R15, R133, -INF , P0 ;  /* 0xff800000850f7808 */ /* 0x000fe40000000000 */
[----:B------:R-:W-:Y:S02]  /*77a0*/  ISETP.GT.AND P0, PT, R2, 0x10, PT ;  /* 0x000000100200780c */ /* 0x000fe40003f04270 */
[----:B------:R-:W-:Y:S02]  /*77b0*/  FMNMX.FTZ R5, R17, R5, !PT ;  /* 0x0000000511057209 */ /* 0x000fe40007810000 */
[----:B------:R-:W-:Y:S02]  /*77c0*/  FSEL R185, R12, -INF , P0 ;  /* 0xff8000000cb97808 */ /* 0x000fe40000000000 */
[----:B------:R-:W-:Y:S02]  /*77d0*/  ISETP.GT.AND P0, PT, R2, 0x11, PT ;  /* 0x000000110200780c */ /* 0x000fe40003f04270 */
[----:B------:R-:W-:Y:S02]  /*77e0*/  FMNMX.FTZ R5, R185, R5, !PT ;  /* 0x00000005b9057209 */ /* 0x000fe40007810000 */
[----:B---3--:R-:W-:Y:S02]  /*77f0*/  FSEL R184, R13, -INF , P0 ;  /* 0xff8000000db87808 */ /* 0x008fe40000000000 */
[----:B------:R-:W-:Y:S02]  /*7800*/  ISETP.GT.AND P0, PT, R0, 0x10, PT ;  /* 0x000000100000780c */ /* 0x000fe40003f04270 */
[----:B------:R-:W-:Y:S02]  /*7810*/  FMNMX.FTZ R5, R184, R5, !PT ;  /* 0x00000005b8057209 */ /* 0x000fe40007810000 */
[----:B------:R-:W-:Y:S02]  /*7820*/  FSEL R187, R187, -INF , P0 ;  /* 0xff800000bbbb7808 */ /* 0x000fe40000000000 */
        /* <DEDUP_REMOVED lines=15> */
[----:B------:R-:W-:Y:S04]  /*7920*/  ISETP.GT.AND P0, PT, R2, 0x20, PT ;  /* 0x000000200200780c */ /* 0x000fe80003f04270 */
[----:B------:R-:W-:Y:S01]  /*7930*/  FSEL R198, R10, -INF , P0 ;  /* 0xff8000000ac67808 */ /* 0x000fe20000000000 */
[----:B------:R-:W-:Y:S01]  /*7940*/  FMUL.FTZ R10, R31, c[0x0][0x320] ;  /* 0x0000c8001f0a7a20 */ /* 0x000fe20000410000 */
[----:B------:R-:W-:Y:S02]  /*7950*/  ISETP.GT.AND P0, PT, R2, 0x21, PT ;  /* 0x000000210200780c */ /* 0x000fe40003f04270 */
[----:B------:R-:W-:Y:S02]  /*7960*/  FMNMX.FTZ R5, R198, R5, !PT ;  /* 0x00000005c6057209 */ /* 0x000fe40007810000 */
[----:B------:R-:W-:Y:S01]  /*7970*/  FSEL R199, R21, -INF , P0 ;  /* 0xff80000015c77808 */ /* 0x000fe20000000000 */
[----:B------:R-:W2:Y:S01]  /*7980*/  MUFU.TANH R10, R10 ;  /* 0x0000000a000a7308 */ /* 0x000ea20000002400 */
[----:B------:R-:W-:Y:S02]  /*7990*/  ISETP.GT.AND P0, PT, R0, 0x20, PT ;  /* 0x000000200000780c */ /* 0x000fe40003f04270 */
[----:B------:R-:W-:Y:S02]  /*79a0*/  FMNMX.FTZ R5, R199, R5, !PT ;  /* 0x00000005c7057209 */ /* 0x000fe40007810000 */
[----:B------:R-:W-:Y:S02]  /*79b0*/  FSEL R132, R22, -INF , P0 ;  /* 0xff80000016847808 */ /* 0x000fe40000000000 */
[----:B------:R-:W-:Y:S04]  /*79c0*/  ISETP.GT.AND P0, PT, R0, 0x21, PT ;  /* 0x000000210000780c */ /* 0x000fe80003f04270 */
[----:B------:R-:W-:Y:S02]  /*79d0*/  FSEL R11, R23, -INF , P0 ;  /* 0xff800000170b7808 */ /* 0x000fe40000000000 */
[----:B------:R-:W-:Y:S02]  /*79e0*/  ISETP.GT.AND P0, PT, R2, 0x28, PT ;  /* 0x000000280200780c */ /* 0x000fe40003f04270 */
[----:B------:R-:W-:Y:S02]  /*79f0*/  MOV R23, R132 ;  /* 0x0000008400177202 */ /* 0x000fe40000000f00 */
[----:B------:R-:W-:Y:S01]  /*7a00*/  FSEL R192, R24, -INF , P0 ;  /* 0xff80000018c07808 */ /* 0x000fe20000000000 */
[----:B------:R-:W-:Y:S01]  /*7a10*/  IMAD.MOV.U32 R24, RZ, RZ, R11 ;  /* 0x000000ffff187224 */ /* 0x000fe200078e000b */
        /* <DEDUP_REMOVED lines=14> */
[----:B------:R3:W4:Y:S01]  /*7b00*/  MUFU.TANH R6, R34 ;  /* 0x0000002200067308 */ /* 0x0007220000002400 */
[----:B------:R-:W-:Y:S02]  /*7b10*/  FMNMX.FTZ R5, R176, R5, !PT ;  /* 0x00000005b0057209 */ /* 0x000fe40007810000 */
[----:B------:R-:W-:Y:S02]  /*7b20*/  FMNMX.FTZ R2, R190, R2, !PT ;  /* 0x00000002be027209 */ /* 0x000fe40007810000 */
[----:B-1----:R-:W-:Y:S02]  /*7b30*/  FSEL R177, R7, -INF , P0 ;  /* 0xff80000007b17808 */ /* 0x002fe40000000000 */
[----:B------:R-:W-:Y:S02]  /*7b40*/  FMNMX.FTZ R2, R191, R2, !PT ;  /* 0x00000002bf027209 */ /* 0x000fe40007810000 */
[----:B------:R-:W-:Y:S02]  /*7b50*/  FMNMX.FTZ R5, R177, R5, !PT ;  /* 0x00000005b1057209 */ /* 0x000fe40007810000 */
[----:B------:R-:W-:Y:S02]  /*7b60*/  ISETP.GT.AND P0, PT, R0, 0x28, PT ;  /* 0x000000280000780c */ /* 0x000fe40003f04270 */
[----:B------:R-:W-:Y:S01]  /*7b70*/  FMNMX.FTZ R2, R23, R2, !PT ;  /* 0x0000000217027209 */ /* 0x000fe20007810000 */
[----:B------:R-:W1:Y:S03]  /*7b80*/  SHFL.BFLY PT, R133, R5, 0x2, 0x1f ;  /* 0x0c401f0005857f89 */ /* 0x000e6600000e0000 */
        /* <DEDUP_REMOVED lines=10> */
[----:B--2---:R-:W-:Y:S02]  /*7c30*/  FSEL R172, R10, -INF , P0 ;  /* 0xff8000000aac7808 */ /* 0x004fe40000000000 */
[----:B------:R-:W-:Y:S02]  /*7c40*/  ISETP.GT.AND P0, PT, R0, 0x38, PT ;  /* 0x000000380000780c */ /* 0x000fe40003f04270 */
[----:B-1----:R-:W-:Y:S02]  /*7c50*/  FMNMX.FTZ R133, R5, R133, !PT ;  /* 0x0000008505857209 */ /* 0x002fe40007810000 */
[----:B----4-:R-:W-:Y:S02]  /*7c60*/  FSEL R173, R6, -INF , P0 ;  /* 0xff80000006ad7808 */ /* 0x010fe40000000000 */
[----:B------:R-:W-:Y:S01]  /*7c70*/  ISETP.GT.AND P0, PT, R0, 0x39, PT ;  /* 0x000000390000780c */ /* 0x000fe20003f04270 */
[----:B------:R-:W1:Y:S01]  /*7c80*/  SHFL.BFLY PT, R6, R133, 0x1, 0x1f ;  /* 0x0c201f0085067f89 */ /* 0x000e6200000e0000 */
[----:B------:R-:W-:Y:S02]  /*7c90*/  FMNMX.FTZ R0, R172, R2, !PT ;  /* 0x00000002ac007209 */ /* 0x000fe40007810000 */
[----:B------:R-:W-:Y:S02]  /*7ca0*/  FSEL R135, R135, -INF , P0 ;  /* 0xff80000087877808 */ /* 0x000fe40000000000 */
[----:B------:R-:W-:Y:S02]  /*7cb0*/  @P6 IADD3 R2, P0, R4, R128, RZ ;  /* 0x0000008004026210 */ /* 0x000fe40007f1e0ff */
[----:B------:R-:W-:Y:S01]  /*7cc0*/  FMNMX.FTZ R0, R173, R0, !PT ;  /* 0x00000000ad007209 */ /* 0x000fe20007810000 */
[----:B------:R-:W2:Y:S01]  /*7cd0*/  LDL.LU.64 R128, [R1+0x148] ;  /* 0x0001480001807983 */ /* 0x000ea20000300a00 */
[----:B------:R-:W-:Y:S02]  /*7ce0*/  @P6 IADD3.X R5, R8, R130, RZ, P0, !PT ;  /* 0x0000008208056210 */ /* 0x000fe400007fe4ff */
[C---:B------:R-:W-:Y:S02]  /*7cf0*/  @P6 LEA R10, P0, R2.reuse, c[0x0][0x1c8], 0x1 ;  /* 0x00007200020a6a11 */ /* 0x040fe400078008ff */
[----:B------:R-:W-:Y:S01]  /*7d00*/  FMNMX.FTZ R0, R135, R0, !PT ;  /* 0x0000000087007209 */ /* 0x000fe20007810000 */
[----:B------:R-:W3:Y:S01]  /*7d10*/  LDL.LU R130, [R1+0x144] ;  /* 0x0001440001827983 */ /* 0x000ee20000300800 */
[----:B------:R-:W-:Y:S02]  /*7d20*/  @P6 LEA.HI.X R11, R2, c[0x0][0x1cc], R5, 0x1, P0 ;  /* 0x00007300020b6a11 */ /* 0x000fe400000f0c05 */
[----:B------:R-:W-:Y:S01]  /*7d30*/  @P6 IADD3 R5, P0, R4, R181, RZ ;  /* 0x000000b504056210 */ /* 0x000fe20007f1e0ff */
[----:B------:R-:W4:Y:S03]  /*7d40*/  SHFL.BFLY PT, R2, R0, 0x2, 0x1f ;  /* 0x0c401f0000027f89 */ /* 0x000f2600000e0000 */
[----:B------:R-:W-:Y:S02]  /*7d50*/  @P6 IADD3.X R180, R8, R180, RZ, P0, !PT ;  /* 0x000000b408b46210 */ /* 0x000fe400007fe4ff */
[----:B------:R-:W-:Y:S02]  /*7d60*/  @P6 LEA R12, P0, R5, c[0x0][0x1c8], 0x1 ;  /* 0x00007200050c6a11 */ /* 0x000fe400078008ff */
[----:B-1----:R-:W-:Y:S01]  /*7d70*/  FMNMX.FTZ R133, R133, R6, !PT ;  /* 0x0000000685857209 */ /* 0x002fe20007810000 */
[----:B------:R1:W-:Y:S01]  /*7d80*/  @P6 LDGSTS.E.BYPASS.LTC128B.128 [R131+0x11100], [R10.64], !P5 ;  /* 0x111000000a836fae */ /* 0x0003e2000e901d46 */
[----:B------:R-:W-:Y:S02]  /*7d90*/  @P6 LEA.HI.X R13, R5, c[0x0][0x1cc], R180, 0x1, P0 ;  /* 0x00007300050d6a11 */ /* 0x000fe400000f0cb4 */
[----:B------:R-:W-:Y:S01]  /*7da0*/  @P6 IADD3 R5, P0, R4, R171, RZ ;  /* 0x000000ab04056210 */ /* 0x000fe20007f1e0ff */
[----:B------:R-:W-:Y:S03]  /*7db0*/  FMUL.FTZ R180, R133, c[0x0][0x2d0] ;  /* 0x0000b40085b47a20 */ /* 0x000fe60000410000 */
[----:B------:R-:W-:Y:S01]  /*7dc0*/  @P6 IADD3.X R170, R8, R170, RZ, P0, !PT ;  /* 0x000000aa08aa6210 */ /* 0x000fe200007fe4ff */
[----:B------:R1:W-:Y:S01]  /*7dd0*/  @P6 LDGSTS.E.BYPASS.LTC128B.128 [R131+0x13100], [R12.64], !P4 ;  /* 0x131000000c836fae */ /* 0x0003e2000e101d46 */
[----:B------:R-:W-:Y:S05]  /*7de0*/  @P6 IADD3 R4, P0, R4, R169, RZ ;  /* 0x000000a904046210 */ /* 0x000fea0007f1e0ff */
[----:B------:R-:W-:Y:S01]  /*7df0*/  @P6 IMAD.X R7, R8, 0x1, R9, P0 ;  /* 0x0000000108076824 */ /* 0x000fe200000e0609 */
[C---:B------:R-:W-:Y:S02]  /*7e00*/  @P6 LEA R8, P0, R5.reuse, c[0x0][0x1c8], 0x1 ;  /* 0x0000720005086a11 */ /* 0x040fe400078008ff */
[----:B----4-:R-:W-:Y:S02]  /*7e10*/  FMNMX.FTZ R0, R0, R2, !PT ;  /* 0x0000000200007209 */ /* 0x010fe40007810000 */
[----:B------:R-:W-:Y:S02]  /*7e20*/  @P6 LEA.HI.X R9, R5, c[0x0][0x1cc], R170, 0x1, P0 ;  /* 0x0000730005096a11 */ /* 0x000fe400000f0caa */
[C---:B------:R-:W-:Y:S01]  /*7e30*/  @P6 LEA R6, P0, R4.reuse, c[0x0][0x1c8], 0x1 ;  /* 0x0000720004066a11 */ /* 0x040fe200078008ff */
[----:B------:R-:W4:Y:S03]  /*7e40*/  SHFL.BFLY PT, R2, R0, 0x1, 0x1f ;  /* 0x0c201f0000027f89 */ /* 0x000f2600000e0000 */
[----:B------:R-:W-:Y:S02]  /*7e50*/  @P6 LEA.HI.X R7, R4, c[0x0][0x1cc], R7, 0x1, P0 ;  /* 0x0000730004076a11 */ /* 0x000fe400000f0c07 */
[----:B------:R-:W-:Y:S03]  /*7e60*/  FSETP.NEU.FTZ.AND P0, PT, R133, -INF , PT ;  /* 0xff8000008500780b */ /* 0x000fe60003f1d000 */
[----:B------:R1:W-:Y:S01]  /*7e70*/  @P6 LDGSTS.E.BYPASS.LTC128B.128 [R131+0x15100], [R8.64], !P3 ;  /* 0x1510000008836fae */ /* 0x0003e2000d901d46 */
[----:B------:R-:W-:Y:S05]  /*7e80*/  FSEL R180, R180, RZ, P0 ;  /* 0x000000ffb4b47208 */ /* 0x000fea0000000000 */
[--C-:B------:R-:W-:Y:S02]  /*7e90*/  FFMA.FTZ R17, R17, c[0x0][0x2d0], -R180.reuse ;  /* 0x0000b40011117a23 */ /* 0x100fe400000108b4 */
[----:B------:R1:W-:Y:S01]  /*7ea0*/  @P6 LDGSTS.E.BYPASS.LTC128B.128 [R131+0x17100], [R6.64], !P2 ;  /* 0x1710000006836fae */ /* 0x0003e2000d101d46 */
[--C-:B------:R-:W-:Y:S01]  /*7eb0*/  FFMA.FTZ R14, R14, c[0x0][0x2d0], -R180.reuse ;  /* 0x0000b4000e0e7a23 */ /* 0x100fe200000108b4 */
[----:B------:R-:W-:Y:S01]  /*7ec0*/  MUFU.EX2 R22, R17 ;  /* 0x0000001100167308 */ /* 0x000fe20000000800 */
[--C-:B------:R-:W-:Y:S02]  /*7ed0*/  FFMA.FTZ R19, R19, c[0x0][0x2d0], -R180.reuse ;  /* 0x0000b40013137a23 */ /* 0x100fe400000108b4 */
[----:B------:R-:W-:Y:S01]  /*7ee0*/  FFMA.FTZ R18, R18, c[0x0][0x2d0], -R180 ;  /* 0x0000b40012127a23 */ /* 0x000fe200000108b4 */
[----:B----4-:R-:W-:Y:S02]  /*7ef0*/  FMNMX.FTZ R132, R0, R2, !PT ;  /* 0x0000000200847209 */ /* 0x010fe40007810000 */
[----:B------:R-:W-:Y:S01]  /*7f00*/  LDSM.16.MT88.4 R28, [R251] ;  /* 0x00000000fb1c783b */ /* 0x000fe20000004200 */
[----:B------:R-:W-:Y:S02]  /*7f10*/  FSEL R0, R133, RZ, P0 ;  /* 0x000000ff85007208 */ /* 0x000fe40000000000 */
[C---:B------:R-:W-:Y:S01]  /*7f20*/  FSETP.NEU.FTZ.AND P0, PT, R132.reuse, -INF , PT ;  /* 0xff8000008400780b */ /* 0x040fe20003f1d000 */
[----:B------:R-:W-:Y:S01]  /*7f30*/  FMUL.FTZ R181, R132, c[0x0][0x2d0] ;  /* 0x0000b40084b57a20 */ /* 0x000fe20000410000 */
[----:B------:R-:W4:Y:S01]  /*7f40*/  MUFU.EX2 R32, R14 ;  /* 0x0000000e00207308 */ /* 0x000f220000000800 */
[----:B------:R-:W-:Y:S01]  /*7f50*/  FADD.FTZ R0, -R0, R3 ;  /* 0x0000000300007221 */ /* 0x000fe20000010100 */
[----:B------:R-:W-:Y:S01]  /*7f60*/  FSEL R2, R132, RZ, P0 ;  /* 0x000000ff84027208 */ /* 0x000fe20000000000 */
[----:B------:R-:W0:Y:S01]  /*7f70*/  LDGDEPBAR ;  /* 0x00000000000079af */ /* 0x000e220000000000 */
[----:B------:R-:W-:Y:S01]  /*7f80*/  FSEL R181, R181, RZ, P0 ;  /* 0x000000ffb5b57208 */ /* 0x000fe20000000000 */
[----:B------:R-:W-:Y:S04]  /*7f90*/  FMUL.FTZ R0, R0, c[0x0][0x2d0] ;  /* 0x0000b40000007a20 */ /* 0x000fe80000410000 */
[--C-:B------:R-:W-:Y:S01]  /*7fa0*/  FFMA.FTZ R15, R15, c[0x0][0x2d0], -R181.reuse ;  /* 0x0000b4000f0f7a23 */ /* 0x100fe200000108b5 */
[----:B------:R-:W4:Y:S01]  /*7fb0*/  MUFU.EX2 R3, R0 ;  /* 0x0000000000037308 */ /* 0x000f220000000800 */
[--C-:B------:R-:W-:Y:S01]  /*7fc0*/  FFMA.FTZ R16, R16, c[0x0][0x2d0], -R181.reuse ;  /* 0x0000b40010107a23 */ /* 0x100fe200000108b5 */
[----:B-1----:R-:W2:Y:S01]  /*7fd0*/  LDL.LU R131, [R1+0x140] ;  /* 0x0001400001837983 */ /* 0x002ea20000300800 */
[--C-:B------:R-:W-:Y:S02]  /*7fe0*/  FFMA.FTZ R20, R20, c[0x0][0x2d0], -R181.reuse ;  /* 0x0000b40014147a23 */ /* 0x100fe400000108b5 */
[--C-:B------:R-:W-:Y:S05]  /*7ff0*/  FFMA.FTZ R168, R168, c[0x0][0x2d0], -R181.reuse ;  /* 0x0000b400a8a87a23 */ /* 0x100fea00000108b5 */
[----:B------:R-:W1:Y:S01]  /*8000*/  MUFU.EX2 R25, R15 ;  /* 0x0000000f00197308 */ /* 0x000e620000000800 */
[----:B----4-:R-:W-:Y:S09]  /*8010*/  F2FP.PACK_AB R170, R22, R32 ;  /* 0x0000002016aa723e */ /* 0x010ff200000000ff */
[----:B------:R-:W4:Y:S01]  /*8020*/  MUFU.EX2 R21, R16 ;  /* 0x0000001000157308 */ /* 0x000f220000000800 */
[C---:B------:R-:W-:Y:S02]  /*8030*/  FMUL.FTZ R4, R3.reuse, R136 ;  /* 0x0000008803047220 */ /* 0x040fe40000410000 */
[----:B------:R-:W2:Y:S01]  /*8040*/  LDL R136, [R1+0x48] ;  /* 0x0000480001887983 */ /* 0x000ea20000100800 */
[----:B------:R-:W-:Y:S01]  /*8050*/  FADD.FTZ R0, -R2, R134 ;  /* 0x0000008602007221 */ /* 0x000fe20000010100 */
[----:B------:R-:W-:Y:S01]  /*8060*/  MOV R134, R24 ;  /* 0x0000001800867202 */ /* 0x000fe20000000f00 */
[C---:B------:R-:W-:Y:S04]  /*8070*/  FMUL.FTZ R17, R3.reuse, R149 ;  /* 0x0000009503117220 */ /* 0x040fe80000410000 */
[----:B------:R-:W-:Y:S01]  /*8080*/  MUFU.EX2 R33, R20 ;  /* 0x0000001400217308 */ /* 0x000fe20000000800 */
[----:B------:R-:W-:Y:S02]  /*8090*/  FMUL.FTZ R0, R0, c[0x0][0x2d0] ;  /* 0x0000b40000007a20 */ /* 0x000fe40000410000 */
[C---:B------:R-:W-:Y:S01]  /*80a0*/  FMUL.FTZ R8, R3.reuse, R140 ;  /* 0x0000008c03087220 */ /* 0x040fe20000410000 */
[----:B-1----:R-:W-:Y:S01]  /*80b0*/  MOV R2, R25 ;  /* 0x0000001900027202 */ /* 0x002fe20000000f00 */
[C---:B------:R-:W-:Y:S01]  /*80c0*/  FMUL.FTZ R25, R3.reuse, R157 ;  /* 0x0000009d03197220 */ /* 0x040fe20000410000 */
[----:B------:R-:W1:Y:S01]  /*80d0*/  LDSM.16.MT88.4 R12, [R248] ;  /* 0x00000000f80c783b */ /* 0x000e620000004200 */
[----:B------:R-:W-:Y:S01]  /*80e0*/  MOV R140, R23 ;  /* 0x00000017008c7202 */ /* 0x000fe20000000f00 */
[C---:B------:R-:W-:Y:S02]  /*80f0*/  FMUL.FTZ R9, R3.reuse, R141 ;  /* 0x0000008d03097220 */ /* 0x040fe40000410000 */
[----:B------:R-:W1:Y:S01]  /*8100*/  MUFU.EX2 R0, R0 ;  /* 0x0000000000007308 */ /* 0x000e620000000800 */
[----:B------:R-:W-:Y:S02]  /*8110*/  IMAD.MOV.U32 R141, RZ, RZ, R22 ;  /* 0x000000ffff8d7224 */ /* 0x000fe400078e0016 */
[C---:B------:R-:W-:Y:S01]  /*8120*/  FMUL.FTZ R5, R3.reuse, R137 ;  /* 0x0000008903057220 */ /* 0x040fe20000410000 */
[----:B----4-:R-:W-:Y:S01]  /*8130*/  F2FP.PACK_AB R171, R2, R21 ;  /* 0x0000001502ab723e */ /* 0x010fe200000000ff */
[C---:B------:R-:W-:Y:S01]  /*8140*/  FMUL.FTZ R16, R3.reuse, R148 ;  /* 0x0000009403107220 */ /* 0x040fe20000410000 */
[----:B------:R-:W-:Y:S01]  /*8150*/  MOV R148, R32 ;  /* 0x0000002000947202 */ /* 0x000fe20000000f00 */
[C---:B------:R-:W-:Y:S02]  /*8160*/  FMUL.FTZ R24, R3.reuse, R156 ;  /* 0x0000009c03187220 */ /* 0x040fe40000410000 */
[C---:B------:R-:W-:Y:S01]  /*8170*/  FMUL.FTZ R32, R3.reuse, R164 ;  /* 0x000000a403207220 */ /* 0x040fe20000410000 */
[----:B------:R4:W1:Y:S01]  /*8180*/  MUFU.EX2 R35, R18 ;  /* 0x0000001200237308 */ /* 0x0008620000000800 */
[C---:B------:R-:W-:Y:S02]  /*8190*/  FMUL.FTZ R36, R3.reuse, R36 ;  /* 0x0000002403247220 */ /* 0x040fe40000410000 */
[C---:B------:R-:W-:Y:S02]  /*81a0*/  FMUL.FTZ R37, R3.reuse, R37 ;  /* 0x0000002503257220 */ /* 0x040fe40000410000 */
[C---:B------:R-:W-:Y:S02]  /*81b0*/  FMUL.FTZ R40, R3.reuse, R40 ;  /* 0x0000002803287220 */ /* 0x040fe40000410000 */
[C---:B------:R-:W-:Y:S02]  /*81c0*/  FMUL.FTZ R41, R3.reuse, R41 ;  /* 0x0000002903297220 */ /* 0x040fe40000410000 */
[C---:B------:R-:W-:Y:S01]  /*81d0*/  FMUL.FTZ R44, R3.reuse, R44 ;  /* 0x0000002c032c7220 */ /* 0x040fe20000410000 */
[----:B------:R4:W4:Y:S01]  /*81e0*/  MUFU.EX2 R183, R19 ;  /* 0x0000001300b77308 */ /* 0x0009220000000800 */
[C---:B------:R-:W-:Y:S02]  /*81f0*/  FMUL.FTZ R45, R3.reuse, R45 ;  /* 0x0000002d032d7220 */ /* 0x040fe40000410000 */
[----:B------:R-:W-:Y:S02]  /*8200*/  FMUL.FTZ R48, R3, R48 ;  /* 0x0000003003307220 */ /* 0x000fe40000410000 */
[C---:B-1----:R-:W-:Y:S02]  /*8210*/  FMUL.FTZ R26, R0.reuse, R158 ;  /* 0x0000009e001a7220 */ /* 0x042fe40000410000 */
[----:B------:R-:W2:Y:S01]  /*8220*/  LDL.LU R158, [R1+0x80] ;  /* 0x00008000019e7983 */ /* 0x000ea20000300800 */
[C---:B------:R-:W-:Y:S01]  /*8230*/  FMUL.FTZ R10, R0.reuse, R142 ;  /* 0x0000008e000a7220 */ /* 0x040fe20000410000 */
[----:B------:R-:W-:Y:S01]  /*8240*/  MOV R142, R21 ;  /* 0x00000015008e7202 */ /* 0x000fe20000000f00 */
[----:B------:R1:W1:Y:S01]  /*8250*/  MUFU.EX2 R182, R168 ;  /* 0x000000a800b67308 */ /* 0x0002620000000800 */
[----:B------:R-:W2:Y:S01]  /*8260*/  LDL.LU R157, [R1+0x84] ;  /* 0x00008400019d7983 */ /* 0x000ea20000300800 */
[C---:B------:R-:W-:Y:S02]  /*8270*/  FMUL.FTZ R6, R0.reuse, R138 ;  /* 0x0000008a00067220 */ /* 0x040fe40000410000 */
[C---:B------:R-:W-:Y:S01]  /*8280*/  FMUL.FTZ R7, R0.reuse, R139 ;  /* 0x0000008b00077220 */ /* 0x040fe20000410000 */
[----:B------:R-:W2:Y:S01]  /*8290*/  LDL R149, [R1+0x4] ;  /* 0x0000040001957983 */ /* 0x000ea20000100800 */
[C---:B------:R-:W-:Y:S02]  /*82a0*/  FMUL.FTZ R11, R0.reuse, R143 ;  /* 0x0000008f000b7220 */ /* 0x040fe40000410000 */
[C---:B----4-:R-:W-:Y:S01]  /*82b0*/  FMUL.FTZ R18, R0.reuse, R150 ;  /* 0x0000009600127220 */ /* 0x050fe20000410000 */
[----:B------:R-:W4:Y:S01]  /*82c0*/  LDSM.16.MT88.4 R20, [R252] ;  /* 0x00000000fc14783b */ /* 0x000f220000004200 */
[C---:B------:R-:W-:Y:S01]  /*82d0*/  FMUL.FTZ R27, R0.reuse, R159 ;  /* 0x0000009f001b7220 */ /* 0x040fe20000410000 */
[----:B------:R-:W-:Y:S01]  /*82e0*/  MOV R150, R33 ;  /* 0x0000002100967202 */ /* 0x000fe20000000f00 */
[C---:B------:R-:W-:Y:S02]  /*82f0*/  FMUL.FTZ R38, R0.reuse, R38 ;  /* 0x0000002600267220 */ /* 0x040fe40000410000 */
[C---:B------:R-:W-:Y:S01]  /*8300*/  FMUL.FTZ R19, R0.reuse, R151 ;  /* 0x0000009700137220 */ /* 0x040fe20000410000 */
[----:B------:R-:W-:Y:S01]  /*8310*/  MOV R151, R35 ;  /* 0x0000002300977202 */ /* 0x000fe20000000f00 */
[C---:B------:R-:W-:Y:S02]  /*8320*/  FMUL.FTZ R39, R0.reuse, R39 ;  /* 0x0000002700277220 */ /* 0x040fe40000410000 */
[C---:B------:R-:W-:Y:S02]  /*8330*/  FMUL.FTZ R42, R0.reuse, R42 ;  /* 0x0000002a002a7220 */ /* 0x040fe40000410000 */
[C---:B------:R-:W-:Y:S02]  /*8340*/  FMUL.FTZ R43, R0.reuse, R43 ;  /* 0x0000002b002b7220 */ /* 0x040fe40000410000 */
[C---:B------:R-:W-:Y:S01]  /*8350*/  FMUL.FTZ R46, R0.reuse, R46 ;  /* 0x0000002e002e7220 */ /* 0x040fe20000410000 */
[----:B-1----:R-:W-:Y:S01]  /*8360*/  F2FP.PACK_AB R168, R35, R183 ;  /* 0x000000b723a8723e */ /* 0x002fe200000000ff */
[C---:B------:R-:W-:Y:S01]  /*8370*/  FMUL.FTZ R35, R0.reuse, R167 ;  /* 0x000000a700237220 */ /* 0x040fe20000410000 */
[----:B------:R-:W-:Y:S01]  /*8380*/  F2FP.PACK_AB R169, R33, R182 ;  /* 0x000000b621a9723e */ /* 0x000fe200000000ff */
[----:B------:R-:W-:Y:S02]  /*8390*/  IMAD.MOV.U32 R156, RZ, RZ, R140 ;  /* 0x000000ffff9c7224 */ /* 0x000fe400078e008c */
[C---:B------:R-:W-:Y:S02]  /*83a0*/  FMUL.FTZ R33, R3.reuse, R165 ;  /* 0x000000a503217220 */ /* 0x040fe40000410000 */
[C---:B------:R-:W-:Y:S02]  /*83b0*/  FMUL.FTZ R47, R0.reuse, R47 ;  /* 0x0000002f002f7220 */ /* 0x040fe40000410000 */
[C---:B------:R-:W-:Y:S05]  /*83c0*/  HMMA.16816.F32 R4, R168.reuse, R12, R4 ;  /* 0x0000000ca804723c */ /* 0x040fea0000001804 */
[C---:B------:R-:W-:Y:S02]  /*83d0*/  FMUL.FTZ R49, R3.reuse, R49 ;  /* 0x0000003103317220 */ /* 0x040fe40000410000 */
[C---:B------:R-:W-:Y:S01]  /*83e0*/  FMUL.FTZ R12, R3.reuse, R144 ;  /* 0x00000090030c7220 */ /* 0x040fe20000410000 */
[C---:B------:R-:W-:Y:S04]  /*83f0*/  HMMA.16816.F32 R8, R168.reuse, R14, R8 ;  /* 0x0000000ea808723c */ /* 0x040fe80000001808 */
[C---:B------:R-:W-:Y:S02]  /*8400*/  FMUL.FTZ R13, R3.reuse, R145 ;  /* 0x00000091030d7220 */ /* 0x040fe40000410000 */
[C---:B------:R-:W-:Y:S02]  /*8410*/  FMUL.FTZ R50, R0.reuse, R50 ;  /* 0x0000003200327220 */ /* 0x040fe40000410000 */
[C---:B------:R-:W-:Y:S04]  /*8420*/  FMUL.FTZ R14, R0.reuse, R146 ;  /* 0x00000092000e7220 */ /* 0x040fe80000410000 */
[C---:B------:R-:W-:Y:S02]  /*8430*/  FMUL.FTZ R15, R0.reuse, R147 ;  /* 0x00000093000f7220 */ /* 0x040fe40000410000 */
[----:B------:R-:W-:Y:S01]  /*8440*/  LDSM.16.MT88.4 R144, [R252+0x800] ;  /* 0x00080000fc90783b */ /* 0x000fe20000004200 */
[C---:B------:R-:W-:Y:S02]  /*8450*/  FMUL.FTZ R51, R0.reuse, R51 ;  /* 0x0000003300337220 */ /* 0x040fe40000410000 */
[C---:B------:R-:W-:Y:S02]  /*8460*/  FMUL.FTZ R52, R3.reuse, R52 ;  /* 0x0000003403347220 */ /* 0x040fe40000410000 */
[C---:B----4-:R-:W-:Y:S03]  /*8470*/  HMMA.16816.F32 R12, R168.reuse, R20, R12 ;  /* 0x00000014a80c723c */ /* 0x050fe6000000180c */
[C---:B------:R-:W-:Y:S02]  /*8480*/  FMUL.FTZ R53, R3.reuse, R53 ;  /* 0x0000003503357220 */ /* 0x040fe40000410000 */
[C---:B------:R-:W-:Y:S02]  /*8490*/  FMUL.FTZ R54, R0.reuse, R54 ;  /* 0x0000003600367220 */ /* 0x040fe40000410000 */
[C---:B------:R-:W-:Y:S01]  /*84a0*/  FMUL.FTZ R20, R3.reuse, R152 ;  /* 0x0000009803147220 */ /* 0x040fe20000410000 */
[C---:B------:R-:W-:Y:S04]  /*84b0*/  HMMA.16816.F32 R16, R168.reuse, R22, R16 ;  /* 0x00000016a810723c */ /* 0x040fe80000001810 */
[C---:B------:R-:W-:Y:S01]  /*84c0*/  FMUL.FTZ R21, R3.reuse, R153 ;  /* 0x0000009903157220 */ /* 0x040fe20000410000 */
[----:B------:R-:W-:Y:S01]  /*84d0*/  MOV R153, R142 ;  /* 0x0000008e00997202 */ /* 0x000fe20000000f00 */
[C---:B------:R-:W-:Y:S01]  /*84e0*/  FMUL.FTZ R55, R0.reuse, R55 ;  /* 0x0000003700377220 */ /* 0x040fe20000410000 */
[----:B------:R-:W-:Y:S01]  /*84f0*/  MOV R152, R141 ;  /* 0x0000008d00987202 */ /* 0x000fe20000000f00 */
[C---:B------:R-:W-:Y:S01]  /*8500*/  FMUL.FTZ R22, R0.reuse, R154 ;  /* 0x0000009a00167220 */ /* 0x040fe20000410000 */
[----:B------:R-:W-:Y:S01]  /*8510*/  MOV R154, R134 ;  /* 0x00000086009a7202 */ /* 0x000fe20000000f00 */
[----:B------:R-:W-:Y:S02]  /*8520*/  LDSM.16.MT88.4 R140, [R248+0x800] ;  /* 0x00080000f88c783b */ /* 0x000fe40000004200 */
[C---:B------:R-:W-:Y:S01]  /*8530*/  FMUL.FTZ R23, R0.reuse, R155 ;  /* 0x0000009b00177220 */ /* 0x040fe20000410000 */
[----:B------:R-:W-:Y:S01]  /*8540*/  MOV R155, R2 ;  /* 0x00000002009b7202 */ /* 0x000fe20000000f00 */
[----:B------:R-:W-:Y:S02]  /*8550*/  IMAD.MOV.U32 R134, RZ, RZ, R34 ;  /* 0x000000ffff867224 */ /* 0x000fe400078e0022 */
[C---:B------:R-:W-:Y:S02]  /*8560*/  FMUL.FTZ R34, R0.reuse, R166 ;  /* 0x000000a600227220 */ /* 0x040fe40000410000 */
[C---:B------:R-:W-:Y:S01]  /*8570*/  FMUL.FTZ R56, R3.reuse, R56 ;  /* 0x0000003803387220 */ /* 0x040fe20000410000 */
[C---:B------:R-:W-:Y:S03]  /*8580*/  HMMA.16816.F32 R20, R168.reuse, R28, R20 ;  /* 0x0000001ca814723c */ /* 0x040fe60000001814 */
[C---:B------:R-:W-:Y:S02]  /*8590*/  FMUL.FTZ R57, R3.reuse, R57 ;  /* 0x0000003903397220 */ /* 0x040fe40000410000 */
[C---:B------:R-:W-:Y:S02]  /*85a0*/  FMUL.FTZ R58, R0.reuse, R58 ;  /* 0x0000003a003a7220 */ /* 0x040fe40000410000 */
[C---:B------:R-:W-:Y:S01]  /*85b0*/  FMUL.FTZ R28, R3.reuse, R160 ;  /* 0x000000a0031c7220 */ /* 0x040fe20000410000 */
[C---:B------:R-:W-:Y:S04]  /*85c0*/  HMMA.16816.F32 R24, R168.reuse, R30, R24 ;  /* 0x0000001ea818723c */ /* 0x040fe80000001818 */
[C---:B------:R-:W-:Y:S02]  /*85d0*/  FMUL.FTZ R29, R3.reuse, R161 ;  /* 0x000000a1031d7220 */ /* 0x040fe40000410000 */
[C---:B------:R-:W-:Y:S02]  /*85e0*/  FMUL.FTZ R59, R0.reuse, R59 ;  /* 0x0000003b003b7220 */ /* 0x040fe40000410000 */
[C---:B------:R-:W-:Y:S04]  /*85f0*/  FMUL.FTZ R30, R0.reuse, R162 ;  /* 0x000000a2001e7220 */ /* 0x040fe80000410000 */
        /* <DEDUP_REMOVED lines=39> */
[C---:B------:R-:W-:Y:S02]  /*8870*/  FMUL.FTZ R98, R0.reuse, R98 ;  /* 0x0000006200627220 */ /* 0x040fe40000410000 */
[C---:B------:R-:W-:Y:S02]  /*8880*/  FMUL.FTZ R99, R0.reuse, R99 ;  /* 0x0000006300637220 */ /* 0x040fe40000410000 */
[--C-:B------:R-:W-:Y:S02]  /*8890*/  FFMA.FTZ R2, R185, c[0x0][0x2d0], -R180.reuse ;  /* 0x0000b400b9027a23 */ /* 0x100fe400000108b4 */
[C---:B------:R-:W-:Y:S02]  /*88a0*/  FMUL.FTZ R100, R3.reuse, R100 ;  /* 0x0000006403647220 */ /* 0x040fe40000410000 */
        /* <DEDUP_REMOVED lines=13> */
[----:B-1----:R-:W-:Y:S02]  /*8980*/  FFMA.FTZ R2, R184, c[0x0][0x2d0], -R180 ;  /* 0x0000b400b8027a23 */ /* 0x002fe400000108b4 */
[C---:B------:R-:W-:Y:S02]  /*8990*/  FMUL.FTZ R113, R3.reuse, R113 ;  /* 0x0000007103717220 */ /* 0x040fe40000410000 */
[----:B------:R1:W4:Y:S01]  /*89a0*/  MUFU.EX2 R161, R2 ;  /* 0x0000000200a17308 */ /* 0x0003220000000800 */
        /* <DEDUP_REMOVED lines=10> */
[C---:B------:R-:W-:Y:S02]  /*8a50*/  FMUL.FTZ R126, R0.reuse, R126 ;  /* 0x0000007e007e7220 */ /* 0x040fe40000410000 */
[C---:B------:R-:W-:Y:S02]  /*8a60*/  FMUL.FTZ R127, R0.reuse, R127 ;  /* 0x0000007f007f7220 */ /* 0x040fe40000410000 */
[--C-:B-1----:R-:W-:Y:S02]  /*8a70*/  FFMA.FTZ R2, R187, c[0x0][0x2d0], -R181.reuse ;  /* 0x0000b400bb027a23 */ /* 0x102fe400000108b5 */
[C---:B------:R-:W-:Y:S02]  /*8a80*/  FMUL.FTZ R124, R3.reuse, R124 ;  /* 0x0000007c037c7220 */ /* 0x040fe40000410000 */
[----:B------:R1:W-:Y:S01]  /*8a90*/  MUFU.EX2 R160, R2 ;  /* 0x0000000200a07308 */ /* 0x0003e20000000800 */
[C---:B------:R-:W-:Y:S02]  /*8aa0*/  FMUL.FTZ R125, R3.reuse, R125 ;  /* 0x0000007d037d7220 */ /* 0x040fe40000410000 */
[C---:B---3--:R-:W-:Y:S01]  /*8ab0*/  FMUL.FTZ R130, R0.reuse, R130 ;  /* 0x0000008200827220 */ /* 0x048fe20000410000 */
[----:B--2---:R-:W2:Y:S01]  /*8ac0*/  LDSM.16.MT88.4 R136, [R136] ;  /* 0x000000008888783b */ /* 0x004ea20000004200 */
[----:B------:R-:W-:Y:S02]  /*8ad0*/  FMUL.FTZ R131, R0, R131 ;  /* 0x0000008300837220 */ /* 0x000fe40000410000 */
[C---:B------:R-:W-:Y:S02]  /*8ae0*/  FMUL.FTZ R128, R3.reuse, R128 ;  /* 0x0000008003807220 */ /* 0x040fe40000410000 */
[C---:B------:R-:W-:Y:S02]  /*8af0*/  FMUL.FTZ R129, R3.reuse, R129 ;  /* 0x0000008103817220 */ /* 0x040fe40000410000 */
[----:B-1----:R-:W-:Y:S04]  /*8b00*/  FFMA.FTZ R2, R186, c[0x0][0x2d0], -R181 ;  /* 0x0000b400ba027a23 */ /* 0x002fe800000108b5 */
[----:B------:R1:W3:Y:S01]  /*8b10*/  MUFU.EX2 R162, R2 ;  /* 0x0000000200a27308 */ /* 0x0002e20000000800 */
[C---:B--2---:R-:W-:Y:S03]  /*8b20*/  HMMA.16816.F32 R28, R168.reuse, R136, R28 ;  /* 0x00000088a81c723c */ /* 0x044fe6000000181c */
[----:B------:R-:W-:Y:S02]  /*8b30*/  FFMA.FTZ R183, R3, R158, R183 ;  /* 0x0000009e03b77223 */ /* 0x000fe400000100b7 */
[----:B------:R-:W-:Y:S01]  /*8b40*/  FFMA.FTZ R182, R0, R157, R182 ;  /* 0x0000009d00b67223 */ /* 0x000fe200000100b6 */
[----:B------:R-:W-:Y:S01]  /*8b50*/  MOV R157, R155 ;  /* 0x0000009b009d7202 */ /* 0x000fe20000000f00 */
[--C-:B------:R-:W-:Y:S01]  /*8b60*/  FFMA.FTZ R0, R198, c[0x0][0x2d0], -R180.reuse ;  /* 0x0000b400c6007a23 */ /* 0x100fe200000108b4 */
[C---:B------:R-:W-:Y:S01]  /*8b70*/  HMMA.16816.F32 R32, R168.reuse, R138, R32 ;  /* 0x0000008aa820723c */ /* 0x040fe20000001820 */
[----:B------:R-:W2:Y:S03]  /*8b80*/  LDSM.16.MT88.4 R136, [R248+0x2000] ;  /* 0x00200000f888783b */ /* 0x000ea60000004200 */
[--C-:B-1----:R-:W-:Y:S04]  /*8b90*/  FFMA.FTZ R2, R188, c[0x0][0x2d0], -R180.reuse ;  /* 0x0000b400bc027a23 */ /* 0x102fe800000108b4 */
[----:B------:R1:W-:Y:S01]  /*8ba0*/  MUFU.EX2 R185, R2 ;  /* 0x0000000200b97308 */ /* 0x0003e20000000800 */
[----:B------:R1:W5:Y:S03]  /*8bb0*/  LDL.LU R198, [R1+0x13c] ;  /* 0x00013c0001c67983 */ /* 0x0003660000300800 */
[--C-:B-1----:R-:W-:Y:S06]  /*8bc0*/  FFMA.FTZ R2, R189, c[0x0][0x2d0], -R180.reuse ;  /* 0x0000b400bd027a23 */ /* 0x102fec00000108b4 */
[----:B------:R1:W1:Y:S01]  /*8bd0*/  MUFU.EX2 R184, R2 ;  /* 0x0000000200b87308 */ /* 0x0002620000000800 */
[C---:B--2---:R-:W-:Y:S08]  /*8be0*/  HMMA.16816.F32 R36, R168.reuse, R136, R36 ;  /* 0x00000088a824723c */ /* 0x044ff00000001824 */
[C---:B------:R-:W-:Y:S01]  /*8bf0*/  HMMA.16816.F32 R40, R168.reuse, R138, R40 ;  /* 0x0000008aa828723c */ /* 0x040fe20000001828 */
[----:B------:R-:W2:Y:S03]  /*8c00*/  LDSM.16.MT88.4 R136, [R252+0x2000] ;  /* 0x00200000fc88783b */ /* 0x000ea60000004200 */
[--C-:B-1----:R-:W-:Y:S02]  /*8c10*/  FFMA.FTZ R2, R190, c[0x0][0x2d0], -R181.reuse ;  /* 0x0000b400be027a23 */ /* 0x102fe400000108b5 */
[--C-:B------:R-:W-:Y:S06]  /*8c20*/  FFMA.FTZ R190, R176, c[0x0][0x2d0], -R180.reuse ;  /* 0x0000b400b0be7a23 */ /* 0x100fec00000108b4 */
[----:B------:R-:W-:Y:S01]  /*8c30*/  MUFU.EX2 R190, R190 ;  /* 0x000000be00be7308 */ /* 0x000fe20000000800 */
        /* <DEDUP_REMOVED lines=31> */
[----:B----4-:R-:W-:Y:S01]  /*8e30*/  F2FP.PACK_AB R136, R161, R159 ;  /* 0x0000009fa188723e */ /* 0x010fe200000000ff */
[----:B------:R-:W-:Y:S01]  /*8e40*/  HMMA.16816.F32 R128, R168, R138, R128 ;  /* 0x0000008aa880723c */ /* 0x000fe20000001880 */
[----:B------:R1:W-:Y:S03]  /*8e50*/  MUFU.EX2 R168, R2 ;  /* 0x0000000200a87308 */ /* 0x0003e60000000800 */
[----:B---3--:R-:W-:Y:S03]  /*8e60*/  F2FP.PACK_AB R137, R162, R160 ;  /* 0x000000a0a289723e */ /* 0x008fe600000000ff */
[----:B------:R-:W-:Y:S04]  /*8e70*/  F2FP.PACK_AB R138, R184, R185 ;  /* 0x000000b9b88a723e */ /* 0x000fe800000000ff */
[----:B------:R2:W-:Y:S01]  /*8e80*/  MUFU.EX2 R171, R0 ;  /* 0x0000000000ab7308 */ /* 0x0005e20000000800 */
[----:B-1----:R-:W-:Y:S09]  /*8e90*/  FFMA.FTZ R2, R191, c[0x0][0x2d0], -R181 ;  /* 0x0000b400bf027a23 */ /* 0x002ff200000108b5 */
[----:B------:R-:W1:Y:S01]  /*8ea0*/  MUFU.EX2 R187, R2 ;  /* 0x0000000200bb7308 */ /* 0x000e620000000800 */
[----:B--2---:R-:W-:Y:S02]  /*8eb0*/  FFMA.FTZ R0, R199, c[0x0][0x2d0], -R180 ;  /* 0x0000b400c7007a23 */ /* 0x004fe400000108b4 */
[----:B------:R2:W5:Y:S07]  /*8ec0*/  LDL.LU R199, [R1+0x138] ;  /* 0x0001380001c77983 */ /* 0x00056e0000300800 */
[----:B------:R-:W3:Y:S01]  /*8ed0*/  MUFU.EX2 R3, R0 ;  /* 0x0000000000037308 */ /* 0x000ee20000000800 */
[----:B-1----:R-:W-:Y:S01]  /*8ee0*/  F2FP.PACK_AB R139, R187, R168 ;  /* 0x000000a8bb8b723e */ /* 0x002fe200000000ff */
[----:B------:R-:W-:Y:S04]  /*8ef0*/  FADD.FTZ R2, R151, R183 ;  /* 0x000000b797027221 */ /* 0x000fe80000010000 */
[----:B------:R-:W-:Y:S02]  /*8f00*/  FADD.FTZ R2, R148, R2 ;  /* 0x0000000294027221 */ /* 0x000fe40000010000 */
[C---:B------:R-:W-:Y:S05]  /*8f10*/  HMMA.16816.F32 R4, R136.reuse, R140, R4 ;  /* 0x0000008c8804723c */ /* 0x040fea0000001804 */
[----:B---3--:R-:W-:Y:S02]  /*8f20*/  IMAD.MOV.U32 R183, RZ, RZ, R3 ;  /* 0x000000ffffb77224 */ /* 0x008fe400078e0003 */
[----:B------:R-:W-:Y:S01]  /*8f30*/  FADD.FTZ R3, R150, R182 ;  /* 0x000000b696037221 */ /* 0x000fe20000010000 */
[C---:B------:R-:W-:Y:S01]  /*8f40*/  HMMA.16816.F32 R8, R136.reuse, R142, R8 ;  /* 0x0000008e8808723c */ /* 0x040fe20000001808 */
[----:B------:R-:W1:Y:S03]  /*8f50*/  LDSM.16.MT88.4 R140, [R251+0x800] ;  /* 0x00080000fb8c783b */ /* 0x000e660000004200 */
[----:B------:R-:W-:Y:S01]  /*8f60*/  MOV R182, R149 ;  /* 0x0000009500b67202 */ /* 0x000fe20000000f00 */
[----:B------:R-:W-:Y:S02]  /*8f70*/  FADD.FTZ R3, R153, R3 ;  /* 0x0000000399037221 */ /* 0x000fe40000010000 */
[----:B------:R-:W-:Y:S01]  /*8f80*/  FADD.FTZ R158, R152, R2 ;  /* 0x00000002989e7221 */ /* 0x000fe20000010000 */
[C---:B------:R-:W-:Y:S04]  /*8f90*/  HMMA.16816.F32 R12, R136.reuse, R144, R12 ;  /* 0x00000090880c723c */ /* 0x040fe8000000180c */
[----:B------:R-:W-:Y:S02]  /*8fa0*/  FFMA.FTZ R2, R173, c[0x0][0x2d0], -R181 ;  /* 0x0000b400ad027a23 */ /* 0x000fe400000108b5 */
[----:B------:R-:W-:Y:S02]  /*8fb0*/  FADD.FTZ R157, R157, R3 ;  /* 0x000000039d9d7221 */ /* 0x000fe40000010000 */
[C---:B------:R-:W-:Y:S01]  /*8fc0*/  HMMA.16816.F32 R16, R136.reuse, R146, R16 ;  /* 0x000000928810723c */ /* 0x040fe20000001810 */
[----:B------:R-:W3:Y:S03]  /*8fd0*/  LDSM.16.MT88.4 R144, [R149+0x800] ;  /* 0x000800009590783b */ /* 0x000ee60000004200 */
[----:B------:R-:W-:Y:S02]  /*8fe0*/  FADD.FTZ R3, R159, R158 ;  /* 0x0000009e9f037221 */ /* 0x000fe40000010000 */
[----:B------:R-:W-:Y:S02]  /*8ff0*/  FFMA.FTZ R0, R156, c[0x0][0x2d0], -R181 ;  /* 0x0000b4009c007a23 */ /* 0x000fe400000108b5 */
[--C-:B------:R-:W-:Y:S02]  /*9000*/  FFMA.FTZ R156, R195, c[0x0][0x2d0], -R180.reuse ;  /* 0x0000b400c39c7a23 */ /* 0x100fe400000108b4 */
[----:B------:R4:W-:Y:S02]  /*9010*/  MUFU.EX2 R170, R0 ;  /* 0x0000000000aa7308 */ /* 0x0009e40000000800 */
[----:B------:R-:W-:Y:S04]  /*9020*/  FADD.FTZ R3, R161, R3 ;  /* 0x00000003a1037221 */ /* 0x000fe80000010000 */
[----:B------:R-:W-:Y:S04]  /*9030*/  FADD.FTZ R3, R185, R3 ;  /* 0x00000003b9037221 */ /* 0x000fe80000010000 */
[----:B------:R-:W-:Y:S01]  /*9040*/  MUFU.EX2 R165, R156 ;  /* 0x0000009c00a57308 */ /* 0x000fe20000000800 */
[C---:B-1----:R-:W-:Y:S08]  /*9050*/  HMMA.16816.F32 R20, R136.reuse, R140, R20 ;  /* 0x0000008c8814723c */ /* 0x042ff00000001814 */
[C---:B------:R-:W-:Y:S01]  /*9060*/  HMMA.16816.F32 R24, R136.reuse, R142, R24 ;  /* 0x0000008e8818723c */ /* 0x040fe20000001818 */
[----:B------:R-:W1:Y:S03]  /*9070*/  LDSM.16.MT88.4 R140, [R248+0x2800] ;  /* 0x00280000f88c783b */ /* 0x000e660000004200 */
[--C-:B----4-:R-:W-:Y:S04]  /*9080*/  FFMA.FTZ R0, R154, c[0x0][0x2d0], -R181.reuse ;  /* 0x0000b4009a007a23 */ /* 0x110fe800000108b5 */
[C---:B---3--:R-:W-:Y:S01]  /*9090*/  HMMA.16816.F32 R28, R136.reuse, R144, R28 ;  /* 0x00000090881c723c */ /* 0x048fe2000000181c */
[----:B------:R-:W-:Y:S01]  /*90a0*/  LDSM.16.MT88.4 R152, [R251+0x1000] ;  /* 0x00100000fb98783b */ /* 0x000fe20000004200 */
[----:B------:R3:W-:Y:S06]  /*90b0*/  MUFU.EX2 R186, R0 ;  /* 0x0000000000ba7308 */ /* 0x0007ec0000000800 */
[C---:B------:R-:W-:Y:S01]  /*90c0*/  HMMA.16816.F32 R32, R136.reuse, R146, R32 ;  /* 0x000000928820723c */ /* 0x040fe20000001820 */
[----:B------:R-:W4:Y:S03]  /*90d0*/  LDSM.16.MT88.4 R144, [R252+0x2800] ;  /* 0x00280000fc90783b */ /* 0x000f260000004200 */
[--C-:B---3--:R-:W-:Y:S05]  /*90e0*/  FFMA.FTZ R0, R192, c[0x0][0x2d0], -R180.reuse ;  /* 0x0000b400c0007a23 */ /* 0x108fea00000108b4 */
[----:B------:R2:W5:Y:S01]  /*90f0*/  LDL.LU R192, [R1+0x134] ;  /* 0x0001340001c07983 */ /* 0x0005620000300800 */
[----:B------:R3:W-:Y:S01]  /*9100*/  MUFU.EX2 R166, R0 ;  /* 0x0000000000a67308 */ /* 0x0007e20000000800 */
[C---:B-1----:R-:W-:Y:S08]  /*9110*/  HMMA.16816.F32 R36, R136.reuse, R140, R36 ;  /* 0x0000008c8824723c */ /* 0x042ff00000001824 */
[C---:B------:R-:W-:Y:S01]  /*9120*/  HMMA.16816.F32 R40, R136.reuse, R142, R40 ;  /* 0x0000008e8828723c */ /* 0x040fe20000001828 */
[----:B------:R-:W1:Y:S07]  /*9130*/  LDSM.16.MT88.4 R140, [R251+0x2800] ;  /* 0x00280000fb8c783b */ /* 0x000e6e0000004200 */
[C---:B----4-:R-:W-:Y:S04]  /*9140*/  HMMA.16816.F32 R44, R136.reuse, R144, R44 ;  /* 0x00000090882c723c */ /* 0x050fe8000000182c */
[--C-:B---3--:R-:W-:Y:S02]  /*9150*/  FFMA.FTZ R0, R193, c[0x0][0x2d0], -R180.reuse ;  /* 0x0000b400c1007a23 */ /* 0x108fe400000108b4 */
[----:B------:R2:W5:Y:S02]  /*9160*/  LDL.LU R193, [R1+0x130] ;  /* 0x0001300001c17983 */ /* 0x0005640000300800 */
[C---:B------:R-:W-:Y:S01]  /*9170*/  HMMA.16816.F32 R48, R136.reuse, R146, R48 ;  /* 0x000000928830723c */ /* 0x040fe20000001830 */
[----:B------:R3:W-:Y:S01]  /*9180*/  MUFU.EX2 R167, R0 ;  /* 0x0000000000a77308 */ /* 0x0007e20000000800 */
[----:B------:R-:W4:Y:S06]  /*9190*/  LDSM.16.MT88.4 R144, [R149+0x2800] ;  /* 0x002800009590783b */ /* 0x000f2c0000004200 */
[C---:B-1----:R-:W-:Y:S04]  /*91a0*/  HMMA.16816.F32 R52, R136.reuse, R140, R52 ;  /* 0x0000008c8834723c */ /* 0x042fe80000001834 */
[--C-:B---3--:R-:W-:Y:S02]  /*91b0*/  FFMA.FTZ R0, R134, c[0x0][0x2d0], -R181.reuse ;  /* 0x0000b40086007a23 */ /* 0x108fe400000108b5 */
[--C-:B------:R-:W-:Y:S02]  /*91c0*/  FFMA.FTZ R134, R194, c[0x0][0x2d0], -R180.reuse ;  /* 0x0000b400c2867a23 */ /* 0x100fe400000108b4 */
[----:B------:R2:W5:Y:S01]  /*91d0*/  LDL.LU R194, [R1+0x12c] ;  /* 0x00012c0001c27983 */ /* 0x0005620000300800 */
[C---:B------:R-:W-:Y:S01]  /*91e0*/  HMMA.16816.F32 R56, R136.reuse, R142, R56 ;  /* 0x0000008e8838723c */ /* 0x040fe20000001838 */
[----:B------:R1:W-:Y:S02]  /*91f0*/  MUFU.EX2 R163, R0 ;  /* 0x0000000000a37308 */ /* 0x0003e40000000800 */
[----:B------:R-:W3:Y:S01]  /*9200*/  LDSM.16.MT88.4 R140, [R248+0x4800] ;  /* 0x00480000f88c783b */ /* 0x000ee20000004200 */
[----:B------:R-:W-:Y:S04]  /*9210*/  FFMA.FTZ R180, R177, c[0x0][0x2d0], -R180 ;  /* 0x0000b400b1b47a23 */ /* 0x000fe800000108b4 */
[C---:B----4-:R-:W-:Y:S03]  /*9220*/  HMMA.16816.F32 R60, R136.reuse, R144, R60 ;  /* 0x00000090883c723c */ /* 0x050fe6000000183c */
[----:B------:R2:W5:Y:S01]  /*9230*/  LDL.LU R195, [R1+0x128] ;  /* 0x0001280001c37983 */ /* 0x0005620000300800 */
[----:B------:R-:W-:Y:S03]  /*9240*/  MUFU.EX2 R188, R180 ;  /* 0x000000b400bc7308 */ /* 0x000fe60000000800 */
[----:B------:R2:W5:Y:S01]  /*9250*/  LDL.LU R176, [R1+0x124] ;  /* 0x0001240001b07983 */ /* 0x0005620000300800 */
[C---:B------:R-:W-:Y:S03]  /*9260*/  HMMA.16816.F32 R64, R136.reuse, R146, R64 ;  /* 0x000000928840723c */ /* 0x040fe60000001840 */
[----:B------:R-:W4:Y:S03]  /*9270*/  LDSM.16.MT88.4 R144, [R252+0x4800] ;  /* 0x00480000fc90783b */ /* 0x000f260000004200 */
[----:B------:R-:W2:Y:S01]  /*9280*/  MUFU.EX2 R169, R134 ;  /* 0x0000008600a97308 */ /* 0x000ea20000000800 */
[--C-:B-1----:R-:W-:Y:S04]  /*9290*/  FFMA.FTZ R0, R178, c[0x0][0x2d0], -R181.reuse ;  /* 0x0000b400b2007a23 */ /* 0x102fe800000108b5 */
[----:B------:R1:W5:Y:S04]  /*92a0*/  LDL.LU R177, [R1+0x120] ;  /* 0x0001200001b17983 */ /* 0x0003680000300800 */
[----:B------:R1:W5:Y:S01]  /*92b0*/  LDL.LU R178, [R1+0x11c] ;  /* 0x00011c0001b27983 */ /* 0x0003620000300800 */
[----:B------:R1:W-:Y:S01]  /*92c0*/  MUFU.EX2 R164, R0 ;  /* 0x0000000000a47308 */ /* 0x0003e20000000800 */
[C---:B---3--:R-:W-:Y:S08]  /*92d0*/  HMMA.16816.F32 R68, R136.reuse, R140, R68 ;  /* 0x0000008c8844723c */ /* 0x048ff00000001844 */
[C---:B------:R-:W-:Y:S01]  /*92e0*/  HMMA.16816.F32 R72, R136.reuse, R142, R72 ;  /* 0x0000008e8848723c */ /* 0x040fe20000001848 */
[----:B------:R-:W3:Y:S03]  /*92f0*/  LDSM.16.MT88.4 R140, [R251+0x4800] ;  /* 0x00480000fb8c783b */ /* 0x000ee60000004200 */
[--C-:B-1----:R-:W-:Y:S04]  /*9300*/  FFMA.FTZ R0, R179, c[0x0][0x2d0], -R181.reuse ;  /* 0x0000b400b3007a23 */ /* 0x102fe800000108b5 */
[C---:B----4-:R-:W-:Y:S01]  /*9310*/  HMMA.16816.F32 R76, R136.reuse, R144, R76 ;  /* 0x00000090884c723c */ /* 0x050fe2000000184c */
[----:B------:R1:W5:Y:S01]  /*9320*/  LDL.LU R179, [R1+0x118] ;  /* 0x0001180001b37983 */ /* 0x0003620000300800 */
[----:B------:R4:W-:Y:S06]  /*9330*/  MUFU.EX2 R189, R0 ;  /* 0x0000000000bd7308 */ /* 0x0009ec0000000800 */
[C---:B------:R-:W-:Y:S01]  /*9340*/  HMMA.16816.F32 R80, R136.reuse, R146, R80 ;  /* 0x000000928850723c */ /* 0x040fe20000001850 */
[----:B------:R-:W1:Y:S03]  /*9350*/  LDSM.16.MT88.4 R144, [R149+0x4800] ;  /* 0x004800009590783b */ /* 0x000e660000004200 */
[--C-:B----4-:R-:W-:Y:S05]  /*9360*/  FFMA.FTZ R0, R172, c[0x0][0x2d0], -R181.reuse ;  /* 0x0000b400ac007a23 */ /* 0x110fea00000108b5 */
[----:B------:R4:W5:Y:S03]  /*9370*/  LDL.LU R172, [R1+0x114] ;  /* 0x0001140001ac7983 */ /* 0x0009660000300800 */
[----:B------:R-:W-:Y:S01]  /*9380*/  FFMA.FTZ R181, R135, c[0x0][0x2d0], -R181 ;  /* 0x0000b40087b57a23 */ /* 0x000fe200000108b5 */
[----:B------:R2:W2:Y:S01]  /*9390*/  MUFU.EX2 R191, R0 ;  /* 0x0000000000bf7308 */ /* 0x0004a20000000800 */
[----:B------:R4:W5:Y:S01]  /*93a0*/  LDL.LU R173, [R1+0x110] ;  /* 0x0001100001ad7983 */ /* 0x0009620000300800 */
[C---:B---3--:R-:W-:Y:S08]  /*93b0*/  HMMA.16816.F32 R84, R136.reuse, R140, R84 ;  /* 0x0000008c8854723c */ /* 0x048ff00000001854 */
[----:B------:R-:W-:Y:S01]  /*93c0*/  MUFU.EX2 R134, R181 ;  /* 0x000000b500867308 */ /* 0x000fe20000000800 */
[C---:B------:R-:W-:Y:S01]  /*93d0*/  HMMA.16816.F32 R88, R136.reuse, R142, R88 ;  /* 0x0000008e8858723c */ /* 0x040fe20000001858 */
[----:B------:R-:W3:Y:S07]  /*93e0*/  LDSM.16.MT88.4 R140, [R248+0x6800] ;  /* 0x00680000f88c783b */ /* 0x000eee0000004200 */
[C---:B-1----:R-:W-:Y:S01]  /*93f0*/  HMMA.16816.F32 R92, R136.reuse, R144, R92 ;  /* 0x00000090885c723c */ /* 0x042fe2000000185c */
[----:B------:R1:W1:Y:S03]  /*9400*/  MUFU.EX2 R135, R2 ;  /* 0x0000000200877308 */ /* 0x0002660000000800 */
[----:B--2---:R-:W-:Y:S02]  /*9410*/  FADD.FTZ R0, R160, R157 ;  /* 0x0000009da0007221 */ /* 0x004fe40000010000 */
[----:B------:R-:W-:Y:S02]  /*9420*/  LDSM.16.MT88.4 R156, [R252+0x1800] ;  /* 0x00180000fc9c783b */ /* 0x000fe40000004200 */
[C---:B------:R-:W-:Y:S04]  /*9430*/  HMMA.16816.F32 R96, R136.reuse, R146, R96 ;  /* 0x000000928860723c */ /* 0x040fe80000001860 */
[----:B------:R-:W-:Y:S02]  /*9440*/  FADD.FTZ R0, R162, R0 ;  /* 0x00000000a2007221 */ /* 0x000fe40000010000 */
[----:B------:R-:W2:Y:S02]  /*9450*/  LDSM.16.MT88.4 R144, [R252+0x6800] ;  /* 0x00680000fc90783b */ /* 0x000ea40000004200 */
[----:B------:R-:W-:Y:S04]  /*9460*/  FADD.FTZ R0, R168, R0 ;  /* 0x00000000a8007221 */ /* 0x000fe80000010000 */
[----:B-1----:R-:W-:Y:S02]  /*9470*/  FADD.FTZ R2, R184, R3 ;  /* 0x00000003b8027221 */ /* 0x002fe40000010000 */
[----:B------:R-:W-:Y:S01]  /*9480*/  IMAD.MOV.U32 R3, RZ, RZ, R169 ;  /* 0x000000ffff037224 */ /* 0x000fe200078e00a9 */
[----:B------:R-:W-:Y:S01]  /*9490*/  F2FP.PACK_AB R169, R191, R189 ;  /* 0x000000bdbfa9723e */ /* 0x000fe200000000ff */
[C---:B---3--:R-:W-:Y:S08]  /*94a0*/  HMMA.16816.F32 R100, R136.reuse, R140, R100 ;  /* 0x0000008c8864723c */ /* 0x048ff00000001864 */
[C---:B------:R-:W-:Y:S01]  /*94b0*/  HMMA.16816.F32 R104, R136.reuse, R142, R104 ;  /* 0x0000008e8868723c */ /* 0x040fe20000001868 */
[----:B------:R-:W1:Y:S07]  /*94c0*/  LDSM.16.MT88.4 R140, [R251+0x6800] ;  /* 0x00680000fb8c783b */ /* 0x000e6e0000004200 */
[C---:B--2---:R-:W-:Y:S08]  /*94d0*/  HMMA.16816.F32 R108, R136.reuse, R144, R108 ;  /* 0x00000090886c723c */ /* 0x044ff0000000186c */
[C---:B------:R-:W-:Y:S01]  /*94e0*/  HMMA.16816.F32 R112, R136.reuse, R146, R112 ;  /* 0x000000928870723c */ /* 0x040fe20000001870 */
[----:B------:R-:W2:Y:S08]  /*94f0*/  LDSM.16.MT88.4 R144, [R149+0x6800] ;  /* 0x006800009590783b */ /* 0x000eb00000004200 */
[----:B------:R-:W3:Y:S01]  /*9500*/  LDSM.16.MT88.4 R148, [R248+0x1000] ;  /* 0x00100000f894783b */ /* 0x000ee20000004200 */
[C---:B-1----:R-:W-:Y:S08]  /*9510*/  HMMA.16816.F32 R116, R136.reuse, R140, R116 ;  /* 0x0000008c8874723c */ /* 0x042ff00000001874 */
[C---:B------:R-:W-:Y:S01]  /*9520*/  HMMA.16816.F32 R120, R136.reuse, R142, R120 ;  /* 0x0000008e8878723c */ /* 0x040fe20000001878 */
[----:B------:R-:W1:Y:S07]  /*9530*/  LDSM.16.MT88.4 R140, [R252+0x1000] ;  /* 0x00100000fc8c783b */ /* 0x000e6e0000004200 */
[C---:B--2---:R-:W-:Y:S08]  /*9540*/  HMMA.16816.F32 R124, R136.reuse, R144, R124 ;  /* 0x00000090887c723c */ /* 0x044ff0000000187c */
[----:B------:R-:W-:Y:S01]  /*9550*/  HMMA.16816.F32 R128, R136, R146, R128 ;  /* 0x000000928880723c */ /* 0x000fe20000001880 */
[----:B------:R-:W2:Y:S06]  /*9560*/  LDSM.16.MT88.4 R144, [R182+0x1000] ;  /* 0x00100000b690783b */ /* 0x000eac0000004200 */
[----:B------:R-:W-:Y:S02]  /*9570*/  F2FP.PACK_AB R136, R183, R171 ;  /* 0x000000abb788723e */ /* 0x000fe400000000ff */
[----:B------:R-:W-:Y:S03]  /*9580*/  F2FP.PACK_AB R137, R186, R170 ;  /* 0x000000aaba89723e */ /* 0x000fe600000000ff */
[-C--:B------:R-:W-:Y:S02]  /*9590*/  F2FP.PACK_AB R138, R167, R166.reuse ;  /* 0x000000a6a78a723e */ /* 0x080fe400000000ff */
[----:B------:R-:W-:Y:S07]  /*95a0*/  F2FP.PACK_AB R139, R164, R163 ;  /* 0x000000a3a48b723e */ /* 0x000fee00000000ff */
[C---:B---3--:R-:W-:Y:S08]  /*95b0*/  HMMA.16816.F32 R4, R136.reuse, R148, R4 ;  /* 0x000000948804723c */ /* 0x048ff00000001804 */
[C---:B------:R-:W-:Y:S01]  /*95c0*/  HMMA.16816.F32 R8, R136.reuse, R150, R8 ;  /* 0x000000968808723c */ /* 0x040fe20000001808 */
[----:B------:R-:W-:Y:S07]  /*95d0*/  LDSM.16.MT88.4 R148, [R252+0x3000] ;  /* 0x00300000fc94783b */ /* 0x000fee0000004200 */
[C---:B-1----:R-:W-:Y:S08]  /*95e0*/  HMMA.16816.F32 R12, R136.reuse, R140, R12 ;  /* 0x0000008c880c723c */ /* 0x042ff0000000180c */
[C---:B------:R-:W-:Y:S01]  /*95f0*/  HMMA.16816.F32 R16, R136.reuse, R142, R16 ;  /* 0x0000008e8810723c */ /* 0x040fe20000001810 */
[----:B------:R-:W1:Y:S07]  /*9600*/  LDSM.16.MT88.4 R140, [R248+0x3000] ;  /* 0x00300000f88c783b */ /* 0x000e6e0000004200 */
[C---:B------:R-:W-:Y:S08]  /*9610*/  HMMA.16816.F32 R20, R136.reuse, R152, R20 ;  /* 0x000000988814723c */ /* 0x040ff00000001814 */
[C---:B------:R-:W-:Y:S01]  /*9620*/  HMMA.16816.F32 R24, R136.reuse, R154, R24 ;  /* 0x0000009a8818723c */ /* 0x040fe20000001818 */
[----:B------:R-:W3:Y:S07]  /*9630*/  LDSM.16.MT88.4 R152, [R251+0x3000] ;  /* 0x00300000fb98783b */ /* 0x000eee0000004200 */
[C---:B--2---:R-:W-:Y:S08]  /*9640*/  HMMA.16816.F32 R28, R136.reuse, R144, R28 ;  /* 0x00000090881c723c */ /* 0x044ff0000000181c */
[C---:B------:R-:W-:Y:S01]  /*9650*/  HMMA.16816.F32 R32, R136.reuse, R146, R32 ;  /* 0x000000928820723c */ /* 0x040fe20000001820 */
[----:B------:R-:W-:Y:S07]  /*9660*/  LDSM.16.MT88.4 R144, [R248+0x5000] ;  /* 0x00500000f890783b */ /* 0x000fee0000004200 */
[C---:B-1----:R-:W-:Y:S08]  /*9670*/  HMMA.16816.F32 R36, R136.reuse, R140, R36 ;  /* 0x0000008c8824723c */ /* 0x042ff00000001824 */
[C---:B------:R-:W-:Y:S01]  /*9680*/  HMMA.16816.F32 R40, R136.reuse, R142, R40 ;  /* 0x0000008e8828723c */ /* 0x040fe20000001828 */
[----:B------:R-:W1:Y:S07]  /*9690*/  LDSM.16.MT88.4 R140, [R182+0x3000] ;  /* 0x00300000b68c783b */ /* 0x000e6e0000004200 */
[C---:B------:R-:W-:Y:S08]  /*96a0*/  HMMA.16816.F32 R44, R136.reuse, R148, R44 ;  /* 0x00000094882c723c */ /* 0x040ff0000000182c */
[C---:B------:R-:W-:Y:S01]  /*96b0*/  HMMA.16816.F32 R48, R136.reuse, R150, R48 ;  /* 0x000000968830723c */ /* 0x040fe20000001830 */
[----:B------:R-:W2:Y:S07]  /*96c0*/  LDSM.16.MT88.4 R148, [R252+0x5000] ;  /* 0x00500000fc94783b */ /* 0x000eae0000004200 */
        /* <DEDUP_REMOVED lines=18> */
[C---:B---3--:R-:W-:Y:S07]  /*97f0*/  HMMA.16816.F32 R100, R136.reuse, R144, R100 ;  /* 0x000000908864723c */ /* 0x048fee0000001864 */
[----:B------:R-:W-:Y:S01]  /*9800*/  MOV R145, R183 ;  /* 0x000000b700917202 */ /* 0x000fe20000000f00 */
[C---:B------:R-:W-:Y:S04]  /*9810*/  HMMA.16816.F32 R104, R136.reuse, R146, R104 ;  /* 0x000000928868723c */ /* 0x040fe80000001868 */
[----:B------:R-:W-:Y:S03]  /*9820*/  IMAD.MOV.U32 R144, RZ, RZ, R186 ;  /* 0x000000ffff907224 */ /* 0x000fe600078e00ba */
[----:B------:R-:W-:Y:S01]  /*9830*/  MOV R146, R163 ;  /* 0x000000a300927202 */ /* 0x000fe20000000f00 */
[C---:B-1----:R-:W-:Y:S01]  /*9840*/  HMMA.16816.F32 R108, R136.reuse, R140, R108 ;  /* 0x0000008c886c723c */ /* 0x042fe2000000186c */
[----:B------:R-:W-:Y:S03]  /*9850*/  LDSM.16.MT88.4 R160, [R251+0x1800] ;  /* 0x00180000fba0783b */ /* 0x000fe60000004200 */
[----:B------:R-:W-:Y:S04]  /*9860*/  MOV R147, R166 ;  /* 0x000000a600937202 */ /* 0x000fe80000000f00 */
[C---:B------:R-:W-:Y:S01]  /*9870*/  HMMA.16816.F32 R112, R136.reuse, R142, R112 ;  /* 0x0000008e8870723c */ /* 0x040fe20000001870 */
[----:B------:R-:W1:Y:S07]  /*9880*/  LDSM.16.MT88.4 R140, [R248+0x1800] ;  /* 0x00180000f88c783b */ /* 0x000e6e0000004200 */
[C---:B------:R-:W-:Y:S07]  /*9890*/  HMMA.16816.F32 R116, R136.reuse, R148, R116 ;  /* 0x000000948874723c */ /* 0x040fee0000001874 */
[----:B------:R-:W-:Y:S01]  /*98a0*/  MOV R149, R182 ;  /* 0x000000b600957202 */ /* 0x000fe20000000f00 */
[C---:B------:R-:W-:Y:S01]  /*98b0*/  HMMA.16816.F32 R120, R136.reuse, R150, R120 ;  /* 0x000000968878723c */ /* 0x040fe20000001878 */
[----:B------:R-:W-:Y:S03]  /*98c0*/  LDSM.16.MT88.4 R180, [R248+0x3800] ;  /* 0x00380000f8b4783b */ /* 0x000fe60000004200 */
[----:B------:R-:W-:Y:S03]  /*98d0*/  MOV R148, R167 ;  /* 0x000000a700947202 */ /* 0x000fe60000000f00 */
[----:B------:R-:W-:Y:S01]  /*98e0*/  IMAD.MOV.U32 R150, RZ, RZ, R165 ;  /* 0x000000ffff967224 */ /* 0x000fe200078e00a5 */
[C---:B--2---:R-:W-:Y:S04]  /*98f0*/  HMMA.16816.F32 R124, R136.reuse, R152, R124 ;  /* 0x00000098887c723c */ /* 0x044fe8000000187c */
[----:B------:R-:W-:Y:S02]  /*9900*/  MOV R151, R164 ;  /* 0x000000a400977202 */ /* 0x000fe40000000f00 */
[----:B------:R2:W3:Y:S01]  /*9910*/  LDSM.16.MT88.4 R164, [R149+0x1800] ;  /* 0x0018000095a4783b */ /* 0x0004e20000004200 */
[----:B------:R-:W-:Y:S01]  /*9920*/  MOV R152, R171 ;  /* 0x000000ab00987202 */ /* 0x000fe20000000f00 */
[----:B------:R-:W-:Y:S04]  /*9930*/  HMMA.16816.F32 R128, R136, R154, R128 ;  /* 0x0000009a8880723c */ /* 0x000fe80000001880 */
[----:B------:R-:W-:Y:S02]  /*9940*/  MOV R153, R170 ;  /* 0x000000aa00997202 */ /* 0x000fe40000000f00 */
[----:B------:R-:W-:Y:S02]  /*9950*/  F2FP.PACK_AB R168, R150, R3 ;  /* 0x0000000396a8723e */ /* 0x000fe400000000ff */
[----:B------:R-:W-:Y:S04]  /*9960*/  F2FP.PACK_AB R170, R188, R190 ;  /* 0x000000bebcaa723e */ /* 0x000fe800000000ff */
[----:B------:R-:W-:Y:S02]  /*9970*/  F2FP.PACK_AB R171, R134, R135 ;  /* 0x0000008786ab723e */ /* 0x000fe400000000ff */
[----:B------:R-:W-:Y:S02]  /*9980*/  MOV R155, R187 ;  /* 0x000000bb009b7202 */ /* 0x000fe40000000f00 */
[----:B------:R-:W3:Y:S03]  /*9990*/  LDSM.16.MT88.4 R184, [R252+0x3800] ;  /* 0x00380000fcb8783b */ /* 0x000ee60000004200 */
[C---:B-1----:R-:W-:Y:S07]  /*99a0*/  HMMA.16816.F32 R136, R168.reuse, R140, R4 ;  /* 0x0000008ca888723c */ /* 0x042fee0000001804 */
[----:B------:R-:W-:Y:S01]  /*99b0*/  MOV R5, R150 ;  /* 0x0000009600057202 */ /* 0x000fe20000000f00 */
[C---:B------:R-:W-:Y:S04]  /*99c0*/  HMMA.16816.F32 R140, R168.reuse, R142, R8 ;  /* 0x0000008ea88c723c */ /* 0x040fe80000001808 */
[----:B------:R-:W-:Y:S01]  /*99d0*/  IMAD.MOV.U32 R6, RZ, RZ, R151 ;  /* 0x000000ffff067224 */ /* 0x000fe200078e0097 */
[----:B------:R-:W-:Y:S02]  /*99e0*/  MOV R7, R148 ;  /* 0x0000009400077202 */ /* 0x000fe40000000f00 */
[----:B------:R-:W-:Y:S01]  /*99f0*/  MOV R8, R146 ;  /* 0x0000009200087202 */ /* 0x000fe20000000f00 */
[----:B------:R-:W-:Y:S01]  /*9a00*/  IMAD.MOV.U32 R10, RZ, RZ, R144 ;  /* 0x000000ffff0a7224 */ /* 0x000fe200078e0090 */
[----:B------:R-:W-:Y:S03]  /*9a10*/  MOV R9, R147 ;  /* 0x0000009300097202 */ /* 0x000fe60000000f00 */
[----:B------:R-:W-:Y:S02]  /*9a20*/  MOV R11, R145 ;  /* 0x00000091000b7202 */ /* 0x000fe40000000f00 */
[C---:B------:R-:W-:Y:S03]  /*9a30*/  HMMA.16816.F32 R144, R168.reuse, R156, R12 ;  /* 0x0000009ca890723c */ /* 0x040fe6000000180c */
[----:B------:R-:W-:Y:S04]  /*9a40*/  MOV R4, R155 ;  /* 0x0000009b00047202 */ /* 0x000fe80000000f00 */
[----:B------:R-:W-:Y:S02]  /*9a50*/  MOV R15, R149 ;  /* 0x00000095000f7202 */ /* 0x000fe40000000f00 */
[C---:B--2---:R-:W-:Y:S07]  /*9a60*/  HMMA.16816.F32 R148, R168.reuse, R158, R16 ;  /* 0x0000009ea894723c */ /* 0x044fee0000001810 */
[----:B------:R-:W-:Y:S01]  /*9a70*/  MOV R18, R152 ;  /* 0x0000009800127202 */ /* 0x000fe20000000f00 */
[----:B------:R-:W-:Y:S02]  /*9a80*/  IMAD.MOV.U32 R19, RZ, RZ, R153 ;  /* 0x000000ffff137224 */ /* 0x000fe400078e0099 */
[C---:B------:R-:W-:Y:S07]  /*9a90*/  HMMA.16816.F32 R152, R168.reuse, R160, R20 ;  /* 0x000000a0a898723c */ /* 0x040fee0000001814 */
[----:B------:R-:W-:Y:S01]  /*9aa0*/  MOV R23, R4 ;  /* 0x0000000400177202 */ /* 0x000fe20000000f00 */
[C---:B------:R-:W-:Y:S01]  /*9ab0*/  HMMA.16816.F32 R156, R168.reuse, R162, R24 ;  /* 0x000000a2a89c723c */ /* 0x040fe20000001818 */
[----:B------:R-:W-:Y:S03]  /*9ac0*/  LDSM.16.MT88.4 R24, [R251+0x7800] ;  /* 0x00780000fb18783b */ /* 0x000fe60000004200 */
[----:B------:R-:W-:Y:S04]  /*9ad0*/  MOV R22, R15 ;  /* 0x0000000f00167202 */ /* 0x000fe80000000f00 */
[C---:B---3--:R-:W-:Y:S01]  /*9ae0*/  HMMA.16816.F32 R160, R168.reuse, R164, R28 ;  /* 0x000000a4a8a0723c */ /* 0x048fe2000000181c */
[----:B------:R-:W2:Y:S04]  /*9af0*/  LDL R31, [R1+0x8c] ;  /* 0x00008c00011f7983 */ /* 0x000ea80000100800 */
[----:B------:R-:W-:Y:S02]  /*9b00*/  LDSM.16.MT88.4 R12, [R248+0x5800] ;  /* 0x00580000f80c783b */ /* 0x000fe40000004200 */
[----:B------:R-:W-:Y:S01]  /*9b10*/  MOV R28, R7 ;  /* 0x00000007001c7202 */ /* 0x000fe20000000f00 */
[C---:B------:R-:W-:Y:S04]  /*9b20*/  HMMA.16816.F32 R164, R168.reuse, R166, R32 ;  /* 0x000000a6a8a4723c */ /* 0x040fe80000001820 */
[----:B------:R-:W-:Y:S01]  /*9b30*/  IMAD.MOV.U32 R29, RZ, RZ, R6 ;  /* 0x000000ffff1d7224 */ /* 0x000fe200078e0006 */
[----:B------:R-:W-:Y:S02]  /*9b40*/  MOV R30, R5 ;  /* 0x00000005001e7202 */ /* 0x000fe40000000f00 */
[----:B------:R-:W1:Y:S01]  /*9b50*/  LDSM.16.MT88.4 R4, [R251+0x3800] ;  /* 0x00380000fb04783b */ /* 0x000e620000004200 */
[C---:B------:R-:W-:Y:S04]  /*9b60*/  HMMA.16816.F32 R36, R168.reuse, R180, R36 ;  /* 0x000000b4a824723c */ /* 0x040fe80000001824 */
[----:B------:R-:W-:Y:S01]  /*9b70*/  MOV R32, R11 ;  /* 0x0000000b00207202 */ /* 0x000fe20000000f00 */
[----:B------:R-:W-:Y:S01]  /*9b80*/  IMAD.MOV.U32 R33, RZ, RZ, R10 ;  /* 0x000000ffff217224 */ /* 0x000fe200078e000a */
[----:B------:R-:W-:Y:S02]  /*9b90*/  MOV R34, R9 ;  /* 0x0000000900227202 */ /* 0x000fe40000000f00 */
[C---:B------:R-:W-:Y:S04]  /*9ba0*/  HMMA.16816.F32 R40, R168.reuse, R182, R40 ;  /* 0x000000b6a828723c */ /* 0x040fe80000001828 */
[----:B------:R-:W-:Y:S02]  /*9bb0*/  MOV R180, R18 ;  /* 0x0000001200b47202 */ /* 0x000fe40000000f00 */
[----:B------:R-:W-:Y:S01]  /*9bc0*/  MOV R181, R19 ;  /* 0x0000001300b57202 */ /* 0x000fe20000000f00 */
[----:B------:R-:W-:Y:S01]  /*9bd0*/  IMAD.MOV.U32 R182, RZ, RZ, R22 ;  /* 0x000000ffffb67224 */ /* 0x000fe200078e0016 */
[C---:B------:R-:W-:Y:S01]  /*9be0*/  HMMA.16816.F32 R44, R168.reuse, R184, R44 ;  /* 0x000000b8a82c723c */ /* 0x040fe2000000182c */
[----:B------:R-:W-:Y:S03]  /*9bf0*/  LDSM.16.MT88.4 R16, [R252+0x5800] ;  /* 0x00580000fc10783b */ /* 0x000fe60000004200 */
[----:B------:R-:W-:Y:S01]  /*9c00*/  MOV R183, R23 ;  /* 0x0000001700b77202 */ /* 0x000fe20000000f00 */
[----:B------:R-:W-:Y:S01]  /*9c10*/  FADD.FTZ R2, R180, R2 ;  /* 0x00000002b4027221 */ /* 0x000fe20000010000 */
[----:B------:R-:W-:Y:S02]  /*9c20*/  MOV R35, R8 ;  /* 0x0000000800237202 */ /* 0x000fe40000000f00 */
[C---:B------:R-:W-:Y:S01]  /*9c30*/  HMMA.16816.F32 R48, R168.reuse, R186, R48 ;  /* 0x000000baa830723c */ /* 0x040fe20000001830 */
[----:B------:R-:W3:Y:S03]  /*9c40*/  LDSM.16.MT88.4 R8, [R22+0x3800] ;  /* 0x003800001608783b */ /* 0x000ee60000004200 */
[----:B------:R-:W-:Y:S02]  /*9c50*/  FADD.FTZ R0, R183, R0 ;  /* 0x00000000b7007221 */ /* 0x000fe40000010000 */
[----:B------:R-:W-:Y:S02]  /*9c60*/  FADD.FTZ R2, R32, R2 ;  /* 0x0000000220027221 */ /* 0x000fe40000010000 */
[----:B------:R-:W-:Y:S01]  /*9c70*/  FADD.FTZ R0, R181, R0 ;  /* 0x00000000b5007221 */ /* 0x000fe20000010000 */
[----:B------:R-:W4:Y:S03]  /*9c80*/  LDSM.16.MT88.4 R20, [R251+0x5800] ;  /* 0x00580000fb14783b */ /* 0x000f260000004200 */
[----:B------:R-:W-:Y:S02]  /*9c90*/  FADD.FTZ R2, R34, R2 ;  /* 0x0000000222027221 */ /* 0x000fe40000010000 */
[----:B------:R-:W-:Y:S01]  /*9ca0*/  FADD.FTZ R0, R33, R0 ;  /* 0x0000000021007221 */ /* 0x000fe20000010000 */
[C---:B-1----:R-:W-:Y:S03]  /*9cb0*/  HMMA.16816.F32 R52, R168.reuse, R4, R52 ;  /* 0x00000004a834723c */ /* 0x042fe60000001834 */
[----:B------:R-:W-:Y:S02]  /*9cc0*/  FADD.FTZ R2, R28, R2 ;  /* 0x000000021c027221 */ /* 0x000fe40000010000 */
[----:B------:R-:W-:Y:S02]  /*9cd0*/  FADD.FTZ R0, R35, R0 ;  /* 0x0000000023007221 */ /* 0x000fe40000010000 */
[----:B------:R-:W-:Y:S01]  /*9ce0*/  FADD.FTZ R2, R3, R2 ;  /* 0x0000000203027221 */ /* 0x000fe20000010000 */
[C---:B------:R-:W-:Y:S01]  /*9cf0*/  HMMA.16816.F32 R56, R168.reuse, R6, R56 ;  /* 0x00000006a838723c */ /* 0x040fe20000001838 */
[----:B------:R-:W1:Y:S03]  /*9d00*/  LDSM.16.MT88.4 R4, [R182+0x5800] ;  /* 0x00580000b604783b */ /* 0x000e660000004200 */
[----:B------:R-:W-:Y:S04]  /*9d10*/  FADD.FTZ R0, R29, R0 ;  /* 0x000000001d007221 */ /* 0x000fe80000010000 */
[----:B------:R-:W-:Y:S04]  /*9d20*/  FADD.FTZ R3, R189, R0 ;  /* 0x00000000bd037221 */ /* 0x000fe80000010000 */
[----:B------:R-:W-:Y:S02]  /*9d30*/  FADD.FTZ R0, R30, R2 ;  /* 0x000000021e007221 */ /* 0x000fe40000010000 */
[----:B------:R-:W-:Y:S02]  /*9d40*/  FADD.FTZ R3, R191, R3 ;  /* 0x00000003bf037221 */ /* 0x000fe40000010000 */
[----:B------:R-:W-:Y:S01]  /*9d50*/  FADD.FTZ R2, R190, R0 ;  /* 0x00000000be027221 */ /* 0x000fe20000010000 */
[C---:B---3--:R-:W-:Y:S03]  /*9d60*/  HMMA.16816.F32 R60, R168.reuse, R8, R60 ;  /* 0x00000008a83c723c */ /* 0x048fe6000000183c */
[----:B------:R-:W-:Y:S02]  /*9d70*/  FADD.FTZ R2, R188, R2 ;  /* 0x00000002bc027221 */ /* 0x000fe40000010000 */
[----:B------:R-:W-:Y:S01]  /*9d80*/  FADD.FTZ R0, R135, R3 ;  /* 0x0000000387007221 */ /* 0x000fe20000010000 */
[----:B------:R-:W-:Y:S02]  /*9d90*/  MOV R3, R133 ;  /* 0x0000008500037202 */ /* 0x000fe40000000f00 */
[C---:B------:R-:W-:Y:S01]  /*9da0*/  HMMA.16816.F32 R64, R168.reuse, R10, R64 ;  /* 0x0000000aa840723c */ /* 0x040fe20000001840 */
[----:B------:R-:W3:Y:S03]  /*9db0*/  LDSM.16.MT88.4 R8, [R248+0x7800] ;  /* 0x00780000f808783b */ /* 0x000ee60000004200 */
[----:B------:R-:W-:Y:S01]  /*9dc0*/  FADD.FTZ R0, R134, R0 ;  /* 0x0000000086007221 */ /* 0x000fe20000010000 */
[----:B------:R-:W-:Y:S03]  /*9dd0*/  MOV R134, R132 ;  /* 0x0000008400867202 */ /* 0x000fe60000000f00 */
[C---:B------:R-:W-:Y:S08]  /*9de0*/  HMMA.16816.F32 R68, R168.reuse, R12, R68 ;  /* 0x0000000ca844723c */ /* 0x040ff00000001844 */
[C---:B------:R-:W-:Y:S01]  /*9df0*/  HMMA.16816.F32 R72, R168.reuse, R14, R72 ;  /* 0x0000000ea848723c */ /* 0x040fe20000001848 */
[----:B------:R-:W3:Y:S07]  /*9e00*/  LDSM.16.MT88.4 R12, [R252+0x7800] ;  /* 0x00780000fc0c783b */ /* 0x000eee0000004200 */
[C---:B------:R-:W-:Y:S08]  /*9e10*/  HMMA.16816.F32 R76, R168.reuse, R16, R76 ;  /* 0x00000010a84c723c */ /* 0x040ff0000000184c */
[C---:B------:R-:W-:Y:S01]  /*9e20*/  HMMA.16816.F32 R80, R168.reuse, R18, R80 ;  /* 0x00000012a850723c */ /* 0x040fe20000001850 */
[----:B------:R-:W3:Y:S07]  /*9e30*/  LDSM.16.MT88.4 R16, [R182+0x7800] ;  /* 0x00780000b610783b */ /* 0x000eee0000004200 */
[C---:B----4-:R-:W-:Y:S08]  /*9e40*/  HMMA.16816.F32 R84, R168.reuse, R20, R84 ;  /* 0x00000014a854723c */ /* 0x050ff00000001854 */
[C---:B------:R-:W-:Y:S08]  /*9e50*/  HMMA.16816.F32 R88, R168.reuse, R22, R88 ;  /* 0x00000016a858723c */ /* 0x040ff00000001858 */
[C---:B-1----:R-:W-:Y:S08]  /*9e60*/  HMMA.16816.F32 R92, R168.reuse, R4, R92 ;  /* 0x00000004a85c723c */ /* 0x042ff0000000185c */
[C---:B------:R-:W-:Y:S08]  /*9e70*/  HMMA.16816.F32 R96, R168.reuse, R6, R96 ;  /* 0x00000006a860723c */ /* 0x040ff00000001860 */
[C---:B---3--:R-:W-:Y:S08]  /*9e80*/  HMMA.16816.F32 R100, R168.reuse, R8, R100 ;  /* 0x00000008a864723c */ /* 0x048ff00000001864 */
[C---:B------:R-:W-:Y:S08]  /*9e90*/  HMMA.16816.F32 R104, R168.reuse, R10, R104 ;  /* 0x0000000aa868723c */ /* 0x040ff00000001868 */
[C---:B------:R-:W-:Y:S08]  /*9ea0*/  HMMA.16816.F32 R108, R168.reuse, R12, R108 ;  /* 0x0000000ca86c723c */ /* 0x040ff0000000186c */
[C---:B------:R-:W-:Y:S08]  /*9eb0*/  HMMA.16816.F32 R112, R168.reuse, R14, R112 ;  /* 0x0000000ea870723c */ /* 0x040ff00000001870 */
[C---:B------:R-:W-:Y:S08]  /*9ec0*/  HMMA.16816.F32 R116, R168.reuse, R24, R116 ;  /* 0x00000018a874723c */ /* 0x040ff00000001874 */
[C---:B------:R-:W-:Y:S08]  /*9ed0*/  HMMA.16816.F32 R120, R168.reuse, R26, R120 ;  /* 0x0000001aa878723c */ /* 0x040ff00000001878 */
[C---:B------:R-:W-:Y:S08]  /*9ee0*/  HMMA.16816.F32 R124, R168.reuse, R16, R124 ;  /* 0x00000010a87c723c */ /* 0x040ff0000000187c */
[----:B------:R-:W-:Y:S03]  /*9ef0*/  HMMA.16816.F32 R128, R168, R18, R128 ;  /* 0x00000012a880723c */ /* 0x000fe60000001880 */
[----:B--2---:R-:W-:Y:S02]  /*9f00*/  ISETP.GT.AND P0, PT, R174, R31, PT ;  /* 0x0000001fae00720c */ /* 0x004fe40003f04270 */
[----:B------:R1:W5:Y:S04]  /*9f10*/  LDL.LU R174, [R1+0x10c] ;  /* 0x00010c0001ae7983 */ /* 0x0003680000300800 */
[----:B------:R-:W-:Y:S04]  /*9f20*/  STL [R1+0x80], R2 ;  /* 0x0000800201007387 */ /* 0x000fe80000100800 */
[----:B------:R-:W-:Y:S04]  /*9f30*/  STL [R1+0x5c], R175 ;  /* 0x00005caf01007387 */ /* 0x000fe80000100800 */
[----:B------:R2:W-:Y:S02]  /*9f40*/  STL [R1+0x84], R0 ;  /* 0x0000840001007387 */ /* 0x0005e40000100800 */
[----:B--2---:R-:W-:Y:S02]  /*9f50*/  MOV R0, R175 ;  /* 0x000000af00007202 */ /* 0x004fe40000000f00 */
[----:B------:R1:W5:Y:S04]  /*9f60*/  LDL.LU R175, [R1+0x108] ;  /* 0x0001080001af7983 */ /* 0x0003680000300800 */
[----:B------:R1:W-:Y:S01]  /*9f70*/  STL [R1+0x60], R0 ;  /* 0x0000600001007387 */ /* 0x0003e20000100800 */
[----:B------:R-:W-:-:S05]  /*9f80*/  @P0 BRA `(.L_x_835) ;  /* 0xffffbca000000947 */ /* 0x000fca000383ffff */
.L_x_834:
[----:B-1----:R-:W2:Y:S04]  /*9f90*/  LDL R2, [R1+0x7c] ;  /* 0x00007c0001027983 */ /* 0x002ea80000100800 */
[----:B------:R-:W2:Y:S02]  /*9fa0*/  LDL R0, [R1+0x5c] ;  /* 0x00005c0001007983 */ /* 0x000ea40000100800 */
[----:B--2---:R-:W-:-:S13]  /*9fb0*/  ISETP.GE.AND P0, PT, R0, R2, PT ;  /* 0x000000020000720c */ /* 0x004fda0003f06270 */
[----:B------:R-:W-:Y:S05]  /*9fc0*/  @!P0 BRA `(.L_x_836) ;  /* 0x00003dd000008947 */ /* 0x000fea0003800000 */
[----:B------:R-:W-:Y:S02]  /*9fd0*/  MOV R135, R132 ;  /* 0x0000008400877202 */ /* 0x000fe40000000f00 */
[----:B------:R-:W-:Y:S02]  /*9fe0*/  MOV R134, R133 ;  /* 0x0000008500867202 */ /* 0x000fe40000000f00 */
.L_x_837:
[----:B------:R-:W2:Y:S01]  /*9ff0*/  LDL R133, [R1+0x8] ;  /* 0x0000080001857983 */ /* 0x000ea20000100800 */
[----:B------:R-:W-:Y:S04]  /*a000*/  DEPBAR.LE SB0, 0x0 ;  /* 0x000080000000791a */ /* 0x000fe80000000000 */
[----:B------:R-:W3:Y:S01]  /*a010*/  LDL.64 R30, [R1+0x70] ;  /* 0x00007000011e7983 */ /* 0x000ee20000100a00 */
[----:B------:R-:W-:Y:S05]  /*a020*/  WARPSYNC 0xffffffff ;  /* 0xffffffff00007948 */ /* 0x000fea0003800000 */
[----:B------:R-:W4:Y:S04]  /*a030*/  LDL R29, [R1+0x44] ;  /* 0x00004400011d7983 */ /* 0x000f280000100800 */
[----:B------:R-:W4:Y:S04]  /*a040*/  LDL R23, [R1+0x78] ;  /* 0x0000780001177983 */ /* 0x000f280000100800 */
[----:B------:R-:W4:Y:S04]  /*a050*/  LDL R28, [R1+0x40] ;  /* 0x00004000011c7983 */ /* 0x000f280000100800 */
[----:B------:R-:W4:Y:S04]  /*a060*/  LDL R14, [R1+0x3c] ;  /* 0x00003c00010e7983 */ /* 0x000f280000100800 */
[----:B------:R-:W4:Y:S04]  /*a070*/  LDL.LU R132, [R1+0x5c] ;  /* 0x00005c0001847983 */ /* 0x000f280000300800 */
[----:B------:R1:W-:Y:S04]  /*a080*/  STL [R1+0x12c], R131 ;  /* 0x00012c8301007387 */ /* 0x0003e80000100800 */
[----:B------:R-:W-:Y:S08]  /*a090*/  BAR.SYNC.DEFER_BLOCKING 0x0 ;  /* 0x0000000000007b1d */ /* 0x000ff00000010000 */
[----:B------:R-:W2:Y:S08]  /*a0a0*/  LDSM.16.M88.4 R8, [R249] ;  /* 0x00000000f908783b */ /* 0x000eb00000000200 */
[----:B-1----:R-:W4:Y:S04]  /*a0b0*/  LDL R131, [R1+0x58] ;  /* 0x0000580001837983 */ /* 0x002f280000100800 */
[----:B------:R-:W1:Y:S08]  /*a0c0*/  LDSM.16.M88.4 R16, [R249+0x800] ;  /* 0x00080000f910783b */ /* 0x000e700000000200 */
[----:B------:R-:W1:Y:S08]  /*a0d0*/  LDSM.16.M88.4 R24, [R249+0x1000] ;  /* 0x00100000f918783b */ /* 0x000e700000000200 */
[----:B------:R-:W1:Y:S08]  /*a0e0*/  LDSM.16.M88.4 R32, [R249+0x1800] ;  /* 0x00180000f920783b */ /* 0x000e700000000200 */
[----:B--2---:R2:W1:Y:S01]  /*a0f0*/  LDSM.16.M88.4 R168, [R133] ;  /* 0x0000000085a8783b */ /* 0x0044620000000200 */
[----:B---3--:R-:W-:Y:S07]  /*a100*/  IADD3 R15, P0, R30, 0x40, RZ ;  /* 0x000000401e0f7810 */ /* 0x008fee0007f1e0ff */
[----:B----4-:R3:W4:Y:S01]  /*a110*/  LDSM.16.M88.4 R180, [R29] ;  /* 0x000000001db4783b */ /* 0x0107220000000200 */
[----:B------:R-:W-:Y:S07]  /*a120*/  IADD3.X R21, RZ, R23, RZ, P0, !PT ;  /* 0x00000017ff157210 */ /* 0x000fee00007fe4ff */
[----:B------:R-:W1:Y:S08]  /*a130*/  LDSM.16.M88.4 R184, [R28] ;  /* 0x000000001cb8783b */ /* 0x000e700000000200 */
[----:B--2---:R-:W4:Y:S01]  /*a140*/  LDL R133, [R1] ;  /* 0x0000000001857983 */ /* 0x004f220000100800 */
[----:B------:R-:W-:Y:S01]  /*a150*/  SHF.R.S32.HI R0, RZ, 0x1f, R132 ;  /* 0x0000001fff007819 */ /* 0x000fe20000011484 */
[----:B------:R-:W-:Y:S02]  /*a160*/  IMAD.WIDE.U32 R6, R132, c[0x0][0x208], RZ ;  /* 0x0000820084067a25 */ /* 0x000fe400078e00ff */
[----:B------:R1:W1:Y:S02]  /*a170*/  LDSM.16.M88.4 R188, [R14] ;  /* 0x000000000ebc783b */ /* 0x0002640000000200 */
[----:B------:R-:W-:Y:S01]  /*a180*/  IMAD R0, R0, c[0x0][0x208], RZ ;  /* 0x0000820000007a24 */ /* 0x000fe200078e02ff */
[----:B------:R-:W-:Y:S03]  /*a190*/  SHF.L.U32 R4, R6, 0x6, RZ ;  /* 0x0000000606047819 */ /* 0x000fe600000006ff */
[----:B------:R-:W-:Y:S01]  /*a1a0*/  IMAD R0, R132, c[0x0][0x20c], R0 ;  /* 0x0000830084007a24 */ /* 0x000fe200078e0200 */
[C---:B------:R-:W-:Y:S02]  /*a1b0*/  IADD3 R2, P6, R4.reuse, R30, RZ ;  /* 0x0000001e04027210 */ /* 0x040fe40007fde0ff */
[----:B------:R-:W-:Y:S02]  /*a1c0*/  IADD3 R3, P1, R4, R15, RZ ;  /* 0x0000000f04037210 */ /* 0x000fe40007f3e0ff */
[----:B------:R-:W-:Y:S02]  /*a1d0*/  IADD3 R0, R7, R0, RZ ;  /* 0x0000000007007210 */ /* 0x000fe40007ffe0ff */
[----:B------:R-:W-:Y:S02]  /*a1e0*/  LEA R12, P0, R2, c[0x0][0x1f8], 0x1 ;  /* 0x00007e00020c7a11 */ /* 0x000fe400078008ff */
[----:B------:R-:W-:Y:S04]  /*a1f0*/  SHF.L.U64.HI R0, R6, 0x6, R0 ;  /* 0x0000000606007819 */ /* 0x000fe80000010200 */
[----:B------:R-:W-:Y:S02]  /*a200*/  IADD3.X R5, R0, R23, RZ, P6, !PT ;  /* 0x0000001700057210 */ /* 0x000fe400037fe4ff */
[C---:B------:R-:W-:Y:S02]  /*a210*/  LEA R6, P6, R3.reuse, c[0x0][0x1f8], 0x1 ;  /* 0x00007e0003067a11 */ /* 0x040fe400078c08ff */
[----:B------:R-:W-:Y:S02]  /*a220*/  LEA.HI.X R13, R2, c[0x0][0x1fc], R5, 0x1, P0 ;  /* 0x00007f00020d7a11 */ /* 0x000fe400000f0c05 */
[----:B------:R-:W-:Y:S02]  /*a230*/  IADD3.X R7, R0, R21, RZ, P1, !PT ;  /* 0x0000001500077210 */ /* 0x000fe40000ffe4ff */
[----:B------:R-:W-:Y:S02]  /*a240*/  IADD3 R20, P0, R30, 0x80, RZ ;  /* 0x000000801e147810 */ /* 0x000fe40007f1e0ff */
[----:B------:R-:W-:Y:S02]  /*a250*/  LEA.HI.X R7, R3, c[0x0][0x1fc], R7, 0x1, P6 ;  /* 0x00007f0003077a11 */ /* 0x000fe400030f0c07 */
[----:B------:R-:W-:Y:S02]  /*a260*/  IADD3.X R22, RZ, R23, RZ, P0, !PT ;  /* 0x00000017ff167210 */ /* 0x000fe400007fe4ff */
[----:B------:R-:W-:Y:S01]  /*a270*/  IADD3 R3, P0, R4, R20, RZ ;  /* 0x0000001404037210 */ /* 0x000fe20007f1e0ff */
[----:B------:R-:W-:Y:S01]  /*a280*/  @!PT LDS RZ, [RZ] ;  /* 0x00000000fffff984 */ /* 0x000fe20000000800 */
[----:B------:R-:W-:Y:S01]  /*a290*/  @!PT LDS RZ, [RZ] ;  /* 0x00000000fffff984 */ /* 0x000fe20000000800 */
[----:B------:R-:W-:Y:S01]  /*a2a0*/  @!PT LDS RZ, [RZ] ;  /* 0x00000000fffff984 */ /* 0x000fe20000000800 */
[----:B------:R1:W-:Y:S08]  /*a2b0*/  LDGSTS.E.BYPASS.LTC128B.128 [R131+0x100], [R12.64], !P5 ;  /* 0x001000000c837fae */ /* 0x0003f0000e901d46 */
[----:B------:R3:W-:Y:S01]  /*a2c0*/  LDGSTS.E.BYPASS.LTC128B.128 [R131+0x2100], [R6.64], !P4 ;  /* 0x0210000006837fae */ /* 0x0007e2000e101d46 */
[----:B-1----:R-:W-:Y:S02]  /*a2d0*/  MOV R12, c[0x0][0x208] ;  /* 0x00008200000c7a02 */ /* 0x002fe40000000f00 */
[----:B------:R-:W-:Y:S02]  /*a2e0*/  MOV R13, c[0x0][0x20c] ;  /* 0x00008300000d7a02 */ /* 0x000fe40000000f00 */
[----:B------:R-:W-:Y:S02]  /*a2f0*/  LEA R2, P1, R12, R4, 0x5 ;  /* 0x000000040c027211 */ /* 0x000fe400078228ff */
[C---:B---3--:R-:W-:Y:S02]  /*a300*/  LEA R6, P6, R3.reuse, c[0x0][0x1f8], 0x1 ;  /* 0x00007e0003067a11 */ /* 0x048fe400078c08ff */
[----:B------:R-:W-:Y:S02]  /*a310*/  IADD3.X R7, R0, R22, RZ, P0, !PT ;  /* 0x0000001600077210 */ /* 0x000fe400007fe4ff */
[----:B------:R-:W-:Y:S02]  /*a320*/  IADD3 R5, P0, R30, 0xc0, RZ ;  /* 0x000000c01e057810 */ /* 0x000fe40007f1e0ff */
[----:B------:R-:W-:Y:S02]  /*a330*/  LEA.HI.X R7, R3, c[0x0][0x1fc], R7, 0x1, P6 ;  /* 0x00007f0003077a11 */ /* 0x000fe400030f0c07 */
[----:B------:R-:W-:Y:S02]  /*a340*/  LEA.HI.X R3, R12, R0, R13, 0x5, P1 ;  /* 0x000000000c037211 */ /* 0x000fe400008f2c0d */
[----:B------:R-:W-:Y:S01]  /*a350*/  IADD3 R4, P1, R4, R5, RZ ;  /* 0x0000000504047210 */ /* 0x000fe20007f3e0ff */
[----:B------:R1:W-:Y:S01]  /*a360*/  LDGSTS.E.BYPASS.LTC128B.128 [R131+0x4100], [R6.64], !P3 ;  /* 0x0410000006837fae */ /* 0x0003e2000d901d46 */
[----:B------:R-:W-:Y:S02]  /*a370*/  IADD3.X R29, RZ, R23, RZ, P0, !PT ;  /* 0x00000017ff1d7210 */ /* 0x000fe400007fe4ff */
[----:B------:R-:W-:Y:S02]  /*a380*/  LEA R12, P0, R4, c[0x0][0x1f8], 0x1 ;  /* 0x00007e00040c7a11 */ /* 0x000fe400078008ff */
[----:B-1----:R-:W-:Y:S02]  /*a390*/  IADD3.X R6, R0, R29, RZ, P1, !PT ;  /* 0x0000001d00067210 */ /* 0x002fe40000ffe4ff */
[----:B------:R-:W-:Y:S02]  /*a3a0*/  IADD3 R0, P1, R2, R30, RZ ;  /* 0x0000001e02007210 */ /* 0x000fe40007f3e0ff */
[----:B------:R-:W-:Y:S02]  /*a3b0*/  LEA.HI.X R13, R4, c[0x0][0x1fc], R6, 0x1, P0 ;  /* 0x00007f00040d7a11 */ /* 0x000fe400000f0c06 */
[----:B------:R-:W-:Y:S02]  /*a3c0*/  LEA R14, P0, R0, c[0x0][0x1f8], 0x1 ;  /* 0x00007e00000e7a11 */ /* 0x000fe400078008ff */
[C---:B------:R-:W-:Y:S01]  /*a3d0*/  IADD3.X R6, R3.reuse, R23, RZ, P1, !PT ;  /* 0x0000001703067210 */ /* 0x040fe20000ffe4ff */
[----:B------:R1:W-:Y:S01]  /*a3e0*/  LDGSTS.E.BYPASS.LTC128B.128 [R131+0x6100], [R12.64], !P2 ;  /* 0x061000000c837fae */ /* 0x0003e2000d101d46 */
[----:B------:R-:W-:Y:S02]  /*a3f0*/  IADD3 R4, P6, R2, R15, RZ ;  /* 0x0000000f02047210 */ /* 0x000fe40007fde0ff */
[----:B------:R-:W-:Y:S02]  /*a400*/  LEA.HI.X R15, R0, c[0x0][0x1fc], R6, 0x1, P0 ;  /* 0x00007f00000f7a11 */ /* 0x000fe400000f0c06 */
[----:B------:R-:W-:Y:S02]  /*a410*/  IADD3 R0, P1, R2, R20, RZ ;  /* 0x0000001402007210 */ /* 0x000fe40007f3e0ff */
[C---:B------:R-:W-:Y:S01]  /*a420*/  IADD3.X R21, R3.reuse, R21, RZ, P6, !PT ;  /* 0x0000001503157210 */ /* 0x040fe200037fe4ff */
[----:B------:R1:W-:Y:S01]  /*a430*/  LDGSTS.E.BYPASS.LTC128B.128 [R131+0x1100], [R14.64], !P5 ;  /* 0x011000000e837fae */ /* 0x0003e2000e901d46 */
[----:B------:R-:W-:Y:S02]  /*a440*/  LEA R20, P6, R4, c[0x0][0x1f8], 0x1 ;  /* 0x00007e0004147a11 */ /* 0x000fe400078c08ff */
[----:B------:R-:W-:Y:S02]  /*a450*/  IADD3 R28, P0, R2, R5, RZ ;  /* 0x00000005021c7210 */ /* 0x000fe40007f1e0ff */
[----:B------:R-:W-:Y:S02]  /*a460*/  LEA.HI.X R21, R4, c[0x0][0x1fc], R21, 0x1, P6 ;  /* 0x00007f0004157a11 */ /* 0x000fe400030f0c15 */
[C---:B-----5:R-:W-:Y:S03]  /*a470*/  HMMA.16816.F32 R4, R172.reuse, R8, RZ ;  /* 0x00000008ac04723c */ /* 0x060fe600000018ff */
[C---:B------:R-:W-:Y:S01]  /*a480*/  IADD3.X R2, R3.reuse, R22, RZ, P1, !PT ;  /* 0x0000001603027210 */ /* 0x040fe20000ffe4ff */
[----:B------:R3:W-:Y:S01]  /*a490*/  LDGSTS.E.BYPASS.LTC128B.128 [R131+0x3100], [R20.64], !P4 ;  /* 0x0310000014837fae */ /* 0x0007e2000e101d46 */
[C---:B------:R-:W-:Y:S02]  /*a4a0*/  LEA R22, P1, R0.reuse, c[0x0][0x1f8], 0x1 ;  /* 0x00007e0000167a11 */ /* 0x040fe400078208ff */
[----:B------:R-:W-:Y:S01]  /*a4b0*/  IADD3.X R3, R3, R29, RZ, P0, !PT ;  /* 0x0000001d03037210 */ /* 0x000fe200007fe4ff */
[C---:B------:R-:W-:Y:S01]  /*a4c0*/  HMMA.16816.F32 R8, R172.reuse, R10, RZ ;  /* 0x0000000aac08723c */ /* 0x040fe200000018ff */
[----:B------:R-:W-:Y:S03]  /*a4d0*/  LEA.HI.X R23, R0, c[0x0][0x1fc], R2, 0x1, P1 ;  /* 0x00007f0000177a11 */ /* 0x000fe600008f0c02 */
[C---:B------:R-:W-:Y:S01]  /*a4e0*/  LEA R2, P0, R28.reuse, c[0x0][0x1f8], 0x1 ;  /* 0x00007e001c027a11 */ /* 0x040fe200078008ff */
[----:B------:R-:W2:Y:S03]  /*a4f0*/  LDL R0, [R1+0x2c] ;  /* 0x00002c0001007983 */ /* 0x000ea60000100800 */
[----:B------:R-:W-:Y:S01]  /*a500*/  LEA.HI.X R3, R28, c[0x0][0x1fc], R3, 0x1, P0 ;  /* 0x00007f001c037a11 */ /* 0x000fe200000f0c03 */
[----:B------:R3:W-:Y:S01]  /*a510*/  LDGSTS.E.BYPASS.LTC128B.128 [R131+0x5100], [R22.64], !P3 ;  /* 0x0510000016837fae */ /* 0x0007e2000d901d46 */
[C---:B-1----:R-:W-:Y:S07]  /*a520*/  HMMA.16816.F32 R12, R172.reuse, R16, RZ ;  /* 0x00000010ac0c723c */ /* 0x042fee00000018ff */
[----:B------:R1:W-:Y:S01]  /*a530*/  LDGSTS.E.BYPASS.LTC128B.128 [R131+0x7100], [R2.64], !P2 ;  /* 0x0710000002837fae */ /* 0x0003e2000d101d46 */
[C---:B------:R-:W-:Y:S07]  /*a540*/  HMMA.16816.F32 R16, R172.reuse, R18, RZ ;  /* 0x00000012ac10723c */ /* 0x040fee00000018ff */
[----:B------:R-:W0:Y:S01]  /*a550*/  LDGDEPBAR ;  /* 0x00000000000079af */ /* 0x000e220000000000 */
[C---:B---3--:R-:W-:Y:S08]  /*a560*/  HMMA.16816.F32 R20, R172.reuse, R24, RZ ;  /* 0x00000018ac14723c */ /* 0x048ff000000018ff */
[C---:B------:R-:W-:Y:S01]  /*a570*/  HMMA.16816.F32 R24, R172.reuse, R26, RZ ;  /* 0x0000001aac18723c */ /* 0x040fe200000018ff */
[----:B-1----:R-:W3:Y:S04]  /*a580*/  LDL R2, [R1+0x34] ;  /* 0x0000340001027983 */ /* 0x002ee80000100800 */
[----:B------:R-:W2:Y:S03]  /*a590*/  LDL R3, [R1+0x30] ;  /* 0x0000300001037983 */ /* 0x000ea60000100800 */
[C---:B------:R-:W-:Y:S01]  /*a5a0*/  HMMA.16816.F32 R28, R172.reuse, R32, RZ ;  /* 0x00000020ac1c723c */ /* 0x040fe200000018ff */
[----:B------:R1:W-:Y:S07]  /*a5b0*/  STL [R1+0x114], R172 ;  /* 0x000114ac01007387 */ /* 0x0003ee0000100800 */
[----:B------:R-:W-:Y:S08]  /*a5c0*/  HMMA.16816.F32 R32, R172, R34, RZ ;  /* 0x00000022ac20723c */ /* 0x000ff000000018ff */
[C---:B------:R-:W-:Y:S08]  /*a5d0*/  HMMA.16816.F32 R4, R176.reuse, R168, R4 ;  /* 0x000000a8b004723c */ /* 0x040ff00000001804 */
[C---:B------:R-:W-:Y:S01]  /*a5e0*/  HMMA.16816.F32 R8, R176.reuse, R170, R8 ;  /* 0x000000aab008723c */ /* 0x040fe20000001808 */
[----:B-1----:R-:W2:Y:S04]  /*a5f0*/  LDL R172, [R1+0x38] ;  /* 0x0000380001ac7983 */ /* 0x002ea80000100800 */
[----:B------:R-:W-:Y:S03]  /*a600*/  STL [R1+0x110], R173 ;  /* 0x000110ad01007387 */ /* 0x000fe60000100800 */
[C---:B----4-:R-:W-:Y:S01]  /*a610*/  HMMA.16816.F32 R12, R176.reuse, R180, R12 ;  /* 0x000000b4b00c723c */ /* 0x050fe2000000180c */
        /* <DEDUP_REMOVED lines=9> */
[----:B------:R-:W-:Y:S07]  /*a6b0*/  STL [R1+0x128], R195 ;  /* 0x000128c301007387 */ /* 0x000fee0000100800 */
[C---:B------:R-:W-:Y:S08]  /*a6c0*/  HMMA.16816.F32 R28, R176.reuse, R188, R28 ;  /* 0x000000bcb01c723c */ /* 0x040ff0000000181c */
[----:B------:R-:W-:Y:S01]  /*a6d0*/  HMMA.16816.F32 R32, R176, R190, R32 ;  /* 0x000000beb020723c */ /* 0x000fe20000001820 */
[----:B------:R-:W1:Y:S08]  /*a6e0*/  LDSM.16.M88.4 R168, [R133] ;  /* 0x0000000085a8783b */ /* 0x000e700000000200 */
[----:B------:R-:W4:Y:S08]  /*a6f0*/  LDSM.16.M88.4 R180, [R133+0x800] ;  /* 0x0008000085b4783b */ /* 0x000f300000000200 */
[----:B------:R-:W-:Y:S01]  /*a700*/  LDSM.16.M88.4 R184, [R133+0x1800] ;  /* 0x0018000085b8783b */ /* 0x000fe20000000200 */
[C---:B-1----:R-:W-:Y:S08]  /*a710*/  HMMA.16816.F32 R4, R192.reuse, R168, R4 ;  /* 0x000000a8c004723c */ /* 0x042ff00000001804 */
[C---:B------:R-:W-:Y:S01]  /*a720*/  HMMA.16816.F32 R8, R192.reuse, R170, R8 ;  /* 0x000000aac008723c */ /* 0x040fe20000001808 */
[----:B------:R-:W1:Y:S07]  /*a730*/  LDSM.16.M88.4 R168, [R133+0x1000] ;  /* 0x0010000085a8783b */ /* 0x000e6e0000000200 */
[C---:B----4-:R-:W-:Y:S08]  /*a740*/  HMMA.16816.F32 R12, R192.reuse, R180, R12 ;  /* 0x000000b4c00c723c */ /* 0x050ff0000000180c */
[C---:B------:R-:W-:Y:S01]  /*a750*/  HMMA.16816.F32 R16, R192.reuse, R182, R16 ;  /* 0x000000b6c010723c */ /* 0x040fe20000001810 */
[----:B------:R-:W4:Y:S07]  /*a760*/  LDSM.16.M88.4 R180, [R250] ;  /* 0x00000000fab4783b */ /* 0x000f2e0000000200 */
[C---:B-1----:R-:W-:Y:S08]  /*a770*/  HMMA.16816.F32 R20, R192.reuse, R168, R20 ;  /* 0x000000a8c014723c */ /* 0x042ff00000001814 */
[C---:B------:R-:W-:Y:S01]  /*a780*/  HMMA.16816.F32 R24, R192.reuse, R170, R24 ;  /* 0x000000aac018723c */ /* 0x040fe20000001818 */
[----:B------:R-:W1:Y:S07]  /*a790*/  LDSM.16.M88.4 R168, [R250+0x800] ;  /* 0x00080000faa8783b */ /* 0x000e6e0000000200 */
[C---:B------:R-:W-:Y:S08]  /*a7a0*/  HMMA.16816.F32 R28, R192.reuse, R184, R28 ;  /* 0x000000b8c01c723c */ /* 0x040ff0000000181c */
[----:B------:R-:W-:Y:S01]  /*a7b0*/  HMMA.16816.F32 R32, R192, R186, R32 ;  /* 0x000000bac020723c */ /* 0x000fe20000001820 */
[----:B------:R-:W1:Y:S07]  /*a7c0*/  LDSM.16.M88.4 R184, [R250+0x1000] ;  /* 0x00100000fab8783b */ /* 0x000e6e0000000200 */
[C---:B----4-:R-:W-:Y:S08]  /*a7d0*/  HMMA.16816.F32 R4, R196.reuse, R180, R4 ;  /* 0x000000b4c404723c */ /* 0x050ff00000001804 */
[C---:B------:R-:W-:Y:S01]  /*a7e0*/  HMMA.16816.F32 R8, R196.reuse, R182, R8 ;  /* 0x000000b6c408723c */ /* 0x040fe20000001808 */
[----:B------:R-:W4:Y:S07]  /*a7f0*/  LDSM.16.M88.4 R180, [R250+0x1800] ;  /* 0x00180000fab4783b */ /* 0x000f2e0000000200 */
[C---:B-1----:R-:W-:Y:S08]  /*a800*/  HMMA.16816.F32 R12, R196.reuse, R168, R12 ;  /* 0x000000a8c40c723c */ /* 0x042ff0000000180c */
[C---:B------:R-:W-:Y:S01]  /*a810*/  HMMA.16816.F32 R16, R196.reuse, R170, R16 ;  /* 0x000000aac410723c */ /* 0x040fe20000001810 */
[----:B------:R-:W1:Y:S07]  /*a820*/  LDSM.16.M88.4 R168, [R249+0x2000] ;  /* 0x00200000f9a8783b */ /* 0x000e6e0000000200 */
[C---:B------:R-:W-:Y:S08]  /*a830*/  HMMA.16816.F32 R20, R196.reuse, R184, R20 ;  /* 0x000000b8c414723c */ /* 0x040ff00000001814 */
[C---:B------:R-:W-:Y:S01]  /*a840*/  HMMA.16816.F32 R24, R196.reuse, R186, R24 ;  /* 0x000000bac418723c */ /* 0x040fe20000001818 */
[----:B------:R-:W3:Y:S07]  /*a850*/  LDSM.16.M88.4 R184, [R249+0x2800] ;  /* 0x00280000f9b8783b */ /* 0x000eee0000000200 */
[C---:B----4-:R-:W-:Y:S08]  /*a860*/  HMMA.16816.F32 R28, R196.reuse, R180, R28 ;  /* 0x000000b4c41c723c */ /* 0x050ff0000000181c */
[----:B------:R-:W-:Y:S01]  /*a870*/  HMMA.16816.F32 R32, R196, R182, R32 ;  /* 0x000000b6c420723c */ /* 0x000fe20000001820 */
[----:B------:R-:W4:Y:S07]  /*a880*/  LDSM.16.M88.4 R180, [R249+0x3000] ;  /* 0x00300000f9b4783b */ /* 0x000f2e0000000200 */
[C---:B-1----:R-:W-:Y:S08]  /*a890*/  HMMA.16816.F32 R4, R200.reuse, R168, R4 ;  /* 0x000000a8c804723c */ /* 0x042ff00000001804 */
[C---:B------:R-:W-:Y:S01]  /*a8a0*/  HMMA.16816.F32 R8, R200.reuse, R170, R8 ;  /* 0x000000aac808723c */ /* 0x040fe20000001808 */
[----:B------:R-:W1:Y:S07]  /*a8b0*/  LDSM.16.M88.4 R168, [R249+0x3800] ;  /* 0x00380000f9a8783b */ /* 0x000e6e0000000200 */
[C---:B---3--:R-:W-:Y:S08]  /*a8c0*/  HMMA.16816.F32 R12, R200.reuse, R184, R12 ;  /* 0x000000b8c80c723c */ /* 0x048ff0000000180c */
[C---:B------:R-:W-:Y:S08]  /*a8d0*/  HMMA.16816.F32 R16, R200.reuse, R186, R16 ;  /* 0x000000bac810723c */ /* 0x040ff00000001810 */
[C---:B----4-:R-:W-:Y:S01]  /*a8e0*/  HMMA.16816.F32 R20, R200.reuse, R180, R20 ;  /* 0x000000b4c814723c */ /* 0x050fe20000001814 */
[----:B--2---:R2:W3:Y:S07]  /*a8f0*/  LDSM.16.M88.4 R184, [R172] ;  /* 0x00000000acb8783b */ /* 0x0044ee0000000200 */
[C---:B------:R-:W-:Y:S01]  /*a900*/  HMMA.16816.F32 R24, R200.reuse, R182, R24 ;  /* 0x000000b6c818723c */ /* 0x040fe20000001818 */
[----:B------:R4:W3:Y:S07]  /*a910*/  LDSM.16.M88.4 R180, [R2] ;  /* 0x0000000002b4783b */ /* 0x0008ee0000000200 */
[C---:B-1----:R-:W-:Y:S08]  /*a920*/  HMMA.16816.F32 R28, R200.reuse, R168, R28 ;  /* 0x000000a8c81c723c */ /* 0x042ff0000000181c */
[----:B------:R-:W-:Y:S01]  /*a930*/  HMMA.16816.F32 R32, R200, R170, R32 ;  /* 0x000000aac820723c */ /* 0x000fe20000001820 */
[----:B------:R1:W3:Y:S08]  /*a940*/  LDSM.16.M88.4 R168, [R3] ;  /* 0x0000000003a8783b */ /* 0x0002f00000000200 */
[----:B--2---:R-:W2:Y:S04]  /*a950*/  LDL R172, [R1+0x28] ;  /* 0x0000280001ac7983 */ /* 0x004ea80000100800 */
[----:B----4-:R-:W4:Y:S01]  /*a960*/  LDL R2, [R1+0x20] ;  /* 0x0000200001027983 */ /* 0x010f220000100800 */
[C---:B---3--:R-:W-:Y:S03]  /*a970*/  HMMA.16816.F32 R4, R204.reuse, R184, R4 ;  /* 0x000000b8cc04723c */ /* 0x048fe60000001804 */
[----:B-1----:R-:W3:Y:S05]  /*a980*/  LDL R3, [R1+0x24] ;  /* 0x0000240001037983 */ /* 0x002eea0000100800 */
[C---:B------:R-:W-:Y:S01]  /*a990*/  HMMA.16816.F32 R8, R204.reuse, R186, R8 ;  /* 0x000000bacc08723c */ /* 0x040fe20000001808 */
[----:B------:R1:W1:Y:S07]  /*a9a0*/  LDSM.16.M88.4 R184, [R0] ;  /* 0x0000000000b8783b */ /* 0x00026e0000000200 */
[C---:B------:R-:W-:Y:S08]  /*a9b0*/  HMMA.16816.F32 R12, R204.reuse, R180, R12 ;  /* 0x000000b4cc0c723c */ /* 0x040ff0000000180c */
[C---:B------:R-:W-:Y:S01]  /*a9c0*/  HMMA.16816.F32 R16, R204.reuse, R182, R16 ;  /* 0x000000b6cc10723c */ /* 0x040fe20000001810 */
[----:B------:R-:W1:Y:S07]  /*a9d0*/  LDSM.16.M88.4 R180, [R133+0x2000] ;  /* 0x0020000085b4783b */ /* 0x000e6e0000000200 */
[C---:B------:R-:W-:Y:S01]  /*a9e0*/  HMMA.16816.F32 R20, R204.reuse, R168, R20 ;  /* 0x000000a8cc14723c */ /* 0x040fe20000001814 */
[----:B-1----:R-:W3:Y:S07]  /*a9f0*/  LDL R0, [R1+0x1c] ;  /* 0x00001c0001007983 */ /* 0x002eee0000100800 */
        /* <DEDUP_REMOVED lines=33> */
[C---:B------:R-:W-:Y:S08]  /*ac10*/  HMMA.16816.F32 R16, R216.reuse, R182, R16 ;  /* 0x000000b6d810723c */ /* 0x040ff00000001810 */
[C---:B-1----:R-:W-:Y:S08]  /*ac20*/  HMMA.16816.F32 R20, R216.reuse, R168, R20 ;  /* 0x000000a8d814723c */ /* 0x042ff00000001814 */
[C---:B------:R-:W-:Y:S08]  /*ac30*/  HMMA.16816.F32 R24, R216.reuse, R170, R24 ;  /* 0x000000aad818723c */ /* 0x040ff00000001818 */
[C---:B------:R-:W-:Y:S08]  /*ac40*/  HMMA.16816.F32 R28, R216.reuse, R184, R28 ;  /* 0x000000b8d81c723c */ /* 0x040ff0000000181c */
[----:B------:R-:W-:Y:S01]  /*ac50*/  HMMA.16816.F32 R32, R216, R186, R32 ;  /* 0x000000bad820723c */ /* 0x000fe20000001820 */
[----:B--2---:R1:W2:Y:S08]  /*ac60*/  LDSM.16.M88.4 R180, [R172] ;  /* 0x00000000acb4783b */ /* 0x0042b00000000200 */
[----:B----4-:R4:W-:Y:S08]  /*ac70*/  LDSM.16.M88.4 R184, [R2] ;  /* 0x0000000002b8783b */ /* 0x0109f00000000200 */
[----:B---3--:R2:W2:Y:S08]  /*ac80*/  LDSM.16.M88.4 R168, [R3] ;  /* 0x0000000003a8783b */ /* 0x0084b00000000200 */
[----:B-1----:R-:W3:Y:S04]  /*ac90*/  LDL R172, [R1+0x18] ;  /* 0x0000180001ac7983 */ /* 0x002ee80000100800 */
[----:B----4-:R-:W4:Y:S04]  /*aca0*/  LDL R2, [R1+0x10] ;  /* 0x0000100001027983 */ /* 0x010f280000100800 */
[----:B--2---:R-:W2:Y:S01]  /*acb0*/  LDL R3, [R1+0x14] ;  /* 0x0000140001037983 */ /* 0x004ea20000100800 */
[C---:B------:R-:W-:Y:S08]  /*acc0*/  HMMA.16816.F32 R4, R220.reuse, R180, R4 ;  /* 0x000000b4dc04723c */ /* 0x040ff00000001804 */
[C---:B------:R-:W-:Y:S01]  /*acd0*/  HMMA.16816.F32 R8, R220.reuse, R182, R8 ;  /* 0x000000b6dc08723c */ /* 0x040fe20000001808 */
[----:B------:R1:W1:Y:S07]  /*ace0*/  LDSM.16.M88.4 R180, [R0] ;  /* 0x0000000000b4783b */ /* 0x00026e0000000200 */
[C---:B------:R-:W-:Y:S08]  /*acf0*/  HMMA.16816.F32 R12, R220.reuse, R168, R12 ;  /* 0x000000a8dc0c723c */ /* 0x040ff0000000180c */
[C---:B------:R-:W-:Y:S01]  /*ad00*/  HMMA.16816.F32 R16, R220.reuse, R170, R16 ;  /* 0x000000aadc10723c */ /* 0x040fe20000001810 */
[----:B------:R-:W1:Y:S07]  /*ad10*/  LDSM.16.M88.4 R168, [R133+0x4000] ;  /* 0x0040000085a8783b */ /* 0x000e6e0000000200 */
[C---:B------:R-:W-:Y:S01]  /*ad20*/  HMMA.16816.F32 R20, R220.reuse, R184, R20 ;  /* 0x000000b8dc14723c */ /* 0x040fe20000001814 */
[----:B-1----:R-:W2:Y:S07]  /*ad30*/  LDL R0, [R1+0xc] ;  /* 0x00000c0001007983 */ /* 0x002eae0000100800 */
        /* <DEDUP_REMOVED lines=38> */
[----:B---3--:R-:W1:Y:S08]  /*afa0*/  LDSM.16.M88.4 R168, [R172] ;  /* 0x00000000aca8783b */ /* 0x008e700000000200 */
[----:B----4-:R-:W-:Y:S08]  /*afb0*/  LDSM.16.M88.4 R180, [R2] ;  /* 0x0000000002b4783b */ /* 0x010ff00000000200 */
[----:B--2---:R-:W2:Y:S01]  /*afc0*/  LDSM.16.M88.4 R184, [R3] ;  /* 0x0000000003b8783b */ /* 0x004ea20000000200 */
[C---:B-1----:R-:W-:Y:S08]  /*afd0*/  HMMA.16816.F32 R4, R236.reuse, R168, R4 ;  /* 0x000000a8ec04723c */ /* 0x042ff00000001804 */
[C---:B------:R-:W-:Y:S01]  /*afe0*/  HMMA.16816.F32 R8, R236.reuse, R170, R8 ;  /* 0x000000aaec08723c */ /* 0x040fe20000001808 */
[----:B------:R-:W1:Y:S07]  /*aff0*/  LDSM.16.M88.4 R168, [R0] ;  /* 0x0000000000a8783b */ /* 0x000e6e0000000200 */
[C---:B--2---:R-:W-:Y:S08]  /*b000*/  HMMA.16816.F32 R12, R236.reuse, R184, R12 ;  /* 0x000000b8ec0c723c */ /* 0x044ff0000000180c */
[C---:B------:R-:W-:Y:S01]  /*b010*/  HMMA.16816.F32 R16, R236.reuse, R186, R16 ;  /* 0x000000baec10723c */ /* 0x040fe20000001810 */
[----:B------:R-:W2:Y:S07]  /*b020*/  LDSM.16.M88.4 R184, [R133+0x6000] ;  /* 0x0060000085b8783b */ /* 0x000eae0000000200 */
[C---:B------:R-:W-:Y:S08]  /*b030*/  HMMA.16816.F32 R20, R236.reuse, R180, R20 ;  /* 0x000000b4ec14723c */ /* 0x040ff00000001814 */
[C---:B------:R-:W-:Y:S01]  /*b040*/  HMMA.16816.F32 R24, R236.reuse, R182, R24 ;  /* 0x000000b6ec18723c */ /* 0x040fe20000001818 */
[----:B------:R-:W3:Y:S07]  /*b050*/  LDSM.16.M88.4 R180, [R133+0x6800] ;  /* 0x0068000085b4783b */ /* 0x000eee0000000200 */
[C---:B-1----:R-:W-:Y:S08]  /*b060*/  HMMA.16816.F32 R28, R236.reuse, R168, R28 ;  /* 0x000000a8ec1c723c */ /* 0x042ff0000000181c */
[----:B------:R-:W-:Y:S01]  /*b070*/  HMMA.16816.F32 R32, R236, R170, R32 ;  /* 0x000000aaec20723c */ /* 0x000fe20000001820 */
[----:B------:R-:W1:Y:S07]  /*b080*/  LDSM.16.M88.4 R168, [R133+0x7000] ;  /* 0x0070000085a8783b */ /* 0x000e6e0000000200 */
[C---:B--2---:R-:W-:Y:S08]  /*b090*/  HMMA.16816.F32 R4, R240.reuse, R184, R4 ;  /* 0x000000b8f004723c */ /* 0x044ff00000001804 */
[C---:B------:R-:W-:Y:S01]  /*b0a0*/  HMMA.16816.F32 R8, R240.reuse, R186, R8 ;  /* 0x000000baf008723c */ /* 0x040fe20000001808 */
[----:B------:R-:W2:Y:S07]  /*b0b0*/  LDSM.16.M88.4 R184, [R133+0x7800] ;  /* 0x0078000085b8783b */ /* 0x000eae0000000200 */
[C---:B---3--:R-:W-:Y:S08]  /*b0c0*/  HMMA.16816.F32 R12, R240.reuse, R180, R12 ;  /* 0x000000b4f00c723c */ /* 0x048ff0000000180c */
[C---:B------:R-:W-:Y:S01]  /*b0d0*/  HMMA.16816.F32 R16, R240.reuse, R182, R16 ;  /* 0x000000b6f010723c */ /* 0x040fe20000001810 */
[----:B------:R-:W3:Y:S07]  /*b0e0*/  LDSM.16.M88.4 R180, [R250+0x6000] ;  /* 0x00600000fab4783b */ /* 0x000eee0000000200 */
[C---:B-1----:R-:W-:Y:S08]  /*b0f0*/  HMMA.16816.F32 R20, R240.reuse, R168, R20 ;  /* 0x000000a8f014723c */ /* 0x042ff00000001814 */
[C---:B------:R-:W-:Y:S01]  /*b100*/  HMMA.16816.F32 R24, R240.reuse, R170, R24 ;  /* 0x000000aaf018723c */ /* 0x040fe20000001818 */
[----:B------:R-:W1:Y:S07]  /*b110*/  LDSM.16.M88.4 R168, [R250+0x6800] ;  /* 0x00680000faa8783b */ /* 0x000e6e0000000200 */
[C---:B--2---:R-:W-:Y:S08]  /*b120*/  HMMA.16816.F32 R28, R240.reuse, R184, R28 ;  /* 0x000000b8f01c723c */ /* 0x044ff0000000181c */
[----:B------:R-:W-:Y:S08]  /*b130*/  HMMA.16816.F32 R32, R240, R186, R32 ;  /* 0x000000baf020723c */ /* 0x000ff00000001820 */
[C---:B---3--:R-:W-:Y:S08]  /*b140*/  HMMA.16816.F32 R4, R244.reuse, R180, R4 ;  /* 0x000000b4f404723c */ /* 0x048ff00000001804 */
[C---:B------:R-:W-:Y:S08]  /*b150*/  HMMA.16816.F32 R8, R244.reuse, R182, R8 ;  /* 0x000000b6f408723c */ /* 0x040ff00000001808 */
[C---:B-1----:R-:W-:Y:S08]  /*b160*/  HMMA.16816.F32 R12, R244.reuse, R168, R12 ;  /* 0x000000a8f40c723c */ /* 0x042ff0000000180c */
[----:B------:R-:W-:Y:S01]  /*b170*/  FMUL.FTZ R4, R4, c[0x0][0x320] ;  /* 0x0000c80004047a20 */ /* 0x000fe20000410000 */
[C---:B------:R-:W-:Y:S03]  /*b180*/  HMMA.16816.F32 R16, R244.reuse, R170, R16 ;  /* 0x000000aaf410723c */ /* 0x040fe60000001810 */
[----:B------:R-:W-:Y:S01]  /*b190*/  MUFU.TANH R182, R4 ;  /* 0x0000000400b67308 */ /* 0x000fe20000002400 */
[----:B------:R-:W-:Y:S02]  /*b1a0*/  FMUL.FTZ R5, R5, c[0x0][0x320] ;  /* 0x0000c80005057a20 */ /* 0x000fe40000410000 */
[----:B------:R-:W-:Y:S02]  /*b1b0*/  FMUL.FTZ R6, R6, c[0x0][0x320] ;  /* 0x0000c80006067a20 */ /* 0x000fe40000410000 */
[----:B------:R-:W-:Y:S04]  /*b1c0*/  FMUL.FTZ R7, R7, c[0x0][0x320] ;  /* 0x0000c80007077a20 */ /* 0x000fe80000410000 */
[----:B------:R-:W-:Y:S01]  /*b1d0*/  FMUL.FTZ R8, R8, c[0x0][0x320] ;  /* 0x0000c80008087a20 */ /* 0x000fe20000410000 */
[----:B------:R-:W-:Y:S01]  /*b1e0*/  MUFU.TANH R184, R5 ;  /* 0x0000000500b87308 */ /* 0x000fe20000002400 */
[----:B------:R-:W-:Y:S02]  /*b1f0*/  FMUL.FTZ R9, R9, c[0x0][0x320] ;  /* 0x0000c80009097a20 */ /* 0x000fe40000410000 */
[----:B------:R-:W-:Y:S02]  /*b200*/  FMUL.FTZ R10, R10, c[0x0][0x320] ;  /* 0x0000c8000a0a7a20 */ /* 0x000fe40000410000 */
[----:B------:R-:W-:Y:S02]  /*b210*/  FMUL.FTZ R11, R11, c[0x0][0x320] ;  /* 0x0000c8000b0b7a20 */ /* 0x000fe40000410000 */
[----:B------:R-:W-:Y:S02]  /*b220*/  FMUL.FTZ R14, R14, c[0x0][0x320] ;  /* 0x0000c8000e0e7a20 */ /* 0x000fe40000410000 */
[----:B------:R-:W-:Y:S01]  /*b230*/  FMUL.FTZ R13, R13, c[0x0][0x320] ;  /* 0x0000c8000d0d7a20 */ /* 0x000fe20000410000 */
[----:B------:R-:W-:Y:S01]  /*b240*/  MUFU.TANH R187, R6 ;  /* 0x0000000600bb7308 */ /* 0x000fe20000002400 */
[----:B------:R-:W-:Y:S02]  /*b250*/  FMUL.FTZ R19, R19, c[0x0][0x320] ;  /* 0x0000c80013137a20 */ /* 0x000fe40000410000 */
[----:B------:R-:W-:Y:S02]  /*b260*/  FMUL.FTZ R17, R17, c[0x0][0x320] ;  /* 0x0000c80011117a20 */ /* 0x000fe40000410000 */
[----:B------:R-:W-:Y:S02]  /*b270*/  FMUL.FTZ R12, R12, c[0x0][0x320] ;  /* 0x0000c8000c0c7a20 */ /* 0x000fe40000410000 */
[----:B------:R-:W-:Y:S02]  /*b280*/  FMUL.FTZ R16, R16, c[0x0][0x320] ;  /* 0x0000c80010107a20 */ /* 0x000fe40000410000 */
[----:B------:R-:W-:Y:S01]  /*b290*/  FMUL.FTZ R15, R15, c[0x0][0x320] ;  /* 0x0000c8000f0f7a20 */ /* 0x000fe20000410000 */
[----:B------:R1:W-:Y:S01]  /*b2a0*/  MUFU.TANH R188, R7 ;  /* 0x0000000700bc7308 */ /* 0x0003e20000002400 */
[----:B------:R-:W-:Y:S09]  /*b2b0*/  FMUL.FTZ R18, R18, c[0x0][0x320] ;  /* 0x0000c80012127a20 */ /* 0x000ff20000410000 */
[----:B------:R-:W-:Y:S10]  /*b2c0*/  MUFU.TANH R183, R8 ;  /* 0x0000000800b77308 */ /* 0x000ff40000002400 */
[----:B------:R-:W-:Y:S01]  /*b2d0*/  MUFU.TANH R180, R9 ;  /* 0x0000000900b47308 */ /* 0x000fe20000002400 */
[----:B-1----:R-:W1:Y:S09]  /*b2e0*/  LDSM.16.M88.4 R4, [R250+0x7000] ;  /* 0x00700000fa04783b */ /* 0x002e720000000200 */
[----:B------:R-:W-:Y:S10]  /*b2f0*/  MUFU.TANH R185, R10 ;  /* 0x0000000a00b97308 */ /* 0x000ff40000002400 */
[----:B------:R2:W-:Y:S10]  /*b300*/  MUFU.TANH R186, R11 ;  /* 0x0000000b00ba7308 */ /* 0x0005f40000002400 */
[----:B------:R-:W3:Y:S10]  /*b310*/  MUFU.TANH R2, R14 ;  /* 0x0000000e00027308 */ /* 0x000ef40000002400 */
[----:B------:R-:W-:Y:S01]  /*b320*/  MUFU.TANH R133, R12 ;  /* 0x0000000c00857308 */ /* 0x000fe20000002400 */
[C---:B-1----:R-:W-:Y:S01]  /*b330*/  HMMA.16816.F32 R20, R244.reuse, R4, R20 ;  /* 0x00000004f414723c */ /* 0x042fe20000001814 */
[----:B--2---:R-:W1:Y:S01]  /*b340*/  LDSM.16.M88.4 R8, [R250+0x7800] ;  /* 0x00780000fa08783b */ /* 0x004e620000000200 */
[----:B------:R-:W-:Y:S07]  /*b350*/  DEPBAR.LE SB0, 0x0 ;  /* 0x000080000000791a */ /* 0x000fee0000000000 */
[----:B------:R-:W-:Y:S01]  /*b360*/  MUFU.TANH R170, R16 ;  /* 0x0000001000aa7308 */ /* 0x000fe20000002400 */
[C---:B------:R-:W-:Y:S01]  /*b370*/  HMMA.16816.F32 R24, R244.reuse, R6, R24 ;  /* 0x00000006f418723c */ /* 0x040fe20000001818 */
[----:B------:R-:W2:Y:S08]  /*b380*/  LDL R4, [R1+0x7c] ;  /* 0x00007c0001047983 */ /* 0x000eb00000100800 */
[----:B------:R-:W-:Y:S01]  /*b390*/  MUFU.TANH R18, R18 ;  /* 0x0000001200127308 */ /* 0x000fe20000002400 */
[----:B------:R-:W-:Y:S04]  /*b3a0*/  BAR.SYNC.DEFER_BLOCKING 0x0 ;  /* 0x0000000000007b1d */ /* 0x000fe80000010000 */
[----:B------:R-:W-:Y:S02]  /*b3b0*/  FMUL.FTZ R21, R21, c[0x0][0x320] ;  /* 0x0000c80015157a20 */ /* 0x000fe40000410000 */
[----:B------:R-:W-:Y:S02]  /*b3c0*/  FMUL.FTZ R23, R23, c[0x0][0x320] ;  /* 0x0000c80017177a20 */ /* 0x000fe40000410000 */
[----:B------:R-:W-:Y:S02]  /*b3d0*/  FMUL.FTZ R20, R20, c[0x0][0x320] ;  /* 0x0000c80014147a20 */ /* 0x000fe40000410000 */
[----:B------:R-:W-:Y:S04]  /*b3e0*/  FMUL.FTZ R22, R22, c[0x0][0x320] ;  /* 0x0000c80016167a20 */ /* 0x000fe80000410000 */
[----:B------:R-:W-:Y:S02]  /*b3f0*/  FMUL.FTZ R26, R26, c[0x0][0x320] ;  /* 0x0000c8001a1a7a20 */ /* 0x000fe40000410000 */
[----:B------:R-:W-:Y:S02]  /*b400*/  FMUL.FTZ R25, R25, c[0x0][0x320] ;  /* 0x0000c80019197a20 */ /* 0x000fe40000410000 */
[----:B------:R-:W-:Y:S02]  /*b410*/  FMUL.FTZ R24, R24, c[0x0][0x320] ;  /* 0x0000c80018187a20 */ /* 0x000fe40000410000 */
[----:B------:R-:W-:Y:S01]  /*b420*/  FMUL.FTZ R27, R27, c[0x0][0x320] ;  /* 0x0000c8001b1b7a20 */ /* 0x000fe20000410000 */
[C---:B-1----:R-:W-:Y:S01]  /*b430*/  HMMA.16816.F32 R28, R244.reuse, R8, R28 ;  /* 0x00000008f41c723c */ /* 0x042fe2000000181c */
[----:B------:R1:W-:Y:S07]  /*b440*/  MUFU.TANH R195, R26 ;  /* 0x0000001a00c37308 */ /* 0x0003ee0000002400 */
[----:B------:R-:W-:Y:S03]  /*b450*/  HMMA.16816.F32 R32, R244, R10, R32 ;  /* 0x0000000af420723c */ /* 0x000fe60000001820 */
[----:B------:R3:W-:Y:S10]  /*b460*/  MUFU.TANH R3, R19 ;  /* 0x0000001300037308 */ /* 0x0007f40000002400 */
[----:B------:R-:W4:Y:S03]  /*b470*/  MUFU.TANH R0, R13 ;  /* 0x0000000d00007308 */ /* 0x000f260000002400 */
[----:B------:R-:W-:Y:S01]  /*b480*/  FMUL.FTZ R28, R28, c[0x0][0x320] ;  /* 0x0000c8001c1c7a20 */ /* 0x000fe20000410000 */
[----:B-1----:R-:W2:Y:S01]  /*b490*/  LDL R26, [R1+0x64] ;  /* 0x00006400011a7983 */ /* 0x002ea20000100800 */
[----:B------:R-:W-:Y:S02]  /*b4a0*/  FMUL.FTZ R29, R29, c[0x0][0x320] ;  /* 0x0000c8001d1d7a20 */ /* 0x000fe40000410000 */
[----:B------:R-:W-:Y:S02]  /*b4b0*/  FMUL.FTZ R30, R30, c[0x0][0x320] ;  /* 0x0000c8001e1e7a20 */ /* 0x000fe40000410000 */
[----:B------:R-:W-:Y:S01]  /*b4c0*/  FMUL.FTZ R31, R31, c[0x0][0x320] ;  /* 0x0000c8001f1f7a20 */ /* 0x000fe20000410000 */
[----:B------:R-:W-:Y:S01]  /*b4d0*/  MUFU.TANH R176, R28 ;  /* 0x0000001c00b07308 */ /* 0x000fe20000002400 */
[----:B------:R-:W-:Y:S02]  /*b4e0*/  FMUL.FTZ R32, R32, c[0x0][0x320] ;  /* 0x0000c80020207a20 */ /* 0x000fe40000410000 */
[----:B------:R-:W-:Y:S01]  /*b4f0*/  FMUL.FTZ R34, R34, c[0x0][0x320] ;  /* 0x0000c80022227a20 */ /* 0x000fe20000410000 */
[----:B---3--:R-:W-:Y:S01]  /*b500*/  MOV R19, R2 ;  /* 0x0000000200137202 */ /* 0x008fe20000000f00 */
[----:B------:R-:W-:Y:S05]  /*b510*/  FMUL.FTZ R33, R33, c[0x0][0x320] ;  /* 0x0000c80021217a20 */ /* 0x000fea0000410000 */
[----:B------:R1:W-:Y:S10]  /*b520*/  MUFU.TANH R177, R29 ;  /* 0x0000001d00b17308 */ /* 0x0003f40000002400 */
[----:B------:R-:W-:Y:S10]  /*b530*/  MUFU.TANH R191, R17 ;  /* 0x0000001100bf7308 */ /* 0x000ff40000002400 */
[----:B------:R-:W-:Y:S01]  /*b540*/  MUFU.TANH R17, R21 ;  /* 0x0000001500117308 */ /* 0x000fe20000002400 */
[----:B-1----:R-:W3:Y:S09]  /*b550*/  LDL.64 R28, [R1+0x68] ;  /* 0x00006800011c7983 */ /* 0x002ef20000100a00 */
[----:B------:R-:W-:Y:S10]  /*b560*/  MUFU.TANH R21, R23 ;  /* 0x0000001700157308 */ /* 0x000ff40000002400 */
[----:B------:R4:W-:Y:S10]  /*b570*/  MUFU.TANH R23, R25 ;  /* 0x0000001900177308 */ /* 0x0009f40000002400 */
[----:B------:R-:W1:Y:S10]  /*b580*/  MUFU.TANH R2, R20 ;  /* 0x0000001400027308 */ /* 0x000e740000002400 */
[----:B------:R-:W-:Y:S01]  /*b590*/  MUFU.TANH R20, R22 ;  /* 0x0000001600147308 */ /* 0x000fe20000002400 */
[----:B----4-:R-:W-:Y:S02]  /*b5a0*/  MOV R25, R0 ;  /* 0x0000000000197202 */ /* 0x010fe40000000f00 */
[----:B------:R-:W-:Y:S07]  /*b5b0*/  FMNMX.FTZ R0, R182, R134, !PT ;  /* 0x00000086b6007209 */ /* 0x000fee0007810000 */
[----:B------:R1:W-:Y:S01]  /*b5c0*/  MUFU.TANH R22, R24 ;  /* 0x0000001800167308 */ /* 0x0003e20000002400 */
[----:B------:R-:W-:Y:S04]  /*b5d0*/  FMNMX.FTZ R0, R184, R0, !PT ;  /* 0x00000000b8007209 */ /* 0x000fe80007810000 */
[----:B------:R-:W-:Y:S04]  /*b5e0*/  FMNMX.FTZ R0, R183, R0, !PT ;  /* 0x00000000b7007209 */ /* 0x000fe80007810000 */
[----:B------:R-:W-:Y:S01]  /*b5f0*/  FMNMX.FTZ R0, R180, R0, !PT ;  /* 0x00000000b4007209 */ /* 0x000fe20007810000 */
[----:B------:R4:W-:Y:S10]  /*b600*/  MUFU.TANH R178, R32 ;  /* 0x0000002000b27308 */ /* 0x0009f40000002400 */
[----:B------:R-:W4:Y:S01]  /*b610*/  MUFU.TANH R171, R15 ;  /* 0x0000000f00ab7308 */ /* 0x000f220000002400 */
[----:B-1----:R-:W-:Y:S02]  /*b620*/  MOV R24, R2 ;  /* 0x0000000200187202 */ /* 0x002fe40000000f00 */
[----:B------:R-:W-:Y:S07]  /*b630*/  FMNMX.FTZ R2, R187, R135, !PT ;  /* 0x00000087bb027209 */ /* 0x000fee0007810000 */
[----:B------:R1:W-:Y:S01]  /*b640*/  MUFU.TANH R169, R34 ;  /* 0x0000002200a97308 */ /* 0x0003e20000002400 */
[----:B------:R-:W-:Y:S02]  /*b650*/  FMNMX.FTZ R2, R188, R2, !PT ;  /* 0x00000002bc027209 */ /* 0x000fe40007810000 */
[----:B----4-:R-:W-:Y:S02]  /*b660*/  MOV R32, R133 ;  /* 0x0000008500207202 */ /* 0x010fe40000000f00 */
[----:B------:R-:W-:Y:S02]  /*b670*/  FMNMX.FTZ R2, R185, R2, !PT ;  /* 0x00000002b9027209 */ /* 0x000fe40007810000 */
[----:B------:R-:W-:Y:S02]  /*b680*/  FMNMX.FTZ R0, R32, R0, !PT ;  /* 0x0000000020007209 */ /* 0x000fe40007810000 */
[----:B------:R-:W-:Y:S01]  /*b690*/  FMNMX.FTZ R2, R186, R2, !PT ;  /* 0x00000002ba027209 */ /* 0x000fe20007810000 */
[----:B------:R-:W4:Y:S01]  /*b6a0*/  MUFU.TANH R172, R27 ;  /* 0x0000001b00ac7308 */ /* 0x000f220000002400 */
[----:B------:R-:W-:Y:S02]  /*b6b0*/  FMNMX.FTZ R0, R25, R0, !PT ;  /* 0x0000000019007209 */ /* 0x000fe40007810000 */
[----:B------:R-:W-:Y:S02]  /*b6c0*/  FMNMX.FTZ R2, R19, R2, !PT ;  /* 0x0000000213027209 */ /* 0x000fe40007810000 */
[----:B------:R-:W-:Y:S02]  /*b6d0*/  FMNMX.FTZ R0, R170, R0, !PT ;  /* 0x00000000aa007209 */ /* 0x000fe40007810000 */
[----:B------:R-:W-:Y:S02]  /*b6e0*/  FMNMX.FTZ R2, R171, R2, !PT ;  /* 0x00000002ab027209 */ /* 0x000fe40007810000 */
[----:B------:R-:W-:Y:S01]  /*b6f0*/  FMNMX.FTZ R0, R191, R0, !PT ;  /* 0x00000000bf007209 */ /* 0x000fe20007810000 */
[----:B------:R-:W4:Y:S01]  /*b700*/  MUFU.TANH R174, R30 ;  /* 0x0000001e00ae7308 */ /* 0x000f220000002400 */
[----:B------:R-:W-:Y:S02]  /*b710*/  FMNMX.FTZ R2, R18, R2, !PT ;  /* 0x0000000212027209 */ /* 0x000fe40007810000 */
[----:B-1----:R-:W-:Y:S02]  /*b720*/  MOV R34, R3 ;  /* 0x0000000300227202 */ /* 0x002fe40000000f00 */
[----:B------:R-:W-:Y:S02]  /*b730*/  FMNMX.FTZ R0, R24, R0, !PT ;  /* 0x0000000018007209 */ /* 0x000fe40007810000 */
[----:B------:R-:W-:Y:S02]  /*b740*/  FMNMX.FTZ R3, R34, R2, !PT ;  /* 0x0000000222037209 */ /* 0x000fe40007810000 */
[----:B------:R-:W-:Y:S01]  /*b750*/  FMNMX.FTZ R2, R17, R0, !PT ;  /* 0x0000000011027209 */ /* 0x000fe20007810000 */
[----:B------:R-:W-:Y:S01]  /*b760*/  FMUL.FTZ R0, R35, c[0x0][0x320] ;  /* 0x0000c80023007a20 */ /* 0x000fe20000410000 */
[----:B------:R-:W1:Y:S01]  /*b770*/  MUFU.TANH R175, R31 ;  /* 0x0000001f00af7308 */ /* 0x000e620000002400 */
[----:B------:R-:W-:Y:S02]  /*b780*/  FMNMX.FTZ R3, R20, R3, !PT ;  /* 0x0000000314037209 */ /* 0x000fe40007810000 */
[----:B------:R-:W-:Y:S02]  /*b790*/  FMNMX.FTZ R2, R22, R2, !PT ;  /* 0x0000000216027209 */ /* 0x000fe40007810000 */
[----:B------:R-:W-:Y:S02]  /*b7a0*/  FMNMX.FTZ R3, R21, R3, !PT ;  /* 0x0000000315037209 */ /* 0x000fe40007810000 */
[----:B------:R-:W-:Y:S03]  /*b7b0*/  MOV R35, R24 ;  /* 0x0000001800237202 */ /* 0x000fe60000000f00 */
[----:B------:R1:W-:Y:S10]  /*b7c0*/  MUFU.TANH R168, R0 ;  /* 0x0000000000a87308 */ /* 0x0003f40000002400 */
[----:B------:R-:W4:Y:S01]  /*b7d0*/  MUFU.TANH R179, R33 ;  /* 0x0000002100b37308 */ /* 0x000f220000002400 */
[----:B-1----:R-:W-:Y:S02]  /*b7e0*/  FMNMX.FTZ R0, R23, R2, !PT ;  /* 0x0000000217007209 */ /* 0x002fe40007810000 */
[----:B------:R-:W-:Y:S02]  /*b7f0*/  FMNMX.FTZ R2, R195, R3, !PT ;  /* 0x00000003c3027209 */ /* 0x000fe40007810000 */
[----:B------:R-:W-:Y:S02]  /*b800*/  FMNMX.FTZ R0, R176, R0, !PT ;  /* 0x00000000b0007209 */ /* 0x000fe40007810000 */
[----:B----4-:R-:W-:Y:S02]  /*b810*/  FMNMX.FTZ R2, R172, R2, !PT ;  /* 0x00000002ac027209 */ /* 0x010fe40007810000 */
[----:B------:R-:W-:Y:S02]  /*b820*/  FMNMX.FTZ R0, R177, R0, !PT ;  /* 0x00000000b1007209 */ /* 0x000fe40007810000 */
[----:B------:R-:W-:Y:S02]  /*b830*/  FMNMX.FTZ R2, R174, R2, !PT ;  /* 0x00000002ae027209 */ /* 0x000fe40007810000 */
[----:B------:R-:W-:Y:S02]  /*b840*/  FMNMX.FTZ R3, R178, R0, !PT ;  /* 0x00000000b2037209 */ /* 0x000fe40007810000 */
[----:B------:R-:W-:Y:S02]  /*b850*/  FMNMX.FTZ R0, R175, R2, !PT ;  /* 0x00000002af007209 */ /* 0x000fe40007810000 */
[----:B------:R-:W-:Y:S02]  /*b860*/  FMNMX.FTZ R3, R179, R3, !PT ;  /* 0x00000003b3037209 */ /* 0x000fe40007810000 */
[----:B------:R-:W-:Y:S02]  /*b870*/  FMNMX.FTZ R0, R169, R0, !PT ;  /* 0x00000000a9007209 */ /* 0x000fe40007810000 */
[----:B------:R-:W-:Y:S01]  /*b880*/  MOV R33, R25 ;  /* 0x0000001900217202 */ /* 0x000fe20000000f00 */
[----:B------:R-:W1:Y:S01]  /*b890*/  SHFL.BFLY PT, R133, R3, 0x2, 0x1f ;  /* 0x0c401f0003857f89 */ /* 0x000e6200000e0000 */
[----:B------:R-:W-:Y:S07]  /*b8a0*/  FMNMX.FTZ R0, R168, R0, !PT ;  /* 0x00000000a8007209 */ /* 0x000fee0007810000 */
[----:B------:R-:W4:Y:S01]  /*b8b0*/  SHFL.BFLY PT, R2, R0, 0x2, 0x1f ;  /* 0x0c401f0000027f89 */ /* 0x000f2200000e0000 */
[----:B-1----:R-:W-:Y:S07]  /*b8c0*/  FMNMX.FTZ R133, R3, R133, !PT ;  /* 0x0000008503857209 */ /* 0x002fee0007810000 */
[----:B------:R-:W1:Y:S01]  /*b8d0*/  SHFL.BFLY PT, R10, R133, 0x1, 0x1f ;  /* 0x0c201f00850a7f89 */ /* 0x000e6200000e0000 */
[----:B----4-:R-:W-:Y:S07]  /*b8e0*/  FMNMX.FTZ R0, R0, R2, !PT ;  /* 0x0000000200007209 */ /* 0x010fee0007810000 */
[----:B------:R-:W4:Y:S01]  /*b8f0*/  SHFL.BFLY PT, R3, R0, 0x1, 0x1f ;  /* 0x0c201f0000037f89 */ /* 0x000f2200000e0000 */
[C---:B--2---:R-:W-:Y:S02]  /*b900*/  ISETP.GT.AND P0, PT, R132.reuse, R4, PT ;  /* 0x000000048400720c */ /* 0x044fe40003f04270 */
[----:B------:R-:W-:Y:S05]  /*b910*/  IADD3 R132, R132, -0x1, RZ ;  /* 0xffffffff84847810 */ /* 0x000fea0007ffe0ff */
[----:B------:R4:W-:Y:S06]  /*b920*/  STL [R1+0x5c], R132 ;  /* 0x00005c8401007387 */ /* 0x0009ec0000100800 */
[----:B------:R-:W-:Y:S01]  /*b930*/  @P0 SHF.R.S32.HI R4, RZ, 0x1f, R132 ;  /* 0x0000001fff040819 */ /* 0x000fe20000011484 */
[----:B------:R-:W-:Y:S01]  /*b940*/  @P0 IMAD.WIDE.U32 R6, R132, c[0x0][0x1e0], RZ ;  /* 0x0000780084060a25 */ /* 0x000fe200078e00ff */
[----:B-1----:R-:W-:Y:S03]  /*b950*/  FMNMX.FTZ R133, R133, R10, !PT ;  /* 0x0000000a85857209 */ /* 0x002fe60007810000 */
[----:B------:R-:W-:Y:S01]  /*b960*/  @P0 IMAD R4, R4, c[0x0][0x1e0], RZ ;  /* 0x0000780004040a24 */ /* 0x000fe200078e02ff */
[----:B------:R-:W-:Y:S01]  /*b970*/  @P0 SHF.L.U32 R5, R6, 0x6, RZ ;  /* 0x0000000606050819 */ /* 0x000fe200000006ff */
[----:B------:R-:W-:Y:S02]  /*b980*/  FMUL.FTZ R181, R133, c[0x0][0x2d0] ;  /* 0x0000b40085b57a20 */ /* 0x000fe40000410000 */
[----:B------:R-:W-:Y:S02]  /*b990*/  @P0 IMAD R4, R132, c[0x0][0x1e4], R4 ;  /* 0x0000790084040a24 */ /* 0x000fe400078e0204 */
[----:B------:R-:W-:Y:S03]  /*b9a0*/  FFMA.FTZ R10, R184, c[0x0][0x2d0], -R181 ;  /* 0x0000b400b80a7a23 */ /* 0x000fe600000108b5 */
[----:B------:R-:W-:Y:S01]  /*b9b0*/  @P0 IADD3 R4, R7, R4, RZ ;  /* 0x0000000407040210 */ /* 0x000fe20007ffe0ff */
[----:B------:R-:W-:Y:S03]  /*b9c0*/  MUFU.EX2 R189, R10 ;  /* 0x0000000a00bd7308 */ /* 0x000fe60000000800 */
[----:B------:R-:W-:Y:S02]  /*b9d0*/  @P0 SHF.L.U64.HI R4, R6, 0x6, R4 ;  /* 0x0000000606040819 */ /* 0x000fe40000010204 */
[----:B----4-:R-:W-:Y:S02]  /*b9e0*/  FMNMX.FTZ R132, R0, R3, !PT ;  /* 0x0000000300847209 */ /* 0x010fe40007810000 */
[----:B---3--:R-:W-:Y:S02]  /*b9f0*/  @P0 IADD3 R16, P1, R28, 0x40, RZ ;  /* 0x000000401c100810 */ /* 0x008fe40007f3e0ff */
[----:B------:R-:W-:Y:S02]  /*ba00*/  @P0 IADD3 R7, P6, R5, R28, RZ ;  /* 0x0000001c05070210 */ /* 0x000fe40007fde0ff */
[-C--:B------:R-:W-:Y:S02]  /*ba10*/  @P0 IADD3.X R15, RZ, R26.reuse, RZ, P1, !PT ;  /* 0x0000001aff0f0210 */ /* 0x080fe40000ffe4ff */
[----:B------:R-:W-:Y:S02]  /*ba20*/  @P0 LEA R6, P1, R7, c[0x0][0x1c8], 0x1 ;  /* 0x0000720007060a11 */ /* 0x000fe400078208ff */
[----:B------:R-:W-:Y:S02]  /*ba30*/  @P0 IADD3.X R8, R4, R26, RZ, P6, !PT ;  /* 0x0000001a04080210 */ /* 0x000fe400037fe4ff */
[----:B------:R-:W-:Y:S02]  /*ba40*/  @P0 IADD3 R2, P6, R5, R16, RZ ;  /* 0x0000001005020210 */ /* 0x000fe40007fde0ff */
[----:B------:R-:W-:Y:S02]  /*ba50*/  @P0 LEA.HI.X R7, R7, c[0x0][0x1cc], R8, 0x1, P1 ;  /* 0x0000730007070a11 */ /* 0x000fe400008f0c08 */
[----:B------:R-:W-:Y:S02]  /*ba60*/  @P0 LEA R8, P1, R2, c[0x0][0x1c8], 0x1 ;  /* 0x0000720002080a11 */ /* 0x000fe400078208ff */
[----:B------:R-:W-:Y:S01]  /*ba70*/  @P0 IADD3.X R9, R4, R15, RZ, P6, !PT ;  /* 0x0000000f04090210 */ /* 0x000fe200037fe4ff */
[----:B------:R1:W-:Y:S03]  /*ba80*/  @P0 LDGSTS.E.BYPASS.LTC128B.128 [R131+0x10100], [R6.64], !P5 ;  /* 0x1010000006830fae */ /* 0x0003e6000e901d46 */
[----:B------:R-:W-:Y:S01]  /*ba90*/  @P0 LEA.HI.X R9, R2, c[0x0][0x1cc], R9, 0x1, P1 ;  /* 0x0000730002090a11 */ /* 0x000fe200008f0c09 */
[----:B------:R-:W-:Y:S01]  /*baa0*/  FADD.FTZ R2, -R133, R134 ;  /* 0x0000008685027221 */ /* 0x000fe20000010100 */
[----:B------:R-:W-:Y:S02]  /*bab0*/  @P0 IADD3 R14, P1, R28, 0x80, RZ ;  /* 0x000000801c0e0810 */ /* 0x000fe40007f3e0ff */
[----:B------:R-:W-:Y:S01]  /*bac0*/  MOV R134, R23 ;  /* 0x0000001700867202 */ /* 0x000fe20000000f00 */
[----:B------:R2:W-:Y:S01]  /*bad0*/  @P0 LDGSTS.E.BYPASS.LTC128B.128 [R131+0x12100], [R8.64], !P4 ;  /* 0x1210000008830fae */ /* 0x0005e2000e101d46 */
[----:B------:R-:W-:Y:S01]  /*bae0*/  @P0 IADD3.X R13, RZ, R26, RZ, P1, !PT ;  /* 0x0000001aff0d0210 */ /* 0x000fe20000ffe4ff */
[----:B------:R-:W-:Y:S04]  /*baf0*/  FMUL.FTZ R0, R2, c[0x0][0x2d0] ;  /* 0x0000b40002007a20 */ /* 0x000fe80000410000 */
[----:B------:R3:W4:Y:S01]  /*bb00*/  MUFU.EX2 R2, R0 ;  /* 0x0000000000027308 */ /* 0x0007220000000800 */
[----:B-1----:R-:W-:Y:S04]  /*bb10*/  @P0 IADD3 R7, P6, R5, R14, RZ ;  /* 0x0000000e05070210 */ /* 0x002fe80007fde0ff */
[C---:B------:R-:W-:Y:S02]  /*bb20*/  @P0 LEA R6, P1, R7.reuse, c[0x0][0x1c8], 0x1 ;  /* 0x0000720007060a11 */ /* 0x040fe400078208ff */
[----:B------:R-:W-:Y:S01]  /*bb30*/  @P0 IADD3.X R3, R4, R13, RZ, P6, !PT ;  /* 0x0000000d04030210 */ /* 0x000fe200037fe4ff */
[----:B--2---:R-:W-:Y:S03]  /*bb40*/  FFMA.FTZ R8, R182, c[0x0][0x2d0], -R181 ;  /* 0x0000b400b6087a23 */ /* 0x004fe600000108b5 */
[----:B------:R-:W-:Y:S01]  /*bb50*/  @P0 LEA.HI.X R7, R7, c[0x0][0x1cc], R3, 0x1, P1 ;  /* 0x0000730007070a11 */ /* 0x000fe200008f0c03 */
[----:B---3--:R-:W-:Y:S01]  /*bb60*/  FADD.FTZ R0, -R132, R135 ;  /* 0x0000008784007221 */ /* 0x008fe20000010100 */
[----:B------:R-:W-:Y:S01]  /*bb70*/  @P0 IADD3 R12, P1, R28, 0xc0, RZ ;  /* 0x000000c01c0c0810 */ /* 0x000fe20007f3e0ff */
[----:B------:R1:W-:Y:S01]  /*bb80*/  MUFU.EX2 R135, R8 ;  /* 0x0000000800877308 */ /* 0x0003e20000000800 */
[----:B----4-:R-:W-:Y:S01]  /*bb90*/  FMUL.FTZ R24, R2, R156 ;  /* 0x0000009c02187220 */ /* 0x010fe20000410000 */
[----:B------:R2:W-:Y:S01]  /*bba0*/  @P0 LDGSTS.E.BYPASS.LTC128B.128 [R131+0x14100], [R6.64], !P3 ;  /* 0x1410000006830fae */ /* 0x0005e2000d901d46 */
[----:B------:R-:W-:Y:S01]  /*bbb0*/  @P0 IADD3 R3, P6, R5, R12, RZ ;  /* 0x0000000c05030210 */ /* 0x000fe20007fde0ff */
[----:B------:R-:W-:Y:S01]  /*bbc0*/  FMUL.FTZ R0, R0, c[0x0][0x2d0] ;  /* 0x0000b40000007a20 */ /* 0x000fe20000410000 */
[----:B------:R-:W-:Y:S01]  /*bbd0*/  @P0 IADD3.X R9, RZ, R26, RZ, P1, !PT ;  /* 0x0000001aff090210 */ /* 0x000fe20000ffe4ff */
[C---:B------:R-:W-:Y:S02]  /*bbe0*/  FMUL.FTZ R25, R2.reuse, R157 ;  /* 0x0000009d02197220 */ /* 0x040fe40000410000 */
[C---:B------:R-:W-:Y:S02]  /*bbf0*/  FMUL.FTZ R36, R2.reuse, R36 ;  /* 0x0000002402247220 */ /* 0x040fe40000410000 */
[----:B------:R-:W3:Y:S01]  /*bc00*/  MUFU.EX2 R0, R0 ;  /* 0x0000000000007308 */ /* 0x000ee20000000800 */
[C---:B------:R-:W-:Y:S02]  /*bc10*/  FMUL.FTZ R37, R2.reuse, R37 ;  /* 0x0000002502257220 */ /* 0x040fe40000410000 */
[C---:B------:R-:W-:Y:S02]  /*bc20*/  FMUL.FTZ R40, R2.reuse, R40 ;  /* 0x0000002802287220 */ /* 0x040fe40000410000 */
[C---:B------:R-:W-:Y:S02]  /*bc30*/  FMUL.FTZ R41, R2.reuse, R41 ;  /* 0x0000002902297220 */ /* 0x040fe40000410000 */
[C---:B------:R-:W-:Y:S02]  /*bc40*/  FMUL.FTZ R44, R2.reuse, R44 ;  /* 0x0000002c022c7220 */ /* 0x040fe40000410000 */
[C---:B------:R-:W-:Y:S02]  /*bc50*/  FMUL.FTZ R45, R2.reuse, R45 ;  /* 0x0000002d022d7220 */ /* 0x040fe40000410000 */
[C---:B------:R-:W-:Y:S02]  /*bc60*/  FMUL.FTZ R48, R2.reuse, R48 ;  /* 0x0000003002307220 */ /* 0x040fe40000410000 */
[C---:B------:R-:W-:Y:S01]  /*bc70*/  FMUL.FTZ R49, R2.reuse, R49 ;  /* 0x0000003102317220 */ /* 0x040fe20000410000 */
[----:B-1----:R-:W-:Y:S01]  /*bc80*/  @P0 MOV R8, c[0x0][0x1e4] ;  /* 0x0000790000080a02 */ /* 0x002fe20000000f00 */
[C---:B------:R-:W-:Y:S02]  /*bc90*/  FMUL.FTZ R52, R2.reuse, R52 ;  /* 0x0000003402347220 */ /* 0x040fe40000410000 */
[C---:B------:R-:W-:Y:S01]  /*bca0*/  FMUL.FTZ R53, R2.reuse, R53 ;  /* 0x0000003502357220 */ /* 0x040fe20000410000 */
[C---:B--2---:R-:W-:Y:S01]  /*bcb0*/  @P0 LEA R6, P1, R3.reuse, c[0x0][0x1c8], 0x1 ;  /* 0x0000720003060a11 */ /* 0x044fe200078208ff */
[----:B------:R-:W-:Y:S01]  /*bcc0*/  FMUL.FTZ R56, R2, R56 ;  /* 0x0000003802387220 */ /* 0x000fe20000410000 */
[----:B------:R-:W-:Y:S01]  /*bcd0*/  @P0 IADD3.X R7, R4, R9, RZ, P6, !PT ;  /* 0x0000000904070210 */ /* 0x000fe200037fe4ff */
[----:B------:R-:W-:Y:S02]  /*bce0*/  FMUL.FTZ R57, R2, R57 ;  /* 0x0000003902397220 */ /* 0x000fe40000410000 */
[C---:B---3--:R-:W-:Y:S01]  /*bcf0*/  FMUL.FTZ R27, R0.reuse, R159 ;  /* 0x0000009f001b7220 */ /* 0x048fe20000410000 */
[----:B------:R-:W-:Y:S01]  /*bd00*/  @P0 LEA.HI.X R7, R3, c[0x0][0x1cc], R7, 0x1, P1 ;  /* 0x0000730003070a11 */ /* 0x000fe200008f0c07 */
[C---:B------:R-:W-:Y:S01]  /*bd10*/  FMUL.FTZ R38, R0.reuse, R38 ;  /* 0x0000002600267220 */ /* 0x040fe20000410000 */
[----:B------:R-:W-:Y:S01]  /*bd20*/  @P0 MOV R3, c[0x0][0x1e0] ;  /* 0x0000780000030a02 */ /* 0x000fe20000000f00 */
[C---:B------:R-:W-:Y:S02]  /*bd30*/  FMUL.FTZ R39, R0.reuse, R39 ;  /* 0x0000002700277220 */ /* 0x040fe40000410000 */
[----:B------:R1:W-:Y:S01]  /*bd40*/  @P0 LDGSTS.E.BYPASS.LTC128B.128 [R131+0x16100], [R6.64], !P2 ;  /* 0x1610000006830fae */ /* 0x0003e2000d101d46 */
[C---:B------:R-:W-:Y:S01]  /*bd50*/  @P0 LEA R5, P1, R3.reuse, R5, 0x5 ;  /* 0x0000000503050211 */ /* 0x040fe200078228ff */
[C---:B------:R-:W-:Y:S02]  /*bd60*/  FMUL.FTZ R42, R0.reuse, R42 ;  /* 0x0000002a002a7220 */ /* 0x040fe40000410000 */
[C---:B------:R-:W-:Y:S01]  /*bd70*/  FMUL.FTZ R43, R0.reuse, R43 ;  /* 0x0000002b002b7220 */ /* 0x040fe20000410000 */
[----:B------:R-:W-:Y:S01]  /*bd80*/  @P0 LEA.HI.X R4, R3, R4, R8, 0x5, P1 ;  /* 0x0000000403040211 */ /* 0x000fe200008f2c08 */
[C---:B------:R-:W-:Y:S01]  /*bd90*/  FMUL.FTZ R46, R0.reuse, R46 ;  /* 0x0000002e002e7220 */ /* 0x040fe20000410000 */
[----:B------:R-:W-:Y:S01]  /*bda0*/  @P0 IADD3 R3, P6, R5, R28, RZ ;  /* 0x0000001c05030210 */ /* 0x000fe20007fde0ff */
[C---:B------:R-:W-:Y:S02]  /*bdb0*/  FMUL.FTZ R47, R0.reuse, R47 ;  /* 0x0000002f002f7220 */ /* 0x040fe40000410000 */
[C---:B------:R-:W-:Y:S01]  /*bdc0*/  FMUL.FTZ R50, R0.reuse, R50 ;  /* 0x0000003200327220 */ /* 0x040fe20000410000 */
[----:B------:R-:W-:Y:S01]  /*bdd0*/  @P0 LEA R10, P1, R3, c[0x0][0x1c8], 0x1 ;  /* 0x00007200030a0a11 */ /* 0x000fe200078208ff */
[C---:B------:R-:W-:Y:S02]  /*bde0*/  FMUL.FTZ R51, R0.reuse, R51 ;  /* 0x0000003300337220 */ /* 0x040fe40000410000 */
[C---:B------:R-:W-:Y:S02]  /*bdf0*/  FMUL.FTZ R54, R0.reuse, R54 ;  /* 0x0000003600367220 */ /* 0x040fe40000410000 */
[C---:B------:R-:W-:Y:S02]  /*be00*/  FMUL.FTZ R55, R0.reuse, R55 ;  /* 0x0000003700377220 */ /* 0x040fe40000410000 */
[C---:B------:R-:W-:Y:S02]  /*be10*/  FMUL.FTZ R58, R0.reuse, R58 ;  /* 0x0000003a003a7220 */ /* 0x040fe40000410000 */
[----:B------:R-:W-:Y:S02]  /*be20*/  FMUL.FTZ R59, R0, R59 ;  /* 0x0000003b003b7220 */ /* 0x000fe40000410000 */
[C---:B------:R-:W-:Y:S02]  /*be30*/  FMUL.FTZ R60, R2.reuse, R60 ;  /* 0x0000003c023c7220 */ /* 0x040fe40000410000 */
[----:B------:R-:W-:Y:S02]  /*be40*/  FMUL.FTZ R61, R2, R61 ;  /* 0x0000003d023d7220 */ /* 0x000fe40000410000 */
[----:B------:R-:W-:Y:S01]  /*be50*/  FMUL.FTZ R62, R0, R62 ;  /* 0x0000003e003e7220 */ /* 0x000fe20000410000 */
[----:B-1----:R-:W-:Y:S01]  /*be60*/  @P0 IADD3.X R6, R4, R26, RZ, P6, !PT ;  /* 0x0000001a04060210 */ /* 0x002fe200037fe4ff */
[--C-:B------:R-:W-:Y:S02]  /*be70*/  FFMA.FTZ R7, R183, c[0x0][0x2d0], -R181.reuse ;  /* 0x0000b400b7077a23 */ /* 0x100fe400000108b5 */
[----:B------:R-:W-:Y:S01]  /*be80*/  FMUL.FTZ R26, R0, R158 ;  /* 0x0000009e001a7220 */ /* 0x000fe20000410000 */
[----:B------:R-:W-:Y:S01]  /*be90*/  @P0 LEA.HI.X R11, R3, c[0x0][0x1cc], R6, 0x1, P1 ;  /* 0x00007300030b0a11 */ /* 0x000fe200008f0c06 */
[----:B------:R-:W-:Y:S01]  /*bea0*/  FFMA.FTZ R3, R180, c[0x0][0x2d0], -R181 ;  /* 0x0000b400b4037a23 */ /* 0x000fe200000108b5 */
[----:B------:R1:W-:Y:S01]  /*beb0*/  MUFU.EX2 R190, R7 ;  /* 0x0000000700be7308 */ /* 0x0003e20000000800 */
[C---:B------:R-:W-:Y:S01]  /*bec0*/  @P0 IADD3 R6, P1, R5.reuse, R16, RZ ;  /* 0x0000001005060210 */ /* 0x040fe20007f3e0ff */
[----:B------:R-:W-:Y:S01]  /*bed0*/  FMUL.FTZ R16, R2, R148 ;  /* 0x0000009402107220 */ /* 0x000fe20000410000 */
[----:B------:R2:W-:Y:S01]  /*bee0*/  @P0 LDGSTS.E.BYPASS.LTC128B.128 [R131+0x11100], [R10.64], !P5 ;  /* 0x111000000a830fae */ /* 0x0005e2000e901d46 */
[----:B------:R-:W-:Y:S01]  /*bef0*/  MOV R148, R34 ;  /* 0x0000002200947202 */ /* 0x000fe20000000f00 */
[----:B------:R-:W-:Y:S01]  /*bf00*/  FMUL.FTZ R34, R0, R166 ;  /* 0x000000a600227220 */ /* 0x000fe20000410000 */
[----:B------:R-:W-:Y:S01]  /*bf10*/  @P0 IADD3.X R15, R4, R15, RZ, P1, !PT ;  /* 0x0000000f040f0210 */ /* 0x000fe20000ffe4ff */
[----:B------:R-:W-:Y:S02]  /*bf20*/  FMUL.FTZ R63, R0, R63 ;  /* 0x0000003f003f7220 */ /* 0x000fe40000410000 */
[C---:B------:R-:W-:Y:S01]  /*bf30*/  FMUL.FTZ R64, R2.reuse, R64 ;  /* 0x0000004002407220 */ /* 0x040fe20000410000 */
[----:B------:R3:W4:Y:S01]  /*bf40*/  MUFU.EX2 R173, R3 ;  /* 0x0000000300ad7308 */ /* 0x0007220000000800 */
[----:B------:R-:W-:Y:S02]  /*bf50*/  FMUL.FTZ R65, R2, R65 ;  /* 0x0000004102417220 */ /* 0x000fe40000410000 */
[C---:B------:R-:W-:Y:S02]  /*bf60*/  FMUL.FTZ R66, R0.reuse, R66 ;  /* 0x0000004200427220 */ /* 0x040fe40000410000 */
[----:B------:R-:W-:Y:S02]  /*bf70*/  FMUL.FTZ R67, R0, R67 ;  /* 0x0000004300437220 */ /* 0x000fe40000410000 */
[C---:B------:R-:W-:Y:S02]  /*bf80*/  FMUL.FTZ R68, R2.reuse, R68 ;  /* 0x0000004402447220 */ /* 0x040fe40000410000 */
[----:B------:R-:W-:Y:S02]  /*bf90*/  FMUL.FTZ R69, R2, R69 ;  /* 0x0000004502457220 */ /* 0x000fe40000410000 */
[C---:B------:R-:W-:Y:S02]  /*bfa0*/  FMUL.FTZ R70, R0.reuse, R70 ;  /* 0x0000004600467220 */ /* 0x040fe40000410000 */
[----:B------:R-:W-:Y:S01]  /*bfb0*/  FMUL.FTZ R71, R0, R71 ;  /* 0x0000004700477220 */ /* 0x000fe20000410000 */
[C---:B-1----:R-:W-:Y:S01]  /*bfc0*/  @P0 IADD3 R7, P6, R5.reuse, R14, RZ ;  /* 0x0000000e05070210 */ /* 0x042fe20007fde0ff */
[C---:B------:R-:W-:Y:S01]  /*bfd0*/  FMUL.FTZ R72, R2.reuse, R72 ;  /* 0x0000004802487220 */ /* 0x040fe20000410000 */
[----:B------:R-:W-:Y:S01]  /*bfe0*/  @P0 IADD3 R5, P1, R5, R12, RZ ;  /* 0x0000000c05050210 */ /* 0x000fe20007f3e0ff */
[----:B------:R-:W-:Y:S01]  /*bff0*/  FMUL.FTZ R73, R2, R73 ;  /* 0x0000004902497220 */ /* 0x000fe20000410000 */
[----:B------:R-:W-:Y:S01]  /*c000*/  @P0 IADD3.X R13, R4, R13, RZ, P6, !PT ;  /* 0x0000000d040d0210 */ /* 0x000fe200037fe4ff */
[----:B------:R-:W-:Y:S01]  /*c010*/  FMUL.FTZ R74, R0, R74 ;  /* 0x0000004a004a7220 */ /* 0x000fe20000410000 */
[----:B------:R-:W-:Y:S01]  /*c020*/  @P0 IADD3.X R14, R4, R9, RZ, P1, !PT ;  /* 0x00000009040e0210 */ /* 0x000fe20000ffe4ff */
[----:B--2---:R-:W-:Y:S01]  /*c030*/  FMUL.FTZ R10, R0, R142 ;  /* 0x0000008e000a7220 */ /* 0x004fe20000410000 */
[----:B------:R-:W-:Y:S01]  /*c040*/  @P0 LEA R8, P6, R6, c[0x0][0x1c8], 0x1 ;  /* 0x0000720006080a11 */ /* 0x000fe200078c08ff */
[----:B------:R-:W-:Y:S02]  /*c050*/  FMUL.FTZ R11, R0, R143 ;  /* 0x0000008f000b7220 */ /* 0x000fe40000410000 */
[----:B---3--:R-:W-:Y:S01]  /*c060*/  FMUL.FTZ R3, R132, c[0x0][0x2d0] ;  /* 0x0000b40084037a20 */ /* 0x008fe20000410000 */
[----:B------:R-:W-:Y:S01]  /*c070*/  @P0 LEA.HI.X R9, R6, c[0x0][0x1cc], R15, 0x1, P6 ;  /* 0x0000730006090a11 */ /* 0x000fe200030f0c0f */
[----:B------:R-:W-:Y:S01]  /*c080*/  FMUL.FTZ R75, R0, R75 ;  /* 0x0000004b004b7220 */ /* 0x000fe20000410000 */
[----:B------:R-:W-:Y:S01]  /*c090*/  @P0 LEA R6, P1, R7, c[0x0][0x1c8], 0x1 ;  /* 0x0000720007060a11 */ /* 0x000fe200078208ff */
[----:B------:R-:W-:Y:S01]  /*c0a0*/  FFMA.FTZ R4, R187, c[0x0][0x2d0], -R3 ;  /* 0x0000b400bb047a23 */ /* 0x000fe20000010803 */
[----:B------:R-:W-:Y:S01]  /*c0b0*/  MOV R187, R22 ;  /* 0x0000001600bb7202 */ /* 0x000fe20000000f00 */
[----:B------:R1:W-:Y:S01]  /*c0c0*/  @P0 LDGSTS.E.BYPASS.LTC128B.128 [R131+0x13100], [R8.64], !P4 ;  /* 0x1310000008830fae */ /* 0x0003e2000e101d46 */
[----:B------:R-:W-:Y:S01]  /*c0d0*/  @P0 LEA.HI.X R7, R7, c[0x0][0x1cc], R13, 0x1, P1 ;  /* 0x0000730007070a11 */ /* 0x000fe200008f0c0d */
[----:B------:R2:W-:Y:S01]  /*c0e0*/  MUFU.EX2 R180, R4 ;  /* 0x0000000400b47308 */ /* 0x0005e20000000800 */
[--C-:B------:R-:W-:Y:S01]  /*c0f0*/  FFMA.FTZ R12, R188, c[0x0][0x2d0], -R3.reuse ;  /* 0x0000b400bc0c7a23 */ /* 0x100fe20000010803 */
[----:B------:R-:W-:Y:S01]  /*c100*/  MOV R188, R21 ;  /* 0x0000001500bc7202 */ /* 0x000fe20000000f00 */
[C---:B------:R-:W-:Y:S02]  /*c110*/  FMUL.FTZ R76, R2.reuse, R76 ;  /* 0x0000004c024c7220 */ /* 0x040fe40000410000 */
[----:B------:R-:W-:Y:S01]  /*c120*/  FMUL.FTZ R77, R2, R77 ;  /* 0x0000004d024d7220 */ /* 0x000fe20000410000 */
[----:B------:R3:W-:Y:S01]  /*c130*/  @P0 LDGSTS.E.BYPASS.LTC128B.128 [R131+0x15100], [R6.64], !P3 ;  /* 0x1510000006830fae */ /* 0x0007e2000d901d46 */
[C---:B------:R-:W-:Y:S02]  /*c140*/  FMUL.FTZ R78, R0.reuse, R78 ;  /* 0x0000004e004e7220 */ /* 0x040fe40000410000 */
[----:B------:R-:W-:Y:S01]  /*c150*/  FMUL.FTZ R79, R0, R79 ;  /* 0x0000004f004f7220 */ /* 0x000fe20000410000 */
[----:B------:R3:W3:Y:S01]  /*c160*/  MUFU.EX2 R182, R12 ;  /* 0x0000000c00b67308 */ /* 0x0006e20000000800 */
[C---:B------:R-:W-:Y:S02]  /*c170*/  FMUL.FTZ R80, R2.reuse, R80 ;  /* 0x0000005002507220 */ /* 0x040fe40000410000 */
[----:B------:R-:W-:Y:S02]  /*c180*/  FMUL.FTZ R81, R2, R81 ;  /* 0x0000005102517220 */ /* 0x000fe40000410000 */
[C---:B------:R-:W-:Y:S02]  /*c190*/  FMUL.FTZ R82, R0.reuse, R82 ;  /* 0x0000005200527220 */ /* 0x040fe40000410000 */
[----:B------:R-:W-:Y:S02]  /*c1a0*/  FMUL.FTZ R83, R0, R83 ;  /* 0x0000005300537220 */ /* 0x000fe40000410000 */
[C---:B------:R-:W-:Y:S02]  /*c1b0*/  FMUL.FTZ R84, R2.reuse, R84 ;  /* 0x0000005402547220 */ /* 0x040fe40000410000 */
[----:B------:R-:W-:Y:S02]  /*c1c0*/  FMUL.FTZ R85, R2, R85 ;  /* 0x0000005502557220 */ /* 0x000fe40000410000 */
[----:B------:R-:W-:Y:S01]  /*c1d0*/  FMUL.FTZ R86, R0, R86 ;  /* 0x0000005600567220 */ /* 0x000fe20000410000 */
[----:B--2---:R-:W-:Y:S01]  /*c1e0*/  @P0 LEA R4, P1, R5, c[0x0][0x1c8], 0x1 ;  /* 0x0000720005040a11 */ /* 0x004fe200078208ff */
[--C-:B-1----:R-:W-:Y:S01]  /*c1f0*/  FFMA.FTZ R8, R185, c[0x0][0x2d0], -R3.reuse ;  /* 0x0000b400b9087a23 */ /* 0x102fe20000010803 */
[----:B------:R-:W-:Y:S01]  /*c200*/  MOV R185, R19 ;  /* 0x0000001300b97202 */ /* 0x000fe20000000f00 */
[----:B------:R-:W-:Y:S01]  /*c210*/  FMUL.FTZ R9, R2, R141 ;  /* 0x0000008d02097220 */ /* 0x000fe20000410000 */
[----:B------:R-:W-:Y:S01]  /*c220*/  @P0 LEA.HI.X R5, R5, c[0x0][0x1cc], R14, 0x1, P1 ;  /* 0x0000730005050a11 */ /* 0x000fe200008f0c0e */
[----:B------:R1:W-:Y:S01]  /*c230*/  MUFU.EX2 R183, R8 ;  /* 0x0000000800b77308 */ /* 0x0003e20000000800 */
[C---:B------:R-:W-:Y:S02]  /*c240*/  FMUL.FTZ R19, R0.reuse, R151 ;  /* 0x0000009700137220 */ /* 0x040fe40000410000 */
[C---:B------:R-:W-:Y:S01]  /*c250*/  FMUL.FTZ R87, R0.reuse, R87 ;  /* 0x0000005700577220 */ /* 0x040fe20000410000 */
[----:B------:R2:W-:Y:S01]  /*c260*/  @P0 LDGSTS.E.BYPASS.LTC128B.128 [R131+0x17100], [R4.64], !P2 ;  /* 0x1710000004830fae */ /* 0x0005e2000d101d46 */
[C---:B---3--:R-:W-:Y:S01]  /*c270*/  FMUL.FTZ R6, R0.reuse, R138 ;  /* 0x0000008a00067220 */ /* 0x048fe20000410000 */
[----:B----4-:R-:W-:Y:S01]  /*c280*/  F2FP.PACK_AB R138, R173, R190 ;  /* 0x000000bead8a723e */ /* 0x010fe200000000ff */
[----:B------:R-:W-:Y:S02]  /*c290*/  FMUL.FTZ R7, R0, R139 ;  /* 0x0000008b00077220 */ /* 0x000fe40000410000 */
[C---:B------:R-:W-:Y:S02]  /*c2a0*/  FMUL.FTZ R88, R2.reuse, R88 ;  /* 0x0000005802587220 */ /* 0x040fe40000410000 */
[----:B------:R-:W-:Y:S01]  /*c2b0*/  FMUL.FTZ R89, R2, R89 ;  /* 0x0000005902597220 */ /* 0x000fe20000410000 */
[----:B------:R-:W3:Y:S01]  /*c2c0*/  LDSM.16.MT88.4 R12, [R248] ;  /* 0x00000000f80c783b */ /* 0x000ee20000004200 */
[C---:B------:R-:W-:Y:S02]  /*c2d0*/  FMUL.FTZ R90, R0.reuse, R90 ;  /* 0x0000005a005a7220 */ /* 0x040fe40000410000 */
[----:B------:R-:W-:Y:S02]  /*c2e0*/  FMUL.FTZ R91, R0, R91 ;  /* 0x0000005b005b7220 */ /* 0x000fe40000410000 */
[C---:B------:R-:W-:Y:S02]  /*c2f0*/  FMUL.FTZ R92, R2.reuse, R92 ;  /* 0x0000005c025c7220 */ /* 0x040fe40000410000 */
[----:B------:R-:W-:Y:S01]  /*c300*/  FMUL.FTZ R93, R2, R93 ;  /* 0x0000005d025d7220 */ /* 0x000fe20000410000 */
[----:B------:R-:W-:Y:S01]  /*c310*/  LDSM.16.MT88.4 R28, [R251] ;  /* 0x00000000fb1c783b */ /* 0x000fe20000004200 */
[C---:B------:R-:W-:Y:S02]  /*c320*/  FMUL.FTZ R94, R0.reuse, R94 ;  /* 0x0000005e005e7220 */ /* 0x040fe40000410000 */
[----:B------:R-:W-:Y:S02]  /*c330*/  FMUL.FTZ R95, R0, R95 ;  /* 0x0000005f005f7220 */ /* 0x000fe40000410000 */
[C---:B-1----:R-:W-:Y:S02]  /*c340*/  FMUL.FTZ R8, R2.reuse, R140 ;  /* 0x0000008c02087220 */ /* 0x042fe40000410000 */
[C---:B------:R-:W-:Y:S01]  /*c350*/  FMUL.FTZ R96, R2.reuse, R96 ;  /* 0x0000006002607220 */ /* 0x040fe20000410000 */
[----:B------:R-:W0:Y:S01]  /*c360*/  LDGDEPBAR ;  /* 0x00000000000079af */ /* 0x000e220000000000 */
[----:B------:R-:W-:Y:S02]  /*c370*/  FMUL.FTZ R97, R2, R97 ;  /* 0x0000006102617220 */ /* 0x000fe40000410000 */
[----:B--2---:R-:W-:Y:S01]  /*c380*/  FFMA.FTZ R4, R186, c[0x0][0x2d0], -R3 ;  /* 0x0000b400ba047a23 */ /* 0x004fe20000010803 */
[----:B------:R-:W-:Y:S01]  /*c390*/  MOV R186, R20 ;  /* 0x0000001400ba7202 */ /* 0x000fe20000000f00 */
[----:B------:R-:W-:Y:S01]  /*c3a0*/  FMUL.FTZ R5, R2, R137 ;  /* 0x0000008902057220 */ /* 0x000fe20000410000 */
[----:B------:R-:W-:Y:S01]  /*c3b0*/  F2FP.PACK_AB R137, R182, R180 ;  /* 0x000000b4b689723e */ /* 0x000fe200000000ff */
[----:B------:R-:W1:Y:S01]  /*c3c0*/  MUFU.EX2 R184, R4 ;  /* 0x0000000400b87308 */ /* 0x000e620000000800 */
[----:B------:R-:W2:Y:S01]  /*c3d0*/  LDL.LU R131, [R1+0x12c] ;  /* 0x00012c0001837983 */ /* 0x000ea20000300800 */
[C---:B------:R-:W-:Y:S02]  /*c3e0*/  FMUL.FTZ R98, R0.reuse, R98 ;  /* 0x0000006200627220 */ /* 0x040fe40000410000 */
[----:B------:R-:W-:Y:S01]  /*c3f0*/  FMUL.FTZ R99, R0, R99 ;  /* 0x0000006300637220 */ /* 0x000fe20000410000 */
[----:B------:R-:W4:Y:S01]  /*c400*/  LDL R140, [R1+0x48] ;  /* 0x00004800018c7983 */ /* 0x000f220000100800 */
[C---:B------:R-:W-:Y:S02]  /*c410*/  FMUL.FTZ R100, R2.reuse, R100 ;  /* 0x0000006402647220 */ /* 0x040fe40000410000 */
[----:B------:R-:W-:Y:S01]  /*c420*/  FMUL.FTZ R101, R2, R101 ;  /* 0x0000006502657220 */ /* 0x000fe20000410000 */
[----:B------:R-:W3:Y:S01]  /*c430*/  LDSM.16.MT88.4 R20, [R252] ;  /* 0x00000000fc14783b */ /* 0x000ee20000004200 */
        /* <DEDUP_REMOVED lines=8> */
[----:B------:R-:W-:Y:S01]  /*c4c0*/  FMUL.FTZ R4, R2, R136 ;  /* 0x0000008802047220 */ /* 0x000fe20000410000 */
[----:B------:R-:W-:Y:S01]  /*c4d0*/  F2FP.PACK_AB R136, R189, R135 ;  /* 0x00000087bd88723e */ /* 0x000fe200000000ff */
[--C-:B------:R-:W-:Y:S02]  /*c4e0*/  FFMA.FTZ R157, R176, c[0x0][0x2d0], -R181.reuse ;  /* 0x0000b400b09d7a23 */ /* 0x100fe400000108b5 */
[--C-:B------:R-:W-:Y:S02]  /*c4f0*/  FFMA.FTZ R158, R177, c[0x0][0x2d0], -R181.reuse ;  /* 0x0000b400b19e7a23 */ /* 0x100fe400000108b5 */
[--C-:B------:R-:W-:Y:S02]  /*c500*/  FFMA.FTZ R159, R178, c[0x0][0x2d0], -R181.reuse ;  /* 0x0000b400b29f7a23 */ /* 0x100fe400000108b5 */
[C---:B---3--:R-:W-:Y:S05]  /*c510*/  HMMA.16816.F32 R4, R136.reuse, R12, R4 ;  /* 0x0000000c8804723c */ /* 0x048fea0000001804 */
[C---:B------:R-:W-:Y:S02]  /*c520*/  FMUL.FTZ R109, R2.reuse, R109 ;  /* 0x0000006d026d7220 */ /* 0x040fe40000410000 */
[C---:B------:R-:W-:Y:S01]  /*c530*/  FMUL.FTZ R12, R2.reuse, R144 ;  /* 0x00000090020c7220 */ /* 0x040fe20000410000 */
[C---:B------:R-:W-:Y:S04]  /*c540*/  HMMA.16816.F32 R8, R136.reuse, R14, R8 ;  /* 0x0000000e8808723c */ /* 0x040fe80000001808 */
[----:B------:R-:W-:Y:S01]  /*c550*/  FMUL.FTZ R13, R2, R145 ;  /* 0x00000091020d7220 */ /* 0x000fe20000410000 */
[----:B------:R-:W-:Y:S01]  /*c560*/  MOV R144, R18 ;  /* 0x0000001200907202 */ /* 0x000fe20000000f00 */
[C---:B------:R-:W-:Y:S01]  /*c570*/  FMUL.FTZ R18, R0.reuse, R150 ;  /* 0x0000009600127220 */ /* 0x040fe20000410000 */
[----:B------:R-:W-:Y:S01]  /*c580*/  MOV R145, R17 ;  /* 0x0000001100917202 */ /* 0x000fe20000000f00 */
[C---:B------:R-:W-:Y:S01]  /*c590*/  FMUL.FTZ R14, R0.reuse, R146 ;  /* 0x00000092000e7220 */ /* 0x040fe20000410000 */
[----:B------:R-:W-:Y:S03]  /*c5a0*/  MOV R146, R186 ;  /* 0x000000ba00927202 */ /* 0x000fe60000000f00 */
[----:B------:R-:W-:Y:S01]  /*c5b0*/  FMUL.FTZ R15, R0, R147 ;  /* 0x00000093000f7220 */ /* 0x000fe20000410000 */
[----:B------:R-:W-:Y:S01]  /*c5c0*/  MOV R147, R35 ;  /* 0x0000002300937202 */ /* 0x000fe20000000f00 */
[----:B------:R-:W-:Y:S01]  /*c5d0*/  FMUL.FTZ R17, R2, R149 ;  /* 0x0000009502117220 */ /* 0x000fe20000410000 */
[----:B------:R-:W-:Y:S01]  /*c5e0*/  MOV R186, R188 ;  /* 0x000000bc00ba7202 */ /* 0x000fe20000000f00 */
[C---:B------:R-:W-:Y:S01]  /*c5f0*/  FMUL.FTZ R35, R0.reuse, R167 ;  /* 0x000000a700237220 */ /* 0x040fe20000410000 */
[----:B------:R-:W-:Y:S01]  /*c600*/  MOV R150, R147 ;  /* 0x0000009300967202 */ /* 0x000fe20000000f00 */
[----:B------:R-:W-:Y:S01]  /*c610*/  FMUL.FTZ R110, R0, R110 ;  /* 0x0000006e006e7220 */ /* 0x000fe20000410000 */
[C---:B------:R-:W-:Y:S03]  /*c620*/  HMMA.16816.F32 R12, R136.reuse, R20, R12 ;  /* 0x00000014880c723c */ /* 0x040fe6000000180c */
[----:B------:R-:W-:Y:S01]  /*c630*/  MOV R149, R33 ;  /* 0x0000002100957202 */ /* 0x000fe20000000f00 */
[----:B------:R-:W-:Y:S01]  /*c640*/  FMUL.FTZ R33, R2, R165 ;  /* 0x000000a502217220 */ /* 0x000fe20000410000 */
[----:B------:R-:W-:Y:S01]  /*c650*/  MOV R188, R187 ;  /* 0x000000bb00bc7202 */ /* 0x000fe20000000f00 */
[----:B------:R-:W-:Y:S01]  /*c660*/  FMUL.FTZ R111, R0, R111 ;  /* 0x0000006f006f7220 */ /* 0x000fe20000410000 */
[----:B------:R-:W-:Y:S01]  /*c670*/  MOV R187, R134 ;  /* 0x0000008600bb7202 */ /* 0x000fe20000000f00 */
[C---:B------:R-:W-:Y:S04]  /*c680*/  HMMA.16816.F32 R16, R136.reuse, R22, R16 ;  /* 0x000000168810723c */ /* 0x040fe80000001810 */
[----:B------:R-:W-:Y:S01]  /*c690*/  FMUL.FTZ R20, R2, R152 ;  /* 0x0000009802147220 */ /* 0x000fe20000410000 */
[----:B------:R-:W-:Y:S01]  /*c6a0*/  MOV R134, R32 ;  /* 0x0000002000867202 */ /* 0x000fe20000000f00 */
[----:B------:R-:W3:Y:S01]  /*c6b0*/  LDL R152, [R1+0x4] ;  /* 0x0000040001987983 */ /* 0x000ee20000100800 */
[C---:B------:R-:W-:Y:S02]  /*c6c0*/  FMUL.FTZ R22, R0.reuse, R154 ;  /* 0x0000009a00167220 */ /* 0x040fe40000410000 */
[----:B------:R-:W-:Y:S01]  /*c6d0*/  FMUL.FTZ R23, R0, R155 ;  /* 0x0000009b00177220 */ /* 0x000fe20000410000 */
[----:B------:R-:W3:Y:S02]  /*c6e0*/  LDL.LU R151, [R1+0x80] ;  /* 0x0000800001977983 */ /* 0x000ee40000300800 */
[C---:B------:R-:W-:Y:S01]  /*c6f0*/  FMUL.FTZ R21, R2.reuse, R153 ;  /* 0x0000009902157220 */ /* 0x040fe20000410000 */
[----:B------:R-:W-:Y:S01]  /*c700*/  MOV R153, R148 ;  /* 0x0000009400997202 */ /* 0x000fe20000000f00 */
[----:B------:R-:W-:Y:S01]  /*c710*/  FMUL.FTZ R32, R2, R164 ;  /* 0x000000a402207220 */ /* 0x000fe20000410000 */
[----:B------:R-:W-:Y:S01]  /*c720*/  MOV R148, R146 ;  /* 0x0000009200947202 */ /* 0x000fe20000000f00 */
[--C-:B------:R-:W-:Y:S02]  /*c730*/  FFMA.FTZ R134, R134, c[0x0][0x2d0], -R181.reuse ;  /* 0x0000b40086867a23 */ /* 0x100fe400000108b5 */
[C---:B------:R-:W-:Y:S01]  /*c740*/  FMUL.FTZ R112, R2.reuse, R112 ;  /* 0x0000007002707220 */ /* 0x040fe20000410000 */
[C---:B------:R-:W-:Y:S03]  /*c750*/  HMMA.16816.F32 R20, R136.reuse, R28, R20 ;  /* 0x0000001c8814723c */ /* 0x040fe60000001814 */
[----:B------:R-:W-:Y:S02]  /*c760*/  FMUL.FTZ R113, R2, R113 ;  /* 0x0000007102717220 */ /* 0x000fe40000410000 */
[----:B------:R-:W-:Y:S02]  /*c770*/  FMUL.FTZ R114, R0, R114 ;  /* 0x0000007200727220 */ /* 0x000fe40000410000 */
[C---:B------:R-:W-:Y:S01]  /*c780*/  FMUL.FTZ R28, R2.reuse, R160 ;  /* 0x000000a0021c7220 */ /* 0x040fe20000410000 */
[C---:B------:R-:W-:Y:S01]  /*c790*/  HMMA.16816.F32 R24, R136.reuse, R30, R24 ;  /* 0x0000001e8818723c */ /* 0x040fe20000001818 */
[----:B------:R1:W-:Y:S03]  /*c7a0*/  MUFU.EX2 R160, R134 ;  /* 0x0000008600a07308 */ /* 0x0003e60000000800 */
[----:B------:R-:W-:Y:S02]  /*c7b0*/  FMUL.FTZ R29, R2, R161 ;  /* 0x000000a1021d7220 */ /* 0x000fe40000410000 */
[C---:B------:R-:W-:Y:S02]  /*c7c0*/  FMUL.FTZ R115, R0.reuse, R115 ;  /* 0x0000007300737220 */ /* 0x040fe40000410000 */
[C---:B------:R-:W-:Y:S04]  /*c7d0*/  FMUL.FTZ R30, R0.reuse, R162 ;  /* 0x000000a2001e7220 */ /* 0x040fe80000410000 */
[----:B------:R-:W-:Y:S02]  /*c7e0*/  FMUL.FTZ R31, R0, R163 ;  /* 0x000000a3001f7220 */ /* 0x000fe40000410000 */
[C---:B------:R-:W-:Y:S02]  /*c7f0*/  FMUL.FTZ R116, R2.reuse, R116 ;  /* 0x0000007402747220 */ /* 0x040fe40000410000 */
[----:B------:R-:W-:Y:S02]  /*c800*/  FMUL.FTZ R117, R2, R117 ;  /* 0x0000007502757220 */ /* 0x000fe40000410000 */
[C---:B------:R-:W-:Y:S02]  /*c810*/  FMUL.FTZ R118, R0.reuse, R118 ;  /* 0x0000007600767220 */ /* 0x040fe40000410000 */
[----:B------:R-:W-:Y:S02]  /*c820*/  FMUL.FTZ R119, R0, R119 ;  /* 0x0000007700777220 */ /* 0x000fe40000410000 */
[C---:B------:R-:W-:Y:S02]  /*c830*/  FMUL.FTZ R120, R2.reuse, R120 ;  /* 0x0000007802787220 */ /* 0x040fe40000410000 */
[----:B------:R-:W-:Y:S02]  /*c840*/  FMUL.FTZ R121, R2, R121 ;  /* 0x0000007902797220 */ /* 0x000fe40000410000 */
[----:B-1----:R-:W-:Y:S01]  /*c850*/  FFMA.FTZ R134, R149, c[0x0][0x2d0], -R181 ;  /* 0x0000b40095867a23 */ /* 0x002fe200000108b5 */
[----:B------:R-:W-:Y:S01]  /*c860*/  MOV R149, R145 ;  /* 0x0000009100957202 */ /* 0x000fe20000000f00 */
[C---:B------:R-:W-:Y:S02]  /*c870*/  FMUL.FTZ R122, R0.reuse, R122 ;  /* 0x0000007a007a7220 */ /* 0x040fe40000410000 */
[----:B------:R1:W1:Y:S01]  /*c880*/  MUFU.EX2 R161, R134 ;  /* 0x0000008600a17308 */ /* 0x0002620000000800 */
        /* <DEDUP_REMOVED lines=8> */
[--C-:B------:R-:W-:Y:S02]  /*c910*/  FFMA.FTZ R169, R169, c[0x0][0x2d0], -R3.reuse ;  /* 0x0000b400a9a97a23 */ /* 0x100fe40000010803 */
[--C-:B-1----:R-:W-:Y:S04]  /*c920*/  FFMA.FTZ R134, R185, c[0x0][0x2d0], -R3.reuse ;  /* 0x0000b400b9867a23 */ /* 0x102fe80000010803 */
[----:B------:R1:W-:Y:S02]  /*c930*/  MUFU.EX2 R156, R134 ;  /* 0x00000086009c7308 */ /* 0x0003e40000000800 */
[----:B-1----:R-:W-:Y:S08]  /*c940*/  FFMA.FTZ R134, R171, c[0x0][0x2d0], -R3 ;  /* 0x0000b400ab867a23 */ /* 0x002ff00000010803 */
[----:B------:R1:W1:Y:S02]  /*c950*/  MUFU.EX2 R171, R134 ;  /* 0x0000008600ab7308 */ /* 0x0002640000000800 */
[--C-:B-1----:R-:W-:Y:S08]  /*c960*/  FFMA.FTZ R134, R170, c[0x0][0x2d0], -R181.reuse ;  /* 0x0000b400aa867a23 */ /* 0x102ff000000108b5 */
[----:B------:R1:W-:Y:S02]  /*c970*/  MUFU.EX2 R185, R134 ;  /* 0x0000008600b97308 */ /* 0x0003e40000000800 */
[----:B-1----:R-:W-:Y:S08]  /*c980*/  FFMA.FTZ R134, R191, c[0x0][0x2d0], -R181 ;  /* 0x0000b400bf867a23 */ /* 0x002ff000000108b5 */
[----:B------:R1:W1:Y:S02]  /*c990*/  MUFU.EX2 R165, R134 ;  /* 0x0000008600a57308 */ /* 0x0002640000000800 */
[--C-:B-1----:R-:W-:Y:S02]  /*c9a0*/  FFMA.FTZ R134, R144, c[0x0][0x2d0], -R3.reuse ;  /* 0x0000b40090867a23 */ /* 0x102fe40000010803 */
[----:B------:R-:W-:Y:S06]  /*c9b0*/  LDSM.16.MT88.4 R144, [R252+0x800] ;  /* 0x00080000fc90783b */ /* 0x000fec0000004200 */
[----:B------:R1:W-:Y:S02]  /*c9c0*/  MUFU.EX2 R170, R134 ;  /* 0x0000008600aa7308 */ /* 0x0003e40000000800 */
[----:B-1----:R-:W-:Y:S08]  /*c9d0*/  FFMA.FTZ R134, R153, c[0x0][0x2d0], -R3 ;  /* 0x0000b40099867a23 */ /* 0x002ff00000010803 */
[----:B------:R1:W1:Y:S01]  /*c9e0*/  MUFU.EX2 R164, R134 ;  /* 0x0000008600a47308 */ /* 0x0002620000000800 */
[----:B--2---:R-:W-:Y:S01]  /*c9f0*/  FMUL.FTZ R131, R0, R131 ;  /* 0x0000008300837220 */ /* 0x004fe20000410000 */
[----:B----4-:R-:W2:Y:S08]  /*ca00*/  LDSM.16.MT88.4 R140, [R140] ;  /* 0x000000008c8c783b */ /* 0x010eb00000004200 */
[----:B-1----:R-:W4:Y:S01]  /*ca10*/  LDL.LU R134, [R1+0x84] ;  /* 0x0000840001867983 */ /* 0x002f220000300800 */
[C---:B--2---:R-:W-:Y:S08]  /*ca20*/  HMMA.16816.F32 R28, R136.reuse, R140, R28 ;  /* 0x0000008c881c723c */ /* 0x044ff0000000181c */
[C---:B------:R-:W-:Y:S01]  /*ca30*/  HMMA.16816.F32 R32, R136.reuse, R142, R32 ;  /* 0x0000008e8820723c */ /* 0x040fe20000001820 */
[----:B------:R-:W1:Y:S03]  /*ca40*/  LDSM.16.MT88.4 R140, [R248+0x2000] ;  /* 0x00200000f88c783b */ /* 0x000e660000004200 */
[----:B---3--:R-:W-:Y:S02]  /*ca50*/  FFMA.FTZ R135, R2, R151, R135 ;  /* 0x0000009702877223 */ /* 0x008fe40000010087 */
[----:B------:R-:W-:Y:S02]  /*ca60*/  FFMA.FTZ R2, R150, c[0x0][0x2d0], -R181 ;  /* 0x0000b40096027a23 */ /* 0x000fe400000108b5 */
[----:B------:R-:W-:Y:S01]  /*ca70*/  FADD.FTZ R135, R189, R135 ;  /* 0x00000087bd877221 */ /* 0x000fe20000010000 */
        /* <DEDUP_REMOVED lines=14> */
[----:B------:R-:W1:Y:S03]  /*cb60*/  LDSM.16.MT88.4 R140, [R252+0x4000] ;  /* 0x00400000fc8c783b */ /* 0x000e660000004200 */
[----:B----4-:R-:W-:Y:S02]  /*cb70*/  FFMA.FTZ R134, R0, R134, R180 ;  /* 0x0000008600867223 */ /* 0x010fe400000100b4 */
[----:B------:R-:W-:Y:S02]  /*cb80*/  FFMA.FTZ R0, R186, c[0x0][0x2d0], -R3 ;  /* 0x0000b400ba007a23 */ /* 0x000fe40000010803 */
[----:B------:R-:W-:Y:S10]  /*cb90*/  MUFU.EX2 R186, R159 ;  /* 0x0000009f00ba7308 */ /* 0x000ff40000000800 */
[----:B------:R2:W-:Y:S01]  /*cba0*/  MUFU.EX2 R166, R0 ;  /* 0x0000000000a67308 */ /* 0x0005e20000000800 */
[C---:B-1----:R-:W-:Y:S08]  /*cbb0*/  HMMA.16816.F32 R76, R136.reuse, R140, R76 ;  /* 0x0000008c884c723c */ /* 0x042ff0000000184c */
[C---:B------:R-:W-:Y:S01]  /*cbc0*/  HMMA.16816.F32 R80, R136.reuse, R142, R80 ;  /* 0x0000008e8850723c */ /* 0x040fe20000001850 */
[----:B------:R-:W1:Y:S03]  /*cbd0*/  LDSM.16.MT88.4 R140, [R251+0x4000] ;  /* 0x00400000fb8c783b */ /* 0x000e660000004200 */
[--C-:B--2---:R-:W-:Y:S04]  /*cbe0*/  FFMA.FTZ R0, R188, c[0x0][0x2d0], -R181.reuse ;  /* 0x0000b400bc007a23 */ /* 0x104fe800000108b5 */
[----:B------:R2:W-:Y:S04]  /*cbf0*/  MUFU.EX2 R163, R0 ;  /* 0x0000000000a37308 */ /* 0x0005e80000000800 */
[----:B--2---:R-:W-:Y:S06]  /*cc00*/  FFMA.FTZ R0, R187, c[0x0][0x2d0], -R181 ;  /* 0x0000b400bb007a23 */ /* 0x004fec00000108b5 */
[----:B------:R2:W-:Y:S01]  /*cc10*/  MUFU.EX2 R162, R0 ;  /* 0x0000000000a27308 */ /* 0x0005e20000000800 */
[C---:B-1----:R-:W-:Y:S08]  /*cc20*/  HMMA.16816.F32 R84, R136.reuse, R140, R84 ;  /* 0x0000008c8854723c */ /* 0x042ff00000001854 */
[C---:B------:R-:W-:Y:S01]  /*cc30*/  HMMA.16816.F32 R88, R136.reuse, R142, R88 ;  /* 0x0000008e8858723c */ /* 0x040fe20000001858 */
[----:B------:R-:W1:Y:S03]  /*cc40*/  LDSM.16.MT88.4 R140, [R152+0x4000] ;  /* 0x00400000988c783b */ /* 0x000e660000004200 */
[--C-:B--2---:R-:W-:Y:S05]  /*cc50*/  FFMA.FTZ R0, R195, c[0x0][0x2d0], -R3.reuse ;  /* 0x0000b400c3007a23 */ /* 0x104fea0000010803 */
[----:B------:R2:W5:Y:S01]  /*cc60*/  LDL.LU R195, [R1+0x128] ;  /* 0x0001280001c37983 */ /* 0x0005620000300800 */
[----:B------:R3:W-:Y:S03]  /*cc70*/  MUFU.EX2 R191, R0 ;  /* 0x0000000000bf7308 */ /* 0x0007e60000000800 */
[----:B------:R2:W5:Y:S04]  /*cc80*/  LDL.LU R176, [R1+0x124] ;  /* 0x0001240001b07983 */ /* 0x0005680000300800 */
[----:B------:R2:W5:Y:S04]  /*cc90*/  LDL.LU R177, [R1+0x120] ;  /* 0x0001200001b17983 */ /* 0x0005680000300800 */
[----:B------:R2:W5:Y:S01]  /*cca0*/  LDL.LU R178, [R1+0x11c] ;  /* 0x00011c0001b27983 */ /* 0x0005620000300800 */
[C---:B-1----:R-:W-:Y:S03]  /*ccb0*/  HMMA.16816.F32 R92, R136.reuse, R140, R92 ;  /* 0x0000008c885c723c */ /* 0x042fe6000000185c */
[----:B---3--:R-:W-:Y:S05]  /*ccc0*/  FFMA.FTZ R0, R172, c[0x0][0x2d0], -R3 ;  /* 0x0000b400ac007a23 */ /* 0x008fea0000010803 */
        /* <DEDUP_REMOVED lines=14> */
[----:B------:R-:W-:Y:S02]  /*cdb0*/  F2FP.PACK_AB R136, R161, R160 ;  /* 0x000000a0a188723e */ /* 0x000fe400000000ff */
[----:B------:R-:W-:Y:S03]  /*cdc0*/  F2FP.PACK_AB R137, R171, R156 ;  /* 0x0000009cab89723e */ /* 0x000fe600000000ff */
[----:B------:R-:W-:Y:S02]  /*cdd0*/  F2FP.PACK_AB R138, R165, R185 ;  /* 0x000000b9a58a723e */ /* 0x000fe400000000ff */
[----:B------:R-:W-:Y:S07]  /*cde0*/  F2FP.PACK_AB R139, R164, R170 ;  /* 0x000000aaa48b723e */ /* 0x000fee00000000ff */
[C---:B-1----:R-:W-:Y:S08]  /*cdf0*/  HMMA.16816.F32 R4, R136.reuse, R140, R4 ;  /* 0x0000008c8804723c */ /* 0x042ff00000001804 */
[C---:B------:R-:W-:Y:S01]  /*ce00*/  HMMA.16816.F32 R8, R136.reuse, R142, R8 ;  /* 0x0000008e8808723c */ /* 0x040fe20000001808 */
[----:B------:R-:W1:Y:S07]  /*ce10*/  LDSM.16.MT88.4 R140, [R251+0x800] ;  /* 0x00080000fb8c783b */ /* 0x000e6e0000004200 */
[C---:B------:R-:W-:Y:S08]  /*ce20*/  HMMA.16816.F32 R12, R136.reuse, R144, R12 ;  /* 0x00000090880c723c */ /* 0x040ff0000000180c */
        /* <DEDUP_REMOVED lines=35> */
[C---:B---3--:R-:W-:Y:S01]  /*d060*/  HMMA.16816.F32 R108, R136.reuse, R144, R108 ;  /* 0x00000090886c723c */ /* 0x048fe2000000186c */
[----:B------:R3:W4:Y:S07]  /*d070*/  MUFU.EX2 R144, R2 ;  /* 0x0000000200907308 */ /* 0x00072e0000000800 */
[C---:B------:R-:W-:Y:S04]  /*d080*/  HMMA.16816.F32 R112, R136.reuse, R146, R112 ;  /* 0x000000928870723c */ /* 0x040fe80000001870 */
[--C-:B---3--:R-:W-:Y:S01]  /*d090*/  FFMA.FTZ R2, R149, c[0x0][0x2d0], -R181.reuse ;  /* 0x0000b40095027a23 */ /* 0x108fe200000108b5 */
[----:B----4-:R-:W-:Y:S01]  /*d0a0*/  MOV R180, R144 ;  /* 0x0000009000b47202 */ /* 0x010fe20000000f00 */
[----:B------:R-:W-:Y:S01]  /*d0b0*/  FFMA.FTZ R181, R179, c[0x0][0x2d0], -R181 ;  /* 0x0000b400b3b57a23 */ /* 0x000fe200000108b5 */
[----:B------:R-:W3:Y:S01]  /*d0c0*/  LDSM.16.MT88.4 R144, [R152+0x6800] ;  /* 0x006800009890783b */ /* 0x000ee20000004200 */
[----:B------:R4:W-:Y:S01]  /*d0d0*/  MUFU.EX2 R167, R2 ;  /* 0x0000000200a77308 */ /* 0x0009e20000000800 */
[C---:B-1----:R-:W-:Y:S06]  /*d0e0*/  HMMA.16816.F32 R116, R136.reuse, R140, R116 ;  /* 0x0000008c8874723c */ /* 0x042fec0000001874 */
[----:B------:R2:W5:Y:S03]  /*d0f0*/  LDL.LU R179, [R1+0x118] ;  /* 0x0001180001b37983 */ /* 0x0005660000300800 */
[----:B------:R-:W-:Y:S01]  /*d100*/  MUFU.EX2 R187, R181 ;  /* 0x000000b500bb7308 */ /* 0x000fe20000000800 */
[----:B------:R2:W5:Y:S01]  /*d110*/  LDL.LU R172, [R1+0x114] ;  /* 0x0001140001ac7983 */ /* 0x0005620000300800 */
[C---:B------:R-:W-:Y:S03]  /*d120*/  HMMA.16816.F32 R120, R136.reuse, R142, R120 ;  /* 0x0000008e8878723c */ /* 0x040fe60000001878 */
[----:B------:R-:W-:Y:S01]  /*d130*/  LDSM.16.MT88.4 R140, [R252+0x1000] ;  /* 0x00100000fc8c783b */ /* 0x000fe20000004200 */
[----:B----4-:R-:W-:Y:S04]  /*d140*/  FFMA.FTZ R2, R148, c[0x0][0x2d0], -R3 ;  /* 0x0000b40094027a23 */ /* 0x010fe80000010803 */
[----:B------:R1:W4:Y:S01]  /*d150*/  MUFU.EX2 R148, R2 ;  /* 0x0000000200947308 */ /* 0x0003220000000800 */
[C---:B---3--:R-:W-:Y:S08]  /*d160*/  HMMA.16816.F32 R124, R136.reuse, R144, R124 ;  /* 0x00000090887c723c */ /* 0x048ff0000000187c */
[----:B------:R-:W-:Y:S04]  /*d170*/  HMMA.16816.F32 R128, R136, R146, R128 ;  /* 0x000000928880723c */ /* 0x000fe80000001880 */
[----:B-1----:R-:W-:Y:S01]  /*d180*/  FADD.FTZ R2, R182, R134 ;  /* 0x00000086b6027221 */ /* 0x002fe20000010000 */
[----:B----4-:R-:W-:Y:S01]  /*d190*/  MOV R182, R148 ;  /* 0x0000009400b67202 */ /* 0x010fe20000000f00 */
[----:B------:R-:W-:Y:S01]  /*d1a0*/  FADD.FTZ R134, R190, R135 ;  /* 0x00000087be867221 */ /* 0x000fe20000010000 */
[----:B------:R-:W1:Y:S01]  /*d1b0*/  LDSM.16.MT88.4 R148, [R248+0x1000] ;  /* 0x00100000f894783b */ /* 0x000e620000004200 */
[----:B------:R-:W3:Y:S01]  /*d1c0*/  MUFU.EX2 R190, R0 ;  /* 0x0000000000be7308 */ /* 0x000ee20000000800 */
[----:B------:R-:W-:Y:S03]  /*d1d0*/  FADD.FTZ R2, R183, R2 ;  /* 0x00000002b7027221 */ /* 0x000fe60000010000 */
[----:B------:R-:W-:Y:S01]  /*d1e0*/  MOV R183, R152 ;  /* 0x0000009800b77202 */ /* 0x000fe20000000f00 */
[----:B------:R-:W-:Y:S01]  /*d1f0*/  FADD.FTZ R134, R173, R134 ;  /* 0x00000086ad867221 */ /* 0x000fe20000010000 */
[----:B------:R-:W-:Y:S01]  /*d200*/  F2FP.PACK_AB R136, R167, R180 ;  /* 0x000000b4a788723e */ /* 0x000fe200000000ff */
[----:B------:R-:W4:Y:S01]  /*d210*/  LDSM.16.MT88.4 R152, [R251+0x1000] ;  /* 0x00100000fb98783b */ /* 0x000f220000004200 */
[----:B------:R-:W-:Y:S01]  /*d220*/  F2FP.PACK_AB R137, R166, R182 ;  /* 0x000000b6a689723e */ /* 0x000fe200000000ff */
[----:B------:R-:W-:Y:S01]  /*d230*/  FADD.FTZ R2, R184, R2 ;  /* 0x00000002b8027221 */ /* 0x000fe20000010000 */
[----:B------:R-:W-:Y:S02]  /*d240*/  F2FP.PACK_AB R138, R162, R163 ;  /* 0x000000a3a28a723e */ /* 0x000fe400000000ff */
[----:B------:R-:W-:Y:S01]  /*d250*/  MOV R135, R164 ;  /* 0x000000a400877202 */ /* 0x000fe20000000f00 */
[----:B------:R-:W-:Y:S01]  /*d260*/  FADD.FTZ R2, R156, R2 ;  /* 0x000000029c027221 */ /* 0x000fe20000010000 */
[----:B------:R2:W-:Y:S01]  /*d270*/  MUFU.EX2 R164, R157 ;  /* 0x0000009d00a47308 */ /* 0x0005e20000000800 */
[----:B------:R-:W4:Y:S02]  /*d280*/  LDSM.16.MT88.4 R144, [R183+0x1000] ;  /* 0x00100000b790783b */ /* 0x000f240000004200 */
[----:B------:R-:W-:Y:S06]  /*d290*/  FADD.FTZ R2, R171, R2 ;  /* 0x00000002ab027221 */ /* 0x000fec0000010000 */
[----:B------:R4:W5:Y:S01]  /*d2a0*/  LDL.LU R173, [R1+0x110] ;  /* 0x0001100001ad7983 */ /* 0x0009620000300800 */
[----:B---3--:R-:W-:Y:S01]  /*d2b0*/  F2FP.PACK_AB R139, R190, R191 ;  /* 0x000000bfbe8b723e */ /* 0x008fe200000000ff */
[--C-:B------:R-:W-:Y:S02]  /*d2c0*/  FFMA.FTZ R0, R174, c[0x0][0x2d0], -R3.reuse ;  /* 0x0000b400ae007a23 */ /* 0x100fe40000010803 */
[----:B------:R3:W5:Y:S02]  /*d2d0*/  LDL.LU R174, [R1+0x10c] ;  /* 0x00010c0001ae7983 */ /* 0x0007640000300800 */
[----:B------:R3:W-:Y:S01]  /*d2e0*/  MUFU.EX2 R188, R0 ;  /* 0x0000000000bc7308 */ /* 0x0007e20000000800 */
[----:B--2---:R-:W-:Y:S01]  /*d2f0*/  MOV R157, R165 ;  /* 0x000000a5009d7202 */ /* 0x004fe20000000f00 */
[C---:B-1----:R-:W-:Y:S08]  /*d300*/  HMMA.16816.F32 R4, R136.reuse, R148, R4 ;  /* 0x000000948804723c */ /* 0x042ff00000001804 */
[----:B------:R1:W2:Y:S01]  /*d310*/  MUFU.EX2 R165, R158 ;  /* 0x0000009e00a57308 */ /* 0x0002a20000000800 */
[C---:B------:R-:W-:Y:S01]  /*d320*/  HMMA.16816.F32 R8, R136.reuse, R150, R8 ;  /* 0x000000968808723c */ /* 0x040fe20000001808 */
[----:B------:R-:W-:Y:S02]  /*d330*/  LDSM.16.MT88.4 R148, [R252+0x3000] ;  /* 0x00300000fc94783b */ /* 0x000fe40000004200 */
[--C-:B---3--:R-:W-:Y:S05]  /*d340*/  FFMA.FTZ R0, R175, c[0x0][0x2d0], -R3.reuse ;  /* 0x0000b400af007a23 */ /* 0x108fea0000010803 */
[C---:B------:R-:W-:Y:S01]  /*d350*/  HMMA.16816.F32 R12, R136.reuse, R140, R12 ;  /* 0x0000008c880c723c */ /* 0x040fe2000000180c */
[----:B------:R3:W5:Y:S01]  /*d360*/  LDL.LU R175, [R1+0x108] ;  /* 0x0001080001af7983 */ /* 0x0007620000300800 */
[----:B------:R2:W2:Y:S02]  /*d370*/  MUFU.EX2 R189, R0 ;  /* 0x0000000000bd7308 */ /* 0x0004a40000000800 */
[----:B------:R-:W-:Y:S01]  /*d380*/  FFMA.FTZ R3, R168, c[0x0][0x2d0], -R3 ;  /* 0x0000b400a8037a23 */ /* 0x000fe20000010803 */
[----:B------:R-:W-:Y:S03]  /*d390*/  MOV R168, R157 ;  /* 0x0000009d00a87202 */ /* 0x000fe60000000f00 */
[C---:B------:R-:W-:Y:S01]  /*d3a0*/  HMMA.16816.F32 R16, R136.reuse, R142, R16 ;  /* 0x0000008e8810723c */ /* 0x040fe20000001810 */
[----:B------:R-:W3:Y:S07]  /*d3b0*/  LDSM.16.MT88.4 R140, [R248+0x3000] ;  /* 0x00300000f88c783b */ /* 0x000eee0000004200 */
[C---:B----4-:R-:W-:Y:S01]  /*d3c0*/  HMMA.16816.F32 R20, R136.reuse, R152, R20 ;  /* 0x000000988814723c */ /* 0x050fe20000001814 */
[----:B-1----:R-:W-:Y:S07]  /*d3d0*/  LDSM.16.MT88.4 R156, [R252+0x1800] ;  /* 0x00180000fc9c783b */ /* 0x002fee0000004200 */
[C---:B------:R-:W-:Y:S01]  /*d3e0*/  HMMA.16816.F32 R24, R136.reuse, R154, R24 ;  /* 0x0000009a8818723c */ /* 0x040fe20000001818 */
[----:B------:R-:W1:Y:S03]  /*d3f0*/  LDSM.16.MT88.4 R152, [R251+0x3000] ;  /* 0x00300000fb98783b */ /* 0x000e660000004200 */
[----:B--2---:R-:W-:Y:S02]  /*d400*/  FADD.FTZ R0, R160, R134 ;  /* 0x00000086a0007221 */ /* 0x004fe40000010000 */
[----:B------:R2:W-:Y:S02]  /*d410*/  MUFU.EX2 R134, R3 ;  /* 0x0000000300867308 */ /* 0x0005e40000000800 */
[C---:B------:R-:W-:Y:S04]  /*d420*/  HMMA.16816.F32 R28, R136.reuse, R144, R28 ;  /* 0x00000090881c723c */ /* 0x040fe8000000181c */
[----:B------:R-:W-:Y:S04]  /*d430*/  FADD.FTZ R0, R161, R0 ;  /* 0x00000000a1007221 */ /* 0x000fe80000010000 */
[C---:B------:R-:W-:Y:S01]  /*d440*/  HMMA.16816.F32 R32, R136.reuse, R146, R32 ;  /* 0x000000928820723c */ /* 0x040fe20000001820 */
[----:B------:R-:W-:Y:S07]  /*d450*/  LDSM.16.MT88.4 R144, [R248+0x5000] ;  /* 0x00500000f890783b */ /* 0x000fee0000004200 */
[C---:B---3--:R-:W-:Y:S04]  /*d460*/  HMMA.16816.F32 R36, R136.reuse, R140, R36 ;  /* 0x0000008c8824723c */ /* 0x048fe80000001824 */
[----:B--2---:R-:W-:Y:S02]  /*d470*/  FADD.FTZ R3, R185, R0 ;  /* 0x00000000b9037221 */ /* 0x004fe40000010000 */
[----:B------:R-:W-:Y:S02]  /*d480*/  FADD.FTZ R0, R170, R2 ;  /* 0x00000002aa007221 */ /* 0x000fe40000010000 */
[C---:B------:R-:W-:Y:S01]  /*d490*/  HMMA.16816.F32 R40, R136.reuse, R142, R40 ;  /* 0x0000008e8828723c */ /* 0x040fe20000001828 */
[----:B------:R-:W2:Y:S03]  /*d4a0*/  LDSM.16.MT88.4 R140, [R183+0x3000] ;  /* 0x00300000b78c783b */ /* 0x000ea60000004200 */
[----:B------:R-:W-:Y:S04]  /*d4b0*/  MOV R2, R168 ;  /* 0x000000a800027202 */ /* 0x000fe80000000f00 */
[C---:B------:R-:W-:Y:S04]  /*d4c0*/  HMMA.16816.F32 R44, R136.reuse, R148, R44 ;  /* 0x00000094882c723c */ /* 0x040fe8000000182c */
[----:B------:R-:W-:Y:S04]  /*d4d0*/  FADD.FTZ R2, R2, R3 ;  /* 0x0000000302027221 */ /* 0x000fe80000010000 */
[C---:B------:R-:W-:Y:S01]  /*d4e0*/  HMMA.16816.F32 R48, R136.reuse, R150, R48 ;  /* 0x000000968830723c */ /* 0x040fe20000001830 */
[----:B------:R-:W3:Y:S07]  /*d4f0*/  LDSM.16.MT88.4 R148, [R252+0x5000] ;  /* 0x00500000fc94783b */ /* 0x000eee0000004200 */
[C---:B-1----:R-:W-:Y:S08]  /*d500*/  HMMA.16816.F32 R52, R136.reuse, R152, R52 ;  /* 0x000000988834723c */ /* 0x042ff00000001834 */
[C---:B------:R-:W-:Y:S01]  /*d510*/  HMMA.16816.F32 R56, R136.reuse, R154, R56 ;  /* 0x0000009a8838723c */ /* 0x040fe20000001838 */
[----:B------:R-:W-:Y:S07]  /*d520*/  LDSM.16.MT88.4 R152, [R183+0x5000] ;  /* 0x00500000b798783b */ /* 0x000fee0000004200 */
[C---:B--2---:R-:W-:Y:S08]  /*d530*/  HMMA.16816.F32 R60, R136.reuse, R140, R60 ;  /* 0x0000008c883c723c */ /* 0x044ff0000000183c */
        /* <DEDUP_REMOVED lines=14> */
[C---:B--2---:R-:W-:Y:S07]  /*d620*/  HMMA.16816.F32 R100, R136.reuse, R144, R100 ;  /* 0x000000908864723c */ /* 0x044fee0000001864 */
[----:B------:R-:W-:Y:S01]  /*d630*/  MOV R145, R167 ;  /* 0x000000a700917202 */ /* 0x000fe20000000f00 */
[C---:B------:R-:W-:Y:S04]  /*d640*/  HMMA.16816.F32 R104, R136.reuse, R146, R104 ;  /* 0x000000928868723c */ /* 0x040fe80000001868 */
[----:B------:R-:W-:Y:S03]  /*d650*/  MOV R144, R166 ;  /* 0x000000a600907202 */ /* 0x000fe60000000f00 */
[----:B------:R-:W-:Y:S01]  /*d660*/  MOV R147, R163 ;  /* 0x000000a300937202 */ /* 0x000fe20000000f00 */
[C---:B-1----:R-:W-:Y:S04]  /*d670*/  HMMA.16816.F32 R108, R136.reuse, R140, R108 ;  /* 0x0000008c886c723c */ /* 0x042fe8000000186c */
[----:B------:R-:W-:Y:S02]  /*d680*/  MOV R146, R162 ;  /* 0x000000a200927202 */ /* 0x000fe40000000f00 */
[----:B------:R-:W-:Y:S02]  /*d690*/  LDSM.16.MT88.4 R160, [R251+0x1800] ;  /* 0x00180000fba0783b */ /* 0x000fe40000004200 */
[C---:B------:R-:W-:Y:S06]  /*d6a0*/  HMMA.16816.F32 R112, R136.reuse, R142, R112 ;  /* 0x0000008e8870723c */ /* 0x040fec0000001870 */
[----:B------:R-:W1:Y:S02]  /*d6b0*/  LDSM.16.MT88.4 R140, [R248+0x1800] ;  /* 0x00180000f88c783b */ /* 0x000e640000004200 */
[C---:B------:R-:W-:Y:S07]  /*d6c0*/  HMMA.16816.F32 R116, R136.reuse, R148, R116 ;  /* 0x000000948874723c */ /* 0x040fee0000001874 */
[----:B------:R-:W-:Y:S01]  /*d6d0*/  MOV R148, R183 ;  /* 0x000000b700947202 */ /* 0x000fe20000000f00 */
[C---:B------:R-:W-:Y:S04]  /*d6e0*/  HMMA.16816.F32 R120, R136.reuse, R150, R120 ;  /* 0x000000968878723c */ /* 0x040fe80000001878 */
[----:B------:R-:W-:Y:S02]  /*d6f0*/  MOV R149, R135 ;  /* 0x0000008700957202 */ /* 0x000fe40000000f00 */
[----:B------:R2:W4:Y:S01]  /*d700*/  MUFU.EX2 R135, R169 ;  /* 0x000000a900877308 */ /* 0x0005220000000800 */
[----:B------:R-:W-:Y:S01]  /*d710*/  MOV R150, R165 ;  /* 0x000000a500967202 */ /* 0x000fe20000000f00 */
[C---:B---3--:R-:W-:Y:S04]  /*d720*/  HMMA.16816.F32 R124, R136.reuse, R152, R124 ;  /* 0x00000098887c723c */ /* 0x048fe8000000187c */
[----:B------:R-:W-:Y:S02]  /*d730*/  MOV R151, R164 ;  /* 0x000000a400977202 */ /* 0x000fe40000000f00 */
[----:B------:R3:W3:Y:S01]  /*d740*/  LDSM.16.MT88.4 R164, [R148+0x1800] ;  /* 0x0018000094a4783b */ /* 0x0006e20000004200 */
[----:B------:R-:W-:Y:S01]  /*d750*/  MOV R152, R182 ;  /* 0x000000b600987202 */ /* 0x000fe20000000f00 */
[----:B------:R-:W-:Y:S04]  /*d760*/  HMMA.16816.F32 R128, R136, R154, R128 ;  /* 0x0000009a8880723c */ /* 0x000fe80000001880 */
[----:B------:R-:W-:Y:S02]  /*d770*/  F2FP.PACK_AB R168, R150, R151 ;  /* 0x0000009796a8723e */ /* 0x000fe400000000ff */
[----:B------:R-:W-:Y:S02]  /*d780*/  MOV R153, R180 ;  /* 0x000000b400997202 */ /* 0x000fe40000000f00 */
[----:B------:R-:W-:Y:S01]  /*d790*/  MOV R154, R187 ;  /* 0x000000bb009a7202 */ /* 0x000fe20000000f00 */
[----:B------:R-:W3:Y:S03]  /*d7a0*/  LDSM.16.MT88.4 R180, [R248+0x3800] ;  /* 0x00380000f8b4783b */ /* 0x000ee60000004200 */
[----:B------:R-:W-:Y:S02]  /*d7b0*/  MOV R155, R186 ;  /* 0x000000ba009b7202 */ /* 0x000fe40000000f00 */
[----:B--2---:R-:W-:Y:S02]  /*d7c0*/  F2FP.PACK_AB R169, R189, R188 ;  /* 0x000000bcbda9723e */ /* 0x004fe400000000ff */
[----:B------:R-:W-:Y:S01]  /*d7d0*/  F2FP.PACK_AB R170, R154, R155 ;  /* 0x0000009b9aaa723e */ /* 0x000fe200000000ff */
[----:B------:R-:W2:Y:S01]  /*d7e0*/  LDSM.16.MT88.4 R184, [R252+0x3800] ;  /* 0x00380000fcb8783b */ /* 0x000ea20000004200 */
[----:B----4-:R-:W-:Y:S07]  /*d7f0*/  F2FP.PACK_AB R171, R134, R135 ;  /* 0x0000008786ab723e */ /* 0x010fee00000000ff */
[C---:B-1----:R-:W-:Y:S07]  /*d800*/  HMMA.16816.F32 R136, R168.reuse, R140, R4 ;  /* 0x0000008ca888723c */ /* 0x042fee0000001804 */
        /* <DEDUP_REMOVED lines=8> */
[C---:B------:R-:W-:Y:S03]  /*d890*/  HMMA.16816.F32 R144, R168.reuse, R156, R12 ;  /* 0x0000009ca890723c */ /* 0x040fe6000000180c */
[----:B------:R-:W-:Y:S04]  /*d8a0*/  MOV R5, R155 ;  /* 0x0000009b00057202 */ /* 0x000fe80000000f00 */
[----:B------:R-:W-:Y:S02]  /*d8b0*/  MOV R14, R148 ;  /* 0x00000094000e7202 */ /* 0x000fe40000000f00 */
[----:B------:R-:W-:Y:S02]  /*d8c0*/  MOV R15, R149 ;  /* 0x00000095000f7202 */ /* 0x000fe40000000f00 */
[C---:B---3--:R-:W-:Y:S07]  /*d8d0*/  HMMA.16816.F32 R148, R168.reuse, R158, R16 ;  /* 0x0000009ea894723c */ /* 0x048fee0000001810 */
[----:B------:R-:W-:Y:S02]  /*d8e0*/  MOV R18, R152 ;  /* 0x0000009800127202 */ /* 0x000fe40000000f00 */
[----:B------:R-:W-:Y:S02]  /*d8f0*/  MOV R19, R153 ;  /* 0x0000009900137202 */ /* 0x000fe40000000f00 */
[C---:B------:R-:W-:Y:S07]  /*d900*/  HMMA.16816.F32 R152, R168.reuse, R160, R20 ;  /* 0x000000a0a898723c */ /* 0x040fee0000001814 */
[----:B------:R-:W-:Y:S01]  /*d910*/  MOV R22, R14 ;  /* 0x0000000e00167202 */ /* 0x000fe20000000f00 */
[C---:B------:R-:W-:Y:S01]  /*d920*/  HMMA.16816.F32 R156, R168.reuse, R162, R24 ;  /* 0x000000a2a89c723c */ /* 0x040fe20000001818 */
[----:B------:R-:W-:Y:S03]  /*d930*/  LDSM.16.MT88.4 R24, [R251+0x7800] ;  /* 0x00780000fb18783b */ /* 0x000fe60000004200 */
[----:B------:R-:W-:Y:S04]  /*d940*/  MOV R23, R15 ;  /* 0x0000000f00177202 */ /* 0x000fe80000000f00 */
[C---:B------:R-:W-:Y:S01]  /*d950*/  HMMA.16816.F32 R160, R168.reuse, R164, R28 ;  /* 0x000000a4a8a0723c */ /* 0x040fe2000000181c */
[----:B------:R-:W-:Y:S06]  /*d960*/  LDSM.16.MT88.4 R12, [R248+0x5800] ;  /* 0x00580000f80c783b */ /* 0x000fec0000004200 */
[----:B------:R-:W-:Y:S01]  /*d970*/  MOV R31, R4 ;  /* 0x00000004001f7202 */ /* 0x000fe20000000f00 */
[C---:B------:R-:W-:Y:S04]  /*d980*/  HMMA.16816.F32 R164, R168.reuse, R166, R32 ;  /* 0x000000a6a8a4723c */ /* 0x040fe80000001820 */
[----:B------:R-:W-:Y:S02]  /*d990*/  MOV R30, R5 ;  /* 0x00000005001e7202 */ /* 0x000fe40000000f00 */
[----:B------:R-:W-:Y:S02]  /*d9a0*/  MOV R29, R6 ;  /* 0x00000006001d7202 */ /* 0x000fe40000000f00 */
[C---:B------:R-:W-:Y:S04]  /*d9b0*/  HMMA.16816.F32 R36, R168.reuse, R180, R36 ;  /* 0x000000b4a824723c */ /* 0x040fe80000001824 */
[----:B------:R-:W-:Y:S02]  /*d9c0*/  MOV R28, R7 ;  /* 0x00000007001c7202 */ /* 0x000fe40000000f00 */
[----:B------:R-:W1:Y:S01]  /*d9d0*/  LDSM.16.MT88.4 R4, [R251+0x3800] ;  /* 0x00380000fb04783b */ /* 0x000e620000004200 */
[----:B------:R-:W-:Y:S01]  /*d9e0*/  MOV R35, R8 ;  /* 0x0000000800237202 */ /* 0x000fe20000000f00 */
[C---:B------:R-:W-:Y:S04]  /*d9f0*/  HMMA.16816.F32 R40, R168.reuse, R182, R40 ;  /* 0x000000b6a828723c */ /* 0x040fe80000001828 */
[----:B------:R-:W-:Y:S02]  /*da00*/  MOV R34, R9 ;  /* 0x0000000900227202 */ /* 0x000fe40000000f00 */
[----:B------:R-:W-:Y:S02]  /*da10*/  MOV R33, R10 ;  /* 0x0000000a00217202 */ /* 0x000fe40000000f00 */
[C---:B--2---:R-:W-:Y:S04]  /*da20*/  HMMA.16816.F32 R44, R168.reuse, R184, R44 ;  /* 0x000000b8a82c723c */ /* 0x044fe8000000182c */
[----:B------:R-:W-:Y:S02]  /*da30*/  MOV R32, R11 ;  /* 0x0000000b00207202 */ /* 0x000fe40000000f00 */
[----:B------:R-:W2:Y:S01]  /*da40*/  LDSM.16.MT88.4 R8, [R22+0x3800] ;  /* 0x003800001608783b */ /* 0x000ea20000004200 */
[----:B------:R-:W-:Y:S01]  /*da50*/  MOV R181, R18 ;  /* 0x0000001200b57202 */ /* 0x000fe20000000f00 */
[C---:B------:R-:W-:Y:S04]  /*da60*/  HMMA.16816.F32 R48, R168.reuse, R186, R48 ;  /* 0x000000baa830723c */ /* 0x040fe80000001830 */
[----:B------:R-:W-:Y:S02]  /*da70*/  MOV R180, R19 ;  /* 0x0000001300b47202 */ /* 0x000fe40000000f00 */
[----:B------:R-:W3:Y:S01]  /*da80*/  LDSM.16.MT88.4 R16, [R252+0x5800] ;  /* 0x00580000fc10783b */ /* 0x000ee20000004200 */
[----:B------:R-:W-:Y:S02]  /*da90*/  MOV R182, R22 ;  /* 0x0000001600b67202 */ /* 0x000fe40000000f00 */
[----:B------:R-:W-:Y:S03]  /*daa0*/  MOV R183, R23 ;  /* 0x0000001700b77202 */ /* 0x000fe60000000f00 */
[----:B------:R-:W-:Y:S02]  /*dab0*/  FADD.FTZ R2, R180, R2 ;  /* 0x00000002b4027221 */ /* 0x000fe40000010000 */
[----:B------:R-:W4:Y:S01]  /*dac0*/  LDSM.16.MT88.4 R20, [R251+0x5800] ;  /* 0x00580000fb14783b */ /* 0x000f220000004200 */
[----:B------:R-:W-:Y:S02]  /*dad0*/  FADD.FTZ R0, R183, R0 ;  /* 0x00000000b7007221 */ /* 0x000fe40000010000 */
[----:B------:R-:W-:Y:S02]  /*dae0*/  FADD.FTZ R2, R32, R2 ;  /* 0x0000000220027221 */ /* 0x000fe40000010000 */
[----:B------:R-:W-:Y:S02]  /*daf0*/  FADD.FTZ R0, R181, R0 ;  /* 0x00000000b5007221 */ /* 0x000fe40000010000 */
[----:B------:R-:W-:Y:S01]  /*db00*/  FADD.FTZ R2, R34, R2 ;  /* 0x0000000222027221 */ /* 0x000fe20000010000 */
[C---:B-1----:R-:W-:Y:S03]  /*db10*/  HMMA.16816.F32 R52, R168.reuse, R4, R52 ;  /* 0x00000004a834723c */ /* 0x042fe60000001834 */
[----:B------:R-:W-:Y:S02]  /*db20*/  FADD.FTZ R2, R35, R2 ;  /* 0x0000000223027221 */ /* 0x000fe40000010000 */
[----:B------:R-:W-:Y:S03]  /*db30*/  FADD.FTZ R0, R33, R0 ;  /* 0x0000000021007221 */ /* 0x000fe60000010000 */
[C---:B------:R-:W-:Y:S01]  /*db40*/  HMMA.16816.F32 R56, R168.reuse, R6, R56 ;  /* 0x00000006a838723c */ /* 0x040fe20000001838 */
[----:B------:R-:W1:Y:S03]  /*db50*/  LDSM.16.MT88.4 R4, [R182+0x5800] ;  /* 0x00580000b604783b */ /* 0x000e660000004200 */
[----:B------:R-:W-:Y:S04]  /*db60*/  FADD.FTZ R0, R191, R0 ;  /* 0x00000000bf007221 */ /* 0x000fe80000010000 */
[C---:B--2---:R-:W-:Y:S04]  /*db70*/  HMMA.16816.F32 R60, R168.reuse, R8, R60 ;  /* 0x00000008a83c723c */ /* 0x044fe8000000183c */
[----:B------:R-:W-:Y:S02]  /*db80*/  FADD.FTZ R3, R190, R0 ;  /* 0x00000000be037221 */ /* 0x000fe40000010000 */
[----:B------:R-:W-:Y:S02]  /*db90*/  FADD.FTZ R0, R28, R2 ;  /* 0x000000021c007221 */ /* 0x000fe40000010000 */
[C---:B------:R-:W-:Y:S01]  /*dba0*/  HMMA.16816.F32 R64, R168.reuse, R10, R64 ;  /* 0x0000000aa840723c */ /* 0x040fe20000001840 */
[----:B------:R-:W2:Y:S03]  /*dbb0*/  LDSM.16.MT88.4 R8, [R248+0x7800] ;  /* 0x00780000f808783b */ /* 0x000ea60000004200 */
[----:B------:R-:W-:Y:S02]  /*dbc0*/  FADD.FTZ R0, R29, R0 ;  /* 0x000000001d007221 */ /* 0x000fe40000010000 */
[----:B------:R-:W-:Y:S02]  /*dbd0*/  FADD.FTZ R3, R188, R3 ;  /* 0x00000003bc037221 */ /* 0x000fe40000010000 */
[C---:B------:R-:W-:Y:S04]  /*dbe0*/  HMMA.16816.F32 R68, R168.reuse, R12, R68 ;  /* 0x0000000ca844723c */ /* 0x040fe80000001844 */
[----:B------:R-:W-:Y:S02]  /*dbf0*/  FADD.FTZ R2, R30, R0 ;  /* 0x000000001e027221 */ /* 0x000fe40000010000 */
[----:B------:R-:W-:Y:S02]  /*dc00*/  FADD.FTZ R3, R189, R3 ;  /* 0x00000003bd037221 */ /* 0x000fe40000010000 */
[C---:B------:R-:W-:Y:S01]  /*dc10*/  HMMA.16816.F32 R72, R168.reuse, R14, R72 ;  /* 0x0000000ea848723c */ /* 0x040fe20000001848 */
[----:B------:R-:W2:Y:S03]  /*dc20*/  LDSM.16.MT88.4 R12, [R252+0x7800] ;  /* 0x00780000fc0c783b */ /* 0x000ea60000004200 */
[----:B------:R-:W-:Y:S02]  /*dc30*/  FADD.FTZ R2, R31, R2 ;  /* 0x000000021f027221 */ /* 0x000fe40000010000 */
[----:B------:R-:W-:Y:S01]  /*dc40*/  FADD.FTZ R0, R135, R3 ;  /* 0x0000000387007221 */ /* 0x000fe20000010000 */
[----:B------:R-:W-:Y:S01]  /*dc50*/  MOV R135, R132 ;  /* 0x0000008400877202 */ /* 0x000fe20000000f00 */
[C---:B---3--:R-:W-:Y:S01]  /*dc60*/  HMMA.16816.F32 R76, R168.reuse, R16, R76 ;  /* 0x00000010a84c723c */ /* 0x048fe2000000184c */
[----:B------:R-:W-:Y:S03]  /*dc70*/  STL [R1+0x80], R2 ;  /* 0x0000800201007387 */ /* 0x000fe60000100800 */
[----:B------:R-:W-:Y:S01]  /*dc80*/  FADD.FTZ R0, R134, R0 ;  /* 0x0000000086007221 */ /* 0x000fe20000010000 */
[----:B------:R-:W-:Y:S03]  /*dc90*/  MOV R134, R133 ;  /* 0x0000008500867202 */ /* 0x000fe60000000f00 */
[C---:B------:R-:W-:Y:S01]  /*dca0*/  HMMA.16816.F32 R80, R168.reuse, R18, R80 ;  /* 0x00000012a850723c */ /* 0x040fe20000001850 */
[----:B------:R-:W3:Y:S07]  /*dcb0*/  LDSM.16.MT88.4 R16, [R182+0x7800] ;  /* 0x00780000b610783b */ /* 0x000eee0000004200 */
[C---:B----4-:R-:W-:Y:S01]  /*dcc0*/  HMMA.16816.F32 R84, R168.reuse, R20, R84 ;  /* 0x00000014a854723c */ /* 0x050fe20000001854 */
[----:B------:R4:W-:Y:S07]  /*dcd0*/  STL [R1+0x84], R0 ;  /* 0x0000840001007387 */ /* 0x0009ee0000100800 */
[C---:B------:R-:W-:Y:S08]  /*dce0*/  HMMA.16816.F32 R88, R168.reuse, R22, R88 ;  /* 0x00000016a858723c */ /* 0x040ff00000001858 */
[C---:B-1----:R-:W-:Y:S08]  /*dcf0*/  HMMA.16816.F32 R92, R168.reuse, R4, R92 ;  /* 0x00000004a85c723c */ /* 0x042ff0000000185c */
[C---:B------:R-:W-:Y:S08]  /*dd00*/  HMMA.16816.F32 R96, R168.reuse, R6, R96 ;  /* 0x00000006a860723c */ /* 0x040ff00000001860 */
[C---:B--2---:R-:W-:Y:S08]  /*dd10*/  HMMA.16816.F32 R100, R168.reuse, R8, R100 ;  /* 0x00000008a864723c */ /* 0x044ff00000001864 */
[C---:B------:R-:W-:Y:S08]  /*dd20*/  HMMA.16816.F32 R104, R168.reuse, R10, R104 ;  /* 0x0000000aa868723c */ /* 0x040ff00000001868 */
[C---:B------:R-:W-:Y:S08]  /*dd30*/  HMMA.16816.F32 R108, R168.reuse, R12, R108 ;  /* 0x0000000ca86c723c */ /* 0x040ff0000000186c */
[C---:B------:R-:W-:Y:S08]  /*dd40*/  HMMA.16816.F32 R112, R168.reuse, R14, R112 ;  /* 0x0000000ea870723c */ /* 0x040ff00000001870 */
[C---:B------:R-:W-:Y:S08]  /*dd50*/  HMMA.16816.F32 R116, R168.reuse, R24, R116 ;  /* 0x00000018a874723c */ /* 0x040ff00000001874 */
[C---:B------:R-:W-:Y:S08]  /*dd60*/  HMMA.16816.F32 R120, R168.reuse, R26, R120 ;  /* 0x0000001aa878723c */ /* 0x040ff00000001878 */
[C---:B---3--:R-:W-:Y:S08]  /*dd70*/  HMMA.16816.F32 R124, R168.reuse, R16, R124 ;  /* 0x00000010a87c723c */ /* 0x048ff0000000187c */
[----:B------:R-:W-:Y:S01]  /*dd80*/  HMMA.16816.F32 R128, R168, R18, R128 ;  /* 0x00000012a880723c */ /* 0x000fe20000001880 */
[----:B----4-:R-:W-:-:S07]  /*dd90*/  @P0 BRA `(.L_x_837) ;  /* 0xffffc25000000947 */ /* 0x010fce000383ffff */
.L_x_836:
[----:B------:R-:W-:Y:S07]  /*dda0*/  @!UPT UIADD3 URZ, URZ, URZ, URZ ;  /* 0x0000003f3f3ff290 */ /* 0x000fee000fffe03f */
[----:B------:R-:W-:Y:S02]  /*ddb0*/  MOV R7, 0x1f ;  /* 0x0000001f00077802 */ /* 0x000fe40000000f00 */
[----:B------:R-:W-:Y:S01]  /*ddc0*/  MOV R6, 0xffffffff ;  /* 0xffffffff00067802 */ /* 0x000fe20000000f00 */
[----:B------:R-:W-:Y:S06]  /*ddd0*/  BRA.DIV ~URZ, `(.L_x_838) ;  /* 0x00002a427f007947 */ /* 0x000fec000b800000 */
[----:B------:R-:W2:Y:S04]  /*dde0*/  LDL R2, [R1+0x80] ;  /* 0x0000800001027983 */ /* 0x000ea80000100800 */
[----:B--2---:R1:W2:Y:S02]  /*ddf0*/  SHFL.BFLY PT, R0, R2, 0x2, 0x1f ;  /* 0x0c401f0002007f89 */ /* 0x0042a400000e0000 */
.L_x_852:
[----:B-1----:R-:W3:Y:S02]  /*de00*/  LDL.LU R2, [R1+0x80] ;  /* 0x0000800001027983 */ /* 0x002ee40000300800 */
[----:B--23--:R-:W-:Y:S01]  /*de10*/  FADD.FTZ R0, R0, R2 ;  /* 0x0000000200007221 */ /* 0x00cfe20000010000 */
[----:B------:R-:W-:Y:S05]  /*de20*/  BRA.DIV ~URZ, `(.L_x_839) ;  /* 0x00002a527f007947 */ /* 0x000fea000b800000 */
[----:B------:R-:W2:Y:S04]  /*de30*/  LDL.LU R5, [R1+0x84] ;  /* 0x0000840001057983 */ /* 0x000ea80000300800 */
[----:B------:R-:W1:Y:S02]  /*de40*/  SHFL.BFLY PT, R2, R0, 0x1, 0x1f ;  /* 0x0c201f0000027f89 */ /* 0x000e6400000e0000 */
[----:B-1----:R-:W-:-:S02]  /*de50*/  FADD.FTZ R0, R0, R2 ;  /* 0x0000000200007221 */ /* 0x002fc40000010000 */
[----:B--2---:R-:W1:Y:S02]  /*de60*/  SHFL.BFLY PT, R4, R5, 0x2, 0x1f ;  /* 0x0c401f0005047f89 */ /* 0x004e6400000e0000 */
[----:B-1----:R-:W-:-:S05]  /*de70*/  FADD.FTZ R4, R4, R5 ;  /* 0x0000000504047221 */ /* 0x002fca0000010000 */
[----:B------:R1:W2:Y:S02]  /*de80*/  SHFL.BFLY PT, R3, R4, 0x1, 0x1f ;  /* 0x0c201f0004037f89 */ /* 0x0002a400000e0000 */
.L_x_853:
        /* <DEDUP_REMOVED lines=149> */
.L_x_831:
[----:B--2---:R2:W5:Y:S01]  /*e7e0*/  LDL R7, [R1+0xb0] ;  /* 0x0000b00001077983 */ /* 0x0045620000100800 */
[----:B------:R-:W-:Y:S03]  /*e7f0*/  BSSY B0, `(.L_x_840) ;  /* 0x0000012000007945 */ /* 0x000fe60003800000 */
[----:B------:R-:W3:Y:S02]  /*e800*/  S2R R6, SR_TID.X ;  /* 0x0000000000067919 */ /* 0x000ee40000002100 */
[----:B---3--:R-:W-:-:S13]  /*e810*/  LOP3.LUT P6, RZ, R6, 0xff, RZ, 0xc0, !PT ;  /* 0x000000ff06ff7812 */ /* 0x008fda00078cc0ff */
[----:B------:R-:W-:Y:S05]  /*e820*/  @P6 BRA `(.L_x_841) ;  /* 0x000000e000006947 */ /* 0x000fea0003800000 */
[----:B--2---:R-:W2:Y:S01]  /*e830*/  S2R R4, SR_LANEID ;  /* 0x0000000000047919 */ /* 0x004ea20000000000 */
        /* <DEDUP_REMOVED lines=11> */
[----:B---3-5:R-:W-:-:S05]  /*e8f0*/  IADD3 R7, R3, c[0x0][0xc], R2 ;  /* 0x0000030003077a10 */ /* 0x028fca0007ffe002 */
[----:B------:R2:W-:Y:S02]  /*e900*/  STL [R1+0xb0], R7 ;  /* 0x0000b00701007387 */ /* 0x0005e40000100800 */
.L_x_841:
[----:B--2---:R-:W-:Y:S05]  /*e910*/  BSYNC B0 ;  /* 0x0000000000007941 */ /* 0x004fea0003800000 */
.L_x_840:
[----:B------:R-:W-:Y:S01]  /*e920*/  PRMT R0, R0, 0x9910, RZ ;  /* 0x0000991000007816 */ /* 0x000fe200000000ff */
[----:B------:R-:W-:Y:S01]  /*e930*/  BSSY B1, `(.L_x_842) ;  /* 0x00001da000017945 */ /* 0x000fe20003800000 */
[----:B-----5:R-:W-:Y:S01]  /*e940*/  IMAD.MOV.U32 R59, RZ, RZ, R7 ;  /* 0x000000ffff3b7224 */ /* 0x020fe200078e0007 */
[----:B------:R-:W-:Y:S01]  /*e950*/  MOV R133, 0x1f ;  /* 0x0000001f00857802 */ /* 0x000fe20000000f00 */
[----:B------:R-:W-:Y:S01]  /*e960*/  IMAD.MOV.U32 R190, RZ, RZ, RZ ;  /* 0x000000ffffbe7224 */ /* 0x000fe200078e00ff */
[----:B------:R-:W-:Y:S01]  /*e970*/  ISETP.NE.AND P0, PT, R0, RZ, PT ;  /* 0x000000ff0000720c */ /* 0x000fe20003f05270 */
[----:B------:R-:W-:-:S12]  /*e980*/  IMAD.MOV.U32 R132, RZ, RZ, -0x1 ;  /* 0xffffffffff847424 */ /* 0x000fd800078e00ff */
[----:B------:R-:W-:Y:S05]  /*e990*/  @!P0 BRA `(.L_x_843) ;  /* 0x00001a7000008947 */ /* 0x000fea0003800000 */
[----:B------:R-:W-:Y:S01]  /*e9a0*/  WARPSYNC 0xffffffff ;  /* 0xffffffff00007948 */ /* 0x000fe20003800000 */
[----:B------:R-:W-:Y:S06]  /*e9b0*/  BAR.SYNC.DEFER_BLOCKING 0x1, 0x100 ;  /* 0x0044000000007b1d */ /* 0x000fec0000010000 */
[----:B------:R-:W-:Y:S05]  /*e9c0*/  BRA.CONV ~URZ, `(.L_x_844) ;  /* 0x000000537f007947 */ /* 0x000fea000b800000 */
[----:B------:R-:W-:Y:S02]  /*e9d0*/  SHF.R.S32.HI R0, RZ, 0x1f, R6 ;  /* 0x0000001fff007819 */ /* 0x000fe40000011406 */
[----:B------:R-:W-:Y:S02]  /*e9e0*/  MOV R2, 0xea20 ;  /* 0x0000ea2000027802 */ /* 0x000fe40000000f00 */
[----:B------:R-:W-:-:S04]  /*e9f0*/  LEA.HI R0, R0, R6, RZ, 0x7 ;  /* 0x0000000600007211 */ /* 0x000fc800078f38ff */
[----:B------:R-:W-:Y:S02]  /*ea00*/  SHF.R.S32.HI R0, RZ, 0x7, R0 ;  /* 0x00000007ff007819 */ /* 0x000fe40000011400 */
[----:B-1----:R-:W-:Y:S05]  /*ea10*/  CALL.REL.NOINC `($__internal_17_$__cuda_sm70_shflsync_idx_p) ;  /* 0x0000200000007944 */ /* 0x002fea0003c00000 */
.L_x_844:
[----:B------:R-:W3:Y:S04]  /*ea20*/  LDL R8, [R1+0xf8] ;  /* 0x0000f80001087983 */ /* 0x000ee80000100800 */
[----:B------:R-:W4:Y:S04]  /*ea30*/  LDL.LU R5, [R1+0x94] ;  /* 0x0000940001057983 */ /* 0x000f280000300800 */
[----:B-12---:R-:W2:Y:S04]  /*ea40*/  LDL.LU R11, [R1+0x98] ;  /* 0x00009800010b7983 */ /* 0x006ea80000300800 */
[----:B------:R-:W2:Y:S04]  /*ea50*/  LDL.LU R17, [R1+0xa8] ;  /* 0x0000a80001117983 */ /* 0x000ea80000300800 */
[----:B------:R-:W3:Y:S01]  /*ea60*/  LDL.LU R19, [R1+0xac] ;  /* 0x0000ac0001137983 */ /* 0x000ee20000300800 */
[----:B------:R-:W-:-:S03]  /*ea70*/  IMAD.MOV.U32 R3, RZ, RZ, 0x1 ;  /* 0x00000001ff037424 */ /* 0x000fc600078e00ff */
[----:B------:R-:W3:Y:S02]  /*ea80*/  LDL R18, [R1+0x100] ;  /* 0x0001000001127983 */ /* 0x000ee40000100800 */
[----:B------:R-:W-:Y:S02]  /*ea90*/  ISETP.NE.AND P1, PT, R3, c[0x0][0x4e8], PT ;  /* 0x00013a0003007a0c */ /* 0x000fe40003f25270 */
[----:B------:R-:W3:Y:S04]  /*eaa0*/  LDL R205, [R1+0x90] ;  /* 0x0000900001cd7983 */ /* 0x000ee80000100800 */
[----:B------:R1:W5:Y:S04]  /*eab0*/  LDL R204, [R1+0xf4] ;  /* 0x0000f40001cc7983 */ /* 0x0003680000100800 */
        /* <DEDUP_REMOVED lines=13> */
[----:B------:R-:W1:Y:S01]  /*eb90*/  S2R R20, SR_TID.X ;  /* 0x0000000000147919 */ /* 0x000e620000002100 */
[----:B------:R-:W-:-:S02]  /*eba0*/  ULDC UR5, c[0x0][0x4e8] ;  /* 0x00013a0000057ab9 */ /* 0x000fc40000000800 */
[----:B------:R-:W-:Y:S02]  /*ebb0*/  ULDC UR4, c[0x0][0x388] ;  /* 0x0000e20000047ab9 */ /* 0x000fe40000000800 */
[----:B------:R-:W-:Y:S01]  /*ebc0*/  UIMAD UR4, UR5, UR4, URZ ;  /* 0x00000004050472a4 */ /* 0x000fe2000f8e023f */
[----:B------:R-:W-:Y:S01]  /*ebd0*/  BSSY B0, `(.L_x_845) ;  /* 0x00000ff000007945 */ /* 0x000fe20003800000 */
[----:B----4-:R-:W-:Y:S01]  /*ebe0*/  SHF.R.S32.HI R0, RZ, 0x1f, R5 ;  /* 0x0000001fff007819 */ /* 0x010fe20000011405 */
[----:B------:R-:W-:-:S04]  /*ebf0*/  IMAD.WIDE.U32 R6, R5, c[0x0][0x4d0], RZ ;  /* 0x0001340005067a25 */ /* 0x000fc800078e00ff */
[C---:B------:R-:W-:Y:S02]  /*ec00*/  IMAD R2, R0.reuse, c[0x0][0x4d0], RZ ;  /* 0x0001340000027a24 */ /* 0x040fe400078e02ff */
[----:B------:R-:W-:Y:S02]  /*ec10*/  IMAD R4, R0, c[0x0][0x438], RZ ;  /* 0x00010e0000047a24 */ /* 0x000fe400078e02ff */
[----:B------:R-:W-:Y:S01]  /*ec20*/  IMAD R3, R5, c[0x0][0x4d4], R2 ;  /* 0x0001350005037a24 */ /* 0x000fe200078e0202 */
[----:B--2---:R-:W-:Y:S01]  /*ec30*/  SHF.R.S32.HI R2, RZ, 0x1f, R11 ;  /* 0x0000001fff027819 */ /* 0x004fe2000001140b */
[----:B---3--:R-:W-:Y:S02]  /*ec40*/  IMAD.IADD R0, R8, 0x1, R19 ;  /* 0x0000000108007824 */ /* 0x008fe400078e0213 */
[----:B------:R-:W-:Y:S02]  /*ec50*/  IMAD.IADD R7, R7, 0x1, R3 ;  /* 0x0000000107077824 */ /* 0x000fe400078e0203 */
[----:B------:R-:W-:-:S02]  /*ec60*/  IMAD R9, R2, c[0x0][0x4d8], RZ ;  /* 0x0001360002097a24 */ /* 0x000fc400078e02ff */
[----:B------:R-:W-:-:S04]  /*ec70*/  @P1 IMAD.HI.U32 R10, R0, c[0x0][0x4ec], RZ ;  /* 0x00013b00000a1a27 */ /* 0x000fc800078e00ff */
[----:B------:R-:W-:Y:S02]  /*ec80*/  IMAD R8, R5, c[0x0][0x43c], R4 ;  /* 0x00010f0005087a24 */ /* 0x000fe400078e0204 */
[----:B------:R-:W-:Y:S01]  /*ec90*/  IMAD.MOV.U32 R3, RZ, RZ, R0 ;  /* 0x000000ffff037224 */ /* 0x000fe200078e0000 */
[----:B------:R-:W-:Y:S01]  /*eca0*/  @P1 SHF.R.U32.HI R3, RZ, c[0x0][0x4f0], R10 ;  /* 0x00013c00ff031a19 */ /* 0x000fe2000001160a */
[C---:B------:R-:W-:Y:S02]  /*ecb0*/  IMAD R9, R11.reuse, c[0x0][0x4dc], R9 ;  /* 0x000137000b097a24 */ /* 0x040fe400078e0209 */
[----:B------:R-:W-:-:S04]  /*ecc0*/  IMAD.WIDE.U32 R6, R11, c[0x0][0x4d8], R6 ;  /* 0x000136000b067a25 */ /* 0x000fc800078e0006 */
[----:B------:R-:W-:-:S04]  /*ecd0*/  IMAD.WIDE.U32 R4, R5, c[0x0][0x438], RZ ;  /* 0x00010e0005047a25 */ /* 0x000fc800078e00ff */
[----:B------:R-:W-:Y:S01]  /*ece0*/  IMAD.IADD R7, R7, 0x1, R9 ;  /* 0x0000000107077824 */ /* 0x000fe200078e0209 */
[----:B------:R-:W-:Y:S01]  /*ecf0*/  SHF.R.S32.HI R9, RZ, 0x1f, R17 ;  /* 0x0000001fff097819 */ /* 0x000fe20000011411 */
[----:B------:R-:W-:Y:S02]  /*ed00*/  IMAD.IADD R5, R5, 0x1, R8 ;  /* 0x0000000105057824 */ /* 0x000fe400078e0208 */
[----:B------:R-:W-:Y:S02]  /*ed10*/  IMAD.MOV R8, RZ, RZ, -R3 ;  /* 0x000000ffff087224 */ /* 0x000fe400078e0a03 */
[----:B------:R-:W-:Y:S02]  /*ed20*/  IMAD R2, R2, c[0x0][0x440], RZ ;  /* 0x0001100002027a24 */ /* 0x000fe400078e02ff */
[----:B------:R-:W-:Y:S02]  /*ed30*/  IMAD R10, R9, c[0x0][0x4e0], RZ ;  /* 0x00013800090a7a24 */ /* 0x000fe400078e02ff */
[----:B------:R-:W-:-:S02]  /*ed40*/  IMAD R8, R8, c[0x0][0x4e8], R0 ;  /* 0x00013a0008087a24 */ /* 0x000fc400078e0200 */
[----:B------:R-:W-:Y:S01]  /*ed50*/  IMAD.WIDE.U32 R6, R17, c[0x0][0x4e0], R6 ;  /* 0x0001380011067a25 */ /* 0x000fe200078e0006 */
[----:B------:R-:W-:-:S03]  /*ed60*/  SHF.R.S32.HI R12, RZ, 0x1f, R3 ;  /* 0x0000001fff0c7819 */ /* 0x000fc60000011403 */
[C---:B------:R-:W-:Y:S02]  /*ed70*/  IMAD R14, R11.reuse, c[0x0][0x444], R2 ;  /* 0x000111000b0e7a24 */ /* 0x040fe400078e0202 */
[----:B------:R-:W-:Y:S01]  /*ed80*/  IMAD.WIDE.U32 R4, R11, c[0x0][0x440], R4 ;  /* 0x000110000b047a25 */ /* 0x000fe200078e0004 */
[----:B------:R-:W-:Y:S02]  /*ed90*/  SHF.R.S32.HI R13, RZ, 0x1f, R8 ;  /* 0x0000001fff0d7819 */ /* 0x000fe40000011408 */
[----:B------:R-:W-:Y:S01]  /*eda0*/  IADD3 R6, P0, R3, R6, RZ ;  /* 0x0000000603067210 */ /* 0x000fe20007f1e0ff */
[----:B------:R-:W-:Y:S02]  /*edb0*/  IMAD R11, R17, c[0x0][0x4e4], R10 ;  /* 0x00013900110b7a24 */ /* 0x000fe400078e020a */
[----:B------:R-:W-:-:S03]  /*edc0*/  @P1 IMAD.HI.U32 R10, R0, c[0x0][0x4ec], RZ ;  /* 0x00013b00000a1a27 */ /* 0x000fc600078e00ff */
[----:B------:R-:W-:Y:S01]  /*edd0*/  IADD3.X R7, R12, R7, R11, P0, !PT ;  /* 0x000000070c077210 */ /* 0x000fe200007fe40b */
[----:B------:R-:W-:Y:S02]  /*ede0*/  IMAD R9, R9, c[0x0][0x448], RZ ;  /* 0x0001120009097a24 */ /* 0x000fe400078e02ff */
[----:B------:R-:W-:Y:S01]  /*edf0*/  IMAD.MOV.U32 R2, RZ, RZ, R0 ;  /* 0x000000ffff027224 */ /* 0x000fe200078e0000 */
[----:B------:R-:W-:Y:S01]  /*ee00*/  @P1 SHF.R.U32.HI R2, RZ, c[0x0][0x4f0], R10 ;  /* 0x00013c00ff021a19 */ /* 0x000fe2000001160a */
[----:B------:R-:W-:Y:S02]  /*ee10*/  IMAD.IADD R5, R5, 0x1, R14 ;  /* 0x0000000105057824 */ /* 0x000fe400078e020e */
[----:B------:R-:W-:Y:S02]  /*ee20*/  IMAD R3, R13, c[0x0][0x4c8], RZ ;  /* 0x000132000d037a24 */ /* 0x000fe400078e02ff */
[C---:B------:R-:W-:Y:S02]  /*ee30*/  IMAD R10, R17.reuse, c[0x0][0x44c], R9 ;  /* 0x00011300110a7a24 */ /* 0x040fe400078e0209 */
[----:B------:R-:W-:Y:S01]  /*ee40*/  IMAD.WIDE.U32 R4, R17, c[0x0][0x448], R4 ;  /* 0x0001120011047a25 */ /* 0x000fe200078e0004 */
[----:B-1----:R-:W-:-:S03]  /*ee50*/  SHF.R.S32.HI R17, RZ, 0x1f, R20 ;  /* 0x0000001fff117819 */ /* 0x002fc60000011414 */
[C---:B------:R-:W-:Y:S02]  /*ee60*/  IMAD R9, R8.reuse, c[0x0][0x4cc], R3 ;  /* 0x0001330008097a24 */ /* 0x040fe400078e0203 */
[----:B------:R-:W-:Y:S01]  /*ee70*/  IMAD.WIDE.U32 R6, R8, c[0x0][0x4c8], R6 ;  /* 0x0001320008067a25 */ /* 0x000fe200078e0006 */
[----:B------:R-:W-:-:S03]  /*ee80*/  SHF.R.S32.HI R8, RZ, 0x1f, R2 ;  /* 0x0000001fff087819 */ /* 0x000fc60000011402 */
[----:B------:R-:W-:Y:S02]  /*ee90*/  IMAD.MOV R3, RZ, RZ, -R2 ;  /* 0x000000ffff037224 */ /* 0x000fe400078e0a02 */
[----:B------:R-:W-:Y:S01]  /*eea0*/  IMAD.IADD R5, R5, 0x1, R10 ;  /* 0x0000000105057824 */ /* 0x000fe200078e020a */
[----:B------:R-:W-:Y:S01]  /*eeb0*/  LEA R10, P0, R6, c[0x0][0x4a8], 0x2 ;  /* 0x00012a00060a7a11 */ /* 0x000fe200078010ff */
[----:B------:R-:W-:Y:S01]  /*eec0*/  IMAD.IADD R9, R7, 0x1, R9 ;  /* 0x0000000107097824 */ /* 0x000fe200078e0209 */
[----:B------:R-:W-:Y:S01]  /*eed0*/  LEA.HI R17, R17, R20, RZ, 0x5 ;  /* 0x0000001411117211 */ /* 0x000fe200078f28ff */
[----:B------:R-:W-:Y:S02]  /*eee0*/  IMAD R7, R3, c[0x0][0x4e8], R0 ;  /* 0x00013a0003077a24 */ /* 0x000fe400078e0200 */
[----:B------:R-:W-:Y:S01]  /*eef0*/  IMAD R0, R8, c[0x0][0x430], RZ ;  /* 0x00010c0008007a24 */ /* 0x000fe200078e02ff */
[----:B------:R-:W-:Y:S02]  /*ef00*/  LEA.HI.X R6, R6, c[0x0][0x4ac], R9, 0x2, P0 ;  /* 0x00012b0006067a11 */ /* 0x000fe400000f1409 */
[----:B------:R-:W-:Y:S01]  /*ef10*/  LOP3.LUT R17, R17, 0xffffffe0, RZ, 0xc0, !PT ;  /* 0xffffffe011117812 */ /* 0x000fe200078ec0ff */
[----:B------:R-:W-:-:S02]  /*ef20*/  IMAD R0, R2, c[0x0][0x434], R0 ;  /* 0x00010d0002007a24 */ /* 0x000fc400078e0200 */
[----:B------:R-:W-:Y:S01]  /*ef30*/  IMAD.WIDE.U32 R2, R2, c[0x0][0x430], R4 ;  /* 0x00010c0002027a25 */ /* 0x000fe200078e0004 */
[----:B------:R-:W-:Y:S04]  /*ef40*/  SHFL.IDX PT, R8, R10, RZ, 0x1c1f ;  /* 0x001c1fff0a087589 */ /* 0x000fe800000e0000 */
[----:B------:R-:W1:Y:S01]  /*ef50*/  SHFL.IDX PT, R9, R6, RZ, 0x1c1f ;  /* 0x001c1fff06097589 */ /* 0x000e6200000e0000 */
[----:B------:R-:W-:Y:S02]  /*ef60*/  IMAD.IADD R3, R3, 0x1, R0 ;  /* 0x0000000103037824 */ /* 0x000fe400078e0200 */
[----:B------:R-:W-:Y:S01]  /*ef70*/  IMAD.IADD R17, R20, 0x1, -R17 ;  /* 0x0000000114117824 */ /* 0x000fe200078e0a11 */
[----:B------:R-:W-:Y:S01]  /*ef80*/  SHFL.IDX PT, R4, R10, 0x1, 0x1c1f ;  /* 0x003c1f000a047f89 */ /* 0x000fe200000e0000 */
[----:B------:R-:W-:-:S03]  /*ef90*/  IMAD.IADD R0, R18, 0x1, R19 ;  /* 0x0000000112007824 */ /* 0x000fc600078e0213 */
[----:B------:R2:W3:Y:S01]  /*efa0*/  SHFL.IDX PT, R5, R6, 0x1, 0x1c1f ;  /* 0x003c1f0006057f89 */ /* 0x0004e200000e0000 */
[----:B------:R-:W-:Y:S01]  /*efb0*/  LOP3.LUT P3, RZ, R17, 0x3, RZ, 0xc0, !PT ;  /* 0x0000000311ff7812 */ /* 0x000fe2000786c0ff */
[----:B------:R-:W-:-:S03]  /*efc0*/  IMAD.WIDE.U32 R2, R7, c[0x0][0x428], R2 ;  /* 0x00010a0007027a25 */ /* 0x000fc600078e0002 */
[C---:B------:R-:W-:Y:S02]  /*efd0*/  ISETP.GE.OR P4, PT, R0.reuse, UR4, P3 ;  /* 0x0000000400007c0c */ /* 0x040fe40009f86670 */
[----:B------:R-:W-:Y:S02]  /*efe0*/  ISETP.GE.AND P1, PT, R0, UR4, PT ;  /* 0x0000000400007c0c */ /* 0x000fe4000bf26270 */
[----:B--2---:R-:W-:-:S05]  /*eff0*/  SHF.R.S32.HI R6, RZ, 0x1f, R7 ;  /* 0x0000001fff067819 */ /* 0x004fca0000011407 */
[----:B------:R-:W-:Y:S01]  /*f000*/  IMAD R10, R6, c[0x0][0x428], RZ ;  /* 0x00010a00060a7a24 */ /* 0x000fe200078e02ff */
[----:B------:R-:W-:-:S03]  /*f010*/  IADD3 R6, R0, 0x8, RZ ;  /* 0x0000000800067810 */ /* 0x000fc60007ffe0ff */
[----:B------:R-:W-:Y:S01]  /*f020*/  IMAD R10, R7, c[0x0][0x42c], R10 ;  /* 0x00010b00070a7a24 */ /* 0x000fe200078e020a */
[----:B------:R-:W-:Y:S02]  /*f030*/  ISETP.GE.OR P3, PT, R6, UR4, P3 ;  /* 0x0000000406007c0c */ /* 0x000fe40009f66670 */
[C---:B------:R-:W-:Y:S01]  /*f040*/  LEA R38, P2, R2.reuse, c[0x0][0x400], 0x2 ;  /* 0x0001000002267a11 */ /* 0x040fe200078410ff */
[----:B------:R-:W-:Y:S01]  /*f050*/  IMAD.IADD R3, R3, 0x1, R10 ;  /* 0x0000000103037824 */ /* 0x000fe200078e020a */
[----:B-1----:R1:W-:Y:S04]  /*f060*/  @!P4 ST.E [R8.64], R16 ;  /* 0x000000100800c985 */ /* 0x0023e8000c101906 */
[----:B------:R-:W-:Y:S02]  /*f070*/  LEA.HI.X R34, R2, c[0x0][0x404], R3, 0x2, P2 ;  /* 0x0001010002227a11 */ /* 0x000fe400010f1403 */
[C---:B------:R-:W-:Y:S01]  /*f080*/  IADD3 R0, R205.reuse, 0x8, RZ ;  /* 0x00000008cd007810 */ /* 0x040fe20007ffe0ff */
[----:B------:R-:W2:Y:S01]  /*f090*/  SHFL.IDX PT, R2, R38, RZ, 0x1c1f ;  /* 0x001c1fff26027589 */ /* 0x000ea200000e0000 */
[----:B------:R-:W-:-:S02]  /*f0a0*/  IADD3 R10, R205, 0x10, RZ ;  /* 0x00000010cd0a7810 */ /* 0x000fc40007ffe0ff */
[C---:B------:R-:W-:Y:S01]  /*f0b0*/  IADD3 R11, R205.reuse, 0x18, RZ ;  /* 0x00000018cd0b7810 */ /* 0x040fe20007ffe0ff */
[----:B---3--:R3:W-:Y:S01]  /*f0c0*/  @!P3 ST.E [R4.64], R15 ;  /* 0x0000000f0400b985 */ /* 0x0087e2000c101906 */
[C---:B------:R-:W-:Y:S02]  /*f0d0*/  IADD3 R12, R205.reuse, 0x20, RZ ;  /* 0x00000020cd0c7810 */ /* 0x040fe40007ffe0ff */
[C---:B------:R-:W-:Y:S01]  /*f0e0*/  IADD3 R13, R205.reuse, 0x28, RZ ;  /* 0x00000028cd0d7810 */ /* 0x040fe20007ffe0ff */
[----:B------:R4:W2:Y:S01]  /*f0f0*/  SHFL.IDX PT, R3, R34, RZ, 0x1c1f ;  /* 0x001c1fff22037589 */ /* 0x0008a200000e0000 */
[C---:B------:R-:W-:Y:S02]  /*f100*/  IADD3 R14, R205.reuse, 0x30, RZ ;  /* 0x00000030cd0e7810 */ /* 0x040fe40007ffe0ff */
[C---:B------:R-:W-:Y:S02]  /*f110*/  IADD3 R17, R205.reuse, 0x48, RZ ;  /* 0x00000048cd117810 */ /* 0x040fe40007ffe0ff */
[----:B------:R-:W-:-:S02]  /*f120*/  IADD3 R18, R205, 0x50, RZ ;  /* 0x00000050cd127810 */ /* 0x000fc40007ffe0ff */
[C---:B------:R-:W-:Y:S02]  /*f130*/  IADD3 R19, R205.reuse, 0x58, RZ ;  /* 0x00000058cd137810 */ /* 0x040fe40007ffe0ff */
[C---:B------:R-:W-:Y:S02]  /*f140*/  IADD3 R20, R205.reuse, 0x60, RZ ;  /* 0x00000060cd147810 */ /* 0x040fe40007ffe0ff */
[C---:B------:R-:W-:Y:S02]  /*f150*/  IADD3 R21, R205.reuse, 0x68, RZ ;  /* 0x00000068cd157810 */ /* 0x040fe40007ffe0ff */
[C---:B-1----:R-:W-:Y:S02]  /*f160*/  IADD3 R16, R205.reuse, 0x38, RZ ;  /* 0x00000038cd107810 */ /* 0x042fe40007ffe0ff */
[C---:B------:R-:W-:Y:S02]  /*f170*/  IADD3 R22, R205.reuse, 0x70, RZ ;  /* 0x00000070cd167810 */ /* 0x040fe40007ffe0ff */
[----:B------:R-:W-:-:S02]  /*f180*/  IADD3 R24, R205, 0x78, RZ ;  /* 0x00000078cd187810 */ /* 0x000fc40007ffe0ff */
[C---:B------:R-:W-:Y:S02]  /*f190*/  IADD3 R23, R205.reuse, 0x80, RZ ;  /* 0x00000080cd177810 */ /* 0x040fe40007ffe0ff */
[C---:B------:R-:W-:Y:S02]  /*f1a0*/  IADD3 R25, R205.reuse, 0x88, RZ ;  /* 0x00000088cd197810 */ /* 0x040fe40007ffe0ff */
[C---:B---3--:R-:W-:Y:S02]  /*f1b0*/  IADD3 R15, R205.reuse, 0x40, RZ ;  /* 0x00000040cd0f7810 */ /* 0x048fe40007ffe0ff */
[C---:B------:R-:W-:Y:S02]  /*f1c0*/  IADD3 R26, R205.reuse, 0x90, RZ ;  /* 0x00000090cd1a7810 */ /* 0x040fe40007ffe0ff */
[C---:B------:R-:W-:Y:S02]  /*f1d0*/  IADD3 R27, R205.reuse, 0x98, RZ ;  /* 0x00000098cd1b7810 */ /* 0x040fe40007ffe0ff */
[----:B------:R-:W-:-:S02]  /*f1e0*/  IADD3 R28, R205, 0xa0, RZ ;  /* 0x000000a0cd1c7810 */ /* 0x000fc40007ffe0ff */
[C---:B------:R-:W-:Y:S02]  /*f1f0*/  IADD3 R29, R205.reuse, 0xa8, RZ ;  /* 0x000000a8cd1d7810 */ /* 0x040fe40007ffe0ff */
[C---:B------:R-:W-:Y:S02]  /*f200*/  IADD3 R30, R205.reuse, 0xb0, RZ ;  /* 0x000000b0cd1e7810 */ /* 0x040fe40007ffe0ff */
[C---:B------:R-:W-:Y:S02]  /*f210*/  IADD3 R32, R205.reuse, 0xb8, RZ ;  /* 0x000000b8cd207810 */ /* 0x040fe40007ffe0ff */
[----:B------:R-:W-:Y:S02]  /*f220*/  IADD3 R31, R205, 0xc0, RZ ;  /* 0x000000c0cd1f7810 */ /* 0x000fe40007ffe0ff */
[----:B------:R-:W-:Y:S02]  /*f230*/  ISETP.GE.AND P0, PT, R6, UR4, PT ;  /* 0x0000000406007c0c */ /* 0x000fe4000bf06270 */
        /* <DEDUP_REMOVED lines=23> */
[----:B------:R-:W-:Y:S01]  /*f3b0*/  SHF.R.S32.HI R57, RZ, 0x1f, R31 ;  /* 0x0000001fff397819 */ /* 0x000fe2000001141f */
[----:B------:R-:W-:Y:S05]  /*f3c0*/  @P1 BRA `(.L_x_846) ;  /* 0x000007f000001947 */ /* 0x000fea0003800000 */
[----:B--2-4-:R-:W-:Y:S02]  /*f3d0*/  ISETP.GE.AND P1, PT, R205, c[0x0][0x3c8], PT ;  /* 0x0000f200cd007a0c */ /* 0x014fe40003f26270 */
[----:B------:R-:W-:-:S02]  /*f3e0*/  ISETP.GE.AND P3, PT, R0, c[0x0][0x3c8], PT ;  /* 0x0000f20000007a0c */ /* 0x000fc40003f66270 */
[----:B------:R-:W-:Y:S02]  /*f3f0*/  ISETP.GE.AND P2, PT, R10, c[0x0][0x3c8], PT ;  /* 0x0000f2000a007a0c */ /* 0x000fe40003f46270 */
[----:B------:R-:W-:Y:S02]  /*f400*/  ISETP.GE.AND P5, PT, R12, c[0x0][0x3c8], PT ;  /* 0x0000f2000c007a0c */ /* 0x000fe40003fa6270 */
[----:B------:R-:W-:-:S05]  /*f410*/  ISETP.GE.AND P4, PT, R14, c[0x0][0x3c8], PT ;  /* 0x0000f2000e007a0c */ /* 0x000fca0003f86270 */
[----:B------:R-:W-:-:S05]  /*f420*/  @!P1 IMAD.WIDE R4, R205, 0x4, R2 ;  /* 0x00000004cd049825 */ /* 0x000fca00078e0202 */
[----:B------:R1:W-:Y:S02]  /*f430*/  @!P1 ST.E.64 [R4.64], R136 ;  /* 0x0000008804009985 */ /* 0x0003e4000c101b06 */
[----:B-1----:R-:W-:-:S04]  /*f440*/  @!P3 LEA R4, P1, R0, R2, 0x2 ;  /* 0x000000020004b211 */ /* 0x002fc800078210ff */
[----:B------:R-:W-:-:S05]  /*f450*/  @!P3 LEA.HI.X R5, R0, R3, R33, 0x2, P1 ;  /* 0x000000030005b211 */ /* 0x000fca00008f1421 */
[----:B------:R1:W-:Y:S01]  /*f460*/  @!P3 ST.E.64 [R4.64], R140 ;  /* 0x0000008c0400b985 */ /* 0x0003e2000c101b06 */
[----:B------:R-:W-:Y:S02]  /*f470*/  ISETP.GE.AND P3, PT, R11, c[0x0][0x3c8], PT ;  /* 0x0000f2000b007a0c */ /* 0x000fe40003f66270 */
[----:B-1----:R-:W-:-:S04]  /*f480*/  @!P2 LEA R4, P1, R10, R2, 0x2 ;  /* 0x000000020a04a211 */ /* 0x002fc800078210ff */
[----:B------:R-:W-:Y:S02]  /*f490*/  @!P2 LEA.HI.X R5, R10, R3, R35, 0x2, P1 ;  /* 0x000000030a05a211 */ /* 0x000fe400008f1423 */
[----:B------:R-:W-:-:S03]  /*f4a0*/  ISETP.GE.AND P1, PT, R13, c[0x0][0x3c8], PT ;  /* 0x0000f2000d007a0c */ /* 0x000fc60003f26270 */
[----:B------:R1:W-:Y:S02]  /*f4b0*/  @!P2 ST.E.64 [R4.64], R144 ;  /* 0x000000900400a985 */ /* 0x0003e4000c101b06 */
[----:B-1----:R-:W-:-:S04]  /*f4c0*/  @!P3 LEA R4, P2, R11, R2, 0x2 ;  /* 0x000000020b04b211 */ /* 0x002fc800078410ff */
[----:B------:R-:W-:-:S05]  /*f4d0*/  @!P3 LEA.HI.X R5, R11, R3, R36, 0x2, P2 ;  /* 0x000000030b05b211 */ /* 0x000fca00010f1424 */
[----:B------:R1:W-:Y:S01]  /*f4e0*/  @!P3 ST.E.64 [R4.64], R148 ;  /* 0x000000940400b985 */ /* 0x0003e2000c101b06 */
[----:B------:R-:W-:-:S04]  /*f4f0*/  @!P1 LEA R6, P3, R13, R2, 0x2 ;  /* 0x000000020d069211 */ /* 0x000fc800078610ff */
[----:B------:R-:W-:Y:S02]  /*f500*/  @!P1 LEA.HI.X R7, R13, R3, R39, 0x2, P3 ;  /* 0x000000030d079211 */ /* 0x000fe400018f1427 */
[----:B-1----:R-:W-:-:S04]  /*f510*/  @!P5 LEA R4, P2, R12, R2, 0x2 ;  /* 0x000000020c04d211 */ /* 0x002fc800078410ff */
[----:B------:R-:W-:Y:S02]  /*f520*/  @!P5 LEA.HI.X R5, R12, R3, R37, 0x2, P2 ;  /* 0x000000030c05d211 */ /* 0x000fe400010f1425 */
[----:B------:R-:W-:-:S03]  /*f530*/  ISETP.GE.AND P2, PT, R16, c[0x0][0x3c8], PT ;  /* 0x0000f20010007a0c */ /* 0x000fc60003f46270 */
[----:B------:R1:W-:Y:S01]  /*f540*/  @!P5 ST.E.64 [R4.64], R152 ;  /* 0x000000980400d985 */ /* 0x0003e2000c101b06 */
[----:B------:R-:W-:-:S03]  /*f550*/  ISETP.GE.AND P5, PT, R15, c[0x0][0x3c8], PT ;  /* 0x0000f2000f007a0c */ /* 0x000fc60003fa6270 */
[----:B------:R2:W-:Y:S01]  /*f560*/  @!P1 ST.E.64 [R6.64], R156 ;  /* 0x0000009c06009985 */ /* 0x0005e2000c101b06 */
[----:B------:R-:W-:Y:S02]  /*f570*/  ISETP.GE.AND P1, PT, R17, c[0x0][0x3c8], PT ;  /* 0x0000f20011007a0c */ /* 0x000fe40003f26270 */
[----:B-1----:R-:W-:-:S04]  /*f580*/  @!P4 LEA R4, P3, R14, R2, 0x2 ;  /* 0x000000020e04c211 */ /* 0x002fc800078610ff */
[----:B------:R-:W-:Y:S02]  /*f590*/  @!P4 LEA.HI.X R5, R14, R3, R40, 0x2, P3 ;  /* 0x000000030e05c211 */ /* 0x000fe400018f1428 */
[----:B--2---:R-:W-:-:S03]  /*f5a0*/  @!P2 LEA R6, P3, R16, R2, 0x2 ;  /* 0x000000021006a211 */ /* 0x004fc600078610ff */
[----:B------:R1:W-:Y:S01]  /*f5b0*/  @!P4 ST.E.64 [R4.64], R160 ;  /* 0x000000a00400c985 */ /* 0x0003e2000c101b06 */
[----:B------:R-:W-:Y:S02]  /*f5c0*/  @!P2 LEA.HI.X R7, R16, R3, R42, 0x2, P3 ;  /* 0x000000031007a211 */ /* 0x000fe400018f142a */
        /* <DEDUP_REMOVED lines=58> */
[----:B-----5:R-:W-:Y:S02]  /*f970*/  ISETP.GE.AND P1, PT, R203, c[0x0][0x3c8], PT ;  /* 0x0000f200cb007a0c */ /* 0x020fe40003f26270 */
        /* <DEDUP_REMOVED lines=10> */
[----:B------:R-:W-:-:S03]  /*fa20*/  @!P1 LEA R8, P4, R203, R2, 0x2 ;  /* 0x00000002cb089211 */ /* 0x000fc600078810ff */
[----:B------:R1:W-:Y:S01]  /*fa30*/  @!P5 ST.E.64 [R4.64], R100 ;  /* 0x000000640400d985 */ /* 0x0003e2000c101b06 */
[-C--:B------:R-:W-:Y:S02]  /*fa40*/  @!P1 LEA.HI.X R9, R203, R3.reuse, R204, 0x2, P4 ;  /* 0x00000003cb099211 */ /* 0x080fe400020f14cc */
[----:B------:R-:W-:Y:S02]  /*fa50*/  ISETP.GE.AND P5, PT, R197, c[0x0][0x3c8], PT ;  /* 0x0000f200c5007a0c */ /* 0x000fe40003fa6270 */
[C---:B--2---:R-:W-:Y:S01]  /*fa60*/  @!P3 LEA R6, P4, R201.reuse, R2, 0x2 ;  /* 0x00000002c906b211 */ /* 0x044fe200078810ff */
[----:B------:R2:W-:Y:S03]  /*fa70*/  @!P1 ST.E.64 [R8.64], R104 ;  /* 0x0000006808009985 */ /* 0x0005e6000c101b06 */
        /* <DEDUP_REMOVED lines=8> */
[----:B------:R-:W-:Y:S02]  /*fb00*/  ISETP.GE.AND P2, PT, R191, c[0x0][0x3c8], PT ;  /* 0x0000f200bf007a0c */ /* 0x000fe40003f46270 */
[----:B------:R-:W-:Y:S02]  /*fb10*/  @!P5 LEA.HI.X R9, R197, R3, R198, 0x2, P1 ;  /* 0x00000003c509d211 */ /* 0x000fe400008f14c6 */
[----:B---3--:R-:W-:-:S03]  /*fb20*/  @!P4 LEA R6, P1, R195, R2, 0x2 ;  /* 0x00000002c306c211 */ /* 0x008fc600078210ff */
[----:B------:R2:W-:Y:S01]  /*fb30*/  @!P5 ST.E.64 [R8.64], R180 ;  /* 0x000000b40800d985 */ /* 0x0005e2000c101b06 */
[----:B------:R-:W-:-:S05]  /*fb40*/  @!P4 LEA.HI.X R7, R195, R3, R196, 0x2, P1 ;  /* 0x00000003c307c211 */ /* 0x000fca00008f14c4 */
[----:B------:R2:W-:Y:S01]  /*fb50*/  @!P4 ST.E.64 [R6.64], R178 ;  /* 0x000000b20600c985 */ /* 0x0005e2000c101b06 */
[----:B-1----:R-:W-:-:S04]  /*fb60*/  @!P3 LEA R4, P1, R193, R2, 0x2 ;  /* 0x00000002c104b211 */ /* 0x002fc800078210ff */
[----:B------:R-:W-:Y:S02]  /*fb70*/  @!P3 LEA.HI.X R5, R193, R3, R194, 0x2, P1 ;  /* 0x00000003c105b211 */ /* 0x000fe400008f14c2 */
[----:B------:R-:W-:-:S03]  /*fb80*/  @!P2 LEA R2, P1, R191, R2, 0x2 ;  /* 0x00000002bf02a211 */ /* 0x000fc600078210ff */
[----:B------:R2:W-:Y:S01]  /*fb90*/  @!P3 ST.E.64 [R4.64], R124 ;  /* 0x0000007c0400b985 */ /* 0x0005e2000c101b06 */
[----:B------:R-:W-:-:S05]  /*fba0*/  @!P2 LEA.HI.X R3, R191, R3, R192, 0x2, P1 ;  /* 0x00000003bf03a211 */ /* 0x000fca00008f14c0 */
[----:B------:R2:W-:Y:S04]  /*fbb0*/  @!P2 ST.E.64 [R2.64], R128 ;  /* 0x000000800200a985 */ /* 0x0005e8000c101b06 */
.L_x_846:
[----:B--2-4-:R-:W-:Y:S05]  /*fbc0*/  BSYNC B0 ;  /* 0x0000000000007941 */ /* 0x014fea0003800000 */
.L_x_845:
[----:B------:R1:W2:Y:S04]  /*fbd0*/  SHFL.IDX PT, R3, R34, 0x1, 0x1c1f ;  /* 0x003c1f0022037f89 */ /* 0x0002a800000e0000 */
[----:B------:R1:W3:Y:S01]  /*fbe0*/  SHFL.IDX PT, R2, R38, 0x1, 0x1c1f ;  /* 0x003c1f0026027f89 */ /* 0x0002e200000e0000 */
[----:B------:R-:W-:Y:S05]  /*fbf0*/  @P0 BRA `(.L_x_847) ;  /* 0x00000ad000000947 */ /* 0x000fea0003800000 */
[----:B------:R-:W-:Y:S02]  /*fc00*/  ISETP.GE.AND P0, PT, R10, c[0x0][0x3c8], PT ;  /* 0x0000f2000a007a0c */ /* 0x000fe40003f06270 */
[----:B------:R-:W-:Y:S02]  /*fc10*/  ISETP.GE.AND P3, PT, R0, c[0x0][0x3c8], PT ;  /* 0x0000f20000007a0c */ /* 0x000fe40003f66270 */
[----:B------:R-:W-:Y:S02]  /*fc20*/  ISETP.GE.AND P1, PT, R205, c[0x0][0x3c8], PT ;  /* 0x0000f200cd007a0c */ /* 0x000fe40003f26270 */
[----:B------:R-:W-:-:S07]  /*fc30*/  ISETP.GE.AND P2, PT, R11, c[0x0][0x3c8], PT ;  /* 0x0000f2000b007a0c */ /* 0x000fce0003f46270 */
[-C--:B---3--:R-:W-:Y:S02]  /*fc40*/  @!P0 LEA R6, P5, R10, R2.reuse, 0x2 ;  /* 0x000000020a068211 */ /* 0x088fe400078a10ff */
[----:B------:R-:W-:Y:S02]  /*fc50*/  @!P3 LEA R8, P4, R0, R2, 0x2 ;  /* 0x000000020008b211 */ /* 0x000fe400078810ff */
[-C--:B--2---:R-:W-:Y:S01]  /*fc60*/  @!P0 LEA.HI.X R7, R10, R3.reuse, R35, 0x2, P5 ;  /* 0x000000030a078211 */ /* 0x084fe200028f1423 */
[----:B-1----:R-:W-:Y:S01]  /*fc70*/  @!P1 IMAD.WIDE R34, R205, 0x4, R2 ;  /* 0x00000004cd229825 */ /* 0x002fe200078e0202 */
[----:B------:R-:W-:Y:S02]  /*fc80*/  @!P3 LEA.HI.X R9, R0, R3, R33, 0x2, P4 ;  /* 0x000000030009b211 */ /* 0x000fe400020f1421 */
[----:B------:R-:W-:Y:S02]  /*fc90*/  ISETP.GE.AND P4, PT, R12, c[0x0][0x3c8], PT ;  /* 0x0000f2000c007a0c */ /* 0x000fe40003f86270 */
[----:B------:R-:W-:Y:S01]  /*fca0*/  @!P1 ST.E.64 [R34.64], R182 ;  /* 0x000000b622009985 */ /* 0x000fe2000c101b06 */
[----:B------:R-:W-:-:S02]  /*fcb0*/  ISETP.GE.AND P1, PT, R13, c[0x0][0x3c8], PT ;  /* 0x0000f2000d007a0c */ /* 0x000fc40003f26270 */
[CC--:B------:R-:W-:Y:S01]  /*fcc0*/  @!P2 LEA R4, P5, R11.reuse, R2.reuse, 0x2 ;  /* 0x000000020b04a211 */ /* 0x0c0fe200078a10ff */
[----:B------:R-:W-:Y:S01]  /*fcd0*/  @!P3 ST.E.64 [R8.64], R184 ;  /* 0x000000b80800b985 */ /* 0x000fe2000c101b06 */
[----:B------:R-:W-:Y:S02]  /*fce0*/  ISETP.GE.AND P3, PT, R16, c[0x0][0x3c8], PT ;  /* 0x0000f20010007a0c */ /* 0x000fe40003f66270 */
[----:B------:R-:W-:Y:S01]  /*fcf0*/  @!P2 LEA.HI.X R5, R11, R3, R36, 0x2, P5 ;  /* 0x000000030b05a211 */ /* 0x000fe200028f1424 */
[----:B------:R-:W-:Y:S01]  /*fd00*/  @!P0 ST.E.64 [R6.64], R146 ;  /* 0x0000009206008985 */ /* 0x000fe2000c101b06 */
[----:B------:R-:W-:Y:S02]  /*fd10*/  ISETP.GE.AND P0, PT, R14, c[0x0][0x3c8], PT ;  /* 0x0000f2000e007a0c */ /* 0x000fe40003f06270 */
[----:B------:R-:W-:Y:S01]  /*fd20*/  @!P4 LEA R10, P5, R12, R2, 0x2 ;  /* 0x000000020c0ac211 */ /* 0x000fe200078a10ff */
[----:B------:R1:W-:Y:S01]  /*fd30*/  @!P2 ST.E.64 [R4.64], R150 ;  /* 0x000000960400a985 */ /* 0x0003e2000c101b06 */
[----:B------:R-:W-:-:S02]  /*fd40*/  ISETP.GE.AND P2, PT, R15, c[0x0][0x3c8], PT ;  /* 0x0000f2000f007a0c */ /* 0x000fc40003f46270 */
[----:B------:R-:W-:-:S05]  /*fd50*/  @!P4 LEA.HI.X R11, R12, R3, R37, 0x2, P5 ;  /* 0x000000030c0bc211 */ /* 0x000fca00028f1425 */
[----:B------:R2:W-:Y:S01]  /*fd60*/  @!P4 ST.E.64 [R10.64], R154 ;  /* 0x0000009a0a00c985 */ /* 0x0005e2000c101b06 */
[----:B------:R-:W-:Y:S02]  /*fd70*/  ISETP.GE.AND P4, PT, R17, c[0x0][0x3c8], PT ;  /* 0x0000f20011007a0c */ /* 0x000fe40003f86270 */
[----:B-1----:R-:W-:-:S04]  /*fd80*/  @!P1 LEA R4, P5, R13, R2, 0x2 ;  /* 0x000000020d049211 */ /* 0x002fc800078a10ff */
[----:B------:R-:W-:Y:S02]  /*fd90*/  @!P1 LEA.HI.X R5, R13, R3, R39, 0x2, P5 ;  /* 0x000000030d059211 */ /* 0x000fe400028f1427 */
[----:B------:R-:W-:-:S03]  /*fda0*/  @!P0 LEA R6, P5, R14, R2, 0x2 ;  /* 0x000000020e068211 */ /* 0x000fc600078a10ff */
[----:B------:R1:W-:Y:S01]  /*fdb0*/  @!P1 ST.E.64 [R4.64], R158 ;  /* 0x0000009e04009985 */ /* 0x0003e2000c101b06 */
[----:B------:R-:W-:Y:S02]  /*fdc0*/  @!P0 LEA.HI.X R7, R14, R3, R40, 0x2, P5 ;  /* 0x000000030e078211 */ /* 0x000fe400028f1428 */
[----:B------:R-:W-:-:S03]  /*fdd0*/  @!P2 LEA R8, P5, R15, R2, 0x2 ;  /* 0x000000020f08a211 */ /* 0x000fc600078a10ff */
[----:B------:R3:W-:Y:S01]  /*fde0*/  @!P0 ST.E.64 [R6.64], R162 ;  /* 0x000000a206008985 */ /* 0x0007e2000c101b06 */
[----:B------:R-:W-:Y:S02]  /*fdf0*/  ISETP.GE.AND P0, PT, R19, c[0x0][0x3c8], PT ;  /* 0x0000f20013007a0c */ /* 0x000fe40003f06270 */
[----:B------:R-:W-:Y:S02]  /*fe00*/  @!P2 LEA.HI.X R9, R15, R3, R41, 0x2, P5 ;  /* 0x000000030f09a211 */ /* 0x000fe400028f1429 */
[----:B--2---:R-:W-:-:S04]  /*fe10*/  @!P4 LEA R10, P5, R17, R2, 0x2 ;  /* 0x00000002110ac211 */ /* 0x004fc800078a10ff */
[----:B------:R-:W-:Y:S02]  /*fe20*/  @!P4 LEA.HI.X R11, R17, R3, R43, 0x2, P5 ;  /* 0x00000003110bc211 */ /* 0x000fe400028f142b */
[----:B-1----:R-:W-:-:S04]  /*fe30*/  @!P3 LEA R4, P1, R16, R2, 0x2 ;  /* 0x000000021004b211 */ /* 0x002fc800078210ff */
[----:B------:R-:W-:Y:S02]  /*fe40*/  @!P3 LEA.HI.X R5, R16, R3, R42, 0x2, P1 ;  /* 0x000000031005b211 */ /* 0x000fe400008f142a */
[----:B------:R-:W-:-:S03]  /*fe50*/  ISETP.GE.AND P1, PT, R18, c[0x0][0x3c8], PT ;  /* 0x0000f20012007a0c */ /* 0x000fc60003f26270 */
[----:B------:R1:W-:Y:S01]  /*fe60*/  @!P3 ST.E.64 [R4.64], R166 ;  /* 0x000000a60400b985 */ /* 0x0003e2000c101b06 */
[----:B------:R-:W-:-:S03]  /*fe70*/  ISETP.GE.AND P3, PT, R20, c[0x0][0x3c8], PT ;  /* 0x0000f20014007a0c */ /* 0x000fc60003f66270 */
[----:B------:R2:W-:Y:S01]  /*fe80*/  @!P2 ST.E.64 [R8.64], R186 ;  /* 0x000000ba0800a985 */ /* 0x0005e2000c101b06 */
[----:B------:R-:W-:-:S03]  /*fe90*/  ISETP.GE.AND P2, PT, R21, c[0x0][0x3c8], PT ;  /* 0x0000f20015007a0c */ /* 0x000fc60003f46270 */
[----:B------:R-:W-:Y:S01]  /*fea0*/  @!P4 ST.E.64 [R10.64], R188 ;  /* 0x000000bc0a00c985 */ /* 0x000fe2000c101b06 */
[----:B------:R-:W-:Y:S02]  /*feb0*/  ISETP.GE.AND P4, PT, R23, c[0x0][0x3c8], PT ;  /* 0x0000f20017007a0c */ /* 0x000fe40003f86270 */
[----:B---3--:R-:W-:-:S04]  /*fec0*/  @!P1 LEA R6, P5, R18, R2, 0x2 ;  /* 0x0000000212069211 */ /* 0x008fc800078a10ff */
[----:B------:R-:W-:-:S05]  /*fed0*/  @!P1 LEA.HI.X R7, R18, R3, R44, 0x2, P5 ;  /* 0x0000000312079211 */ /* 0x000fca00028f142c */
[----:B------:R-:W-:Y:S01]  /*fee0*/  @!P1 ST.E.64 [R6.64], R142 ;  /* 0x0000008e06009985 */ /* 0x000fe2000c101b06 */
[----:B------:R-:W-:Y:S02]  /*fef0*/  ISETP.GE.AND P1, PT, R22, c[0x0][0x3c8], PT ;  /* 0x0000f20016007a0c */ /* 0x000fe40003f26270 */
[----:B-1----:R-:W-:-:S04]  /*ff00*/  @!P0 LEA R4, P5, R19, R2, 0x2 ;  /* 0x0000000213048211 */ /* 0x002fc800078a10ff */
[----:B------:R-:W-:Y:S02]  /*ff10*/  @!P0 LEA.HI.X R5, R19, R3, R45, 0x2, P5 ;  /* 0x0000000313058211 */ /* 0x000fe400028f142d */
[----:B--2---:R-:W-:-:S03]  /*ff20*/  @!P3 LEA R8, P5, R20, R2, 0x2 ;  /* 0x000000021408b211 */ /* 0x004fc600078a10ff */
[----:B------:R1:W-:Y:S01]  /*ff30*/  @!P0 ST.E.64 [R4.64], R116 ;  /* 0x0000007404008985 */ /* 0x0003e2000c101b06 */
[----:B------:R-:W-:Y:S02]  /*ff40*/  ISETP.GE.AND P0, PT, R24, c[0x0][0x3c8], PT ;  /* 0x0000f20018007a0c */ /* 0x000fe40003f06270 */
        /* <DEDUP_REMOVED lines=8> */
[----:B--2---:R-:W-:-:S03]  /*ffd0*/  @!P4 LEA R8, P5, R23, R2, 0x2 ;  /* 0x000000021708c211 */ /* 0x004fc600078a10ff */
[----:B------:R2:W-:Y:S01]  /*ffe0*/  @!P1 ST.E.64 [R6.64], R62 ;  /* 0x0000003e06009985 */ /* 0x0005e2000c101b06 */
[----:B------:R-:W-:Y:S02]  /*fff0*/  ISETP.GE.AND P1, PT, R27, c[0x0][0x3c8], PT ;  /* 0x0000f2001b007a0c */ /* 0x000fe40003f26270 */
[----:B------:R-:W-:Y:S02]  /*10000*/  @!P4 LEA.HI.X R9, R23, R3, R49, 0x2, P5 ;  /* 0x000000031709c211 */ /* 0x000fe400028f1431 */
        /* <DEDUP_REMOVED lines=11> */
[----:B--2---:R-:W-:-:S04]  /*100c0*/  @!P2 LEA R6, P5, R26, R2, 0x2 ;  /* 0x000000021a06a211 */ /* 0x004fc800078a10ff */
[----:B------:R-:W-:-:S05]  /*100d0*/  @!P2 LEA.HI.X R7, R26, R3, R52, 0x2, P5 ;  /* 0x000000031a07a211 */ /* 0x000fca00028f1434 */
[----:B------:R-:W-:Y:S01]  /*100e0*/  @!P2 ST.E.64 [R6.64], R78 ;  /* 0x0000004e0600a985 */ /* 0x000fe2000c101b06 */
[----:B------:R-:W-:Y:S02]  /*100f0*/  ISETP.GE.AND P2, PT, R32, c[0x0][0x3c8], PT ;  /* 0x0000f20020007a0c */ /* 0x000fe40003f46270 */
[----:B-1----:R-:W-:-:S04]  /*10100*/  @!P1 LEA R4, P5, R27, R2, 0x2 ;  /* 0x000000021b049211 */ /* 0x002fc800078a10ff */
[----:B------:R-:W-:Y:S02]  /*10110*/  @!P1 LEA.HI.X R5, R27, R3, R53, 0x2, P5 ;  /* 0x000000031b059211 */ /* 0x000fe400028f1435 */
[----:B---3--:R-:W-:-:S03]  /*10120*/  @!P0 LEA R8, P5, R28, R2, 0x2 ;  /* 0x000000021c088211 */ /* 0x008fc600078a10ff */
        /* <DEDUP_REMOVED lines=9> */
[----:B------:R-:W-:Y:S02]  /*101c0*/  @!P2 LEA R6, P4, R32, R2, 0x2 ;  /* 0x000000022006a211 */ /* 0x000fe400078810ff */
[-C--:B------:R-:W-:Y:S02]  /*101d0*/  @!P3 LEA.HI.X R9, R30, R3.reuse, R56, 0x2, P5 ;  /* 0x000000031e09b211 */ /* 0x080fe400028f1438 */
[----:B------:R-:W-:Y:S02]  /*101e0*/  @!P2 LEA.HI.X R7, R32, R3, R58, 0x2, P4 ;  /* 0x000000032007a211 */ /* 0x000fe400020f143a */
[----:B------:R-:W-:Y:S01]  /*101f0*/  ISETP.GE.AND P4, PT, R201, c[0x0][0x3c8], PT ;  /* 0x0000f200c9007a0c */ /* 0x000fe20003f86270 */
[----:B------:R2:W-:Y:S01]  /*10200*/  @!P3 ST.E.64 [R8.64], R94 ;  /* 0x0000005e0800b985 */ /* 0x0005e2000c101b06 */
[----:B------:R-:W-:-:S03]  /*10210*/  ISETP.GE.AND P3, PT, R199, c[0x0][0x3c8], PT ;  /* 0x0000f200c7007a0c */ /* 0x000fc60003f66270 */
        /* <DEDUP_REMOVED lines=14> */
[-C--:B--2---:R-:W-:Y:S02]  /*10300*/  @!P2 LEA R8, P4, R197, R2.reuse, 0x2 ;  /* 0x00000002c508a211 */ /* 0x084fe400078810ff */
[-C--:B------:R-:W-:Y:S02]  /*10310*/  @!P3 LEA.HI.X R11, R199, R3.reuse, R200, 0x2, P5 ;  /* 0x00000003c70bb211 */ /* 0x080fe400028f14c8 */
[----:B------:R-:W-:Y:S02]  /*10320*/  @!P1 LEA R6, P5, R195, R2, 0x2 ;  /* 0x00000002c3069211 */ /* 0x000fe400078a10ff */
[-C--:B------:R-:W-:Y:S01]  /*10330*/  @!P2 LEA.HI.X R9, R197, R3.reuse, R198, 0x2, P4 ;  /* 0x00000003c509a211 */ /* 0x080fe200020f14c6 */
[----:B------:R2:W-:Y:S01]  /*10340*/  @!P3 ST.E.64 [R10.64], R114 ;  /* 0x000000720a00b985 */ /* 0x0005e2000c101b06 */
[----:B------:R-:W-:-:S03]  /*10350*/  @!P1 LEA.HI.X R7, R195, R3, R196, 0x2, P5 ;  /* 0x00000003c3079211 */ /* 0x000fc600028f14c4 */
[----:B------:R2:W-:Y:S04]  /*10360*/  @!P2 ST.E.64 [R8.64], R118 ;  /* 0x000000760800a985 */ /* 0x0005e8000c101b06 */
[----:B------:R2:W-:Y:S01]  /*10370*/  @!P1 ST.E.64 [R6.64], R122 ;  /* 0x0000007a06009985 */ /* 0x0005e2000c101b06 */
[----:B-1----:R-:W-:-:S04]  /*10380*/  @!P0 LEA R4, P4, R193, R2, 0x2 ;  /* 0x00000002c1048211 */ /* 0x002fc800078810ff */
[----:B------:R-:W-:-:S05]  /*10390*/  @!P0 LEA.HI.X R5, R193, R3, R194, 0x2, P4 ;  /* 0x00000003c1058211 */ /* 0x000fca00020f14c2 */
[----:B------:R2:W-:Y:S01]  /*103a0*/  @!P0 ST.E.64 [R4.64], R126 ;  /* 0x0000007e04008985 */ /* 0x0005e2000c101b06 */
[----:B------:R-:W-:-:S13]  /*103b0*/  ISETP.GE.AND P0, PT, R191, c[0x0][0x3c8], PT ;  /* 0x0000f200bf007a0c */ /* 0x000fda0003f06270 */
[----:B------:R-:W-:Y:S05]  /*103c0*/  @P0 BRA `(.L_x_847) ;  /* 0x0000030000000947 */ /* 0x000fea0003800000 */
[----:B------:R-:W-:-:S04]  /*103d0*/  LEA R2, P0, R191, R2, 0x2 ;  /* 0x00000002bf027211 */ /* 0x000fc800078010ff */
[----:B------:R-:W-:-:S05]  /*103e0*/  LEA.HI.X R3, R191, R3, R192, 0x2, P0 ;  /* 0x00000003bf037211 */ /* 0x000fca00000f14c0 */
[----:B------:R1:W-:Y:S01]  /*103f0*/  ST.E.64 [R2.64], R130 ;  /* 0x0000008202007985 */ /* 0x0003e2000c101b06 */
[----:B------:R-:W-:Y:S05]  /*10400*/  BRA `(.L_x_847) ;  /* 0x000002c000007947 */ /* 0x000fea0003800000 */
.L_x_843:
[----:B------:R-:W2:Y:S02]  /*10410*/  S2R R4, SR_TID.X ;  /* 0x0000000000047919 */ /* 0x000ea40000002100 */
[----:B--2---:R-:W-:-:S13]  /*10420*/  ISETP.GT.AND P0, PT, R4, 0x7f, PT ;  /* 0x0000007f0400780c */ /* 0x004fda0003f04270 */
[----:B------:R-:W-:Y:S05]  /*10430*/  @P0 BRA `(.L_x_847) ;  /* 0x0000029000000947 */ /* 0x000fea0003800000 */
[----:B------:R-:W2:Y:S01]  /*10440*/  LDL.LU R3, [R1+0xac] ;  /* 0x0000ac0001037983 */ /* 0x000ea20000300800 */
[----:B------:R-:W-:-:S05]  /*10450*/  MOV R2, c[0x0][0x4e8] ;  /* 0x00013a0000027a02 */ /* 0x000fca0000000f00 */
[----:B------:R-:W-:Y:S01]  /*10460*/  IMAD R0, R2, c[0x0][0x388], RZ ;  /* 0x0000e20002007a24 */ /* 0x000fe200078e02ff */
[----:B--2---:R-:W-:-:S04]  /*10470*/  IADD3 R4, R3, R4, RZ ;  /* 0x0000000403047210 */ /* 0x004fc80007ffe0ff */
[----:B------:R-:W-:-:S13]  /*10480*/  ISETP.GE.AND P0, PT, R4, R0, PT ;  /* 0x000000000400720c */ /* 0x000fda0003f06270 */
[----:B------:R-:W-:Y:S05]  /*10490*/  @P0 BRA `(.L_x_847) ;  /* 0x0000023000000947 */ /* 0x000fea0003800000 */
[----:B------:R-:W2:Y:S04]  /*104a0*/  LDL.LU R3, [R1+0x94] ;  /* 0x0000940001037983 */ /* 0x000ea80000300800 */
[----:B------:R-:W3:Y:S04]  /*104b0*/  LDL.LU R9, [R1+0x98] ;  /* 0x0000980001097983 */ /* 0x000ee80000300800 */
[----:B------:R-:W4:Y:S01]  /*104c0*/  LDL.LU R8, [R1+0xa8] ;  /* 0x0000a80001087983 */ /* 0x000f220000300800 */
[----:B------:R-:W-:-:S13]  /*104d0*/  ISETP.NE.AND P0, PT, R2, 0x1, PT ;  /* 0x000000010200780c */ /* 0x000fda0003f05270 */
[----:B------:R-:W-:Y:S01]  /*104e0*/  @P0 IMAD.HI.U32 R7, R4, c[0x0][0x4ec], RZ ;  /* 0x00013b0004070a27 */ /* 0x000fe200078e00ff */
[----:B--2---:R-:W-:Y:S02]  /*104f0*/  SHF.R.S32.HI R0, RZ, 0x1f, R3 ;  /* 0x0000001fff007819 */ /* 0x004fe40000011403 */
[----:B---3--:R-:W-:-:S03]  /*10500*/  SHF.R.S32.HI R6, RZ, 0x1f, R9 ;  /* 0x0000001fff067819 */ /* 0x008fc60000011409 */
[----:B------:R-:W-:-:S04]  /*10510*/  IMAD R0, R0, c[0x0][0x4d0], RZ ;  /* 0x0001340000007a24 */ /* 0x000fc800078e02ff */
[C---:B------:R-:W-:Y:S01]  /*10520*/  IMAD R5, R3.reuse, c[0x0][0x4d4], R0 ;  /* 0x0001350003057a24 */ /* 0x040fe200078e0200 */
[----:B------:R-:W-:Y:S01]  /*10530*/  MOV R0, R4 ;  /* 0x0000000400007202 */ /* 0x000fe20000000f00 */
[----:B------:R-:W-:Y:S01]  /*10540*/  IMAD.WIDE.U32 R2, R3, c[0x0][0x4d0], RZ ;  /* 0x0001340003027a25 */ /* 0x000fe200078e00ff */
[----:B------:R-:W-:-:S03]  /*10550*/  @P0 SHF.R.U32.HI R0, RZ, c[0x0][0x4f0], R7 ;  /* 0x00013c00ff000a19 */ /* 0x000fc60000011607 */
[----:B------:R-:W-:Y:S01]  /*10560*/  IMAD R6, R6, c[0x0][0x4d8], RZ ;  /* 0x0001360006067a24 */ /* 0x000fe200078e02ff */
[----:B------:R-:W-:Y:S02]  /*10570*/  IADD3 R3, R3, R5, RZ ;  /* 0x0000000503037210 */ /* 0x000fe40007ffe0ff */
[----:B----4-:R-:W-:Y:S01]  /*10580*/  SHF.R.S32.HI R5, RZ, 0x1f, R8 ;  /* 0x0000001fff057819 */ /* 0x010fe20000011408 */
[C---:B------:R-:W-:Y:S01]  /*10590*/  IMAD R7, R9.reuse, c[0x0][0x4dc], R6 ;  /* 0x0001370009077a24 */ /* 0x040fe200078e0206 */
[----:B------:R-:W-:Y:S01]  /*105a0*/  IADD3 R6, -R0, RZ, RZ ;  /* 0x000000ff00067210 */ /* 0x000fe20007ffe1ff */
[----:B------:R-:W-:-:S04]  /*105b0*/  IMAD.WIDE.U32 R2, R9, c[0x0][0x4d8], R2 ;  /* 0x0001360009027a25 */ /* 0x000fc800078e0002 */
[----:B------:R-:W-:Y:S01]  /*105c0*/  IMAD R5, R5, c[0x0][0x4e0], RZ ;  /* 0x0001380005057a24 */ /* 0x000fe200078e02ff */
[----:B------:R-:W-:Y:S01]  /*105d0*/  IADD3 R3, R3, R7, RZ ;  /* 0x0000000703037210 */ /* 0x000fe20007ffe0ff */
[----:B------:R-:W-:Y:S01]  /*105e0*/  IMAD R4, R6, c[0x0][0x4e8], R4 ;  /* 0x00013a0006047a24 */ /* 0x000fe200078e0204 */
[----:B------:R-:W-:Y:S01]  /*105f0*/  SHF.R.S32.HI R7, RZ, 0x1f, R0 ;  /* 0x0000001fff077819 */ /* 0x000fe20000011400 */
[C---:B------:R-:W-:Y:S02]  /*10600*/  IMAD R6, R8.reuse, c[0x0][0x4e4], R5 ;  /* 0x0001390008067a24 */ /* 0x040fe400078e0205 */
[----:B------:R-:W-:Y:S01]  /*10610*/  IMAD.WIDE.U32 R2, R8, c[0x0][0x4e0], R2 ;  /* 0x0001380008027a25 */ /* 0x000fe200078e0002 */
[----:B------:R-:W-:-:S04]  /*10620*/  SHF.R.S32.HI R5, RZ, 0x1f, R4 ;  /* 0x0000001fff057819 */ /* 0x000fc80000011404 */
[----:B------:R-:W-:Y:S01]  /*10630*/  IADD3 R2, P0, R0, R2, RZ ;  /* 0x0000000200027210 */ /* 0x000fe20007f1e0ff */
[----:B------:R-:W-:-:S03]  /*10640*/  IMAD R0, R5, c[0x0][0x4c8], RZ ;  /* 0x0001320005007a24 */ /* 0x000fc600078e02ff */
[----:B------:R-:W-:Y:S01]  /*10650*/  IADD3.X R3, R7, R3, R6, P0, !PT ;  /* 0x0000000307037210 */ /* 0x000fe200007fe406 */
[----:B------:R-:W-:-:S04]  /*10660*/  IMAD R0, R4, c[0x0][0x4cc], R0 ;  /* 0x0001330004007a24 */ /* 0x000fc800078e0200 */
[----:B------:R-:W-:-:S05]  /*10670*/  IMAD.WIDE.U32 R2, R4, c[0x0][0x4c8], R2 ;  /* 0x0001320004027a25 */ /* 0x000fca00078e0002 */
[----:B------:R-:W-:Y:S02]  /*10680*/  IADD3 R0, R3, R0, RZ ;  /* 0x0000000003007210 */ /* 0x000fe40007ffe0ff */
[----:B------:R-:W-:-:S04]  /*10690*/  LEA R4, P0, R2, c[0x0][0x4a8], 0x2 ;  /* 0x00012a0002047a11 */ /* 0x000fc800078010ff */
[----:B------:R-:W-:Y:S02]  /*106a0*/  LEA.HI.X R5, R2, c[0x0][0x4ac], R0, 0x2, P0 ;  /* 0x00012b0002057a11 */ /* 0x000fe400000f1400 */
[----:B------:R-:W-:-:S05]  /*106b0*/  MOV R0, 0xff800000 ;  /* 0xff80000000007802 */ /* 0x000fca0000000f00 */
[----:B------:R2:W-:Y:S02]  /*106c0*/  STG.E [R4.64], R0 ;  /* 0x0000000004007986 */ /* 0x0005e4000c101906 */
.L_x_847:
[----:B------:R-:W-:Y:S05]  /*106d0*/  BSYNC B1 ;  /* 0x0000000000017941 */ /* 0x000fea0003800000 */
.L_x_842:
[----:B--2---:R-:W2:Y:S02]  /*106e0*/  LDL R0, [R1+0xfc] ;  /* 0x0000fc0001007983 */ /* 0x004ea40000100800 */
[----:B--2---:R-:W-:-:S13]  /*106f0*/  ISETP.NE.AND P0, PT, R0, RZ, PT ;  /* 0x000000ff0000720c */ /* 0x004fda0003f05270 */
[----:B------:R-:W-:Y:S01]  /*10700*/  @P0 WARPSYNC 0xffffffff ;  /* 0xffffffff00000948 */ /* 0x000fe20003800000 */
[----:B------:R-:W-:Y:S06]  /*10710*/  @P0 BAR.SYNC.DEFER_BLOCKING 0x5, 0x100 ;  /* 0x0144000000000b1d */ /* 0x000fec0000010000 */
[----:B------:R-:W2:Y:S04]  /*10720*/  @P0 LDS R0, [0x18100] ;  /* 0x01810000ff000984 */ /* 0x000ea80000000800 */
[----:B--2---:R2:W-:Y:S04]  /*10730*/  @P0 STL [R1+0xb0], R0 ;  /* 0x0000b00001000387 */ /* 0x0045e80000100800 */
[----:B------:R-:W-:Y:S06]  /*10740*/  @P0 BAR.ARV 0x4, 0x100 ;  /* 0x0104000000000b1d */ /* 0x000fec0000002000 */
[----:B------:R-:W-:Y:S05]  /*10750*/  @P0 BRA `(.L_x_848) ;  /* 0x0000007000000947 */ /* 0x000fea0003800000 */
[----:B------:R-:W-:Y:S05]  /*10760*/  BRA.DIV ~URZ, `(.L_x_849) ;  /* 0x000002227f007947 */ /* 0x000fea000b800000 */
[----:B--2---:R2:W4:Y:S02]  /*10770*/  SHFL.IDX PT, R0, R59, RZ, 0x1f ;  /* 0x00001fff3b007589 */ /* 0x00452400000e0000 */
.L_x_854:
[----:B------:R-:W-:Y:S01]  /*10780*/  WARPSYNC 0xffffffff ;  /* 0xffffffff00007948 */ /* 0x000fe20003800000 */
[----:B------:R-:W-:Y:S06]  /*10790*/  BAR.SYNC.DEFER_BLOCKING 0x4, 0x100 ;  /* 0x0104000000007b1d */ /* 0x000fec0000010000 */
[----:B----4-:R4:W-:Y:S04]  /*107a0*/  STL [R1+0xb0], R0 ;  /* 0x0000b00001007387 */ /* 0x0109e80000100800 */
[----:B------:R4:W-:Y:S04]  /*107b0*/  @!P6 STS [0x18100], R59 ;  /* 0x0181003bff00e388 */ /* 0x0009e80000000800 */
[----:B------:R-:W-:Y:S06]  /*107c0*/  BAR.ARV 0x5, 0x100 ;  /* 0x0144000000007b1d */ /* 0x000fec0000002000 */
.L_x_848:
[----:B--2-4-:R-:W2:Y:S02]  /*107d0*/  LDL R0, [R1+0xb0] ;  /* 0x0000b00001007983 */ /* 0x014ea40000100800 */
[----:B--2---:R-:W-:-:S13]  /*107e0*/  ISETP.GE.AND P0, PT, R0, c[0x0][0x538], PT ;  /* 0x00014e0000007a0c */ /* 0x004fda0003f06270 */
[----:B-1-3-5:R-:W-:Y:S01]  /*107f0*/  @P0 CALL.REL.NOINC `(.L_x_850) ;  /* 0x0000001000000944 */ /* 0x02afe20003c00000 */
[----:B------:R-:W-:Y:S05]  /*10800*/  BRA `(.L_x_851) ;  /* 0xffff035000007947 */ /* 0x000fea000383ffff */
.L_x_850:
[----:B------:R-:W-:Y:S05]  /*10810*/  EXIT ;  /* 0x000000000000794d */ /* 0x000fea0003800000 */
.L_x_838:
[----:B------:R1:W5:Y:S01]  /*10820*/  LDL R2, [R1+0x80] ;  /* 0x0000800001027983 */ /* 0x0003620000100800 */
[----:B------:R-:W-:Y:S02]  /*10830*/  MOV R5, 0x2 ;  /* 0x0000000200057802 */ /* 0x000fe40000000f00 */
[----:B------:R-:W-:Y:S02]  /*10840*/  MOV R3, 0x10860 ;  /* 0x0001086000037802 */ /* 0x000fe40000000f00 */
[----:B-1---5:R-:W-:Y:S05]  /*10850*/  CALL.REL.NOINC `($__internal_16_$__cuda_sm70_shflsync_bfly_p) ;  /* 0x0000017000007944 */ /* 0x022fea0003c00000 */
[----:B------:R-:W-:Y:S01]  /*10860*/  MOV R0, R5 ;  /* 0x0000000500007202 */ /* 0x000fe20000000f00 */
[----:B------:R-:W-:Y:S05]  /*10870*/  BRA `(.L_x_852) ;  /* 0xffffd58000007947 */ /* 0x000fea000383ffff */
.L_x_839:
[----:B------:R-:W-:Y:S01]  /*10880*/  IMAD.MOV.U32 R2, RZ, RZ, R0 ;  /* 0x000000ffff027224 */ /* 0x000fe200078e0000 */
[----:B------:R-:W-:Y:S02]  /*10890*/  MOV R5, 0x1 ;  /* 0x0000000100057802 */ /* 0x000fe40000000f00 */
[----:B------:R-:W-:Y:S02]  /*108a0*/  MOV R3, 0x108c0 ;  /* 0x000108c000037802 */ /* 0x000fe40000000f00 */
[----:B-----5:R-:W-:Y:S05]  /*108b0*/  CALL.REL.NOINC `($__internal_16_$__cuda_sm70_shflsync_bfly_p) ;  /* 0x0000011000007944 */ /* 0x020fea0003c00000 */
[----:B------:R1:W5:Y:S01]  /*108c0*/  LDL R2, [R1+0x84] ;  /* 0x0000840001027983 */ /* 0x0003620000100800 */
[----:B------:R-:W-:Y:S01]  /*108d0*/  FADD.FTZ R0, R0, R5 ;  /* 0x0000000500007221 */ /* 0x000fe20000010000 */
[----:B------:R-:W-:Y:S02]  /*108e0*/  MOV R5, 0x2 ;  /* 0x0000000200057802 */ /* 0x000fe40000000f00 */
[----:B------:R-:W-:-:S02]  /*108f0*/  MOV R3, 0x10910 ;  /* 0x0001091000037802 */ /* 0x000fc40000000f00 */
[----:B-1---5:R-:W-:Y:S05]  /*10900*/  CALL.REL.NOINC `($__internal_16_$__cuda_sm70_shflsync_bfly_p) ;  /* 0x000000c000007944 */ /* 0x022fea0003c00000 */
[----:B------:R-:W2:Y:S01]  /*10910*/  LDL.LU R2, [R1+0x84] ;  /* 0x0000840001027983 */ /* 0x000ea20000300800 */
[----:B------:R-:W-:Y:S01]  /*10920*/  MOV R3, 0x10970 ;  /* 0x0001097000037802 */ /* 0x000fe20000000f00 */
[----:B--2---:R-:W-:Y:S01]  /*10930*/  FADD.FTZ R4, R2, R5 ;  /* 0x0000000502047221 */ /* 0x004fe20000010000 */
[----:B------:R-:W-:-:S04]  /*10940*/  MOV R5, 0x1 ;  /* 0x0000000100057802 */ /* 0x000fc80000000f00 */
[----:B------:R-:W-:Y:S02]  /*10950*/  MOV R2, R4 ;  /* 0x0000000400027202 */ /* 0x000fe40000000f00 */
[----:B------:R-:W-:Y:S05]  /*10960*/  CALL.REL.NOINC `($__internal_16_$__cuda_sm70_shflsync_bfly_p) ;  /* 0x0000006000007944 */ /* 0x000fea0003c00000 */
[----:B------:R-:W-:Y:S01]  /*10970*/  MOV R3, R5 ;  /* 0x0000000500037202 */ /* 0x000fe20000000f00 */
[----:B------:R-:W-:Y:S05]  /*10980*/  BRA `(.L_x_853) ;  /* 0xffffd50000007947 */ /* 0x000fea000383ffff */
.L_x_849:
[----:B--2---:R-:W-:Y:S02]  /*10990*/  MOV R0, R59 ;  /* 0x0000003b00007202 */ /* 0x004fe40000000f00 */
[----:B-1-3--:R-:W-:Y:S02]  /*109a0*/  MOV R2, 0x109c0 ;  /* 0x000109c000027802 */ /* 0x00afe40000000f00 */
[----:B-----5:R-:W-:Y:S05]  /*109b0*/  CALL.REL.NOINC `($__internal_17_$__cuda_sm70_shflsync_idx_p) ;  /* 0x0000006000007944 */ /* 0x020fea0003c00000 */
[----:B-12---:R-:W-:Y:S05]  /*109c0*/  BRA `(.L_x_854) ;  /* 0xfffffdb000007947 */ /* 0x006fea000383ffff */
        .weak           $__internal_16_$__cuda_sm70_shflsync_bfly_p
        .type           $__internal_16_$__cuda_sm70_shflsync_bfly_p,@function
        .size           $__internal_16_$__cuda_sm70_shflsync_bfly_p,($__internal_17_$__cuda_sm70_shflsync_idx_p - $__internal_16_$__cuda_sm70_shflsync_bfly_p)
$__internal_16_$__cuda_sm70_shflsync_bfly_p:
[----:B------:R-:W-:Y:S04]  /*109d0*/  WARPSYNC R6 ;  /* 0x0000000600007348 */ /* 0x000fe80003800000 */
[----:B------:R1:W2:Y:S02]  /*109e0*/  SHFL.BFLY PT, R5, R2, R5, R7 ;  /* 0x0c00000502057389 */ /* 0x0002a400000e0007 */
[----:B-1----:R-:W-:Y:S02]  /*109f0*/  MOV R2, R3 ;  /* 0x0000000300027202 */ /* 0x002fe40000000f00 */
[----:B------:R-:W-:-:S04]  /*10a00*/  MOV R3, 0x0 ;  /* 0x0000000000037802 */ /* 0x000fc80000000f00 */
[----:B--2---:R-:W-:Y:S05]  /*10a10*/  RET.REL.NODEC R2 `(_ZN7cutlass13device_kernelIN5flash19enable_sm80_to_sm89INS1_16FlashAttnFwdSm80INS1_25CollectiveMainloopFwdSm80ILi8ELi1ELb1EN4cute5tupleIJNS5_1CILi128EEENS7_ILi64EEENS7_ILi256EEEEEELi256ENS_6half_tEfNS_4arch4Sm80ELb1ELb0ELb1ELb0ELb0ELb0ELb1ELb1EEENS1_21CollectiveEpilogueFwdINS6_IJS8_SA_S9_EEENS6_IJNS7_ILi1EEESI_SI_EEESC_SE_Li256ELb0ELb1ELb1ELb0EEENS1_30DynamicPersistentTileSchedulerILi256ELi256ELb1ELb1ELb0EEEEEEEEEvNT_6ParamsE) ;  /* 0xfffef5e002007950 */ /* 0x004fea0003c3ffff */
        .weak           $__internal_17_$__cuda_sm70_shflsync_idx_p
        .type           $__internal_17_$__cuda_sm70_shflsync_idx_p,@function
        .size           $__internal_17_$__cuda_sm70_shflsync_idx_p,(.L_x_2606 - $__internal_17_$__cuda_sm70_shflsync_idx_p)
$__internal_17_$__cuda_sm70_shflsync_idx_p:
[----:B------:R-:W-:Y:S01]  /*10a20*/  MOV R3, 0x0 ;  /* 0x0000000000037802 */ /* 0x000fe20000000f00 */
[----:B------:R-:W-:Y:S04]  /*10a30*/  WARPSYNC R132 ;  /* 0x0000008400007348 */ /* 0x000fe80003800000 */
[----:B------:R1:W2:Y:S01]  /*10a40*/  SHFL.IDX PT, R0, R0, R190, R133 ;  /* 0x000000be00007389 */ /* 0x0002a200000e0085 */
[----:B------:R-:W-:Y:S05]  /*10a50*/  RET.REL.NODEC R2 `(_ZN7cutlass13device_kernelIN5flash19enable_sm80_to_sm89INS1_16FlashAttnFwdSm80INS1_25CollectiveMainloopFwdSm80ILi8ELi1ELb1EN4cute5tupleIJNS5_1CILi128EEENS7_ILi64EEENS7_ILi256EEEEEELi256ENS_6half_tEfNS_4arch4Sm80ELb1ELb0ELb1ELb0ELb0ELb0ELb1ELb1EEENS1_21CollectiveEpilogueFwdINS6_IJS8_SA_S9_EEENS6_IJNS7_ILi1EEESI_SI_EEESC_SE_Li256ELb0ELb1ELb1ELb0EEENS1_30DynamicPersistentTileSchedulerILi256ELi256ELb1ELb1ELb0EEEEEEEEEvNT_6ParamsE) ;  /* 0xfffef5a002007950 */ /* 0x000fea0003c3ffff */
.L_x_855:
        /* <DEDUP_REMOVED lines=10> */
.L_x_2606:


//--------------------- .text._ZN7cutlass13device_kernelIN5flash19enable_sm80_to_sm89INS1_16FlashAttnFwdSm80INS1_25CollectiveMainloopFwdSm80ILi8ELi1ELb1EN4cute5tupleIJNS5_1CILi128EEENS7_ILi48EEENS7_ILi256EEEEEELi256ENS_6half_tEfNS_4arch4Sm80ELb1ELb0ELb1ELb1ELb0ELb0ELb1ELb1EEENS1_21CollectiveEpilogueFwdINS6_IJS8_SA_S9_EEENS6_IJNS7_ILi1EEESI_SI_EEESC_SE_Li256ELb1ELb1ELb1ELb0EEENS1_36VarlenDynamicPersistentTileSchedulerILi128ELi48ELi256ELi256ELb1ELb1ELb0ELb1ELb1ELb1EEEEEEEEEvNT_6ParamsE --------------------------
	.section	.text._ZN7cutlass13device_kernelIN5flash19enable_sm80_to_sm89INS1_16FlashAttnFwdSm80INS1_25CollectiveMainloopFwdSm80ILi8ELi1ELb1EN4cute5tupleIJNS5_1CILi128EEENS7_ILi48EEENS7_ILi256EEEEEELi256ENS_6half_tEfNS_4arch4Sm80ELb1ELb0ELb1ELb1ELb0ELb0ELb1ELb1EEENS1_21CollectiveEpilogueFwdINS6_IJS8_SA_S9_EEENS6_IJNS7_ILi1EEESI_SI_EEESC_SE_Li256ELb1ELb1ELb1ELb0EEENS1_36VarlenDynamicPersistentTileSchedulerILi128ELi48ELi256ELi256ELb1ELb1ELb0ELb1ELb1ELb1EEEEEEEEEvNT_6ParamsE,"ax",@progbits
	.sectioninfo	@"SHI_REGISTERS=255"
	.align	128
.text._ZN7cutlass13device_kernelIN5flash19enable_sm80_to_sm89INS1_16FlashAttnFwdSm80INS1_25CollectiveMainloopFwdSm80ILi8ELi1ELb1EN4cute5tupleIJNS5_1CILi128EEENS7_ILi48EEENS7_ILi256EEEEEELi256ENS_6half_tEfNS_4arch4Sm80ELb1ELb0ELb1ELb1ELb0ELb0ELb1ELb1EEENS1_21CollectiveEpilogueFwdINS6_IJS8_SA_S9_EEENS6_IJNS7_ILi1EEESI_SI_EEESC_SE_Li256ELb1ELb1ELb1ELb0EEENS1_36VarlenDynamicPersistentTileSchedulerILi128ELi48ELi256ELi256ELb1ELb1ELb0ELb1ELb1ELb1EEEEEEEEEvNT_6ParamsE:
        .type           _ZN7cutlass13device_kernelIN5flash19enable_sm80_to_sm89INS1_16FlashAttnFwdSm80INS1_25CollectiveMainloopFwdSm80ILi8ELi1ELb1EN4cute5tupleIJNS5_1CILi128EEENS7_ILi48EEENS7_ILi256EEEEEELi256ENS_6half_tEfNS_4arch4Sm80ELb1ELb0ELb1ELb1ELb0ELb0ELb1ELb1EEENS1_21CollectiveEpilogueFwdINS6_IJS8_SA_S9_EEENS6_IJNS7_ILi1EEESI_SI_EEESC_SE_Li256ELb1ELb1ELb1ELb0EEENS1_36VarlenDynamicPersistentTileSchedulerILi128ELi48ELi256ELi256ELb1ELb1ELb0ELb1ELb1ELb1EEEEEEEEEvNT_6ParamsE,@function
        .size           _ZN7cutlass13device_kernelIN5flash19enable_sm80_to_sm89INS1_16FlashAttnFwdSm80INS1_25CollectiveMainloopFwdSm80ILi8ELi1ELb1EN4cute5tupleIJNS5_1CILi128EEENS7_ILi48EEENS7_ILi256EEEEEELi256ENS_6half_tEfNS_4arch4Sm80ELb1ELb0ELb1ELb1ELb0ELb0ELb1ELb1EEENS1_21CollectiveEpilogueFwdINS6_IJS8_SA_S9_EEENS6_IJNS7_ILi1EEESI_SI_EEESC_SE_Li256ELb1ELb1ELb1ELb0EEENS1_36VarlenDynamicPersistentTileSchedulerILi128ELi48ELi256ELi256ELb1ELb1ELb0ELb1ELb1ELb1EEEEEEEEEvNT_6ParamsE,(.L_x_2609 - _ZN7cutlass13device_kernelIN5flash19enable_sm80_to_sm89INS1_16FlashAttnFwdSm80INS1_25CollectiveMainloopFwdSm80ILi8ELi1ELb1EN4cute5tupleIJNS5_1CILi128EEENS7_ILi48EEENS7_ILi256EEEEEELi256ENS_6half_tEfNS_4arch4Sm80ELb1ELb0ELb1ELb1ELb0ELb0ELb1ELb1EEENS1_21CollectiveEpilogueFwdINS6_IJS8_SA_S9_EEENS6_IJNS7_ILi1EEESI_SI_EEESC_SE_Li256ELb1ELb1ELb1ELb0EEENS1_36VarlenDynamicPersistentTileSchedulerILi128ELi48ELi256ELi256ELb1ELb1ELb0ELb1ELb1ELb1EEEEEEEEEvNT_6ParamsE)
        .other          _ZN7cutlass13device_kernelIN5flash19enable_sm80_to_sm89INS1_16FlashAttnFwdSm80INS1_25CollectiveMainloopFwdSm80ILi8ELi1ELb1EN4cute5tupleIJNS5_1CILi128EEENS7_ILi48EEENS7_ILi256EEEEEELi256ENS_6half_tEfNS_4arch4Sm80ELb1ELb0ELb1ELb1ELb0ELb0ELb1ELb1EEENS1_21CollectiveEpilogueFwdINS6_IJS8_SA_S9_EEENS6_IJNS7_ILi1EEESI_SI_EEESC_SE_Li256ELb1ELb1ELb1ELb0EEENS1_36VarlenDynamicPersistentTileSchedulerILi128ELi48ELi256ELi256ELb1ELb1ELb0ELb1ELb1ELb1EEEEEEEEEvNT_6ParamsE,@"STO_CUDA_ENTRY STV_DEFAULT"
_ZN7cutlass13device_kernelIN5flash19enable_sm80_to_sm89INS1_16FlashAttnFwdSm80INS1_25CollectiveMainloopFwdSm80ILi8ELi1ELb1EN4cute5tupleIJNS5_1CILi128EEENS7_ILi48EEENS7_ILi256EEEEEELi256ENS_6half_tEfNS_4arch4Sm80ELb1ELb0ELb1ELb1ELb0ELb0ELb1ELb1EEENS1_21CollectiveEpilogueFwdINS6_IJS8_SA_S9_EEENS6_IJNS7_ILi1EEESI_SI_EEESC_SE_Li256ELb1ELb1ELb1ELb0EEENS1_36VarlenDynamicPersistentTileSchedulerILi128ELi48ELi256ELi256ELb1ELb1ELb0ELb1ELb1ELb1EEEEEEEEEvNT_6ParamsE:
        /* <DEDUP_REMOVED lines=54> */
.L_x_861:
        /* <DEDUP_REMOVED lines=16> */
.L_x_952:
        /* <DEDUP_REMOVED lines=16> */
.L_x_953:
[----:B--2---:R-:W-:-:S05]  /*0560*/  IMAD R0, R0, c[0x0][0x538], RZ ;  /* 0x00014e0000007a24 */ /* 0x004fca00078e02ff */
[----:B------:R-:W-:-:S04]  /*0570*/  IADD3 R6, R0, R6, RZ ;  /* 0x0000000600067210 */ /* 0x000fc80007ffe0ff */
[----:B------:R-:W-:-:S13]  /*0580*/  ISETP.GT.AND P0, PT, R6, UR4, PT ;  /* 0x0000000406007c0c */ /* 0x000fda000bf04270 */
[----:B-1----:R-:W-:Y:S05]  /*0590*/  @!P0 BRA `(.L_x_861) ;  /* 0xfffffdc000008947 */ /* 0x002fea000383ffff */
.L_x_857:
[----:B------:R-:W-:-:S05]  /*05a0*/  IADD3 R11, -R0, R6, RZ ;  /* 0x00000006000b7210 */ /* 0x000fca0007ffe1ff */
[----:B------:R-:W-:-:S05]  /*05b0*/  IMAD R0, R4, c[0x0][0x538], R11 ;  /* 0x00014e0004007a24 */ /* 0x000fca00078e020b */
[----:B------:R-:W-:Y:S01]  /*05c0*/  ISETP.GT.AND P0, PT, R0, UR4, PT ;  /* 0x0000000400007c0c */ /* 0x000fe2000bf04270 */
[----:B------:R-:W-:-:S12]  /*05d0*/  BRA.DIV ~URZ, `(.L_x_862) ;  /* 0x00011da27f007947 */ /* 0x000fd8000b800000 */
[----:B------:R-:W-:-:S04]  /*05e0*/  VOTE.ANY R10, PT, !P0 ;  /* 0x00000000000a7806 */ /* 0x000fc800040e0100 */
.L_x_954:
[----:B------:R-:W1:Y:S02]  /*05f0*/  POPC R6, R10 ;  /* 0x0000000a00067309 */ /* 0x000e640000000000 */
[----:B-1----:R-:W-:-:S05]  /*0600*/  IADD3 R0, R6, R7, RZ ;  /* 0x0000000706007210 */ /* 0x002fca0007ffe0ff */
[----:B------:R1:W-:Y:S01]  /*0610*/  STL [R1+0x84], R0 ;  /* 0x0000840001007387 */ /* 0x0003e20000100800 */
[----:B------:R-:W-:Y:S05]  /*0620*/  BRA.DIV ~URZ, `(.L_x_863) ;  /* 0x00011da27f007947 */ /* 0x000fea000b800000 */
[----:B------:R2:W3:Y:S01]  /*0630*/  SHFL.IDX PT, R12, R9, R6, 0x1f ;  /* 0x00001f06090c7589 */ /* 0x0004e200000e0000 */
[----:B------:R-:W-:-:S03]  /*0640*/  MOV R7, RZ ;  /* 0x000000ff00077202 */ /* 0x000fc60000000f00 */
[----:B------:R2:W4:Y:S04]  /*0650*/  SHFL.IDX PT, R9, R8, R6, 0x1f ;  /* 0x00001f0608097589 */ /* 0x00052800000e0000 */
.L_x_955:
[----:B------:R-:W-:Y:S01]  /*0660*/  ISETP.NE.AND P0, PT, R10, RZ, PT ;  /* 0x000000ff0a00720c */ /* 0x000fe20003f05270 */
[----:B------:R-:W-:-:S12]  /*0670*/  BSSY B0, `(.L_x_864) ;  /* 0x0000005000007945 */ /* 0x000fd80003800000 */
[----:B------:R-:W-:Y:S05]  /*0680*/  @!P0 BRA `(.L_x_865) ;  /* 0x0000003000008947 */ /* 0x000fea0003800000 */
[----:B------:R-:W-:Y:S01]  /*0690*/  IADD3 R3, R6, -0x1, RZ ;  /* 0xffffffff06037810 */ /* 0x000fe20007ffe0ff */
[----:B------:R-:W-:Y:S05]  /*06a0*/  BRA.DIV ~URZ, `(.L_x_866) ;  /* 0x00011e027f007947 */ /* 0x000fea000b800000 */
[----:B------:R1:W2:Y:S02]  /*06b0*/  SHFL.IDX PT, R7, R4, R3, 0x1f ;  /* 0x00001f0304077589 */ /* 0x0002a400000e0000 */
.L_x_865:
[----:B------:R-:W-:Y:S05]  /*06c0*/  BSYNC B0 ;  /* 0x0000000000007941 */ /* 0x000fea0003800000 */
.L_x_864:
        /* <DEDUP_REMOVED lines=69> */
.L_x_868:
        /* <DEDUP_REMOVED lines=70> */
.L_x_869:
[----:B------:R-:W-:Y:S05]  /*0f80*/  BSYNC B0 ;  /* 0x0000000000007941 */ /* 0x000fea0003800000 */
.L_x_867:
[----:B------:R-:W-:-:S04]  /*0f90*/  LOP3.LUT R0, RZ, R0, RZ, 0x33, !PT ;  /* 0x00000000ff007212 */ /* 0x000fc800078e33ff */
[----:B------:R-:W-:-:S05]  /*0fa0*/  IADD3 R0, R0, R12, RZ ;  /* 0x0000000c00007210 */ /* 0x000fca0007ffe0ff */
[----:B------:R2:W-:Y:S01]  /*0fb0*/  STL [R1+0x7c], R0 ;  /* 0x00007c0001007387 */ /* 0x0005e20000100800 */
[----:B------:R-:W-:Y:S05]  /*0fc0*/  BRA `(.L_x_870) ;  /* 0x0000006000007947 */ /* 0x000fea0003800000 */
.L_x_858:
[----:B------:R-:W-:Y:S01]  /*0fd0*/  MOV R0, UR4 ;  /* 0x0000000400007c02 */ /* 0x000fe20008000f00 */
[----:B------:R-:W-:Y:S04]  /*0fe0*/  STL [R1+0x7c], RZ ;  /* 0x00007cff01007387 */ /* 0x000fe80000100800 */
[----:B------:R-:W-:Y:S04]  /*0ff0*/  STL [R1+0x80], RZ ;  /* 0x000080ff01007387 */ /* 0x000fe80000100800 */
[----:B------:R1:W-:Y:S02]  /*1000*/  STL [R1+0x78], R0 ;  /* 0x0000780001007387 */ /* 0x0003e40000100800 */
[----:B-1----:R-:W-:-:S05]  /*1010*/  MOV R0, c[0x0][0x53c] ;  /* 0x00014f0000007a02 */ /* 0x002fca0000000f00 */
[----:B------:R1:W-:Y:S02]  /*1020*/  STL [R1+0x84], R0 ;  /* 0x0000840001007387 */ /* 0x0003e40000100800 */
.L_x_870:
        /* <DEDUP_REMOVED lines=8> */
.L_x_856:
[----:B-12---:R-:W2:Y:S02]  /*10b0*/  LDL R0, [R1+0x84] ;  /* 0x0000840001007983 */ /* 0x006ea40000100800 */
[----:B--2---:R-:W-:-:S13]  /*10c0*/  ISETP.GE.AND P0, PT, R0, c[0x0][0x53c], PT ;  /* 0x00014f0000007a0c */ /* 0x004fda0003f06270 */
        /* <DEDUP_REMOVED lines=8> */
[----:B---3--:R-:W-:-:S02]  /*1150*/  SHF.R.S32.HI R6, RZ, 0x2, R16 ;  /* 0x00000002ff067819 */ /* 0x008fc40000011410 */
        /* <DEDUP_REMOVED lines=19> */
[----:B------:R-:W-:Y:S01]  /*1290*/  SHF.R.U32.HI R5, RZ, 0x3, R2 ;  /* 0x00000003ff057819 */ /* 0x000fe20000011602 */
[----:B------:R-:W-:Y:S01]  /*12a0*/  STL [R1+0x70], R20 ;  /* 0x0000701401007387 */ /* 0x000fe20000100800 */
[----:B------:R-:W-:-:S02]  /*12b0*/  LOP3.LUT R3, R2, 0x38, R20, 0xf8, !PT ;  /* 0x0000003802037812 */ /* 0x000fc400078ef814 */
[----:B------:R-:W-:Y:S02]  /*12c0*/  LOP3.LUT R2, R12, 0xfffffff8, RZ, 0xc0, !PT ;  /* 0xfffffff80c027812 */ /* 0x000fe400078ec0ff */
[----:B------:R-:W-:Y:S02]  /*12d0*/  LOP3.LUT R7, R3, R5, RZ, 0x3c, !PT ;  /* 0x0000000503077212 */ /* 0x000fe400078e3cff */
[----:B------:R-:W-:Y:S01]  /*12e0*/  SHF.R.S32.HI R3, RZ, 0x1f, R9 ;  /* 0x0000001fff037819 */ /* 0x000fe20000011409 */
[----:B------:R-:W-:Y:S01]  /*12f0*/  IMAD.IADD R5, R0, 0x1, -R2 ;  /* 0x0000000100057824 */ /* 0x000fe200078e0a02 */
[----:B------:R-:W-:Y:S02]  /*1300*/  LOP3.LUT R2, R9, 0xffffffe0, RZ, 0xc0, !PT ;  /* 0xffffffe009027812 */ /* 0x000fe400078ec0ff */
[----:B------:R-:W-:Y:S02]  /*1310*/  LOP3.LUT R0, R4, 0x1c0, RZ, 0xc0, !PT ;  /* 0x000001c004007812 */ /* 0x000fe400078ec0ff */
[----:B------:R-:W-:Y:S01]  /*1320*/  LEA.HI R9, R10, R19, RZ, 0x6 ;  /* 0x000000130a097211 */ /* 0x000fe200078f30ff */
[----:B------:R-:W-:Y:S01]  /*1330*/  IMAD.IADD R18, R19, 0x1, -R2 ;  /* 0x0000000113127824 */ /* 0x000fe200078e0a02 */
[----:B------:R-:W-:-:S02]  /*1340*/  LOP3.LUT R4, R0, 0x8, R11, 0xf8, !PT ;  /* 0x0000000800047812 */ /* 0x000fc400078ef80b */
[----:B------:R-:W-:Y:S02]  /*1350*/  SHF.R.U32.HI R2, RZ, 0x3, R0 ;  /* 0x00000003ff027819 */ /* 0x000fe40000011600 */
[----:B------:R-:W-:Y:S02]  /*1360*/  LEA.HI R0, R3, R8, RZ, 0x3 ;  /* 0x0000000803007211 */ /* 0x000fe400078f18ff */
[----:B------:R-:W-:Y:S02]  /*1370*/  SHF.R.S32.HI R10, RZ, 0x1f, R18 ;  /* 0x0000001fff0a7819 */ /* 0x000fe40000011412 */
[----:B------:R-:W-:Y:S01]  /*1380*/  LOP3.LUT R13, R4, R2, RZ, 0x3c, !PT ;  /* 0x00000002040d7212 */ /* 0x000fe200078e3cff */
[----:B------:R-:W-:Y:S01]  /*1390*/  IMAD.SHL.U32 R2, R9, 0x8, RZ ;  /* 0x0000000809027824 */ /* 0x000fe200078e00ff */
[----:B------:R-:W-:Y:S02]  /*13a0*/  LOP3.LUT R0, R0, 0xffffff8, RZ, 0xc0, !PT ;  /* 0x0ffffff800007812 */ /* 0x000fe400078ec0ff */
[----:B------:R-:W-:-:S02]  /*13b0*/  LEA.HI R10, R10, R18, RZ, 0x2 ;  /* 0x000000120a0a7211 */ /* 0x000fc400078f10ff */
        /* <DEDUP_REMOVED lines=18> */
[----:B------:R-:W-:-:S02]  /*14e0*/  LEA.HI R0, R3, R3, RZ, 0x1 ;  /* 0x0000000303007211 */ /* 0x000fc400078f08ff */
[----:B------:R-:W-:Y:S01]  /*14f0*/  LOP3.LUT R7, R5, R2, RZ, 0x3c, !PT ;  /* 0x0000000205077212 */ /* 0x000fe200078e3cff */
[----:B------:R-:W-:Y:S01]  /*1500*/  IMAD R5, R8, 0x200, R3 ;  /* 0x0000020008057824 */ /* 0x000fe200078e0203 */
[----:B------:R-:W-:Y:S02]  /*1510*/  LOP3.LUT R2, R4, 0x1c0, RZ, 0xc0, !PT ;  /* 0x000001c004027812 */ /* 0x000fe400078ec0ff */
[----:B------:R-:W-:Y:S01]  /*1520*/  R2P PR, R6, 0x6 ;  /* 0x0000000606007804 */ /* 0x000fe20000000000 */
[----:B------:R-:W-:Y:S01]  /*1530*/  IMAD.MOV.U32 R6, RZ, RZ, 0x10 ;  /* 0x00000010ff067424 */ /* 0x000fe200078e00ff */
[----:B------:R-:W-:Y:S02]  /*1540*/  LOP3.LUT R0, R0, 0x1ffffffe, RZ, 0xc0, !PT ;  /* 0x1ffffffe00007812 */ /* 0x000fe400078ec0ff */
[----:B------:R-:W-:Y:S02]  /*1550*/  LEA.HI R2, R2, R2, RZ, 0x1d ;  /* 0x0000000202027211 */ /* 0x000fe400078fe8ff */
[----:B------:R-:W-:Y:S01]  /*1560*/  SEL R4, R6, 0xfffffff0, !P3 ;  /* 0xfffffff006047807 */ /* 0x000fe20005800000 */
[----:B------:R-:W-:Y:S01]  /*1570*/  IMAD.IADD R11, R3, 0x1, -R0 ;  /* 0x00000001030b7824 */ /* 0x000fe200078e0a00 */
[----:B------:R-:W-:Y:S01]  /*1580*/  SEL R3, R16, 0xffffffe0, !P0 ;  /* 0xffffffe010037807 */ /* 0x000fe20004000000 */
[----:B------:R-:W-:Y:S01]  /*1590*/  IMAD.SHL.U32 R6, R12, 0x40, RZ ;  /* 0x000000400c067824 */ /* 0x000fe200078e00ff */
[C---:B------:R-:W-:Y:S01]  /*15a0*/  IADD3 R19, R20.reuse, 0x80, RZ ;  /* 0x0000008014137810 */ /* 0x040fe20007ffe0ff */
[----:B------:R-:W-:Y:S01]  /*15b0*/  IMAD.U32 R9, R5, 0x2, R2 ;  /* 0x0000000205097824 */ /* 0x000fe200078e0002 */
[----:B------:R-:W-:Y:S01]  /*15c0*/  IADD3 R5, R20, 0xc0, RZ ;  /* 0x000000c014057810 */ /* 0x000fe20007ffe0ff */
[----:B------:R-:W-:Y:S01]  /*15d0*/  IMAD.IADD R4, R4, 0x1, R3 ;  /* 0x0000000104047824 */ /* 0x000fe200078e0203 */
[----:B------:R-:W-:Y:S01]  /*15e0*/  LOP3.LUT R2, R10, 0x7ffffffc, RZ, 0xc0, !PT ;  /* 0x7ffffffc0a027812 */ /* 0x000fe200078ec0ff */
[----:B------:R-:W-:Y:S01]  /*15f0*/  STL [R1+0x8c], R19 ;  /* 0x00008c1301007387 */ /* 0x000fe20000100800 */
[----:B------:R-:W-:Y:S01]  /*1600*/  LOP3.LUT R3, R7, 0x7ffffe00, R6, 0xf8, !PT ;  /* 0x7ffffe0007037812 */ /* 0x000fe200078ef806 */
[----:B------:R-:W-:Y:S01]  /*1610*/  IMAD.MOV.U32 R7, RZ, RZ, 0x40 ;  /* 0x00000040ff077424 */ /* 0x000fe200078e00ff */
[----:B------:R-:W-:Y:S01]  /*1620*/  SHF.R.S32.HI R6, RZ, 0x1f, R19 ;  /* 0x0000001fff067819 */ /* 0x000fe20000011413 */
[----:B------:R1:W-:Y:S01]  /*1630*/  STL [R1+0x90], R5 ;  /* 0x0000900501007387 */ /* 0x0003e20000100800 */
[----:B------:R-:W-:Y:S01]  /*1640*/  IMAD.IADD R2, R18, 0x1, -R2 ;  /* 0x0000000112027824 */ /* 0x000fe200078e0a02 */
[----:B------:R-:W-:Y:S01]  /*1650*/  LEA R12, R9, 0x80, 0x1 ;  /* 0x00000080090c7811 */ /* 0x000fe200078e08ff */
[----:B------:R-:W-:Y:S01]  /*1660*/  IMAD R0, R14, 0x200, R13 ;  /* 0x000002000e007824 */ /* 0x000fe200078e020d */
[----:B------:R2:W-:Y:S01]  /*1670*/  STL [R1+0xa4], R6 ;  /* 0x0000a40601007387 */ /* 0x0005e20000100800 */
[----:B------:R-:W-:Y:S01]  /*1680*/  IMAD.SHL.U32 R10, R15, 0x2, RZ ;  /* 0x000000020f0a7824 */ /* 0x000fe200078e00ff */
[----:B------:R-:W-:Y:S01]  /*1690*/  LEA R239, R3, 0x4080, 0x1 ;  /* 0x0000408003ef7811 */ /* 0x000fe200078e08ff */
[----:B------:R-:W-:Y:S01]  /*16a0*/  IMAD.SHL.U32 R9, R2, 0x2, RZ ;  /* 0x0000000202097824 */ /* 0x000fe200078e00ff */
[----:B------:R-:W-:Y:S01]  /*16b0*/  LEA R236, R0, 0x14080, 0x1 ;  /* 0x0001408000ec7811 */ /* 0x000fe200078e08ff */
[----:B------:R-:W-:Y:S01]  /*16c0*/  IMAD R2, R11, 0x8, R17 ;  /* 0x000000080b027824 */ /* 0x000fe200078e0211 */
[----:B------:R-:W-:-:S05]  /*16d0*/  SEL R0, R7, 0xffffffc0, !P0 ;  /* 0xffffffc007007807 */ /* 0x000fca0004000000 */
[----:B------:R-:W-:Y:S01]  /*16e0*/  IMAD.IADD R240, R239, 0x1, R0 ;  /* 0x00000001eff07824 */ /* 0x000fe200078e0200 */
[----:B-1----:R-:W-:Y:S02]  /*16f0*/  SHF.R.S32.HI R5, RZ, 0x1f, R5 ;  /* 0x0000001fff057819 */ /* 0x002fe40000011405 */
[----:B--2---:R-:W-:-:S03]  /*1700*/  SEL R6, R16, 0xffffffe0, !P1 ;  /* 0xffffffe010067807 */ /* 0x004fc60004800000 */
[----:B------:R1:W-:Y:S04]  /*1710*/  STL [R1+0xa0], R5 ;  /* 0x0000a00501007387 */ /* 0x0003e80000100800 */
[----:B------:R2:W-:Y:S04]  /*1720*/  STL [R1+0x18], R10 ;  /* 0x0000180a01007387 */ /* 0x0005e80000100800 */
[----:B------:R3:W-:Y:S04]  /*1730*/  STL [R1+0x64], R9 ;  /* 0x0000640901007387 */ /* 0x0007e80000100800 */
[----:B------:R-:W-:Y:S04]  /*1740*/  STL [R1+0xa8], R12 ;  /* 0x0000a80c01007387 */ /* 0x000fe80000100800 */
[----:B------:R4:W-:Y:S01]  /*1750*/  STL [R1+0xcc], R2 ;  /* 0x0000cc0201007387 */ /* 0x0009e20000100800 */
[----:B-1----:R-:W-:Y:S01]  /*1760*/  SEL R5, R7, 0xffffffc0, !P2 ;  /* 0xffffffc007057807 */ /* 0x002fe20005000000 */
[----:B--2---:R-:W-:-:S04]  /*1770*/  IMAD.IADD R10, R12, 0x1, R6 ;  /* 0x000000010c0a7824 */ /* 0x004fc800078e0206 */
[C-C-:B------:R-:W-:Y:S01]  /*1780*/  IMAD.IADD R7, R12.reuse, 0x1, R5.reuse ;  /* 0x000000010c077824 */ /* 0x140fe200078e0205 */
[----:B---3--:R-:W-:Y:S01]  /*1790*/  IADD3 R9, R12, -0x10, RZ ;  /* 0xfffffff00c097810 */ /* 0x008fe20007ffe0ff */
[----:B------:R-:W-:Y:S01]  /*17a0*/  IMAD.IADD R3, R10, 0x1, R5 ;  /* 0x000000010a037824 */ /* 0x000fe200078e0205 */
[----:B------:R-:W-:Y:S01]  /*17b0*/  @P4 IADD3 R9, R12, 0x10, RZ ;  /* 0x000000100c094810 */ /* 0x000fe20007ffe0ff */
[----:B------:R-:W-:Y:S04]  /*17c0*/  STL [R1+0xb4], R10 ;  /* 0x0000b40a01007387 */ /* 0x000fe80000100800 */
[----:B------:R1:W-:Y:S01]  /*17d0*/  STL [R1+0xc4], R7 ;  /* 0x0000c40701007387 */ /* 0x0003e20000100800 */
[----:B----4-:R-:W-:-:S03]  /*17e0*/  SEL R2, R16, 0xffffffe0, !P3 ;  /* 0xffffffe010027807 */ /* 0x010fc60005800000 */
[----:B------:R2:W-:Y:S01]  /*17f0*/  STL [R1+0xac], R9 ;  /* 0x0000ac0901007387 */ /* 0x0005e20000100800 */
[--C-:B------:R-:W-:Y:S01]  /*1800*/  IADD3 R242, R0, R239, R2.reuse ;  /* 0x000000ef00f27210 */ /* 0x100fe20007ffe002 */
[----:B------:R-:W-:Y:S02]  /*1810*/  IMAD.IADD R241, R239, 0x1, R2 ;  /* 0x00000001eff17824 */ /* 0x000fe400078e0202 */
[----:B------:R3:W-:Y:S01]  /*1820*/  STL [R1+0xc0], R3 ;  /* 0x0000c00301007387 */ /* 0x0007e20000100800 */
[----:B-1----:R-:W-:Y:S02]  /*1830*/  IMAD.IADD R7, R6, 0x1, R9 ;  /* 0x0000000106077824 */ /* 0x002fe400078e0209 */
[----:B------:R-:W-:Y:S02]  /*1840*/  IMAD R6, R8, 0x800, R239 ;  /* 0x0000080008067824 */ /* 0x000fe400078e02ef */
[----:B--2---:R-:W-:Y:S02]  /*1850*/  IMAD.IADD R9, R5, 0x1, R9 ;  /* 0x0000000105097824 */ /* 0x004fe400078e0209 */
[----:B---3--:R-:W-:-:S03]  /*1860*/  IMAD R3, R4, 0x2, R239 ;  /* 0x0000000204037824 */ /* 0x008fc600078e02ef */
[----:B------:R-:W-:Y:S01]  /*1870*/  STL [R1+0xbc], R9 ;  /* 0x0000bc0901007387 */ /* 0x000fe20000100800 */
[----:B------:R-:W-:-:S03]  /*1880*/  IMAD.IADD R4, R7, 0x1, R5 ;  /* 0x0000000107047824 */ /* 0x000fc600078e0205 */
[----:B------:R-:W-:Y:S04]  /*1890*/  STL [R1+0xb0], R7 ;  /* 0x0000b00701007387 */ /* 0x000fe80000100800 */
[----:B------:R1:W-:Y:S04]  /*18a0*/  STL [R1+0x8], R3 ;  /* 0x0000080301007387 */ /* 0x0003e80000100800 */
[----:B------:R2:W-:Y:S01]  /*18b0*/  STL [R1+0xb8], R4 ;  /* 0x0000b80401007387 */ /* 0x0005e20000100800 */
[--C-:B-1----:R-:W-:Y:S02]  /*18c0*/  IMAD.IADD R3, R2, 0x1, R6.reuse ;  /* 0x0000000102037824 */ /* 0x102fe400078e0206 */
[----:B------:R-:W-:-:S02]  /*18d0*/  IMAD.IADD R2, R0, 0x1, R6 ;  /* 0x0000000100027824 */ /* 0x000fc400078e0206 */
[----:B------:R-:W-:Y:S01]  /*18e0*/  IMAD.IADD R0, R0, 0x1, R3 ;  /* 0x0000000100007824 */ /* 0x000fe200078e0203 */
[----:B------:R2:W-:Y:S04]  /*18f0*/  STL [R1+0xc], R3 ;  /* 0x00000c0301007387 */ /* 0x0005e80000100800 */
[----:B------:R2:W-:Y:S04]  /*1900*/  STL [R1+0x14], R2 ;  /* 0x0000140201007387 */ /* 0x0005e80000100800 */
[----:B------:R2:W-:Y:S02]  /*1910*/  STL [R1+0x10], R0 ;  /* 0x0000100001007387 */ /* 0x0005e40000100800 */
.L_x_951:
[----:B--2---:R-:W2:Y:S01]  /*1920*/  LDL R0, [R1+0x84] ;  /* 0x0000840001007983 */ /* 0x004ea20000100800 */
[----:B------:R-:W-:Y:S01]  /*1930*/  IMAD.MOV.U32 R13, RZ, RZ, 0x4 ;  /* 0x00000004ff0d7424 */ /* 0x000fe200078e00ff */
[----:B------:R-:W-:-:S02]  /*1940*/  ISETP.NE.U32.AND P0, PT, RZ, c[0x0][0x370], PT ;  /* 0x0000dc00ff007a0c */ /* 0x000fc40003f05070 */
[----:B------:R-:W-:Y:S01]  /*1950*/  ISETP.NE.U32.AND P3, PT, RZ, c[0x0][0x360], PT ;  /* 0x0000d800ff007a0c */ /* 0x000fe20003f65070 */
[----:B------:R-:W3:Y:S01]  /*1960*/  LDL R10, [R1+0x80] ;  /* 0x00008000010a7983 */ /* 0x000ee20000100800 */
[----:B------:R-:W-:Y:S01]  /*1970*/  ISETP.NE.AND.EX P1, PT, RZ, c[0x0][0x374], PT, P0 ;  /* 0x0000dd00ff007a0c */ /* 0x000fe20003f25300 */
[----:B--2---:R-:W-:-:S05]  /*1980*/  IMAD.WIDE R2, R0, R13, c[0x0][0x588] ;  /* 0x0001620000027625 */ /* 0x004fca00078e020d */
[----:B------:R-:W2:Y:S01]  /*1990*/  LDG.E R32, [R2.64] ;  /* 0x0000000602207981 */ /* 0x000ea2000c1e1900 */
[----:B------:R-:W-:Y:S01]  /*19a0*/  ISETP.NE.AND.EX P3, PT, RZ, c[0x0][0x364], PT, P3 ;  /* 0x0000d900ff007a0c */ /* 0x000fe20003f65330 */
[----:B------:R-:W-:Y:S01]  /*19b0*/  CS2R R8, SRZ ;  /* 0x0000000000087805 */ /* 0x000fe2000001ff00 */
[----:B------:R-:W-:Y:S02]  /*19c0*/  ISETP.NE.U32.AND P4, PT, RZ, c[0x0][0x348], PT ;  /* 0x0000d200ff007a0c */ /* 0x000fe40003f85070 */
[----:B------:R-:W-:Y:S02]  /*19d0*/  ISETP.NE.U32.AND P2, PT, RZ, c[0x0][0x350], PT ;  /* 0x0000d400ff007a0c */ /* 0x000fe40003f45070 */
[----:B------:R-:W-:Y:S02]  /*19e0*/  ISETP.NE.AND.EX P4, PT, RZ, c[0x0][0x34c], PT, P4 ;  /* 0x0000d300ff007a0c */ /* 0x000fe40003f85340 */
[----:B------:R-:W-:Y:S01]  /*19f0*/  ISETP.NE.AND.EX P5, PT, RZ, c[0x0][0x354], PT, P2 ;  /* 0x0000d500ff007a0c */ /* 0x000fe20003fa5320 */
[----:B------:R-:W-:Y:S01]  /*1a00*/  IMAD.MOV.U32 R12, RZ, RZ, RZ ;  /* 0x000000ffff0c7224 */ /* 0x000fe200078e00ff */
[----:B--2---:R-:W-:Y:S01]  /*1a10*/  SHF.R.S32.HI R11, RZ, 0x1f, R32 ;  /* 0x0000001fff0b7819 */ /* 0x004fe20000011420 */
[----:B------:R1:W-:Y:S01]  /*1a20*/  STL [R1+0x94], R32 ;  /* 0x0000942001007387 */ /* 0x0003e20000100800 */
[----:B------:R-:W-:-:S04]  /*1a30*/  @P1 LEA R2, P0, R32, c[0x0][0x370], 0x2 ;  /* 0x0000dc0020021a11 */ /* 0x000fc800078010ff */
[C-C-:B------:R-:W-:Y:S02]  /*1a40*/  @P1 LEA.HI.X R3, R32.reuse, c[0x0][0x374], R11.reuse, 0x2, P0 ;  /* 0x0000dd0020031a11 */ /* 0x140fe400000f140b */
[C---:B------:R-:W-:Y:S02]  /*1a50*/  @P3 LEA R6, P0, R32.reuse, c[0x0][0x360], 0x2 ;  /* 0x0000d80020063a11 */ /* 0x040fe400078010ff */
[C---:B------:R-:W-:Y:S01]  /*1a60*/  LEA R4, P2, R32.reuse, c[0x0][0x348], 0x2 ;  /* 0x0000d20020047a11 */ /* 0x040fe200078410ff */
[----:B------:R2:W5:Y:S01]  /*1a70*/  @P1 LDG.E R8, [R2.64] ;  /* 0x0000000602081981 */ /* 0x000562000c1e1900 */
[C-C-:B------:R-:W-:Y:S02]  /*1a80*/  @P3 LEA.HI.X R7, R32.reuse, c[0x0][0x364], R11.reuse, 0x2, P0 ;  /* 0x0000d90020073a11 */ /* 0x140fe400000f140b */
[----:B------:R-:W-:Y:S02]  /*1a90*/  LEA.HI.X R5, R32, c[0x0][0x34c], R11, 0x2, P2 ;  /* 0x0000d30020057a11 */ /* 0x000fe400010f140b */
[----:B---3--:R-:W-:Y:S01]  /*1aa0*/  LOP3.LUT R25, R10, 0xffff, RZ, 0xc0, !PT ;  /* 0x0000ffff0a197812 */ /* 0x008fe200078ec0ff */
[----:B------:R-:W3:Y:S01]  /*1ab0*/  @P3 LDG.E R0, [R6.64] ;  /* 0x0000000606003981 */ /* 0x000ee2000c1e1900 */
[----:B------:R-:W-:Y:S01]  /*1ac0*/  YIELD ;  /* 0x0000000000007946 */ /* 0x000fe20003800000 */
[----:B------:R-:W-:-:S02]  /*1ad0*/  P2R R21, PR, RZ, 0x20 ;  /* 0x00000020ff157803 */ /* 0x000fc40000000000 */
[----:B------:R1:W5:Y:S01]  /*1ae0*/  @P4 LDG.E R12, [R4.64] ;  /* 0x00000006040c4981 */ /* 0x000362000c1e1900 */
[----:B--2---:R-:W-:-:S04]  /*1af0*/  LEA R2, P1, R32, c[0x0][0x350], 0x2 ;  /* 0x0000d40020027a11 */ /* 0x004fc800078210ff */
[----:B------:R-:W-:-:S05]  /*1b00*/  LEA.HI.X R3, R32, c[0x0][0x354], R11, 0x2, P1 ;  /* 0x0000d50020037a11 */ /* 0x000fca00008f140b */
[----:B------:R1:W5:Y:S04]  /*1b10*/  @P5 LDG.E R9, [R2.64] ;  /* 0x0000000602095981 */ /* 0x000368000c1e1900 */
[----:B------:R1:W-:Y:S04]  /*1b20*/  STL [R1+0x98], R25 ;  /* 0x0000981901007387 */ /* 0x0003e80000100800 */
[----:B---3--:R1:W-:Y:S01]  /*1b30*/  @P3 STL [R1+0x88], R0 ;  /* 0x0000880001003387 */ /* 0x0083e20000100800 */
        /* <DEDUP_REMOVED lines=8> */
.L_x_871:
[----:B------:R-:W-:-:S04]  /*1bc0*/  ISETP.NE.U32.AND P0, PT, RZ, c[0x0][0x368], PT ;  /* 0x0000da00ff007a0c */ /* 0x000fc80003f05070 */
[----:B------:R-:W-:-:S13]  /*1bd0*/  ISETP.NE.AND.EX P0, PT, RZ, c[0x0][0x36c], PT, P0 ;  /* 0x0000db00ff007a0c */ /* 0x000fda0003f05300 */
[----:B------:R-:W-:Y:S05]  /*1be0*/  @!P0 BRA `(.L_x_872) ;  /* 0x0000004000008947 */ /* 0x000fea0003800000 */
[----:B-1----:R-:W-:-:S04]  /*1bf0*/  LEA R2, P0, R32, c[0x0][0x368], 0x2 ;  /* 0x0000da0020027a11 */ /* 0x002fc800078010ff */
[----:B------:R-:W-:-:S05]  /*1c00*/  LEA.HI.X R3, R32, c[0x0][0x36c], R11, 0x2, P0 ;  /* 0x0000db0020037a11 */ /* 0x000fca00000f140b */
[----:B------:R1:W5:Y:S01]  /*1c10*/  LDG.E R0, [R2.64] ;  /* 0x0000000602007981 */ /* 0x000362000c1e1900 */
[----:B------:R-:W-:Y:S05]  /*1c20*/  BRA `(.L_x_873) ;  /* 0x0000005000007947 */ /* 0x000fea0003800000 */
.L_x_872:
[----:B-1----:R-:W-:Y:S01]  /*1c30*/  MOV R0, c[0x0][0x1d0] ;  /* 0x0000740000007a02 */ /* 0x002fe20000000f00 */
[----:B------:R-:W-:Y:S05]  /*1c40*/  @!P5 BRA `(.L_x_873) ;  /* 0x000000300000d947 */ /* 0x000fea0003800000 */
[----:B------:R-:W2:Y:S04]  /*1c50*/  LDG.E R4, [R2.64] ;  /* 0x0000000602047981 */ /* 0x000ea8000c1e1900 */
[----:B------:R-:W2:Y:S02]  /*1c60*/  LDG.E R0, [R2.64+0x4] ;  /* 0x0000040602007981 */ /* 0x000ea4000c1e1900 */
[----:B--2---:R-:W-:Y:S02]  /*1c70*/  IADD3 R0, -R4, R0, RZ ;  /* 0x0000000004007210 */ /* 0x004fe40007ffe1ff */
.L_x_873:
[----:B-1----:R-:W2:Y:S04]  /*1c80*/  LDL R3, [R1+0x88] ;  /* 0x0000880001037983 */ /* 0x002ea80000100800 */
[----:B------:R-:W3:Y:S04]  /*1c90*/  LDL.LU R2, [R1+0x7c] ;  /* 0x00007c0001027983 */ /* 0x000ee80000300800 */
[----:B------:R-:W4:Y:S01]  /*1ca0*/  LDL.LU R31, [R1+0x2c] ;  /* 0x00002c00011f7983 */ /* 0x000f220000300800 */
[----:B------:R-:W-:-:S05]  /*1cb0*/  IMAD.MOV.U32 R102, RZ, RZ, c[0x0][0x2c4] ;  /* 0x0000b100ff667624 */ /* 0x000fca00078e00ff */
[----:B------:R-:W-:Y:S01]  /*1cc0*/  ISETP.NE.AND P3, PT, R102, 0x1, PT ;  /* 0x000000016600780c */ /* 0x000fe20003f65270 */
[--C-:B-----5:R-:W-:Y:S01]  /*1cd0*/  IMAD.IADD R23, R0, 0x1, -R8.reuse ;  /* 0x0000000100177824 */ /* 0x120fe200078e0a08 */
[----:B------:R-:W-:Y:S01]  /*1ce0*/  BSSY B0, `(.L_x_874) ;  /* 0x0000040000007945 */ /* 0x000fe20003800000 */
[----:B------:R-:W-:Y:S02]  /*1cf0*/  IMAD.IADD R18, R9, 0x1, R8 ;  /* 0x0000000109127824 */ /* 0x000fe400078e0208 */
[----:B--2---:R-:W-:Y:S02]  /*1d00*/  IMAD.MOV.U32 R14, RZ, RZ, R3 ;  /* 0x000000ffff0e7224 */ /* 0x004fe400078e0003 */
[----:B---3--:R-:W-:-:S05]  /*1d10*/  IMAD.SHL.U32 R15, R2, 0x80, RZ ;  /* 0x00000080020f7824 */ /* 0x008fca00078e00ff */
[----:B------:R-:W-:-:S05]  /*1d20*/  IADD3 R2, R15, 0x7f, RZ ;  /* 0x0000007f0f027810 */ /* 0x000fca0007ffe0ff */
[----:B------:R-:W-:-:S04]  /*1d30*/  @P3 IMAD.HI.U32 R3, R2, c[0x0][0x2c8], RZ ;  /* 0x0000b20002033a27 */ /* 0x000fc800078e00ff */
[----:B------:R-:W-:Y:S01]  /*1d40*/  IMAD.MOV.U32 R0, RZ, RZ, R2 ;  /* 0x000000ffff007224 */ /* 0x000fe200078e0002 */
[C---:B------:R-:W-:Y:S02]  /*1d50*/  IADD3 R2, R23.reuse, 0x30, -R14 ;  /* 0x0000003017027810 */ /* 0x040fe40007ffe80e */
[----:B------:R-:W-:Y:S02]  /*1d60*/  @P3 SHF.R.U32.HI R0, RZ, c[0x0][0x2cc], R3 ;  /* 0x0000b300ff003a19 */ /* 0x000fe40000011603 */
[----:B------:R-:W-:-:S03]  /*1d70*/  IADD3 R3, R23, 0x2f, RZ ;  /* 0x0000002f17037810 */ /* 0x000fc60007ffe0ff */
[----:B------:R-:W-:Y:S02]  /*1d80*/  IMAD.IADD R0, R2, 0x1, R0 ;  /* 0x0000000102007824 */ /* 0x000fe400078e0200 */
[----:B------:R-:W-:-:S04]  /*1d90*/  IMAD.HI R2, R3, 0x2aaaaaab, RZ ;  /* 0x2aaaaaab03027827 */ /* 0x000fc800078e02ff */
[----:B------:R-:W-:Y:S01]  /*1da0*/  IMAD.HI R0, R0, 0x2aaaaaab, RZ ;  /* 0x2aaaaaab00007827 */ /* 0x000fe200078e02ff */
[----:B------:R-:W-:-:S04]  /*1db0*/  SHF.R.U32.HI R4, RZ, 0x1f, R2 ;  /* 0x0000001fff047819 */ /* 0x000fc80000011602 */
[----:B------:R-:W-:Y:S02]  /*1dc0*/  SHF.R.U32.HI R3, RZ, 0x1f, R0 ;  /* 0x0000001fff037819 */ /* 0x000fe40000011600 */
[----:B------:R-:W-:Y:S02]  /*1dd0*/  LEA.HI.SX32 R4, R2, R4, 0x1d ;  /* 0x0000000402047211 */ /* 0x000fe400078feaff */
[----:B------:R-:W-:Y:S02]  /*1de0*/  LOP3.LUT R2, R10, 0xff000000, RZ, 0xc0, !PT ;  /* 0xff0000000a027812 */ /* 0x000fe400078ec0ff */
[----:B------:R-:W-:Y:S02]  /*1df0*/  LEA.HI.SX32 R0, R0, R3, 0x1d ;  /* 0x0000000300007211 */ /* 0x000fe400078feaff */
[----:B------:R-:W-:Y:S02]  /*1e00*/  LOP3.LUT R3, R10, 0xff0000, RZ, 0xc0, !PT ;  /* 0x00ff00000a037812 */ /* 0x000fe400078ec0ff */
[----:B------:R-:W-:-:S02]  /*1e10*/  SHF.R.U32.HI R2, RZ, 0x8, R2 ;  /* 0x00000008ff027819 */ /* 0x000fc40000011602 */
[----:B----4-:R-:W-:Y:S02]  /*1e20*/  LOP3.LUT R31, R31, 0xfffffbff, RZ, 0xc0, !PT ;  /* 0xfffffbff1f1f7812 */ /* 0x010fe400078ec0ff */
[----:B------:R-:W-:Y:S02]  /*1e30*/  LEA.HI R3, R3, R2, RZ, 0x10 ;  /* 0x0000000203037211 */ /* 0x000fe400078f80ff */
[----:B------:R-:W-:Y:S02]  /*1e40*/  @P3 LOP3.LUT R31, R31, 0x400, RZ, 0xfc, !PT ;  /* 0x000004001f1f3812 */ /* 0x000fe400078efcff */
[----:B------:R-:W-:Y:S01]  /*1e50*/  LOP3.LUT R16, R3, 0xff, RZ, 0xc0, !PT ;  /* 0x000000ff03107812 */ /* 0x000fe200078ec0ff */
[----:B------:R1:W-:Y:S01]  /*1e60*/  STL [R1+0x9c], R15 ;  /* 0x00009c0f01007387 */ /* 0x0003e20000100800 */
[----:B------:R-:W-:-:S03]  /*1e70*/  SHF.R.U32.HI R5, RZ, 0x10, R3 ;  /* 0x00000010ff057819 */ /* 0x000fc60000011603 */
[----:B------:R1:W-:Y:S01]  /*1e80*/  STL [R1+0x7c], R23 ;  /* 0x00007c1701007387 */ /* 0x0003e20000100800 */
[----:B------:R-:W-:-:S03]  /*1e90*/  IMNMX R6, R4, R0, PT ;  /* 0x0000000004067217 */ /* 0x000fc60003800200 */
[----:B------:R1:W-:Y:S04]  /*1ea0*/  STL [R1+0x2c], R31 ;  /* 0x00002c1f01007387 */ /* 0x0003e80000100800 */
[----:B------:R1:W-:Y:S04]  /*1eb0*/  STL [R1+0xc8], R16 ;  /* 0x0000c81001007387 */ /* 0x0003e80000100800 */
[----:B------:R1:W-:Y:S01]  /*1ec0*/  STL [R1+0x80], R5 ;  /* 0x0000800501007387 */ /* 0x0003e20000100800 */
[----:B------:R-:W-:Y:S01]  /*1ed0*/  ISETP.GE.AND P0, PT, R6, 0x1, PT ;  /* 0x000000010600780c */ /* 0x000fe20003f06270 */
[----:B------:R-:W-:-:S12]  /*1ee0*/  IMAD.MOV.U32 R2, RZ, RZ, RZ ;  /* 0x000000ffff027224 */ /* 0x000fd800078e00ff */
[----:B------:R-:W-:Y:S05]  /*1ef0*/  @!P0 BRA `(.L_x_875) ;  /* 0x000001e000008947 */ /* 0x000fea0003800000 */
[----:B------:R-:W-:-:S04]  /*1f00*/  ISETP.NE.AND P0, PT, R5, RZ, PT ;  /* 0x000000ff0500720c */ /* 0x000fc80003f05270 */
        /* <DEDUP_REMOVED lines=29> */
.L_x_875:
[----:B------:R-:W-:Y:S05]  /*20e0*/  BSYNC B0 ;  /* 0x0000000000007941 */ /* 0x000fea0003800000 */
.L_x_874:
        /* <DEDUP_REMOVED lines=14> */
[----:B------:R2:W-:Y:S01]  /*21d0*/  STL [R1+0x28], R103 ;  /* 0x0000286701007387 */ /* 0x0005e20000100800 */
        /* <DEDUP_REMOVED lines=59> */
[----:B--2---:R-:W-:Y:S01]  /*2590*/  ISETP.NE.U32.AND P0, PT, RZ, c[0x0][0x340], PT ;  /* 0x0000d000ff007a0c */ /* 0x004fe20003f05070 */
[----:B------:R-:W2:Y:S01]  /*25a0*/  LDL.64 R8, [R1+0x70] ;  /* 0x0000700001087983 */ /* 0x000ea20000100a00 */
[----:B------:R-:W-:-:S02]  /*25b0*/  IMAD.MOV.U32 R135, RZ, RZ, R15 ;  /* 0x000000ffff877224 */ /* 0x000fc400078e000f */
[----:B------:R-:W-:Y:S01]  /*25c0*/  ISETP.NE.AND.EX P1, PT, RZ, c[0x0][0x344], PT, P0 ;  /* 0x0000d100ff007a0c */ /* 0x000fe20003f25300 */
[----:B------:R3:W2:Y:S04]  /*25d0*/  LDL.64 R26, [R1+0x70] ;  /* 0x00007000011a7983 */ /* 0x0006a80000100a00 */
[----:B------:R-:W4:Y:S04]  /*25e0*/  LDL R22, [R1+0x8c] ;  /* 0x00008c0001167983 */ /* 0x000f280000100800 */
[----:B------:R-:W5:Y:S04]  /*25f0*/  LDL R20, [R1+0x90] ;  /* 0x0000900001147983 */ /* 0x000f680000100800 */
[----:B------:R-:W-:Y:S01]  /*2600*/  @P1 IMAD.WIDE R2, R32, R13, c[0x0][0x340] ;  /* 0x0000d00020021625 */ /* 0x000fe200078e020d */
[----:B------:R-:W3:Y:S04]  /*2610*/  LDL R30, [R1+0xa4] ;  /* 0x0000a400011e7983 */ /* 0x000ee80000100800 */
[----:B------:R1:W3:Y:S04]  /*2620*/  @P1 LDG.E R19, [R2.64] ;  /* 0x0000000602131981 */ /* 0x0002e8000c1e1900 */
[----:B------:R-:W4:Y:S04]  /*2630*/  LDL R29, [R1+0xa0] ;  /* 0x0000a000011d7983 */ /* 0x000f280000100800 */
[----:B------:R-:W4:Y:S04]  /*2640*/  LDL R78, [R1+0x18] ;  /* 0x00001800014e7983 */ /* 0x000f280000100800 */
[----:B------:R-:W1:Y:S01]  /*2650*/  S2R R4, SR_TID.X ;  /* 0x0000000000047919 */ /* 0x000e620000002100 */
[----:B------:R-:W-:-:S05]  /*2660*/  SHF.R.S32.HI R0, RZ, 0x1f, R12 ;  /* 0x0000001fff007819 */ /* 0x000fca000001140c */
[----:B------:R-:W-:Y:S01]  /*2670*/  IMAD R0, R0, c[0x0][0x178], RZ ;  /* 0x00005e0000007a24 */ /* 0x000fe200078e02ff */
[--C-:B-1----:R-:W-:Y:S02]  /*2680*/  SHF.R.S32.HI R24, RZ, 0x1f, R4.reuse ;  /* 0x0000001fff187819 */ /* 0x102fe40000011404 */
[----:B------:R-:W-:Y:S02]  /*2690*/  SHF.R.S32.HI R118, RZ, 0x1f, R4 ;  /* 0x0000001fff767819 */ /* 0x000fe40000011404 */
[-C--:B------:R-:W-:Y:S02]  /*26a0*/  LEA.HI R24, R24, R4.reuse, RZ, 0x3 ;  /* 0x0000000418187211 */ /* 0x080fe400078f18ff */
[----:B------:R-:W-:Y:S02]  /*26b0*/  LEA.HI R118, R118, R4, RZ, 0x3 ;  /* 0x0000000476767211 */ /* 0x000fe400078f18ff */
[----:B------:R-:W-:Y:S02]  /*26c0*/  LOP3.LUT R24, R24, 0xfffffff8, RZ, 0xc0, !PT ;  /* 0xfffffff818187812 */ /* 0x000fe400078ec0ff */
[----:B------:R-:W-:-:S03]  /*26d0*/  SHF.R.S32.HI R118, RZ, 0x3, R118 ;  /* 0x00000003ff767819 */ /* 0x000fc60000011476 */
[----:B------:R-:W-:Y:S02]  /*26e0*/  IMAD.IADD R24, R4, 0x1, -R24 ;  /* 0x0000000104187824 */ /* 0x000fe400078e0a18 */
[----:B------:R-:W-:-:S04]  /*26f0*/  IMAD.WIDE.U32 R2, R12, c[0x0][0x178], RZ ;  /* 0x00005e000c027a25 */ /* 0x000fc800078e00ff */
[----:B------:R-:W-:Y:S02]  /*2700*/  IMAD R5, R24, 0x20, R118 ;  /* 0x0000002018057824 */ /* 0x000fe400078e0276 */
[----:B------:R-:W-:Y:S02]  /*2710*/  IMAD R0, R12, c[0x0][0x17c], R0 ;  /* 0x00005f000c007a24 */ /* 0x000fe400078e0200 */
[----:B------:R-:W-:Y:S02]  /*2720*/  IMAD.IADD R5, R135, 0x1, R5 ;  /* 0x0000000187057824 */ /* 0x000fe400078e0205 */
[----:B------:R-:W-:Y:S01]  /*2730*/  IMAD.IADD R3, R3, 0x1, R0 ;  /* 0x0000000103037824 */ /* 0x000fe200078e0200 */
[----:B------:R-:W-:Y:S01]  /*2740*/  SEL R6, R11, RZ, !P4 ;  /* 0x000000ff0b067207 */ /* 0x000fe20006000000 */
[----:B------:R-:W-:Y:S01]  /*2750*/  @P3 IMAD.HI.U32 R7, R5, c[0x0][0x2c8], RZ ;  /* 0x0000b20005073a27 */ /* 0x000fe200078e00ff */
[----:B------:R-:W-:-:S03]  /*2760*/  SEL R4, R32, RZ, !P4 ;  /* 0x000000ff20047207 */ /* 0x000fc60006000000 */
        /* <DEDUP_REMOVED lines=8> */
[----:B------:R-:W-:-:S04]  /*27f0*/  IMAD.MOV R4, RZ, RZ, -R0 ;  /* 0x000000ffff047224 */ /* 0x000fc800078e0a00 */
[----:B------:R-:W-:Y:S02]  /*2800*/  IMAD R4, R4, c[0x0][0x2c4], R5 ;  /* 0x0000b10004047a24 */ /* 0x000fe400078e0205 */
[----:B------:R-:W-:Y:S02]  /*2810*/  IMAD R5, R7, c[0x0][0x1b0], RZ ;  /* 0x00006c0007057a24 */ /* 0x000fe400078e02ff */
[----:B------:R-:W-:Y:S02]  /*2820*/  IMAD.IADD R3, R3, 0x1, R6 ;  /* 0x0000000103037824 */ /* 0x000fe400078e0206 */
[C---:B------:R-:W-:Y:S01]  /*2830*/  IMAD R6, R0.reuse, c[0x0][0x1b4], R5 ;  /* 0x00006d0000067a24 */ /* 0x040fe200078e0205 */
[----:B------:R-:W-:Y:S01]  /*2840*/  SHF.R.S32.HI R5, RZ, 0x1f, R4 ;  /* 0x0000001fff057819 */ /* 0x000fe20000011404 */
[----:B------:R-:W-:-:S04]  /*2850*/  IMAD.WIDE.U32 R2, R0, c[0x0][0x1b0], R2 ;  /* 0x00006c0000027a25 */ /* 0x000fc800078e0002 */
[----:B------:R-:W-:Y:S02]  /*2860*/  IMAD R0, R5, c[0x0][0x1a8], RZ ;  /* 0x00006a0005007a24 */ /* 0x000fe400078e02ff */
[----:B------:R-:W-:Y:S02]  /*2870*/  IMAD.IADD R3, R3, 0x1, R6 ;  /* 0x0000000103037824 */ /* 0x000fe400078e0206 */
[C---:B------:R-:W-:Y:S02]  /*2880*/  IMAD R0, R4.reuse, c[0x0][0x1ac], R0 ;  /* 0x00006b0004007a24 */ /* 0x040fe400078e0200 */
[----:B------:R-:W-:-:S04]  /*2890*/  IMAD.WIDE.U32 R2, R4, c[0x0][0x1a8], R2 ;  /* 0x00006a0004027a25 */ /* 0x000fc800078e0002 */
[----:B------:R-:W-:Y:S01]  /*28a0*/  IMAD.IADD R0, R3, 0x1, R0 ;  /* 0x0000000103007824 */ /* 0x000fe200078e0200 */
[----:B------:R-:W-:Y:S01]  /*28b0*/  LEA R13, P0, R2, c[0x0][0x160], 0x1 ;  /* 0x00005800020d7a11 */ /* 0x000fe200078008ff */
[----:B------:R-:W-:Y:S01]  /*28c0*/  WARPSYNC 0xffffffff ;  /* 0xffffffff00007948 */ /* 0x000fe20003800000 */
[----:B------:R-:W-:Y:S01]  /*28d0*/  IMAD R15, R14, c[0x0][0x2c4], RZ ;  /* 0x0000b1000e0f7a24 */ /* 0x000fe200078e02ff */
[----:B------:R-:W-:Y:S01]  /*28e0*/  BAR.SYNC.DEFER_BLOCKING 0x0 ;  /* 0x0000000000007b1d */ /* 0x000fe20000010000 */
[----:B------:R-:W-:-:S05]  /*28f0*/  LEA.HI.X R12, R2, c[0x0][0x164], R0, 0x1, P0 ;  /* 0x00005900020c7a11 */ /* 0x000fca00000f0c00 */
[----:B------:R-:W1:Y:S01]  /*2900*/  SHFL.IDX PT, R2, R13, RZ, 0x181f ;  /* 0x00181fff0d027589 */ /* 0x000e6200000e0000 */
[----:B------:R-:W-:-:S03]  /*2910*/  IMAD.IADD R14, R118, 0x1, R135 ;  /* 0x00000001760e7824 */ /* 0x000fc600078e0287 */
[----:B------:R-:W1:Y:S02]  /*2920*/  SHFL.IDX PT, R3, R12, RZ, 0x181f ;  /* 0x00181fff0c037589 */ /* 0x000e6400000e0000 */
[----:B------:R-:W-:Y:S02]  /*2930*/  ISETP.GE.AND P0, PT, R14, R15, PT ;  /* 0x0000000f0e00720c */ /* 0x000fe40003f06270 */
[----:B------:R-:W-:Y:S01]  /*2940*/  IADD3 R77, R103, -0x1, RZ ;  /* 0xffffffff674d7810 */ /* 0x000fe20007ffe0ff */
[----:B------:R-:W-:-:S05]  /*2950*/  IMAD.MOV.U32 R119, RZ, RZ, R31 ;  /* 0x000000ffff777224 */ /* 0x000fca00078e001f */
[----:B------:R-:W-:Y:S01]  /*2960*/  LOP3.LUT R119, R119, 0xfffffffd, RZ, 0xc0, !PT ;  /* 0xfffffffd77777812 */ /* 0x000fe200078ec0ff */
[----:B--2---:R-:W-:-:S05]  /*2970*/  IMAD.MOV.U32 R26, RZ, RZ, R8 ;  /* 0x000000ffff1a7224 */ /* 0x004fca00078e0008 */
[C---:B------:R-:W-:Y:S02]  /*2980*/  IADD3 R0, R26.reuse, 0x40, RZ ;  /* 0x000000401a007810 */ /* 0x040fe40007ffe0ff */
[C---:B------:R-:W-:Y:S02]  /*2990*/  ISETP.GE.AND P3, PT, R26.reuse, c[0x0][0x198], PT ;  /* 0x000066001a007a0c */ /* 0x040fe40003f66270 */
[----:B------:R-:W-:Y:S02]  /*29a0*/  SHF.R.S32.HI R27, RZ, 0x1f, R26 ;  /* 0x0000001fff1b7819 */ /* 0x000fe4000001141a */
[----:B------:R-:W-:Y:S02]  /*29b0*/  SHF.R.S32.HI R17, RZ, 0x1f, R0 ;  /* 0x0000001fff117819 */ /* 0x000fe40000011400 */
[----:B-1----:R-:W-:Y:S02]  /*29c0*/  @!P0 LEA R6, P2, R26, R2, 0x1 ;  /* 0x000000021a068211 */ /* 0x002fe400078408ff */
[----:B---3--:R-:W-:Y:S01]  /*29d0*/  @P1 SHF.R.S32.HI R16, RZ, 0x1f, R19 ;  /* 0x0000001fff101819 */ /* 0x008fe20000011413 */
[----:B------:R-:W-:-:S02]  /*29e0*/  @!P1 IMAD.MOV.U32 R16, RZ, RZ, R11 ;  /* 0x000000ffff109224 */ /* 0x000fc400078e000b */
[----:B------:R-:W-:Y:S01]  /*29f0*/  @!P1 IMAD.MOV.U32 R19, RZ, RZ, R32 ;  /* 0x000000ffff139224 */ /* 0x000fe200078e0020 */
[C---:B------:R-:W-:Y:S02]  /*2a00*/  @!P0 LEA R10, P1, R0.reuse, R2, 0x1 ;  /* 0x00000002000a8211 */ /* 0x040fe400078208ff */
[----:B------:R-:W-:Y:S02]  /*2a10*/  ISETP.GE.AND P6, PT, R0, c[0x0][0x198], PT ;  /* 0x0000660000007a0c */ /* 0x000fe40003fc6270 */
[----:B----4-:R-:W-:Y:S02]  /*2a20*/  ISETP.GE.AND P5, PT, R22, c[0x0][0x198], PT ;  /* 0x0000660016007a0c */ /* 0x010fe40003fa6270 */
[----:B-----5:R-:W-:Y:S02]  /*2a30*/  ISETP.GE.AND P4, PT, R20, c[0x0][0x198], PT ;  /* 0x0000660014007a0c */ /* 0x020fe40003f86270 */
[-C--:B------:R-:W-:Y:S02]  /*2a40*/  @!P0 LEA.HI.X R7, R26, R3.reuse, R27, 0x1, P2 ;  /* 0x000000031a078211 */ /* 0x080fe400010f0c1b */
[----:B------:R-:W-:-:S02]  /*2a50*/  @!P0 LEA.HI.X R11, R0, R3, R17, 0x1, P1 ;  /* 0x00000003000b8211 */ /* 0x000fc400008f0c11 */
[-C--:B------:R-:W-:Y:S01]  /*2a60*/  @!P0 LEA R8, P2, R22, R2.reuse, 0x1 ;  /* 0x0000000216088211 */ /* 0x080fe200078408ff */
[----:B------:R-:W-:Y:S01]  /*2a70*/  @!PT LDS RZ, [RZ] ;  /* 0x00000000fffff984 */ /* 0x000fe20000000800 */
[----:B------:R1:W-:Y:S01]  /*2a80*/  @!P0 LDGSTS.E.BYPASS.LTC128B.128 [R78+0x4080], [R6.64], !P3 ;  /* 0x04080000064e8fae */ /* 0x0003e2000d901d46 */
[----:B------:R-:W-:-:S03]  /*2a90*/  @!P0 LEA R4, P1, R20, R2, 0x1 ;  /* 0x0000000214048211 */ /* 0x000fc600078208ff */
[----:B------:R-:W2:Y:S01]  /*2aa0*/  SHFL.IDX PT, R2, R13, 0x1, 0x181f ;  /* 0x00381f000d027f89 */ /* 0x000ea200000e0000 */
[-C--:B------:R-:W-:Y:S02]  /*2ab0*/  @!P0 LEA.HI.X R9, R22, R3.reuse, R30, 0x1, P2 ;  /* 0x0000000316098211 */ /* 0x080fe400010f0c1e */
[----:B------:R-:W-:Y:S01]  /*2ac0*/  @!P0 LEA.HI.X R5, R20, R3, R29, 0x1, P1 ;  /* 0x0000000314058211 */ /* 0x000fe200008f0c1d */
[----:B------:R3:W-:Y:S04]  /*2ad0*/  @!P0 LDGSTS.E.BYPASS.LTC128B.128 [R78+0x8080], [R10.64], !P6 ;  /* 0x080800000a4e8fae */ /* 0x0007e8000f101d46 */
[----:B------:R-:W4:Y:S04]  /*2ae0*/  SHFL.IDX PT, R3, R12, 0x1, 0x181f ;  /* 0x00381f000c037f89 */ /* 0x000f2800000e0000 */
[----:B------:R5:W-:Y:S04]  /*2af0*/  @!P0 LDGSTS.E.BYPASS.LTC128B.128 [R78+0xc080], [R8.64], !P5 ;  /* 0x0c080000084e8fae */ /* 0x000be8000e901d46 */
[----:B------:R3:W-:Y:S01]  /*2b00*/  @!P0 LDGSTS.E.BYPASS.LTC128B.128 [R78+0x10080], [R4.64], !P4 ;  /* 0x10080000044e8fae */ /* 0x0007e2000e101d46 */
[----:B-1----:R-:W-:-:S04]  /*2b10*/  IADD3 R6, R14, 0x20, RZ ;  /* 0x000000200e067810 */ /* 0x002fc80007ffe0ff */
[----:B------:R-:W-:-:S13]  /*2b20*/  ISETP.GE.AND P0, PT, R6, R15, PT ;  /* 0x0000000f0600720c */ /* 0x000fda0003f06270 */
[----:B--2---:R-:W-:-:S04]  /*2b30*/  @!P0 LEA R6, P1, R26, R2, 0x1 ;  /* 0x000000021a068211 */ /* 0x004fc800078208ff */
[----:B----4-:R-:W-:Y:S02]  /*2b40*/  @!P0 LEA.HI.X R7, R26, R3, R27, 0x1, P1 ;  /* 0x000000031a078211 */ /* 0x010fe400008f0c1b */
[----:B---3--:R-:W-:-:S03]  /*2b50*/  @!P0 LEA R10, P1, R0, R2, 0x1 ;  /* 0x00000002000a8211 */ /* 0x008fc600078208ff */
[----:B------:R1:W-:Y:S01]  /*2b60*/  @!P0 LDGSTS.E.BYPASS.LTC128B.128 [R78+0x5080], [R6.64], !P3 ;  /* 0x05080000064e8fae */ /* 0x0003e2000d901d46 */
[----:B------:R-:W-:Y:S02]  /*2b70*/  @!P0 LEA.HI.X R11, R0, R3, R17, 0x1, P1 ;  /* 0x00000003000b8211 */ /* 0x000fe400008f0c11 */
[----:B-----5:R-:W-:-:S03]  /*2b80*/  @!P0 LEA R8, P1, R22, R2, 0x1 ;  /* 0x0000000216088211 */ /* 0x020fc600078208ff */
[----:B------:R2:W-:Y:S01]  /*2b90*/  @!P0 LDGSTS.E.BYPASS.LTC128B.128 [R78+0x9080], [R10.64], !P6 ;  /* 0x090800000a4e8fae */ /* 0x0005e2000f101d46 */
[-C--:B------:R-:W-:Y:S02]  /*2ba0*/  @!P0 LEA.HI.X R9, R22, R3.reuse, R30, 0x1, P1 ;  /* 0x0000000316098211 */ /* 0x080fe400008f0c1e */
[C---:B------:R-:W-:Y:S02]  /*2bb0*/  @!P0 LEA R4, P1, R20.reuse, R2, 0x1 ;  /* 0x0000000214048211 */ /* 0x040fe400078208ff */
[----:B------:R-:W3:Y:S02]  /*2bc0*/  SHFL.IDX PT, R2, R13, 0x2, 0x181f ;  /* 0x00581f000d027f89 */ /* 0x000ee400000e0000 */
[----:B------:R-:W-:Y:S02]  /*2bd0*/  @!P0 LEA.HI.X R5, R20, R3, R29, 0x1, P1 ;  /* 0x0000000314058211 */ /* 0x000fe400008f0c1d */
[----:B------:R-:W4:Y:S04]  /*2be0*/  SHFL.IDX PT, R3, R12, 0x2, 0x181f ;  /* 0x00581f000c037f89 */ /* 0x000f2800000e0000 */
[----:B------:R3:W-:Y:S04]  /*2bf0*/  @!P0 LDGSTS.E.BYPASS.LTC128B.128 [R78+0xd080], [R8.64], !P5 ;  /* 0x0d080000084e8fae */ /* 0x0007e8000e901d46 */
[----:B------:R5:W-:Y:S01]  /*2c00*/  @!P0 LDGSTS.E.BYPASS.LTC128B.128 [R78+0x11080], [R4.64], !P4 ;  /* 0x11080000044e8fae */ /* 0x000be2000e101d46 */
[----:B-1----:R-:W-:-:S04]  /*2c10*/  IADD3 R6, R14, 0x40, RZ ;  /* 0x000000400e067810 */ /* 0x002fc80007ffe0ff */
[----:B------:R-:W-:-:S13]  /*2c20*/  ISETP.GE.AND P0, PT, R6, R15, PT ;  /* 0x0000000f0600720c */ /* 0x000fda0003f06270 */
[----:B---3--:R-:W-:-:S04]  /*2c30*/  @!P0 LEA R8, P1, R26, R2, 0x1 ;  /* 0x000000021a088211 */ /* 0x008fc800078208ff */
[-C--:B----4-:R-:W-:Y:S02]  /*2c40*/  @!P0 LEA.HI.X R9, R26, R3.reuse, R27, 0x1, P1 ;  /* 0x000000031a098211 */ /* 0x090fe400008f0c1b */
[CC--:B------:R-:W-:Y:S01]  /*2c50*/  @!P0 LEA R6, P1, R0.reuse, R2.reuse, 0x1 ;  /* 0x0000000200068211 */ /* 0x0c0fe200078208ff */
[----:B--2---:R-:W1:Y:S03]  /*2c60*/  SHFL.IDX PT, R11, R13, 0x3, 0x181f ;  /* 0x00781f000d0b7f89 */ /* 0x004e6600000e0000 */
[----:B------:R-:W-:Y:S01]  /*2c70*/  @!P0 LEA.HI.X R7, R0, R3, R17, 0x1, P1 ;  /* 0x0000000300078211 */ /* 0x000fe200008f0c11 */
[----:B------:R2:W-:Y:S01]  /*2c80*/  @!P0 LDGSTS.E.BYPASS.LTC128B.128 [R78+0x6080], [R8.64], !P3 ;  /* 0x06080000084e8fae */ /* 0x0005e2000d901d46 */
[----:B-----5:R-:W-:-:S03]  /*2c90*/  @!P0 LEA R4, P1, R22, R2, 0x1 ;  /* 0x0000000216048211 */ /* 0x020fc600078208ff */
[----:B------:R1:W-:Y:S01]  /*2ca0*/  @!P0 LDGSTS.E.BYPASS.LTC128B.128 [R78+0xa080], [R6.64], !P6 ;  /* 0x0a080000064e8fae */ /* 0x0003e2000f101d46 */
[-C--:B------:R-:W-:Y:S02]  /*2cb0*/  @!P0 LEA.HI.X R5, R22, R3.reuse, R30, 0x1, P1 ;  /* 0x0000000316058211 */ /* 0x080fe400008f0c1e */
[C---:B------:R-:W-:Y:S01]  /*2cc0*/  @!P0 LEA R2, P1, R20.reuse, R2, 0x1 ;  /* 0x0000000214028211 */ /* 0x040fe200078208ff */
[----:B------:R-:W3:Y:S03]  /*2cd0*/  SHFL.IDX PT, R10, R12, 0x3, 0x181f ;  /* 0x00781f000c0a7f89 */ /* 0x000ee600000e0000 */
[----:B------:R-:W-:Y:S01]  /*2ce0*/  @!P0 LEA.HI.X R3, R20, R3, R29, 0x1, P1 ;  /* 0x0000000314038211 */ /* 0x000fe200008f0c1d */
[----:B------:R4:W-:Y:S04]  /*2cf0*/  @!P0 LDGSTS.E.BYPASS.LTC128B.128 [R78+0xe080], [R4.64], !P5 ;  /* 0x0e080000044e8fae */ /* 0x0009e8000e901d46 */
[----:B------:R5:W-:Y:S01]  /*2d00*/  @!P0 LDGSTS.E.BYPASS.LTC128B.128 [R78+0x12080], [R2.64], !P4 ;  /* 0x12080000024e8fae */ /* 0x000be2000e101d46 */
[----:B----4-:R-:W-:-:S02]  /*2d10*/  IADD3 R4, R14, 0x60, RZ ;  /* 0x000000600e047810 */ /* 0x010fc40007ffe0ff */
[----:B-----5:R-:W-:Y:S02]  /*2d20*/  SHF.R.S32.HI R3, RZ, 0x1f, R18 ;  /* 0x0000001fff037819 */ /* 0x020fe40000011412 */
[----:B------:R-:W-:-:S04]  /*2d30*/  IADD3 R2, P0, R118, R18, RZ ;  /* 0x0000001276027210 */ /* 0x000fc80007f1e0ff */
[----:B------:R-:W-:Y:S02]  /*2d40*/  LEA.HI.X.SX32 R3, R118, R3, 0x1, P0 ;  /* 0x0000000376037211 */ /* 0x000fe400000f0eff */
[----:B------:R-:W-:Y:S01]  /*2d50*/  ISETP.GE.AND P0, PT, R4, R15, PT ;  /* 0x0000000f0400720c */ /* 0x000fe20003f06270 */
[----:B------:R-:W-:Y:S02]  /*2d60*/  IMAD.MOV.U32 R15, RZ, RZ, 0x30 ;  /* 0x00000030ff0f7424 */ /* 0x000fe400078e00ff */
[----:B--2---:R-:W-:-:S10]  /*2d70*/  IMAD R8, R3, c[0x0][0x1e0], RZ ;  /* 0x0000780003087a24 */ /* 0x004fd400078e02ff */
[----:B-1----:R-:W-:-:S04]  /*2d80*/  @!P0 LEA R6, P1, R26, R11, 0x1 ;  /* 0x0000000b1a068211 */ /* 0x002fc800078208ff */
[--C-:B---3--:R-:W-:Y:S01]  /*2d90*/  @!P0 LEA.HI.X R7, R26, R10, R27.reuse, 0x1, P1 ;  /* 0x0000000a1a078211 */ /* 0x108fe200008f0c1b */
[----:B------:R-:W-:-:S04]  /*2da0*/  IMAD.WIDE.U32 R4, R2, c[0x0][0x1e0], R26 ;  /* 0x0000780002047a25 */ /* 0x000fc800078e001a */
[----:B------:R1:W-:Y:S01]  /*2db0*/  @!P0 LDGSTS.E.BYPASS.LTC128B.128 [R78+0x7080], [R6.64], !P3 ;  /* 0x07080000064e8fae */ /* 0x0003e2000d901d46 */
[C---:B------:R-:W-:Y:S02]  /*2dc0*/  IMAD R8, R2.reuse, c[0x0][0x1e4], R8 ;  /* 0x0000790002087a24 */ /* 0x040fe400078e0208 */
[----:B------:R-:W-:Y:S02]  /*2dd0*/  IMAD R12, R3, c[0x0][0x208], RZ ;  /* 0x00008200030c7a24 */ /* 0x000fe400078e02ff */
[----:B------:R-:W-:Y:S02]  /*2de0*/  IMAD R15, R103, -0x30, R15 ;  /* 0xffffffd0670f7824 */ /* 0x000fe400078e020f */
[----:B------:R-:W-:Y:S01]  /*2df0*/  IMAD.IADD R3, R5, 0x1, R8 ;  /* 0x0000000105037824 */ /* 0x000fe200078e0208 */
[----:B------:R-:W-:Y:S01]  /*2e00*/  SHF.R.S32.HI R18, RZ, 0x1f, R77 ;  /* 0x0000001fff127819 */ /* 0x000fe2000001144d */
[----:B------:R-:W-:Y:S01]  /*2e10*/  IMAD.WIDE.U32 R8, R2, c[0x0][0x208], R26 ;  /* 0x0000820002087a25 */ /* 0x000fe200078e001a */
[----:B------:R-:W-:-:S03]  /*2e20*/  ISETP.NE.AND P2, PT, R21, RZ, PT ;  /* 0x000000ff1500720c */ /* 0x000fc60003f45270 */
[----:B------:R-:W-:Y:S02]  /*2e30*/  IMAD R12, R2, c[0x0][0x20c], R12 ;  /* 0x00008300020c7a24 */ /* 0x000fe400078e020c */
[----:B------:R-:W-:Y:S02]  /*2e40*/  IMAD.MOV.U32 R2, RZ, RZ, R4 ;  /* 0x000000ffff027224 */ /* 0x000fe400078e0004 */
[----:B------:R-:W-:Y:S01]  /*2e50*/  IMAD.IADD R76, R23, 0x1, R15 ;  /* 0x00000001174c7824 */ /* 0x000fe200078e020f */
[----:B-1----:R-:W-:-:S04]  /*2e60*/  @!P0 LEA R6, P1, R0, R11, 0x1 ;  /* 0x0000000b00068211 */ /* 0x002fc800078208ff */
[C---:B------:R-:W-:Y:S02]  /*2e70*/  @!P0 LEA.HI.X R7, R0.reuse, R10, R17, 0x1, P1 ;  /* 0x0000000a00078211 */ /* 0x040fe400008f0c11 */
[----:B------:R-:W-:Y:S01]  /*2e80*/  ISETP.GE.AND P1, PT, R0, c[0x0][0x1d4], PT ;  /* 0x0000750000007a0c */ /* 0x000fe20003f26270 */
[----:B------:R-:W-:Y:S02]  /*2e90*/  IMAD.WIDE.U32 R4, R25, c[0x0][0x1e8], R2 ;  /* 0x00007a0019047a25 */ /* 0x000fe400078e0002 */
[----:B------:R1:W-:Y:S02]  /*2ea0*/  @!P0 LDGSTS.E.BYPASS.LTC128B.128 [R78+0xb080], [R6.64], !P6 ;  /* 0x0b080000064e8fae */ /* 0x0003e4000f101d46 */
[----:B------:R-:W-:Y:S01]  /*2eb0*/  IMAD.IADD R3, R9, 0x1, R12 ;  /* 0x0000000109037824 */ /* 0x000fe200078e020c */
[----:B------:R-:W-:Y:S01]  /*2ec0*/  SEL R12, R16, RZ, !P2 ;  /* 0x000000ff100c7207 */ /* 0x000fe20005000000 */
[----:B------:R-:W-:Y:S01]  /*2ed0*/  IMAD.MOV.U32 R2, RZ, RZ, R8 ;  /* 0x000000ffff027224 */ /* 0x000fe200078e0008 */
[----:B------:R-:W-:Y:S01]  /*2ee0*/  SEL R0, R19, RZ, !P2 ;  /* 0x000000ff13007207 */ /* 0x000fe20005000000 */
[----:B------:R-:W-:-:S02]  /*2ef0*/  IMAD R5, R25, c[0x0][0x1ec], R5 ;  /* 0x00007b0019057a24 */ /* 0x000fc400078e0205 */
[----:B------:R-:W-:Y:S02]  /*2f00*/  IMAD R9, R12, c[0x0][0x1f0], RZ ;  /* 0x00007c000c097a24 */ /* 0x000fe400078e02ff */
[----:B------:R-:W-:Y:S01]  /*2f10*/  @P1 LOP3.LUT R119, R119, 0x2, RZ, 0xfc, !PT ;  /* 0x0000000277771812 */ /* 0x000fe200078efcff */
[----:B------:R-:W-:-:S04]  /*2f20*/  IMAD.WIDE.U32 R82, R0, c[0x0][0x1f0], R4 ;  /* 0x00007c0000527a25 */ /* 0x000fc800078e0004 */
[----:B------:R-:W-:-:S04]  /*2f30*/  IMAD.WIDE.U32 R16, R77, c[0x0][0x1e0], RZ ;  /* 0x000078004d107a25 */ /* 0x000fc800078e00ff */
[----:B-1----:R-:W-:Y:S01]  /*2f40*/  IMAD R6, R18, c[0x0][0x1e0], RZ ;  /* 0x0000780012067a24 */ /* 0x002fe200078e02ff */
[----:B------:R-:W-:-:S03]  /*2f50*/  IMNMX R7, R76, 0x30, PT ;  /* 0x000000304c077817 */ /* 0x000fc60003800200 */
[----:B------:R-:W-:Y:S01]  /*2f60*/  IMAD R14, R77, c[0x0][0x1e4], R6 ;  /* 0x000079004d0e7a24 */ /* 0x000fe200078e0206 */
[-C--:B------:R-:W-:Y:S01]  /*2f70*/  @!P0 LEA R6, P1, R22, R11.reuse, 0x1 ;  /* 0x0000000b16068211 */ /* 0x080fe200078208ff */
[----:B------:R-:W-:Y:S02]  /*2f80*/  IMAD.IADD R8, R7, 0x1, -R118 ;  /* 0x0000000107087824 */ /* 0x000fe400078e0a76 */
[----:B------:R-:W-:Y:S01]  /*2f90*/  IMAD R13, R0, c[0x0][0x1f4], R9 ;  /* 0x00007d00000d7a24 */ /* 0x000fe200078e0209 */
[-C--:B------:R-:W-:Y:S02]  /*2fa0*/  @!P0 LEA.HI.X R7, R22, R10.reuse, R30, 0x1, P1 ;  /* 0x0000000a16078211 */ /* 0x080fe400008f0c1e */
[----:B------:R-:W-:Y:S02]  /*2fb0*/  ISETP.GE.AND P2, PT, R8, 0x1, PT ;  /* 0x000000010800780c */ /* 0x000fe40003f46270 */
[C---:B------:R-:W-:Y:S01]  /*2fc0*/  @!P0 LEA R4, P1, R20.reuse, R11, 0x1 ;  /* 0x0000000b14048211 */ /* 0x040fe200078208ff */
[----:B------:R-:W-:Y:S01]  /*2fd0*/  IMAD.IADD R9, R17, 0x1, R14 ;  /* 0x0000000111097824 */ /* 0x000fe200078e020e */
[----:B------:R1:W-:Y:S01]  /*2fe0*/  @!P0 LDGSTS.E.BYPASS.LTC128B.128 [R78+0xf080], [R6.64], !P5 ;  /* 0x0f080000064e8fae */ /* 0x0003e2000e901d46 */
[----:B------:R-:W-:Y:S01]  /*2ff0*/  IMAD.IADD R81, R83, 0x1, R13 ;  /* 0x0000000153517824 */ /* 0x000fe200078e020d */
[----:B------:R-:W-:Y:S01]  /*3000*/  @!P0 LEA.HI.X R5, R20, R10, R29, 0x1, P1 ;  /* 0x0000000a14058211 */ /* 0x000fe200008f0c1d */
[----:B------:R-:W-:Y:S01]  /*3010*/  IMAD.MOV.U32 R80, RZ, RZ, R82 ;  /* 0x000000ffff507224 */ /* 0x000fe200078e0052 */
[----:B------:R-:W-:Y:S01]  /*3020*/  ISETP.GE.AND P3, PT, R26, c[0x0][0x1d4], PT ;  /* 0x000075001a007a0c */ /* 0x000fe20003f66270 */
[----:B------:R-:W-:-:S02]  /*3030*/  IMAD R9, R9, 0x30, RZ ;  /* 0x0000003009097824 */ /* 0x000fc400078e02ff */
[----:B------:R2:W-:Y:S01]  /*3040*/  @!P0 LDGSTS.E.BYPASS.LTC128B.128 [R78+0x13080], [R4.64], !P4 ;  /* 0x13080000044e8fae */ /* 0x0005e2000e101d46 */
[----:B------:R-:W-:Y:S02]  /*3050*/  LOP3.LUT P4, RZ, R119, 0x2, RZ, 0xc0, !PT ;  /* 0x0000000277ff7812 */ /* 0x000fe4000788c0ff */
[----:B------:R-:W-:Y:S01]  /*3060*/  ISETP.GE.AND P6, PT, R22, c[0x0][0x1d4], PT ;  /* 0x0000750016007a0c */ /* 0x000fe20003fc6270 */
[----:B------:R-:W0:Y:S01]  /*3070*/  LDGDEPBAR ;  /* 0x00000000000079af */ /* 0x000e220000000000 */
[----:B------:R-:W-:Y:S02]  /*3080*/  ISETP.GE.AND P5, PT, R20, c[0x0][0x1d4], PT ;  /* 0x0000750014007a0c */ /* 0x000fe40003fa6270 */
[----:B------:R-:W-:Y:S01]  /*3090*/  ISETP.GE.AND P1, PT, R8, 0x21, PT ;  /* 0x000000210800780c */ /* 0x000fe20003f26270 */
[----:B------:R-:W-:Y:S02]  /*30a0*/  IMAD R8, R12, c[0x0][0x218], RZ ;  /* 0x000086000c087a24 */ /* 0x000fe400078e02ff */
[----:B-1----:R-:W-:-:S04]  /*30b0*/  IMAD.WIDE.U32 R6, R16, 0x30, R80 ;  /* 0x0000003010067825 */ /* 0x002fc800078e0050 */
[----:B------:R-:W-:Y:S02]  /*30c0*/  IMAD.IADD R7, R7, 0x1, R9 ;  /* 0x0000000107077824 */ /* 0x000fe400078e0209 */
[----:B--2---:R-:W-:Y:S01]  /*30d0*/  IMAD.WIDE.U32 R4, R25, c[0x0][0x210], R2 ;  /* 0x0000840019047a25 */ /* 0x004fe200078e0002 */
[----:B------:R-:W-:-:S03]  /*30e0*/  @P2 LEA R2, P0, R6, c[0x0][0x1c8], 0x1 ;  /* 0x0000720006022a11 */ /* 0x000fc600078008ff */
[----:B------:R-:W-:Y:S01]  /*30f0*/  IMAD R5, R25, c[0x0][0x214], R5 ;  /* 0x0000850019057a24 */ /* 0x000fe200078e0205 */
[----:B------:R-:W-:Y:S01]  /*3100*/  @P2 LEA.HI.X R3, R6, c[0x0][0x1cc], R7, 0x1, P0 ;  /* 0x0000730006032a11 */ /* 0x000fe200000f0c07 */
[----:B------:R-:W-:Y:S01]  /*3110*/  IMAD.MOV.U32 R9, RZ, RZ, 0x20 ;  /* 0x00000020ff097424 */ /* 0x000fe200078e00ff */
[----:B------:R-:W-:Y:S01]  /*3120*/  LOP3.LUT R119, R119, 0xfffffffe, RZ, 0xc0, !PT ;  /* 0xfffffffe77777812 */ /* 0x000fe200078ec0ff */
[C---:B------:R-:W-:Y:S02]  /*3130*/  IMAD R8, R0.reuse, c[0x0][0x21c], R8 ;  /* 0x0000870000087a24 */ /* 0x040fe400078e0208 */
[----:B------:R-:W-:Y:S01]  /*3140*/  IMAD.WIDE.U32 R20, R0, c[0x0][0x218], R4 ;  /* 0x0000860000147a25 */ /* 0x000fe200078e0004 */
[----:B------:R1:W-:Y:S01]  /*3150*/  @P2 LDGSTS.E.BYPASS.LTC128B.128 [R78+0x14080], [R2.64], !P3 ;  /* 0x14080000024e2fae */ /* 0x0003e2000d901d46 */
[----:B------:R-:W-:Y:S02]  /*3160*/  @P3 LOP3.LUT R119, R119, 0x1, RZ, 0xfc, !PT ;  /* 0x0000000177773812 */ /* 0x000fe400078efcff */
[----:B------:R-:W-:Y:S01]  /*3170*/  IMAD.WIDE.U32 R10, R9, c[0x0][0x1e0], RZ ;  /* 0x00007800090a7a25 */ /* 0x000fe200078e00ff */
[----:B------:R1:W-:Y:S04]  /*3180*/  @P2 LDGSTS.E.BYPASS.LTC128B.128 [R78+0x15880], [R2.64+0x80], !P4 ;  /* 0x15880080024e2fae */ /* 0x0003e8000e101d46 */
[----:B------:R1:W-:Y:S01]  /*3190*/  @P2 LDGSTS.E.BYPASS.LTC128B.128 [R78+0x17080], [R2.64+0x100], !P6 ;  /* 0x17080100024e2fae */ /* 0x0003e2000f101d46 */
[----:B------:R-:W-:Y:S01]  /*31a0*/  IMAD.IADD R17, R21, 0x1, R8 ;  /* 0x0000000115117824 */ /* 0x000fe200078e0208 */
[----:B------:R-:W-:Y:S01]  /*31b0*/  @P1 IADD3 R0, P0, R6, R10, RZ ;  /* 0x0000000a06001210 */ /* 0x000fe20007f1e0ff */
[----:B------:R-:W-:Y:S01]  /*31c0*/  IMAD.MOV.U32 R16, RZ, RZ, R20 ;  /* 0x000000ffff107224 */ /* 0x000fe200078e0014 */
[----:B------:R1:W-:Y:S04]  /*31d0*/  @P2 LDGSTS.E.BYPASS.LTC128B.128 [R78+0x18880], [R2.64+0x180], !P5 ;  /* 0x18880180024e2fae */ /* 0x0003e8000e901d46 */
[----:B------:R-:W-:Y:S04]  /*31e0*/  STL [R1+0x74], R27 ;  /* 0x0000741b01007387 */ /* 0x000fe80000100800 */
[----:B------:R-:W-:Y:S04]  /*31f0*/  STL.64 [R1+0x50], R82 ;  /* 0x0000505201007387 */ /* 0x000fe80000100a00 */
[----:B------:R-:W-:Y:S04]  /*3200*/  STL.64 [R1+0x40], R80 ;  /* 0x0000405001007387 */ /* 0x000fe80000100a00 */
[----:B------:R-:W-:Y:S04]  /*3210*/  STL [R1+0x2c], R119 ;  /* 0x00002c7701007387 */ /* 0x000fe80000100800 */
[----:B------:R-:W-:Y:S01]  /*3220*/  STL.64 [R1+0x58], R20 ;  /* 0x0000581401007387 */ /* 0x000fe20000100a00 */
[----:B-1----:R-:W-:-:S03]  /*3230*/  IMAD R3, R9, c[0x0][0x1e4], RZ ;  /* 0x0000790009037a24 */ /* 0x002fc600078e02ff */
[----:B------:R-:W-:Y:S02]  /*3240*/  STL.64 [R1+0x48], R16 ;  /* 0x0000481001007387 */ /* 0x000fe40000100a00 */
[----:B------:R-:W-:Y:S02]  /*3250*/  @P1 IADD3.X R3, R7, R11, R3, P0, !PT ;  /* 0x0000000b07031210 */ /* 0x000fe400007fe403 */
[----:B------:R-:W2:Y:S04]  /*3260*/  LDL R10, [R1+0x14] ;  /* 0x00001400010a7983 */ /* 0x000ea80000100800 */
[----:B------:R-:W3:Y:S04]  /*3270*/  LDL R11, [R1+0xc] ;  /* 0x00000c00010b7983 */ /* 0x000ee80000100800 */
[----:B------:R-:W4:Y:S01]  /*3280*/  LDL R9, [R1+0x10] ;  /* 0x0000100001097983 */ /* 0x000f220000100800 */
[----:B------:R-:W-:-:S04]  /*3290*/  IMAD R2, R18, c[0x0][0x208], RZ ;  /* 0x0000820012027a24 */ /* 0x000fc800078e02ff */
[----:B------:R-:W-:Y:S01]  /*32a0*/  IMAD R6, R77, c[0x0][0x20c], R2 ;  /* 0x000083004d067a24 */ /* 0x000fe200078e0202 */
[----:B------:R-:W-:-:S04]  /*32b0*/  @P1 LEA R2, P0, R0, c[0x0][0x1c8], 0x1 ;  /* 0x0000720000021a11 */ /* 0x000fc800078008ff */
[----:B------:R-:W-:-:S05]  /*32c0*/  @P1 LEA.HI.X R3, R0, c[0x0][0x1cc], R3, 0x1, P0 ;  /* 0x0000730000031a11 */ /* 0x000fca00000f0c03 */
[----:B------:R1:W-:Y:S04]  /*32d0*/  @P1 LDGSTS.E.BYPASS.LTC128B.128 [R78+0x15080], [R2.64], !P3 ;  /* 0x15080000024e1fae */ /* 0x0003e8000d901d46 */
[----:B------:R1:W-:Y:S04]  /*32e0*/  @P1 LDGSTS.E.BYPASS.LTC128B.128 [R78+0x16880], [R2.64+0x80], !P4 ;  /* 0x16880080024e1fae */ /* 0x0003e8000e101d46 */
[----:B------:R1:W-:Y:S04]  /*32f0*/  @P1 LDGSTS.E.BYPASS.LTC128B.128 [R78+0x18080], [R2.64+0x100], !P6 ;  /* 0x18080100024e1fae */ /* 0x0003e8000f101d46 */
[----:B------:R1:W-:Y:S04]  /*3300*/  @P1 LDGSTS.E.BYPASS.LTC128B.128 [R78+0x19880], [R2.64+0x180], !P5 ;  /* 0x19880180024e1fae */ /* 0x0003e8000e901d46 */
[----:B------:R-:W0:Y:S04]  /*3310*/  LDGDEPBAR ;  /* 0x00000000000079af */ /* 0x000e280000000000 */
[----:B------:R-:W5:Y:S04]  /*3320*/  S2R R14, SR_TID.X ;  /* 0x00000000000e7919 */ /* 0x000f680000002100 */
[----:B------:R-:W1:Y:S01]  /*3330*/  S2R R13, SR_TID.X ;  /* 0x00000000000d7919 */ /* 0x000e620000002100 */
[----:B------:R-:W-:-:S04]  /*3340*/  DEPBAR.LE SB0, 0x1 ;  /* 0x000080400000791a */ /* 0x000fc80000000000 */
[----:B------:R-:W-:Y:S01]  /*3350*/  BAR.SYNC.DEFER_BLOCKING 0x0 ;  /* 0x0000000000007b1d */ /* 0x000fe20000010000 */
[----:B-----5:R-:W-:-:S04]  /*3360*/  SHF.R.S32.HI R12, RZ, 0x1f, R14 ;  /* 0x0000001fff0c7819 */ /* 0x020fc8000001140e */
[----:B------:R-:W-:Y:S01]  /*3370*/  LEA.HI R12, R12, R14, RZ, 0x5 ;  /* 0x0000000e0c0c7211 */ /* 0x000fe200078f28ff */
[----:B------:R-:W-:Y:S01]  /*3380*/  IMAD.WIDE.U32 R4, R77, c[0x0][0x208], RZ ;  /* 0x000082004d047a25 */ /* 0x000fe200078e00ff */
[----:B-1----:R-:W-:Y:S02]  /*3390*/  ISETP.GT.AND P2, PT, R13, 0x7f, PT ;  /* 0x0000007f0d00780c */ /* 0x002fe40003f44270 */
[----:B------:R-:W-:Y:S01]  /*33a0*/  SHF.R.S32.HI R12, RZ, 0x5, R12 ;  /* 0x00000005ff0c7819 */ /* 0x000fe2000001140c */
[----:B------:R-:W-:-:S04]  /*33b0*/  IMAD.IADD R6, R5, 0x1, R6 ;  /* 0x0000000105067824 */ /* 0x000fc800078e0206 */
[----:B------:R-:W-:Y:S02]  /*33c0*/  IMAD R12, R12, 0x800, R239 ;  /* 0x000008000c0c7824 */ /* 0x000fe400078e02ef */
[----:B------:R-:W-:-:S04]  /*33d0*/  IMAD.WIDE.U32 R4, R4, 0x30, R16 ;  /* 0x0000003004047825 */ /* 0x000fc800078e0010 */
[----:B------:R-:W-:Y:S01]  /*33e0*/  IMAD R0, R6, 0x30, RZ ;  /* 0x0000003006007824 */ /* 0x000fe200078e02ff */
[----:B------:R-:W-:Y:S04]  /*33f0*/  LDSM.16.M88.4 R160, [R12] ;  /* 0x000000000ca0783b */ /* 0x000fe80000000200 */
[----:B------:R-:W-:Y:S04]  /*3400*/  LDSM.16.M88.4 R188, [R12+0x4000] ;  /* 0x004000000cbc783b */ /* 0x000fe80000000200 */
[----:B------:R-:W-:Y:S04]  /*3410*/  LDSM.16.M88.4 R204, [R12+0x8000] ;  /* 0x008000000ccc783b */ /* 0x000fe80000000200 */
[----:B------:R-:W-:Y:S01]  /*3420*/  LDSM.16.M88.4 R220, [R12+0xc000] ;  /* 0x00c000000cdc783b */ /* 0x000fe20000000200 */
[----:B------:R-:W-:Y:S01]  /*3430*/  IMAD.IADD R5, R5, 0x1, R0 ;  /* 0x0000000105057824 */ /* 0x000fe200078e0200 */
[----:B------:R-:W-:Y:S01]  /*3440*/  LEA R6, P0, R4, c[0x0][0x1f8], 0x1 ;  /* 0x00007e0004067a11 */ /* 0x000fe200078008ff */
[----:B------:R-:W-:-:S02]  /*3450*/  @!P2 IMAD.MOV.U32 R0, RZ, RZ, c[0x0][0x208] ;  /* 0x00008200ff00a624 */ /* 0x000fc400078e00ff */
[----:B------:R-:W-:Y:S01]  /*3460*/  @!P2 IMAD.MOV.U32 R2, RZ, RZ, c[0x0][0x20c] ;  /* 0x00008300ff02a624 */ /* 0x000fe200078e00ff */
[----:B------:R-:W-:Y:S02]  /*3470*/  LEA.HI.X R7, R4, c[0x0][0x1fc], R5, 0x1, P0 ;  /* 0x00007f0004077a11 */ /* 0x000fe400000f0c05 */
[----:B------:R-:W-:-:S04]  /*3480*/  @!P2 LEA R4, P0, R0, R6, 0x6 ;  /* 0x000000060004a211 */ /* 0x000fc800078030ff */
[----:B------:R-:W-:Y:S02]  /*3490*/  @!P2 LEA.HI.X R5, R0, R7, R2, 0x6, P0 ;  /* 0x000000070005a211 */ /* 0x000fe400000f3402 */
[----:B------:R-:W-:Y:S02]  /*34a0*/  SEL R0, RZ, 0xffffffff, P4 ;  /* 0xffffffffff007807 */ /* 0x000fe40002000000 */
[----:B------:R-:W-:Y:S02]  /*34b0*/  LOP3.LUT P0, RZ, R24, 0x2, RZ, 0xc0, !PT ;  /* 0x0000000218ff7812 */ /* 0x000fe4000780c0ff */
[----:B------:R-:W-:Y:S01]  /*34c0*/  SEL R2, RZ, 0x1, P3 ;  /* 0x00000001ff027807 */ /* 0x000fe20001800000 */
[----:B------:R-:W-:-:S05]  /*34d0*/  IMAD.SHL.U32 R0, R0, 0x2, RZ ;  /* 0x0000000200007824 */ /* 0x000fca00078e00ff */
[----:B------:R-:W-:Y:S02]  /*34e0*/  LOP3.LUT R3, R0, 0x2, R2, 0xe2, !PT ;  /* 0x0000000200037812 */ /* 0x000fe400078ee202 */
[----:B------:R-:W-:Y:S02]  /*34f0*/  SEL R2, RZ, 0x4, P6 ;  /* 0x00000004ff027807 */ /* 0x000fe40003000000 */
[----:B------:R-:W-:Y:S01]  /*3500*/  SEL R0, RZ, 0x8, P5 ;  /* 0x00000008ff007807 */ /* 0x000fe20002800000 */
[----:B------:R-:W-:Y:S01]  /*3510*/  IMAD.MOV.U32 R8, RZ, RZ, 0x40 ;  /* 0x00000040ff087424 */ /* 0x000fe200078e00ff */
[----:B------:R-:W-:Y:S02]  /*3520*/  IADD3 R243, R236, 0x20, RZ ;  /* 0x00000020ecf37810 */ /* 0x000fe40007ffe0ff */
[----:B------:R-:W-:Y:S02]  /*3530*/  LOP3.LUT R3, R0, R3, R2, 0xfe, !PT ;  /* 0x0000000300037212 */ /* 0x000fe400078efe02 */
[----:B------:R-:W-:-:S02]  /*3540*/  @P0 IADD3 R243, R236, -0x20, RZ ;  /* 0xffffffe0ecf30810 */ /* 0x000fc40007ffe0ff */
[----:B------:R-:W-:Y:S02]  /*3550*/  LOP3.LUT P0, RZ, R24, 0x4, RZ, 0xc0, !PT ;  /* 0x0000000418ff7812 */ /* 0x000fe4000780c0ff */
[----:B------:R-:W-:Y:S02]  /*3560*/  IADD3 R2, R15, R23, -R118 ;  /* 0x000000170f027210 */ /* 0x000fe40007ffe876 */
[C---:B------:R-:W-:Y:S02]  /*3570*/  LOP3.LUT P3, RZ, R3.reuse, 0x1, RZ, 0xc0, !PT ;  /* 0x0000000103ff7812 */ /* 0x040fe4000786c0ff */
[----:B------:R-:W-:Y:S02]  /*3580*/  SEL R0, R8, 0xffffffc0, !P0 ;  /* 0xffffffc008007807 */ /* 0x000fe40004000000 */
[----:B------:R-:W-:Y:S02]  /*3590*/  ISETP.LT.OR P0, PT, R2, 0x1, !P3 ;  /* 0x000000010200780c */ /* 0x000fe40005f01670 */
[----:B------:R-:W-:-:S02]  /*35a0*/  LOP3.LUT P2, RZ, R3, 0x2, RZ, 0xc0, !PT ;  /* 0x0000000203ff7812 */ /* 0x000fc4000784c0ff */
[----:B------:R-:W-:Y:S01]  /*35b0*/  LOP3.LUT P1, RZ, R3, 0x4, RZ, 0xc0, !PT ;  /* 0x0000000403ff7812 */ /* 0x000fe2000782c0ff */
[----:B------:R-:W-:Y:S01]  /*35c0*/  IMAD.IADD R238, R236, 0x1, R0 ;  /* 0x00000001ecee7824 */ /* 0x000fe200078e0200 */
[----:B--2---:R-:W-:Y:S04]  /*35d0*/  LDSM.16.M88.4 R180, [R10] ;  /* 0x000000000ab4783b */ /* 0x004fe80000000200 */
[----:B---3--:R-:W-:Y:S04]  /*35e0*/  LDSM.16.M88.4 R164, [R11] ;  /* 0x000000000ba4783b */ /* 0x008fe80000000200 */
[----:B----4-:R-:W-:Y:S04]  /*35f0*/  LDSM.16.M88.4 R184, [R9] ;  /* 0x0000000009b8783b */ /* 0x010fe80000000200 */
        /* <DEDUP_REMOVED lines=12> */
[----:B------:R-:W1:Y:S04]  /*36c0*/  LDSM.16.M88.4 R8, [R236] ;  /* 0x00000000ec08783b */ /* 0x000e680000000200 */
[----:B------:R-:W2:Y:S04]  /*36d0*/  LDSM.16.M88.4 R20, [R236+0x800] ;  /* 0x00080000ec14783b */ /* 0x000ea80000000200 */
[----:B------:R-:W-:Y:S04]  /*36e0*/  LDSM.16.M88.4 R44, [R236+0x1000] ;  /* 0x00100000ec2c783b */ /* 0x000fe80000000200 */
[----:B------:R-:W3:Y:S04]  /*36f0*/  LDSM.16.M88.4 R24, [R243] ;  /* 0x00000000f318783b */ /* 0x000ee80000000200 */
[----:B------:R-:W4:Y:S04]  /*3700*/  LDSM.16.M88.4 R36, [R243+0x800] ;  /* 0x00080000f324783b */ /* 0x000f280000000200 */
[----:B------:R-:W-:Y:S04]  /*3710*/  LDSM.16.M88.4 R56, [R243+0x1000] ;  /* 0x00100000f338783b */ /* 0x000fe80000000200 */
[----:B------:R-:W-:Y:S01]  /*3720*/  @!PT LDS RZ, [RZ] ;  /* 0x00000000fffff984 */ /* 0x000fe20000000800 */
[----:B------:R-:W-:Y:S01]  /*3730*/  @!PT LDS RZ, [RZ] ;  /* 0x00000000fffff984 */ /* 0x000fe20000000800 */
[----:B------:R-:W-:Y:S01]  /*3740*/  @!PT LDS RZ, [RZ] ;  /* 0x00000000fffff984 */ /* 0x000fe20000000800 */
[----:B------:R5:W-:Y:S01]  /*3750*/  LDGSTS.E.BYPASS.LTC128B.128 [R78+0x4080], [R6.64], !P0 ;  /* 0x04080000064e7fae */ /* 0x000be2000c101d46 */
[----:B------:R-:W-:-:S13]  /*3760*/  ISETP.LT.OR P0, PT, R2, 0x1, !P2 ;  /* 0x000000010200780c */ /* 0x000fda0005701670 */
[----:B------:R5:W-:Y:S01]  /*3770*/  LDGSTS.E.BYPASS.LTC128B.128 [R78+0x5880], [R6.64+0x80], !P0 ;  /* 0x05880080064e7fae */ /* 0x000be2000c101d46 */
[----:B------:R-:W-:-:S13]  /*3780*/  ISETP.LT.OR P0, PT, R2, 0x1, !P1 ;  /* 0x000000010200780c */ /* 0x000fda0004f01670 */
[----:B------:R5:W-:Y:S01]  /*3790*/  LDGSTS.E.BYPASS.LTC128B.128 [R78+0x7080], [R6.64+0x100], !P0 ;  /* 0x07080100064e7fae */ /* 0x000be2000c101d46 */
[----:B------:R-:W-:-:S04]  /*37a0*/  LOP3.LUT P0, RZ, R3, 0x8, RZ, 0xc0, !PT ;  /* 0x0000000803ff7812 */ /* 0x000fc8000780c0ff */
[----:B------:R-:W-:-:S13]  /*37b0*/  ISETP.LT.OR P4, PT, R2, 0x1, !P0 ;  /* 0x000000010200780c */ /* 0x000fda0004781670 */
[----:B------:R5:W-:Y:S01]  /*37c0*/  LDGSTS.E.BYPASS.LTC128B.128 [R78+0x8880], [R6.64+0x180], !P4 ;  /* 0x08880180064e7fae */ /* 0x000be2000e101d46 */
[----:B------:R-:W-:Y:S01]  /*37d0*/  ISETP.GT.AND P4, PT, R13, 0x7f, PT ;  /* 0x0000007f0d00780c */ /* 0x000fe20003f84270 */
[C---:B-1----:R-:W-:Y:S11]  /*37e0*/  HMMA.16816.F32 R16, R160.reuse, R8, RZ ;  /* 0x00000008a010723c */ /* 0x042ff600000018ff */
[----:B------:R-:W-:Y:S01]  /*37f0*/  @!UPT UIADD3 URZ, URZ, URZ, URZ ;  /* 0x0000003f3f3ff290 */ /* 0x000fe2000fffe03f */
[C---:B------:R-:W-:Y:S02]  /*3800*/  @!P4 ISETP.LT.OR P3, PT, R2.reuse, 0x21, !P3 ;  /* 0x000000210200c80c */ /* 0x040fe40005f61670 */
[C---:B------:R-:W-:Y:S02]  /*3810*/  @!P4 ISETP.LT.OR P2, PT, R2.reuse, 0x21, !P2 ;  /* 0x000000210200c80c */ /* 0x040fe40005741670 */
[C---:B------:R-:W-:Y:S02]  /*3820*/  @!P4 ISETP.LT.OR P1, PT, R2.reuse, 0x21, !P1 ;  /* 0x000000210200c80c */ /* 0x040fe40004f21670 */
[----:B------:R-:W-:Y:S01]  /*3830*/  @!P4 ISETP.LT.OR P0, PT, R2, 0x21, !P0 ;  /* 0x000000210200c80c */ /* 0x000fe20004701670 */
[C---:B------:R-:W-:Y:S06]  /*3840*/  HMMA.16816.F32 R12, R160.reuse, R10, RZ ;  /* 0x0000000aa00c723c */ /* 0x040fec00000018ff */
[----:B------:R5:W-:Y:S02]  /*3850*/  @!P4 LDGSTS.E.BYPASS.LTC128B.128 [R78+0x5080], [R4.64], !P3 ;  /* 0x05080000044ecfae */ /* 0x000be4000d901d46 */
[----:B--2---:R-:W-:Y:S02]  /*3860*/  HMMA.16816.F32 R8, R160, R20, RZ ;  /* 0x00000014a008723c */ /* 0x004fe400000018ff */
[----:B------:R5:W-:Y:S04]  /*3870*/  @!P4 LDGSTS.E.BYPASS.LTC128B.128 [R78+0x6880], [R4.64+0x80], !P2 ;  /* 0x06880080044ecfae */ /* 0x000be8000d101d46 */
[----:B------:R5:W-:Y:S04]  /*3880*/  @!P4 LDGSTS.E.BYPASS.LTC128B.128 [R78+0x8080], [R4.64+0x100], !P1 ;  /* 0x08080100044ecfae */ /* 0x000be8000c901d46 */
[----:B------:R5:W-:Y:S04]  /*3890*/  @!P4 LDGSTS.E.BYPASS.LTC128B.128 [R78+0x9880], [R4.64+0x180], !P0 ;  /* 0x09880180044ecfae */ /* 0x000be8000c101d46 */
[----:B------:R-:W1:Y:S01]  /*38a0*/  LDSM.16.M88.4 R48, [R238] ;  /* 0x00000000ee30783b */ /* 0x000e620000000200 */
[----:B---3--:R-:W-:Y:S01]  /*38b0*/  HMMA.16816.F32 R16, R164, R24, R16 ;  /* 0x00000018a410723c */ /* 0x008fe20000001810 */
[----:B------:R-:W-:-:S02]  /*38c0*/  IMAD.IADD R237, R243, 0x1, R0 ;  /* 0x00000001f3ed7824 */ /* 0x000fc400078e0200 */
[----:B------:R-:W-:Y:S01]  /*38d0*/  IMAD.MOV.U32 R155, RZ, RZ, R28 ;  /* 0x000000ffff9b7224 */ /* 0x000fe200078e001c */
[----:B------:R-:W2:Y:S04]  /*38e0*/  LDSM.16.M88.4 R40, [R238+0x800] ;  /* 0x00080000ee28783b */ /* 0x000ea80000000200 */
[----:B------:R-:W3:Y:S01]  /*38f0*/  LDSM.16.M88.4 R52, [R237] ;  /* 0x00000000ed34783b */ /* 0x000ee20000000200 */
[----:B----4-:R-:W-:Y:S03]  /*3900*/  HMMA.16816.F32 R28, R164, R36, R8 ;  /* 0x00000024a41c723c */ /* 0x010fe60000001808 */
[----:B------:R-:W-:Y:S04]  /*3910*/  LDSM.16.M88.4 R60, [R237+0x800] ;  /* 0x00080000ed3c783b */ /* 0x000fe80000000200 */
[----:B------:R-:W-:Y:S01]  /*3920*/  LDSM.16.M88.4 R64, [R243+0x1800] ;  /* 0x00180000f340783b */ /* 0x000fe20000000200 */
[----:B------:R-:W-:Y:S03]  /*3930*/  HMMA.16816.F32 R8, R160, R22, RZ ;  /* 0x00000016a008723c */ /* 0x000fe600000018ff */
[----:B------:R-:W-:Y:S04]  /*3940*/  LDSM.16.M88.4 R20, [R237+0x1000] ;  /* 0x00100000ed14783b */ /* 0x000fe80000000200 */
[----:B------:R-:W-:Y:S01]  /*3950*/  LDSM.16.M88.4 R68, [R237+0x1800] ;  /* 0x00180000ed44783b */ /* 0x000fe20000000200 */
[----:B------:R-:W-:Y:S03]  /*3960*/  HMMA.16816.F32 R32, R164, R26, R12 ;  /* 0x0000001aa420723c */ /* 0x000fe6000000180c */
[----:B------:R-:W-:Y:S01]  /*3970*/  LDSM.16.M88.4 R72, [R237+0x4800] ;  /* 0x00480000ed48783b */ /* 0x000fe20000000200 */
[----:B------:R-:W-:-:S03]  /*3980*/  IADD3 R3, R243, 0x1000, RZ ;  /* 0x00001000f3037810 */ /* 0x000fc60007ffe0ff */
[----:B------:R-:W0:Y:S01]  /*3990*/  LDGDEPBAR ;  /* 0x00000000000079af */ /* 0x000e220000000000 */
[C---:B-----5:R-:W-:Y:S08]  /*39a0*/  HMMA.16816.F32 R4, R160.reuse, R44, RZ ;  /* 0x0000002ca004723c */ /* 0x060ff000000018ff */
[----:B------:R-:W-:Y:S01]  /*39b0*/  HMMA.16816.F32 R24, R160, R46, RZ ;  /* 0x0000002ea018723c */ /* 0x000fe200000018ff */
[----:B------:R-:W4:Y:S07]  /*39c0*/  LDSM.16.M88.4 R44, [R238+0x1000] ;  /* 0x00100000ee2c783b */ /* 0x000f2e0000000200 */
[----:B-1----:R-:W-:Y:S08]  /*39d0*/  HMMA.16816.F32 R12, R180, R48, R16 ;  /* 0x00000030b40c723c */ /* 0x002ff00000001810 */
[C---:B------:R-:W-:Y:S01]  /*39e0*/  HMMA.16816.F32 R16, R164.reuse, R38, R8 ;  /* 0x00000026a410723c */ /* 0x040fe20000001808 */
[----:B------:R-:W1:Y:S07]  /*39f0*/  LDSM.16.M88.4 R36, [R236+0x1800] ;  /* 0x00180000ec24783b */ /* 0x000e6e0000000200 */
[C---:B------:R-:W-:Y:S08]  /*3a00*/  HMMA.16816.F32 R8, R164.reuse, R56, R4 ;  /* 0x00000038a408723c */ /* 0x040ff00000001804 */
[----:B------:R-:W-:Y:S01]  /*3a10*/  HMMA.16816.F32 R24, R164, R58, R24 ;  /* 0x0000003aa418723c */ /* 0x000fe20000001818 */
[----:B------:R-:W-:Y:S07]  /*3a20*/  LDSM.16.M88.4 R56, [R238+0x1800] ;  /* 0x00180000ee38783b */ /* 0x000fee0000000200 */
[C---:B------:R-:W-:Y:S01]  /*3a30*/  HMMA.16816.F32 R32, R180.reuse, R50, R32 ;  /* 0x00000032b420723c */ /* 0x040fe20000001820 */
[----:B------:R-:W5:Y:S07]  /*3a40*/  LDSM.16.M88.4 R48, [R236+0x2000] ;  /* 0x00200000ec30783b */ /* 0x000f6e0000000200 */
[----:B--2---:R-:W-:Y:S08]  /*3a50*/  HMMA.16816.F32 R28, R180, R40, R28 ;  /* 0x00000028b41c723c */ /* 0x004ff0000000181c */
[----:B---3--:R-:W-:Y:S08]  /*3a60*/  HMMA.16816.F32 R4, R184, R52, R12 ;  /* 0x00000034b804723c */ /* 0x008ff0000000180c */
[C---:B------:R-:W-:Y:S01]  /*3a70*/  HMMA.16816.F32 R12, R180.reuse, R42, R16 ;  /* 0x0000002ab40c723c */ /* 0x040fe20000001810 */
[----:B------:R-:W2:Y:S07]  /*3a80*/  LDSM.16.M88.4 R40, [R236+0x2800] ;  /* 0x00280000ec28783b */ /* 0x000eae0000000200 */
[C---:B----4-:R-:W-:Y:S08]  /*3a90*/  HMMA.16816.F32 R8, R180.reuse, R44, R8 ;  /* 0x0000002cb408723c */ /* 0x050ff00000001808 */
        /* <DEDUP_REMOVED lines=12> */
[----:B-----5:R-:W-:Y:S08]  /*3b60*/  HMMA.16816.F32 R28, R188, R48, R28 ;  /* 0x00000030bc1c723c */ /* 0x020ff0000000181c */
        /* <DEDUP_REMOVED lines=30> */
[C---:B-1----:R-:W-:Y:S08]  /*3d50*/  HMMA.16816.F32 R28, R200.reuse, R36, R16 ;  /* 0x00000024c81c723c */ /* 0x042ff00000001810 */
[----:B------:R-:W-:Y:S01]  /*3d60*/  HMMA.16816.F32 R32, R200, R50, R24 ;  /* 0x00000032c820723c */ /* 0x000fe20000001818 */
[----:B------:R-:W1:Y:S04]  /*3d70*/  LDSM.16.M88.4 R24, [R243+0x3800] ;  /* 0x00380000f318783b */ /* 0x000e680000000200 */
[----:B------:R-:W-:Y:S03]  /*3d80*/  LDSM.16.M88.4 R48, [R243+0x4000] ;  /* 0x00400000f330783b */ /* 0x000fe60000000200 */
[----:B------:R-:W-:Y:S08]  /*3d90*/  HMMA.16816.F32 R16, R204, R44, R12 ;  /* 0x0000002ccc10723c */ /* 0x000ff0000000180c */
[C---:B---3--:R-:W-:Y:S01]  /*3da0*/  HMMA.16816.F32 R12, R208.reuse, R52, R20 ;  /* 0x00000034d00c723c */ /* 0x048fe20000001814 */
[----:B------:R-:W2:Y:S07]  /*3db0*/  LDSM.16.M88.4 R20, [R237+0x3000] ;  /* 0x00300000ed14783b */ /* 0x000eae0000000200 */
[----:B------:R-:W-:Y:S01]  /*3dc0*/  HMMA.16816.F32 R4, R208, R54, R4 ;  /* 0x00000036d004723c */ /* 0x000fe20000001804 */
[----:B------:R-:W3:Y:S07]  /*3dd0*/  LDSM.16.M88.4 R52, [R238+0x3800] ;  /* 0x00380000ee34783b */ /* 0x000eee0000000200 */
[----:B------:R-:W-:Y:S08]  /*3de0*/  HMMA.16816.F32 R36, R200, R38, R8 ;  /* 0x00000026c824723c */ /* 0x000ff00000001808 */
[----:B------:R-:W-:Y:S01]  /*3df0*/  HMMA.16816.F32 R8, R204, R46, R32 ;  /* 0x0000002ecc08723c */ /* 0x000fe20000001820 */
[----:B------:R-:W4:Y:S04]  /*3e00*/  LDSM.16.M88.4 R44, [R236+0x4800] ;  /* 0x00480000ec2c783b */ /* 0x000f280000000200 */
[----:B------:R-:W-:Y:S03]  /*3e10*/  LDSM.16.M88.4 R32, [R243+0x4800] ;  /* 0x00480000f320783b */ /* 0x000fe60000000200 */
[----:B------:R-:W-:Y:S08]  /*3e20*/  HMMA.16816.F32 R12, R212, R56, R12 ;  /* 0x00000038d40c723c */ /* 0x000ff0000000180c */
[----:B-1----:R-:W-:Y:S08]  /*3e30*/  HMMA.16816.F32 R16, R208, R24, R16 ;  /* 0x00000018d010723c */ /* 0x002ff00000001810 */
[----:B------:R-:W-:Y:S01]  /*3e40*/  HMMA.16816.F32 R4, R212, R58, R4 ;  /* 0x0000003ad404723c */ /* 0x000fe20000001804 */
[----:B------:R-:W-:Y:S07]  /*3e50*/  LDSM.16.M88.4 R56, [R236+0x5800] ;  /* 0x00580000ec38783b */ /* 0x000fee0000000200 */
[----:B------:R-:W-:Y:S01]  /*3e60*/  HMMA.16816.F32 R8, R208, R26, R8 ;  /* 0x0000001ad008723c */ /* 0x000fe20000001808 */
[----:B------:R-:W1:Y:S07]  /*3e70*/  LDSM.16.M88.4 R24, [R237+0x3800] ;  /* 0x00380000ed18783b */ /* 0x000e6e0000000200 */
[----:B--2---:R-:W-:Y:S08]  /*3e80*/  HMMA.16816.F32 R12, R216, R20, R12 ;  /* 0x00000014d80c723c */ /* 0x004ff0000000180c */
[C---:B------:R-:W-:Y:S08]  /*3e90*/  HMMA.16816.F32 R28, R204.reuse, R40, R28 ;  /* 0x00000028cc1c723c */ /* 0x040ff0000000181c */
[----:B------:R-:W-:Y:S01]  /*3ea0*/  HMMA.16816.F32 R40, R204, R42, R36 ;  /* 0x0000002acc28723c */ /* 0x000fe20000001824 */
[----:B------:R-:W2:Y:S07]  /*3eb0*/  LDSM.16.M88.4 R36, [R236+0x5000] ;  /* 0x00500000ec24783b */ /* 0x000eae0000000200 */
        /* <DEDUP_REMOVED lines=8> */
[----:B-1----:R-:W-:Y:S08]  /*3f40*/  HMMA.16816.F32 R16, R216, R24, R16 ;  /* 0x00000018d810723c */ /* 0x002ff00000001810 */
[----:B------:R-:W-:Y:S01]  /*3f50*/  HMMA.16816.F32 R8, R220, R46, R4 ;  /* 0x0000002edc08723c */ /* 0x000fe20000001804 */
[----:B------:R-:W1:Y:S07]  /*3f60*/  LDSM.16.M88.4 R44, [R243+0x5800] ;  /* 0x00580000f32c783b */ /* 0x000e6e0000000200 */
[----:B------:R-:W-:Y:S08]  /*3f70*/  HMMA.16816.F32 R4, R224, R32, R12 ;  /* 0x00000020e004723c */ /* 0x000ff0000000180c */
[----:B------:R-:W-:Y:S08]  /*3f80*/  HMMA.16816.F32 R28, R212, R64, R28 ;  /* 0x00000040d41c723c */ /* 0x000ff0000000181c */
[----:B------:R-:W-:Y:S08]  /*3f90*/  HMMA.16816.F32 R20, R216, R26, R20 ;  /* 0x0000001ad814723c */ /* 0x000ff00000001814 */
[----:B--2---:R-:W-:Y:S08]  /*3fa0*/  HMMA.16816.F32 R16, R220, R36, R16 ;  /* 0x00000024dc10723c */ /* 0x004ff00000001810 */
[----:B------:R-:W-:Y:S08]  /*3fb0*/  HMMA.16816.F32 R12, R224, R34, R8 ;  /* 0x00000022e00c723c */ /* 0x000ff00000001808 */
[----:B------:R-:W-:Y:S08]  /*3fc0*/  HMMA.16816.F32 R4, R228, R68, R4 ;  /* 0x00000044e404723c */ /* 0x000ff00000001804 */
[----:B------:R-:W-:Y:S01]  /*3fd0*/  HMMA.16816.F32 R8, R212, R66, R40 ;  /* 0x00000042d408723c */ /* 0x000fe20000001828 */
[----:B------:R-:W2:Y:S07]  /*3fe0*/  LDSM.16.M88.4 R40, [R237+0x5000] ;  /* 0x00500000ed28783b */ /* 0x000eae0000000200 */
[----:B---3--:R-:W-:Y:S08]  /*3ff0*/  HMMA.16816.F32 R28, R216, R48, R28 ;  /* 0x00000030d81c723c */ /* 0x008ff0000000181c */
[----:B------:R-:W-:Y:S01]  /*4000*/  HMMA.16816.F32 R24, R220, R38, R20 ;  /* 0x00000026dc18723c */ /* 0x000fe20000001814 */
[----:B------:R-:W3:Y:S07]  /*4010*/  LDSM.16.M88.4 R36, [R238+0x5800] ;  /* 0x00580000ee24783b */ /* 0x000eee0000000200 */
[----:B------:R-:W-:Y:S08]  /*4020*/  HMMA.16816.F32 R20, R224, R60, R16 ;  /* 0x0000003ce014723c */ /* 0x000ff00000001810 */
[----:B------:R-:W-:Y:S08]  /*4030*/  HMMA.16816.F32 R12, R228, R70, R12 ;  /* 0x00000046e40c723c */ /* 0x000ff0000000180c */
[----:B------:R-:W-:Y:S08]  /*4040*/  HMMA.16816.F32 R32, R232, R72, R4 ;  /* 0x00000048e820723c */ /* 0x000ff00000001804 */
[----:B------:R-:W-:Y:S08]  /*4050*/  HMMA.16816.F32 R8, R216, R50, R8 ;  /* 0x00000032d808723c */ /* 0x000ff00000001808 */
[----:B------:R-:W-:Y:S01]  /*4060*/  HMMA.16816.F32 R4, R220, R56, R28 ;  /* 0x00000038dc04723c */ /* 0x000fe2000000181c */
[----:B------:R-:W4:Y:S01]  /*4070*/  LDSM.16.M88.4 R28, [R237+0x5800] ;  /* 0x00580000ed1c783b */ /* 0x000f220000000200 */
[----:B------:R-:W-:Y:S01]  /*4080*/  IADD3 R2, R243, 0x800, RZ ;  /* 0x00000800f3027810 */ /* 0x000fe20007ffe0ff */
[----:B------:R-:W-:-:S05]  /*4090*/  DEPBAR.LE SB0, 0x0 ;  /* 0x000080000000791a */ /* 0x000fca0000000000 */
[----:B------:R-:W-:Y:S08]  /*40a0*/  HMMA.16816.F32 R16, R224, R62, R24 ;  /* 0x0000003ee010723c */ /* 0x000ff00000001818 */
[----:B------:R-:W-:Y:S01]  /*40b0*/  HMMA.16816.F32 R20, R228, R52, R20 ;  /* 0x00000034e414723c */ /* 0x000fe20000001814 */
[----:B------:R-:W-:-:S07]  /*40c0*/  FMUL.FTZ R0, R32, c[0x0][0x320] ;  /* 0x0000c80020007a20 */ /* 0x000fce0000410000 */
[----:B------:R-:W-:Y:S01]  /*40d0*/  HMMA.16816.F32 R24, R232, R74, R12 ;  /* 0x0000004ae818723c */ /* 0x000fe2000000180c */
[----:B------:R5:W1:Y:S07]  /*40e0*/  MUFU.TANH R49, R0 ;  /* 0x0000000000317308 */ /* 0x000a6e0000002400 */
[----:B------:R-:W-:Y:S01]  /*40f0*/  HMMA.16816.F32 R12, R220, R58, R8 ;  /* 0x0000003adc0c723c */ /* 0x000fe20000001808 */
[----:B-----5:R-:W-:-:S07]  /*4100*/  FMUL.FTZ R0, R33, c[0x0][0x320] ;  /* 0x0000c80021007a20 */ /* 0x020fce0000410000 */
[----:B-1----:R-:W-:Y:S01]  /*4110*/  HMMA.16816.F32 R8, R224, R44, R4 ;  /* 0x0000002ce008723c */ /* 0x002fe20000001804 */
[----:B------:R1:W1:Y:S07]  /*4120*/  MUFU.TANH R48, R0 ;  /* 0x0000000000307308 */ /* 0x00026e0000002400 */
[----:B------:R-:W-:Y:S01]  /*4130*/  HMMA.16816.F32 R4, R228, R54, R16 ;  /* 0x00000036e404723c */ /* 0x000fe20000001810 */
[----:B-1----:R-:W-:-:S07]  /*4140*/  FMUL.FTZ R0, R34, c[0x0][0x320] ;  /* 0x0000c80022007a20 */ /* 0x002fce0000410000 */
[----:B--2---:R-:W-:Y:S01]  /*4150*/  HMMA.16816.F32 R20, R232, R40, R20 ;  /* 0x00000028e814723c */ /* 0x004fe20000001814 */
[----:B------:R1:W2:Y:S02]  /*4160*/  MUFU.TANH R45, R0 ;  /* 0x00000000002d7308 */ /* 0x0002a40000002400 */
[----:B-1----:R-:W-:-:S06]  /*4170*/  FMUL.FTZ R0, R35, c[0x0][0x320] ;  /* 0x0000c80023007a20 */ /* 0x002fcc0000410000 */
[----:B------:R1:W1:Y:S01]  /*4180*/  MUFU.TANH R44, R0 ;  /* 0x00000000002c7308 */ /* 0x0002620000002400 */
[----:B------:R-:W-:Y:S01]  /*4190*/  HMMA.16816.F32 R16, R224, R46, R12 ;  /* 0x0000002ee010723c */ /* 0x000fe2000000180c */
[----:B-1----:R-:W-:-:S06]  /*41a0*/  FMUL.FTZ R0, R24, c[0x0][0x320] ;  /* 0x0000c80018007a20 */ /* 0x002fcc0000410000 */
[----:B------:R1:W1:Y:S01]  /*41b0*/  MUFU.TANH R40, R0 ;  /* 0x0000000000287308 */ /* 0x0002620000002400 */
[----:B---3--:R-:W-:Y:S01]  /*41c0*/  HMMA.16816.F32 R12, R228, R36, R8 ;  /* 0x00000024e40c723c */ /* 0x008fe20000001808 */
[----:B-1----:R-:W-:-:S06]  /*41d0*/  FMUL.FTZ R0, R25, c[0x0][0x320] ;  /* 0x0000c80019007a20 */ /* 0x002fcc0000410000 */
[----:B------:R1:W3:Y:S01]  /*41e0*/  MUFU.TANH R35, R0 ;  /* 0x0000000000237308 */ /* 0x0002e20000002400 */
[----:B------:R-:W-:Y:S01]  /*41f0*/  HMMA.16816.F32 R4, R232, R42, R4 ;  /* 0x0000002ae804723c */ /* 0x000fe20000001804 */
[----:B-1----:R-:W-:-:S06]  /*4200*/  FMUL.FTZ R0, R26, c[0x0][0x320] ;  /* 0x0000c8001a007a20 */ /* 0x002fcc0000410000 */
[----:B------:R1:W1:Y:S02]  /*4210*/  MUFU.TANH R41, R0 ;  /* 0x0000000000297308 */ /* 0x0002640000002400 */
[----:B-1----:R-:W-:-:S06]  /*4220*/  FMUL.FTZ R0, R27, c[0x0][0x320] ;  /* 0x0000c8001b007a20 */ /* 0x002fcc0000410000 */
[----:B------:R1:W1:Y:S01]  /*4230*/  MUFU.TANH R36, R0 ;  /* 0x0000000000247308 */ /* 0x0002620000002400 */
[----:B------:R-:W-:Y:S01]  /*4240*/  HMMA.16816.F32 R8, R228, R38, R16 ;  /* 0x00000026e408723c */ /* 0x000fe20000001810 */
[----:B-1----:R-:W-:-:S06]  /*4250*/  FMUL.FTZ R0, R20, c[0x0][0x320] ;  /* 0x0000c80014007a20 */ /* 0x002fcc0000410000 */
[----:B------:R1:W1:Y:S01]  /*4260*/  MUFU.TANH R32, R0 ;  /* 0x0000000000207308 */ /* 0x0002620000002400 */
[----:B----4-:R-:W-:Y:S01]  /*4270*/  HMMA.16816.F32 R12, R232, R28, R12 ;  /* 0x0000001ce80c723c */ /* 0x010fe2000000180c */
[----:B-1----:R-:W-:-:S06]  /*4280*/  FMUL.FTZ R0, R21, c[0x0][0x320] ;  /* 0x0000c80015007a20 */ /* 0x002fcc0000410000 */
        /* <DEDUP_REMOVED lines=19> */
[----:B------:R1:W1:Y:S01]  /*43c0*/  MUFU.TANH R26, R0 ;  /* 0x00000000001a7308 */ /* 0x0002620000002400 */
[----:B------:R2:W-:Y:S01]  /*43d0*/  STL [R1+0x4], R3 ;  /* 0x0000040301007387 */ /* 0x0005e20000100800 */
[----:B-1----:R-:W-:-:S06]  /*43e0*/  FMUL.FTZ R0, R15, c[0x0][0x320] ;  /* 0x0000c8000f007a20 */ /* 0x002fcc0000410000 */
[----:B------:R1:W1:Y:S01]  /*43f0*/  MUFU.TANH R25, R0 ;  /* 0x0000000000197308 */ /* 0x0002620000002400 */
[----:B------:R2:W-:Y:S01]  /*4400*/  STL [R1], R2 ;  /* 0x0000000201007387 */ /* 0x0005e20000100800 */
[----:B-1----:R-:W-:-:S06]  /*4410*/  FMUL.FTZ R0, R4, c[0x0][0x320] ;  /* 0x0000c80004007a20 */ /* 0x002fcc0000410000 */
[----:B------:R1:W1:Y:S01]  /*4420*/  MUFU.TANH R18, R0 ;  /* 0x0000000000127308 */ /* 0x0002620000002400 */
[----:B------:R-:W-:Y:S01]  /*4430*/  ISETP.GT.AND P0, PT, R77, R155, PT ;  /* 0x0000009b4d00720c */ /* 0x000fe20003f04270 */
[----:B-1----:R-:W-:-:S06]  /*4440*/  FMUL.FTZ R0, R5, c[0x0][0x320] ;  /* 0x0000c80005007a20 */ /* 0x002fcc0000410000 */
[----:B------:R1:W1:Y:S02]  /*4450*/  MUFU.TANH R9, R0 ;  /* 0x0000000000097308 */ /* 0x0002640000002400 */
[----:B-1----:R-:W-:-:S06]  /*4460*/  FMUL.FTZ R0, R6, c[0x0][0x320] ;  /* 0x0000c80006007a20 */ /* 0x002fcc0000410000 */
[----:B------:R1:W1:Y:S01]  /*4470*/  MUFU.TANH R24, R0 ;  /* 0x0000000000187308 */ /* 0x0002620000002400 */
[----:B------:R-:W-:Y:S01]  /*4480*/  BSSY B0, `(.L_x_877) ;  /* 0x0000033000007945 */ /* 0x000fe20003800000 */
[----:B-1----:R-:W-:-:S06]  /*4490*/  FMUL.FTZ R0, R7, c[0x0][0x320] ;  /* 0x0000c80007007a20 */ /* 0x002fcc0000410000 */
[----:B------:R1:W1:Y:S01]  /*44a0*/  MUFU.TANH R23, R0 ;  /* 0x0000000000177308 */ /* 0x0002620000002400 */
        /* <DEDUP_REMOVED lines=8> */
[----:B------:R-:W-:Y:S01]  /*4530*/  IADD3 R244, R243, 0x2000, RZ ;  /* 0x00002000f3f47810 */ /* 0x000fe20007ffe0ff */
[----:B------:R-:W-:Y:S06]  /*4540*/  BAR.SYNC.DEFER_BLOCKING 0x0 ;  /* 0x0000000000007b1d */ /* 0x000fec0000010000 */
[----:B------:R-:W-:Y:S05]  /*4550*/  @!P0 BRA `(.L_x_878) ;  /* 0x0000025000008947 */ /* 0x000fea0003800000 */
[----:B-1234-:R-:W-:Y:S02]  /*4560*/  IADD3 R4, -R118, 0x30, RZ ;  /* 0x0000003076047810 */ /* 0x01efe40007ffe1ff */
[----:B------:R-:W-:-:S02]  /*4570*/  IADD3 R0, R103, -0x2, RZ ;  /* 0xfffffffe67007810 */ /* 0x000fc40007ffe0ff */
        /* <DEDUP_REMOVED lines=35> */
.L_x_878:
[----:B-1234-:R-:W-:Y:S05]  /*47b0*/  BSYNC B0 ;  /* 0x0000000000007941 */ /* 0x01efea0003800000 */
.L_x_877:
[----:B------:R-:W2:Y:S04]  /*47c0*/  LDL R4, [R1+0x64] ;  /* 0x0000640001047983 */ /* 0x000ea80000100800 */
[----:B------:R-:W-:Y:S04]  /*47d0*/  STL [R1+0xe0], R162 ;  /* 0x0000e0a201007387 */ /* 0x000fe80000100800 */
[----:B------:R-:W-:Y:S04]  /*47e0*/  STL [R1+0xdc], R161 ;  /* 0x0000dca101007387 */ /* 0x000fe80000100800 */
[----:B------:R1:W-:Y:S04]  /*47f0*/  STL [R1+0xd8], R160 ;  /* 0x0000d8a001007387 */ /* 0x0003e80000100800 */
[----:B------:R-:W3:Y:S04]  /*4800*/  LDL R134, [R1+0xcc] ;  /* 0x0000cc0001867983 */ /* 0x000ee80000100800 */
[----:B------:R-:W4:Y:S01]  /*4810*/  LDL R37, [R1+0x8] ;  /* 0x0000080001257983 */ /* 0x000f220000100800 */
[----:B------:R-:W-:-:S03]  /*4820*/  ISETP.NE.AND P3, PT, R102, 0x1, PT ;  /* 0x000000016600780c */ /* 0x000fc60003f65270 */
[----:B------:R-:W-:Y:S04]  /*4830*/  LDSM.16.MT88.4 R68, [R241+0x1800] ;  /* 0x00180000f144783b */ /* 0x000fe80000004200 */
[----:B------:R-:W-:Y:S04]  /*4840*/  LDSM.16.MT88.4 R64, [R240+0x800] ;  /* 0x00080000f040783b */ /* 0x000fe80000004200 */
[----:B------:R-:W-:Y:S04]  /*4850*/  LDSM.16.MT88.4 R56, [R239+0x2000] ;  /* 0x00200000ef38783b */ /* 0x000fe80000004200 */
[----:B------:R-:W-:Y:S04]  /*4860*/  LDSM.16.MT88.4 R60, [R242+0x800] ;  /* 0x00080000f23c783b */ /* 0x000fe80000004200 */
[----:B-1----:R-:W4:Y:S04]  /*4870*/  LDL R160, [R1+0x88] ;  /* 0x0000880001a07983 */ /* 0x002f280000100800 */
[----:B------:R-:W-:Y:S04]  /*4880*/  LDSM.16.MT88.4 R72, [R241+0x2000] ;  /* 0x00200000f148783b */ /* 0x000fe80000004200 */
[----:B------:R-:W0:Y:S01]  /*4890*/  LDGDEPBAR ;  /* 0x00000000000079af */ /* 0x000e220000000000 */
[----:B---3--:R-:W-:-:S04]  /*48a0*/  IMAD.IADD R0, R134, 0x1, R135 ;  /* 0x0000000186007824 */ /* 0x008fc800078e0287 */
[----:B------:R-:W-:-:S05]  /*48b0*/  @P3 IMAD.HI.U32 R2, R0, c[0x0][0x2c8], RZ ;  /* 0x0000b20000023a27 */ /* 0x000fca00078e00ff */
[----:B------:R-:W-:-:S05]  /*48c0*/  @P3 SHF.R.U32.HI R0, RZ, c[0x0][0x2cc], R2 ;  /* 0x0000b300ff003a19 */ /* 0x000fca0000011602 */
[----:B------:R-:W1:Y:S01]  /*48d0*/  SHFL.IDX PT, R2, R0, RZ, 0x1c1f ;  /* 0x001c1fff00027589 */ /* 0x000e6200000e0000 */
[----:B--2---:R-:W-:Y:S01]  /*48e0*/  IADD3 R3, -R4, 0x1, R76 ;  /* 0x0000000104037810 */ /* 0x004fe20007ffe14c */
[----:B------:R-:W-:-:S04]  /*48f0*/  IMAD.IADD R4, R76, 0x1, -R4 ;  /* 0x000000014c047824 */ /* 0x000fc800078e0a04 */
[----:B----4-:R-:W-:Y:S01]  /*4900*/  IMAD.IADD R3, R3, 0x1, -R160 ;  /* 0x0000000103037824 */ /* 0x010fe200078e0aa0 */
[----:B------:R2:W3:Y:S04]  /*4910*/  SHFL.IDX PT, R6, R0, 0x1, 0x1c1f ;  /* 0x003c1f0000067f89 */ /* 0x0004e800000e0000 */
[----:B-1----:R-:W-:-:S04]  /*4920*/  IADD3 R2, R3, R2, RZ ;  /* 0x0000000203027210 */ /* 0x002fc80007ffe0ff */
[----:B------:R-:W-:-:S04]  /*4930*/  IMNMX R2, R4, R2, PT ;  /* 0x0000000204027217 */ /* 0x000fc80003800200 */
[C---:B------:R-:W-:Y:S02]  /*4940*/  ISETP.GT.AND P0, PT, R2.reuse, RZ, PT ;  /* 0x000000ff0200720c */ /* 0x040fe40003f04270 */
[C---:B------:R-:W-:Y:S02]  /*4950*/  ISETP.GT.AND P1, PT, R2.reuse, 0x1, PT ;  /* 0x000000010200780c */ /* 0x040fe40003f24270 */
[----:B------:R-:W-:Y:S02]  /*4960*/  FSEL R16, R49, -INF , P0 ;  /* 0xff80000031107808 */ /* 0x000fe40000000000 */
[----:B------:R-:W-:Y:S02]  /*4970*/  ISETP.GT.AND P0, PT, R2, 0x8, PT ;  /* 0x000000080200780c */ /* 0x000fe40003f04270 */
[----:B------:R-:W-:Y:S02]  /*4980*/  FSEL R15, R48, -INF , P1 ;  /* 0xff800000300f7808 */ /* 0x000fe40000800000 */
[----:B------:R-:W-:Y:S01]  /*4990*/  ISETP.GT.AND P1, PT, R2, 0x9, PT ;  /* 0x000000090200780c */ /* 0x000fe20003f24270 */
[----:B------:R-:W-:Y:S01]  /*49a0*/  LDSM.16.MT88.4 R48, [R241+0x800] ;  /* 0x00080000f130783b */ /* 0x000fe20000004200 */
[----:B------:R-:W-:-:S02]  /*49b0*/  FSEL R14, R40, -INF , P0 ;  /* 0xff800000280e7808 */ /* 0x000fc40000000000 */
[----:B--2---:R-:W-:Y:S02]  /*49c0*/  FMNMX.FTZ R0, R16, R15, !PT ;  /* 0x0000000f10007209 */ /* 0x004fe40007810000 */
[C---:B------:R-:W-:Y:S02]  /*49d0*/  ISETP.GT.AND P0, PT, R2.reuse, 0x10, PT ;  /* 0x000000100200780c */ /* 0x040fe40003f04270 */
[----:B------:R-:W-:Y:S02]  /*49e0*/  FSEL R13, R35, -INF , P1 ;  /* 0xff800000230d7808 */ /* 0x000fe40000800000 */
[----:B------:R-:W-:Y:S02]  /*49f0*/  ISETP.GT.AND P1, PT, R2, 0x11, PT ;  /* 0x000000110200780c */ /* 0x000fe40003f24270 */
[----:B------:R-:W-:Y:S02]  /*4a00*/  FMNMX.FTZ R0, R14, R0, !PT ;  /* 0x000000000e007209 */ /* 0x000fe40007810000 */
[----:B------:R-:W-:-:S02]  /*4a10*/  FSEL R12, R32, -INF , P0 ;  /* 0xff800000200c7808 */ /* 0x000fc40000000000 */
[C---:B------:R-:W-:Y:S02]  /*4a20*/  ISETP.GT.AND P0, PT, R2.reuse, 0x18, PT ;  /* 0x000000180200780c */ /* 0x040fe40003f04270 */
[----:B------:R-:W-:Y:S02]  /*4a30*/  FSEL R17, R27, -INF , P1 ;  /* 0xff8000001b117808 */ /* 0x000fe40000800000 */
[----:B------:R-:W-:Y:S02]  /*4a40*/  FMNMX.FTZ R0, R13, R0, !PT ;  /* 0x000000000d007209 */ /* 0x000fe40007810000 */
[----:B------:R-:W-:Y:S02]  /*4a50*/  ISETP.GT.AND P1, PT, R2, 0x19, PT ;  /* 0x000000190200780c */ /* 0x000fe40003f24270 */
[----:B------:R-:W-:Y:S02]  /*4a60*/  FSEL R11, R21, -INF , P0 ;  /* 0xff800000150b7808 */ /* 0x000fe40000000000 */
[----:B------:R-:W-:Y:S01]  /*4a70*/  FMNMX.FTZ R5, R12, R0, !PT ;  /* 0x000000000c057209 */ /* 0x000fe20007810000 */
[----:B---3--:R-:W-:Y:S01]  /*4a80*/  IMAD.IADD R0, R3, 0x1, R6 ;  /* 0x0000000103007824 */ /* 0x008fe200078e0206 */
[----:B------:R-:W-:-:S02]  /*4a90*/  ISETP.GT.AND P0, PT, R2, 0x20, PT ;  /* 0x000000200200780c */ /* 0x000fc40003f04270 */
[----:B------:R-:W-:Y:S02]  /*4aa0*/  FSEL R10, R22, -INF , P1 ;  /* 0xff800000160a7808 */ /* 0x000fe40000800000 */
[----:B------:R-:W-:Y:S02]  /*4ab0*/  ISETP.GT.AND P1, PT, R2, 0x21, PT ;  /* 0x000000210200780c */ /* 0x000fe40003f24270 */
[----:B------:R-:W-:Y:S02]  /*4ac0*/  FSEL R99, R20, -INF , P0 ;  /* 0xff80000014637808 */ /* 0x000fe40000000000 */
[----:B------:R-:W-:Y:S02]  /*4ad0*/  ISETP.GT.AND P0, PT, R2, 0x28, PT ;  /* 0x000000280200780c */ /* 0x000fe40003f04270 */
[----:B------:R-:W-:Y:S02]  /*4ae0*/  FSEL R98, R19, -INF , P1 ;  /* 0xff80000013627808 */ /* 0x000fe40000800000 */
[----:B------:R-:W-:-:S02]  /*4af0*/  FMNMX.FTZ R3, R17, R5, !PT ;  /* 0x0000000511037209 */ /* 0x000fc40007810000 */
[----:B------:R-:W-:Y:S02]  /*4b00*/  IMNMX R0, R4, R0, PT ;  /* 0x0000000004007217 */ /* 0x000fe40003800200 */
[----:B------:R-:W-:Y:S02]  /*4b10*/  ISETP.GT.AND P1, PT, R2, 0x29, PT ;  /* 0x000000290200780c */ /* 0x000fe40003f24270 */
[----:B------:R-:W-:Y:S02]  /*4b20*/  FSEL R97, R18, -INF , P0 ;  /* 0xff80000012617808 */ /* 0x000fe40000000000 */
[----:B------:R-:W-:Y:S02]  /*4b30*/  FMNMX.FTZ R3, R11, R3, !PT ;  /* 0x000000030b037209 */ /* 0x000fe40007810000 */
[----:B------:R-:W-:Y:S02]  /*4b40*/  ISETP.GT.AND P0, PT, R0, RZ, PT ;  /* 0x000000ff0000720c */ /* 0x000fe40003f04270 */
[----:B------:R-:W-:-:S02]  /*4b50*/  FSEL R94, R9, -INF , P1 ;  /* 0xff800000095e7808 */ /* 0x000fc40000800000 */
[----:B------:R-:W-:Y:S02]  /*4b60*/  ISETP.GT.AND P1, PT, R0, 0x1, PT ;  /* 0x000000010000780c */ /* 0x000fe40003f24270 */
[----:B------:R-:W-:Y:S02]  /*4b70*/  FMNMX.FTZ R3, R10, R3, !PT ;  /* 0x000000030a037209 */ /* 0x000fe40007810000 */
[----:B------:R-:W-:Y:S02]  /*4b80*/  FSEL R9, R45, -INF , P0 ;  /* 0xff8000002d097808 */ /* 0x000fe40000000000 */
[----:B------:R-:W-:Y:S02]  /*4b90*/  ISETP.GT.AND P0, PT, R0, 0x8, PT ;  /* 0x000000080000780c */ /* 0x000fe40003f04270 */
[----:B------:R-:W-:Y:S02]  /*4ba0*/  FSEL R8, R44, -INF , P1 ;  /* 0xff8000002c087808 */ /* 0x000fe40000800000 */
[----:B------:R-:W-:Y:S01]  /*4bb0*/  FMNMX.FTZ R2, R99, R3, !PT ;  /* 0x0000000363027209 */ /* 0x000fe20007810000 */
[----:B------:R-:W-:Y:S01]  /*4bc0*/  LDSM.16.MT88.4 R44, [R239+0x1800] ;  /* 0x00180000ef2c783b */ /* 0x000fe20000004200 */
[----:B------:R-:W-:-:S02]  /*4bd0*/  ISETP.GT.AND P1, PT, R0, 0x9, PT ;  /* 0x000000090000780c */ /* 0x000fc40003f24270 */
[----:B------:R-:W-:Y:S02]  /*4be0*/  FSEL R7, R41, -INF , P0 ;  /* 0xff80000029077808 */ /* 0x000fe40000000000 */
[----:B------:R-:W-:Y:S01]  /*4bf0*/  FMNMX.FTZ R3, R9, R8, !PT ;  /* 0x0000000809037209 */ /* 0x000fe20007810000 */
[----:B------:R-:W-:Y:S01]  /*4c00*/  LDSM.16.MT88.4 R40, [R37] ;  /* 0x000000002528783b */ /* 0x000fe20000004200 */
[----:B------:R-:W-:Y:S02]  /*4c10*/  ISETP.GT.AND P0, PT, R0, 0x10, PT ;  /* 0x000000100000780c */ /* 0x000fe40003f04270 */
[----:B------:R-:W-:Y:S02]  /*4c20*/  FSEL R6, R36, -INF , P1 ;  /* 0xff80000024067808 */ /* 0x000fe40000800000 */
[----:B------:R-:W-:Y:S02]  /*4c30*/  FMNMX.FTZ R3, R7, R3, !PT ;  /* 0x0000000307037209 */ /* 0x000fe40007810000 */
[----:B------:R-:W-:-:S02]  /*4c40*/  FMNMX.FTZ R2, R98, R2, !PT ;  /* 0x0000000262027209 */ /* 0x000fc40007810000 */
[----:B------:R-:W-:Y:S02]  /*4c50*/  ISETP.GT.AND P1, PT, R0, 0x11, PT ;  /* 0x000000110000780c */ /* 0x000fe40003f24270 */
[----:B------:R-:W-:Y:S02]  /*4c60*/  FSEL R5, R34, -INF , P0 ;  /* 0xff80000022057808 */ /* 0x000fe40000000000 */
[----:B------:R-:W-:Y:S02]  /*4c70*/  FMNMX.FTZ R3, R6, R3, !PT ;  /* 0x0000000306037209 */ /* 0x000fe40007810000 */
[----:B------:R-:W-:Y:S02]  /*4c80*/  FMNMX.FTZ R2, R97, R2, !PT ;  /* 0x0000000261027209 */ /* 0x000fe40007810000 */
[----:B------:R-:W-:Y:S02]  /*4c90*/  ISETP.GT.AND P0, PT, R0, 0x18, PT ;  /* 0x000000180000780c */ /* 0x000fe40003f04270 */
[----:B------:R-:W-:-:S02]  /*4ca0*/  FSEL R4, R33, -INF , P1 ;  /* 0xff80000021047808 */ /* 0x000fc40000800000 */
[----:B------:R-:W-:Y:S01]  /*4cb0*/  FMNMX.FTZ R18, R5, R3, !PT ;  /* 0x0000000305127209 */ /* 0x000fe20007810000 */
[----:B------:R-:W-:Y:S01]  /*4cc0*/  LDSM.16.MT88.4 R32, [R239+0x800] ;  /* 0x00080000ef20783b */ /* 0x000fe20000004200 */
[----:B------:R-:W-:Y:S02]  /*4cd0*/  FMNMX.FTZ R2, R94, R2, !PT ;  /* 0x000000025e027209 */ /* 0x000fe40007810000 */
[----:B------:R-:W-:Y:S02]  /*4ce0*/  ISETP.GT.AND P1, PT, R0, 0x19, PT ;  /* 0x000000190000780c */ /* 0x000fe40003f24270 */
[----:B------:R-:W-:Y:S02]  /*4cf0*/  FSEL R3, R29, -INF , P0 ;  /* 0xff8000001d037808 */ /* 0x000fe40000000000 */
[----:B------:R-:W-:Y:S01]  /*4d00*/  FMNMX.FTZ R19, R4, R18, !PT ;  /* 0x0000001204137209 */ /* 0x000fe20007810000 */
[----:B------:R-:W1:Y:S01]  /*4d10*/  SHFL.BFLY PT, R20, R2, 0x2, 0x1f ;  /* 0x0c401f0002147f89 */ /* 0x000e6200000e0000 */
[----:B------:R-:W-:-:S02]  /*4d20*/  ISETP.GT.AND P0, PT, R0, 0x20, PT ;  /* 0x000000200000780c */ /* 0x000fc40003f04270 */
[----:B------:R-:W-:Y:S02]  /*4d30*/  FSEL R18, R28, -INF , P1 ;  /* 0xff8000001c127808 */ /* 0x000fe40000800000 */
[----:B------:R-:W-:Y:S01]  /*4d40*/  FMNMX.FTZ R19, R3, R19, !PT ;  /* 0x0000001303137209 */ /* 0x000fe20007810000 */
[----:B------:R-:W-:Y:S01]  /*4d50*/  LDSM.16.MT88.4 R28, [R241] ;  /* 0x00000000f11c783b */ /* 0x000fe20000004200 */
        /* <DEDUP_REMOVED lines=8> */
[----:B------:R-:W-:Y:S01]  /*4de0*/  FMNMX.FTZ R0, R95, R19, !PT ;  /* 0x000000135f007209 */ /* 0x000fe20007810000 */
[----:B------:R-:W-:Y:S01]  /*4df0*/  LDSM.16.MT88.4 R24, [R240] ;  /* 0x00000000f018783b */ /* 0x000fe20000004200 */
[----:B------:R-:W-:-:S02]  /*4e00*/  FSEL R92, R23, -INF , P0 ;  /* 0xff800000175c7808 */ /* 0x000fc40000000000 */
[----:B------:R-:W-:-:S04]  /*4e10*/  FMNMX.FTZ R0, R93, R0, !PT ;  /* 0x000000005d007209 */ /* 0x000fc80007810000 */
        /* <DEDUP_REMOVED lines=8> */
[----:B------:R-:W-:-:S05]  /*4ea0*/  FMUL.FTZ R2, R133, c[0x0][0x2d0] ;  /* 0x0000b40085027a20 */ /* 0x000fca0000410000 */
[----:B------:R-:W-:-:S05]  /*4eb0*/  FSEL R2, R2, RZ, P0 ;  /* 0x000000ff02027208 */ /* 0x000fca0000000000 */
[--C-:B------:R-:W-:Y:S02]  /*4ec0*/  FFMA.FTZ R12, R12, c[0x0][0x2d0], -R2.reuse ;  /* 0x0000b4000c0c7a23 */ /* 0x100fe40000010802 */
[--C-:B------:R-:W-:Y:S02]  /*4ed0*/  FFMA.FTZ R15, R15, c[0x0][0x2d0], -R2.reuse ;  /* 0x0000b4000f0f7a23 */ /* 0x100fe40000010802 */
[----:B------:R2:W-:Y:S01]  /*4ee0*/  MUFU.EX2 R88, R12 ;  /* 0x0000000c00587308 */ /* 0x0005e20000000800 */
[--C-:B------:R-:W-:Y:S01]  /*4ef0*/  FFMA.FTZ R14, R14, c[0x0][0x2d0], -R2.reuse ;  /* 0x0000b4000e0e7a23 */ /* 0x100fe20000010802 */
[----:B-1----:R-:W-:Y:S01]  /*4f00*/  FMNMX.FTZ R132, R0, R19, !PT ;  /* 0x0000001300847209 */ /* 0x002fe20007810000 */
[--C-:B------:R-:W-:Y:S02]  /*4f10*/  FFMA.FTZ R0, R17, c[0x0][0x2d0], -R2.reuse ;  /* 0x0000b40011007a23 */ /* 0x100fe40000010802 */
[----:B------:R-:W-:-:S03]  /*4f20*/  FFMA.FTZ R13, R13, c[0x0][0x2d0], -R2 ;  /* 0x0000b4000d0d7a23 */ /* 0x000fc60000010802 */
[----:B------:R1:W-:Y:S01]  /*4f30*/  MUFU.EX2 R89, R0 ;  /* 0x0000000000597308 */ /* 0x0003e20000000800 */
[C---:B------:R-:W-:Y:S01]  /*4f40*/  FSETP.NEU.FTZ.AND P0, PT, R132.reuse, -INF , PT ;  /* 0xff8000008400780b */ /* 0x040fe20003f1d000 */
[----:B--2---:R-:W-:-:S06]  /*4f50*/  FMUL.FTZ R12, R132, c[0x0][0x2d0] ;  /* 0x0000b400840c7a20 */ /* 0x004fcc0000410000 */
[----:B------:R-:W-:Y:S01]  /*4f60*/  MUFU.EX2 R80, R15 ;  /* 0x0000000f00507308 */ /* 0x000fe20000000800 */
[----:B-1----:R-:W-:-:S07]  /*4f70*/  FFMA.FTZ R0, R11, c[0x0][0x2d0], -R2 ;  /* 0x0000b4000b007a23 */ /* 0x002fce0000010802 */
[----:B------:R-:W-:Y:S08]  /*4f80*/  MUFU.EX2 R84, R14 ;  /* 0x0000000e00547308 */ /* 0x000ff00000000800 */
[----:B------:R1:W-:Y:S08]  /*4f90*/  MUFU.EX2 R90, R0 ;  /* 0x00000000005a7308 */ /* 0x0003f00000000800 */
[----:B------:R2:W-:Y:S01]  /*4fa0*/  MUFU.EX2 R83, R13 ;  /* 0x0000000d00537308 */ /* 0x0005e20000000800 */
[----:B-1----:R-:W-:-:S02]  /*4fb0*/  FSEL R0, R12, RZ, P0 ;  /* 0x000000ff0c007208 */ /* 0x002fc40000000000 */
[----:B--2---:R-:W1:Y:S01]  /*4fc0*/  LDSM.16.MT88.4 R12, [R239] ;  /* 0x00000000ef0c783b */ /* 0x004e620000004200 */
[----:B------:R-:W-:Y:S02]  /*4fd0*/  FFMA.FTZ R16, R16, c[0x0][0x2d0], -R2 ;  /* 0x0000b40010107a23 */ /* 0x000fe40000010802 */
[--C-:B------:R-:W-:Y:S02]  /*4fe0*/  FFMA.FTZ R9, R9, c[0x0][0x2d0], -R0.reuse ;  /* 0x0000b40009097a23 */ /* 0x100fe40000010800 */
[--C-:B------:R-:W-:Y:S02]  /*4ff0*/  FFMA.FTZ R8, R8, c[0x0][0x2d0], -R0.reuse ;  /* 0x0000b40008087a23 */ /* 0x100fe40000010800 */
[--C-:B------:R-:W-:Y:S02]  /*5000*/  FFMA.FTZ R7, R7, c[0x0][0x2d0], -R0.reuse ;  /* 0x0000b40007077a23 */ /* 0x100fe40000010800 */
[----:B------:R-:W-:Y:S01]  /*5010*/  FFMA.FTZ R6, R6, c[0x0][0x2d0], -R0 ;  /* 0x0000b40006067a23 */ /* 0x000fe20000010800 */
[----:B------:R-:W2:Y:S08]  /*5020*/  MUFU.EX2 R82, R16 ;  /* 0x0000001000527308 */ /* 0x000eb00000000800 */
[----:B------:R-:W-:Y:S08]  /*5030*/  MUFU.EX2 R78, R9 ;  /* 0x00000009004e7308 */ /* 0x000ff00000000800 */
[----:B------:R2:W3:Y:S08]  /*5040*/  MUFU.EX2 R77, R8 ;  /* 0x00000008004d7308 */ /* 0x0004f00000000800 */
[----:B------:R-:W-:Y:S08]  /*5050*/  MUFU.EX2 R76, R7 ;  /* 0x00000007004c7308 */ /* 0x000ff00000000800 */
[----:B------:R-:W4:Y:S01]  /*5060*/  MUFU.EX2 R79, R6 ;  /* 0x00000006004f7308 */ /* 0x000f220000000800 */
[----:B------:R-:W-:Y:S01]  /*5070*/  FFMA.FTZ R10, R10, c[0x0][0x2d0], -R2 ;  /* 0x0000b4000a0a7a23 */ /* 0x000fe20000010802 */
[----:B--2---:R-:W-:Y:S01]  /*5080*/  F2FP.PACK_AB R8, R80, R82 ;  /* 0x000000525008723e */ /* 0x004fe200000000ff */
[----:B------:R-:W-:Y:S01]  /*5090*/  FFMA.FTZ R3, R3, c[0x0][0x2d0], -R0 ;  /* 0x0000b40003037a23 */ /* 0x000fe20000010800 */
[----:B---3--:R-:W-:-:S04]  /*50a0*/  F2FP.PACK_AB R9, R77, R78 ;  /* 0x0000004e4d09723e */ /* 0x008fc800000000ff */
[----:B------:R2:W-:Y:S01]  /*50b0*/  MUFU.EX2 R91, R10 ;  /* 0x0000000a005b7308 */ /* 0x0005e20000000800 */
[--C-:B------:R-:W-:Y:S02]  /*50c0*/  FFMA.FTZ R5, R5, c[0x0][0x2d0], -R0.reuse ;  /* 0x0000b40005057a23 */ /* 0x100fe40000010800 */
[----:B------:R-:W-:Y:S01]  /*50d0*/  FFMA.FTZ R4, R4, c[0x0][0x2d0], -R0 ;  /* 0x0000b40004047a23 */ /* 0x000fe20000010800 */
[----:B----4-:R-:W-:-:S04]  /*50e0*/  F2FP.PACK_AB R11, R79, R76 ;  /* 0x0000004c4f0b723e */ /* 0x010fc800000000ff */
[----:B------:R3:W-:Y:S01]  /*50f0*/  MUFU.EX2 R86, R3 ;  /* 0x0000000300567308 */ /* 0x0007e20000000800 */
[----:B--2---:R-:W-:-:S07]  /*5100*/  F2FP.PACK_AB R10, R83, R84 ;  /* 0x00000054530a723e */ /* 0x004fce00000000ff */
[----:B------:R-:W-:Y:S01]  /*5110*/  MUFU.EX2 R81, R5 ;  /* 0x0000000500517308 */ /* 0x000fe20000000800 */
[----:B---3--:R-:W-:Y:S01]  /*5120*/  FFMA.FTZ R3, R18, c[0x0][0x2d0], -R0 ;  /* 0x0000b40012037a23 */ /* 0x008fe20000010800 */
[C---:B-1----:R-:W-:Y:S06]  /*5130*/  HMMA.16816.F32 R20, R8.reuse, R12, RZ ;  /* 0x0000000c0814723c */ /* 0x042fec00000018ff */
[----:B------:R1:W2:Y:S02]  /*5140*/  MUFU.EX2 R85, R4 ;  /* 0x0000000400557308 */ /* 0x0002a40000000800 */
[C---:B------:R-:W-:Y:S06]  /*5150*/  HMMA.16816.F32 R16, R8.reuse, R14, RZ ;  /* 0x0000000e0810723c */ /* 0x040fec00000018ff */
[----:B------:R-:W3:Y:S02]  /*5160*/  MUFU.EX2 R87, R3 ;  /* 0x0000000300577308 */ /* 0x000ee40000000800 */
[----:B------:R-:W-:Y:S01]  /*5170*/  HMMA.16816.F32 R12, R8, R28, RZ ;  /* 0x0000001c080c723c */ /* 0x000fe200000018ff */
[----:B-1----:R-:W-:-:S02]  /*5180*/  F2FP.PACK_AB R4, R89, R88 ;  /* 0x000000585904723e */ /* 0x002fc400000000ff */
[----:B--2---:R-:W-:Y:S02]  /*5190*/  F2FP.PACK_AB R5, R85, R81 ;  /* 0x000000515505723e */ /* 0x004fe400000000ff */
[----:B------:R-:W-:-:S03]  /*51a0*/  F2FP.PACK_AB R6, R91, R90 ;  /* 0x0000005a5b06723e */ /* 0x000fc600000000ff */
[----:B------:R-:W-:Y:S01]  /*51b0*/  HMMA.16816.F32 R52, R8, R30, RZ ;  /* 0x0000001e0834723c */ /* 0x000fe200000018ff */
[----:B---3--:R-:W-:-:S07]  /*51c0*/  F2FP.PACK_AB R7, R87, R86 ;  /* 0x000000565707723e */ /* 0x008fce00000000ff */
[C---:B------:R-:W-:Y:S08]  /*51d0*/  HMMA.16816.F32 R156, R4.reuse, R32, R20 ;  /* 0x00000020049c723c */ /* 0x040ff00000001814 */
[----:B------:R-:W-:Y:S08]  /*51e0*/  HMMA.16816.F32 R144, R4, R34, R16 ;  /* 0x000000220490723c */ /* 0x000ff00000001810 */
[----:B------:R-:W-:Y:S08]  /*51f0*/  HMMA.16816.F32 R32, R8, R26, RZ ;  /* 0x0000001a0820723c */ /* 0x000ff000000018ff */
[----:B------:R-:W-:Y:S08]  /*5200*/  HMMA.16816.F32 R148, R4, R48, R12 ;  /* 0x000000300494723c */ /* 0x000ff0000000180c */
[C---:B------:R-:W-:Y:S08]  /*5210*/  HMMA.16816.F32 R16, R8.reuse, R46, RZ ;  /* 0x0000002e0810723c */ /* 0x040ff000000018ff */
[C---:B------:R-:W-:Y:S08]  /*5220*/  HMMA.16816.F32 R28, R8.reuse, R40, RZ ;  /* 0x00000028081c723c */ /* 0x040ff000000018ff */
[C---:B------:R-:W-:Y:S08]  /*5230*/  HMMA.16816.F32 R12, R8.reuse, R68, RZ ;  /* 0x00000044080c723c */ /* 0x040ff000000018ff */
[C---:B------:R-:W-:Y:S08]  /*5240*/  HMMA.16816.F32 R36, R8.reuse, R24, RZ ;  /* 0x000000180824723c */ /* 0x040ff000000018ff */
[C---:B------:R-:W-:Y:S08]  /*5250*/  HMMA.16816.F32 R24, R8.reuse, R42, RZ ;  /* 0x0000002a0818723c */ /* 0x040ff000000018ff */
[----:B------:R-:W-:Y:S01]  /*5260*/  HMMA.16816.F32 R20, R8, R44, RZ ;  /* 0x0000002c0814723c */ /* 0x000fe200000018ff */
[----:B------:R-:W1:Y:S07]  /*5270*/  LDSM.16.MT88.4 R44, [R240+0x1800] ;  /* 0x00180000f02c783b */ /* 0x000e6e0000004200 */
[C---:B------:R-:W-:Y:S01]  /*5280*/  HMMA.16816.F32 R136, R4.reuse, R50, R52 ;  /* 0x000000320488723c */ /* 0x040fe20000001834 */
[----:B------:R-:W2:Y:S04]  /*5290*/  LDSM.16.MT88.4 R52, [R242+0x1800] ;  /* 0x00180000f234783b */ /* 0x000ea80000004200 */
[----:B------:R-:W-:Y:S03]  /*52a0*/  LDSM.16.MT88.4 R48, [R239+0x3800] ;  /* 0x00380000ef30783b */ /* 0x000fe60000004200 */
[C---:B------:R-:W-:Y:S01]  /*52b0*/  HMMA.16816.F32 R100, R4.reuse, R66, R32 ;  /* 0x000000420464723c */ /* 0x040fe20000001820 */
[----:B------:R-:W3:Y:S07]  /*52c0*/  LDSM.16.MT88.4 R32, [R242+0x2000] ;  /* 0x00200000f220783b */ /* 0x000eee0000004200 */
[C---:B------:R-:W-:Y:S08]  /*52d0*/  HMMA.16816.F32 R16, R4.reuse, R58, R16 ;  /* 0x0000003a0410723c */ /* 0x040ff00000001810 */
[C---:B------:R-:W-:Y:S08]  /*52e0*/  HMMA.16816.F32 R28, R4.reuse, R60, R28 ;  /* 0x0000003c041c723c */ /* 0x040ff0000000181c */
[C---:B------:R-:W-:Y:S08]  /*52f0*/  HMMA.16816.F32 R12, R4.reuse, R72, R12 ;  /* 0x00000048040c723c */ /* 0x040ff0000000180c */
[C---:B------:R-:W-:Y:S08]  /*5300*/  HMMA.16816.F32 R24, R4.reuse, R62, R24 ;  /* 0x0000003e0418723c */ /* 0x040ff00000001818 */
[----:B------:R-:W-:Y:S01]  /*5310*/  HMMA.16816.F32 R20, R4, R56, R20 ;  /* 0x000000380414723c */ /* 0x000fe20000001814 */
[----:B------:R-:W-:Y:S01]  /*5320*/  IMAD.MOV.U32 R116, RZ, RZ, R100 ;  /* 0x000000ffff747224 */ /* 0x000fe200078e0064 */
[----:B------:R-:W-:Y:S01]  /*5330*/  MOV R114, R103 ;  /* 0x0000006700727202 */ /* 0x000fe20000000f00 */
[----:B------:R-:W-:-:S02]  /*5340*/  IMAD.MOV.U32 R115, RZ, RZ, R102 ;  /* 0x000000ffff737224 */ /* 0x000fc400078e0066 */
[----:B------:R-:W-:Y:S01]  /*5350*/  IMAD.MOV.U32 R113, RZ, RZ, R101 ;  /* 0x000000ffff717224 */ /* 0x000fe200078e0065 */
[----:B------:R-:W-:Y:S01]  /*5360*/  MOV R101, R16 ;  /* 0x0000001000657202 */ /* 0x000fe20000000f00 */
[----:B------:R-:W-:Y:S01]  /*5370*/  IMAD.MOV.U32 R103, RZ, RZ, R18 ;  /* 0x000000ffff677224 */ /* 0x000fe200078e0012 */
[----:B------:R-:W-:Y:S01]  /*5380*/  HMMA.16816.F32 R140, R4, R64, R36 ;  /* 0x00000040048c723c */ /* 0x000fe20000001824 */
[----:B------:R-:W-:Y:S01]  /*5390*/  IMAD.MOV.U32 R102, RZ, RZ, R19 ;  /* 0x000000ffff667224 */ /* 0x000fe200078e0013 */
[----:B------:R-:W-:Y:S01]  /*53a0*/  MOV R111, R31 ;  /* 0x0000001f006f7202 */ /* 0x000fe20000000f00 */
[----:B------:R-:W-:Y:S01]  /*53b0*/  IMAD.MOV.U32 R100, RZ, RZ, R17 ;  /* 0x000000ffff647224 */ /* 0x000fe200078e0011 */
[----:B------:R-:W-:Y:S01]  /*53c0*/  MOV R162, R14 ;  /* 0x0000000e00a27202 */ /* 0x000fe20000000f00 */
[----:B------:R-:W-:Y:S01]  /*53d0*/  IMAD.MOV.U32 R3, RZ, RZ, R28 ;  /* 0x000000ffff037224 */ /* 0x000fe200078e001c */
[----:B------:R-:W4:Y:S01]  /*53e0*/  LDSM.16.MT88.4 R16, [R240+0x2000] ;  /* 0x00200000f010783b */ /* 0x000f220000004200 */
[----:B------:R-:W-:Y:S01]  /*53f0*/  IMAD.MOV.U32 R112, RZ, RZ, R30 ;  /* 0x000000ffff707224 */ /* 0x000fe200078e001e */
[----:B------:R-:W-:Y:S01]  /*5400*/  HMMA.16816.F32 R40, R8, R70, RZ ;  /* 0x000000460828723c */ /* 0x000fe200000018ff */
[----:B------:R-:W-:Y:S01]  /*5410*/  IMAD.MOV.U32 R110, RZ, RZ, R29 ;  /* 0x000000ffff6e7224 */ /* 0x000fe200078e001d */
[----:B------:R-:W3:Y:S01]  /*5420*/  LDSM.16.MT88.4 R36, [R239+0x3000] ;  /* 0x00300000ef24783b */ /* 0x000ee20000004200 */
[----:B------:R-:W-:-:S02]  /*5430*/  IMAD.MOV.U32 R109, RZ, RZ, R12 ;  /* 0x000000ffff6d7224 */ /* 0x000fc400078e000c */
[----:B------:R-:W-:Y:S02]  /*5440*/  IMAD.MOV.U32 R108, RZ, RZ, R13 ;  /* 0x000000ffff6c7224 */ /* 0x000fe400078e000d */
[----:B------:R-:W-:Y:S01]  /*5450*/  IMAD.MOV.U32 R161, RZ, RZ, R15 ;  /* 0x000000ffffa17224 */ /* 0x000fe200078e000f */
[----:B-1----:R-:W-:Y:S01]  /*5460*/  HMMA.16816.F32 R28, R8, R46, RZ ;  /* 0x0000002e081c723c */ /* 0x002fe200000018ff */
[----:B------:R-:W-:Y:S01]  /*5470*/  IMAD.MOV.U32 R107, RZ, RZ, R26 ;  /* 0x000000ffff6b7224 */ /* 0x000fe200078e001a */
[----:B------:R-:W-:Y:S01]  /*5480*/  MOV R105, R24 ;  /* 0x0000001800697202 */ /* 0x000fe20000000f00 */
[----:B------:R-:W-:Y:S01]  /*5490*/  IMAD.MOV.U32 R106, RZ, RZ, R27 ;  /* 0x000000ffff6a7224 */ /* 0x000fe200078e001b */
[----:B------:R-:W-:Y:S01]  /*54a0*/  MOV R117, R21 ;  /* 0x0000001500757202 */ /* 0x000fe20000000f00 */
[----:B------:R-:W-:-:S03]  /*54b0*/  IMAD.MOV.U32 R104, RZ, RZ, R25 ;  /* 0x000000ffff687224 */ /* 0x000fc600078e0019 */
[C---:B------:R-:W-:Y:S01]  /*54c0*/  HMMA.16816.F32 R12, R8.reuse, R44, RZ ;  /* 0x0000002c080c723c */ /* 0x040fe200000018ff */
[----:B------:R-:W1:Y:S01]  /*54d0*/  LDSM.16.MT88.4 R44, [R241+0x3000] ;  /* 0x00300000f12c783b */ /* 0x000e620000004200 */
[----:B------:R-:W-:Y:S02]  /*54e0*/  IMAD.MOV.U32 R119, RZ, RZ, R22 ;  /* 0x000000ffff777224 */ /* 0x000fe400078e0016 */
[----:B------:R-:W-:Y:S02]  /*54f0*/  IMAD.MOV.U32 R118, RZ, RZ, R23 ;  /* 0x000000ffff767224 */ /* 0x000fe400078e0017 */
[----:B------:R-:W-:Y:S02]  /*5500*/  IMAD.MOV.U32 R130, RZ, RZ, R20 ;  /* 0x000000ffff827224 */ /* 0x000fe400078e0014 */
[C---:B--2---:R-:W-:Y:S08]  /*5510*/  HMMA.16816.F32 R24, R8.reuse, R52, RZ ;  /* 0x000000340818723c */ /* 0x044ff000000018ff */
[----:B------:R-:W-:Y:S01]  /*5520*/  HMMA.16816.F32 R20, R8, R54, RZ ;  /* 0x000000360814723c */ /* 0x000fe200000018ff */
[----:B------:R-:W2:Y:S07]  /*5530*/  LDSM.16.MT88.4 R52, [R240+0x3000] ;  /* 0x00300000f034783b */ /* 0x000eae0000004200 */
[C---:B------:R-:W-:Y:S01]  /*5540*/  HMMA.16816.F32 R56, R4.reuse, R74, R40 ;  /* 0x0000004a0438723c */ /* 0x040fe20000001828 */
[----:B------:R-:W1:Y:S07]  /*5550*/  LDSM.16.MT88.4 R40, [R241+0x3800] ;  /* 0x00380000f128783b */ /* 0x000e6e0000004200 */
[C---:B---3--:R-:W-:Y:S08]  /*5560*/  HMMA.16816.F32 R72, R4.reuse, R32, R24 ;  /* 0x000000200448723c */ /* 0x048ff00000001818 */
[C---:B------:R-:W-:Y:S01]  /*5570*/  HMMA.16816.F32 R68, R4.reuse, R34, R20 ;  /* 0x000000220444723c */ /* 0x040fe20000001814 */
[----:B------:R-:W3:Y:S07]  /*5580*/  LDSM.16.MT88.4 R32, [R240+0x3800] ;  /* 0x00380000f020783b */ /* 0x000eee0000004200 */
[C---:B----4-:R-:W-:Y:S08]  /*5590*/  HMMA.16816.F32 R64, R4.reuse, R16, R12 ;  /* 0x000000100440723c */ /* 0x050ff0000000180c */
[----:B------:R-:W-:Y:S08]  /*55a0*/  HMMA.16816.F32 R60, R4, R18, R28 ;  /* 0x00000012043c723c */ /* 0x000ff0000000181c */
[C---:B------:R-:W-:Y:S08]  /*55b0*/  HMMA.16816.F32 R12, R8.reuse, R36, RZ ;  /* 0x00000024080c723c */ /* 0x040ff000000018ff */
[C---:B------:R-:W-:Y:S01]  /*55c0*/  HMMA.16816.F32 R28, R8.reuse, R38, RZ ;  /* 0x00000026081c723c */ /* 0x040fe200000018ff */
[----:B------:R-:W4:Y:S07]  /*55d0*/  LDSM.16.MT88.4 R36, [R242+0x3000] ;  /* 0x00300000f224783b */ /* 0x000f2e0000004200 */
[C---:B-1----:R-:W-:Y:S08]  /*55e0*/  HMMA.16816.F32 R24, R8.reuse, R44, RZ ;  /* 0x0000002c0818723c */ /* 0x042ff000000018ff */
[C---:B--2---:R-:W-:Y:S08]  /*55f0*/  HMMA.16816.F32 R16, R8.reuse, R52, RZ ;  /* 0x000000340810723c */ /* 0x044ff000000018ff */
[----:B------:R-:W-:Y:S08]  /*5600*/  HMMA.16816.F32 R20, R8, R46, RZ ;  /* 0x0000002e0814723c */ /* 0x000ff000000018ff */
[C---:B------:R-:W-:Y:S08]  /*5610*/  HMMA.16816.F32 R120, R4.reuse, R48, R12 ;  /* 0x000000300478723c */ /* 0x040ff0000000180c */
[C---:B------:R-:W-:Y:S08]  /*5620*/  HMMA.16816.F32 R176, R4.reuse, R50, R28 ;  /* 0x0000003204b0723c */ /* 0x040ff0000000181c */
[----:B------:R-:W-:Y:S08]  /*5630*/  HMMA.16816.F32 R48, R4, R40, R24 ;  /* 0x000000280430723c */ /* 0x000ff00000001818 */
[----:B------:R-:W-:Y:S08]  /*5640*/  HMMA.16816.F32 R12, R8, R54, RZ ;  /* 0x00000036080c723c */ /* 0x000ff000000018ff */
[C---:B---3--:R-:W-:Y:S08]  /*5650*/  HMMA.16816.F32 R16, R4.reuse, R32, R16 ;  /* 0x000000200410723c */ /* 0x048ff00000001810 */
[----:B------:R-:W-:Y:S01]  /*5660*/  HMMA.16816.F32 R172, R4, R42, R20 ;  /* 0x0000002a04ac723c */ /* 0x000fe20000001814 */
[----:B------:R-:W1:Y:S01]  /*5670*/  LDSM.16.MT88.4 R20, [R242+0x3800] ;  /* 0x00380000f214783b */ /* 0x000e620000004200 */
[----:B------:R-:W-:Y:S01]  /*5680*/  IMAD.MOV.U32 R27, RZ, RZ, R48 ;  /* 0x000000ffff1b7224 */ /* 0x000fe200078e0030 */
[----:B------:R-:W-:Y:S01]  /*5690*/  MOV R25, R51 ;  /* 0x0000003300197202 */ /* 0x000fe20000000f00 */
[----:B------:R-:W-:-:S02]  /*56a0*/  IMAD.MOV.U32 R26, RZ, RZ, R50 ;  /* 0x000000ffff1a7224 */ /* 0x000fc400078e0032 */
[----:B------:R-:W-:Y:S02]  /*56b0*/  IMAD.MOV.U32 R24, RZ, RZ, R49 ;  /* 0x000000ffff187224 */ /* 0x000fe400078e0031 */
[----:B------:R-:W-:Y:S01]  /*56c0*/  IMAD.MOV.U32 R30, RZ, RZ, R3 ;  /* 0x000000ffff1e7224 */ /* 0x000fe200078e0003 */
[----:B------:R-:W-:Y:S07]  /*56d0*/  HMMA.16816.F32 R168, R4, R34, R12 ;  /* 0x0000002204a8723c */ /* 0x000fee000000180c */
[----:B------:R-:W-:Y:S01]  /*56e0*/  IMAD.MOV.U32 R3, RZ, RZ, R16 ;  /* 0x000000ffff037224 */ /* 0x000fe200078e0010 */
[----:B------:R-:W-:Y:S01]  /*56f0*/  MOV R29, R19 ;  /* 0x00000013001d7202 */ /* 0x000fe20000000f00 */
[----:B------:R-:W-:Y:S01]  /*5700*/  IMAD.MOV.U32 R44, RZ, RZ, R18 ;  /* 0x000000ffff2c7224 */ /* 0x000fe200078e0012 */
[----:B----4-:R-:W-:Y:S01]  /*5710*/  HMMA.16816.F32 R12, R8, R38, RZ ;  /* 0x00000026080c723c */ /* 0x010fe200000018ff */
[----:B------:R-:W-:-:S02]  /*5720*/  IMAD.MOV.U32 R28, RZ, RZ, R17 ;  /* 0x000000ffff1c7224 */ /* 0x000fc400078e0011 */
[----:B------:R-:W-:-:S04]  /*5730*/  IMAD.MOV.U32 R34, RZ, RZ, R27 ;  /* 0x000000ffff227224 */ /* 0x000fc800078e001b */
[----:B------:R-:W-:Y:S01]  /*5740*/  MOV R39, R24 ;  /* 0x0000001800277202 */ /* 0x000fe20000000f00 */
[----:B------:R-:W-:Y:S07]  /*5750*/  HMMA.16816.F32 R16, R8, R36, RZ ;  /* 0x000000240810723c */ /* 0x000fee00000018ff */
[----:B------:R-:W-:Y:S02]  /*5760*/  IMAD.MOV.U32 R36, RZ, RZ, R26 ;  /* 0x000000ffff247224 */ /* 0x000fe400078e001a */
[----:B------:R-:W-:-:S02]  /*5770*/  IMAD.MOV.U32 R37, RZ, RZ, R25 ;  /* 0x000000ffff257224 */ /* 0x000fc400078e0019 */
[----:B------:R-:W2:Y:S11]  /*5780*/  LDSM.16.MT88.4 R24, [R239+0x4800] ;  /* 0x00480000ef18783b */ /* 0x000eb60000004200 */
[----:B------:R-:W-:Y:S02]  /*5790*/  @!UPT UIADD3 URZ, URZ, URZ, URZ ;  /* 0x0000003f3f3ff290 */ /* 0x000fe4000fffe03f */
[C---:B-1----:R-:W-:Y:S01]  /*57a0*/  HMMA.16816.F32 R124, R4.reuse, R20, R16 ;  /* 0x00000014047c723c */ /* 0x042fe20000001810 */
[----:B------:R-:W1:Y:S01]  /*57b0*/  LDSM.16.MT88.4 R16, [R239+0x5000] ;  /* 0x00500000ef10783b */ /* 0x000e620000004200 */
[----:B------:R-:W-:Y:S01]  /*57c0*/  IMAD.MOV.U32 R42, RZ, RZ, R107 ;  /* 0x000000ffff2a7224 */ /* 0x000fe200078e006b */
[----:B------:R-:W-:Y:S01]  /*57d0*/  MOV R41, R104 ;  /* 0x0000006800297202 */ /* 0x000fe20000000f00 */
[----:B------:R-:W-:Y:S02]  /*57e0*/  IMAD.MOV.U32 R43, RZ, RZ, R106 ;  /* 0x000000ffff2b7224 */ /* 0x000fe400078e006a */
[----:B------:R-:W-:Y:S02]  /*57f0*/  IMAD.MOV.U32 R40, RZ, RZ, R105 ;  /* 0x000000ffff287224 */ /* 0x000fe400078e0069 */
[----:B------:R-:W-:Y:S01]  /*5800*/  HMMA.16816.F32 R104, R4, R22, R12 ;  /* 0x000000160468723c */ /* 0x000fe2000000180c */
[----:B------:R-:W-:Y:S01]  /*5810*/  IMAD.MOV.U32 R50, RZ, RZ, R103 ;  /* 0x000000ffff327224 */ /* 0x000fe200078e0067 */
[----:B------:R-:W-:Y:S01]  /*5820*/  MOV R49, R100 ;  /* 0x0000006400317202 */ /* 0x000fe20000000f00 */
[----:B------:R-:W-:Y:S01]  /*5830*/  IMAD.MOV.U32 R51, RZ, RZ, R102 ;  /* 0x000000ffff337224 */ /* 0x000fe200078e0066 */
[----:B------:R-:W-:Y:S04]  /*5840*/  LDSM.16.MT88.4 R20, [R241+0x5000] ;  /* 0x00500000f114783b */ /* 0x000fe80000004200 */
[----:B--2---:R-:W-:Y:S01]  /*5850*/  HMMA.16816.F32 R12, R8, R24, RZ ;  /* 0x00000018080c723c */ /* 0x004fe200000018ff */
[----:B------:R-:W-:Y:S11]  /*5860*/  IMAD.MOV.U32 R48, RZ, RZ, R101 ;  /* 0x000000ffff307224 */ /* 0x000ff600078e0065 */
[----:B------:R-:W-:Y:S11]  /*5870*/  @!UPT UIADD3 URZ, URZ, URZ, URZ ;  /* 0x0000003f3f3ff290 */ /* 0x000ff6000fffe03f */
[----:B------:R-:W-:Y:S01]  /*5880*/  @!UPT UIADD3 URZ, URZ, URZ, URZ ;  /* 0x0000003f3f3ff290 */ /* 0x000fe2000fffe03f */
[----:B-1----:R-:W-:Y:S07]  /*5890*/  HMMA.16816.F32 R100, R4, R16, R12 ;  /* 0x000000100464723c */ /* 0x002fee000000180c */
[----:B------:R-:W-:-:S04]  /*58a0*/  FADD.FTZ R12, R78, R77 ;  /* 0x0000004d4e0c7221 */ /* 0x000fc80000010000 */
[----:B------:R-:W-:Y:S02]  /*58b0*/  FADD.FTZ R17, R76, R12 ;  /* 0x0000000c4c117221 */ /* 0x000fe40000010000 */
[----:B------:R-:W-:Y:S01]  /*58c0*/  HMMA.16816.F32 R12, R8, R26, RZ ;  /* 0x0000001a080c723c */ /* 0x000fe200000018ff */
[----:B------:R-:W1:Y:S01]  /*58d0*/  LDSM.16.MT88.4 R24, [R241+0x4800] ;  /* 0x00480000f118783b */ /* 0x000e620000004200 */
[----:B------:R-:W-:Y:S01]  /*58e0*/  IMAD.MOV.U32 R54, RZ, RZ, R115 ;  /* 0x000000ffff367224 */ /* 0x000fe200078e0073 */
[----:B------:R-:W-:Y:S01]  /*58f0*/  MOV R31, R113 ;  /* 0x00000071001f7202 */ /* 0x000fe20000000f00 */
[----:B------:R-:W-:Y:S02]  /*5900*/  IMAD.MOV.U32 R55, RZ, RZ, R114 ;  /* 0x000000ffff377224 */ /* 0x000fe400078e0072 */
[----:B------:R-:W-:Y:S11]  /*5910*/  IMAD.MOV.U32 R32, RZ, RZ, R112 ;  /* 0x000000ffff207224 */ /* 0x000ff600078e0070 */
[----:B------:R-:W-:Y:S07]  /*5920*/  @!UPT UIADD3 URZ, URZ, URZ, URZ ;  /* 0x0000003f3f3ff290 */ /* 0x000fee000fffe03f */
[----:B------:R-:W-:Y:S08]  /*5930*/  HMMA.16816.F32 R112, R4, R18, R12 ;  /* 0x000000120470723c */ /* 0x000ff0000000180c */
[----:B-1----:R-:W-:Y:S01]  /*5940*/  HMMA.16816.F32 R12, R8, R24, RZ ;  /* 0x00000018080c723c */ /* 0x002fe200000018ff */
[----:B------:R-:W-:Y:S02]  /*5950*/  IMAD.MOV.U32 R38, RZ, RZ, R3 ;  /* 0x000000ffff267224 */ /* 0x000fe400078e0003 */
[----:B------:R-:W-:Y:S01]  /*5960*/  FADD.FTZ R3, R82, R80 ;  /* 0x0000005052037221 */ /* 0x000fe20000010000 */
[----:B------:R-:W-:Y:S01]  /*5970*/  MOV R35, R110 ;  /* 0x0000006e00237202 */ /* 0x000fe20000000f00 */
[----:B------:R-:W-:-:S02]  /*5980*/  IMAD.MOV.U32 R82, RZ, RZ, R44 ;  /* 0x000000ffff527224 */ /* 0x000fc400078e002c */
[----:B------:R-:W-:Y:S02]  /*5990*/  IMAD.MOV.U32 R33, RZ, RZ, R111 ;  /* 0x000000ffff217224 */ /* 0x000fe400078e006f */
[----:B------:R-:W-:Y:S02]  /*59a0*/  IMAD.MOV.U32 R44, RZ, RZ, R109 ;  /* 0x000000ffff2c7224 */ /* 0x000fe400078e006d */
[----:B------:R-:W-:Y:S02]  /*59b0*/  IMAD.MOV.U32 R45, RZ, RZ, R108 ;  /* 0x000000ffff2d7224 */ /* 0x000fe400078e006c */
[----:B------:R-:W-:-:S11]  /*59c0*/  FADD.FTZ R3, R84, R3 ;  /* 0x0000000354037221 */ /* 0x000fd60000010000 */
[----:B------:R-:W-:Y:S08]  /*59d0*/  HMMA.16816.F32 R108, R4, R20, R12 ;  /* 0x00000014046c723c */ /* 0x000ff0000000180c */
[----:B------:R-:W-:Y:S01]  /*59e0*/  HMMA.16816.F32 R12, R8, R26, RZ ;  /* 0x0000001a080c723c */ /* 0x000fe200000018ff */
[----:B------:R-:W-:Y:S02]  /*59f0*/  FADD.FTZ R3, R83, R3 ;  /* 0x0000000353037221 */ /* 0x000fe40000010000 */
[----:B------:R-:W-:-:S02]  /*5a00*/  FADD.FTZ R17, R79, R17 ;  /* 0x000000114f117221 */ /* 0x000fc40000010000 */
[----:B------:R-:W-:Y:S02]  /*5a10*/  FADD.FTZ R3, R88, R3 ;  /* 0x0000000358037221 */ /* 0x000fe40000010000 */
[----:B------:R-:W-:Y:S02]  /*5a20*/  FADD.FTZ R17, R81, R17 ;  /* 0x0000001151117221 */ /* 0x000fe40000010000 */
[----:B------:R-:W-:Y:S01]  /*5a30*/  FADD.FTZ R16, R89, R3 ;  /* 0x0000000359107221 */ /* 0x000fe20000010000 */
[----:B------:R-:W-:Y:S01]  /*5a40*/  MOV R152, R122 ;  /* 0x0000007a00987202 */ /* 0x000fe20000000f00 */
[----:B------:R-:W-:Y:S02]  /*5a50*/  IMAD.MOV.U32 R154, RZ, RZ, R120 ;  /* 0x000000ffff9a7224 */ /* 0x000fe400078e0078 */
[----:B------:R-:W-:Y:S02]  /*5a60*/  IMAD.MOV.U32 R153, RZ, RZ, R121 ;  /* 0x000000ffff997224 */ /* 0x000fe400078e0079 */
[----:B------:R-:W-:-:S02]  /*5a70*/  IMAD.MOV.U32 R131, RZ, RZ, R123 ;  /* 0x000000ffff837224 */ /* 0x000fc400078e007b */
[----:B------:R-:W-:-:S07]  /*5a80*/  FADD.FTZ R3, R85, R17 ;  /* 0x0000001155037221 */ /* 0x000fce0000010000 */
[----:B------:R-:W-:Y:S01]  /*5a90*/  HMMA.16816.F32 R120, R4, R22, R12 ;  /* 0x000000160478723c */ /* 0x000fe2000000180c */
[----:B------:R-:W-:Y:S06]  /*5aa0*/  LDSM.16.MT88.4 R20, [R240+0x5000] ;  /* 0x00500000f014783b */ /* 0x000fec0000004200 */
[----:B------:R-:W-:Y:S02]  /*5ab0*/  FADD.FTZ R12, R90, R16 ;  /* 0x000000105a0c7221 */ /* 0x000fe40000010000 */
[----:B------:R-:W1:Y:S02]  /*5ac0*/  LDSM.16.MT88.4 R16, [R240+0x4800] ;  /* 0x00480000f010783b */ /* 0x000e640000004200 */
[----:B------:R-:W-:-:S02]  /*5ad0*/  FADD.FTZ R27, R91, R12 ;  /* 0x0000000c5b1b7221 */ /* 0x000fc40000010000 */
[----:B------:R-:W-:Y:S02]  /*5ae0*/  FADD.FTZ R3, R86, R3 ;  /* 0x0000000356037221 */ /* 0x000fe40000010000 */
[----:B------:R-:W-:Y:S01]  /*5af0*/  FFMA.FTZ R24, R99, c[0x0][0x2d0], -R2 ;  /* 0x0000b40063187a23 */ /* 0x000fe20000010802 */
[----:B------:R-:W-:Y:S01]  /*5b00*/  MOV R53, R117 ;  /* 0x0000007500357202 */ /* 0x000fe20000000f00 */
[----:B------:R-:W-:Y:S02]  /*5b10*/  IMAD.MOV.U32 R80, RZ, RZ, R29 ;  /* 0x000000ffff507224 */ /* 0x000fe400078e001d */
[----:B------:R-:W-:Y:S02]  /*5b20*/  IMAD.MOV.U32 R46, RZ, RZ, R119 ;  /* 0x000000ffff2e7224 */ /* 0x000fe400078e0077 */
[----:B------:R-:W-:Y:S02]  /*5b30*/  IMAD.MOV.U32 R47, RZ, RZ, R118 ;  /* 0x000000ffff2f7224 */ /* 0x000fe400078e0076 */
[----:B------:R-:W-:-:S02]  /*5b40*/  IMAD.MOV.U32 R52, RZ, RZ, R116 ;  /* 0x000000ffff347224 */ /* 0x000fc400078e0074 */
[----:B------:R-:W-:Y:S01]  /*5b50*/  FADD.FTZ R29, R87, R3 ;  /* 0x00000003571d7221 */ /* 0x000fe20000010000 */
[C---:B-1----:R-:W-:Y:S08]  /*5b60*/  HMMA.16816.F32 R12, R8.reuse, R16, RZ ;  /* 0x00000010080c723c */ /* 0x042ff000000018ff */
[----:B------:R-:W-:Y:S01]  /*5b70*/  HMMA.16816.F32 R16, R8, R18, RZ ;  /* 0x000000120810723c */ /* 0x000fe200000018ff */
[--C-:B------:R-:W-:Y:S01]  /*5b80*/  FFMA.FTZ R25, R98, c[0x0][0x2d0], -R2.reuse ;  /* 0x0000b40062197a23 */ /* 0x100fe20000010802 */
[----:B------:R-:W1:Y:S01]  /*5b90*/  MUFU.EX2 R3, R24 ;  /* 0x0000001800037308 */ /* 0x000e620000000800 */
[----:B------:R-:W-:Y:S01]  /*5ba0*/  MOV R77, R28 ;  /* 0x0000001c004d7202 */ /* 0x000fe20000000f00 */
[----:B------:R-:W-:-:S02]  /*5bb0*/  FFMA.FTZ R26, R97, c[0x0][0x2d0], -R2 ;  /* 0x0000b400611a7a23 */ /* 0x000fc40000010802 */
[----:B------:R-:W-:-:S04]  /*5bc0*/  FFMA.FTZ R28, R94, c[0x0][0x2d0], -R2 ;  /* 0x0000b4005e1c7a23 */ /* 0x000fc80000010802 */
[----:B------:R-:W2:Y:S06]  /*5bd0*/  MUFU.EX2 R2, R25 ;  /* 0x0000001900027308 */ /* 0x000eac0000000800 */
[----:B------:R-:W-:Y:S07]  /*5be0*/  HMMA.16816.F32 R116, R4, R20, R12 ;  /* 0x000000140474723c */ /* 0x000fee000000180c */
[----:B------:R-:W-:-:S02]  /*5bf0*/  FFMA.FTZ R13, R96, c[0x0][0x2d0], -R0 ;  /* 0x0000b400600d7a23 */ /* 0x000fc40000010800 */
[----:B------:R-:W-:Y:S01]  /*5c00*/  FFMA.FTZ R12, R95, c[0x0][0x2d0], -R0 ;  /* 0x0000b4005f0c7a23 */ /* 0x000fe20000010800 */
[----:B------:R-:W-:Y:S08]  /*5c10*/  MUFU.EX2 R15, R26 ;  /* 0x0000001a000f7308 */ /* 0x000ff00000000800 */
[----:B------:R-:W3:Y:S01]  /*5c20*/  MUFU.EX2 R13, R13 ;  /* 0x0000000d000d7308 */ /* 0x000ee20000000800 */
[----:B------:R-:W-:Y:S07]  /*5c30*/  HMMA.16816.F32 R20, R4, R22, R16 ;  /* 0x000000160414723c */ /* 0x000fee0000001810 */
[----:B------:R-:W4:Y:S01]  /*5c40*/  MUFU.EX2 R12, R12 ;  /* 0x0000000c000c7308 */ /* 0x000f220000000800 */
[----:B-1----:R-:W-:-:S07]  /*5c50*/  FADD.FTZ R16, R3, R27 ;  /* 0x0000001b03107221 */ /* 0x002fce0000010000 */
[----:B------:R-:W1:Y:S01]  /*5c60*/  MUFU.EX2 R14, R28 ;  /* 0x0000001c000e7308 */ /* 0x000e620000000800 */
[C---:B--2---:R-:W-:Y:S01]  /*5c70*/  FADD.FTZ R16, R2.reuse, R16 ;  /* 0x0000001002107221 */ /* 0x044fe20000010000 */
[----:B------:R-:W-:Y:S01]  /*5c80*/  F2FP.PACK_AB R128, R2, R3 ;  /* 0x000000030280723e */ /* 0x000fe200000000ff */
[--C-:B------:R-:W-:Y:S02]  /*5c90*/  FFMA.FTZ R18, R93, c[0x0][0x2d0], -R0.reuse ;  /* 0x0000b4005d127a23 */ /* 0x100fe40000010800 */
[----:B------:R-:W-:Y:S02]  /*5ca0*/  FFMA.FTZ R17, R92, c[0x0][0x2d0], -R0 ;  /* 0x0000b4005c117a23 */ /* 0x000fe40000010800 */
[----:B---3--:R-:W-:Y:S02]  /*5cb0*/  FADD.FTZ R0, R13, R29 ;  /* 0x0000001d0d007221 */ /* 0x008fe40000010000 */
[----:B------:R-:W-:Y:S02]  /*5cc0*/  FADD.FTZ R2, R15, R16 ;  /* 0x000000100f027221 */ /* 0x000fe40000010000 */
[----:B----4-:R-:W-:-:S02]  /*5cd0*/  FADD.FTZ R3, R12, R0 ;  /* 0x000000000c037221 */ /* 0x010fc40000010000 */
[----:B-1----:R-:W-:Y:S02]  /*5ce0*/  FADD.FTZ R0, R14, R2 ;  /* 0x000000020e007221 */ /* 0x002fe40000010000 */
[----:B------:R-:W1:Y:S03]  /*5cf0*/  MUFU.EX2 R2, R18 ;  /* 0x0000001200027308 */ /* 0x000e660000000800 */
[----:B------:R2:W-:Y:S01]  /*5d00*/  STL [R1+0x38], R0 ;  /* 0x0000380001007387 */ /* 0x0005e20000100800 */
[----:B------:R-:W-:Y:S01]  /*5d10*/  MOV R78, R38 ;  /* 0x00000026004e7202 */ /* 0x000fe20000000f00 */
[----:B------:R-:W-:Y:S02]  /*5d20*/  IMAD.MOV.U32 R38, RZ, RZ, R34 ;  /* 0x000000ffff267224 */ /* 0x000fe400078e0022 */
[----:B------:R-:W-:Y:S01]  /*5d30*/  IMAD.MOV.U32 R34, RZ, RZ, R30 ;  /* 0x000000ffff227224 */ /* 0x000fe200078e001e */
[----:B------:R-:W-:Y:S01]  /*5d40*/  MOV R30, R52 ;  /* 0x00000034001e7202 */ /* 0x000fe20000000f00 */
[----:B------:R-:W-:-:S02]  /*5d50*/  IMAD.MOV.U32 R52, RZ, RZ, R130 ;  /* 0x000000ffff347224 */ /* 0x000fc400078e0082 */
[----:B-1----:R-:W-:Y:S01]  /*5d60*/  FADD.FTZ R3, R2, R3 ;  /* 0x0000000302037221 */ /* 0x002fe20000010000 */
[----:B--2---:R-:W1:Y:S01]  /*5d70*/  MUFU.EX2 R0, R17 ;  /* 0x0000001100007308 */ /* 0x004e620000000800 */
[----:B------:R-:W-:Y:S01]  /*5d80*/  MOV R85, R77 ;  /* 0x0000004d00557202 */ /* 0x000fe20000000f00 */
[----:B------:R-:W-:Y:S01]  /*5d90*/  IMAD.MOV.U32 R77, RZ, RZ, R39 ;  /* 0x000000ffff4d7224 */ /* 0x000fe200078e0027 */
[----:B------:R-:W-:Y:S01]  /*5da0*/  MOV R76, R38 ;  /* 0x00000026004c7202 */ /* 0x000fe20000000f00 */
[----:B------:R-:W-:Y:S01]  /*5db0*/  IMAD.MOV.U32 R38, RZ, RZ, R46 ;  /* 0x000000ffff267224 */ /* 0x000fe200078e002e */
[----:B------:R-:W-:Y:S01]  /*5dc0*/  MOV R39, R47 ;  /* 0x0000002f00277202 */ /* 0x000fe20000000f00 */
[----:B------:R-:W-:Y:S02]  /*5dd0*/  IMAD.MOV.U32 R84, RZ, RZ, R78 ;  /* 0x000000ffff547224 */ /* 0x000fe400078e004e */
[----:B------:R-:W-:Y:S02]  /*5de0*/  IMAD.MOV.U32 R46, RZ, RZ, R162 ;  /* 0x000000ffff2e7224 */ /* 0x000fe400078e00a2 */
[----:B------:R-:W-:-:S02]  /*5df0*/  IMAD.MOV.U32 R78, RZ, RZ, R36 ;  /* 0x000000ffff4e7224 */ /* 0x000fc400078e0024 */
[----:B-1----:R-:W-:Y:S01]  /*5e00*/  FADD.FTZ R3, R0, R3 ;  /* 0x0000000300037221 */ /* 0x002fe20000010000 */
[----:B------:R-:W-:Y:S01]  /*5e10*/  MOV R36, R52 ;  /* 0x0000003400247202 */ /* 0x000fe20000000f00 */
[----:B------:R-:W-:-:S03]  /*5e20*/  IMAD.MOV.U32 R47, RZ, RZ, R161 ;  /* 0x000000ffff2f7224 */ /* 0x000fc600078e00a1 */
[----:B------:R-:W-:Y:S04]  /*5e30*/  STL [R1+0x34], R3 ;  /* 0x0000340301007387 */ /* 0x000fe80000100800 */
[----:B------:R1:W5:Y:S04]  /*5e40*/  LDL.LU R162, [R1+0xe0] ;  /* 0x0000e00001a27983 */ /* 0x0003680000300800 */
[----:B------:R1:W5:Y:S04]  /*5e50*/  LDL.LU R161, [R1+0xdc] ;  /* 0x0000dc0001a17983 */ /* 0x0003680000300800 */
[----:B------:R-:W2:Y:S01]  /*5e60*/  LDL R52, [R1+0x7c] ;  /* 0x00007c0001347983 */ /* 0x000ea20000100800 */
[----:B------:R-:W-:Y:S01]  /*5e70*/  IMAD.MOV.U32 R86, RZ, RZ, R82 ;  /* 0x000000ffff567224 */ /* 0x000fe200078e0052 */
[----:B------:R-:W-:Y:S01]  /*5e80*/  MOV R89, R153 ;  /* 0x0000009900597202 */ /* 0x000fe20000000f00 */
[----:B------:R-:W-:-:S02]  /*5e90*/  IMAD.MOV.U32 R82, RZ, RZ, R155 ;  /* 0x000000ffff527224 */ /* 0x000fc400078e009b */
[----:B------:R-:W-:Y:S02]  /*5ea0*/  IMAD.MOV.U32 R88, RZ, RZ, R154 ;  /* 0x000000ffff587224 */ /* 0x000fe400078e009a */
[----:B------:R-:W-:Y:S02]  /*5eb0*/  IMAD.MOV.U32 R90, RZ, RZ, R152 ;  /* 0x000000ffff5a7224 */ /* 0x000fe400078e0098 */
[----:B------:R-:W3:Y:S01]  /*5ec0*/  LDSM.16.MT88.4 R152, [R239+0x1000] ;  /* 0x00100000ef98783b */ /* 0x000ee20000004200 */
[----:B------:R-:W-:Y:S01]  /*5ed0*/  IMAD.MOV.U32 R91, RZ, RZ, R131 ;  /* 0x000000ffff5b7224 */ /* 0x000fe200078e0083 */
[----:B------:R-:W-:Y:S02]  /*5ee0*/  F2FP.PACK_AB R129, R12, R13 ;  /* 0x0000000d0c81723e */ /* 0x000fe400000000ff */
[----:B------:R-:W-:Y:S02]  /*5ef0*/  F2FP.PACK_AB R130, R14, R15 ;  /* 0x0000000f0e82723e */ /* 0x000fe400000000ff */
[----:B------:R-:W-:-:S02]  /*5f00*/  F2FP.PACK_AB R131, R0, R2 ;  /* 0x000000020083723e */ /* 0x000fc400000000ff */
[----:B------:R-:W-:Y:S01]  /*5f10*/  MOV R79, R37 ;  /* 0x00000025004f7202 */ /* 0x000fe20000000f00 */
[----:B------:R-:W-:Y:S02]  /*5f20*/  IMAD.MOV.U32 R37, RZ, RZ, R53 ;  /* 0x000000ffff257224 */ /* 0x000fe400078e0035 */
[----:B------:R-:W-:Y:S01]  /*5f30*/  IMAD.MOV.U32 R87, RZ, RZ, R80 ;  /* 0x000000ffff577224 */ /* 0x000fe200078e0050 */
[----:B------:R-:W-:Y:S01]  /*5f40*/  MOV R98, R32 ;  /* 0x0000002000627202 */ /* 0x000fe20000000f00 */
[----:B------:R-:W-:Y:S01]  /*5f50*/  IMAD.MOV.U32 R96, RZ, RZ, R34 ;  /* 0x000000ffff607224 */ /* 0x000fe200078e0022 */
[----:B------:R-:W-:Y:S01]  /*5f60*/  LDSM.16.MT88.4 R12, [R242+0x4800] ;  /* 0x00480000f20c783b */ /* 0x000fe20000004200 */
[C---:B---3--:R-:W-:Y:S08]  /*5f70*/  HMMA.16816.F32 R156, R128.reuse, R152, R156 ;  /* 0x00000098809c723c */ /* 0x048ff0000000189c */
[----:B------:R-:W-:Y:S01]  /*5f80*/  HMMA.16816.F32 R152, R128, R154, R144 ;  /* 0x0000009a8098723c */ /* 0x000fe20000001890 */
[----:B------:R-:W3:Y:S01]  /*5f90*/  LDSM.16.MT88.4 R144, [R241+0x1000] ;  /* 0x00100000f190783b */ /* 0x000ee20000004200 */
[----:B------:R-:W-:-:S03]  /*5fa0*/  MOV R53, R160 ;  /* 0x000000a000357202 */ /* 0x000fc60000000f00 */
[----:B------:R1:W5:Y:S04]  /*5fb0*/  LDL.LU R160, [R1+0xd8] ;  /* 0x0000d80001a07983 */ /* 0x0003680000300800 */
[----:B------:R-:W4:Y:S01]  /*5fc0*/  LDL.LU R80, [R1+0x28] ;  /* 0x0000280001507983 */ /* 0x000f220000300800 */
[C---:B---3--:R-:W-:Y:S08]  /*5fd0*/  HMMA.16816.F32 R148, R128.reuse, R144, R148 ;  /* 0x000000908094723c */ /* 0x048ff00000001894 */
[----:B------:R-:W-:Y:S01]  /*5fe0*/  HMMA.16816.F32 R144, R128, R146, R136 ;  /* 0x000000928090723c */ /* 0x000fe20000001888 */
[----:B------:R-:W3:Y:S01]  /*5ff0*/  LDSM.16.MT88.4 R136, [R240+0x1000] ;  /* 0x00100000f088783b */ /* 0x000ee20000004200 */
[----:B------:R-:W-:-:S02]  /*6000*/  IMAD.MOV.U32 R97, RZ, RZ, R35 ;  /* 0x000000ffff617224 */ /* 0x000fc400078e0023 */
[----:B------:R-:W-:Y:S01]  /*6010*/  IMAD.MOV.U32 R99, RZ, RZ, R33 ;  /* 0x000000ffff637224 */ /* 0x000fe200078e0021 */
[----:B------:R-:W-:Y:S01]  /*6020*/  MOV R33, R31 ;  /* 0x0000001f00217202 */ /* 0x000fe20000000f00 */
[----:B------:R-:W-:Y:S02]  /*6030*/  IMAD.MOV.U32 R32, RZ, RZ, R30 ;  /* 0x000000ffff207224 */ /* 0x000fe400078e001e */
[----:B------:R-:W-:Y:S02]  /*6040*/  IMAD.MOV.U32 R34, RZ, RZ, R54 ;  /* 0x000000ffff227224 */ /* 0x000fe400078e0036 */
[----:B------:R-:W-:Y:S01]  /*6050*/  IMAD.MOV.U32 R35, RZ, RZ, R55 ;  /* 0x000000ffff237224 */ /* 0x000fe200078e0037 */
[C---:B---3--:R-:W-:Y:S08]  /*6060*/  HMMA.16816.F32 R140, R128.reuse, R136, R140 ;  /* 0x00000088808c723c */ /* 0x048ff0000000188c */
[C---:B------:R-:W-:Y:S01]  /*6070*/  HMMA.16816.F32 R136, R128.reuse, R138, R32 ;  /* 0x0000008a8088723c */ /* 0x040fe20000001820 */
[----:B------:R-:W3:Y:S07]  /*6080*/  LDSM.16.MT88.4 R32, [R242+0x1000] ;  /* 0x00100000f220783b */ /* 0x000eee0000004200 */
[C---:B---3--:R-:W-:Y:S01]  /*6090*/  HMMA.16816.F32 R28, R128.reuse, R32, R96 ;  /* 0x00000020801c723c */ /* 0x048fe20000001860 */
[----:B------:R-:W-:Y:S07]  /*60a0*/  LDSM.16.MT88.4 R96, [R242+0x4000] ;  /* 0x00400000f260783b */ /* 0x000fee0000004200 */
[C---:B------:R-:W-:Y:S01]  /*60b0*/  HMMA.16816.F32 R32, R128.reuse, R34, R40 ;  /* 0x000000228020723c */ /* 0x040fe20000001828 */
[----:B------:R-:W3:Y:S07]  /*60c0*/  LDSM.16.MT88.4 R40, [R239+0x2800] ;  /* 0x00280000ef28783b */ /* 0x000eee0000004200 */
[C---:B---3--:R-:W-:Y:S08]  /*60d0*/  HMMA.16816.F32 R36, R128.reuse, R40, R36 ;  /* 0x000000288024723c */ /* 0x048ff00000001824 */
[C---:B------:R-:W-:Y:S01]  /*60e0*/  HMMA.16816.F32 R40, R128.reuse, R42, R48 ;  /* 0x0000002a8028723c */ /* 0x040fe20000001830 */
[----:B------:R-:W3:Y:S07]  /*60f0*/  LDSM.16.MT88.4 R48, [R241+0x2800] ;  /* 0x00280000f130783b */ /* 0x000eee0000004200 */
[C---:B---3--:R-:W-:Y:S08]  /*6100*/  HMMA.16816.F32 R44, R128.reuse, R48, R44 ;  /* 0x00000030802c723c */ /* 0x048ff0000000182c */
[----:B------:R-:W-:Y:S01]  /*6110*/  HMMA.16816.F32 R48, R128, R50, R56 ;  /* 0x000000328030723c */ /* 0x000fe20000001838 */
[----:B------:R-:W3:Y:S01]  /*6120*/  LDSM.16.MT88.4 R56, [R240+0x2800] ;  /* 0x00280000f038783b */ /* 0x000ee20000004200 */
[----:B--2---:R-:W-:Y:S01]  /*6130*/  MOV R26, R52 ;  /* 0x00000034001a7202 */ /* 0x004fe20000000f00 */
[----:B------:R-:W-:-:S05]  /*6140*/  IMAD.MOV.U32 R27, RZ, RZ, R53 ;  /* 0x000000ffff1b7224 */ /* 0x000fca00078e0035 */
[C---:B------:R-:W-:Y:S08]  /*6150*/  HMMA.16816.F32 R92, R128.reuse, R96, R124 ;  /* 0x00000060805c723c */ /* 0x040ff0000000187c */
[C---:B------:R-:W-:Y:S01]  /*6160*/  HMMA.16816.F32 R96, R128.reuse, R98, R104 ;  /* 0x000000628060723c */ /* 0x040fe20000001868 */
[----:B------:R-:W2:Y:S07]  /*6170*/  LDSM.16.MT88.4 R104, [R239+0x5800] ;  /* 0x00580000ef68783b */ /* 0x000eae0000004200 */
[C---:B---3--:R-:W-:Y:S01]  /*6180*/  HMMA.16816.F32 R52, R128.reuse, R56, R64 ;  /* 0x000000388034723c */ /* 0x048fe20000001840 */
[----:B------:R-:W3:Y:S07]  /*6190*/  LDSM.16.MT88.4 R64, [R242+0x2800] ;  /* 0x00280000f240783b */ /* 0x000eee0000004200 */
[C---:B------:R-:W-:Y:S08]  /*61a0*/  HMMA.16816.F32 R56, R128.reuse, R58, R60 ;  /* 0x0000003a8038723c */ /* 0x040ff0000000183c */
[C---:B--2---:R-:W-:Y:S08]  /*61b0*/  HMMA.16816.F32 R100, R128.reuse, R104, R100 ;  /* 0x000000688064723c */ /* 0x044ff00000001864 */
[----:B------:R-:W-:Y:S01]  /*61c0*/  HMMA.16816.F32 R104, R128, R106, R112 ;  /* 0x0000006a8068723c */ /* 0x000fe20000001870 */
[----:B------:R-:W2:Y:S07]  /*61d0*/  LDSM.16.MT88.4 R112, [R241+0x5800] ;  /* 0x00580000f170783b */ /* 0x000eae0000004200 */
[C---:B------:R-:W-:Y:S08]  /*61e0*/  HMMA.16816.F32 R16, R8.reuse, R12, RZ ;  /* 0x0000000c0810723c */ /* 0x040ff000000018ff */
[----:B------:R-:W-:Y:S01]  /*61f0*/  HMMA.16816.F32 R8, R8, R14, RZ ;  /* 0x0000000e0808723c */ /* 0x000fe200000018ff */
[----:B------:R-:W1:Y:S07]  /*6200*/  LDSM.16.MT88.4 R12, [R242+0x5000] ;  /* 0x00500000f20c783b */ /* 0x000e6e0000004200 */
[----:B---3--:R-:W-:Y:S01]  /*6210*/  HMMA.16816.F32 R60, R128, R64, R72 ;  /* 0x00000040803c723c */ /* 0x008fe20000001848 */
[----:B------:R-:W3:Y:S01]  /*6220*/  LDSM.16.MT88.4 R72, [R239+0x4000] ;  /* 0x00400000ef48783b */ /* 0x000ee20000004200 */
[----:B------:R-:W-:Y:S01]  /*6230*/  @P3 IMAD.HI.U32 R2, R135, c[0x0][0x2c8], RZ ;  /* 0x0000b20087023a27 */ /* 0x000fe200078e00ff */
[----:B----4-:R-:W-:-:S03]  /*6240*/  MOV R25, R80 ;  /* 0x0000005000197202 */ /* 0x010fc60000000f00 */
[----:B------:R-:W-:Y:S01]  /*6250*/  IMAD.MOV.U32 R0, RZ, RZ, R135 ;  /* 0x000000ffff007224 */ /* 0x000fe200078e0087 */
[----:B------:R-:W-:Y:S01]  /*6260*/  @P3 SHF.R.U32.HI R0, RZ, c[0x0][0x2cc], R2 ;  /* 0x0000b300ff003a19 */ /* 0x000fe20000011602 */
[----:B------:R-:W-:Y:S01]  /*6270*/  HMMA.16816.F32 R64, R128, R66, R68 ;  /* 0x000000428040723c */ /* 0x000fe20000001844 */
[----:B------:R-:W-:Y:S02]  /*6280*/  IMAD.MOV.U32 R24, RZ, RZ, R82 ;  /* 0x000000ffff187224 */ /* 0x000fe400078e0052 */
[----:B------:R-:W4:Y:S01]  /*6290*/  LDSM.16.MT88.4 R80, [R241+0x4000] ;  /* 0x00400000f150783b */ /* 0x000f220000004200 */
[----:B------:R-:W-:-:S04]  /*62a0*/  IADD3 R0, R0, R26, -R27 ;  /* 0x0000001a00007210 */ /* 0x000fc80007ffe81b */
[C---:B--2---:R-:W-:Y:S08]  /*62b0*/  HMMA.16816.F32 R108, R128.reuse, R112, R108 ;  /* 0x00000070806c723c */ /* 0x044ff0000000186c */
[----:B------:R-:W-:Y:S01]  /*62c0*/  HMMA.16816.F32 R112, R128, R114, R120 ;  /* 0x000000728070723c */ /* 0x000fe20000001878 */
[----:B------:R-:W2:Y:S07]  /*62d0*/  LDSM.16.MT88.4 R120, [R240+0x5800] ;  /* 0x00580000f078783b */ /* 0x000eae0000004200 */
[----:B-1----:R-:W-:Y:S08]  /*62e0*/  HMMA.16816.F32 R16, R4, R12, R16 ;  /* 0x0000000c0410723c */ /* 0x002ff00000001810 */
[----:B---3--:R-:W-:Y:S01]  /*62f0*/  HMMA.16816.F32 R68, R128, R72, R88 ;  /* 0x000000488044723c */ /* 0x008fe20000001858 */
[----:B------:R-:W1:Y:S07]  /*6300*/  LDSM.16.MT88.4 R88, [R240+0x4000] ;  /* 0x00400000f058783b */ /* 0x000e6e0000004200 */
[----:B------:R-:W-:Y:S01]  /*6310*/  HMMA.16816.F32 R8, R4, R14, R8 ;  /* 0x0000000e0408723c */ /* 0x000fe20000001808 */
[----:B------:R-:W3:Y:S01]  /*6320*/  LDSM.16.MT88.4 R4, [R242+0x5800] ;  /* 0x00580000f204783b */ /* 0x000ee20000004200 */
[----:B------:R-:W-:-:S05]  /*6330*/  IMAD.HI R0, R0, 0x2aaaaaab, RZ ;  /* 0x2aaaaaab00007827 */ /* 0x000fca00078e02ff */
[----:B------:R-:W-:-:S04]  /*6340*/  SHF.R.U32.HI R2, RZ, 0x1f, R0 ;  /* 0x0000001fff027819 */ /* 0x000fc80000011600 */
[----:B------:R-:W-:Y:S02]  /*6350*/  LEA.HI.SX32 R0, R0, R2, 0x1d ;  /* 0x0000000200007211 */ /* 0x000fe400078feaff */
[----:B------:R-:W-:Y:S02]  /*6360*/  IADD3 R3, R25, -0x2, RZ ;  /* 0xfffffffe19037810 */ /* 0x000fe40007ffe0ff */
[----:B------:R-:W-:-:S03]  /*6370*/  IMNMX R0, R24, R0, !PT ;  /* 0x0000000018007217 */ /* 0x000fc60007800200 */
[----:B------:R3:W-:Y:S04]  /*6380*/  STL [R1+0x20], R3 ;  /* 0x0000200301007387 */ /* 0x0007e80000100800 */
[----:B------:R3:W-:Y:S01]  /*6390*/  STL [R1+0x60], R0 ;  /* 0x0000600001007387 */ /* 0x0007e20000100800 */
[----:B------:R-:W-:Y:S01]  /*63a0*/  ISETP.GE.AND P0, PT, R3, R0, PT ;  /* 0x000000000300720c */ /* 0x000fe20003f06270 */
[C---:B----4-:R-:W-:Y:S08]  /*63b0*/  HMMA.16816.F32 R76, R128.reuse, R80, R76 ;  /* 0x00000050804c723c */ /* 0x050ff0000000184c */
[C---:B--2---:R-:W-:Y:S08]  /*63c0*/  HMMA.16816.F32 R116, R128.reuse, R120, R116 ;  /* 0x000000788074723c */ /* 0x044ff00000001874 */
[C---:B-1----:R-:W-:Y:S08]  /*63d0*/  HMMA.16816.F32 R84, R128.reuse, R88, R84 ;  /* 0x000000588054723c */ /* 0x042ff00000001854 */
[C---:B------:R-:W-:Y:S08]  /*63e0*/  HMMA.16816.F32 R72, R128.reuse, R74, R176 ;  /* 0x0000004a8048723c */ /* 0x040ff000000018b0 */
[C---:B------:R-:W-:Y:S08]  /*63f0*/  HMMA.16816.F32 R80, R128.reuse, R82, R172 ;  /* 0x000000528050723c */ /* 0x040ff000000018ac */
[C---:B------:R-:W-:Y:S08]  /*6400*/  HMMA.16816.F32 R88, R128.reuse, R90, R168 ;  /* 0x0000005a8058723c */ /* 0x040ff000000018a8 */
[C---:B------:R-:W-:Y:S08]  /*6410*/  HMMA.16816.F32 R120, R128.reuse, R122, R20 ;  /* 0x0000007a8078723c */ /* 0x040ff00000001814 */
[C---:B---3--:R-:W-:Y:S08]  /*6420*/  HMMA.16816.F32 R124, R128.reuse, R4, R16 ;  /* 0x00000004807c723c */ /* 0x048ff00000001810 */
[----:B------:R-:W-:Y:S01]  /*6430*/  HMMA.16816.F32 R128, R128, R6, R8 ;  /* 0x000000068080723c */ /* 0x000fe20000001808 */
[----:B------:R-:W-:Y:S07]  /*6440*/  @!P0 BRA `(.L_x_879) ;  /* 0x000032c000008947 */ /* 0x000fee0003800000 */
[----:B------:R-:W-:Y:S01]  /*6450*/  IMAD.IADD R0, R134, 0x1, R135 ;  /* 0x0000000186007824 */ /* 0x000fe200078e0287 */
[----:B------:R-:W-:Y:S01]  /*6460*/  MOV R2, R3 ;  /* 0x0000000300027202 */ /* 0x000fe20000000f00 */
[----:B------:R-:W-:Y:S01]  /*6470*/  IMAD.MOV.U32 R134, RZ, RZ, R132 ;  /* 0x000000ffff867224 */ /* 0x000fe200078e0084 */
[----:B------:R-:W-:-:S02]  /*6480*/  MOV R135, R133 ;  /* 0x0000008500877202 */ /* 0x000fc40000000f00 */
[----:B------:R1:W-:Y:S02]  /*6490*/  STL [R1+0x30], R0 ;  /* 0x0000300001007387 */ /* 0x0003e40000100800 */
[----:B-1----:R-:W-:-:S05]  /*64a0*/  @P3 IMAD.HI.U32 R0, R0, c[0x0][0x2c8], RZ ;  /* 0x0000b20000003a27 */ /* 0x002fca00078e00ff */
[----:B------:R-:W-:-:S05]  /*64b0*/  @P3 SHF.R.U32.HI R0, RZ, c[0x0][0x2cc], R0 ;  /* 0x0000b300ff003a19 */ /* 0x000fca0000011600 */
[----:B------:R1:W-:Y:S04]  /*64c0*/  @P3 STL [R1+0x68], R0 ;  /* 0x0000680001003387 */ /* 0x0003e80000100800 */
[----:B------:R1:W-:Y:S02]  /*64d0*/  STL [R1+0x1c], R2 ;  /* 0x00001c0201007387 */ /* 0x0003e40000100800 */
.L_x_884:
[----:B------:R-:W2:Y:S01]  /*64e0*/  LDL R3, [R1] ;  /* 0x0000000001037983 */ /* 0x000ea20000100800 */
[----:B------:R-:W-:Y:S04]  /*64f0*/  DEPBAR.LE SB0, 0x0 ;  /* 0x000080000000791a */ /* 0x000fe80000000000 */
[----:B------:R-:W3:Y:S01]  /*6500*/  LDL R6, [R1+0x3c] ;  /* 0x00003c0001067983 */ /* 0x000ee20000100800 */
[----:B------:R-:W-:Y:S01]  /*6510*/  WARPSYNC 0xffffffff ;  /* 0xffffffff00007948 */ /* 0x000fe20003800000 */
[----:B------:R-:W-:Y:S02]  /*6520*/  BSSY B0, `(.L_x_880) ;  /* 0x0000033000007945 */ /* 0x000fe40003800000 */
[----:B-1----:R-:W4:Y:S04]  /*6530*/  LDL R2, [R1+0x4] ;  /* 0x0000040001027983 */ /* 0x002f280000100800 */
[----:B------:R-:W3:Y:S04]  /*6540*/  LDL R132, [R1+0x1c] ;  /* 0x00001c0001847983 */ /* 0x000ee80000100800 */
[----:B------:R-:W3:Y:S04]  /*6550*/  LDL R0, [R1+0x2c] ;  /* 0x00002c0001007983 */ /* 0x000ee80000100800 */
[----:B------:R-:W-:Y:S06]  /*6560*/  BAR.SYNC.DEFER_BLOCKING 0x0 ;  /* 0x0000000000007b1d */ /* 0x000fec0000010000 */
[----:B------:R1:W1:Y:S04]  /*6570*/  LDSM.16.M88.4 R8, [R236] ;  /* 0x00000000ec08783b */ /* 0x0002680000000200 */
[----:B------:R1:W1:Y:S04]  /*6580*/  LDSM.16.M88.4 R16, [R236+0x800] ;  /* 0x00080000ec10783b */ /* 0x0002680000000200 */
[----:B------:R1:W1:Y:S04]  /*6590*/  LDSM.16.M88.4 R24, [R236+0x1000] ;  /* 0x00100000ec18783b */ /* 0x0002680000000200 */
[----:B------:R1:W1:Y:S04]  /*65a0*/  LDSM.16.M88.4 R168, [R243] ;  /* 0x00000000f3a8783b */ /* 0x0002680000000200 */
[----:B--2---:R2:W1:Y:S04]  /*65b0*/  LDSM.16.M88.4 R172, [R3] ;  /* 0x0000000003ac783b */ /* 0x0044680000000200 */
[----:B----4-:R2:W4:Y:S01]  /*65c0*/  LDSM.16.M88.4 R176, [R2] ;  /* 0x0000000002b0783b */ /* 0x0105220000000200 */
[----:B---3--:R-:W-:Y:S02]  /*65d0*/  ISETP.GT.AND P0, PT, R6, R132, PT ;  /* 0x000000840600720c */ /* 0x008fe40003f04270 */
[----:B------:R-:W-:Y:S11]  /*65e0*/  LOP3.LUT P4, RZ, R0, 0x2, RZ, 0xc0, !PT ;  /* 0x0000000200ff7812 */ /* 0x000ff6000788c0ff */
[----:B------:R-:W-:-:S05]  /*65f0*/  @P0 BRA `(.L_x_881) ;  /* 0x0000025000000947 */ /* 0x000fca0003800000 */
[----:B------:R-:W3:Y:S01]  /*6600*/  LDL.64 R14, [R1+0x58] ;  /* 0x00005800010e7983 */ /* 0x000ee20000100a00 */
[----:B------:R-:W-:Y:S02]  /*6610*/  LOP3.LUT P3, RZ, R0, 0x1, RZ, 0xc0, !PT ;  /* 0x0000000100ff7812 */ /* 0x000fe4000786c0ff */
[----:B------:R-:W-:Y:S01]  /*6620*/  SHF.R.S32.HI R0, RZ, 0x1f, R132 ;  /* 0x0000001fff007819 */ /* 0x000fe20000011484 */
[----:B--2---:R-:W2:Y:S04]  /*6630*/  LDL.64 R12, [R1+0x48] ;  /* 0x00004800010c7983 */ /* 0x004ea80000100a00 */
[----:B----4-:R-:W4:Y:S01]  /*6640*/  LDL R7, [R1+0x18] ;  /* 0x0000180001077983 */ /* 0x010f220000100800 */
[----:B------:R-:W-:Y:S03]  /*6650*/  IMAD R0, R0, c[0x0][0x208], RZ ;  /* 0x0000820000007a24 */ /* 0x000fe600078e02ff */
[----:B------:R-:W1:Y:S01]  /*6660*/  S2R R2, SR_TID.X ;  /* 0x0000000000027919 */ /* 0x000e620000002100 */
[----:B------:R-:W-:Y:S01]  /*6670*/  IMAD R0, R132, c[0x0][0x20c], R0 ;  /* 0x0000830084007a24 */ /* 0x000fe200078e0200 */
[----:B-1----:R-:W-:Y:S01]  /*6680*/  ISETP.GT.AND P2, PT, R2, 0x7f, PT ;  /* 0x0000007f0200780c */ /* 0x002fe20003f44270 */
[----:B------:R-:W-:Y:S04]  /*6690*/  IMAD.WIDE.U32 R2, R132, c[0x0][0x208], RZ ;  /* 0x0000820084027a25 */ /* 0x000fe800078e00ff */
[----:B------:R-:W-:Y:S02]  /*66a0*/  IMAD.IADD R0, R3, 0x1, R0 ;  /* 0x0000000103007824 */ /* 0x000fe400078e0200 */
[----:B------:R-:W-:Y:S04]  /*66b0*/  IMAD.WIDE.U32 R2, R2, 0x30, RZ ;  /* 0x0000003002027825 */ /* 0x000fe800078e00ff */
[----:B------:R-:W-:Y:S02]  /*66c0*/  IMAD R0, R0, 0x30, RZ ;  /* 0x0000003000007824 */ /* 0x000fe400078e02ff */
[----:B------:R-:W-:Y:S02]  /*66d0*/  @!P2 IMAD.MOV.U32 R4, RZ, RZ, c[0x0][0x208] ;  /* 0x00008200ff04a624 */ /* 0x000fe400078e00ff */
[----:B------:R-:W-:Y:S02]  /*66e0*/  IMAD.IADD R0, R3, 0x1, R0 ;  /* 0x0000000103007824 */ /* 0x000fe400078e0200 */
[----:B------:R-:W-:Y:S01]  /*66f0*/  @!P2 IMAD.MOV.U32 R3, RZ, RZ, c[0x0][0x20c] ;  /* 0x00008300ff03a624 */ /* 0x000fe200078e00ff */
[-C--:B---3--:R-:W-:Y:S02]  /*6700*/  IADD3 R5, P1, R14, R2.reuse, RZ ;  /* 0x000000020e057210 */ /* 0x088fe40007f3e0ff */
[C---:B------:R-:W-:Y:S04]  /*6710*/  @!P2 LEA R2, P0, R4.reuse, R2, 0x5 ;  /* 0x000000020402a211 */ /* 0x040fe800078028ff */
[----:B------:R-:W-:Y:S01]  /*6720*/  @!P2 LEA.HI.X R3, R4, R0, R3, 0x5, P0 ;  /* 0x000000000403a211 */ /* 0x000fe200000f2c03 */
[--C-:B--2---:R-:W-:Y:S01]  /*6730*/  IMAD.X R0, R0, 0x1, R13.reuse, P1 ;  /* 0x0000000100007824 */ /* 0x104fe200008e060d */
[C---:B------:R-:W-:Y:S04]  /*6740*/  LEA R4, P0, R5.reuse, c[0x0][0x1f8], 0x1 ;  /* 0x00007e0005047a11 */ /* 0x040fe800078008ff */
[----:B------:R-:W-:Y:S02]  /*6750*/  LEA.HI.X R5, R5, c[0x0][0x1fc], R0, 0x1, P0 ;  /* 0x00007f0005057a11 */ /* 0x000fe400000f0c00 */
[----:B------:R-:W-:Y:S03]  /*6760*/  @!P2 IADD3 R0, P0, R2, R14, RZ ;  /* 0x0000000e0200a210 */ /* 0x000fe60007f1e0ff */
[----:B------:R-:W-:Y:S01]  /*6770*/  @!PT LDS RZ, [RZ] ;  /* 0x00000000fffff984 */ /* 0x000fe20000000800 */
[----:B------:R-:W-:Y:S01]  /*6780*/  @!PT LDS RZ, [RZ] ;  /* 0x00000000fffff984 */ /* 0x000fe20000000800 */
[----:B------:R-:W-:Y:S01]  /*6790*/  @!PT LDS RZ, [RZ] ;  /* 0x00000000fffff984 */ /* 0x000fe20000000800 */
[----:B----4-:R1:W-:Y:S02]  /*67a0*/  LDGSTS.E.BYPASS.LTC128B.128 [R7+0x4080], [R4.64], !P3 ;  /* 0x0408000004077fae */ /* 0x0103e4000d901d46 */
        /* <DEDUP_REMOVED lines=10> */
.L_x_881:
[----:B------:R-:W-:Y:S05]  /*6850*/  BSYNC B0 ;  /* 0x0000000000007941 */ /* 0x000fea0003800000 */
.L_x_880:
[----:B-12---:R-:W-:Y:S01]  /*6860*/  MOV R2, R6 ;  /* 0x0000000600027202 */ /* 0x006fe20000000f00 */
[----:B------:R-:W0:Y:S01]  /*6870*/  LDGDEPBAR ;  /* 0x00000000000079af */ /* 0x000e220000000000 */
[C---:B-----5:R-:W-:Y:S01]  /*6880*/  HMMA.16816.F32 R4, R160.reuse, R8, RZ ;  /* 0x00000008a004723c */ /* 0x060fe200000018ff */
[----:B------:R-:W-:Y:S07]  /*6890*/  BSSY B0, `(.L_x_882) ;  /* 0x00000f0000007945 */ /* 0x000fee0003800000 */
        /* <DEDUP_REMOVED lines=11> */
[C---:B----4-:R-:W-:Y:S08]  /*6950*/  HMMA.16816.F32 R20, R164.reuse, R176, R20 ;  /* 0x000000b0a414723c */ /* 0x050ff00000001814 */
        /* <DEDUP_REMOVED lines=125> */
[----:B------:R-:W-:Y:S04]  /*7130*/  FMUL.FTZ R10, R10, c[0x0][0x320] ;  /* 0x0000c8000a0a7a20 */ /* 0x000fe80000410000 */
[----:B------:R-:W-:Y:S01]  /*7140*/  MUFU.TANH R133, R10 ;  /* 0x0000000a00857308 */ /* 0x000fe20000002400 */
[C---:B------:R-:W-:Y:S04]  /*7150*/  HMMA.16816.F32 R16, R232.reuse, R170, R16 ;  /* 0x000000aae810723c */ /* 0x040fe80000001810 */
[----:B--2---:R-:W-:Y:S05]  /*7160*/  FMUL.FTZ R0, R5, c[0x0][0x320] ;  /* 0x0000c80005007a20 */ /* 0x004fea0000410000 */
[----:B------:R1:W-:Y:S03]  /*7170*/  MUFU.TANH R178, R0 ;  /* 0x0000000000b27308 */ /* 0x0003e60000002400 */
[----:B-1----:R-:W-:Y:S07]  /*7180*/  FMUL.FTZ R0, R6, c[0x0][0x320] ;  /* 0x0000c80006007a20 */ /* 0x002fee0000410000 */
[----:B------:R1:W-:Y:S02]  /*7190*/  MUFU.TANH R173, R0 ;  /* 0x0000000000ad7308 */ /* 0x0003e40000002400 */
[----:B-1----:R-:W-:Y:S02]  /*71a0*/  FMUL.FTZ R0, R7, c[0x0][0x320] ;  /* 0x0000c80007007a20 */ /* 0x002fe40000410000 */
[----:B------:R-:W1:Y:S01]  /*71b0*/  LDSM.16.M88.4 R4, [R237+0x5800] ;  /* 0x00580000ed04783b */ /* 0x000e620000000200 */
[----:B------:R-:W-:Y:S05]  /*71c0*/  DEPBAR.LE SB0, 0x0 ;  /* 0x000080000000791a */ /* 0x000fea0000000000 */
[----:B------:R2:W-:Y:S02]  /*71d0*/  MUFU.TANH R172, R0 ;  /* 0x0000000000ac7308 */ /* 0x0005e40000002400 */
[----:B------:R-:W-:Y:S01]  /*71e0*/  BAR.SYNC.DEFER_BLOCKING 0x0 ;  /* 0x0000000000007b1d */ /* 0x000fe20000010000 */
[----:B--2---:R-:W-:Y:S01]  /*71f0*/  FMUL.FTZ R0, R8, c[0x0][0x320] ;  /* 0x0000c80008007a20 */ /* 0x004fe20000410000 */
[----:B------:R-:W-:Y:S06]  /*7200*/  MOV R8, R132 ;  /* 0x0000008400087202 */ /* 0x000fec0000000f00 */
[----:B------:R2:W-:Y:S01]  /*7210*/  MUFU.TANH R132, R3 ;  /* 0x0000000300847308 */ /* 0x0005e20000002400 */
[C---:B-1----:R-:W-:Y:S09]  /*7220*/  HMMA.16816.F32 R20, R232.reuse, R4, R20 ;  /* 0x00000004e814723c */ /* 0x042ff20000001814 */
[----:B------:R1:W-:Y:S01]  /*7230*/  MUFU.TANH R177, R0 ;  /* 0x0000000000b17308 */ /* 0x0003e20000002400 */
[----:B------:R-:W-:Y:S03]  /*7240*/  HMMA.16816.F32 R24, R232, R6, R24 ;  /* 0x00000006e818723c */ /* 0x000fe60000001818 */
[----:B--2---:R-:W-:Y:S01]  /*7250*/  MOV R3, R2 ;  /* 0x0000000200037202 */ /* 0x004fe20000000f00 */
[----:B------:R-:W-:Y:S05]  /*7260*/  FMUL.FTZ R2, R13, c[0x0][0x320] ;  /* 0x0000c8000d027a20 */ /* 0x000fea0000410000 */
[----:B------:R-:W-:Y:S03]  /*7270*/  MUFU.TANH R168, R2 ;  /* 0x0000000200a87308 */ /* 0x000fe60000002400 */
[----:B-1----:R-:W-:Y:S07]  /*7280*/  FMUL.FTZ R0, R9, c[0x0][0x320] ;  /* 0x0000c80009007a20 */ /* 0x002fee0000410000 */
[----:B------:R1:W-:Y:S02]  /*7290*/  MUFU.TANH R175, R0 ;  /* 0x0000000000af7308 */ /* 0x0003e40000002400 */
[----:B-1----:R-:W-:Y:S08]  /*72a0*/  FMUL.FTZ R0, R12, c[0x0][0x320] ;  /* 0x0000c8000c007a20 */ /* 0x002ff00000410000 */
        /* <DEDUP_REMOVED lines=9> */
[----:B-1----:R-:W-:Y:S01]  /*7340*/  FMUL.FTZ R0, R18, c[0x0][0x320] ;  /* 0x0000c80012007a20 */ /* 0x002fe20000410000 */
[----:B------:R-:W-:Y:S07]  /*7350*/  MOV R18, R8 ;  /* 0x0000000800127202 */ /* 0x000fee0000000f00 */
[----:B------:R1:W-:Y:S01]  /*7360*/  MUFU.TANH R10, R0 ;  /* 0x00000000000a7308 */ /* 0x0003e20000002400 */
[----:B------:R-:W-:Y:S01]  /*7370*/  ISETP.GT.AND P0, PT, R18, R3, PT ;  /* 0x000000031200720c */ /* 0x000fe20003f04270 */
[----:B-1----:R-:W-:Y:S02]  /*7380*/  FMUL.FTZ R0, R19, c[0x0][0x320] ;  /* 0x0000c80013007a20 */ /* 0x002fe40000410000 */
[----:B------:R1:W5:Y:S06]  /*7390*/  LDL R19, [R1+0x2c] ;  /* 0x00002c0001137983 */ /* 0x00036c0000100800 */
[----:B------:R2:W-:Y:S02]  /*73a0*/  MUFU.TANH R9, R0 ;  /* 0x0000000000097308 */ /* 0x0005e40000002400 */
[----:B--2---:R-:W-:Y:S08]  /*73b0*/  FMUL.FTZ R0, R20, c[0x0][0x320] ;  /* 0x0000c80014007a20 */ /* 0x004ff00000410000 */
        /* <DEDUP_REMOVED lines=8> */
[----:B------:R2:W3:Y:S02]  /*7440*/  MUFU.TANH R4, R0 ;  /* 0x0000000000047308 */ /* 0x0004e40000002400 */
[----:B--2---:R-:W-:Y:S01]  /*7450*/  FMUL.FTZ R0, R25, c[0x0][0x320] ;  /* 0x0000c80019007a20 */ /* 0x004fe20000410000 */
[----:B---3--:R1:W-:Y:S07]  /*7460*/  STL [R1+0x20], R4 ;  /* 0x0000200401007387 */ /* 0x0083ee0000100800 */
[----:B------:R2:W3:Y:S02]  /*7470*/  MUFU.TANH R2, R0 ;  /* 0x0000000000027308 */ /* 0x0004e40000002400 */
[----:B--2---:R-:W-:Y:S01]  /*7480*/  FMUL.FTZ R0, R26, c[0x0][0x320] ;  /* 0x0000c8001a007a20 */ /* 0x004fe20000410000 */
[----:B---3--:R1:W-:Y:S07]  /*7490*/  STL [R1+0x24], R2 ;  /* 0x0000240201007387 */ /* 0x0083ee0000100800 */
[----:B------:R2:W3:Y:S02]  /*74a0*/  MUFU.TANH R17, R0 ;  /* 0x0000000000117308 */ /* 0x0004e40000002400 */
[----:B--2---:R-:W-:Y:S08]  /*74b0*/  FMUL.FTZ R0, R27, c[0x0][0x320] ;  /* 0x0000c8001b007a20 */ /* 0x004ff00000410000 */
[----:B------:R1:W2:Y:S01]  /*74c0*/  MUFU.TANH R16, R0 ;  /* 0x0000000000107308 */ /* 0x0002a20000002400 */
[----:B------:R-:W-:-:S05]  /*74d0*/  @!P0 BRA `(.L_x_883) ;  /* 0x000002b000008947 */ /* 0x000fca0003800000 */
[----:B---3--:R-:W3:Y:S01]  /*74e0*/  LDL.64 R20, [R1+0x50] ;  /* 0x0000500001147983 */ /* 0x008ee20000100a00 */
[----:B-1----:R-:W-:Y:S03]  /*74f0*/  IADD3 R0, R18, -0x1, RZ ;  /* 0xffffffff12007810 */ /* 0x002fe60007ffe0ff */
[----:B------:R-:W4:Y:S04]  /*7500*/  LDL.64 R14, [R1+0x40] ;  /* 0x00004000010e7983 */ /* 0x000f280000100a00 */
[----:B--2---:R-:W2:Y:S04]  /*7510*/  LDL R13, [R1+0x18] ;  /* 0x00001800010d7983 */ /* 0x004ea80000100800 */
[----:B------:R-:W1:Y:S02]  /*7520*/  S2R R2, SR_TID.X ;  /* 0x0000000000027919 */ /* 0x000e640000002100 */
[----:B-1----:R-:W-:Y:S04]  /*7530*/  SHF.R.S32.HI R3, RZ, 0x1f, R2 ;  /* 0x0000001fff037819 */ /* 0x002fe80000011402 */
[----:B------:R-:W-:Y:S02]  /*7540*/  LEA.HI R3, R3, R2, RZ, 0x3 ;  /* 0x0000000203037211 */ /* 0x000fe400078f18ff */
[----:B------:R-:W-:Y:S02]  /*7550*/  SHF.R.S32.HI R2, RZ, 0x1f, R0 ;  /* 0x0000001fff027819 */ /* 0x000fe40000011400 */
[----:B------:R-:W-:Y:S03]  /*7560*/  SHF.R.S32.HI R3, RZ, 0x3, R3 ;  /* 0x00000003ff037819 */ /* 0x000fe60000011403 */
[----:B------:R-:W-:Y:S01]  /*7570*/  IMAD R4, R2, c[0x0][0x1e0], RZ ;  /* 0x0000780002047a24 */ /* 0x000fe200078e02ff */
[----:B------:R-:W-:Y:S03]  /*7580*/  IADD3 R3, -R3, 0x30, RZ ;  /* 0x0000003003037810 */ /* 0x000fe60007ffe1ff */
[C---:B------:R-:W-:Y:S01]  /*7590*/  IMAD R4, R0.reuse, c[0x0][0x1e4], R4 ;  /* 0x0000790000047a24 */ /* 0x040fe200078e0204 */
        /* <DEDUP_REMOVED lines=9> */
[-C--:B---3--:R-:W-:Y:S02]  /*7630*/  @P1 IADD3 R5, P3, R20, R2.reuse, RZ ;  /* 0x0000000214051210 */ /* 0x088fe40007f7e0ff */
[----:B------:R-:W-:Y:S03]  /*7640*/  @P0 LEA R2, P2, R4, R2, 0x5 ;  /* 0x0000000204020211 */ /* 0x000fe600078428ff */
[----:B----4-:R-:W-:Y:S01]  /*7650*/  @P1 IMAD.X R6, R0, 0x1, R15, P3 ;  /* 0x0000000100061824 */ /* 0x010fe200018e060f */
[----:B------:R-:W-:Y:S02]  /*7660*/  @P0 LEA.HI.X R3, R4, R0, R3, 0x5, P2 ;  /* 0x0000000004030211 */ /* 0x000fe400010f2c03 */
[----:B------:R-:W-:Y:S02]  /*7670*/  @P0 IADD3 R0, P2, R2, R20, RZ ;  /* 0x0000001402000210 */ /* 0x000fe40007f5e0ff */
[----:B-----5:R-:W-:Y:S03]  /*7680*/  LOP3.LUT P3, RZ, R19, 0x1, RZ, 0xc0, !PT ;  /* 0x0000000113ff7812 */ /* 0x020fe6000786c0ff */
        /* <DEDUP_REMOVED lines=8> */
[----:B--2---:R1:W-:Y:S04]  /*7710*/  @P1 LDGSTS.E.BYPASS.LTC128B.128 [R13+0x14080], [R4.64], !P3 ;  /* 0x14080000040d1fae */ /* 0x0043e8000d901d46 */
[----:B------:R1:W-:Y:S04]  /*7720*/  @P1 LDGSTS.E.BYPASS.LTC128B.128 [R13+0x15880], [R4.64+0x80], !P4 ;  /* 0x15880080040d1fae */ /* 0x0003e8000e101d46 */
[----:B------:R1:W-:Y:S04]  /*7730*/  @P1 LDGSTS.E.BYPASS.LTC128B.128 [R13+0x17080], [R4.64+0x100], !P6 ;  /* 0x17080100040d1fae */ /* 0x0003e8000f101d46 */
[----:B------:R1:W-:Y:S04]  /*7740*/  @P1 LDGSTS.E.BYPASS.LTC128B.128 [R13+0x18880], [R4.64+0x180], !P5 ;  /* 0x18880180040d1fae */ /* 0x0003e8000e901d46 */
[----:B------:R1:W-:Y:S04]  /*7750*/  @P0 LDGSTS.E.BYPASS.LTC128B.128 [R13+0x15080], [R2.64], !P3 ;  /* 0x15080000020d0fae */ /* 0x0003e8000d901d46 */
[----:B------:R1:W-:Y:S04]  /*7760*/  @P0 LDGSTS.E.BYPASS.LTC128B.128 [R13+0x16880], [R2.64+0x80], !P4 ;  /* 0x16880080020d0fae */ /* 0x0003e8000e101d46 */
[----:B------:R1:W-:Y:S04]  /*7770*/  @P0 LDGSTS.E.BYPASS.LTC128B.128 [R13+0x18080], [R2.64+0x100], !P6 ;  /* 0x18080100020d0fae */ /* 0x0003e8000f101d46 */
[----:B------:R1:W-:Y:S02]  /*7780*/  @P0 LDGSTS.E.BYPASS.LTC128B.128 [R13+0x19880], [R2.64+0x180], !P5 ;  /* 0x19880180020d0fae */ /* 0x0003e4000e901d46 */
.L_x_883:
[----:B---3--:R-:W-:Y:S05]  /*7790*/  BSYNC B0 ;  /* 0x0000000000007941 */ /* 0x008fea0003800000 */
.L_x_882:
[----:B-1----:R-:W-:Y:S01]  /*77a0*/  MOV R0, c[0x0][0x2c4] ;  /* 0x0000b10000007a02 */ /* 0x002fe20000000f00 */
[----:B------:R-:W3:Y:S01]  /*77b0*/  LDL R2, [R1+0x68] ;  /* 0x0000680001027983 */ /* 0x000ee20000100800 */
[----:B-----5:R-:W-:Y:S02]  /*77c0*/  LOP3.LUT R19, R19, 0xfffff7ff, RZ, 0xc0, !PT ;  /* 0xfffff7ff13137812 */ /* 0x020fe400078ec0ff */
[----:B------:R-:W-:Y:S01]  /*77d0*/  ISETP.NE.AND P0, PT, R0, 0x1, PT ;  /* 0x000000010000780c */ /* 0x000fe20003f05270 */
[----:B------:R-:W4:Y:S01]  /*77e0*/  LDL R6, [R1+0x64] ;  /* 0x0000640001067983 */ /* 0x000f220000100800 */
[----:B------:R-:W-:Y:S03]  /*77f0*/  @P5 LOP3.LUT R19, R19, 0x800, RZ, 0xfc, !PT ;  /* 0x0000080013135812 */ /* 0x000fe600078efcff */
[----:B------:R1:W3:Y:S04]  /*7800*/  LDL R0, [R1+0x30] ;  /* 0x0000300001007983 */ /* 0x0002e80000100800 */
[----:B--2---:R-:W2:Y:S04]  /*7810*/  LDL R5, [R1+0x7c] ;  /* 0x00007c0001057983 */ /* 0x004ea80000100800 */
[----:B------:R-:W2:Y:S04]  /*7820*/  LDL R4, [R1+0x88] ;  /* 0x0000880001047983 */ /* 0x000ea80000100800 */
[----:B------:R-:W-:Y:S04]  /*7830*/  STL [R1+0x2c], R19 ;  /* 0x00002c1301007387 */ /* 0x000fe80000100800 */
[----:B------:R-:W0:Y:S01]  /*7840*/  LDGDEPBAR ;  /* 0x00000000000079af */ /* 0x000e220000000000 */
[----:B---3--:R-:W-:Y:S07]  /*7850*/  @P0 MOV R0, R2 ;  /* 0x0000000200000202 */ /* 0x008fee0000000f00 */
[----:B------:R-:W3:Y:S08]  /*7860*/  SHFL.IDX PT, R3, R0, RZ, 0x1c1f ;  /* 0x001c1fff00037589 */ /* 0x000ef000000e0000 */
[----:B------:R1:W2:Y:S02]  /*7870*/  SHFL.IDX PT, R2, R0, 0x1, 0x1c1f ;  /* 0x003c1f0000027f89 */ /* 0x0002a400000e0000 */
[----:B-1----:R-:W-:Y:S05]  /*7880*/  IMAD R0, R18, -0x30, RZ ;  /* 0xffffffd012007824 */ /* 0x002fea00078e02ff */
[----:B----4-:R-:W-:Y:S04]  /*7890*/  IADD3 R0, -R6, 0x1, R0 ;  /* 0x0000000106007810 */ /* 0x010fe80007ffe100 */
[----:B--2---:R-:W-:Y:S04]  /*78a0*/  IADD3 R0, -R4, R0, R5 ;  /* 0x0000000004007210 */ /* 0x004fe80007ffe105 */
[C---:B---3--:R-:W-:Y:S02]  /*78b0*/  IADD3 R4, R0.reuse, R3, RZ ;  /* 0x0000000300047210 */ /* 0x048fe40007ffe0ff */
[----:B------:R-:W-:Y:S02]  /*78c0*/  IADD3 R0, R0, R2, RZ ;  /* 0x0000000200007210 */ /* 0x000fe40007ffe0ff */
[----:B------:R-:W-:Y:S02]  /*78d0*/  ISETP.GT.AND P1, PT, R4, 0x11, PT ;  /* 0x000000110400780c */ /* 0x000fe40003f24270 */
[----:B------:R-:W-:Y:S02]  /*78e0*/  ISETP.GT.AND P0, PT, R0, RZ, PT ;  /* 0x000000ff0000720c */ /* 0x000fe40003f04270 */
[----:B------:R-:W-:Y:S02]  /*78f0*/  ISETP.GT.AND P4, PT, R4, 0x8, PT ;  /* 0x000000080400780c */ /* 0x000fe40003f84270 */
[----:B------:R-:W-:Y:S02]  /*7900*/  FSEL R5, R173, -INF , P0 ;  /* 0xff800000ad057808 */ /* 0x000fe40000000000 */
[----:B------:R-:W-:Y:S02]  /*7910*/  ISETP.GT.AND P0, PT, R0, 0x1, PT ;  /* 0x000000010000780c */ /* 0x000fe40003f04270 */
[----:B------:R-:W-:Y:S02]  /*7920*/  FSEL R21, R168, -INF , P1 ;  /* 0xff800000a8157808 */ /* 0x000fe40000800000 */
[----:B------:R-:W-:Y:S02]  /*7930*/  FSEL R15, R172, -INF , P0 ;  /* 0xff800000ac0f7808 */ /* 0x000fe40000000000 */
[----:B------:R-:W-:Y:S01]  /*7940*/  ISETP.GT.AND P0, PT, R0, 0x8, PT ;  /* 0x000000080000780c */ /* 0x000fe20003f04270 */
[----:B------:R-:W2:Y:S01]  /*7950*/  LDL.LU R172, [R1+0x20] ;  /* 0x0000200001ac7983 */ /* 0x000ea20000300800 */
[----:B------:R-:W-:Y:S02]  /*7960*/  ISETP.GT.AND P5, PT, R4, RZ, PT ;  /* 0x000000ff0400720c */ /* 0x000fe40003fa4270 */
[----:B------:R-:W-:Y:S01]  /*7970*/  FSEL R14, R133, -INF , P0 ;  /* 0xff800000850e7808 */ /* 0x000fe20000000000 */
[----:B------:R-:W3:Y:S01]  /*7980*/  LDL.LU R173, [R1+0x24] ;  /* 0x0000240001ad7983 */ /* 0x000ee20000300800 */
[----:B------:R-:W-:Y:S02]  /*7990*/  ISETP.GT.AND P0, PT, R0, 0x9, PT ;  /* 0x000000090000780c */ /* 0x000fe40003f04270 */
[----:B------:R-:W-:Y:S02]  /*79a0*/  ISETP.GT.AND P1, PT, R4, 0x18, PT ;  /* 0x000000180400780c */ /* 0x000fe40003f24270 */
[----:B------:R-:W-:Y:S02]  /*79b0*/  FSEL R13, R132, -INF , P0 ;  /* 0xff800000840d7808 */ /* 0x000fe40000000000 */
[----:B------:R-:W-:Y:S02]  /*79c0*/  ISETP.GT.AND P0, PT, R0, 0x10, PT ;  /* 0x000000100000780c */ /* 0x000fe40003f04270 */
[----:B------:R-:W-:Y:S02]  /*79d0*/  FSEL R24, R177, -INF , P4 ;  /* 0xff800000b1187808 */ /* 0x000fe40002000000 */
[----:B------:R-:W-:Y:S02]  /*79e0*/  FSEL R12, R12, -INF , P0 ;  /* 0xff8000000c0c7808 */ /* 0x000fe40000000000 */
[C---:B------:R-:W-:Y:S02]  /*79f0*/  ISETP.GT.AND P0, PT, R0.reuse, 0x11, PT ;  /* 0x000000110000780c */ /* 0x040fe40003f04270 */
[----:B------:R-:W-:Y:S02]  /*7a00*/  FSEL R20, R179, -INF , P5 ;  /* 0xff800000b3147808 */ /* 0x000fe40002800000 */
[----:B------:R-:W-:Y:S02]  /*7a10*/  FSEL R11, R11, -INF , P0 ;  /* 0xff8000000b0b7808 */ /* 0x000fe40000000000 */
[----:B------:R-:W-:Y:S02]  /*7a20*/  ISETP.GT.AND P0, PT, R0, 0x18, PT ;  /* 0x000000180000780c */ /* 0x000fe40003f04270 */
[----:B------:R-:W-:Y:S02]  /*7a30*/  LOP3.LUT P5, RZ, R19, 0x800, RZ, 0xc0, !PT ;  /* 0x0000080013ff7812 */ /* 0x000fe400078ac0ff */
[----:B------:R-:W-:Y:S02]  /*7a40*/  FSEL R10, R10, -INF , P0 ;  /* 0xff8000000a0a7808 */ /* 0x000fe40000000000 */
[----:B------:R-:W-:Y:S02]  /*7a50*/  ISETP.GT.AND P0, PT, R0, 0x19, PT ;  /* 0x000000190000780c */ /* 0x000fe40003f04270 */
[----:B------:R-:W-:Y:S02]  /*7a60*/  FSEL R19, R176, -INF , P1 ;  /* 0xff800000b0137808 */ /* 0x000fe40000800000 */
[----:B------:R-:W-:Y:S02]  /*7a70*/  FSEL R9, R9, -INF , P0 ;  /* 0xff80000009097808 */ /* 0x000fe40000000000 */
[----:B------:R-:W-:Y:S02]  /*7a80*/  ISETP.GT.AND P0, PT, R0, 0x20, PT ;  /* 0x000000200000780c */ /* 0x000fe40003f04270 */
[----:B------:R-:W-:Y:S02]  /*7a90*/  ISETP.GT.AND P4, PT, R4, 0x21, PT ;  /* 0x000000210400780c */ /* 0x000fe40003f84270 */
[----:B------:R-:W-:Y:S02]  /*7aa0*/  FSEL R8, R8, -INF , P0 ;  /* 0xff80000008087808 */ /* 0x000fe40000000000 */
[----:B------:R-:W-:Y:S02]  /*7ab0*/  ISETP.GT.AND P0, PT, R0, 0x21, PT ;  /* 0x000000210000780c */ /* 0x000fe40003f04270 */
[----:B------:R-:W-:Y:S02]  /*7ac0*/  ISETP.GT.AND P2, PT, R4, 0x10, PT ;  /* 0x000000100400780c */ /* 0x000fe40003f44270 */
[----:B------:R-:W-:Y:S02]  /*7ad0*/  FSEL R7, R7, -INF , P0 ;  /* 0xff80000007077808 */ /* 0x000fe40000000000 */
[----:B------:R-:W-:Y:S02]  /*7ae0*/  ISETP.GT.AND P0, PT, R0, 0x28, PT ;  /* 0x000000280000780c */ /* 0x000fe40003f04270 */
[----:B------:R-:W-:Y:S02]  /*7af0*/  FSEL R22, R174, -INF , P2 ;  /* 0xff800000ae167808 */ /* 0x000fe40001000000 */
[----:B------:R-:W-:Y:S02]  /*7b00*/  FSEL R6, R17, -INF , P0 ;  /* 0xff80000011067808 */ /* 0x000fe40000000000 */
[----:B------:R-:W-:Y:S02]  /*7b10*/  ISETP.GT.AND P0, PT, R0, 0x29, PT ;  /* 0x000000290000780c */ /* 0x000fe40003f04270 */
[----:B------:R-:W-:Y:S02]  /*7b20*/  FMNMX.FTZ R0, R5, R134, !PT ;  /* 0x0000008605007209 */ /* 0x000fe40007810000 */
[----:B------:R-:W-:Y:S02]  /*7b30*/  FSEL R3, R16, -INF , P0 ;  /* 0xff80000010037808 */ /* 0x000fe40000000000 */
[----:B------:R-:W-:Y:S02]  /*7b40*/  ISETP.GT.AND P0, PT, R4, 0x1, PT ;  /* 0x000000010400780c */ /* 0x000fe40003f04270 */
[----:B------:R-:W-:Y:S02]  /*7b50*/  FMNMX.FTZ R0, R15, R0, !PT ;  /* 0x000000000f007209 */ /* 0x000fe40007810000 */
[----:B------:R-:W-:Y:S02]  /*7b60*/  FSEL R25, R178, -INF , P0 ;  /* 0xff800000b2197808 */ /* 0x000fe40000000000 */
[----:B------:R-:W4:Y:S01]  /*7b70*/  LDL.LU R178, [R1+0x34] ;  /* 0x0000340001b27983 */ /* 0x000f220000300800 */
[----:B------:R-:W-:Y:S02]  /*7b80*/  FMNMX.FTZ R0, R14, R0, !PT ;  /* 0x000000000e007209 */ /* 0x000fe40007810000 */
[----:B------:R-:W-:Y:S02]  /*7b90*/  FSEL R16, R169, -INF , P4 ;  /* 0xff800000a9107808 */ /* 0x000fe40002000000 */
[----:B------:R-:W-:Y:S02]  /*7ba0*/  FMNMX.FTZ R0, R13, R0, !PT ;  /* 0x000000000d007209 */ /* 0x000fe40007810000 */
[----:B------:R-:W-:Y:S02]  /*7bb0*/  ISETP.GT.AND P2, PT, R4, 0x19, PT ;  /* 0x000000190400780c */ /* 0x000fe40003f44270 */
[----:B------:R-:W-:Y:S02]  /*7bc0*/  FMNMX.FTZ R0, R12, R0, !PT ;  /* 0x000000000c007209 */ /* 0x000fe40007810000 */
[----:B------:R-:W-:Y:S02]  /*7bd0*/  MOV R133, R18 ;  /* 0x0000001200857202 */ /* 0x000fe40000000f00 */
[----:B------:R-:W-:Y:S02]  /*7be0*/  FMNMX.FTZ R0, R11, R0, !PT ;  /* 0x000000000b007209 */ /* 0x000fe40007810000 */
[----:B------:R-:W-:Y:S02]  /*7bf0*/  FSEL R18, R171, -INF , P2 ;  /* 0xff800000ab127808 */ /* 0x000fe40001000000 */
[----:B------:R-:W-:Y:S02]  /*7c00*/  FMNMX.FTZ R0, R10, R0, !PT ;  /* 0x000000000a007209 */ /* 0x000fe40007810000 */
[----:B------:R-:W-:Y:S02]  /*7c10*/  ISETP.GT.AND P3, PT, R4, 0x9, PT ;  /* 0x000000090400780c */ /* 0x000fe40003f64270 */
[----:B------:R-:W-:Y:S02]  /*7c20*/  FMNMX.FTZ R0, R9, R0, !PT ;  /* 0x0000000009007209 */ /* 0x000fe40007810000 */
[----:B------:R-:W-:Y:S02]  /*7c30*/  FSEL R23, R175, -INF , P3 ;  /* 0xff800000af177808 */ /* 0x000fe40001800000 */
[----:B------:R-:W-:Y:S02]  /*7c40*/  FMNMX.FTZ R0, R8, R0, !PT ;  /* 0x0000000008007209 */ /* 0x000fe40007810000 */
[----:B------:R-:W-:Y:S02]  /*7c50*/  ISETP.GT.AND P3, PT, R4, 0x20, PT ;  /* 0x000000200400780c */ /* 0x000fe40003f64270 */
[----:B------:R-:W-:Y:S02]  /*7c60*/  FMNMX.FTZ R0, R7, R0, !PT ;  /* 0x0000000007007209 */ /* 0x000fe40007810000 */
[----:B------:R-:W-:Y:S02]  /*7c70*/  FSEL R17, R170, -INF , P3 ;  /* 0xff800000aa117808 */ /* 0x000fe40001800000 */
[----:B------:R-:W-:Y:S02]  /*7c80*/  FMNMX.FTZ R0, R6, R0, !PT ;  /* 0x0000000006007209 */ /* 0x000fe40007810000 */
[C---:B------:R-:W-:Y:S02]  /*7c90*/  ISETP.GT.AND P3, PT, R4.reuse, 0x28, PT ;  /* 0x000000280400780c */ /* 0x040fe40003f64270 */
[----:B------:R-:W-:Y:S02]  /*7ca0*/  FMNMX.FTZ R0, R3, R0, !PT ;  /* 0x0000000003007209 */ /* 0x000fe40007810000 */
[----:B------:R-:W-:Y:S03]  /*7cb0*/  ISETP.GT.AND P4, PT, R4, 0x29, PT ;  /* 0x000000290400780c */ /* 0x000fe60003f84270 */
[----:B------:R-:W1:Y:S02]  /*7cc0*/  SHFL.BFLY PT, R2, R0, 0x2, 0x1f ;  /* 0x0c401f0000027f89 */ /* 0x000e6400000e0000 */
[----:B-1----:R-:W-:Y:S06]  /*7cd0*/  FMNMX.FTZ R0, R0, R2, !PT ;  /* 0x0000000200007209 */ /* 0x002fec0007810000 */
[----:B------:R-:W1:Y:S02]  /*7ce0*/  SHFL.BFLY PT, R2, R0, 0x1, 0x1f ;  /* 0x0c201f0000027f89 */ /* 0x000e6400000e0000 */
[----:B-1----:R-:W-:Y:S04]  /*7cf0*/  FMNMX.FTZ R132, R0, R2, !PT ;  /* 0x0000000200847209 */ /* 0x002fe80007810000 */
[C---:B------:R-:W-:Y:S01]  /*7d00*/  FSETP.NEU.FTZ.AND P0, PT, R132.reuse, -INF , PT ;  /* 0xff8000008400780b */ /* 0x040fe20003f1d000 */
[C---:B------:R-:W-:Y:S03]  /*7d10*/  FMUL.FTZ R2, R132.reuse, c[0x0][0x2d0] ;  /* 0x0000b40084027a20 */ /* 0x040fe60000410000 */
[----:B------:R-:W-:Y:S02]  /*7d20*/  FSEL R0, R132, RZ, P0 ;  /* 0x000000ff84007208 */ /* 0x000fe40000000000 */
[----:B------:R-:W-:Y:S03]  /*7d30*/  FSEL R2, R2, RZ, P0 ;  /* 0x000000ff02027208 */ /* 0x000fe60000000000 */
[----:B------:R-:W-:Y:S02]  /*7d40*/  FADD.FTZ R0, -R0, R134 ;  /* 0x0000008600007221 */ /* 0x000fe40000010100 */
[--C-:B------:R-:W-:Y:S02]  /*7d50*/  FFMA.FTZ R5, R5, c[0x0][0x2d0], -R2.reuse ;  /* 0x0000b40005057a23 */ /* 0x100fe40000010802 */
[----:B------:R-:W-:Y:S02]  /*7d60*/  FMUL.FTZ R0, R0, c[0x0][0x2d0] ;  /* 0x0000b40000007a20 */ /* 0x000fe40000410000 */
[--C-:B------:R-:W-:Y:S02]  /*7d70*/  FFMA.FTZ R26, R8, c[0x0][0x2d0], -R2.reuse ;  /* 0x0000b400081a7a23 */ /* 0x100fe40000010802 */
[--C-:B------:R-:W-:Y:S01]  /*7d80*/  FFMA.FTZ R179, R11, c[0x0][0x2d0], -R2.reuse ;  /* 0x0000b4000bb37a23 */ /* 0x100fe20000010802 */
[----:B------:R-:W2:Y:S01]  /*7d90*/  LDL.LU R8, [R1+0x38] ;  /* 0x0000380001087983 */ /* 0x000ea20000300800 */
[--C-:B------:R-:W-:Y:S02]  /*7da0*/  FFMA.FTZ R27, R7, c[0x0][0x2d0], -R2.reuse ;  /* 0x0000b400071b7a23 */ /* 0x100fe40000010802 */
[--C-:B------:R-:W-:Y:S02]  /*7db0*/  FFMA.FTZ R11, R6, c[0x0][0x2d0], -R2.reuse ;  /* 0x0000b400060b7a23 */ /* 0x100fe40000010802 */
[--C-:B------:R-:W-:Y:S02]  /*7dc0*/  FFMA.FTZ R15, R15, c[0x0][0x2d0], -R2.reuse ;  /* 0x0000b4000f0f7a23 */ /* 0x100fe40000010802 */
[--C-:B------:R-:W-:Y:S02]  /*7dd0*/  FFMA.FTZ R14, R14, c[0x0][0x2d0], -R2.reuse ;  /* 0x0000b4000e0e7a23 */ /* 0x100fe40000010802 */
[--C-:B------:R-:W-:Y:S02]  /*7de0*/  FFMA.FTZ R13, R13, c[0x0][0x2d0], -R2.reuse ;  /* 0x0000b4000d0d7a23 */ /* 0x100fe40000010802 */
[--C-:B------:R-:W-:Y:S02]  /*7df0*/  FFMA.FTZ R12, R12, c[0x0][0x2d0], -R2.reuse ;  /* 0x0000b4000c0c7a23 */ /* 0x100fe40000010802 */
[--C-:B------:R-:W-:Y:S02]  /*7e00*/  FFMA.FTZ R177, R10, c[0x0][0x2d0], -R2.reuse ;  /* 0x0000b4000ab17a23 */ /* 0x100fe40000010802 */
[--C-:B------:R-:W-:Y:S02]  /*7e10*/  FFMA.FTZ R10, R3, c[0x0][0x2d0], -R2.reuse ;  /* 0x0000b400030a7a23 */ /* 0x100fe40000010802 */
[----:B------:R-:W-:Y:S01]  /*7e20*/  FFMA.FTZ R176, R9, c[0x0][0x2d0], -R2 ;  /* 0x0000b40009b07a23 */ /* 0x000fe20000010802 */
[----:B------:R-:W-:Y:S01]  /*7e30*/  MUFU.EX2 R3, R5 ;  /* 0x0000000500037308 */ /* 0x000fe20000000800 */
[----:B------:R-:W-:Y:S09]  /*7e40*/  MOV R9, R133 ;  /* 0x0000008500097202 */ /* 0x000ff20000000f00 */
[----:B------:R-:W1:Y:S10]  /*7e50*/  MUFU.EX2 R2, R0 ;  /* 0x0000000000027308 */ /* 0x000e740000000800 */
[----:B------:R-:W1:Y:S02]  /*7e60*/  MUFU.EX2 R0, R15 ;  /* 0x0000000f00007308 */ /* 0x000e640000000800 */
[C---:B-1----:R-:W-:Y:S02]  /*7e70*/  FMUL.FTZ R30, R2.reuse, R30 ;  /* 0x0000001e021e7220 */ /* 0x042fe40000410000 */
[C---:B------:R-:W-:Y:S02]  /*7e80*/  FMUL.FTZ R31, R2.reuse, R31 ;  /* 0x0000001f021f7220 */ /* 0x040fe40000410000 */
[C---:B------:R-:W-:Y:S02]  /*7e90*/  FMUL.FTZ R34, R2.reuse, R34 ;  /* 0x0000002202227220 */ /* 0x040fe40000410000 */
[C---:B------:R-:W-:Y:S02]  /*7ea0*/  FMUL.FTZ R35, R2.reuse, R35 ;  /* 0x0000002302237220 */ /* 0x040fe40000410000 */
[----:B------:R-:W-:Y:S01]  /*7eb0*/  FMUL.FTZ R38, R2, R38 ;  /* 0x0000002602267220 */ /* 0x000fe20000410000 */
[----:B------:R-:W-:Y:S01]  /*7ec0*/  F2FP.PACK_AB R169, R0, R3 ;  /* 0x0000000300a9723e */ /* 0x000fe200000000ff */
        /* <DEDUP_REMOVED lines=30> */
[----:B---3--:R-:W-:Y:S01]  /*80b0*/  FSEL R4, R173, -INF , P4 ;  /* 0xff800000ad047808 */ /* 0x008fe20002000000 */
        /* <DEDUP_REMOVED lines=17> */
[----:B----4-:R-:W-:Y:S02]  /*81d0*/  FFMA.FTZ R5, R2, R178, R3 ;  /* 0x000000b202057223 */ /* 0x010fe40000010003 */
[----:B------:R-:W-:Y:S02]  /*81e0*/  MUFU.EX2 R3, R13 ;  /* 0x0000000d00037308 */ /* 0x000fe40000000800 */
[----:B------:R-:W-:Y:S08]  /*81f0*/  FADD.FTZ R5, R0, R5 ;  /* 0x0000000500057221 */ /* 0x000ff00000010000 */
[----:B------:R-:W1:Y:S02]  /*8200*/  MUFU.EX2 R0, R14 ;  /* 0x0000000e00007308 */ /* 0x000e640000000800 */
[C---:B-1----:R-:W-:Y:S01]  /*8210*/  F2FP.PACK_AB R171, R3.reuse, R0 ;  /* 0x0000000003ab723e */ /* 0x042fe200000000ff */
[----:B------:R-:W-:Y:S01]  /*8220*/  FADD.FTZ R5, R0, R5 ;  /* 0x0000000500057221 */ /* 0x000fe20000010000 */
[----:B------:R-:W-:Y:S03]  /*8230*/  FMNMX.FTZ R0, R20, R135, !PT ;  /* 0x0000008714007209 */ /* 0x000fe60007810000 */
[----:B------:R-:W-:Y:S01]  /*8240*/  FADD.FTZ R178, R3, R5 ;  /* 0x0000000503b27221 */ /* 0x000fe20000010000 */
[----:B------:R-:W-:Y:S02]  /*8250*/  FMNMX.FTZ R0, R25, R0, !PT ;  /* 0x0000000019007209 */ /* 0x000fe40007810000 */
[----:B--2---:R-:W-:Y:S02]  /*8260*/  FSEL R5, R172, -INF , P3 ;  /* 0xff800000ac057808 */ /* 0x004fe40001800000 */
        /* <DEDUP_REMOVED lines=21> */
[----:B------:R1:W-:Y:S01]  /*83c0*/  MUFU.EX2 R168, R6 ;  /* 0x0000000600a87308 */ /* 0x0003e20000000800 */
        /* <DEDUP_REMOVED lines=8> */
[--C-:B------:R-:W-:Y:S01]  /*8450*/  FFMA.FTZ R173, R22, c[0x0][0x2d0], -R3.reuse ;  /* 0x0000b40016ad7a23 */ /* 0x100fe20000010803 */
[----:B------:R-:W-:Y:S01]  /*8460*/  MOV R22, R9 ;  /* 0x0000000900167202 */ /* 0x000fe20000000f00 */
[--C-:B------:R-:W-:Y:S02]  /*8470*/  FFMA.FTZ R172, R21, c[0x0][0x2d0], -R3.reuse ;  /* 0x0000b40015ac7a23 */ /* 0x100fe40000010803 */
[--C-:B------:R-:W-:Y:S01]  /*8480*/  FFMA.FTZ R174, R19, c[0x0][0x2d0], -R3.reuse ;  /* 0x0000b40013ae7a23 */ /* 0x100fe20000010803 */
[----:B------:R-:W-:Y:S01]  /*8490*/  MOV R19, R12 ;  /* 0x0000000c00137202 */ /* 0x000fe20000000f00 */
[----:B------:R-:W-:Y:S01]  /*84a0*/  FFMA.FTZ R3, R4, c[0x0][0x2d0], -R3 ;  /* 0x0000b40004037a23 */ /* 0x000fe20000010803 */
[----:B------:R-:W-:Y:S01]  /*84b0*/  MUFU.EX2 R175, R175 ;  /* 0x000000af00af7308 */ /* 0x000fe20000000800 */
[C---:B------:R-:W-:Y:S02]  /*84c0*/  FMUL.FTZ R18, R2.reuse, R146 ;  /* 0x0000009202127220 */ /* 0x040fe40000410000 */
[C---:B-1----:R-:W-:Y:S01]  /*84d0*/  FMUL.FTZ R6, R2.reuse, R158 ;  /* 0x0000009e02067220 */ /* 0x042fe20000410000 */
[----:B------:R-:W-:Y:S01]  /*84e0*/  MOV R158, R10 ;  /* 0x0000000a009e7202 */ /* 0x000fe20000000f00 */
[----:B------:R-:W-:Y:S02]  /*84f0*/  FMUL.FTZ R10, R2, R154 ;  /* 0x0000009a020a7220 */ /* 0x000fe40000410000 */
[----:B------:R-:W3:Y:S03]  /*8500*/  LDL R154, [R1+0x8] ;  /* 0x00000800019a7983 */ /* 0x000ee60000100800 */
[----:B------:R-:W-:Y:S01]  /*8510*/  MUFU.EX2 R174, R174 ;  /* 0x000000ae00ae7308 */ /* 0x000fe20000000800 */
[C---:B--2---:R-:W-:Y:S02]  /*8520*/  FMUL.FTZ R24, R0.reuse, R136 ;  /* 0x0000008800187220 */ /* 0x044fe40000410000 */
[C---:B------:R-:W-:Y:S02]  /*8530*/  FMUL.FTZ R25, R0.reuse, R137 ;  /* 0x0000008900197220 */ /* 0x040fe40000410000 */
[----:B------:R-:W-:Y:S01]  /*8540*/  FMUL.FTZ R13, R0, R149 ;  /* 0x00000095000d7220 */ /* 0x000fe20000410000 */
[----:B------:R-:W-:Y:S01]  /*8550*/  MOV R149, R26 ;  /* 0x0000001a00957202 */ /* 0x000fe20000000f00 */
[----:B------:R-:W-:Y:S02]  /*8560*/  FMUL.FTZ R26, R2, R138 ;  /* 0x0000008a021a7220 */ /* 0x000fe40000410000 */
[----:B------:R-:W-:Y:S01]  /*8570*/  FMUL.FTZ R20, R0, R140 ;  /* 0x0000008c00147220 */ /* 0x000fe20000410000 */
[----:B------:R-:W-:Y:S01]  /*8580*/  MOV R140, R27 ;  /* 0x0000001b008c7202 */ /* 0x000fe20000000f00 */
[----:B------:R-:W-:Y:S02]  /*8590*/  FMUL.FTZ R27, R2, R139 ;  /* 0x0000008b021b7220 */ /* 0x000fe40000410000 */
[----:B------:R-:W1:Y:S01]  /*85a0*/  LDSM.16.MT88.4 R136, [R239] ;  /* 0x00000000ef88783b */ /* 0x000e620000004200 */
[C---:B------:R-:W-:Y:S02]  /*85b0*/  FFMA.FTZ R134, R0.reuse, R8, R168 ;  /* 0x0000000800867223 */ /* 0x040fe400000100a8 */
[C---:B------:R-:W-:Y:S01]  /*85c0*/  FMUL.FTZ R4, R0.reuse, R156 ;  /* 0x0000009c00047220 */ /* 0x040fe20000410000 */
[----:B------:R-:W-:Y:S01]  /*85d0*/  MOV R156, R22 ;  /* 0x00000016009c7202 */ /* 0x000fe20000000f00 */
[C---:B------:R-:W-:Y:S01]  /*85e0*/  FMUL.FTZ R5, R0.reuse, R157 ;  /* 0x0000009d00057220 */ /* 0x040fe20000410000 */
[----:B------:R-:W-:Y:S01]  /*85f0*/  MOV R157, R23 ;  /* 0x00000017009d7202 */ /* 0x000fe20000000f00 */
[C---:B------:R-:W-:Y:S01]  /*8600*/  FMUL.FTZ R8, R0.reuse, R152 ;  /* 0x0000009800087220 */ /* 0x040fe20000410000 */
[----:B------:R-:W-:Y:S01]  /*8610*/  MOV R152, R15 ;  /* 0x0000000f00987202 */ /* 0x000fe20000000f00 */
[C---:B------:R-:W-:Y:S01]  /*8620*/  FMUL.FTZ R9, R0.reuse, R153 ;  /* 0x0000009900097220 */ /* 0x040fe20000410000 */
[----:B------:R-:W-:Y:S01]  /*8630*/  MOV R153, R14 ;  /* 0x0000000e00997202 */ /* 0x000fe20000000f00 */
[C---:B------:R-:W-:Y:S02]  /*8640*/  FMUL.FTZ R12, R0.reuse, R148 ;  /* 0x00000094000c7220 */ /* 0x040fe40000410000 */
[C---:B------:R-:W-:Y:S01]  /*8650*/  FMUL.FTZ R16, R0.reuse, R144 ;  /* 0x0000009000107220 */ /* 0x040fe20000410000 */
[----:B------:R-:W-:Y:S01]  /*8660*/  MUFU.EX2 R148, R170 ;  /* 0x000000aa00947308 */ /* 0x000fe20000000800 */
[C---:B------:R-:W-:Y:S02]  /*8670*/  FMUL.FTZ R17, R0.reuse, R145 ;  /* 0x0000009100117220 */ /* 0x040fe40000410000 */
[C---:B------:R-:W-:Y:S01]  /*8680*/  FMUL.FTZ R21, R0.reuse, R141 ;  /* 0x0000008d00157220 */ /* 0x040fe20000410000 */
[----:B------:R-:W-:Y:S01]  /*8690*/  MOV R141, R11 ;  /* 0x0000000b008d7202 */ /* 0x000fe20000000f00 */
[C---:B------:R-:W-:Y:S02]  /*86a0*/  FMUL.FTZ R28, R0.reuse, R28 ;  /* 0x0000001c001c7220 */ /* 0x040fe40000410000 */
[C---:B------:R-:W-:Y:S02]  /*86b0*/  FMUL.FTZ R29, R0.reuse, R29 ;  /* 0x0000001d001d7220 */ /* 0x040fe40000410000 */
[C---:B------:R-:W-:Y:S01]  /*86c0*/  FMUL.FTZ R32, R0.reuse, R32 ;  /* 0x0000002000207220 */ /* 0x040fe20000410000 */
[----:B------:R-:W2:Y:S01]  /*86d0*/  MUFU.EX2 R144, R135 ;  /* 0x0000008700907308 */ /* 0x000ea20000000800 */
        /* <DEDUP_REMOVED lines=13> */
[----:B------:R-:W-:Y:S01]  /*87b0*/  FMUL.FTZ R56, R0, R56 ;  /* 0x0000003800387220 */ /* 0x000fe20000410000 */
[----:B--2---:R-:W-:Y:S01]  /*87c0*/  F2FP.PACK_AB R170, R148, R144 ;  /* 0x0000009094aa723e */ /* 0x004fe200000000ff */
        /* <DEDUP_REMOVED lines=38> */
[----:B------:R2:W4:Y:S01]  /*8a30*/  MUFU.EX2 R0, R7 ;  /* 0x0000000700007308 */ /* 0x0005220000000800 */
[C---:B------:R-:W-:Y:S01]  /*8a40*/  FMUL.FTZ R11, R2.reuse, R155 ;  /* 0x0000009b020b7220 */ /* 0x040fe20000410000 */
[----:B------:R-:W-:Y:S01]  /*8a50*/  MOV R155, R149 ;  /* 0x00000095009b7202 */ /* 0x000fe20000000f00 */
[C---:B------:R-:W-:Y:S02]  /*8a60*/  FMUL.FTZ R14, R2.reuse, R150 ;  /* 0x00000096020e7220 */ /* 0x040fe40000410000 */
[C---:B------:R-:W-:Y:S02]  /*8a70*/  FMUL.FTZ R15, R2.reuse, R151 ;  /* 0x00000097020f7220 */ /* 0x040fe40000410000 */
[C---:B------:R-:W-:Y:S02]  /*8a80*/  FMUL.FTZ R22, R2.reuse, R142 ;  /* 0x0000008e02167220 */ /* 0x040fe40000410000 */
[C---:B------:R-:W-:Y:S02]  /*8a90*/  FMUL.FTZ R23, R2.reuse, R143 ;  /* 0x0000008f02177220 */ /* 0x040fe40000410000 */
[----:B--2---:R-:W-:Y:S01]  /*8aa0*/  FMUL.FTZ R7, R2, R159 ;  /* 0x0000009f02077220 */ /* 0x004fe20000410000 */
[C---:B----4-:R-:W-:Y:S01]  /*8ab0*/  F2FP.PACK_AB R168, R0.reuse, R168 ;  /* 0x000000a800a8723e */ /* 0x050fe200000000ff */
[----:B------:R-:W-:Y:S01]  /*8ac0*/  FADD.FTZ R145, R0, R134 ;  /* 0x0000008600917221 */ /* 0x000fe20000010000 */
[----:B------:R-:W-:Y:S01]  /*8ad0*/  MOV R159, R19 ;  /* 0x00000013009f7202 */ /* 0x000fe20000000f00 */
[----:B------:R-:W-:Y:S01]  /*8ae0*/  FMUL.FTZ R19, R2, R147 ;  /* 0x0000009302137220 */ /* 0x000fe20000410000 */
[----:B------:R-:W-:Y:S01]  /*8af0*/  MUFU.EX2 R0, R179 ;  /* 0x000000b300007308 */ /* 0x000fe20000000800 */
[----:B------:R-:W-:Y:S02]  /*8b00*/  FADD.FTZ R150, R144, R145 ;  /* 0x0000009190967221 */ /* 0x000fe40000010000 */
[C---:B-1----:R-:W-:Y:S01]  /*8b10*/  HMMA.16816.F32 R4, R168.reuse, R136, R4 ;  /* 0x00000088a804723c */ /* 0x042fe20000001804 */
[----:B------:R-:W-:Y:S06]  /*8b20*/  LDSM.16.MT88.4 R144, [R241+0x800] ;  /* 0x00080000f190783b */ /* 0x000fec0000004200 */
[----:B------:R-:W-:Y:S01]  /*8b30*/  MUFU.EX2 R179, R152 ;  /* 0x0000009800b37308 */ /* 0x000fe20000000800 */
[C---:B------:R-:W-:Y:S01]  /*8b40*/  HMMA.16816.F32 R8, R168.reuse, R138, R8 ;  /* 0x0000008aa808723c */ /* 0x040fe20000001808 */
[----:B------:R-:W1:Y:S08]  /*8b50*/  LDSM.16.MT88.4 R136, [R241] ;  /* 0x00000000f188783b */ /* 0x000e700000004200 */
[----:B------:R2:W4:Y:S10]  /*8b60*/  MUFU.EX2 R2, R159 ;  /* 0x0000009f00027308 */ /* 0x0005340000000800 */
[----:B------:R-:W3:Y:S10]  /*8b70*/  MUFU.EX2 R134, R176 ;  /* 0x000000b000867308 */ /* 0x000ef40000000800 */
[----:B------:R-:W3:Y:S01]  /*8b80*/  MUFU.EX2 R176, R173 ;  /* 0x000000ad00b07308 */ /* 0x000ee20000000800 */
[----:B--2---:R-:W-:Y:S09]  /*8b90*/  MOV R159, R141 ;  /* 0x0000008d009f7202 */ /* 0x004ff20000000f00 */
[----:B------:R-:W2:Y:S01]  /*8ba0*/  MUFU.EX2 R173, R3 ;  /* 0x0000000300ad7308 */ /* 0x000ea20000000800 */
[C---:B-1----:R-:W-:Y:S08]  /*8bb0*/  HMMA.16816.F32 R12, R168.reuse, R136, R12 ;  /* 0x00000088a80c723c */ /* 0x042ff0000000180c */
[C---:B------:R-:W-:Y:S01]  /*8bc0*/  HMMA.16816.F32 R16, R168.reuse, R138, R16 ;  /* 0x0000008aa810723c */ /* 0x040fe20000001810 */
[----:B------:R-:W1:Y:S07]  /*8bd0*/  LDSM.16.MT88.4 R136, [R240] ;  /* 0x00000000f088783b */ /* 0x000e6e0000004200 */
[C---:B-1----:R-:W-:Y:S08]  /*8be0*/  HMMA.16816.F32 R20, R168.reuse, R136, R20 ;  /* 0x00000088a814723c */ /* 0x042ff00000001814 */
[C---:B------:R-:W-:Y:S01]  /*8bf0*/  HMMA.16816.F32 R24, R168.reuse, R138, R24 ;  /* 0x0000008aa818723c */ /* 0x040fe20000001818 */
[----:B---3--:R1:W3:Y:S03]  /*8c00*/  LDSM.16.MT88.4 R136, [R154] ;  /* 0x000000009a88783b */ /* 0x0082e60000004200 */
[----:B-1----:R-:W-:Y:S05]  /*8c10*/  MOV R154, R140 ;  /* 0x0000008c009a7202 */ /* 0x002fea0000000f00 */
[----:B------:R-:W-:Y:S01]  /*8c20*/  LDSM.16.MT88.4 R140, [R239+0x800] ;  /* 0x00080000ef8c783b */ /* 0x000fe20000004200 */
[C---:B---3--:R-:W-:Y:S08]  /*8c30*/  HMMA.16816.F32 R28, R168.reuse, R136, R28 ;  /* 0x00000088a81c723c */ /* 0x048ff0000000181c */
        /* <DEDUP_REMOVED lines=36> */
[----:B----4-:R-:W-:Y:S01]  /*8e80*/  FADD.FTZ R136, R2, R178 ;  /* 0x000000b202887221 */ /* 0x010fe20000010000 */
[----:B------:R-:W-:Y:S01]  /*8e90*/  HMMA.16816.F32 R128, R168, R138, R128 ;  /* 0x0000008aa880723c */ /* 0x000fe20000001880 */
[----:B------:R-:W1:Y:S03]  /*8ea0*/  MUFU.EX2 R178, R153 ;  /* 0x0000009900b27308 */ /* 0x000e660000000800 */
[C---:B------:R-:W-:Y:S01]  /*8eb0*/  FADD.FTZ R136, R0.reuse, R136 ;  /* 0x0000008800887221 */ /* 0x040fe20000010000 */
[----:B------:R-:W-:Y:S02]  /*8ec0*/  F2FP.PACK_AB R137, R0, R2 ;  /* 0x000000020089723e */ /* 0x000fe400000000ff */
[C---:B------:R-:W-:Y:S01]  /*8ed0*/  F2FP.PACK_AB R139, R134.reuse, R135 ;  /* 0x00000087868b723e */ /* 0x040fe200000000ff */
[----:B------:R-:W-:Y:S01]  /*8ee0*/  FADD.FTZ R136, R135, R136 ;  /* 0x0000008887887221 */ /* 0x000fe20000010000 */
[----:B------:R-:W-:Y:S02]  /*8ef0*/  F2FP.PACK_AB R138, R175, R174 ;  /* 0x000000aeaf8a723e */ /* 0x000fe400000000ff */
[----:B------:R-:W3:Y:S01]  /*8f00*/  MUFU.EX2 R2, R155 ;  /* 0x0000009b00027308 */ /* 0x000ee20000000800 */
[----:B------:R-:W-:Y:S01]  /*8f10*/  FADD.FTZ R149, R134, R136 ;  /* 0x0000008886957221 */ /* 0x000fe20000010000 */
[----:B------:R-:W-:Y:S02]  /*8f20*/  F2FP.PACK_AB R136, R177, R176 ;  /* 0x000000b0b188723e */ /* 0x000fe400000000ff */
[----:B--2---:R-:W-:Y:S05]  /*8f30*/  F2FP.PACK_AB R170, R173, R172 ;  /* 0x000000acadaa723e */ /* 0x004fea00000000ff */
[C---:B------:R-:W-:Y:S01]  /*8f40*/  HMMA.16816.F32 R4, R136.reuse, R140, R4 ;  /* 0x0000008c8804723c */ /* 0x040fe20000001804 */
[----:B------:R-:W2:Y:S04]  /*8f50*/  MUFU.EX2 R0, R154 ;  /* 0x0000009a00007308 */ /* 0x000ea80000000800 */
[----:B-1----:R-:W-:Y:S03]  /*8f60*/  F2FP.PACK_AB R168, R179, R178 ;  /* 0x000000b2b3a8723e */ /* 0x002fe600000000ff */
[C---:B------:R-:W-:Y:S01]  /*8f70*/  HMMA.16816.F32 R8, R136.reuse, R142, R8 ;  /* 0x0000008e8808723c */ /* 0x040fe20000001808 */
[----:B------:R-:W1:Y:S02]  /*8f80*/  LDSM.16.MT88.4 R140, [R240+0x800] ;  /* 0x00080000f08c783b */ /* 0x000e640000004200 */
[----:B------:R-:W-:Y:S01]  /*8f90*/  MUFU.EX2 R134, R158 ;  /* 0x0000009e00867308 */ /* 0x000fe20000000800 */
[----:B---3--:R-:W-:Y:S04]  /*8fa0*/  FADD.FTZ R3, R2, R149 ;  /* 0x0000009502037221 */ /* 0x008fe80000010000 */
[C---:B------:R-:W-:Y:S05]  /*8fb0*/  HMMA.16816.F32 R12, R136.reuse, R144, R12 ;  /* 0x00000090880c723c */ /* 0x040fea000000180c */
[----:B------:R-:W3:Y:S03]  /*8fc0*/  MUFU.EX2 R135, R159 ;  /* 0x0000009f00877308 */ /* 0x000ee60000000800 */
[C---:B------:R-:W-:Y:S01]  /*8fd0*/  HMMA.16816.F32 R16, R136.reuse, R146, R16 ;  /* 0x000000928810723c */ /* 0x040fe20000001810 */
[----:B------:R-:W4:Y:S03]  /*8fe0*/  LDSM.16.MT88.4 R144, [R242+0x800] ;  /* 0x00080000f290783b */ /* 0x000f260000004200 */
[C---:B--2---:R-:W-:Y:S01]  /*8ff0*/  FADD.FTZ R3, R0.reuse, R3 ;  /* 0x0000000300037221 */ /* 0x044fe20000010000 */
[----:B------:R-:W-:Y:S04]  /*9000*/  F2FP.PACK_AB R169, R0, R2 ;  /* 0x0000000200a9723e */ /* 0x000fe800000000ff */
[----:B------:R-:W-:Y:S03]  /*9010*/  LDSM.16.MT88.4 R152, [R239+0x1000] ;  /* 0x00100000ef98783b */ /* 0x000fe60000004200 */
[C---:B---3--:R-:W-:Y:S01]  /*9020*/  F2FP.PACK_AB R171, R134.reuse, R135 ;  /* 0x0000008786ab723e */ /* 0x048fe200000000ff */
[----:B------:R-:W-:Y:S01]  /*9030*/  FADD.FTZ R3, R135, R3 ;  /* 0x0000000387037221 */ /* 0x000fe20000010000 */
[----:B------:R-:W-:Y:S01]  /*9040*/  MOV R135, R133 ;  /* 0x0000008500877202 */ /* 0x000fe20000000f00 */
[C---:B-1----:R-:W-:Y:S03]  /*9050*/  HMMA.16816.F32 R20, R136.reuse, R140, R20 ;  /* 0x0000008c8814723c */ /* 0x042fe60000001814 */
[----:B------:R-:W-:Y:S01]  /*9060*/  FADD.FTZ R0, R134, R3 ;  /* 0x0000000386007221 */ /* 0x000fe20000010000 */
[----:B------:R-:W-:Y:S04]  /*9070*/  MOV R3, R156 ;  /* 0x0000009c00037202 */ /* 0x000fe80000000f00 */
[C---:B------:R-:W-:Y:S01]  /*9080*/  HMMA.16816.F32 R24, R136.reuse, R142, R24 ;  /* 0x0000008e8818723c */ /* 0x040fe20000001818 */
[----:B------:R-:W1:Y:S03]  /*9090*/  LDSM.16.MT88.4 R140, [R239+0x2000] ;  /* 0x00200000ef8c783b */ /* 0x000e660000004200 */
[----:B------:R-:W-:Y:S04]  /*90a0*/  IADD3 R2, R3, -0x1, RZ ;  /* 0xffffffff03027810 */ /* 0x000fe80007ffe0ff */
[C---:B----4-:R-:W-:Y:S01]  /*90b0*/  HMMA.16816.F32 R28, R136.reuse, R144, R28 ;  /* 0x00000090881c723c */ /* 0x050fe2000000181c */
[----:B------:R2:W-:Y:S04]  /*90c0*/  STL [R1+0x34], R0 ;  /* 0x0000340001007387 */ /* 0x0005e80000100800 */
[----:B------:R-:W3:Y:S03]  /*90d0*/  LDL R134, [R1+0x60] ;  /* 0x0000600001867983 */ /* 0x000ee60000100800 */
[C---:B------:R-:W-:Y:S01]  /*90e0*/  HMMA.16816.F32 R32, R136.reuse, R146, R32 ;  /* 0x000000928820723c */ /* 0x040fe20000001820 */
[----:B------:R-:W4:Y:S08]  /*90f0*/  LDSM.16.MT88.4 R144, [R241+0x2000] ;  /* 0x00200000f190783b */ /* 0x000f300000004200 */
[----:B------:R-:W-:Y:S03]  /*9100*/  STL [R1+0x20], R2 ;  /* 0x0000200201007387 */ /* 0x000fe60000100800 */
[----:B--2---:R-:W-:Y:S04]  /*9110*/  FADD.FTZ R0, R148, R150 ;  /* 0x0000009694007221 */ /* 0x004fe80000010000 */
[----:B------:R-:W-:Y:S01]  /*9120*/  FADD.FTZ R0, R176, R0 ;  /* 0x00000000b0007221 */ /* 0x000fe20000010000 */
[C---:B-1----:R-:W-:Y:S03]  /*9130*/  HMMA.16816.F32 R36, R136.reuse, R140, R36 ;  /* 0x0000008c8824723c */ /* 0x042fe60000001824 */
[----:B------:R-:W-:Y:S04]  /*9140*/  FADD.FTZ R0, R177, R0 ;  /* 0x00000000b1007221 */ /* 0x000fe80000010000 */
[----:B------:R-:W-:Y:S01]  /*9150*/  FADD.FTZ R0, R174, R0 ;  /* 0x00000000ae007221 */ /* 0x000fe20000010000 */
[C---:B------:R-:W-:Y:S01]  /*9160*/  HMMA.16816.F32 R40, R136.reuse, R142, R40 ;  /* 0x0000008e8828723c */ /* 0x040fe20000001828 */
[----:B------:R-:W1:Y:S03]  /*9170*/  LDSM.16.MT88.4 R140, [R240+0x2000] ;  /* 0x00200000f08c783b */ /* 0x000e660000004200 */
[----:B------:R-:W-:Y:S04]  /*9180*/  FADD.FTZ R0, R175, R0 ;  /* 0x00000000af007221 */ /* 0x000fe80000010000 */
[C---:B----4-:R-:W-:Y:S04]  /*9190*/  HMMA.16816.F32 R44, R136.reuse, R144, R44 ;  /* 0x00000090882c723c */ /* 0x050fe8000000182c */
[----:B------:R-:W-:Y:S04]  /*91a0*/  FADD.FTZ R0, R178, R0 ;  /* 0x00000000b2007221 */ /* 0x000fe80000010000 */
[C---:B------:R-:W-:Y:S01]  /*91b0*/  HMMA.16816.F32 R48, R136.reuse, R146, R48 ;  /* 0x000000928830723c */ /* 0x040fe20000001830 */
[----:B------:R-:W2:Y:S03]  /*91c0*/  LDSM.16.MT88.4 R144, [R242+0x2000] ;  /* 0x00200000f290783b */ /* 0x000ea60000004200 */
[----:B------:R-:W-:Y:S04]  /*91d0*/  FADD.FTZ R0, R179, R0 ;  /* 0x00000000b3007221 */ /* 0x000fe80000010000 */
[----:B------:R-:W-:Y:S01]  /*91e0*/  FADD.FTZ R0, R172, R0 ;  /* 0x00000000ac007221 */ /* 0x000fe20000010000 */
        /* <DEDUP_REMOVED lines=25> */
[C---:B------:R-:W-:Y:S08]  /*9380*/  HMMA.16816.F32 R120, R136.reuse, R142, R120 ;  /* 0x0000008e8878723c */ /* 0x040ff00000001878 */
[C---:B--2---:R-:W-:Y:S08]  /*9390*/  HMMA.16816.F32 R124, R136.reuse, R144, R124 ;  /* 0x00000090887c723c */ /* 0x044ff0000000187c */
[----:B------:R-:W-:Y:S01]  /*93a0*/  HMMA.16816.F32 R128, R136, R146, R128 ;  /* 0x000000928880723c */ /* 0x000fe20000001880 */
[----:B------:R-:W1:Y:S02]  /*93b0*/  LDSM.16.MT88.4 R144, [R241+0x1000] ;  /* 0x00100000f190783b */ /* 0x000e640000004200 */
[----:B---3--:R-:W-:Y:S01]  /*93c0*/  ISETP.GT.AND P0, PT, R3, R134, PT ;  /* 0x000000860300720c */ /* 0x008fe20003f04270 */
[----:B------:R-:W-:Y:S01]  /*93d0*/  FADD.FTZ R3, R173, R0 ;  /* 0x00000000ad037221 */ /* 0x000fe20000010000 */
[----:B------:R-:W-:Y:S02]  /*93e0*/  MOV R0, R2 ;  /* 0x0000000200007202 */ /* 0x000fe40000000f00 */
[----:B------:R-:W-:Y:S01]  /*93f0*/  MOV R134, R132 ;  /* 0x0000008400867202 */ /* 0x000fe20000000f00 */
[C---:B------:R-:W-:Y:S01]  /*9400*/  HMMA.16816.F32 R156, R168.reuse, R152, R4 ;  /* 0x00000098a89c723c */ /* 0x040fe20000001804 */
[----:B------:R-:W2:Y:S07]  /*9410*/  LDSM.16.MT88.4 R136, [R240+0x1000] ;  /* 0x00100000f088783b */ /* 0x000eae0000004200 */
[C---:B------:R-:W-:Y:S01]  /*9420*/  HMMA.16816.F32 R152, R168.reuse, R154, R8 ;  /* 0x0000009aa898723c */ /* 0x040fe20000001808 */
[----:B------:R-:W3:Y:S08]  /*9430*/  LDSM.16.MT88.4 R4, [R242+0x1000] ;  /* 0x00100000f204783b */ /* 0x000ef00000004200 */
[----:B------:R-:W4:Y:S08]  /*9440*/  LDSM.16.MT88.4 R8, [R239+0x2800] ;  /* 0x00280000ef08783b */ /* 0x000f300000004200 */
[----:B------:R-:W-:Y:S04]  /*9450*/  STL [R1+0x38], R3 ;  /* 0x0000380301007387 */ /* 0x000fe80000100800 */
[----:B------:R-:W-:Y:S01]  /*9460*/  STL [R1+0x1c], R0 ;  /* 0x00001c0001007387 */ /* 0x000fe20000100800 */
[C---:B-1----:R-:W-:Y:S03]  /*9470*/  HMMA.16816.F32 R148, R168.reuse, R144, R12 ;  /* 0x00000090a894723c */ /* 0x042fe6000000180c */
[----:B------:R-:W1:Y:S05]  /*9480*/  LDSM.16.MT88.4 R12, [R241+0x2800] ;  /* 0x00280000f10c783b */ /* 0x000e6a0000004200 */
        /* <DEDUP_REMOVED lines=40> */
.L_x_879:
[----:B------:R-:W2:Y:S04]  /*9710*/  LDL R2, [R1+0x3c] ;  /* 0x00003c0001027983 */ /* 0x000ea80000100800 */
[----:B------:R-:W2:Y:S02]  /*9720*/  LDL R0, [R1+0x20] ;  /* 0x0000200001007983 */ /* 0x000ea40000100800 */
[----:B--2---:R-:W-:-:S13]  /*9730*/  ISETP.GE.AND P0, PT, R0, R2, PT ;  /* 0x000000020000720c */ /* 0x004fda0003f06270 */
[----:B------:R-:W-:Y:S05]  /*9740*/  @!P0 BRA `(.L_x_885) ;  /* 0x00002d1000008947 */ /* 0x000fea0003800000 */
.L_x_888:
[----:B------:R-:W2:Y:S01]  /*9750*/  LDL R20, [R1+0x20] ;  /* 0x0000200001147983 */ /* 0x000ea20000100800 */
[----:B------:R-:W-:Y:S04]  /*9760*/  DEPBAR.LE SB0, 0x0 ;  /* 0x000080000000791a */ /* 0x000fe80000000000 */
[----:B------:R-:W-:Y:S01]  /*9770*/  WARPSYNC 0xffffffff ;  /* 0xffffffff00007948 */ /* 0x000fe20003800000 */
[----:B------:R-:W3:Y:S01]  /*9780*/  LDL.64 R6, [R1+0x58] ;  /* 0x0000580001067983 */ /* 0x000ee20000100a00 */
[----:B------:R-:W-:Y:S05]  /*9790*/  BSSY B0, `(.L_x_886) ;  /* 0x0000124000007945 */ /* 0x000fea0003800000 */
[----:B------:R-:W4:Y:S06]  /*97a0*/  LDL.64 R22, [R1+0x48] ;  /* 0x0000480001167983 */ /* 0x000f2c0000100a00 */
[----:B------:R-:W3:Y:S06]  /*97b0*/  LDL R135, [R1+0x2c] ;  /* 0x00002c0001877983 */ /* 0x000eec0000100800 */
[----:B------:R-:W4:Y:S06]  /*97c0*/  LDL R134, [R1] ;  /* 0x0000000001867983 */ /* 0x000f2c0000100800 */
[----:B------:R-:W4:Y:S06]  /*97d0*/  LDL R15, [R1+0x4] ;  /* 0x00000400010f7983 */ /* 0x000f2c0000100800 */
[----:B------:R-:W4:Y:S06]  /*97e0*/  LDL R21, [R1+0x18] ;  /* 0x0000180001157983 */ /* 0x000f2c0000100800 */
[----:B------:R-:W1:Y:S06]  /*97f0*/  S2R R2, SR_TID.X ;  /* 0x0000000000027919 */ /* 0x000e6c0000002100 */
[----:B------:R-:W-:Y:S06]  /*9800*/  BAR.SYNC.DEFER_BLOCKING 0x0 ;  /* 0x0000000000007b1d */ /* 0x000fec0000010000 */
[----:B------:R-:W2:Y:S06]  /*9810*/  LDSM.16.M88.4 R8, [R236] ;  /* 0x00000000ec08783b */ /* 0x000eac0000000200 */
[----:B------:R-:W2:Y:S06]  /*9820*/  LDSM.16.M88.4 R16, [R236+0x800] ;  /* 0x00080000ec10783b */ /* 0x000eac0000000200 */
[----:B------:R-:W2:Y:S06]  /*9830*/  LDSM.16.M88.4 R24, [R236+0x1000] ;  /* 0x00100000ec18783b */ /* 0x000eac0000000200 */
[----:B------:R-:W2:Y:S01]  /*9840*/  LDSM.16.M88.4 R168, [R243] ;  /* 0x00000000f3a8783b */ /* 0x000ea20000000200 */
[----:B-1----:R-:W-:Y:S11]  /*9850*/  ISETP.GT.AND P3, PT, R2, 0x7f, PT ;  /* 0x0000007f0200780c */ /* 0x002ff60003f64270 */
[----:B------:R-:W-:Y:S02]  /*9860*/  @!UPT UIADD3 URZ, URZ, URZ, URZ ;  /* 0x0000003f3f3ff290 */ /* 0x000fe4000fffe03f */
[----:B------:R-:W-:Y:S02]  /*9870*/  @!P3 MOV R4, c[0x0][0x208] ;  /* 0x000082000004ba02 */ /* 0x000fe40000000f00 */
[----:B------:R-:W-:Y:S02]  /*9880*/  @!P3 MOV R5, c[0x0][0x20c] ;  /* 0x000083000005ba02 */ /* 0x000fe40000000f00 */
[----:B--2---:R-:W-:Y:S01]  /*9890*/  SHF.R.S32.HI R0, RZ, 0x1f, R20 ;  /* 0x0000001fff007819 */ /* 0x004fe20000011414 */
[----:B------:R-:W-:Y:S04]  /*98a0*/  IMAD.WIDE.U32 R2, R20, c[0x0][0x208], RZ ;  /* 0x0000820014027a25 */ /* 0x000fe800078e00ff */
[----:B------:R-:W-:Y:S04]  /*98b0*/  IMAD R0, R0, c[0x0][0x208], RZ ;  /* 0x0000820000007a24 */ /* 0x000fe800078e02ff */
[----:B------:R-:W-:Y:S05]  /*98c0*/  IMAD R0, R20, c[0x0][0x20c], R0 ;  /* 0x0000830014007a24 */ /* 0x000fea00078e0200 */
[----:B------:R-:W-:Y:S01]  /*98d0*/  IADD3 R0, R3, R0, RZ ;  /* 0x0000000003007210 */ /* 0x000fe20007ffe0ff */
[----:B------:R-:W-:Y:S01]  /*98e0*/  IMAD.WIDE.U32 R2, R2, 0x30, RZ ;  /* 0x0000003002027825 */ /* 0x000fe200078e00ff */
[----:B---3--:R-:W-:Y:S03]  /*98f0*/  LOP3.LUT P4, RZ, R135, 0x2, RZ, 0xc0, !PT ;  /* 0x0000000287ff7812 */ /* 0x008fe6000788c0ff */
[----:B------:R-:W-:Y:S01]  /*9900*/  IMAD R0, R0, 0x30, RZ ;  /* 0x0000003000007824 */ /* 0x000fe200078e02ff */
[----:B------:R-:W-:Y:S04]  /*9910*/  IADD3 R12, P1, R6, R2, RZ ;  /* 0x00000002060c7210 */ /* 0x000fe80007f3e0ff */
[----:B------:R-:W-:Y:S01]  /*9920*/  IADD3 R0, R3, R0, RZ ;  /* 0x0000000003007210 */ /* 0x000fe20007ffe0ff */
[----:B----4-:R1:W2:Y:S01]  /*9930*/  LDSM.16.M88.4 R172, [R134] ;  /* 0x0000000086ac783b */ /* 0x0102a20000000200 */
[----:B------:R-:W-:Y:S02]  /*9940*/  @!P3 LEA R3, P0, R4, R2, 0x5 ;  /* 0x000000020403b211 */ /* 0x000fe400078028ff */
[----:B------:R-:W-:Y:S02]  /*9950*/  LEA R2, P2, R12, c[0x0][0x1f8], 0x1 ;  /* 0x00007e000c027a11 */ /* 0x000fe400078408ff */
[-C--:B------:R-:W-:Y:S01]  /*9960*/  IADD3.X R13, R0, R23.reuse, RZ, P1, !PT ;  /* 0x00000017000d7210 */ /* 0x080fe20000ffe4ff */
[----:B------:R3:W4:Y:S01]  /*9970*/  LDSM.16.M88.4 R176, [R15] ;  /* 0x000000000fb0783b */ /* 0x0007220000000200 */
[----:B------:R-:W-:Y:S02]  /*9980*/  @!P3 LEA.HI.X R14, R4, R0, R5, 0x5, P0 ;  /* 0x00000000040eb211 */ /* 0x000fe400000f2c05 */
[----:B------:R-:W-:Y:S02]  /*9990*/  @!P3 IADD3 R0, P1, R3, R6, RZ ;  /* 0x000000060300b210 */ /* 0x000fe40007f3e0ff */
[C---:B-----5:R-:W-:Y:S03]  /*99a0*/  HMMA.16816.F32 R4, R160.reuse, R8, RZ ;  /* 0x00000008a004723c */ /* 0x060fe600000018ff */
[----:B------:R-:W-:Y:S02]  /*99b0*/  LEA.HI.X R3, R12, c[0x0][0x1fc], R13, 0x1, P2 ;  /* 0x00007f000c037a11 */ /* 0x000fe400010f0c0d */
[----:B------:R-:W-:Y:S02]  /*99c0*/  LOP3.LUT P2, RZ, R135, 0x1, RZ, 0xc0, !PT ;  /* 0x0000000187ff7812 */ /* 0x000fe4000784c0ff */
[----:B------:R-:W-:Y:S01]  /*99d0*/  @!P3 IADD3.X R14, R14, R23, RZ, P1, !PT ;  /* 0x000000170e0eb210 */ /* 0x000fe20000ffe4ff */
[C---:B------:R-:W-:Y:S01]  /*99e0*/  HMMA.16816.F32 R8, R160.reuse, R10, RZ ;  /* 0x0000000aa008723c */ /* 0x040fe200000018ff */
[C---:B-1----:R-:W-:Y:S04]  /*99f0*/  @!P3 LEA R134, P0, R0.reuse, c[0x0][0x1f8], 0x1 ;  /* 0x00007e000086ba11 */ /* 0x042fe800078008ff */
[----:B------:R-:W-:Y:S03]  /*9a00*/  @!P3 LEA.HI.X R135, R0, c[0x0][0x1fc], R14, 0x1, P0 ;  /* 0x00007f000087ba11 */ /* 0x000fe600000f0c0e */
[C---:B---3--:R-:W-:Y:S02]  /*9a10*/  HMMA.16816.F32 R12, R160.reuse, R16, RZ ;  /* 0x00000010a00c723c */ /* 0x048fe400000018ff */
[----:B------:R-:W-:Y:S01]  /*9a20*/  @!PT LDS RZ, [RZ] ;  /* 0x00000000fffff984 */ /* 0x000fe20000000800 */
[----:B------:R-:W-:Y:S01]  /*9a30*/  @!PT LDS RZ, [RZ] ;  /* 0x00000000fffff984 */ /* 0x000fe20000000800 */
[----:B------:R-:W-:Y:S01]  /*9a40*/  @!PT LDS RZ, [RZ] ;  /* 0x00000000fffff984 */ /* 0x000fe20000000800 */
[----:B------:R1:W-:Y:S06]  /*9a50*/  LDGSTS.E.BYPASS.LTC128B.128 [R21+0x4080], [R2.64], !P2 ;  /* 0x0408000002157fae */ /* 0x0003ec000d101d46 */
[----:B------:R1:W-:Y:S01]  /*9a60*/  LDGSTS.E.BYPASS.LTC128B.128 [R21+0x5880], [R2.64+0x80], !P4 ;  /* 0x0588008002157fae */ /* 0x0003e2000e101d46 */
[C---:B------:R-:W-:Y:S05]  /*9a70*/  HMMA.16816.F32 R16, R160.reuse, R18, RZ ;  /* 0x00000012a010723c */ /* 0x040fea00000018ff */
[----:B------:R1:W-:Y:S06]  /*9a80*/  LDGSTS.E.BYPASS.LTC128B.128 [R21+0x7080], [R2.64+0x100], !P6 ;  /* 0x0708010002157fae */ /* 0x0003ec000f101d46 */
[----:B------:R1:W-:Y:S06]  /*9a90*/  LDGSTS.E.BYPASS.LTC128B.128 [R21+0x8880], [R2.64+0x180], !P5 ;  /* 0x0888018002157fae */ /* 0x0003ec000e901d46 */
[----:B------:R3:W-:Y:S06]  /*9aa0*/  @!P3 LDGSTS.E.BYPASS.LTC128B.128 [R21+0x5080], [R134.64], !P2 ;  /* 0x050800008615bfae */ /* 0x0007ec000d101d46 */
[----:B------:R3:W-:Y:S06]  /*9ab0*/  @!P3 LDGSTS.E.BYPASS.LTC128B.128 [R21+0x6880], [R134.64+0x80], !P4 ;  /* 0x068800808615bfae */ /* 0x0007ec000e101d46 */
[----:B------:R3:W-:Y:S06]  /*9ac0*/  @!P3 LDGSTS.E.BYPASS.LTC128B.128 [R21+0x8080], [R134.64+0x100], !P6 ;  /* 0x080801008615bfae */ /* 0x0007ec000f101d46 */
[----:B------:R3:W-:Y:S01]  /*9ad0*/  @!P3 LDGSTS.E.BYPASS.LTC128B.128 [R21+0x9880], [R134.64+0x180], !P5 ;  /* 0x098801808615bfae */ /* 0x0007e2000e901d46 */
[----:B-1----:R-:W-:Y:S05]  /*9ae0*/  MOV R3, R20 ;  /* 0x0000001400037202 */ /* 0x002fea0000000f00 */
[----:B------:R-:W0:Y:S01]  /*9af0*/  LDGDEPBAR ;  /* 0x00000000000079af */ /* 0x000e220000000000 */
[C---:B---3--:R-:W-:Y:S08]  /*9b00*/  HMMA.16816.F32 R20, R160.reuse, R24, RZ ;  /* 0x00000018a014723c */ /* 0x048ff000000018ff */
[----:B------:R-:W-:Y:S08]  /*9b10*/  HMMA.16816.F32 R24, R160, R26, RZ ;  /* 0x0000001aa018723c */ /* 0x000ff000000018ff */
[C---:B------:R-:W-:Y:S08]  /*9b20*/  HMMA.16816.F32 R4, R164.reuse, R168, R4 ;  /* 0x000000a8a404723c */ /* 0x040ff00000001804 */
[C---:B------:R-:W-:Y:S01]  /*9b30*/  HMMA.16816.F32 R8, R164.reuse, R170, R8 ;  /* 0x000000aaa408723c */ /* 0x040fe20000001808 */
[----:B------:R-:W1:Y:S07]  /*9b40*/  LDSM.16.M88.4 R168, [R238] ;  /* 0x00000000eea8783b */ /* 0x000e6e0000000200 */
[C---:B--2---:R-:W-:Y:S08]  /*9b50*/  HMMA.16816.F32 R12, R164.reuse, R172, R12 ;  /* 0x000000aca40c723c */ /* 0x044ff0000000180c */
        /* <DEDUP_REMOVED lines=125> */
[----:B------:R2:W3:Y:S04]  /*a330*/  MUFU.TANH R175, R0 ;  /* 0x0000000000af7308 */ /* 0x0004e80000002400 */
[----:B------:R-:W-:Y:S01]  /*a340*/  FMUL.FTZ R10, R10, c[0x0][0x320] ;  /* 0x0000c8000a0a7a20 */ /* 0x000fe20000410000 */
[C---:B-1----:R-:W-:Y:S05]  /*a350*/  HMMA.16816.F32 R12, R232.reuse, R168, R12 ;  /* 0x000000a8e80c723c */ /* 0x042fea000000180c */
[----:B------:R-:W1:Y:S03]  /*a360*/  MUFU.TANH R177, R10 ;  /* 0x0000000a00b17308 */ /* 0x000e660000002400 */
[C---:B------:R-:W-:Y:S04]  /*a370*/  HMMA.16816.F32 R16, R232.reuse, R170, R16 ;  /* 0x000000aae810723c */ /* 0x040fe80000001810 */
[----:B--2---:R-:W-:Y:S04]  /*a380*/  FMUL.FTZ R0, R5, c[0x0][0x320] ;  /* 0x0000c80005007a20 */ /* 0x004fe80000410000 */
[----:B------:R2:W4:Y:S08]  /*a390*/  MUFU.TANH R174, R0 ;  /* 0x0000000000ae7308 */ /* 0x0005300000002400 */
[----:B------:R-:W-:Y:S04]  /*a3a0*/  FMUL.FTZ R2, R13, c[0x0][0x320] ;  /* 0x0000c8000d027a20 */ /* 0x000fe80000410000 */
[----:B------:R-:W1:Y:S01]  /*a3b0*/  MUFU.TANH R134, R2 ;  /* 0x0000000200867308 */ /* 0x000e620000002400 */
[----:B--2---:R-:W-:Y:S09]  /*a3c0*/  FMUL.FTZ R0, R6, c[0x0][0x320] ;  /* 0x0000c80006007a20 */ /* 0x004ff20000410000 */
[----:B------:R2:W1:Y:S02]  /*a3d0*/  MUFU.TANH R178, R0 ;  /* 0x0000000000b27308 */ /* 0x0004640000002400 */
[----:B--2---:R-:W-:Y:S02]  /*a3e0*/  FMUL.FTZ R0, R7, c[0x0][0x320] ;  /* 0x0000c80007007a20 */ /* 0x004fe40000410000 */
[----:B------:R-:W2:Y:S01]  /*a3f0*/  LDSM.16.M88.4 R4, [R237+0x5800] ;  /* 0x00580000ed04783b */ /* 0x000ea20000000200 */
[----:B------:R-:W-:Y:S05]  /*a400*/  DEPBAR.LE SB0, 0x0 ;  /* 0x000080000000791a */ /* 0x000fea0000000000 */
[----:B------:R1:W1:Y:S01]  /*a410*/  MUFU.TANH R179, R0 ;  /* 0x0000000000b37308 */ /* 0x0002620000002400 */
[----:B------:R-:W-:Y:S01]  /*a420*/  BAR.SYNC.DEFER_BLOCKING 0x0 ;  /* 0x0000000000007b1d */ /* 0x000fe20000010000 */
[----:B-1----:R-:W-:Y:S05]  /*a430*/  FMUL.FTZ R0, R8, c[0x0][0x320] ;  /* 0x0000c80008007a20 */ /* 0x002fea0000410000 */
[----:B------:R-:W3:Y:S03]  /*a440*/  LDL R8, [R1+0x3c] ;  /* 0x00003c0001087983 */ /* 0x000ee60000100800 */
[----:B------:R1:W1:Y:S01]  /*a450*/  MUFU.TANH R173, R0 ;  /* 0x0000000000ad7308 */ /* 0x0002620000002400 */
[C---:B--2---:R-:W-:Y:S08]  /*a460*/  HMMA.16816.F32 R20, R232.reuse, R4, R20 ;  /* 0x00000004e814723c */ /* 0x044ff00000001814 */
[----:B------:R-:W-:Y:S04]  /*a470*/  HMMA.16816.F32 R24, R232, R6, R24 ;  /* 0x00000006e818723c */ /* 0x000fe80000001818 */
[----:B-1----:R-:W-:Y:S01]  /*a480*/  FMUL.FTZ R0, R9, c[0x0][0x320] ;  /* 0x0000c80009007a20 */ /* 0x002fe20000410000 */
[----:B------:R-:W-:Y:S03]  /*a490*/  MOV R9, R3 ;  /* 0x0000000300097202 */ /* 0x000fe60000000f00 */
[----:B------:R1:W2:Y:S01]  /*a4a0*/  MUFU.TANH R169, R0 ;  /* 0x0000000000a97308 */ /* 0x0002a20000002400 */
[----:B------:R-:W-:Y:S09]  /*a4b0*/  FMUL.FTZ R3, R11, c[0x0][0x320] ;  /* 0x0000c8000b037a20 */ /* 0x000ff20000410000 */
[----:B------:R-:W2:Y:S01]  /*a4c0*/  MUFU.TANH R176, R3 ;  /* 0x0000000300b07308 */ /* 0x000ea20000002400 */
[----:B-1----:R-:W-:Y:S09]  /*a4d0*/  FMUL.FTZ R0, R12, c[0x0][0x320] ;  /* 0x0000c8000c007a20 */ /* 0x002ff20000410000 */
        /* <DEDUP_REMOVED lines=26> */
[----:B---3--:R-:W-:Y:S01]  /*a680*/  ISETP.GT.AND P4, PT, R25, R8, PT ;  /* 0x000000081900720c */ /* 0x008fe20003f84270 */
[----:B-1----:R-:W-:Y:S08]  /*a690*/  FMUL.FTZ R0, R26, c[0x0][0x320] ;  /* 0x0000c8001a007a20 */ /* 0x002ff00000410000 */
[----:B------:R1:W3:Y:S02]  /*a6a0*/  MUFU.TANH R4, R0 ;  /* 0x0000000000047308 */ /* 0x0002e40000002400 */
        /* <DEDUP_REMOVED lines=36> */
[----:B------:R-:W-:Y:S02]  /*a8f0*/  @P1 LEA.HI.X R9, R5, c[0x0][0x1cc], R9, 0x1, P2 ;  /* 0x0000730005091a11 */ /* 0x000fe400010f0c09 */
[----:B------:R-:W-:Y:S11]  /*a900*/  LOP3.LUT P2, RZ, R19, 0x1, RZ, 0xc0, !PT ;  /* 0x0000000113ff7812 */ /* 0x000ff6000784c0ff */
[----:B------:R-:W-:Y:S02]  /*a910*/  @!UPT UIADD3 URZ, URZ, URZ, URZ ;  /* 0x0000003f3f3ff290 */ /* 0x000fe4000fffe03f */
        /* <DEDUP_REMOVED lines=11> */
.L_x_887:
[----:B--234-:R-:W-:Y:S05]  /*a9d0*/  BSYNC B0 ;  /* 0x0000000000007941 */ /* 0x01cfea0003800000 */
.L_x_886:
[----:B-1----:R-:W2:Y:S01]  /*a9e0*/  LDL.LU R9, [R1+0x38] ;  /* 0x0000380001097983 */ /* 0x002ea20000300800 */
        /* <DEDUP_REMOVED lines=36> */
[C---:B------:R-:W-:Y:S01]  /*ac30*/  FMUL.FTZ R13, R6.reuse, R149 ;  /* 0x00000095060d7220 */ /* 0x040fe20000410000 */
[----:B------:R-:W-:Y:S04]  /*ac40*/  MOV R149, R27 ;  /* 0x0000001b00957202 */ /* 0x000fe80000000f00 */
        /* <DEDUP_REMOVED lines=79> */
[C---:B------:R-:W-:Y:S02]  /*b140*/  FMUL.FTZ R5, R2.reuse, c[0x0][0x2d0] ;  /* 0x0000b40002057a20 */ /* 0x040fe40000410000 */
[----:B------:R-:W-:Y:S02]  /*b150*/  FADD.FTZ R0, -R2, R132 ;  /* 0x0000008402007221 */ /* 0x000fe40000010100 */
[--C-:B------:R-:W-:Y:S02]  /*b160*/  FFMA.FTZ R7, R179, c[0x0][0x2d0], -R5.reuse ;  /* 0x0000b400b3077a23 */ /* 0x100fe40000010805 */
[----:B------:R-:W-:Y:S02]  /*b170*/  FMUL.FTZ R0, R0, c[0x0][0x2d0] ;  /* 0x0000b40000007a20 */ /* 0x000fe40000410000 */
        /* <DEDUP_REMOVED lines=8> */
[----:B------:R-:W1:Y:S01]  /*b200*/  MUFU.EX2 R0, R0 ;  /* 0x0000000000007308 */ /* 0x000e620000000800 */
[--C-:B------:R-:W-:Y:S01]  /*b210*/  FFMA.FTZ R174, R135, c[0x0][0x2d0], -R5.reuse ;  /* 0x0000b40087ae7a23 */ /* 0x100fe20000010805 */
[----:B------:R-:W-:Y:S01]  /*b220*/  MOV R135, R21 ;  /* 0x0000001500877202 */ /* 0x000fe20000000f00 */
[C---:B------:R-:W-:Y:S01]  /*b230*/  FMUL.FTZ R21, R6.reuse, R141 ;  /* 0x0000008d06157220 */ /* 0x040fe20000410000 */
[----:B------:R-:W-:Y:S01]  /*b240*/  MOV R141, R25 ;  /* 0x00000019008d7202 */ /* 0x000fe20000000f00 */
[C---:B------:R-:W-:Y:S02]  /*b250*/  FMUL.FTZ R25, R6.reuse, R137 ;  /* 0x0000008906197220 */ /* 0x040fe40000410000 */
[--C-:B------:R-:W-:Y:S02]  /*b260*/  FFMA.FTZ R177, R17, c[0x0][0x2d0], -R5.reuse ;  /* 0x0000b40011b17a23 */ /* 0x100fe40000010805 */
[C---:B------:R-:W-:Y:S01]  /*b270*/  FMUL.FTZ R17, R6.reuse, R145 ;  /* 0x0000009106117220 */ /* 0x040fe20000410000 */
[----:B------:R-:W3:Y:S01]  /*b280*/  MUFU.EX2 R4, R8 ;  /* 0x0000000800047308 */ /* 0x000ee20000000800 */
[--C-:B------:R-:W-:Y:S01]  /*b290*/  FFMA.FTZ R176, R15, c[0x0][0x2d0], -R5.reuse ;  /* 0x0000b4000fb07a23 */ /* 0x100fe20000010805 */
[----:B------:R-:W-:Y:S01]  /*b2a0*/  MOV R145, R22 ;  /* 0x0000001600917202 */ /* 0x000fe20000000f00 */
[----:B------:R-:W-:Y:S02]  /*b2b0*/  FFMA.FTZ R179, R3, c[0x0][0x2d0], -R5 ;  /* 0x0000b40003b37a23 */ /* 0x000fe40000010805 */
[----:B------:R-:W-:Y:S01]  /*b2c0*/  FMUL.FTZ R5, R6, R157 ;  /* 0x0000009d06057220 */ /* 0x000fe20000410000 */
[----:B------:R-:W-:Y:S04]  /*b2d0*/  MOV R157, R26 ;  /* 0x0000001a009d7202 */ /* 0x000fe80000000f00 */
[----:B------:R-:W-:Y:S01]  /*b2e0*/  MUFU.EX2 R135, R135 ;  /* 0x0000008700877308 */ /* 0x000fe20000000800 */
[C---:B-1----:R-:W-:Y:S02]  /*b2f0*/  FMUL.FTZ R26, R0.reuse, R138 ;  /* 0x0000008a001a7220 */ /* 0x042fe40000410000 */
[C---:B------:R-:W-:Y:S02]  /*b300*/  FMUL.FTZ R27, R0.reuse, R139 ;  /* 0x0000008b001b7220 */ /* 0x040fe40000410000 */
[C---:B------:R-:W-:Y:S02]  /*b310*/  FMUL.FTZ R11, R0.reuse, R155 ;  /* 0x0000009b000b7220 */ /* 0x040fe40000410000 */
[C---:B------:R-:W-:Y:S02]  /*b320*/  FMUL.FTZ R18, R0.reuse, R146 ;  /* 0x0000009200127220 */ /* 0x040fe40000410000 */
[----:B------:R-:W-:Y:S01]  /*b330*/  FMUL.FTZ R19, R0, R147 ;  /* 0x0000009300137220 */ /* 0x000fe20000410000 */
[C---:B---3--:R-:W-:Y:S01]  /*b340*/  F2FP.PACK_AB R169, R7.reuse, R4 ;  /* 0x0000000407a9723e */ /* 0x048fe200000000ff */
[C---:B------:R-:W-:Y:S01]  /*b350*/  FMUL.FTZ R8, R6.reuse, R152 ;  /* 0x0000009806087220 */ /* 0x040fe20000410000 */
[----:B------:R-:W-:Y:S01]  /*b360*/  MOV R152, R24 ;  /* 0x0000001800987202 */ /* 0x000fe20000000f00 */
[----:B------:R-:W-:Y:S02]  /*b370*/  FMUL.FTZ R24, R6, R136 ;  /* 0x0000008806187220 */ /* 0x000fe40000410000 */
[----:B------:R-:W1:Y:S01]  /*b380*/  LDSM.16.MT88.4 R136, [R239] ;  /* 0x00000000ef88783b */ /* 0x000e620000004200 */
        /* <DEDUP_REMOVED lines=59> */
[C---:B------:R-:W-:Y:S01]  /*b740*/  FMUL.FTZ R4, R6.reuse, R156 ;  /* 0x0000009c06047220 */ /* 0x040fe20000410000 */
[----:B------:R-:W-:Y:S01]  /*b750*/  MOV R156, R20 ;  /* 0x00000014009c7202 */ /* 0x000fe20000000f00 */
[C---:B------:R-:W-:Y:S01]  /*b760*/  FMUL.FTZ R9, R6.reuse, R153 ;  /* 0x0000009906097220 */ /* 0x040fe20000410000 */
[----:B------:R-:W-:Y:S01]  /*b770*/  MOV R153, R23 ;  /* 0x0000001700997202 */ /* 0x000fe20000000f00 */
[----:B------:R-:W-:Y:S01]  /*b780*/  FMUL.FTZ R20, R6, R140 ;  /* 0x0000008c06147220 */ /* 0x000fe20000410000 */
[----:B------:R-:W-:Y:S01]  /*b790*/  MOV R140, R10 ;  /* 0x0000000a008c7202 */ /* 0x000fe20000000f00 */
[C---:B------:R-:W-:Y:S01]  /*b7a0*/  FMUL.FTZ R6, R0.reuse, R158 ;  /* 0x0000009e00067220 */ /* 0x040fe20000410000 */
[----:B------:R-:W-:Y:S01]  /*b7b0*/  MUFU.EX2 R134, R156 ;  /* 0x0000009c00867308 */ /* 0x000fe20000000800 */
[----:B------:R-:W2:Y:S01]  /*b7c0*/  LDL R158, [R1+0x8] ;  /* 0x00000800019e7983 */ /* 0x000ea20000100800 */
[C---:B------:R-:W-:Y:S02]  /*b7d0*/  FMUL.FTZ R23, R0.reuse, R143 ;  /* 0x0000008f00177220 */ /* 0x040fe40000410000 */
[C---:B------:R-:W-:Y:S01]  /*b7e0*/  FMUL.FTZ R10, R0.reuse, R154 ;  /* 0x0000009a000a7220 */ /* 0x040fe20000410000 */
[----:B------:R-:W-:Y:S01]  /*b7f0*/  MOV R154, R144 ;  /* 0x00000090009a7202 */ /* 0x000fe20000000f00 */
[----:B------:R-:W-:Y:S02]  /*b800*/  FADD.FTZ R3, R7, R3 ;  /* 0x0000000307037221 */ /* 0x000fe40000010000 */
        /* <DEDUP_REMOVED lines=13> */
[----:B------:R-:W4:Y:S07]  /*b8e0*/  MUFU.EX2 R156, R174 ;  /* 0x000000ae009c7308 */ /* 0x000f2e0000000800 */
[----:B------:R-:W-:Y:S03]  /*b8f0*/  LDSM.16.MT88.4 R144, [R241+0x800] ;  /* 0x00080000f190783b */ /* 0x000fe60000004200 */
[----:B------:R-:W5:Y:S01]  /*b900*/  MUFU.EX2 R157, R175 ;  /* 0x000000af009d7308 */ /* 0x000f620000000800 */
[----:B---3--:R-:W-:Y:S04]  /*b910*/  FADD.FTZ R0, R3, R0 ;  /* 0x0000000003007221 */ /* 0x008fe80000010000 */
[----:B------:R-:W-:Y:S05]  /*b920*/  FADD.FTZ R0, R135, R0 ;  /* 0x0000000087007221 */ /* 0x000fea0000010000 */
[----:B------:R3:W-:Y:S01]  /*b930*/  MUFU.EX2 R173, R179 ;  /* 0x000000b300ad7308 */ /* 0x0007e20000000800 */
[----:B------:R-:W-:Y:S01]  /*b940*/  FADD.FTZ R0, R134, R0 ;  /* 0x0000000086007221 */ /* 0x000fe20000010000 */
[----:B----4-:R-:W-:Y:S08]  /*b950*/  MOV R178, R156 ;  /* 0x0000009c00b27202 */ /* 0x010ff00000000f00 */
[----:B------:R-:W-:Y:S01]  /*b960*/  MUFU.EX2 R174, R177 ;  /* 0x000000b100ae7308 */ /* 0x000fe20000000800 */
[C---:B-1----:R-:W-:Y:S09]  /*b970*/  HMMA.16816.F32 R12, R168.reuse, R136, R12 ;  /* 0x00000088a80c723c */ /* 0x042ff2000000180c */
[----:B------:R5:W1:Y:S03]  /*b980*/  MUFU.EX2 R175, R176 ;  /* 0x000000b000af7308 */ /* 0x000a660000000800 */
[----:B---3--:R-:W-:Y:S01]  /*b990*/  MOV R179, R151 ;  /* 0x0000009700b37202 */ /* 0x008fe20000000f00 */
[C---:B------:R-:W-:Y:S01]  /*b9a0*/  HMMA.16816.F32 R16, R168.reuse, R138, R16 ;  /* 0x0000008aa810723c */ /* 0x040fe20000001810 */
[----:B------:R-:W3:Y:S02]  /*b9b0*/  LDSM.16.MT88.4 R136, [R240] ;  /* 0x00000000f088783b */ /* 0x000ee40000004200 */
[----:B-----5:R-:W-:Y:S05]  /*b9c0*/  MOV R176, R157 ;  /* 0x0000009d00b07202 */ /* 0x020fea0000000f00 */
[C---:B---3--:R-:W-:Y:S08]  /*b9d0*/  HMMA.16816.F32 R20, R168.reuse, R136, R20 ;  /* 0x00000088a814723c */ /* 0x048ff00000001814 */
[C---:B------:R-:W-:Y:S01]  /*b9e0*/  HMMA.16816.F32 R24, R168.reuse, R138, R24 ;  /* 0x0000008aa818723c */ /* 0x040fe20000001818 */
[----:B--2---:R2:W3:Y:S03]  /*b9f0*/  LDSM.16.MT88.4 R136, [R158] ;  /* 0x000000009e88783b */ /* 0x0044e60000004200 */
[----:B--2---:R-:W-:Y:S05]  /*ba00*/  MOV R158, R141 ;  /* 0x0000008d009e7202 */ /* 0x004fea0000000f00 */
[----:B------:R-:W-:Y:S03]  /*ba10*/  LDSM.16.MT88.4 R140, [R239+0x800] ;  /* 0x00080000ef8c783b */ /* 0x000fe60000004200 */
[----:B------:R-:W-:Y:S04]  /*ba20*/  MOV R177, R158 ;  /* 0x0000009e00b17202 */ /* 0x000fe80000000f00 */
[----:B------:R-:W-:Y:S01]  /*ba30*/  IADD3 R177, R177, -0x1, RZ ;  /* 0xffffffffb1b17810 */ /* 0x000fe20007ffe0ff */
[C---:B---3--:R-:W-:Y:S08]  /*ba40*/  HMMA.16816.F32 R28, R168.reuse, R136, R28 ;  /* 0x00000088a81c723c */ /* 0x048ff0000000181c */
        /* <DEDUP_REMOVED lines=38> */
[----:B------:R-:W-:Y:S03]  /*bcb0*/  MUFU.EX2 R132, R159 ;  /* 0x0000009f00847308 */ /* 0x000fe60000000800 */
[----:B------:R-:W-:Y:S01]  /*bcc0*/  F2FP.PACK_AB R137, R151, R149 ;  /* 0x000000959789723e */ /* 0x000fe200000000ff */
[----:B------:R-:W-:Y:S02]  /*bcd0*/  FADD.FTZ R3, R150, R148 ;  /* 0x0000009496037221 */ /* 0x000fe40000010000 */
[----:B------:R-:W-:Y:S02]  /*bce0*/  F2FP.PACK_AB R138, R134, R135 ;  /* 0x00000087868a723e */ /* 0x000fe400000000ff */
[----:B------:R-:W-:Y:S02]  /*bcf0*/  F2FP.PACK_AB R139, R157, R156 ;  /* 0x0000009c9d8b723e */ /* 0x000fe400000000ff */
[----:B------:R-:W2:Y:S01]  /*bd00*/  MUFU.EX2 R134, R154 ;  /* 0x0000009a00867308 */ /* 0x000ea20000000800 */
[----:B-1----:R-:W-:Y:S02]  /*bd10*/  F2FP.PACK_AB R169, R175, R174 ;  /* 0x000000aeafa9723e */ /* 0x002fe400000000ff */
[----:B------:R-:W-:Y:S02]  /*bd20*/  F2FP.PACK_AB R171, R173, R172 ;  /* 0x000000acadab723e */ /* 0x000fe400000000ff */
[C---:B------:R-:W-:Y:S05]  /*bd30*/  HMMA.16816.F32 R4, R136.reuse, R140, R4 ;  /* 0x0000008c8804723c */ /* 0x040fea0000001804 */
[----:B------:R-:W-:Y:S03]  /*bd40*/  MUFU.EX2 R135, R152 ;  /* 0x0000009800877308 */ /* 0x000fe60000000800 */
[C---:B------:R-:W-:Y:S01]  /*bd50*/  HMMA.16816.F32 R8, R136.reuse, R142, R8 ;  /* 0x0000008e8808723c */ /* 0x040fe20000001808 */
[----:B------:R-:W1:Y:S07]  /*bd60*/  LDSM.16.MT88.4 R140, [R240+0x800] ;  /* 0x00080000f08c783b */ /* 0x000e6e0000004200 */
[C---:B------:R-:W-:Y:S04]  /*bd70*/  HMMA.16816.F32 R12, R136.reuse, R144, R12 ;  /* 0x00000090880c723c */ /* 0x040fe8000000180c */
[----:B--2---:R-:W-:Y:S01]  /*bd80*/  F2FP.PACK_AB R168, R132, R134 ;  /* 0x0000008684a8723e */ /* 0x004fe200000000ff */
[----:B------:R-:W-:Y:S03]  /*bd90*/  FADD.FTZ R0, R134, R0 ;  /* 0x0000000086007221 */ /* 0x000fe60000010000 */
[C---:B------:R-:W-:Y:S01]  /*bda0*/  HMMA.16816.F32 R16, R136.reuse, R146, R16 ;  /* 0x000000928810723c */ /* 0x040fe20000001810 */
[----:B------:R-:W2:Y:S03]  /*bdb0*/  LDSM.16.MT88.4 R144, [R242+0x800] ;  /* 0x00080000f290783b */ /* 0x000ea60000004200 */
[----:B------:R-:W-:Y:S01]  /*bdc0*/  FADD.FTZ R0, R132, R0 ;  /* 0x0000000084007221 */ /* 0x000fe20000010000 */
[----:B------:R-:W-:Y:S03]  /*bdd0*/  MOV R132, R2 ;  /* 0x0000000200847202 */ /* 0x000fe60000000f00 */
        /* <DEDUP_REMOVED lines=36> */
[C---:B-1----:R-:W-:Y:S01]  /*c020*/  HMMA.16816.F32 R116, R136.reuse, R140, R116 ;  /* 0x0000008c8874723c */ /* 0x042fe20000001874 */
[----:B------:R1:W3:Y:S07]  /*c030*/  MUFU.EX2 R140, R153 ;  /* 0x00000099008c7308 */ /* 0x0002ee0000000800 */
[C---:B------:R-:W-:Y:S08]  /*c040*/  HMMA.16816.F32 R120, R136.reuse, R142, R120 ;  /* 0x0000008e8878723c */ /* 0x040ff00000001878 */
[C---:B--2---:R-:W-:Y:S08]  /*c050*/  HMMA.16816.F32 R124, R136.reuse, R144, R124 ;  /* 0x00000090887c723c */ /* 0x044ff0000000187c */
[----:B------:R-:W-:Y:S01]  /*c060*/  HMMA.16816.F32 R128, R136, R146, R128 ;  /* 0x000000928880723c */ /* 0x000fe20000001880 */
[----:B-1----:R-:W1:Y:S03]  /*c070*/  LDSM.16.MT88.4 R152, [R239+0x1000] ;  /* 0x00100000ef98783b */ /* 0x002e660000004200 */
[----:B---3--:R-:W-:Y:S01]  /*c080*/  FADD.FTZ R0, R140, R0 ;  /* 0x000000008c007221 */ /* 0x008fe20000010000 */
[C---:B------:R-:W-:Y:S03]  /*c090*/  F2FP.PACK_AB R170, R135.reuse, R140 ;  /* 0x0000008c87aa723e */ /* 0x040fe600000000ff */
[----:B------:R-:W-:Y:S01]  /*c0a0*/  FADD.FTZ R0, R135, R0 ;  /* 0x0000000087007221 */ /* 0x000fe20000010000 */
[----:B------:R-:W2:Y:S08]  /*c0b0*/  LDSM.16.MT88.4 R144, [R241+0x1000] ;  /* 0x00100000f190783b */ /* 0x000eb00000004200 */
[----:B------:R3:W-:Y:S04]  /*c0c0*/  STL [R1+0x38], R0 ;  /* 0x0000380001007387 */ /* 0x0007e80000100800 */
[----:B------:R-:W4:Y:S01]  /*c0d0*/  LDSM.16.MT88.4 R136, [R240+0x1000] ;  /* 0x00100000f088783b */ /* 0x000f220000004200 */
[C---:B-1----:R-:W-:Y:S07]  /*c0e0*/  HMMA.16816.F32 R156, R168.reuse, R152, R4 ;  /* 0x00000098a89c723c */ /* 0x042fee0000001804 */
[----:B------:R-:W1:Y:S01]  /*c0f0*/  LDSM.16.MT88.4 R4, [R242+0x1000] ;  /* 0x00100000f204783b */ /* 0x000e620000004200 */
[----:B---3--:R-:W-:Y:S01]  /*c100*/  FADD.FTZ R0, R149, R3 ;  /* 0x0000000395007221 */ /* 0x008fe20000010000 */
[C---:B------:R-:W-:Y:S06]  /*c110*/  HMMA.16816.F32 R152, R168.reuse, R154, R8 ;  /* 0x0000009aa898723c */ /* 0x040fec0000001808 */
[----:B------:R-:W3:Y:S01]  /*c120*/  LDSM.16.MT88.4 R8, [R239+0x2800] ;  /* 0x00280000ef08783b */ /* 0x000ee20000004200 */
[----:B------:R-:W-:Y:S01]  /*c130*/  FADD.FTZ R0, R179, R0 ;  /* 0x00000000b3007221 */ /* 0x000fe20000010000 */
[C---:B--2---:R-:W-:Y:S06]  /*c140*/  HMMA.16816.F32 R148, R168.reuse, R144, R12 ;  /* 0x00000090a894723c */ /* 0x044fec000000180c */
[----:B------:R-:W2:Y:S01]  /*c150*/  LDSM.16.MT88.4 R12, [R241+0x2800] ;  /* 0x00280000f10c783b */ /* 0x000ea20000004200 */
[----:B------:R-:W-:Y:S01]  /*c160*/  FADD.FTZ R0, R178, R0 ;  /* 0x00000000b2007221 */ /* 0x000fe20000010000 */
[C---:B------:R-:W-:Y:S04]  /*c170*/  HMMA.16816.F32 R144, R168.reuse, R146, R16 ;  /* 0x00000092a890723c */ /* 0x040fe80000001810 */
[----:B------:R-:W-:Y:S04]  /*c180*/  FADD.FTZ R0, R176, R0 ;  /* 0x00000000b0007221 */ /* 0x000fe80000010000 */
[C---:B----4-:R-:W-:Y:S04]  /*c190*/  HMMA.16816.F32 R140, R168.reuse, R136, R20 ;  /* 0x00000088a88c723c */ /* 0x050fe80000001814 */
[----:B------:R-:W-:Y:S04]  /*c1a0*/  FADD.FTZ R0, R174, R0 ;  /* 0x00000000ae007221 */ /* 0x000fe80000010000 */
[C---:B------:R-:W-:Y:S04]  /*c1b0*/  HMMA.16816.F32 R136, R168.reuse, R138, R24 ;  /* 0x0000008aa888723c */ /* 0x040fe80000001818 */
[----:B------:R-:W-:Y:S04]  /*c1c0*/  FADD.FTZ R0, R175, R0 ;  /* 0x00000000af007221 */ /* 0x000fe80000010000 */
[C---:B-1----:R-:W-:Y:S04]  /*c1d0*/  HMMA.16816.F32 R28, R168.reuse, R4, R28 ;  /* 0x00000004a81c723c */ /* 0x042fe8000000181c */
[----:B------:R-:W-:Y:S04]  /*c1e0*/  FADD.FTZ R0, R172, R0 ;  /* 0x00000000ac007221 */ /* 0x000fe80000010000 */
[C---:B------:R-:W-:Y:S01]  /*c1f0*/  HMMA.16816.F32 R32, R168.reuse, R6, R32 ;  /* 0x00000006a820723c */ /* 0x040fe20000001820 */
[----:B------:R-:W1:Y:S03]  /*c200*/  LDSM.16.MT88.4 R4, [R240+0x2800] ;  /* 0x00280000f004783b */ /* 0x000e660000004200 */
[----:B------:R-:W-:Y:S04]  /*c210*/  FADD.FTZ R0, R173, R0 ;  /* 0x00000000ad007221 */ /* 0x000fe80000010000 */
[C---:B---3--:R-:W-:Y:S01]  /*c220*/  HMMA.16816.F32 R36, R168.reuse, R8, R36 ;  /* 0x00000008a824723c */ /* 0x048fe20000001824 */
[----:B------:R-:W-:Y:S04]  /*c230*/  STL [R1+0x34], R0 ;  /* 0x0000340001007387 */ /* 0x000fe80000100800 */
[----:B------:R-:W-:Y:S03]  /*c240*/  STL [R1+0x20], R177 ;  /* 0x000020b101007387 */ /* 0x000fe60000100800 */
[C---:B------:R-:W-:Y:S01]  /*c250*/  HMMA.16816.F32 R40, R168.reuse, R10, R40 ;  /* 0x0000000aa828723c */ /* 0x040fe20000001828 */
[----:B------:R-:W3:Y:S07]  /*c260*/  LDSM.16.MT88.4 R8, [R242+0x2800] ;  /* 0x00280000f208783b */ /* 0x000eee0000004200 */
[C---:B--2---:R-:W-:Y:S08]  /*c270*/  HMMA.16816.F32 R44, R168.reuse, R12, R44 ;  /* 0x0000000ca82c723c */ /* 0x044ff0000000182c */
        /* <DEDUP_REMOVED lines=24> */
[C---:B------:R-:W-:Y:S08]  /*c400*/  HMMA.16816.F32 R112, R168.reuse, R10, R112 ;  /* 0x0000000aa870723c */ /* 0x040ff00000001870 */
[C---:B--2---:R-:W-:Y:S08]  /*c410*/  HMMA.16816.F32 R116, R168.reuse, R12, R116 ;  /* 0x0000000ca874723c */ /* 0x044ff00000001874 */
[C---:B------:R-:W-:Y:S08]  /*c420*/  HMMA.16816.F32 R120, R168.reuse, R14, R120 ;  /* 0x0000000ea878723c */ /* 0x040ff00000001878 */
[C---:B-1----:R-:W-:Y:S08]  /*c430*/  HMMA.16816.F32 R124, R168.reuse, R4, R124 ;  /* 0x00000004a87c723c */ /* 0x042ff0000000187c */
[----:B------:R-:W-:Y:S01]  /*c440*/  HMMA.16816.F32 R128, R168, R6, R128 ;  /* 0x00000006a880723c */ /* 0x000fe20000001880 */
[----:B------:R-:W-:-:S07]  /*c450*/  @P4 BRA `(.L_x_888) ;  /* 0xffffd2f000004947 */ /* 0x000fce000383ffff */
.L_x_885:
[----:B------:R-:W-:Y:S07]  /*c460*/  @!UPT UIADD3 URZ, URZ, URZ, URZ ;  /* 0x0000003f3f3ff290 */ /* 0x000fee000fffe03f */
[----:B------:R-:W-:Y:S02]  /*c470*/  MOV R7, 0x1f ;  /* 0x0000001f00077802 */ /* 0x000fe40000000f00 */
[----:B------:R-:W-:Y:S01]  /*c480*/  MOV R6, 0xffffffff ;  /* 0xffffffff00067802 */ /* 0x000fe20000000f00 */
[----:B------:R-:W-:Y:S06]  /*c490*/  BRA.DIV ~URZ, `(.L_x_889) ;  /* 0x000060727f007947 */ /* 0x000fec000b800000 */
[----:B------:R-:W2:Y:S04]  /*c4a0*/  LDL R2, [R1+0x38] ;  /* 0x0000380001027983 */ /* 0x000ea80000100800 */
[----:B--2---:R1:W2:Y:S02]  /*c4b0*/  SHFL.BFLY PT, R0, R2, 0x2, 0x1f ;  /* 0x0c401f0002007f89 */ /* 0x0042a400000e0000 */
.L_x_956:
        /* <DEDUP_REMOVED lines=9> */
.L_x_957:
        /* <DEDUP_REMOVED lines=36> */
[C---:B-----5:R-:W-:Y:S02]  /*c790*/  FMUL.FTZ R160, R2.reuse, R32 ;  /* 0x0000002002a07220 */ /* 0x060fe40000410000 */
        /* <DEDUP_REMOVED lines=112> */
.L_x_876:
        /* <DEDUP_REMOVED lines=19> */
.L_x_892:
[----:B--2---:R-:W-:Y:S05]  /*cfd0*/  BSYNC B0 ;  /* 0x0000000000007941 */ /* 0x004fea0003800000 */
.L_x_891:
[----:B------:R-:W2:Y:S01]  /*cfe0*/  LDL.64 R2, [R1+0x70] ;  /* 0x0000700001027983 */ /* 0x000ea20000100a00 */
[----:B------:R-:W-:Y:S01]  /*cff0*/  PRMT R0, R0, 0x9910, RZ ;  /* 0x0000991000007816 */ /* 0x000fe200000000ff */
[----:B------:R-:W-:Y:S01]  /*d000*/  BSSY B1, `(.L_x_893) ;  /* 0x0000403000017945 */ /* 0x000fe20003800000 */
[----:B-----5:R-:W-:Y:S02]  /*d010*/  IMAD.MOV.U32 R103, RZ, RZ, R6 ;  /* 0x000000ffff677224 */ /* 0x020fe400078e0006 */
[----:B------:R-:W-:Y:S02]  /*d020*/  ISETP.NE.AND P0, PT, R0, RZ, PT ;  /* 0x000000ff0000720c */ /* 0x000fe40003f05270 */
[----:B--2---:R-:W-:-:S11]  /*d030*/  IADD3 R14, R2, 0x40, RZ ;  /* 0x00000040020e7810 */ /* 0x004fd60007ffe0ff */
[----:B------:R-:W-:Y:S05]  /*d040*/  @!P0 BRA `(.L_x_894) ;  /* 0x000030b000008947 */ /* 0x000fea0003800000 */
[----:B------:R-:W2:Y:S04]  /*d050*/  LDL R13, [R1+0xa8] ;  /* 0x0000a800010d7983 */ /* 0x000ea80000100800 */
[----:B------:R-:W3:Y:S04]  /*d060*/  LDL R12, [R1+0xac] ;  /* 0x0000ac00010c7983 */ /* 0x000ee80000100800 */
[----:B------:R-:W4:Y:S04]  /*d070*/  LDL R11, [R1+0xb4] ;  /* 0x0000b400010b7983 */ /* 0x000f280000100800 */
[----:B------:R-:W4:Y:S04]  /*d080*/  LDL R9, [R1+0xb0] ;  /* 0x0000b00001097983 */ /* 0x000f280000100800 */
[----:B------:R-:W4:Y:S04]  /*d090*/  LDL R7, [R1+0xc4] ;  /* 0x0000c40001077983 */ /* 0x000f280000100800 */
[----:B-1----:R-:W4:Y:S04]  /*d0a0*/  LDL R6, [R1+0xbc] ;  /* 0x0000bc0001067983 */ /* 0x002f280000100800 */
        /* <DEDUP_REMOVED lines=102> */
[----:B---3--:R-:W-:Y:S02]  /*d710*/  F2FP.PACK_AB R4, R95, R94 ;  /* 0x0000005e5f04723e */ /* 0x008fe400000000ff */
[----:B----4-:R-:W-:-:S03]  /*d720*/  F2FP.PACK_AB R2, R83, R82 ;  /* 0x000000525302723e */ /* 0x010fc600000000ff */
[----:B------:R2:W-:Y:S04]  /*d730*/  STS [R10+0x8400], R4 ;  /* 0x008400040a007388 */ /* 0x0005e80000000800 */
[----:B------:R3:W-:Y:S04]  /*d740*/  STS [R13+0xc000], R3 ;  /* 0x00c000030d007388 */ /* 0x0007e80000000800 */
[----:B------:R4:W-:Y:S01]  /*d750*/  STS [R13+0xc400], R2 ;  /* 0x00c400020d007388 */ /* 0x0009e20000000800 */
[----:B-1----:R-:W-:-:S05]  /*d760*/  F2FP.PACK_AB R0, R101, R100 ;  /* 0x000000646500723e */ /* 0x002fca00000000ff */
[----:B------:R1:W-:Y:S01]  /*d770*/  STS [R12+0xc000], R0 ;  /* 0x00c000000c007388 */ /* 0x0003e20000000800 */
[----:B--2---:R-:W-:Y:S02]  /*d780*/  F2FP.PACK_AB R4, R105, R104 ;  /* 0x000000686904723e */ /* 0x004fe400000000ff */
[----:B---3--:R-:W-:Y:S02]  /*d790*/  F2FP.PACK_AB R3, R107, R106 ;  /* 0x0000006a6b03723e */ /* 0x008fe400000000ff */
[----:B----4-:R-:W-:-:S03]  /*d7a0*/  F2FP.PACK_AB R2, R115, R114 ;  /* 0x000000727302723e */ /* 0x010fc600000000ff */
[----:B------:R2:W-:Y:S04]  /*d7b0*/  STS [R12+0xc400], R3 ;  /* 0x00c400030c007388 */ /* 0x0005e80000000800 */
[----:B------:R3:W-:Y:S01]  /*d7c0*/  STS [R11+0xc000], R4 ;  /* 0x00c000040b007388 */ /* 0x0007e20000000800 */
[----:B-1----:R-:W-:-:S05]  /*d7d0*/  F2FP.PACK_AB R0, R111, R110 ;  /* 0x0000006e6f00723e */ /* 0x002fca00000000ff */
[----:B------:R1:W-:Y:S01]  /*d7e0*/  STS [R11+0xc400], R0 ;  /* 0x00c400000b007388 */ /* 0x0003e20000000800 */
[----:B--2---:R-:W-:-:S05]  /*d7f0*/  F2FP.PACK_AB R3, R109, R108 ;  /* 0x0000006c6d03723e */ /* 0x004fca00000000ff */
[----:B------:R2:W-:Y:S01]  /*d800*/  STS [R9+0xc000], R3 ;  /* 0x00c0000309007388 */ /* 0x0005e20000000800 */
[----:B---3--:R-:W-:-:S03]  /*d810*/  F2FP.PACK_AB R4, R99, R98 ;  /* 0x000000626304723e */ /* 0x008fc600000000ff */
[----:B------:R3:W-:Y:S01]  /*d820*/  STS [R9+0xc400], R2 ;  /* 0x00c4000209007388 */ /* 0x0007e20000000800 */
[----:B-1----:R-:W-:-:S05]  /*d830*/  F2FP.PACK_AB R0, R189, R188 ;  /* 0x000000bcbd00723e */ /* 0x002fca00000000ff */
[----:B------:R1:W-:Y:S04]  /*d840*/  STS [R7+0xc000], R0 ;  /* 0x00c0000007007388 */ /* 0x0003e80000000800 */
[----:B------:R4:W-:Y:S01]  /*d850*/  STS [R7+0xc400], R4 ;  /* 0x00c4000407007388 */ /* 0x0009e20000000800 */
[----:B--2---:R-:W-:Y:S02]  /*d860*/  F2FP.PACK_AB R3, R91, R90 ;  /* 0x0000005a5b03723e */ /* 0x004fe400000000ff */
[----:B---3--:R-:W-:Y:S01]  /*d870*/  F2FP.PACK_AB R2, R113, R112 ;  /* 0x000000707102723e */ /* 0x008fe200000000ff */
[----:B------:R-:W2:Y:S01]  /*d880*/  LDL.LU R9, [R1+0x80] ;  /* 0x0000800001097983 */ /* 0x000ea20000300800 */
[----:B------:R-:W-:Y:S01]  /*d890*/  ISETP.NE.U32.AND P0, PT, RZ, c[0x0][0x508], PT ;  /* 0x00014200ff007a0c */ /* 0x000fe20003f05070 */
[----:B------:R-:W-:-:S03]  /*d8a0*/  IMAD.MOV.U32 R15, RZ, RZ, c[0x0][0x388] ;  /* 0x0000e200ff0f7624 */ /* 0x000fc600078e00ff */
[----:B------:R-:W-:Y:S02]  /*d8b0*/  ISETP.NE.AND.EX P1, PT, RZ, c[0x0][0x50c], PT, P0 ;  /* 0x00014300ff007a0c */ /* 0x000fe40003f25300 */
[----:B-1----:R-:W-:Y:S01]  /*d8c0*/  F2FP.PACK_AB R0, R187, R186 ;  /* 0x000000babb00723e */ /* 0x002fe200000000ff */
[----:B----4-:R-:W-:-:S04]  /*d8d0*/  IMAD.MOV.U32 R4, RZ, RZ, 0x4 ;  /* 0x00000004ff047424 */ /* 0x010fc800078e00ff */
[----:B------:R1:W-:Y:S01]  /*d8e0*/  STS [R6+0xc000], R0 ;  /* 0x00c0000006007388 */ /* 0x0003e20000000800 */
[----:B------:R-:W-:-:S03]  /*d8f0*/  SHF.R.S32.HI R7, RZ, 0x1f, R8 ;  /* 0x0000001fff077819 */ /* 0x000fc60000011408 */
[----:B------:R3:W-:Y:S04]  /*d900*/  STS [R6+0xc400], R3 ;  /* 0x00c4000306007388 */ /* 0x0007e80000000800 */
[----:B------:R4:W-:Y:S01]  /*d910*/  STS [R5+0xc000], R2 ;  /* 0x00c0000205007388 */ /* 0x0009e20000000800 */
[----:B-1----:R-:W-:Y:S02]  /*d920*/  F2FP.PACK_AB R0, R87, R86 ;  /* 0x000000565700723e */ /* 0x002fe400000000ff */
[----:B---3--:R-:W-:-:S03]  /*d930*/  F2FP.PACK_AB R3, R77, R76 ;  /* 0x0000004c4d03723e */ /* 0x008fc600000000ff */
[----:B------:R1:W-:Y:S01]  /*d940*/  STS [R5+0xc400], R0 ;  /* 0x00c4000005007388 */ /* 0x0003e20000000800 */
[----:B------:R-:W-:Y:S02]  /*d950*/  F2FP.PACK_AB R6, R79, R78 ;  /* 0x0000004e4f06723e */ /* 0x000fe400000000ff */
[C---:B----4-:R-:W-:Y:S01]  /*d960*/  @P1 LEA R2, P0, R8.reuse, c[0x0][0x508], 0x2 ;  /* 0x0001420008021a11 */ /* 0x050fe200078010ff */
[----:B------:R3:W-:Y:S04]  /*d970*/  STS [R10+0xc000], R3 ;  /* 0x00c000030a007388 */ /* 0x0007e80000000800 */
[----:B------:R4:W-:Y:S01]  /*d980*/  STS [R10+0xc400], R6 ;  /* 0x00c400060a007388 */ /* 0x0009e20000000800 */
[----:B-1----:R-:W-:Y:S02]  /*d990*/  IMAD.MOV.U32 R0, RZ, RZ, RZ ;  /* 0x000000ffff007224 */ /* 0x002fe400078e00ff */
[C---:B------:R-:W-:Y:S01]  /*d9a0*/  IMAD.WIDE R4, R8.reuse, R4, c[0x0][0x500] ;  /* 0x0001400008047625 */ /* 0x040fe200078e0204 */
[----:B------:R-:W-:Y:S01]  /*d9b0*/  BAR.SYNC.DEFER_BLOCKING 0x1, 0x100 ;  /* 0x0044000000007b1d */ /* 0x000fe20000010000 */
[----:B---3--:R-:W-:-:S05]  /*d9c0*/  @P1 LEA.HI.X R3, R8, c[0x0][0x50c], R7, 0x2, P0 ;  /* 0x0001430008031a11 */ /* 0x008fca00000f1407 */
[----:B------:R4:W5:Y:S04]  /*d9d0*/  @P2 LDG.E R0, [R4.64] ;  /* 0x0000000604002981 */ /* 0x000968000c1e1900 */
[----:B------:R1:W5:Y:S01]  /*d9e0*/  @P1 LDG.E R15, [R2.64] ;  /* 0x00000006020f1981 */ /* 0x000362000c1e1900 */
[----:B--2---:R-:W-:-:S04]  /*d9f0*/  ISETP.NE.AND P0, PT, R9, RZ, PT ;  /* 0x000000ff0900720c */ /* 0x004fc80003f05270 */
[----:B-1----:R-:W-:Y:S01]  /*da00*/  SEL R3, R9, c[0x0][0x3d4], P0 ;  /* 0x0000f50009037a07 */ /* 0x002fe20000000000 */
[----:B------:R-:W-:Y:S05]  /*da10*/  @P1 BRA `(.L_x_895) ;  /* 0x0000004000001947 */ /* 0x000fea0003800000 */
[----:B----4-:R-:W-:Y:S05]  /*da20*/  @!P2 BRA `(.L_x_895) ;  /* 0x000000300000a947 */ /* 0x010fea0003800000 */
[----:B------:R1:W2:Y:S04]  /*da30*/  LDG.E R2, [R4.64] ;  /* 0x0000000604027981 */ /* 0x0002a8000c1e1900 */
[----:B-1----:R-:W2:Y:S02]  /*da40*/  LDG.E R4, [R4.64+0x4] ;  /* 0x0000040604047981 */ /* 0x002ea4000c1e1900 */
[----:B--2--5:R-:W-:Y:S02]  /*da50*/  IADD3 R15, -R2, R4, RZ ;  /* 0x00000004020f7210 */ /* 0x024fe40007ffe1ff */
.L_x_895:
[----:B----4-:R-:W2:Y:S04]  /*da60*/  LDL R6, [R1+0xcc] ;  /* 0x0000cc0001067983 */ /* 0x010ea80000100800 */
[----:B------:R-:W2:Y:S04]  /*da70*/  LDL R119, [R1+0x9c] ;  /* 0x00009c0001777983 */ /* 0x000ea80000100800 */
[----:B------:R-:W3:Y:S04]  /*da80*/  LDL R21, [R1+0x98] ;  /* 0x0000980001157983 */ /* 0x000ee80000100800 */
[----:B------:R-:W4:Y:S04]  /*da90*/  LDL R23, [R1+0xc8] ;  /* 0x0000c80001177983 */ /* 0x000f280000100800 */
[----:B------:R-:W4:Y:S01]  /*daa0*/  LDL R24, [R1+0xd4] ;  /* 0x0000d40001187983 */ /* 0x000f220000100800 */
[----:B------:R-:W-:Y:S01]  /*dab0*/  IMAD.MOV.U32 R10, RZ, RZ, 0x368 ;  /* 0x00000368ff0a7424 */ /* 0x000fe200078e00ff */
[----:B------:R-:W-:-:S04]  /*dac0*/  ISETP.GT.AND P2, PT, R3, 0x1, PT ;  /* 0x000000010300780c */ /* 0x000fc80003f44270 */
[----:B------:R-:W-:-:S04]  /*dad0*/  SEL R10, R10, 0x328, P2 ;  /* 0x000003280a0a7807 */ /* 0x000fc80001000000 */
[----:B------:R-:W1:Y:S08]  /*dae0*/  LDC.64 R4, c[0x0][R10+0x170] ;  /* 0x00005c000a047b82 */ /* 0x000e700000000a00 */
[----:B------:R-:W3:Y:S08]  /*daf0*/  LDC.64 R12, c[0x0][R10+0x168] ;  /* 0x00005a000a0c7b82 */ /* 0x000ef00000000a00 */
[----:B------:R1:W2:Y:S08]  /*db00*/  LDC.64 R16, c[0x0][R10+0x178] ;  /* 0x00005e000a107b82 */ /* 0x0002b00000000a00 */
[----:B------:R1:W2:Y:S01]  /*db10*/  LDC.64 R18, c[0x0][R10+0x160] ;  /* 0x000058000a127b82 */ /* 0x0002a20000000a00 */
[----:B------:R-:W-:Y:S01]  /*db20*/  IMAD.MOV.U32 R2, RZ, RZ, c[0x0][0x4e8] ;  /* 0x00013a00ff027624 */ /* 0x000fe200078e00ff */
[----:B------:R-:W-:-:S04]  /*db30*/  ISETP.NE.U32.AND P0, PT, RZ, c[0x0][0x500], PT ;  /* 0x00014000ff007a0c */ /* 0x000fc80003f05070 */
[----:B------:R-:W-:Y:S02]  /*db40*/  ISETP.NE.AND P3, PT, R2, 0x1, PT ;  /* 0x000000010200780c */ /* 0x000fe40003f65270 */
[----:B------:R-:W-:-:S04]  /*db50*/  ISETP.NE.AND.EX P0, PT, RZ, c[0x0][0x504], PT, P0 ;  /* 0x00014100ff007a0c */ /* 0x000fc80003f05300 */
[----:B------:R-:W-:Y:S02]  /*db60*/  SEL R8, R8, RZ, !P0 ;  /* 0x000000ff08087207 */ /* 0x000fe40004000000 */
[----:B------:R-:W-:Y:S01]  /*db70*/  SEL R7, R7, RZ, !P0 ;  /* 0x000000ff07077207 */ /* 0x000fe20004000000 */
[----:B------:R-:W2:Y:S02]  /*db80*/  S2R R25, SR_TID.X ;  /* 0x0000000000197919 */ /* 0x000ea40000002100 */
[----:B-1----:R-:W-:-:S04]  /*db90*/  IMAD R2, R5, R8, RZ ;  /* 0x0000000805027224 */ /* 0x002fc800078e02ff */
[C---:B------:R-:W-:Y:S02]  /*dba0*/  IMAD R11, R4.reuse, R7, R2 ;  /* 0x00000007040b7224 */ /* 0x040fe400078e0202 */
[----:B------:R-:W-:-:S04]  /*dbb0*/  IMAD.WIDE.U32 R4, R4, R8, RZ ;  /* 0x0000000804047225 */ /* 0x000fc800078e00ff */
[----:B--2---:R-:W-:-:S04]  /*dbc0*/  IMAD.IADD R9, R6, 0x1, R119 ;  /* 0x0000000106097824 */ /* 0x004fc800078e0277 */
        /* <DEDUP_REMOVED lines=28> */
[C---:B------:R-:W-:Y:S02]  /*dd90*/  LEA R4, P0, R2.reuse, R4, 0x2 ;  /* 0x0000000402047211 */ /* 0x040fe400078010ff */
        /* <DEDUP_REMOVED lines=21> */
[----:B------:R-:W2:Y:S04]  /*def0*/  LDL R11, [R1+0x18] ;  /* 0x00001800010b7983 */ /* 0x000ea80000100800 */
[----:B------:R-:W3:Y:S01]  /*df00*/  S2R R24, SR_TID.X ;  /* 0x0000000000187919 */ /* 0x000ee20000002100 */
[----:B------:R-:W-:Y:S02]  /*df10*/  IMAD R10, R10, c[0x0][0x3a0], RZ ;  /* 0x0000e8000a0a7a24 */ /* 0x000fe400078e02ff */
[----:B------:R-:W-:-:S04]  /*df20*/  IMAD.WIDE.U32 R2, R0, c[0x0][0x3a0], RZ ;  /* 0x0000e80000027a25 */ /* 0x000fc800078e00ff */
[----:B------:R-:W-:Y:S01]  /*df30*/  IMAD R0, R0, c[0x0][0x3a4], R10 ;  /* 0x0000e90000007a24 */ /* 0x000fe200078e020a */
[--C-:B---3--:R-:W-:Y:S02]  /*df40*/  SHF.R.S32.HI R23, RZ, 0x1f, R24.reuse ;  /* 0x0000001fff177819 */ /* 0x108fe40000011418 */
[----:B------:R-:W-:Y:S02]  /*df50*/  SHF.R.S32.HI R118, RZ, 0x1f, R24 ;  /* 0x0000001fff767819 */ /* 0x000fe40000011418 */
[-C--:B------:R-:W-:Y:S02]  /*df60*/  LEA.HI R23, R23, R24.reuse, RZ, 0x3 ;  /* 0x0000001817177211 */ /* 0x080fe400078f18ff */
[----:B------:R-:W-:Y:S02]  /*df70*/  LEA.HI R118, R118, R24, RZ, 0x3 ;  /* 0x0000001876767211 */ /* 0x000fe400078f18ff */
[----:B------:R-:W-:Y:S02]  /*df80*/  LOP3.LUT R23, R23, 0xfffffff8, RZ, 0xc0, !PT ;  /* 0xfffffff817177812 */ /* 0x000fe400078ec0ff */
[----:B------:R-:W-:-:S02]  /*df90*/  SHF.R.S32.HI R118, RZ, 0x3, R118 ;  /* 0x00000003ff767819 */ /* 0x000fc40000011476 */
[----:B------:R-:W-:-:S04]  /*dfa0*/  IADD3 R23, -R23, R24, RZ ;  /* 0x0000001817177210 */ /* 0x000fc80007ffe1ff */
[----:B-1----:R-:W-:Y:S01]  /*dfb0*/  LEA R4, R23, R118, 0x5 ;  /* 0x0000007617047211 */ /* 0x002fe200078e28ff */
[----:B------:R-:W-:-:S03]  /*dfc0*/  IMAD.IADD R3, R3, 0x1, R0 ;  /* 0x0000000103037824 */ /* 0x000fc600078e0200 */
[----:B------:R-:W-:Y:S01]  /*dfd0*/  IADD3 R4, R119, R4, RZ ;  /* 0x0000000477047210 */ /* 0x000fe20007ffe0ff */
[----:B------:R-:W-:Y:S01]  /*dfe0*/  IMAD.WIDE.U32 R2, R21, c[0x0][0x3e8], R2 ;  /* 0x0000fa0015027a25 */ /* 0x000fe200078e0002 */
[----:B------:R-:W-:-:S03]  /*dff0*/  SHF.R.S32.HI R5, RZ, 0x1f, R8 ;  /* 0x0000001fff057819 */ /* 0x000fc60000011408 */
[----:B------:R-:W-:-:S04]  /*e000*/  @P3 IMAD.HI.U32 R6, R4, c[0x0][0x4ec], RZ ;  /* 0x00013b0004063a27 */ /* 0x000fc800078e00ff */
[----:B------:R-:W-:Y:S02]  /*e010*/  IMAD R5, R5, c[0x0][0x3f0], RZ ;  /* 0x0000fc0005057a24 */ /* 0x000fe400078e02ff */
        /* <DEDUP_REMOVED lines=39> */
.L_x_958:
[----:B------:R-:W-:Y:S05]  /*e290*/  BRA.DIV ~URZ, `(.L_x_898) ;  /* 0x000044527f007947 */ /* 0x000fea000b800000 */
[----:B------:R4:W2:Y:S02]  /*e2a0*/  SHFL.IDX PT, R0, R15, RZ, 0x181f ;  /* 0x00181fff0f007589 */ /* 0x0008a400000e0000 */
.L_x_959:
[----:B------:R-:W5:Y:S01]  /*e2b0*/  LDL.64 R2, [R1+0x70] ;  /* 0x0000700001027983 */ /* 0x000f620000100a00 */
[----:B------:R-:W-:Y:S01]  /*e2c0*/  ISETP.GE.AND P0, PT, R11, R13, PT ;  /* 0x0000000d0b00720c */ /* 0x000fe20003f06270 */
[----:B------:R-:W-:Y:S01]  /*e2d0*/  BSSY B0, `(.L_x_899) ;  /* 0x0000018000007945 */ /* 0x000fe20003800000 */
[----:B------:R-:W-:-:S02]  /*e2e0*/  SHF.R.S32.HI R17, RZ, 0x1f, R14 ;  /* 0x0000001fff117819 */ /* 0x000fc4000001140e */
[----:B-----5:R-:W-:-:S09]  /*e2f0*/  SHF.R.S32.HI R16, RZ, 0x1f, R2 ;  /* 0x0000001fff107819 */ /* 0x020fd20000011402 */
[----:B------:R-:W-:Y:S05]  /*e300*/  @P0 BRA `(.L_x_900) ;  /* 0x0000014000000947 */ /* 0x000fea0003800000 */
[----:B------:R-:W5:Y:S04]  /*e310*/  LDL R84, [R1+0x8c] ;  /* 0x00008c0001547983 */ /* 0x000f680000100800 */
[----:B----4-:R-:W4:Y:S04]  /*e320*/  LDL R18, [R1+0x90] ;  /* 0x0000900001127983 */ /* 0x010f280000100800 */
[----:B---3--:R-:W3:Y:S04]  /*e330*/  LDL R85, [R1+0xa4] ;  /* 0x0000a40001557983 */ /* 0x008ee80000100800 */
[----:B--2---:R-:W2:Y:S01]  /*e340*/  LDL R19, [R1+0xa0] ;  /* 0x0000a00001137983 */ /* 0x004ea20000100800 */
[----:B------:R-:W-:-:S02]  /*e350*/  ISETP.GE.AND P3, PT, R2, c[0x0][0x3c8], PT ;  /* 0x0000f20002007a0c */ /* 0x000fc40003f66270 */
[----:B------:R-:W-:-:S11]  /*e360*/  ISETP.GE.AND P2, PT, R14, c[0x0][0x3c8], PT ;  /* 0x0000f2000e007a0c */ /* 0x000fd60003f46270 */
[-C--:B------:R-:W-:Y:S02]  /*e370*/  @!P3 LEA R8, P4, R2, R0.reuse, 0x1 ;  /* 0x000000000208b211 */ /* 0x080fe400078808ff */
[----:B------:R-:W-:Y:S02]  /*e380*/  @!P2 LEA R6, P6, R14, R0, 0x1 ;  /* 0x000000000e06a211 */ /* 0x000fe400078c08ff */
[-C--:B------:R-:W-:Y:S02]  /*e390*/  @!P3 LEA.HI.X R9, R2, R10.reuse, R16, 0x1, P4 ;  /* 0x0000000a0209b211 */ /* 0x080fe400020f0c10 */
[----:B------:R-:W-:-:S03]  /*e3a0*/  @!P2 LEA.HI.X R7, R14, R10, R17, 0x1, P6 ;  /* 0x0000000a0e07a211 */ /* 0x000fc600030f0c11 */
[----:B-1----:R1:W-:Y:S04]  /*e3b0*/  @!P3 ST.E.128 [R8.64], R32 ;  /* 0x000000200800b985 */ /* 0x0023e8000c101d06 */
[----:B------:R1:W-:Y:S01]  /*e3c0*/  @!P2 ST.E.128 [R6.64], R28 ;  /* 0x0000001c0600a985 */ /* 0x0003e2000c101d06 */
[----:B-----5:R-:W-:Y:S02]  /*e3d0*/  ISETP.GE.AND P1, PT, R84, c[0x0][0x3c8], PT ;  /* 0x0000f20054007a0c */ /* 0x020fe40003f26270 */
[----:B----4-:R-:W-:-:S11]  /*e3e0*/  ISETP.GE.AND P0, PT, R18, c[0x0][0x3c8], PT ;  /* 0x0000f20012007a0c */ /* 0x010fd60003f06270 */
[-C--:B------:R-:W-:Y:S02]  /*e3f0*/  @!P1 LEA R4, P5, R84, R0.reuse, 0x1 ;  /* 0x0000000054049211 */ /* 0x080fe400078a08ff */
[----:B------:R-:W-:Y:S02]  /*e400*/  @!P0 LEA R2, P4, R18, R0, 0x1 ;  /* 0x0000000012028211 */ /* 0x000fe400078808ff */
[-C--:B---3--:R-:W-:Y:S02]  /*e410*/  @!P1 LEA.HI.X R5, R84, R10.reuse, R85, 0x1, P5 ;  /* 0x0000000a54059211 */ /* 0x088fe400028f0c55 */
[----:B--2---:R-:W-:-:S03]  /*e420*/  @!P0 LEA.HI.X R3, R18, R10, R19, 0x1, P4 ;  /* 0x0000000a12038211 */ /* 0x004fc600020f0c13 */
[----:B------:R1:W-:Y:S04]  /*e430*/  @!P1 ST.E.128 [R4.64], R24 ;  /* 0x0000001804009985 */ /* 0x0003e8000c101d06 */
[----:B------:R1:W-:Y:S02]  /*e440*/  @!P0 ST.E.128 [R2.64], R20 ;  /* 0x0000001402008985 */ /* 0x0003e4000c101d06 */
.L_x_900:
[----:B------:R-:W-:Y:S05]  /*e450*/  BSYNC B0 ;  /* 0x0000000000007941 */ /* 0x000fea0003800000 */
.L_x_899:
[----:B------:R-:W-:Y:S05]  /*e460*/  BRA.DIV ~URZ, `(.L_x_901) ;  /* 0x000042e27f007947 */ /* 0x000fea000b800000 */
[----:B---3--:R3:W4:Y:S04]  /*e470*/  SHFL.IDX PT, R10, R12, 0x1, 0x181f ;  /* 0x00381f000c0a7f89 */ /* 0x00872800000e0000 */
[----:B--2---:R3:W2:Y:S02]  /*e480*/  SHFL.IDX PT, R0, R15, 0x1, 0x181f ;  /* 0x00381f000f007f89 */ /* 0x0046a400000e0000 */
.L_x_960:
[----:B-1----:R-:W-:Y:S01]  /*e490*/  IADD3 R2, R11, 0x20, RZ ;  /* 0x000000200b027810 */ /* 0x002fe20007ffe0ff */
[----:B------:R-:W-:Y:S03]  /*e4a0*/  BSSY B0, `(.L_x_902) ;  /* 0x0000018000007945 */ /* 0x000fe60003800000 */
[----:B------:R-:W-:-:S13]  /*e4b0*/  ISETP.GE.AND P0, PT, R2, R13, PT ;  /* 0x0000000d0200720c */ /* 0x000fda0003f06270 */
[----:B------:R-:W-:Y:S05]  /*e4c0*/  @P0 BRA `(.L_x_903) ;  /* 0x0000015000000947 */ /* 0x000fea0003800000 */
[----:B------:R-:W5:Y:S04]  /*e4d0*/  LDL.64 R22, [R1+0x70] ;  /* 0x0000700001167983 */ /* 0x000f680000100a00 */
[----:B---3--:R-:W3:Y:S04]  /*e4e0*/  LDL R20, [R1+0x8c] ;  /* 0x00008c0001147983 */ /* 0x008ee80000100800 */
[----:B----4-:R-:W4:Y:S04]  /*e4f0*/  LDL R18, [R1+0x90] ;  /* 0x0000900001127983 */ /* 0x010f280000100800 */
[----:B--2---:R-:W2:Y:S04]  /*e500*/  LDL R21, [R1+0xa4] ;  /* 0x0000a40001157983 */ /* 0x004ea80000100800 */
[----:B------:R-:W2:Y:S01]  /*e510*/  LDL R19, [R1+0xa0] ;  /* 0x0000a00001137983 */ /* 0x000ea20000100800 */
[----:B------:R-:W-:-:S13]  /*e520*/  ISETP.GE.AND P2, PT, R14, c[0x0][0x3c8], PT ;  /* 0x0000f2000e007a0c */ /* 0x000fda0003f46270 */
[----:B------:R-:W-:-:S04]  /*e530*/  @!P2 LEA R6, P6, R14, R0, 0x1 ;  /* 0x000000000e06a211 */ /* 0x000fc800078c08ff */
[----:B------:R-:W-:Y:S02]  /*e540*/  @!P2 LEA.HI.X R7, R14, R10, R17, 0x1, P6 ;  /* 0x0000000a0e07a211 */ /* 0x000fe400030f0c11 */
[----:B-----5:R-:W-:Y:S02]  /*e550*/  ISETP.GE.AND P3, PT, R22, c[0x0][0x3c8], PT ;  /* 0x0000f20016007a0c */ /* 0x020fe40003f66270 */
[----:B---3--:R-:W-:Y:S02]  /*e560*/  ISETP.GE.AND P1, PT, R20, c[0x0][0x3c8], PT ;  /* 0x0000f20014007a0c */ /* 0x008fe40003f26270 */
[----:B----4-:R-:W-:-:S09]  /*e570*/  ISETP.GE.AND P0, PT, R18, c[0x0][0x3c8], PT ;  /* 0x0000f20012007a0c */ /* 0x010fd20003f06270 */
[-C--:B------:R-:W-:Y:S02]  /*e580*/  @!P3 LEA R8, P4, R22, R0.reuse, 0x1 ;  /* 0x000000001608b211 */ /* 0x080fe400078808ff */
[----:B------:R-:W-:Y:S02]  /*e590*/  @!P1 LEA R4, P5, R20, R0, 0x1 ;  /* 0x0000000014049211 */ /* 0x000fe400078a08ff */
[----:B------:R-:W-:Y:S02]  /*e5a0*/  @!P3 LEA.HI.X R9, R22, R10, R16, 0x1, P4 ;  /* 0x0000000a1609b211 */ /* 0x000fe400020f0c10 */
[----:B------:R-:W-:Y:S02]  /*e5b0*/  @!P0 LEA R2, P4, R18, R0, 0x1 ;  /* 0x0000000012028211 */ /* 0x000fe400078808ff */
[-C--:B--2---:R-:W-:Y:S02]  /*e5c0*/  @!P1 LEA.HI.X R5, R20, R10.reuse, R21, 0x1, P5 ;  /* 0x0000000a14059211 */ /* 0x084fe400028f0c15 */
[----:B------:R-:W-:Y:S01]  /*e5d0*/  @!P0 LEA.HI.X R3, R18, R10, R19, 0x1, P4 ;  /* 0x0000000a12038211 */ /* 0x000fe200020f0c13 */
[----:B------:R1:W-:Y:S04]  /*e5e0*/  @!P3 ST.E.128 [R8.64], R48 ;  /* 0x000000300800b985 */ /* 0x0003e8000c101d06 */
[----:B------:R1:W-:Y:S04]  /*e5f0*/  @!P2 ST.E.128 [R6.64], R44 ;  /* 0x0000002c0600a985 */ /* 0x0003e8000c101d06 */
[----:B------:R1:W-:Y:S04]  /*e600*/  @!P1 ST.E.128 [R4.64], R40 ;  /* 0x0000002804009985 */ /* 0x0003e8000c101d06 */
[----:B------:R1:W-:Y:S02]  /*e610*/  @!P0 ST.E.128 [R2.64], R36 ;  /* 0x0000002402008985 */ /* 0x0003e4000c101d06 */
.L_x_903:
[----:B------:R-:W-:Y:S05]  /*e620*/  BSYNC B0 ;  /* 0x0000000000007941 */ /* 0x000fea0003800000 */
.L_x_902:
[----:B------:R-:W-:Y:S05]  /*e630*/  BRA.DIV ~URZ, `(.L_x_904) ;  /* 0x000041d27f007947 */ /* 0x000fea000b800000 */
[----:B----4-:R4:W1:Y:S02]  /*e640*/  SHFL.IDX PT, R10, R12, 0x2, 0x181f ;  /* 0x00581f000c0a7f89 */ /* 0x01086400000e0000 */
.L_x_961:
[----:B------:R-:W-:Y:S05]  /*e650*/  BRA.DIV ~URZ, `(.L_x_905) ;  /* 0x000042227f007947 */ /* 0x000fea000b800000 */
[----:B--2---:R2:W3:Y:S02]  /*e660*/  SHFL.IDX PT, R0, R15, 0x2, 0x181f ;  /* 0x00581f000f007f89 */ /* 0x0044e400000e0000 */
.L_x_962:
        /* <DEDUP_REMOVED lines=8> */
[----:B------:R-:W3:Y:S01]  /*e6f0*/  LDL R19, [R1+0xa0] ;  /* 0x0000a00001137983 */ /* 0x000ee20000100800 */
[----:B------:R-:W-:-:S13]  /*e700*/  ISETP.GE.AND P2, PT, R14, c[0x0][0x3c8], PT ;  /* 0x0000f2000e007a0c */ /* 0x000fda0003f46270 */
[----:B------:R-:W-:-:S04]  /*e710*/  @!P2 LEA R6, P6, R14, R0, 0x1 ;  /* 0x000000000e06a211 */ /* 0x000fc800078c08ff */
[----:B------:R-:W-:Y:S02]  /*e720*/  @!P2 LEA.HI.X R7, R14, R10, R17, 0x1, P6 ;  /* 0x0000000a0e07a211 */ /* 0x000fe400030f0c11 */
[----:B-----5:R-:W-:Y:S02]  /*e730*/  ISETP.GE.AND P3, PT, R22, c[0x0][0x3c8], PT ;  /* 0x0000f20016007a0c */ /* 0x020fe40003f66270 */
[----:B--2---:R-:W-:Y:S02]  /*e740*/  ISETP.GE.AND P1, PT, R20, c[0x0][0x3c8], PT ;  /* 0x0000f20014007a0c */ /* 0x004fe40003f26270 */
[----:B----4-:R-:W-:-:S09]  /*e750*/  ISETP.GE.AND P0, PT, R18, c[0x0][0x3c8], PT ;  /* 0x0000f20012007a0c */ /* 0x010fd20003f06270 */
[-C--:B------:R-:W-:Y:S02]  /*e760*/  @!P3 LEA R8, P4, R22, R0.reuse, 0x1 ;  /* 0x000000001608b211 */ /* 0x080fe400078808ff */
[----:B------:R-:W-:Y:S02]  /*e770*/  @!P1 LEA R4, P5, R20, R0, 0x1 ;  /* 0x0000000014049211 */ /* 0x000fe400078a08ff */
[----:B------:R-:W-:Y:S02]  /*e780*/  @!P3 LEA.HI.X R9, R22, R10, R16, 0x1, P4 ;  /* 0x0000000a1609b211 */ /* 0x000fe400020f0c10 */
[----:B------:R-:W-:Y:S02]  /*e790*/  @!P0 LEA R2, P4, R18, R0, 0x1 ;  /* 0x0000000012028211 */ /* 0x000fe400078808ff */
[-C--:B---3--:R-:W-:Y:S02]  /*e7a0*/  @!P1 LEA.HI.X R5, R20, R10.reuse, R21, 0x1, P5 ;  /* 0x0000000a14059211 */ /* 0x088fe400028f0c15 */
[----:B------:R-:W-:Y:S01]  /*e7b0*/  @!P0 LEA.HI.X R3, R18, R10, R19, 0x1, P4 ;  /* 0x0000000a12038211 */ /* 0x000fe200020f0c13 */
[----:B------:R1:W-:Y:S04]  /*e7c0*/  @!P3 ST.E.128 [R8.64], R64 ;  /* 0x000000400800b985 */ /* 0x0003e8000c101d06 */
[----:B------:R1:W-:Y:S04]  /*e7d0*/  @!P2 ST.E.128 [R6.64], R60 ;  /* 0x0000003c0600a985 */ /* 0x0003e8000c101d06 */
[----:B------:R1:W-:Y:S04]  /*e7e0*/  @!P1 ST.E.128 [R4.64], R56 ;  /* 0x0000003804009985 */ /* 0x0003e8000c101d06 */
[----:B------:R1:W-:Y:S02]  /*e7f0*/  @!P0 ST.E.128 [R2.64], R52 ;  /* 0x0000003402008985 */ /* 0x0003e4000c101d06 */
.L_x_907:
[----:B------:R-:W-:Y:S05]  /*e800*/  BSYNC B0 ;  /* 0x0000000000007941 */ /* 0x000fea0003800000 */
.L_x_906:
[----:B------:R-:W-:Y:S05]  /*e810*/  BRA.DIV ~URZ, `(.L_x_908) ;  /* 0x000040c27f007947 */ /* 0x000fea000b800000 */
[----:B-1----:R1:W2:Y:S04]  /*e820*/  SHFL.IDX PT, R8, R12, 0x3, 0x181f ;  /* 0x00781f000c087f89 */ /* 0x0022a800000e0000 */
[----:B---3--:R1:W3:Y:S02]  /*e830*/  SHFL.IDX PT, R0, R15, 0x3, 0x181f ;  /* 0x00781f000f007f89 */ /* 0x0082e400000e0000 */
.L_x_963:
[----:B------:R-:W-:-:S04]  /*e840*/  IADD3 R2, R11, 0x60, RZ ;  /* 0x000000600b027810 */ /* 0x000fc80007ffe0ff */
[----:B------:R-:W-:-:S13]  /*e850*/  ISETP.GE.AND P0, PT, R2, R13, PT ;  /* 0x0000000d0200720c */ /* 0x000fda0003f06270 */
[----:B------:R-:W-:Y:S05]  /*e860*/  @P0 BRA `(.L_x_909) ;  /* 0x000027c000000947 */ /* 0x000fea0003800000 */
[----:B------:R-:W5:Y:S04]  /*e870*/  LDL.64 R18, [R1+0x70] ;  /* 0x0000700001127983 */ /* 0x000f680000100a00 */
[----:B----4-:R-:W4:Y:S04]  /*e880*/  LDL R10, [R1+0x8c] ;  /* 0x00008c00010a7983 */ /* 0x010f280000100800 */
[----:B-1-3--:R-:W3:Y:S04]  /*e890*/  LDL R12, [R1+0xa4] ;  /* 0x0000a400010c7983 */ /* 0x00aee80000100800 */
[----:B--2---:R-:W2:Y:S01]  /*e8a0*/  LDL R9, [R1+0x90] ;  /* 0x0000900001097983 */ /* 0x004ea20000100800 */
[----:B------:R-:W-:-:S13]  /*e8b0*/  ISETP.GE.AND P1, PT, R14, c[0x0][0x3c8], PT ;  /* 0x0000f2000e007a0c */ /* 0x000fda0003f26270 */
[----:B------:R-:W-:-:S04]  /*e8c0*/  @!P1 LEA R4, P4, R14, R0, 0x1 ;  /* 0x000000000e049211 */ /* 0x000fc800078808ff */
[----:B------:R-:W-:Y:S02]  /*e8d0*/  @!P1 LEA.HI.X R5, R14, R8, R17, 0x1, P4 ;  /* 0x000000080e059211 */ /* 0x000fe400020f0c11 */
[----:B-----5:R-:W-:Y:S02]  /*e8e0*/  ISETP.GE.AND P2, PT, R18, c[0x0][0x3c8], PT ;  /* 0x0000f20012007a0c */ /* 0x020fe40003f46270 */
[----:B----4-:R-:W-:-:S11]  /*e8f0*/  ISETP.GE.AND P0, PT, R10, c[0x0][0x3c8], PT ;  /* 0x0000f2000a007a0c */ /* 0x010fd60003f06270 */
[-C--:B------:R-:W-:Y:S02]  /*e900*/  @!P2 LEA R6, P5, R18, R0.reuse, 0x1 ;  /* 0x000000001206a211 */ /* 0x080fe400078a08ff */
[----:B------:R-:W-:Y:S02]  /*e910*/  @!P0 LEA R2, P3, R10, R0, 0x1 ;  /* 0x000000000a028211 */ /* 0x000fe400078608ff */
[-C--:B------:R-:W-:Y:S02]  /*e920*/  @!P2 LEA.HI.X R7, R18, R8.reuse, R16, 0x1, P5 ;  /* 0x000000081207a211 */ /* 0x080fe400028f0c10 */
[----:B---3--:R-:W-:-:S03]  /*e930*/  @!P0 LEA.HI.X R3, R10, R8, R12, 0x1, P3 ;  /* 0x000000080a038211 */ /* 0x008fc600018f0c0c */
[----:B------:R1:W-:Y:S04]  /*e940*/  @!P2 ST.E.128 [R6.64], R76 ;  /* 0x0000004c0600a985 */ /* 0x0003e8000c101d06 */
[----:B------:R1:W-:Y:S04]  /*e950*/  @!P1 ST.E.128 [R4.64], R72 ;  /* 0x0000004804009985 */ /* 0x0003e8000c101d06 */
[----:B------:R1:W-:Y:S01]  /*e960*/  @!P0 ST.E.128 [R2.64], R68 ;  /* 0x0000004402008985 */ /* 0x0003e2000c101d06 */
[----:B--2---:R-:W-:-:S13]  /*e970*/  ISETP.GE.AND P0, PT, R9, c[0x0][0x3c8], PT ;  /* 0x0000f20009007a0c */ /* 0x004fda0003f06270 */
[----:B------:R-:W-:Y:S05]  /*e980*/  @P0 BRA `(.L_x_909) ;  /* 0x000026a000000947 */ /* 0x000fea0003800000 */
[----:B------:R-:W2:Y:S01]  /*e990*/  LDL R10, [R1+0xa0] ;  /* 0x0000a000010a7983 */ /* 0x000ea20000100800 */
[----:B-1----:R-:W-:-:S04]  /*e9a0*/  LEA R2, P0, R9, R0, 0x1 ;  /* 0x0000000009027211 */ /* 0x002fc800078008ff */
[----:B--2---:R-:W-:-:S05]  /*e9b0*/  LEA.HI.X R3, R9, R8, R10, 0x1, P0 ;  /* 0x0000000809037211 */ /* 0x004fca00000f0c0a */
[----:B------:R1:W-:Y:S01]  /*e9c0*/  ST.E.128 [R2.64], R80 ;  /* 0x0000005002007985 */ /* 0x0003e2000c101d06 */
[----:B------:R-:W-:Y:S05]  /*e9d0*/  BRA `(.L_x_909) ;  /* 0x0000265000007947 */ /* 0x000fea0003800000 */
.L_x_896:
        /* <DEDUP_REMOVED lines=34> */
.L_x_964:
[----:B------:R-:W-:Y:S05]  /*ec00*/  BRA.DIV ~URZ, `(.L_x_911) ;  /* 0x00003e027f007947 */ /* 0x000fea000b800000 */
[----:B------:R3:W4:Y:S02]  /*ec10*/  SHFL.IDX PT, R0, R14, RZ, 0x1c1f ;  /* 0x001c1fff0e007589 */ /* 0x00072400000e0000 */
.L_x_965:
        /* <DEDUP_REMOVED lines=72> */
[----:B--2---:R-:W-:Y:S02]  /*f0a0*/  @!P0 IMAD.MOV.U32 R3, RZ, RZ, R4 ;  /* 0x000000ffff038224 */ /* 0x004fe400078e0004 */
[C---:B------:R-:W-:Y:S02]  /*f0b0*/  @!P3 LEA R6, P5, R16.reuse, R0, 0x2 ;  /* 0x000000001006b211 */ /* 0x040fe400078a10ff */
[----:B------:R-:W-:Y:S02]  /*f0c0*/  @!P0 IMAD.WIDE R2, R5, 0x4, R2 ;  /* 0x0000000405028825 */ /* 0x000fe400078e0202 */
[----:B------:R-:W-:-:S03]  /*f0d0*/  @!P3 LEA.HI.X R7, R16, R4, R47, 0x2, P5 ;  /* 0x000000041007b211 */ /* 0x000fc600028f142f */
[----:B------:R2:W-:Y:S02]  /*f0e0*/  @!P0 ST.E.64 [R2.64], R134 ;  /* 0x0000008602008985 */ /* 0x0005e4000c101b06 */
[----:B--2---:R-:W-:-:S04]  /*f0f0*/  @!P1 LEA R2, P0, R13, R0, 0x2 ;  /* 0x000000000d029211 */ /* 0x004fc800078010ff */
[----:B------:R-:W-:-:S05]  /*f100*/  @!P1 LEA.HI.X R3, R13, R4, R15, 0x2, P0 ;  /* 0x000000040d039211 */ /* 0x000fca00000f140f */
[----:B------:R2:W-:Y:S01]  /*f110*/  @!P1 ST.E.64 [R2.64], R152 ;  /* 0x0000009802009985 */ /* 0x0005e2000c101b06 */
[----:B------:R-:W-:-:S03]  /*f120*/  ISETP.GE.AND P1, PT, R19, c[0x0][0x3c8], PT ;  /* 0x0000f20013007a0c */ /* 0x000fc60003f26270 */
[----:B------:R4:W-:Y:S01]  /*f130*/  @!P3 ST.E.64 [R6.64], R148 ;  /* 0x000000940600b985 */ /* 0x0009e2000c101b06 */
[----:B------:R-:W-:Y:S02]  /*f140*/  ISETP.GE.AND P3, PT, R20, c[0x0][0x3c8], PT ;  /* 0x0000f20014007a0c */ /* 0x000fe40003f66270 */
[----:B--2---:R-:W-:-:S04]  /*f150*/  @!P2 LEA R2, P0, R17, R0, 0x2 ;  /* 0x000000001102a211 */ /* 0x004fc800078010ff */
[----:B------:R-:W-:Y:S02]  /*f160*/  @!P2 LEA.HI.X R3, R17, R4, R46, 0x2, P0 ;  /* 0x000000041103a211 */ /* 0x000fe400000f142e */
[----:B----4-:R-:W-:-:S03]  /*f170*/  @!P4 LEA R6, P5, R18, R0, 0x2 ;  /* 0x000000001206c211 */ /* 0x010fc600078a10ff */
[----:B------:R2:W-:Y:S01]  /*f180*/  @!P2 ST.E.64 [R2.64], R144 ;  /* 0x000000900200a985 */ /* 0x0005e2000c101b06 */
[----:B------:R-:W-:Y:S02]  /*f190*/  ISETP.GE.AND P2, PT, R21, c[0x0][0x3c8], PT ;  /* 0x0000f20015007a0c */ /* 0x000fe40003f46270 */
[----:B------:R-:W-:-:S05]  /*f1a0*/  @!P4 LEA.HI.X R7, R18, R4, R48, 0x2, P5 ;  /* 0x000000041207c211 */ /* 0x000fca00028f1430 */
        /* <DEDUP_REMOVED lines=71> */
[----:B------:R-:W-:Y:S02]  /*f620*/  @!P3 LEA.HI.X R7, R36, R4, R66, 0x2, P5 ;  /* 0x000000042407b211 */ /* 0x000fe400028f1442 */
[----:B------:R-:W-:-:S03]  /*f630*/  ISETP.GE.AND P5, PT, R40, c[0x0][0x3c8], PT ;  /* 0x0000f20028007a0c */ /* 0x000fc60003fa6270 */
[----:B------:R4:W-:Y:S01]  /*f640*/  @!P3 ST.E.64 [R6.64], R92 ;  /* 0x0000005c0600b985 */ /* 0x0009e2000c101b06 */
[----:B--2---:R-:W-:-:S04]  /*f650*/  @!P2 LEA R2, P0, R37, R0, 0x2 ;  /* 0x000000002502a211 */ /* 0x004fc800078010ff */
[----:B------:R-:W-:Y:S02]  /*f660*/  @!P2 LEA.HI.X R3, R37, R4, R67, 0x2, P0 ;  /* 0x000000042503a211 */ /* 0x000fe400000f1443 */
[----:B------:R-:W-:-:S03]  /*f670*/  @!P4 LEA R8, P0, R38, R0, 0x2 ;  /* 0x000000002608c211 */ /* 0x000fc600078010ff */
[----:B------:R2:W-:Y:S01]  /*f680*/  @!P2 ST.E.64 [R2.64], R96 ;  /* 0x000000600200a985 */ /* 0x0005e2000c101b06 */
[----:B------:R-:W-:Y:S02]  /*f690*/  @!P4 LEA.HI.X R9, R38, R4, R68, 0x2, P0 ;  /* 0x000000042609c211 */ /* 0x000fe400000f1444 */
[----:B----4-:R-:W-:-:S03]  /*f6a0*/  @!P6 LEA R6, P0, R41, R0, 0x2 ;  /* 0x000000002906e211 */ /* 0x010fc600078010ff */
[----:B------:R-:W-:Y:S01]  /*f6b0*/  @!P4 ST.E.64 [R8.64], R184 ;  /* 0x000000b80800c985 */ /* 0x000fe2000c101b06 */
[----:B------:R-:W-:Y:S02]  /*f6c0*/  ISETP.GE.AND P4, PT, R42, c[0x0][0x3c8], PT ;  /* 0x0000f2002a007a0c */ /* 0x000fe40003f86270 */
[----:B------:R-:W-:Y:S02]  /*f6d0*/  @!P6 LEA.HI.X R7, R41, R4, R71, 0x2, P0 ;  /* 0x000000042907e211 */ /* 0x000fe400000f1447 */
[----:B------:R-:W-:Y:S02]  /*f6e0*/  ISETP.GE.AND P0, PT, R45, c[0x0][0x3c8], PT ;  /* 0x0000f2002d007a0c */ /* 0x000fe40003f06270 */
[----:B--2---:R-:W-:-:S04]  /*f6f0*/  @!P1 LEA R2, P2, R39, R0, 0x2 ;  /* 0x0000000027029211 */ /* 0x004fc800078410ff */
        /* <DEDUP_REMOVED lines=20> */
.L_x_913:
[----:B------:R-:W-:Y:S05]  /*f840*/  BSYNC B0 ;  /* 0x0000000000007941 */ /* 0x000fea0003800000 */
.L_x_912:
[----:B------:R-:W-:Y:S05]  /*f850*/  BRA.DIV ~URZ, `(.L_x_914) ;  /* 0x000032127f007947 */ /* 0x000fea000b800000 */
[----:B--2---:R2:W1:Y:S04]  /*f860*/  SHFL.IDX PT, R4, R12, 0x1, 0x1c1f ;  /* 0x003c1f000c047f89 */ /* 0x00446800000e0000 */
[----:B----4-:R2:W4:Y:S02]  /*f870*/  SHFL.IDX PT, R0, R14, 0x1, 0x1c1f ;  /* 0x003c1f000e007f89 */ /* 0x01052400000e0000 */
.L_x_966:
        /* <DEDUP_REMOVED lines=19> */
[C---:B------:R-:W-:Y:S02]  /*f9b0*/  @!P3 LEA R10, P6, R17.reuse, R0, 0x2 ;  /* 0x00000000110ab211 */ /* 0x040fe400078c10ff */
        /* <DEDUP_REMOVED lines=116> */
.L_x_894:
[----:B------:R-:W2:Y:S04]  /*10100*/  LDL.LU R7, [R1+0x80] ;  /* 0x0000800001077983 */ /* 0x000ea80000300800 */
[----:B-1----:R-:W3:Y:S01]  /*10110*/  LDL R6, [R1+0x94] ;  /* 0x0000940001067983 */ /* 0x002ee20000100800 */
[----:B------:R-:W-:Y:S01]  /*10120*/  ISETP.NE.U32.AND P0, PT, RZ, c[0x0][0x508], PT ;  /* 0x00014200ff007a0c */ /* 0x000fe20003f05070 */
[----:B------:R-:W-:Y:S01]  /*10130*/  IMAD.MOV.U32 R4, RZ, RZ, 0x4 ;  /* 0x00000004ff047424 */ /* 0x000fe200078e00ff */
[----:B------:R-:W-:Y:S01]  /*10140*/  ISETP.NE.U32.AND P2, PT, RZ, c[0x0][0x500], PT ;  /* 0x00014000ff007a0c */ /* 0x000fe20003f45070 */
[----:B------:R-:W-:Y:S01]  /*10150*/  IMAD.MOV.U32 R8, RZ, RZ, RZ ;  /* 0x000000ffff087224 */ /* 0x000fe200078e00ff */
[----:B------:R-:W-:Y:S01]  /*10160*/  ISETP.NE.AND.EX P1, PT, RZ, c[0x0][0x50c], PT, P0 ;  /* 0x00014300ff007a0c */ /* 0x000fe20003f25300 */
[----:B------:R-:W-:Y:S01]  /*10170*/  IMAD.MOV.U32 R20, RZ, RZ, c[0x0][0x388] ;  /* 0x0000e200ff147624 */ /* 0x000fe200078e00ff */
[----:B------:R-:W-:-:S02]  /*10180*/  ISETP.NE.AND.EX P2, PT, RZ, c[0x0][0x504], PT, P2 ;  /* 0x00014100ff007a0c */ /* 0x000fc40003f45320 */
[----:B---3--:R-:W-:Y:S01]  /*10190*/  SHF.R.S32.HI R0, RZ, 0x1f, R6 ;  /* 0x0000001fff007819 */ /* 0x008fe20000011406 */
[----:B------:R-:W-:-:S08]  /*101a0*/  IMAD.WIDE R4, R6, R4, c[0x0][0x500] ;  /* 0x0001400006047625 */ /* 0x000fd000078e0204 */
[----:B------:R-:W-:-:S04]  /*101b0*/  @P1 LEA R2, P0, R6, c[0x0][0x508], 0x2 ;  /* 0x0001420006021a11 */ /* 0x000fc800078010ff */
[----:B------:R-:W-:Y:S01]  /*101c0*/  @P1 LEA.HI.X R3, R6, c[0x0][0x50c], R0, 0x2, P0 ;  /* 0x0001430006031a11 */ /* 0x000fe200000f1400 */
[----:B------:R1:W5:Y:S04]  /*101d0*/  @P2 LDG.E R8, [R4.64] ;  /* 0x0000000604082981 */ /* 0x000368000c1e1900 */
[----:B------:R1:W5:Y:S01]  /*101e0*/  @P1 LDG.E R20, [R2.64] ;  /* 0x0000000602141981 */ /* 0x000362000c1e1900 */
[----:B--2---:R-:W-:-:S04]  /*101f0*/  ISETP.NE.AND P0, PT, R7, RZ, PT ;  /* 0x000000ff0700720c */ /* 0x004fc80003f05270 */
[----:B------:R-:W-:Y:S01]  /*10200*/  SEL R19, R7, c[0x0][0x3d4], P0 ;  /* 0x0000f50007137a07 */ /* 0x000fe20000000000 */
[----:B------:R-:W-:Y:S05]  /*10210*/  @P1 BRA `(.L_x_915) ;  /* 0x0000004000001947 */ /* 0x000fea0003800000 */
[----:B------:R-:W-:Y:S05]  /*10220*/  @!P2 BRA `(.L_x_915) ;  /* 0x000000300000a947 */ /* 0x000fea0003800000 */
[----:B-1----:R1:W2:Y:S04]  /*10230*/  LDG.E R2, [R4.64] ;  /* 0x0000000604027981 */ /* 0x0022a8000c1e1900 */
[----:B-1----:R-:W2:Y:S02]  /*10240*/  LDG.E R4, [R4.64+0x4] ;  /* 0x0000040604047981 */ /* 0x002ea4000c1e1900 */
[----:B--2--5:R-:W-:Y:S02]  /*10250*/  IADD3 R20, -R2, R4, RZ ;  /* 0x0000000402147210 */ /* 0x024fe40007ffe1ff */
.L_x_915:
        /* <DEDUP_REMOVED lines=57> */
.L_x_917:
[----:B------:R-:W-:Y:S05]  /*105f0*/  BSYNC B0 ;  /* 0x0000000000007941 */ /* 0x000fea0003800000 */
.L_x_916:
        /* <DEDUP_REMOVED lines=47> */
.L_x_967:
[----:B------:R-:W-:Y:S05]  /*108f0*/  BRA.DIV ~URZ, `(.L_x_919) ;  /* 0x000022a27f007947 */ /* 0x000fea000b800000 */
[----:B------:R3:W4:Y:S02]  /*10900*/  SHFL.IDX PT, R0, R15, RZ, 0x181f ;  /* 0x00181fff0f007589 */ /* 0x00072400000e0000 */
.L_x_968:
[----:B------:R-:W5:Y:S01]  /*10910*/  LDL.64 R2, [R1+0x70] ;  /* 0x0000700001027983 */ /* 0x000f620000100a00 */
[----:B------:R-:W-:Y:S01]  /*10920*/  IMAD R12, R20, c[0x0][0x4e8], RZ ;  /* 0x00013a00140c7a24 */ /* 0x000fe200078e02ff */
[----:B------:R-:W-:Y:S01]  /*10930*/  BSSY B0, `(.L_x_920) ;  /* 0x0000019000007945 */ /* 0x000fe20003800000 */
[----:B------:R-:W-:-:S03]  /*10940*/  SHF.R.S32.HI R17, RZ, 0x1f, R14 ;  /* 0x0000001fff117819 */ /* 0x000fc6000001140e */
[----:B------:R-:W-:Y:S02]  /*10950*/  ISETP.GE.AND P0, PT, R13, R12, PT ;  /* 0x0000000c0d00720c */ /* 0x000fe40003f06270 */
[----:B-----5:R-:W-:-:S11]  /*10960*/  SHF.R.S32.HI R16, RZ, 0x1f, R2 ;  /* 0x0000001fff107819 */ /* 0x020fd60000011402 */
[----:B------:R-:W-:Y:S05]  /*10970*/  @P0 BRA `(.L_x_921) ;  /* 0x0000014000000947 */ /* 0x000fea0003800000 */
[----:B------:R-:W5:Y:S04]  /*10980*/  LDL R21, [R1+0x8c] ;  /* 0x00008c0001157983 */ /* 0x000f680000100800 */
[----:B---3--:R-:W3:Y:S04]  /*10990*/  LDL R18, [R1+0x90] ;  /* 0x0000900001127983 */ /* 0x008ee80000100800 */
[----:B----4-:R-:W4:Y:S04]  /*109a0*/  LDL R22, [R1+0xa4] ;  /* 0x0000a40001167983 */ /* 0x010f280000100800 */
[----:B--2---:R-:W2:Y:S01]  /*109b0*/  LDL R19, [R1+0xa0] ;  /* 0x0000a00001137983 */ /* 0x004ea20000100800 */
[----:B------:R-:W-:-:S02]  /*109c0*/  ISETP.GE.AND P3, PT, R2, c[0x0][0x3c8], PT ;  /* 0x0000f20002007a0c */ /* 0x000fc40003f66270 */
[----:B------:R-:W-:-:S11]  /*109d0*/  ISETP.GE.AND P2, PT, R14, c[0x0][0x3c8], PT ;  /* 0x0000f2000e007a0c */ /* 0x000fd60003f46270 */
[-C--:B------:R-:W-:Y:S02]  /*109e0*/  @!P3 LEA R8, P4, R2, R0.reuse, 0x1 ;  /* 0x000000000208b211 */ /* 0x080fe400078808ff */
[----:B------:R-:W-:Y:S02]  /*109f0*/  @!P2 LEA R6, P6, R14, R0, 0x1 ;  /* 0x000000000e06a211 */ /* 0x000fe400078c08ff */
[-C--:B------:R-:W-:Y:S02]  /*10a00*/  @!P3 LEA.HI.X R9, R2, R10.reuse, R16, 0x1, P4 ;  /* 0x0000000a0209b211 */ /* 0x080fe400020f0c10 */
[----:B------:R-:W-:-:S03]  /*10a10*/  @!P2 LEA.HI.X R7, R14, R10, R17, 0x1, P6 ;  /* 0x0000000a0e07a211 */ /* 0x000fc600030f0c11 */
[----:B------:R1:W-:Y:S04]  /*10a20*/  @!P3 ST.E.128 [R8.64], RZ ;  /* 0x000000ff0800b985 */ /* 0x0003e8000c101d06 */
[----:B------:R1:W-:Y:S01]  /*10a30*/  @!P2 ST.E.128 [R6.64], RZ ;  /* 0x000000ff0600a985 */ /* 0x0003e2000c101d06 */
[----:B-----5:R-:W-:Y:S02]  /*10a40*/  ISETP.GE.AND P1, PT, R21, c[0x0][0x3c8], PT ;  /* 0x0000f20015007a0c */ /* 0x020fe40003f26270 */
[----:B---3--:R-:W-:-:S11]  /*10a50*/  ISETP.GE.AND P0, PT, R18, c[0x0][0x3c8], PT ;  /* 0x0000f20012007a0c */ /* 0x008fd60003f06270 */
[CC--:B------:R-:W-:Y:S02]  /*10a60*/  @!P1 LEA R4, P5, R21.reuse, R0.reuse, 0x1 ;  /* 0x0000000015049211 */ /* 0x0c0fe400078a08ff */
[C---:B------:R-:W-:Y:S02]  /*10a70*/  @!P0 LEA R2, P4, R18.reuse, R0, 0x1 ;  /* 0x0000000012028211 */ /* 0x040fe400078808ff */
[-C--:B----4-:R-:W-:Y:S02]  /*10a80*/  @!P1 LEA.HI.X R5, R21, R10.reuse, R22, 0x1, P5 ;  /* 0x0000000a15059211 */ /* 0x090fe400028f0c16 */
[----:B--2---:R-:W-:-:S03]  /*10a90*/  @!P0 LEA.HI.X R3, R18, R10, R19, 0x1, P4 ;  /* 0x0000000a12038211 */ /* 0x004fc600020f0c13 */
[----:B------:R1:W-:Y:S04]  /*10aa0*/  @!P1 ST.E.128 [R4.64], RZ ;  /* 0x000000ff04009985 */ /* 0x0003e8000c101d06 */
[----:B------:R1:W-:Y:S02]  /*10ab0*/  @!P0 ST.E.128 [R2.64], RZ ;  /* 0x000000ff02008985 */ /* 0x0003e4000c101d06 */
.L_x_921:
[----:B------:R-:W-:Y:S05]  /*10ac0*/  BSYNC B0 ;  /* 0x0000000000007941 */ /* 0x000fea0003800000 */
.L_x_920:
[----:B------:R-:W-:Y:S05]  /*10ad0*/  BRA.DIV ~URZ, `(.L_x_922) ;  /* 0x000021227f007947 */ /* 0x000fea000b800000 */
[----:B--2---:R2:W1:Y:S04]  /*10ae0*/  SHFL.IDX PT, R10, R11, 0x1, 0x181f ;  /* 0x00381f000b0a7f89 */ /* 0x00446800000e0000 */
[----:B----4-:R2:W4:Y:S02]  /*10af0*/  SHFL.IDX PT, R0, R15, 0x1, 0x181f ;  /* 0x00381f000f007f89 */ /* 0x01052400000e0000 */
.L_x_969:
[----:B-1----:R-:W-:Y:S01]  /*10b00*/  IADD3 R2, R13, 0x20, RZ ;  /* 0x000000200d027810 */ /* 0x002fe20007ffe0ff */
[----:B------:R-:W-:Y:S03]  /*10b10*/  BSSY B0, `(.L_x_923) ;  /* 0x0000018000007945 */ /* 0x000fe60003800000 */
[----:B------:R-:W-:-:S13]  /*10b20*/  ISETP.GE.AND P0, PT, R2, R12, PT ;  /* 0x0000000c0200720c */ /* 0x000fda0003f06270 */
[----:B------:R-:W-:Y:S05]  /*10b30*/  @P0 BRA `(.L_x_924) ;  /* 0x0000015000000947 */ /* 0x000fea0003800000 */
[----:B------:R-:W5:Y:S04]  /*10b40*/  LDL.64 R22, [R1+0x70] ;  /* 0x0000700001167983 */ /* 0x000f680000100a00 */
[----:B--2---:R-:W2:Y:S04]  /*10b50*/  LDL R20, [R1+0x8c] ;  /* 0x00008c0001147983 */ /* 0x004ea80000100800 */
[----:B---3--:R-:W3:Y:S04]  /*10b60*/  LDL R18, [R1+0x90] ;  /* 0x0000900001127983 */ /* 0x008ee80000100800 */
[----:B----4-:R-:W4:Y:S04]  /*10b70*/  LDL R21, [R1+0xa4] ;  /* 0x0000a40001157983 */ /* 0x010f280000100800 */
[----:B------:R-:W4:Y:S01]  /*10b80*/  LDL R19, [R1+0xa0] ;  /* 0x0000a00001137983 */ /* 0x000f220000100800 */
[----:B------:R-:W-:-:S13]  /*10b90*/  ISETP.GE.AND P2, PT, R14, c[0x0][0x3c8], PT ;  /* 0x0000f2000e007a0c */ /* 0x000fda0003f46270 */
[----:B------:R-:W-:-:S04]  /*10ba0*/  @!P2 LEA R6, P6, R14, R0, 0x1 ;  /* 0x000000000e06a211 */ /* 0x000fc800078c08ff */
[----:B------:R-:W-:Y:S02]  /*10bb0*/  @!P2 LEA.HI.X R7, R14, R10, R17, 0x1, P6 ;  /* 0x0000000a0e07a211 */ /* 0x000fe400030f0c11 */
[----:B-----5:R-:W-:Y:S02]  /*10bc0*/  ISETP.GE.AND P3, PT, R22, c[0x0][0x3c8], PT ;  /* 0x0000f20016007a0c */ /* 0x020fe40003f66270 */
        /* <DEDUP_REMOVED lines=8> */
[----:B------:R1:W-:Y:S04]  /*10c50*/  @!P3 ST.E.128 [R8.64], RZ ;  /* 0x000000ff0800b985 */ /* 0x0003e8000c101d06 */
[----:B------:R1:W-:Y:S04]  /*10c60*/  @!P2 ST.E.128 [R6.64], RZ ;  /* 0x000000ff0600a985 */ /* 0x0003e8000c101d06 */
[----:B------:R1:W-:Y:S04]  /*10c70*/  @!P1 ST.E.128 [R4.64], RZ ;  /* 0x000000ff04009985 */ /* 0x0003e8000c101d06 */
[----:B------:R1:W-:Y:S02]  /*10c80*/  @!P0 ST.E.128 [R2.64], RZ ;  /* 0x000000ff02008985 */ /* 0x0003e4000c101d06 */
.L_x_924:
[----:B------:R-:W-:Y:S05]  /*10c90*/  BSYNC B0 ;  /* 0x0000000000007941 */ /* 0x000fea0003800000 */
.L_x_923:
[----:B------:R-:W-:Y:S05]  /*10ca0*/  BRA.DIV ~URZ, `(.L_x_925) ;  /* 0x000020127f007947 */ /* 0x000fea000b800000 */
[----:B------:R1:W2:Y:S02]  /*10cb0*/  SHFL.IDX PT, R10, R11, 0x2, 0x181f ;  /* 0x00581f000b0a7f89 */ /* 0x0002a400000e0000 */
.L_x_970:
[----:B------:R-:W-:Y:S05]  /*10cc0*/  BRA.DIV ~URZ, `(.L_x_926) ;  /* 0x000020627f007947 */ /* 0x000fea000b800000 */
[----:B----4-:R4:W1:Y:S02]  /*10cd0*/  SHFL.IDX PT, R0, R15, 0x2, 0x181f ;  /* 0x00581f000f007f89 */ /* 0x01086400000e0000 */
.L_x_971:
        /* <DEDUP_REMOVED lines=21> */
[----:B------:R1:W-:Y:S04]  /*10e30*/  @!P3 ST.E.128 [R8.64], RZ ;  /* 0x000000ff0800b985 */ /* 0x0003e8000c101d06 */
[----:B------:R1:W-:Y:S04]  /*10e40*/  @!P2 ST.E.128 [R6.64], RZ ;  /* 0x000000ff0600a985 */ /* 0x0003e8000c101d06 */
[----:B------:R1:W-:Y:S04]  /*10e50*/  @!P1 ST.E.128 [R4.64], RZ ;  /* 0x000000ff04009985 */ /* 0x0003e8000c101d06 */
[----:B------:R1:W-:Y:S02]  /*10e60*/  @!P0 ST.E.128 [R2.64], RZ ;  /* 0x000000ff02008985 */ /* 0x0003e4000c101d06 */
.L_x_928:
[----:B------:R-:W-:Y:S05]  /*10e70*/  BSYNC B0 ;  /* 0x0000000000007941 */ /* 0x000fea0003800000 */
.L_x_927:
[----:B------:R-:W-:Y:S05]  /*10e80*/  BRA.DIV ~URZ, `(.L_x_929) ;  /* 0x00001f027f007947 */ /* 0x000fea000b800000 */
[----:B--2---:R2:W1:Y:S04]  /*10e90*/  SHFL.IDX PT, R10, R11, 0x3, 0x181f ;  /* 0x00781f000b0a7f89 */ /* 0x00446800000e0000 */
[----:B------:R2:W3:Y:S02]  /*10ea0*/  SHFL.IDX PT, R0, R15, 0x3, 0x181f ;  /* 0x00781f000f007f89 */ /* 0x0004e400000e0000 */
.L_x_972:
[----:B-1----:R-:W-:-:S04]  /*10eb0*/  IADD3 R2, R13, 0x60, RZ ;  /* 0x000000600d027810 */ /* 0x002fc80007ffe0ff */
        /* <DEDUP_REMOVED lines=16> */
[C---:B------:R-:W-:Y:S02]  /*10fc0*/  @!P0 LEA R2, P4, R11.reuse, R0, 0x1 ;  /* 0x000000000b028211 */ /* 0x040fe400078808ff */
[-C--:B---3--:R-:W-:Y:S02]  /*10fd0*/  @!P1 LEA.HI.X R5, R18, R10.reuse, R19, 0x1, P5 ;  /* 0x0000000a12059211 */ /* 0x088fe400028f0c13 */
[----:B------:R-:W-:Y:S01]  /*10fe0*/  @!P0 LEA.HI.X R3, R11, R10, R15, 0x1, P4 ;  /* 0x0000000a0b038211 */ /* 0x000fe200020f0c0f */
[----:B------:R1:W-:Y:S04]  /*10ff0*/  @!P3 ST.E.128 [R8.64], RZ ;  /* 0x000000ff0800b985 */ /* 0x0003e8000c101d06 */
[----:B------:R1:W-:Y:S04]  /*11000*/  @!P2 ST.E.128 [R6.64], RZ ;  /* 0x000000ff0600a985 */ /* 0x0003e8000c101d06 */
[----:B------:R1:W-:Y:S04]  /*11010*/  @!P1 ST.E.128 [R4.64], RZ ;  /* 0x000000ff04009985 */ /* 0x0003e8000c101d06 */
[----:B------:R1:W-:Y:S02]  /*11020*/  @!P0 ST.E.128 [R2.64], RZ ;  /* 0x000000ff02008985 */ /* 0x0003e4000c101d06 */
.L_x_909:
[----:B------:R-:W-:Y:S05]  /*11030*/  BSYNC B1 ;  /* 0x0000000000017941 */ /* 0x000fea0003800000 */
.L_x_893:
[----:B-1-34-:R-:W3:Y:S02]  /*11040*/  LDL R0, [R1+0xd0] ;  /* 0x0000d00001007983 */ /* 0x01aee40000100800 */
[----:B---3--:R-:W-:-:S13]  /*11050*/  ISETP.NE.AND P0, PT, R0, RZ, PT ;  /* 0x000000ff0000720c */ /* 0x008fda0003f05270 */
[----:B------:R-:W-:Y:S01]  /*11060*/  @P0 WARPSYNC 0xffffffff ;  /* 0xffffffff00000948 */ /* 0x000fe20003800000 */
[----:B------:R-:W-:Y:S06]  /*11070*/  @P0 BAR.SYNC.DEFER_BLOCKING 0x5, 0x100 ;  /* 0x0144000000000b1d */ /* 0x000fec0000010000 */
[----:B------:R-:W1:Y:S04]  /*11080*/  @P0 LDS.128 R4, [0x1a080] ;  /* 0x01a08000ff040984 */ /* 0x000e680000000c00 */
[----:B-1----:R1:W-:Y:S04]  /*11090*/  @P0 STL.64 [R1+0x78], R4 ;  /* 0x0000780401000387 */ /* 0x0023e80000100a00 */
[----:B------:R1:W-:Y:S04]  /*110a0*/  @P0 STL.64 [R1+0x80], R6 ;  /* 0x0000800601000387 */ /* 0x0003e80000100a00 */
[----:B------:R-:W-:Y:S06]  /*110b0*/  @P0 BAR.ARV 0x4, 0x100 ;  /* 0x0104000000000b1d */ /* 0x000fec0000002000 */
[----:B------:R-:W-:Y:S05]  /*110c0*/  @P0 BRA `(.L_x_930) ;  /* 0x0000105000000947 */ /* 0x000fea0003800000 */
[----:B------:R-:W3:Y:S01]  /*110d0*/  S2R R0, SR_TID.X ;  /* 0x0000000000007919 */ /* 0x000ee20000002100 */
[----:B-1----:R-:W-:Y:S01]  /*110e0*/  IMAD.MOV.U32 R7, RZ, RZ, RZ ;  /* 0x000000ffff077224 */ /* 0x002fe200078e00ff */
[----:B--23--:R-:W-:-:S04]  /*110f0*/  LOP3.LUT R14, R0, 0x1f, RZ, 0xc0, !PT ;  /* 0x0000001f000e7812 */ /* 0x00cfc800078ec0ff */
[----:B------:R-:W-:Y:S01]  /*11100*/  ISETP.NE.AND P6, PT, R14, 0x1f, PT ;  /* 0x0000001f0e00780c */ /* 0x000fe20003fc5270 */
[----:B------:R-:W-:Y:S10]  /*11110*/  BRA.DIV ~URZ, `(.L_x_931) ;  /* 0x00001d327f007947 */ /* 0x000ff4000b800000 */
[----:B------:R1:W2:Y:S02]  /*11120*/  SHFL.IDX PT, R9, R103, RZ, 0x1f ;  /* 0x00001fff67097589 */ /* 0x0002a400000e0000 */
.L_x_973:
[----:B------:R-:W-:Y:S05]  /*11130*/  BRA.DIV ~URZ, `(.L_x_932) ;  /* 0x00001d827f007947 */ /* 0x000fea000b800000 */
[----:B------:R3:W4:Y:S02]  /*11140*/  SHFL.IDX PT, R8, R103, 0x1, 0x1f ;  /* 0x00201f0067087f89 */ /* 0x00072400000e0000 */
.L_x_974:
        /* <DEDUP_REMOVED lines=19> */
.L_x_975:
        /* <DEDUP_REMOVED lines=16> */
.L_x_976:
[----:B---3--:R-:W-:Y:S01]  /*11380*/  IMAD R0, R0, c[0x0][0x538], RZ ;  /* 0x00014e0000007a24 */ /* 0x008fe200078e02ff */
[----:B------:R-:W-:Y:S04]  /*11390*/  BSSY B1, `(.L_x_935) ;  /* 0x00000cf000017945 */ /* 0x000fe80003800000 */
[----:B----4-:R-:W-:-:S04]  /*113a0*/  IADD3 R8, R0, R8, RZ ;  /* 0x0000000800087210 */ /* 0x010fc80007ffe0ff */
[----:B--2---:R-:W-:-:S13]  /*113b0*/  ISETP.GT.AND P0, PT, R8, R9, PT ;  /* 0x000000090800720c */ /* 0x004fda0003f04270 */
[----:B------:R-:W-:Y:S05]  /*113c0*/  @P0 BRA `(.L_x_936) ;  /* 0x0000025000000947 */ /* 0x000fea0003800000 */
.L_x_940:
        /* <DEDUP_REMOVED lines=17> */
.L_x_977:
        /* <DEDUP_REMOVED lines=16> */
.L_x_978:
[----:B--2---:R-:W-:-:S05]  /*115e0*/  IMAD R0, R0, c[0x0][0x538], RZ ;  /* 0x00014e0000007a24 */ /* 0x004fca00078e02ff */
[----:B------:R-:W-:-:S04]  /*115f0*/  IADD3 R8, R0, R8, RZ ;  /* 0x0000000800087210 */ /* 0x000fc80007ffe0ff */
[----:B------:R-:W-:-:S13]  /*11600*/  ISETP.GT.AND P0, PT, R8, R9, PT ;  /* 0x000000090800720c */ /* 0x000fda0003f04270 */
[----:B-1----:R-:W-:Y:S05]  /*11610*/  @!P0 BRA `(.L_x_940) ;  /* 0xfffffdb000008947 */ /* 0x002fea000383ffff */
.L_x_936:
[----:B------:R-:W-:-:S05]  /*11620*/  IADD3 R11, -R0, R8, RZ ;  /* 0x00000008000b7210 */ /* 0x000fca0007ffe1ff */
[----:B------:R-:W-:-:S05]  /*11630*/  IMAD R0, R4, c[0x0][0x538], R11 ;  /* 0x00014e0004007a24 */ /* 0x000fca00078e020b */
[----:B------:R-:W-:Y:S01]  /*11640*/  ISETP.GT.AND P0, PT, R0, R9, PT ;  /* 0x000000090000720c */ /* 0x000fe20003f04270 */
[----:B------:R-:W-:-:S12]  /*11650*/  BRA.DIV ~URZ, `(.L_x_941) ;  /* 0x00001ca27f007947 */ /* 0x000fd8000b800000 */
[----:B------:R-:W-:-:S03]  /*11660*/  VOTE.ANY R10, PT, !P0 ;  /* 0x00000000000a7806 */ /* 0x000fc600040e0100 */
.L_x_979:
[----:B------:R-:W2:Y:S01]  /*11670*/  LDL.LU R0, [R1+0x84] ;  /* 0x0000840001007983 */ /* 0x000ea20000300800 */
[----:B------:R-:W2:Y:S02]  /*11680*/  POPC R8, R10 ;  /* 0x0000000a00087309 */ /* 0x000ea40000000000 */
[----:B--2---:R-:W-:-:S05]  /*11690*/  IADD3 R0, R8, R0, RZ ;  /* 0x0000000008007210 */ /* 0x004fca0007ffe0ff */
[----:B------:R2:W-:Y:S01]  /*116a0*/  STL [R1+0x84], R0 ;  /* 0x0000840001007387 */ /* 0x0005e20000100800 */
[----:B------:R-:W-:Y:S05]  /*116b0*/  BRA.DIV ~URZ, `(.L_x_942) ;  /* 0x00001c927f007947 */ /* 0x000fea000b800000 */
[----:B------:R3:W4:Y:S04]  /*116c0*/  SHFL.IDX PT, R12, R6, R8, 0x1f ;  /* 0x00001f08060c7589 */ /* 0x00072800000e0000 */
[----:B------:R3:W1:Y:S02]  /*116d0*/  SHFL.IDX PT, R7, R7, R8, 0x1f ;  /* 0x00001f0807077589 */ /* 0x00066400000e0000 */
.L_x_980:
[----:B------:R-:W-:Y:S01]  /*116e0*/  ISETP.NE.AND P0, PT, R10, RZ, PT ;  /* 0x000000ff0a00720c */ /* 0x000fe20003f05270 */
[----:B------:R-:W-:-:S12]  /*116f0*/  BSSY B0, `(.L_x_943) ;  /* 0x0000005000007945 */ /* 0x000fd80003800000 */
[----:B------:R-:W-:Y:S05]  /*11700*/  @!P0 BRA `(.L_x_944) ;  /* 0x0000003000008947 */ /* 0x000fea0003800000 */
[----:B------:R-:W-:Y:S01]  /*11710*/  IADD3 R3, R8, -0x1, RZ ;  /* 0xffffffff08037810 */ /* 0x000fe20007ffe0ff */
[----:B------:R-:W-:Y:S05]  /*11720*/  BRA.DIV ~URZ, `(.L_x_945) ;  /* 0x00001cf27f007947 */ /* 0x000fea000b800000 */
[----:B------:R2:W3:Y:S02]  /*11730*/  SHFL.IDX PT, R13, R4, R3, 0x1f ;  /* 0x00001f03040d7589 */ /* 0x0004e400000e0000 */
.L_x_944:
[----:B------:R-:W-:Y:S05]  /*11740*/  BSYNC B0 ;  /* 0x0000000000007941 */ /* 0x000fea0003800000 */
.L_x_943:
        /* <DEDUP_REMOVED lines=68> */
.L_x_947:
        /* <DEDUP_REMOVED lines=69> */
.L_x_948:
[----:B------:R-:W-:Y:S05]  /*11fe0*/  BSYNC B0 ;  /* 0x0000000000007941 */ /* 0x000fea0003800000 */
.L_x_946:
[----:B------:R-:W-:-:S04]  /*11ff0*/  LOP3.LUT R2, RZ, R2, RZ, 0x33, !PT ;  /* 0x00000002ff027212 */ /* 0x000fc800078e33ff */
[----:B-1----:R-:W-:-:S05]  /*12000*/  IADD3 R0, R2, R12, RZ ;  /* 0x0000000c02007210 */ /* 0x002fca0007ffe0ff */
[----:B------:R1:W-:Y:S01]  /*12010*/  STL [R1+0x7c], R0 ;  /* 0x00007c0001007387 */ /* 0x0003e20000100800 */
[----:B------:R-:W-:Y:S05]  /*12020*/  BRA `(.L_x_949) ;  /* 0x0000005000007947 */ /* 0x000fea0003800000 */
.L_x_937:
[----:B------:R-:W-:Y:S01]  /*12030*/  MOV R0, c[0x0][0x53c] ;  /* 0x00014f0000007a02 */ /* 0x000fe20000000f00 */
[----:B------:R2:W-:Y:S04]  /*12040*/  STL [R1+0x78], R9 ;  /* 0x0000780901007387 */ /* 0x0005e80000100800 */
[----:B------:R2:W-:Y:S04]  /*12050*/  STL [R1+0x7c], RZ ;  /* 0x00007cff01007387 */ /* 0x0005e80000100800 */
[----:B------:R2:W-:Y:S04]  /*12060*/  STL [R1+0x80], RZ ;  /* 0x000080ff01007387 */ /* 0x0005e80000100800 */
[----:B------:R2:W-:Y:S02]  /*12070*/  STL [R1+0x84], R0 ;  /* 0x0000840001007387 */ /* 0x0005e40000100800 */
.L_x_949:
[----:B------:R-:W-:Y:S05]  /*12080*/  BSYNC B1 ;  /* 0x0000000000017941 */ /* 0x000fea0003800000 */
.L_x_935:
        /* <DEDUP_REMOVED lines=9> */
.L_x_930:
[----:B--2---:R-:W2:Y:S02]  /*12120*/  LDL R0, [R1+0x84] ;  /* 0x0000840001007983 */ /* 0x004ea40000100800 */
[----:B--2---:R-:W-:-:S13]  /*12130*/  ISETP.GE.AND P0, PT, R0, c[0x0][0x53c], PT ;  /* 0x00014f0000007a0c */ /* 0x004fda0003f06270 */
[----:B-1----:R-:W-:Y:S01]  /*12140*/  @P0 CALL.REL.NOINC `(.L_x_950) ;  /* 0x0000001000000944 */ /* 0x002fe20003c00000 */
[----:B------:R-:W-:Y:S05]  /*12150*/  BRA `(.L_x_951) ;  /* 0xfffef7c000007947 */ /* 0x000fea000383ffff */
.L_x_950:
[----:B------:R-:W-:Y:S05]  /*12160*/  EXIT ;  /* 0x000000000000794d */ /* 0x000fea0003800000 */
.L_x_859:
[----:B------:R-:W-:Y:S01]  /*12170*/  IMAD.MOV.U32 R0, RZ, RZ, R5 ;  /* 0x000000ffff007224 */ /* 0x000fe200078e0005 */
[----:B------:R-:W-:Y:S02]  /*12180*/  MOV R2, 0x1 ;  /* 0x0000000100027802 */ /* 0x000fe40000000f00 */
[----:B------:R-:W-:Y:S02]  /*12190*/  MOV R3, 0x121b0 ;  /* 0x000121b000037802 */ /* 0x000fe40000000f00 */
[----:B------:R-:W-:Y:S05]  /*121a0*/  CALL.REL.NOINC `($__internal_20_$__cuda_sm70_shflsync_up_p) ;  /* 0x0000137000007944 */ /* 0x000fea0003c00000 */
[----:B------:R-:W-:Y:S01]  /*121b0*/  MOV R0, R4 ;  /* 0x0000000400007202 */ /* 0x000fe20000000f00 */
[----:B------:R-:W-:Y:S05]  /*121c0*/  BRA `(.L_x_952) ;  /* 0xfffee29000007947 */ /* 0x000fea000383ffff */
.L_x_860:
[----:B------:R-:W-:Y:S01]  /*121d0*/  IMAD.MOV.U32 R0, RZ, RZ, R5 ;  /* 0x000000ffff007224 */ /* 0x000fe200078e0005 */
[----:B------:R-:W-:Y:S02]  /*121e0*/  MOV R2, 0x2 ;  /* 0x0000000200027802 */ /* 0x000fe40000000f00 */
[----:B------:R-:W-:Y:S02]  /*121f0*/  MOV R3, 0x12210 ;  /* 0x0001221000037802 */ /* 0x000fe40000000f00 */
[----:B------:R-:W-:Y:S05]  /*12200*/  CALL.REL.NOINC `($__internal_20_$__cuda_sm70_shflsync_up_p) ;  /* 0x0000131000007944 */ /* 0x000fea0003c00000 */
[----:B------:R-:W-:Y:S01]  /*12210*/  SEL R0, R4, RZ, P4 ;  /* 0x000000ff04007207 */ /* 0x000fe20002000000 */
[----:B------:R-:W-:Y:S01]  /*12220*/  IMAD.MOV.U32 R2, RZ, RZ, 0x4 ;  /* 0x00000004ff027424 */ /* 0x000fe200078e00ff */
[----:B------:R-:W-:-:S03]  /*12230*/  MOV R3, 0x12260 ;  /* 0x0001226000037802 */ /* 0x000fc60000000f00 */
[----:B------:R-:W-:Y:S02]  /*12240*/  IMAD.IADD R0, R5, 0x1, R0 ;  /* 0x0000000105007824 */ /* 0x000fe400078e0200 */
        /* <DEDUP_REMOVED lines=14> */
[----:B------:R-:W-:Y:S01]  /*12330*/  IMAD.IADD R4, R0, 0x1, R4 ;  /* 0x0000000100047824 */ /* 0x000fe200078e0204 */
[----:B------:R-:W-:-:S03]  /*12340*/  MOV R0, 0x1f ;  /* 0x0000001f00007802 */ /* 0x000fc60000000f00 */
[----:B------:R-:W-:Y:S02]  /*12350*/  IMAD.MOV.U32 R5, RZ, RZ, R4 ;  /* 0x000000ffff057224 */ /* 0x000fe400078e0004 */
[----:B------:R-:W-:Y:S05]  /*12360*/  CALL.REL.NOINC `($__internal_19_$__cuda_sm70_shflsync_idx_p) ;  /* 0x0000116000007944 */ /* 0x000fea0003c00000 */
[----:B------:R-:W-:Y:S05]  /*12370*/  BRA `(.L_x_953) ;  /* 0xfffee1e000007947 */ /* 0x000fea000383ffff */
.L_x_862:
[----:B------:R-:W-:Y:S02]  /*12380*/  SEL R0, RZ, 0x1, P0 ;  /* 0x00000001ff007807 */ /* 0x000fe40000000000 */
[----:B------:R-:W-:Y:S02]  /*12390*/  MOV R2, 0x123b0 ;  /* 0x000123b000027802 */ /* 0x000fe40000000f00 */
[----:B------:R-:W-:Y:S05]  /*123a0*/  CALL.REL.NOINC `($__internal_21_$__cuda_sm70_votesync_ballot) ;  /* 0x000011e000007944 */ /* 0x000fea0003c00000 */
[----:B------:R-:W-:Y:S01]  /*123b0*/  MOV R10, R0 ;  /* 0x00000000000a7202 */ /* 0x000fe20000000f00 */
[----:B------:R-:W-:Y:S05]  /*123c0*/  BRA `(.L_x_954) ;  /* 0xfffee22000007947 */ /* 0x000fea000383ffff */
.L_x_863:
[----:B------:R-:W-:Y:S01]  /*123d0*/  IMAD.MOV.U32 R5, RZ, RZ, R9 ;  /* 0x000000ffff057224 */ /* 0x000fe200078e0009 */
[----:B------:R-:W-:Y:S01]  /*123e0*/  MOV R3, R6 ;  /* 0x0000000600037202 */ /* 0x000fe20000000f00 */
[----:B-1----:R-:W-:Y:S01]  /*123f0*/  IMAD.MOV.U32 R0, RZ, RZ, 0x1f ;  /* 0x0000001fff007424 */ /* 0x002fe200078e00ff */
[----:B------:R-:W-:Y:S02]  /*12400*/  MOV R2, 0x12420 ;  /* 0x0001242000027802 */ /* 0x000fe40000000f00 */
[----:B------:R-:W-:Y:S05]  /*12410*/  CALL.REL.NOINC `($__internal_19_$__cuda_sm70_shflsync_idx_p) ;  /* 0x000010b000007944 */ /* 0x000fea0003c00000 */
[----:B------:R-:W-:Y:S01]  /*12420*/  IMAD.MOV.U32 R12, RZ, RZ, R0 ;  /* 0x000000ffff0c7224 */ /* 0x000fe200078e0000 */
[----:B------:R-:W-:Y:S01]  /*12430*/  MOV R5, R8 ;  /* 0x0000000800057202 */ /* 0x000fe20000000f00 */
[----:B------:R-:W-:Y:S01]  /*12440*/  IMAD.MOV.U32 R7, RZ, RZ, RZ ;  /* 0x000000ffff077224 */ /* 0x000fe200078e00ff */
[----:B------:R-:W-:Y:S01]  /*12450*/  MOV R3, R6 ;  /* 0x0000000600037202 */ /* 0x000fe20000000f00 */
[----:B------:R-:W-:Y:S01]  /*12460*/  IMAD.MOV.U32 R0, RZ, RZ, 0x1f ;  /* 0x0000001fff007424 */ /* 0x000fe200078e00ff */
[----:B------:R-:W-:-:S02]  /*12470*/  MOV R2, 0x12490 ;  /* 0x0001249000027802 */ /* 0x000fc40000000f00 */
[----:B------:R-:W-:Y:S05]  /*12480*/  CALL.REL.NOINC `($__internal_19_$__cuda_sm70_shflsync_idx_p) ;  /* 0x0000104000007944 */ /* 0x000fea0003c00000 */
[----:B------:R-:W-:Y:S01]  /*12490*/  MOV R9, R0 ;  /* 0x0000000000097202 */ /* 0x000fe20000000f00 */
[----:B------:R-:W-:Y:S05]  /*124a0*/  BRA `(.L_x_955) ;  /* 0xfffee1b000007947 */ /* 0x000fea000383ffff */
.L_x_866:
[----:B------:R-:W-:Y:S01]  /*124b0*/  IMAD.MOV.U32 R5, RZ, RZ, R4 ;  /* 0x000000ffff057224 */ /* 0x000fe200078e0004 */
[----:B-1----:R-:W-:-:S02]  /*124c0*/  MOV R0, 0x1f ;  /* 0x0000001f00007802 */ /* 0x002fc40000000f00 */
[----:B------:R-:W-:Y:S02]  /*124d0*/  MOV R2, 0x124f0 ;  /* 0x000124f000027802 */ /* 0x000fe40000000f00 */
[----:B--234-:R-:W-:Y:S05]  /*124e0*/  CALL.REL.NOINC `($__internal_19_$__cuda_sm70_shflsync_idx_p) ;  /* 0x00000fe000007944 */ /* 0x01cfea0003c00000 */
[----:B------:R-:W-:Y:S01]  /*124f0*/  MOV R7, R0 ;  /* 0x0000000000077202 */ /* 0x000fe20000000f00 */
[----:B------:R-:W-:Y:S05]  /*12500*/  BRA `(.L_x_865) ;  /* 0xfffee1b000007947 */ /* 0x000fea000383ffff */
.L_x_889:
[----:B------:R1:W5:Y:S01]  /*12510*/  LDL R2, [R1+0x38] ;  /* 0x0000380001027983 */ /* 0x0003620000100800 */
[----:B------:R-:W-:Y:S02]  /*12520*/  MOV R5, 0x2 ;  /* 0x0000000200057802 */ /* 0x000fe40000000f00 */
[----:B------:R-:W-:Y:S02]  /*12530*/  MOV R3, 0x12550 ;  /* 0x0001255000037802 */ /* 0x000fe40000000f00 */
[----:B-1---5:R-:W-:Y:S05]  /*12540*/  CALL.REL.NOINC `($__internal_18_$__cuda_sm70_shflsync_bfly_p) ;  /* 0x00000f3000007944 */ /* 0x022fea0003c00000 */
[----:B------:R-:W-:Y:S01]  /*12550*/  MOV R0, R5 ;  /* 0x0000000500007202 */ /* 0x000fe20000000f00 */
[----:B------:R-:W-:Y:S05]  /*12560*/  BRA `(.L_x_956) ;  /* 0xffff9f5000007947 */ /* 0x000fea000383ffff */
.L_x_890:
[----:B------:R-:W-:Y:S01]  /*12570*/  IMAD.MOV.U32 R2, RZ, RZ, R0 ;  /* 0x000000ffff027224 */ /* 0x000fe200078e0000 */
[----:B------:R-:W-:Y:S02]  /*12580*/  MOV R5, 0x1 ;  /* 0x0000000100057802 */ /* 0x000fe40000000f00 */
[----:B------:R-:W-:Y:S02]  /*12590*/  MOV R3, 0x125b0 ;  /* 0x000125b000037802 */ /* 0x000fe40000000f00 */
[----:B-----5:R-:W-:Y:S05]  /*125a0*/  CALL.REL.NOINC `($__internal_18_$__cuda_sm70_shflsync_bfly_p) ;  /* 0x00000ed000007944 */ /* 0x020fea0003c00000 */
[----:B------:R1:W5:Y:S01]  /*125b0*/  LDL R2, [R1+0x34] ;  /* 0x0000340001027983 */ /* 0x0003620000100800 */
[----:B------:R-:W-:Y:S01]  /*125c0*/  FADD.FTZ R0, R0, R5 ;  /* 0x0000000500007221 */ /* 0x000fe20000010000 */
[----:B------:R-:W-:-:S02]  /*125d0*/  MOV R5, 0x2 ;  /* 0x0000000200057802 */ /* 0x000fc40000000f00 */
[----:B------:R-:W-:Y:S02]  /*125e0*/  MOV R3, 0x12600 ;  /* 0x0001260000037802 */ /* 0x000fe40000000f00 */
[----:B-1---5:R-:W-:Y:S05]  /*125f0*/  CALL.REL.NOINC `($__internal_18_$__cuda_sm70_shflsync_bfly_p) ;  /* 0x00000e8000007944 */ /* 0x022fea0003c00000 */
[----:B------:R-:W2:Y:S01]  /*12600*/  LDL.LU R2, [R1+0x34] ;  /* 0x0000340001027983 */ /* 0x000ea20000300800 */
[----:B------:R-:W-:Y:S01]  /*12610*/  MOV R3, 0x12660 ;  /* 0x0001266000037802 */ /* 0x000fe20000000f00 */
[----:B--2---:R-:W-:Y:S01]  /*12620*/  FADD.FTZ R4, R2, R5 ;  /* 0x0000000502047221 */ /* 0x004fe20000010000 */
[----:B------:R-:W-:-:S04]  /*12630*/  MOV R5, 0x1 ;  /* 0x0000000100057802 */ /* 0x000fc80000000f00 */
[----:B------:R-:W-:Y:S02]  /*12640*/  MOV R2, R4 ;  /* 0x0000000400027202 */ /* 0x000fe40000000f00 */
[----:B------:R-:W-:Y:S05]  /*12650*/  CALL.REL.NOINC `($__internal_18_$__cuda_sm70_shflsync_bfly_p) ;  /* 0x00000e2000007944 */ /* 0x000fea0003c00000 */
[----:B------:R-:W-:Y:S01]  /*12660*/  MOV R3, R5 ;  /* 0x0000000500037202 */ /* 0x000fe20000000f00 */
[----:B------:R-:W-:Y:S05]  /*12670*/  BRA `(.L_x_957) ;  /* 0xffff9ed000007947 */ /* 0x000fea000383ffff */
.L_x_897:
[----:B--234-:R-:W-:Y:S01]  /*12680*/  IMAD.MOV.U32 R5, RZ, RZ, R12 ;  /* 0x000000ffff057224 */ /* 0x01cfe200078e000c */
[----:B------:R-:W-:Y:S01]  /*12690*/  MOV R3, RZ ;  /* 0x000000ff00037202 */ /* 0x000fe20000000f00 */
[----:B------:R-:W-:Y:S01]  /*126a0*/  IMAD.MOV.U32 R0, RZ, RZ, 0x181f ;  /* 0x0000181fff007424 */ /* 0x000fe200078e00ff */
[----:B------:R-:W-:Y:S02]  /*126b0*/  MOV R2, 0x126d0 ;  /* 0x000126d000027802 */ /* 0x000fe40000000f00 */
[----:B-1----:R-:W-:Y:S05]  /*126c0*/  CALL.REL.NOINC `($__internal_19_$__cuda_sm70_shflsync_idx_p) ;  /* 0x00000e0000007944 */ /* 0x002fea0003c00000 */
[----:B------:R-:W-:Y:S01]  /*126d0*/  MOV R10, R0 ;  /* 0x00000000000a7202 */ /* 0x000fe20000000f00 */
[----:B------:R-:W-:Y:S05]  /*126e0*/  BRA `(.L_x_958) ;  /* 0xffffbba000007947 */ /* 0x000fea000383ffff */
.L_x_898:
[----:B------:R-:W-:Y:S01]  /*126f0*/  IMAD.MOV.U32 R5, RZ, RZ, R15 ;  /* 0x000000ffff057224 */ /* 0x000fe200078e000f */
[----:B------:R-:W-:Y:S01]  /*12700*/  MOV R3, RZ ;  /* 0x000000ff00037202 */ /* 0x000fe20000000f00 */
[----:B------:R-:W-:Y:S01]  /*12710*/  IMAD.MOV.U32 R0, RZ, RZ, 0x181f ;  /* 0x0000181fff007424 */ /* 0x000fe200078e00ff */
[----:B------:R-:W-:Y:S02]  /*12720*/  MOV R2, 0x12740 ;  /* 0x0001274000027802 */ /* 0x000fe40000000f00 */
[----:B-123--:R-:W-:Y:S05]  /*12730*/  CALL.REL.NOINC `($__internal_19_$__cuda_sm70_shflsync_idx_p) ;  /* 0x00000d9000007944 */ /* 0x00efea0003c00000 */
[----:B------:R-:W-:Y:S05]  /*12740*/  BRA `(.L_x_959) ;  /* 0xffffbb6000007947 */ /* 0x000fea000383ffff */
.L_x_901:
[----:B-1----:R-:W-:Y:S01]  /*12750*/  IMAD.MOV.U32 R5, RZ, RZ, R12 ;  /* 0x000000ffff057224 */ /* 0x002fe200078e000c */
[----:B------:R-:W-:Y:S01]  /*12760*/  MOV R3, 0x1 ;  /* 0x0000000100037802 */ /* 0x000fe20000000f00 */
[----:B--2---:R-:W-:Y:S01]  /*12770*/  IMAD.MOV.U32 R0, RZ, RZ, 0x181f ;  /* 0x0000181fff007424 */ /* 0x004fe200078e00ff */
[----:B------:R-:W-:-:S02]  /*12780*/  MOV R2, 0x127a0 ;  /* 0x000127a000027802 */ /* 0x000fc40000000f00 */
[----:B---34-:R-:W-:Y:S05]  /*12790*/  CALL.REL.NOINC `($__internal_19_$__cuda_sm70_shflsync_idx_p) ;  /* 0x00000d3000007944 */ /* 0x018fea0003c00000 */
[----:B------:R-:W-:Y:S01]  /*127a0*/  IMAD.MOV.U32 R10, RZ, RZ, R0 ;  /* 0x000000ffff0a7224 */ /* 0x000fe200078e0000 */
[----:B------:R-:W-:Y:S01]  /*127b0*/  MOV R3, 0x1 ;  /* 0x0000000100037802 */ /* 0x000fe20000000f00 */
[----:B------:R-:W-:Y:S01]  /*127c0*/  IMAD.MOV.U32 R5, RZ, RZ, R15 ;  /* 0x000000ffff057224 */ /* 0x000fe200078e000f */
[----:B------:R-:W-:-:S02]  /*127d0*/  MOV R0, 0x181f ;  /* 0x0000181f00007802 */ /* 0x000fc40000000f00 */
[----:B------:R-:W-:Y:S02]  /*127e0*/  MOV R2, 0x12800 ;  /* 0x0001280000027802 */ /* 0x000fe40000000f00 */
[----:B------:R-:W-:Y:S05]  /*127f0*/  CALL.REL.NOINC `($__internal_19_$__cuda_sm70_shflsync_idx_p) ;  /* 0x00000cd000007944 */ /* 0x000fea0003c00000 */
[----:B------:R-:W-:Y:S05]  /*12800*/  BRA `(.L_x_960) ;  /* 0xffffbc8000007947 */ /* 0x000fea000383ffff */
.L_x_904:
[----:B-1----:R-:W-:Y:S01]  /*12810*/  IMAD.MOV.U32 R5, RZ, RZ, R12 ;  /* 0x000000ffff057224 */ /* 0x002fe200078e000c */
[----:B------:R-:W-:Y:S01]  /*12820*/  MOV R3, 0x2 ;  /* 0x0000000200037802 */ /* 0x000fe20000000f00 */
[----:B--2---:R-:W-:Y:S01]  /*12830*/  IMAD.MOV.U32 R0, RZ, RZ, 0x181f ;  /* 0x0000181fff007424 */ /* 0x004fe200078e00ff */
[----:B------:R-:W-:Y:S02]  /*12840*/  MOV R2, 0x12860 ;  /* 0x0001286000027802 */ /* 0x000fe40000000f00 */
[----:B---34-:R-:W-:Y:S05]  /*12850*/  CALL.REL.NOINC `($__internal_19_$__cuda_sm70_shflsync_idx_p) ;  /* 0x00000c7000007944 */ /* 0x018fea0003c00000 */
[----:B------:R-:W-:Y:S01]  /*12860*/  MOV R10, R0 ;  /* 0x00000000000a7202 */ /* 0x000fe20000000f00 */
[----:B------:R-:W-:Y:S05]  /*12870*/  BRA `(.L_x_961) ;  /* 0xffffbdd000007947 */ /* 0x000fea000383ffff */
.L_x_905:
[----:B-1----:R-:W-:Y:S01]  /*12880*/  IMAD.MOV.U32 R5, RZ, RZ, R15 ;  /* 0x000000ffff057224 */ /* 0x002fe200078e000f */
[----:B------:R-:W-:Y:S01]  /*12890*/  MOV R3, 0x2 ;  /* 0x0000000200037802 */ /* 0x000fe20000000f00 */
[----:B--2---:R-:W-:Y:S01]  /*128a0*/  IMAD.MOV.U32 R0, RZ, RZ, 0x181f ;  /* 0x0000181fff007424 */ /* 0x004fe200078e00ff */
[----:B------:R-:W-:Y:S02]  /*128b0*/  MOV R2, 0x128d0 ;  /* 0x000128d000027802 */ /* 0x000fe40000000f00 */
[----:B---34-:R-:W-:Y:S05]  /*128c0*/  CALL.REL.NOINC `($__internal_19_$__cuda_sm70_shflsync_idx_p) ;  /* 0x00000c0000007944 */ /* 0x018fea0003c00000 */
[----:B------:R-:W-:Y:S05]  /*128d0*/  BRA `(.L_x_962) ;  /* 0xffffbd9000007947 */ /* 0x000fea000383ffff */
.L_x_908:
[----:B-1----:R-:W-:Y:S01]  /*128e0*/  IMAD.MOV.U32 R5, RZ, RZ, R12 ;  /* 0x000000ffff057224 */ /* 0x002fe200078e000c */
[----:B------:R-:W-:Y:S01]  /*128f0*/  MOV R3, 0x3 ;  /* 0x0000000300037802 */ /* 0x000fe20000000f00 */
[----:B---3--:R-:W-:Y:S01]  /*12900*/  IMAD.MOV.U32 R0, RZ, RZ, 0x181f ;  /* 0x0000181fff007424 */ /* 0x008fe200078e00ff */
[----:B------:R-:W-:-:S02]  /*12910*/  MOV R2, 0x12930 ;  /* 0x0001293000027802 */ /* 0x000fc40000000f00 */
[----:B--2-4-:R-:W-:Y:S05]  /*12920*/  CALL.REL.NOINC `($__internal_19_$__cuda_sm70_shflsync_idx_p) ;  /* 0x00000ba000007944 */ /* 0x014fea0003c00000 */
[----:B------:R-:W-:Y:S01]  /*12930*/  IMAD.MOV.U32 R8, RZ, RZ, R0 ;  /* 0x000000ffff087224 */ /* 0x000fe200078e0000 */
[----:B------:R-:W-:Y:S01]  /*12940*/  MOV R3, 0x3 ;  /* 0x0000000300037802 */ /* 0x000fe20000000f00 */
[----:B------:R-:W-:Y:S01]  /*12950*/  IMAD.MOV.U32 R5, RZ, RZ, R15 ;  /* 0x000000ffff057224 */ /* 0x000fe200078e000f */
[----:B------:R-:W-:-:S02]  /*12960*/  MOV R0, 0x181f ;  /* 0x0000181f00007802 */ /* 0x000fc40000000f00 */
[----:B------:R-:W-:Y:S02]  /*12970*/  MOV R2, 0x12990 ;  /* 0x0001299000027802 */ /* 0x000fe40000000f00 */
[----:B------:R-:W-:Y:S05]  /*12980*/  CALL.REL.NOINC `($__internal_19_$__cuda_sm70_shflsync_idx_p) ;  /* 0x00000b4000007944 */ /* 0x000fea0003c00000 */
[----:B------:R-:W-:Y:S05]  /*12990*/  BRA `(.L_x_963) ;  /* 0xffffbea000007947 */ /* 0x000fea000383ffff */
.L_x_910:
[----:B------:R-:W-:Y:S01]  /*129a0*/  IMAD.MOV.U32 R5, RZ, RZ, R12 ;  /* 0x000000ffff057224 */ /* 0x000fe200078e000c */
[----:B------:R-:W-:Y:S01]  /*129b0*/  MOV R3, RZ ;  /* 0x000000ff00037202 */ /* 0x000fe20000000f00 */
[----:B------:R-:W-:Y:S01]  /*129c0*/  IMAD.MOV.U32 R0, RZ, RZ, 0x1c1f ;  /* 0x00001c1fff007424 */ /* 0x000fe200078e00ff */
[----:B------:R-:W-:Y:S02]  /*129d0*/  MOV R2, 0x129f0 ;  /* 0x000129f000027802 */ /* 0x000fe40000000f00 */
[----:B------:R-:W-:Y:S05]  /*129e0*/  CALL.REL.NOINC `($__internal_19_$__cuda_sm70_shflsync_idx_p) ;  /* 0x00000ae000007944 */ /* 0x000fea0003c00000 */
[----:B------:R-:W-:Y:S01]  /*129f0*/  MOV R4, R0 ;  /* 0x0000000000047202 */ /* 0x000fe20000000f00 */
[----:B------:R-:W-:Y:S05]  /*12a00*/  BRA `(.L_x_964) ;  /* 0xffffc1f000007947 */ /* 0x000fea000383ffff */
.L_x_911:
[----:B------:R-:W-:Y:S01]  /*12a10*/  IMAD.MOV.U32 R5, RZ, RZ, R14 ;  /* 0x000000ffff057224 */ /* 0x000fe200078e000e */
[----:B------:R-:W-:Y:S01]  /*12a20*/  MOV R3, RZ ;  /* 0x000000ff00037202 */ /* 0x000fe20000000f00 */
[----:B------:R-:W-:Y:S01]  /*12a30*/  IMAD.MOV.U32 R0, RZ, RZ, 0x1c1f ;  /* 0x00001c1fff007424 */ /* 0x000fe200078e00ff */
[----:B------:R-:W-:Y:S02]  /*12a40*/  MOV R2, 0x12a60 ;  /* 0x00012a6000027802 */ /* 0x000fe40000000f00 */
[----:B-12---:R-:W-:Y:S05]  /*12a50*/  CALL.REL.NOINC `($__internal_19_$__cuda_sm70_shflsync_idx_p) ;  /* 0x00000a7000007944 */ /* 0x006fea0003c00000 */
[----:B------:R-:W-:Y:S05]  /*12a60*/  BRA `(.L_x_965) ;  /* 0xffffc1b000007947 */ /* 0x000fea000383ffff */
.L_x_914:
[----:B------:R-:W-:Y:S01]  /*12a70*/  IMAD.MOV.U32 R5, RZ, RZ, R12 ;  /* 0x000000ffff057224 */ /* 0x000fe200078e000c */
[----:B----4-:R-:W-:Y:S01]  /*12a80*/  MOV R3, 0x1 ;  /* 0x0000000100037802 */ /* 0x010fe20000000f00 */
[----:B------:R-:W-:Y:S01]  /*12a90*/  IMAD.MOV.U32 R0, RZ, RZ, 0x1c1f ;  /* 0x00001c1fff007424 */ /* 0x000fe200078e00ff */
[----:B------:R-:W-:-:S02]  /*12aa0*/  MOV R2, 0x12ac0 ;  /* 0x00012ac000027802 */ /* 0x000fc40000000f00 */
[----:B-123--:R-:W-:Y:S05]  /*12ab0*/  CALL.REL.NOINC `($__internal_19_$__cuda_sm70_shflsync_idx_p) ;  /* 0x00000a1000007944 */ /* 0x00efea0003c00000 */
[----:B------:R-:W-:Y:S01]  /*12ac0*/  IMAD.MOV.U32 R4, RZ, RZ, R0 ;  /* 0x000000ffff047224 */ /* 0x000fe200078e0000 */
[----:B------:R-:W-:Y:S01]  /*12ad0*/  MOV R3, 0x1 ;  /* 0x0000000100037802 */ /* 0x000fe20000000f00 */
[----:B------:R-:W-:Y:S01]  /*12ae0*/  IMAD.MOV.U32 R5, RZ, RZ, R14 ;  /* 0x000000ffff057224 */ /* 0x000fe200078e000e */
[----:B------:R-:W-:-:S02]  /*12af0*/  MOV R0, 0x1c1f ;  /* 0x00001c1f00007802 */ /* 0x000fc40000000f00 */
[----:B------:R-:W-:Y:S02]  /*12b00*/  MOV R2, 0x12b20 ;  /* 0x00012b2000027802 */ /* 0x000fe40000000f00 */
[----:B------:R-:W-:Y:S05]  /*12b10*/  CALL.REL.NOINC `($__internal_19_$__cuda_sm70_shflsync_idx_p) ;  /* 0x000009b000007944 */ /* 0x000fea0003c00000 */
[----:B------:R-:W-:Y:S05]  /*12b20*/  BRA `(.L_x_966) ;  /* 0xffffcd5000007947 */ /* 0x000fea000383ffff */
.L_x_918:
[----:B------:R-:W-:Y:S01]  /*12b30*/  IMAD.MOV.U32 R5, RZ, RZ, R11 ;  /* 0x000000ffff057224 */ /* 0x000fe200078e000b */
[----:B------:R-:W-:Y:S01]  /*12b40*/  MOV R3, RZ ;  /* 0x000000ff00037202 */ /* 0x000fe20000000f00 */
[----:B------:R-:W-:Y:S01]  /*12b50*/  IMAD.MOV.U32 R0, RZ, RZ, 0x181f ;  /* 0x0000181fff007424 */ /* 0x000fe200078e00ff */
[----:B------:R-:W-:Y:S02]  /*12b60*/  MOV R2, 0x12b80 ;  /* 0x00012b8000027802 */ /* 0x000fe40000000f00 */
[----:B------:R-:W-:Y:S05]  /*12b70*/  CALL.REL.NOINC `($__internal_19_$__cuda_sm70_shflsync_idx_p) ;  /* 0x0000095000007944 */ /* 0x000fea0003c00000 */
[----:B------:R-:W-:Y:S01]  /*12b80*/  MOV R10, R0 ;  /* 0x00000000000a7202 */ /* 0x000fe20000000f00 */
[----:B------:R-:W-:Y:S05]  /*12b90*/  BRA `(.L_x_967) ;  /* 0xffffdd5000007947 */ /* 0x000fea000383ffff */
.L_x_919:
[----:B------:R-:W-:Y:S01]  /*12ba0*/  IMAD.MOV.U32 R5, RZ, RZ, R15 ;  /* 0x000000ffff057224 */ /* 0x000fe200078e000f */
[----:B------:R-:W-:Y:S01]  /*12bb0*/  MOV R3, RZ ;  /* 0x000000ff00037202 */ /* 0x000fe20000000f00 */
[----:B------:R-:W-:Y:S01]  /*12bc0*/  IMAD.MOV.U32 R0, RZ, RZ, 0x181f ;  /* 0x0000181fff007424 */ /* 0x000fe200078e00ff */
[----:B------:R-:W-:Y:S02]  /*12bd0*/  MOV R2, 0x12bf0 ;  /* 0x00012bf000027802 */ /* 0x000fe40000000f00 */
[----:B-12---:R-:W-:Y:S05]  /*12be0*/  CALL.REL.NOINC `($__internal_19_$__cuda_sm70_shflsync_idx_p) ;  /* 0x000008e000007944 */ /* 0x006fea0003c00000 */
[----:B------:R-:W-:Y:S05]  /*12bf0*/  BRA `(.L_x_968) ;  /* 0xffffdd1000007947 */ /* 0x000fea000383ffff */
.L_x_922:
[----:B-1----:R-:W-:Y:S01]  /*12c00*/  IMAD.MOV.U32 R5, RZ, RZ, R11 ;  /* 0x000000ffff057224 */ /* 0x002fe200078e000b */
[----:B------:R-:W-:Y:S01]  /*12c10*/  MOV R3, 0x1 ;  /* 0x0000000100037802 */ /* 0x000fe20000000f00 */
[----:B----4-:R-:W-:Y:S01]  /*12c20*/  IMAD.MOV.U32 R0, RZ, RZ, 0x181f ;  /* 0x0000181fff007424 */ /* 0x010fe200078e00ff */
[----:B------:R-:W-:-:S02]  /*12c30*/  MOV R2, 0x12c50 ;  /* 0x00012c5000027802 */ /* 0x000fc40000000f00 */
[----:B--23--:R-:W-:Y:S05]  /*12c40*/  CALL.REL.NOINC `($__internal_19_$__cuda_sm70_shflsync_idx_p) ;  /* 0x0000088000007944 */ /* 0x00cfea0003c00000 */
[----:B------:R-:W-:Y:S01]  /*12c50*/  IMAD.MOV.U32 R10, RZ, RZ, R0 ;  /* 0x000000ffff0a7224 */ /* 0x000fe200078e0000 */
[----:B------:R-:W-:Y:S01]  /*12c60*/  MOV R3, 0x1 ;  /* 0x0000000100037802 */ /* 0x000fe20000000f00 */
[----:B------:R-:W-:Y:S01]  /*12c70*/  IMAD.MOV.U32 R5, RZ, RZ, R15 ;  /* 0x000000ffff057224 */ /* 0x000fe200078e000f */
[----:B------:R-:W-:-:S02]  /*12c80*/  MOV R0, 0x181f ;  /* 0x0000181f00007802 */ /* 0x000fc40000000f00 */
[----:B------:R-:W-:Y:S02]  /*12c90*/  MOV R2, 0x12cb0 ;  /* 0x00012cb000027802 */ /* 0x000fe40000000f00 */
[----:B------:R-:W-:Y:S05]  /*12ca0*/  CALL.REL.NOINC `($__internal_19_$__cuda_sm70_shflsync_idx_p) ;  /* 0x0000082000007944 */ /* 0x000fea0003c00000 */
[----:B------:R-:W-:Y:S05]  /*12cb0*/  BRA `(.L_x_969) ;  /* 0xffffde4000007947 */ /* 0x000fea000383ffff */
.L_x_925:
[----:B-1----:R-:W-:Y:S01]  /*12cc0*/  IMAD.MOV.U32 R5, RZ, RZ, R11 ;  /* 0x000000ffff057224 */ /* 0x002fe200078e000b */
[----:B------:R-:W-:Y:S01]  /*12cd0*/  MOV R3, 0x2 ;  /* 0x0000000200037802 */ /* 0x000fe20000000f00 */
[----:B----4-:R-:W-:Y:S01]  /*12ce0*/  IMAD.MOV.U32 R0, RZ, RZ, 0x181f ;  /* 0x0000181fff007424 */ /* 0x010fe200078e00ff */
[----:B------:R-:W-:Y:S02]  /*12cf0*/  MOV R2, 0x12d10 ;  /* 0x00012d1000027802 */ /* 0x000fe40000000f00 */
[----:B--23--:R-:W-:Y:S05]  /*12d00*/  CALL.REL.NOINC `($__internal_19_$__cuda_sm70_shflsync_idx_p) ;  /* 0x000007c000007944 */ /* 0x00cfea0003c00000 */
[----:B------:R-:W-:Y:S01]  /*12d10*/  MOV R10, R0 ;  /* 0x00000000000a7202 */ /* 0x000fe20000000f00 */
[----:B------:R-:W-:Y:S05]  /*12d20*/  BRA `(.L_x_970) ;  /* 0xffffdf9000007947 */ /* 0x000fea000383ffff */
.L_x_926:
[----:B-1----:R-:W-:Y:S01]  /*12d30*/  IMAD.MOV.U32 R5, RZ, RZ, R15 ;  /* 0x000000ffff057224 */ /* 0x002fe200078e000f */
[----:B------:R-:W-:Y:S01]  /*12d40*/  MOV R3, 0x2 ;  /* 0x0000000200037802 */ /* 0x000fe20000000f00 */
[----:B----4-:R-:W-:Y:S01]  /*12d50*/  IMAD.MOV.U32 R0, RZ, RZ, 0x181f ;  /* 0x0000181fff007424 */ /* 0x010fe200078e00ff */
[----:B------:R-:W-:Y:S02]  /*12d60*/  MOV R2, 0x12d80 ;  /* 0x00012d8000027802 */ /* 0x000fe40000000f00 */
[----:B--23--:R-:W-:Y:S05]  /*12d70*/  CALL.REL.NOINC `($__internal_19_$__cuda_sm70_shflsync_idx_p) ;  /* 0x0000075000007944 */ /* 0x00cfea0003c00000 */
[----:B------:R-:W-:Y:S05]  /*12d80*/  BRA `(.L_x_971) ;  /* 0xffffdf5000007947 */ /* 0x000fea000383ffff */
.L_x_929:
[----:B-1----:R-:W-:Y:S01]  /*12d90*/  IMAD.MOV.U32 R5, RZ, RZ, R11 ;  /* 0x000000ffff057224 */ /* 0x002fe200078e000b */
[----:B------:R-:W-:Y:S01]  /*12da0*/  MOV R3, 0x3 ;  /* 0x0000000300037802 */ /* 0x000fe20000000f00 */
[----:B------:R-:W-:Y:S01]  /*12db0*/  IMAD.MOV.U32 R0, RZ, RZ, 0x181f ;  /* 0x0000181fff007424 */ /* 0x000fe200078e00ff */
[----:B------:R-:W-:-:S02]  /*12dc0*/  MOV R2, 0x12de0 ;  /* 0x00012de000027802 */ /* 0x000fc40000000f00 */
[----:B--234-:R-:W-:Y:S05]  /*12dd0*/  CALL.REL.NOINC `($__internal_19_$__cuda_sm70_shflsync_idx_p) ;  /* 0x000006f000007944 */ /* 0x01cfea0003c00000 */
[----:B------:R-:W-:Y:S01]  /*12de0*/  IMAD.MOV.U32 R10, RZ, RZ, R0 ;  /* 0x000000ffff0a7224 */ /* 0x000fe200078e0000 */
[----:B------:R-:W-:Y:S01]  /*12df0*/  MOV R3, 0x3 ;  /* 0x0000000300037802 */ /* 0x000fe20000000f00 */
[----:B------:R-:W-:Y:S01]  /*12e00*/  IMAD.MOV.U32 R5, RZ, RZ, R15 ;  /* 0x000000ffff057224 */ /* 0x000fe200078e000f */
[----:B------:R-:W-:-:S02]  /*12e10*/  MOV R0, 0x181f ;  /* 0x0000181f00007802 */ /* 0x000fc40000000f00 */
[----:B------:R-:W-:Y:S02]  /*12e20*/  MOV R2, 0x12e40 ;  /* 0x00012e4000027802 */ /* 0x000fe40000000f00 */
[----:B------:R-:W-:Y:S05]  /*12e30*/  CALL.REL.NOINC `($__internal_19_$__cuda_sm70_shflsync_idx_p) ;  /* 0x0000069000007944 */ /* 0x000fea0003c00000 */
[----:B------:R-:W-:Y:S05]  /*12e40*/  BRA `(.L_x_972) ;  /* 0xffffe06000007947 */ /* 0x000fea000383ffff */
.L_x_931:
[----:B------:R-:W-:Y:S01]  /*12e50*/  IMAD.MOV.U32 R5, RZ, RZ, R103 ;  /* 0x000000ffff057224 */ /* 0x000fe200078e0067 */
[----:B------:R-:W-:Y:S01]  /*12e60*/  MOV R3, RZ ;  /* 0x000000ff00037202 */ /* 0x000fe20000000f00 */
[----:B------:R-:W-:Y:S01]  /*12e70*/  IMAD.MOV.U32 R0, RZ, RZ, 0x1f ;  /* 0x0000001fff007424 */ /* 0x000fe200078e00ff */
[----:B------:R-:W-:Y:S02]  /*12e80*/  MOV R2, 0x12ea0 ;  /* 0x00012ea000027802 */ /* 0x000fe40000000f00 */
[----:B------:R-:W-:Y:S05]  /*12e90*/  CALL.REL.NOINC `($__internal_19_$__cuda_sm70_shflsync_idx_p) ;  /* 0x0000063000007944 */ /* 0x000fea0003c00000 */
[----:B------:R-:W-:Y:S01]  /*12ea0*/  MOV R9, R0 ;  /* 0x0000000000097202 */ /* 0x000fe20000000f00 */
[----:B------:R-:W-:Y:S05]  /*12eb0*/  BRA `(.L_x_973) ;  /* 0xffffe27000007947 */ /* 0x000fea000383ffff */
.L_x_932:
[----:B------:R-:W-:Y:S01]  /*12ec0*/  IMAD.MOV.U32 R5, RZ, RZ, R103 ;  /* 0x000000ffff057224 */ /* 0x000fe200078e0067 */
[----:B------:R-:W-:Y:S01]  /*12ed0*/  MOV R3, 0x1 ;  /* 0x0000000100037802 */ /* 0x000fe20000000f00 */
[----:B------:R-:W-:Y:S01]  /*12ee0*/  IMAD.MOV.U32 R0, RZ, RZ, 0x1f ;  /* 0x0000001fff007424 */ /* 0x000fe200078e00ff */
[----:B------:R-:W-:Y:S02]  /*12ef0*/  MOV R2, 0x12f10 ;  /* 0x00012f1000027802 */ /* 0x000fe40000000f00 */
[----:B-12---:R-:W-:Y:S05]  /*12f00*/  CALL.REL.NOINC `($__internal_19_$__cuda_sm70_shflsync_idx_p) ;  /* 0x000005c000007944 */ /* 0x006fea0003c00000 */
[----:B------:R-:W-:Y:S01]  /*12f10*/  MOV R8, R0 ;  /* 0x0000000000087202 */ /* 0x000fe20000000f00 */
[----:B------:R-:W-:Y:S05]  /*12f20*/  BRA `(.L_x_974) ;  /* 0xffffe22000007947 */ /* 0x000fea000383ffff */
.L_x_933:
[----:B------:R-:W-:Y:S02]  /*12f30*/  MOV R2, 0x1 ;  /* 0x0000000100027802 */ /* 0x000fe40000000f00 */
[----:B------:R-:W-:-:S02]  /*12f40*/  MOV R3, 0x12f60 ;  /* 0x00012f6000037802 */ /* 0x000fc40000000f00 */
[----:B-1234-:R-:W-:Y:S05]  /*12f50*/  CALL.REL.NOINC `($__internal_20_$__cuda_sm70_shflsync_up_p) ;  /* 0x000005c000007944 */ /* 0x01efea0003c00000 */
[----:B------:R-:W-:Y:S05]  /*12f60*/  BRA `(.L_x_975) ;  /* 0xffffe31000007947 */ /* 0x000fea000383ffff */
.L_x_934:
[----:B------:R-:W-:Y:S02]  /*12f70*/  MOV R2, 0x2 ;  /* 0x0000000200027802 */ /* 0x000fe40000000f00 */
[----:B------:R-:W-:-:S02]  /*12f80*/  MOV R3, 0x12fa0 ;  /* 0x00012fa000037802 */ /* 0x000fc40000000f00 */
[----:B--2-4-:R-:W-:Y:S05]  /*12f90*/  CALL.REL.NOINC `($__internal_20_$__cuda_sm70_shflsync_up_p) ;  /* 0x0000058000007944 */ /* 0x014fea0003c00000 */
[----:B------:R-:W-:Y:S01]  /*12fa0*/  SEL R3, R4, RZ, P1 ;  /* 0x000000ff04037207 */ /* 0x000fe20000800000 */
[----:B------:R-:W-:-:S04]  /*12fb0*/  IMAD.MOV.U32 R2, RZ, RZ, 0x4 ;  /* 0x00000004ff027424 */ /* 0x000fc800078e00ff */
[----:B------:R-:W-:Y:S01]  /*12fc0*/  IMAD.IADD R0, R0, 0x1, R3 ;  /* 0x0000000100007824 */ /* 0x000fe200078e0203 */
        /* <DEDUP_REMOVED lines=20> */
.L_x_938:
[----:B------:R-:W-:Y:S02]  /*13110*/  MOV R2, 0x1 ;  /* 0x0000000100027802 */ /* 0x000fe40000000f00 */
[----:B------:R-:W-:Y:S02]  /*13120*/  MOV R3, 0x13140 ;  /* 0x0001314000037802 */ /* 0x000fe40000000f00 */
[----:B------:R-:W-:Y:S05]  /*13130*/  CALL.REL.NOINC `($__internal_20_$__cuda_sm70_shflsync_up_p) ;  /* 0x000003e000007944 */ /* 0x000fea0003c00000 */
[----:B------:R-:W-:Y:S01]  /*13140*/  MOV R2, R4 ;  /* 0x0000000400027202 */ /* 0x000fe20000000f00 */
[----:B------:R-:W-:Y:S05]  /*13150*/  BRA `(.L_x_977) ;  /* 0xffffe38000007947 */ /* 0x000fea000383ffff */
.L_x_939:
        /* <DEDUP_REMOVED lines=26> */
.L_x_941:
[----:B------:R-:W-:Y:S02]  /*13300*/  SEL R0, RZ, 0x1, P0 ;  /* 0x00000001ff007807 */ /* 0x000fe40000000000 */
[----:B------:R-:W-:Y:S02]  /*13310*/  MOV R2, 0x13330 ;  /* 0x0001333000027802 */ /* 0x000fe40000000f00 */
[----:B-1----:R-:W-:Y:S05]  /*13320*/  CALL.REL.NOINC `($__internal_21_$__cuda_sm70_votesync_ballot) ;  /* 0x0000026000007944 */ /* 0x002fea0003c00000 */
[----:B------:R-:W-:Y:S01]  /*13330*/  MOV R10, R0 ;  /* 0x00000000000a7202 */ /* 0x000fe20000000f00 */
[----:B------:R-:W-:Y:S05]  /*13340*/  BRA `(.L_x_979) ;  /* 0xffffe32000007947 */ /* 0x000fea000383ffff */
.L_x_942:
[----:B------:R-:W-:Y:S01]  /*13350*/  IMAD.MOV.U32 R5, RZ, RZ, R6 ;  /* 0x000000ffff057224 */ /* 0x000fe200078e0006 */
[----:B------:R-:W-:Y:S01]  /*13360*/  MOV R3, R8 ;  /* 0x0000000800037202 */ /* 0x000fe20000000f00 */
[----:B--2---:R-:W-:Y:S01]  /*13370*/  IMAD.MOV.U32 R0, RZ, RZ, 0x1f ;  /* 0x0000001fff007424 */ /* 0x004fe200078e00ff */
[----:B------:R-:W-:Y:S02]  /*13380*/  MOV R2, 0x133a0 ;  /* 0x000133a000027802 */ /* 0x000fe40000000f00 */
[----:B-1----:R-:W-:Y:S05]  /*13390*/  CALL.REL.NOINC `($__internal_19_$__cuda_sm70_shflsync_idx_p) ;  /* 0x0000013000007944 */ /* 0x002fea0003c00000 */
[----:B------:R-:W-:Y:S01]  /*133a0*/  IMAD.MOV.U32 R12, RZ, RZ, R0 ;  /* 0x000000ffff0c7224 */ /* 0x000fe200078e0000 */
[----:B------:R-:W-:Y:S01]  /*133b0*/  MOV R3, R8 ;  /* 0x0000000800037202 */ /* 0x000fe20000000f00 */
[----:B------:R-:W-:Y:S01]  /*133c0*/  IMAD.MOV.U32 R5, RZ, RZ, R7 ;  /* 0x000000ffff057224 */ /* 0x000fe200078e0007 */
[----:B------:R-:W-:Y:S02]  /*133d0*/  MOV R0, 0x1f ;  /* 0x0000001f00007802 */ /* 0x000fe40000000f00 */
[----:B------:R-:W-:-:S02]  /*133e0*/  MOV R2, 0x13400 ;  /* 0x0001340000027802 */ /* 0x000fc40000000f00 */
[----:B------:R-:W-:Y:S05]  /*133f0*/  CALL.REL.NOINC `($__internal_19_$__cuda_sm70_shflsync_idx_p) ;  /* 0x000000d000007944 */ /* 0x000fea0003c00000 */
[----:B------:R-:W-:Y:S01]  /*13400*/  MOV R7, R0 ;  /* 0x0000000000077202 */ /* 0x000fe20000000f00 */
[----:B------:R-:W-:Y:S05]  /*13410*/  BRA `(.L_x_980) ;  /* 0xffffe2c000007947 */ /* 0x000fea000383ffff */
.L_x_945:
[----:B------:R-:W-:Y:S01]  /*13420*/  IMAD.MOV.U32 R5, RZ, RZ, R4 ;  /* 0x000000ffff057224 */ /* 0x000fe200078e0004 */
[----:B--2---:R-:W-:-:S02]  /*13430*/  MOV R0, 0x1f ;  /* 0x0000001f00007802 */ /* 0x004fc40000000f00 */
[----:B------:R-:W-:Y:S02]  /*13440*/  MOV R2, 0x13460 ;  /* 0x0001346000027802 */ /* 0x000fe40000000f00 */
[----:B-1-34-:R-:W-:Y:S05]  /*13450*/  CALL.REL.NOINC `($__internal_19_$__cuda_sm70_shflsync_idx_p) ;  /* 0x0000007000007944 */ /* 0x01afea0003c00000 */
[----:B------:R-:W-:Y:S01]  /*13460*/  MOV R13, R0 ;  /* 0x00000000000d7202 */ /* 0x000fe20000000f00 */
[----:B------:R-:W-:Y:S05]  /*13470*/  BRA `(.L_x_944) ;  /* 0xffffe2c000007947 */ /* 0x000fea000383ffff */
        .weak           $__internal_18_$__cuda_sm70_shflsync_bfly_p
        .type           $__internal_18_$__cuda_sm70_shflsync_bfly_p,@function
        .size           $__internal_18_$__cuda_sm70_shflsync_bfly_p,($__internal_19_$__cuda_sm70_shflsync_idx_p - $__internal_18_$__cuda_sm70_shflsync_bfly_p)
$__internal_18_$__cuda_sm70_shflsync_bfly_p:
[----:B------:R-:W-:Y:S04]  /*13480*/  WARPSYNC R6 ;  /* 0x0000000600007348 */ /* 0x000fe80003800000 */
[----:B------:R1:W2:Y:S02]  /*13490*/  SHFL.BFLY PT, R5, R2, R5, R7 ;  /* 0x0c00000502057389 */ /* 0x0002a400000e0007 */
[----:B-1----:R-:W-:Y:S02]  /*134a0*/  MOV R2, R3 ;  /* 0x0000000300027202 */ /* 0x002fe40000000f00 */
[----:B------:R-:W-:-:S04]  /*134b0*/  MOV R3, 0x0 ;  /* 0x0000000000037802 */ /* 0x000fc80000000f00 */
[----:B--2---:R-:W-:Y:S05]  /*134c0*/  RET.REL.NODEC R2 `(_ZN7cutlass13device_kernelIN5flash19enable_sm80_to_sm89INS1_16FlashAttnFwdSm80INS1_25CollectiveMainloopFwdSm80ILi8ELi1ELb1EN4cute5tupleIJNS5_1CILi128EEENS7_ILi48EEENS7_ILi256EEEEEELi256ENS_6half_tEfNS_4arch4Sm80ELb1ELb0ELb1ELb1ELb0ELb0ELb1ELb1EEENS1_21CollectiveEpilogueFwdINS6_IJS8_SA_S9_EEENS6_IJNS7_ILi1EEESI_SI_EEESC_SE_Li256ELb1ELb1ELb1ELb0EEENS1_36VarlenDynamicPersistentTileSchedulerILi128ELi48ELi256ELi256ELb1ELb1ELb0ELb1ELb1ELb1EEEEEEEEEvNT_6ParamsE) ;  /* 0xfffecb3002007950 */ /* 0x004fea0003c3ffff */
        .weak           $__internal_19_$__cuda_sm70_shflsync_idx_p
        .type           $__internal_19_$__cuda_sm70_shflsync_idx_p,@function
        .size           $__internal_19_$__cuda_sm70_shflsync_idx_p,($__internal_20_$__cuda_sm70_shflsync_up_p - $__internal_19_$__cuda_sm70_shflsync_idx_p)
$__internal_19_$__cuda_sm70_shflsync_idx_p:
[----:B------:R-:W-:-:S04]  /*134d0*/  MOV R118, 0xffffffff ;  /* 0xffffffff00767802 */ /* 0x000fc80000000f00 */
[----:B------:R-:W-:Y:S04]  /*134e0*/  WARPSYNC R118 ;  /* 0x0000007600007348 */ /* 0x000fe80003800000 */
[----:B------:R1:W2:Y:S02]  /*134f0*/  SHFL.IDX PT, R0, R5, R3, R0 ;  /* 0x0000000305007389 */ /* 0x0002a400000e0000 */
[----:B-1----:R-:W-:-:S04]  /*13500*/  MOV R3, 0x0 ;  /* 0x0000000000037802 */ /* 0x002fc80000000f00 */
[----:B--2---:R-:W-:Y:S05]  /*13510*/  RET.REL.NODEC R2 `(_ZN7cutlass13device_kernelIN5flash19enable_sm80_to_sm89INS1_16FlashAttnFwdSm80INS1_25CollectiveMainloopFwdSm80ILi8ELi1ELb1EN4cute5tupleIJNS5_1CILi128EEENS7_ILi48EEENS7_ILi256EEEEEELi256ENS_6half_tEfNS_4arch4Sm80ELb1ELb0ELb1ELb1ELb0ELb0ELb1ELb1EEENS1_21CollectiveEpilogueFwdINS6_IJS8_SA_S9_EEENS6_IJNS7_ILi1EEESI_SI_EEESC_SE_Li256ELb1ELb1ELb1ELb0EEENS1_36VarlenDynamicPersistentTileSchedulerILi128ELi48ELi256ELi256ELb1ELb1ELb0ELb1ELb1ELb1EEEEEEEEEvNT_6ParamsE) ;  /* 0xfffecae002007950 */ /* 0x004fea0003c3ffff */
        .weak           $__internal_20_$__cuda_sm70_shflsync_up_p
        .type           $__internal_20_$__cuda_sm70_shflsync_up_p,@function
        .size           $__internal_20_$__cuda_sm70_shflsync_up_p,($__internal_21_$__cuda_sm70_votesync_ballot - $__internal_20_$__cuda_sm70_shflsync_up_p)
$__internal_20_$__cuda_sm70_shflsync_up_p:
[----:B------:R-:W-:Y:S02]  /*13520*/  IMAD.MOV.U32 R4, RZ, RZ, RZ ;  /* 0x000000ffff047224 */ /* 0x000fe400078e00ff */
[----:B------:R-:W-:-:S04]  /*13530*/  IMAD.MOV.U32 R10, RZ, RZ, -0x1 ;  /* 0xffffffffff0a7424 */ /* 0x000fc800078e00ff */
[----:B------:R-:W-:Y:S04]  /*13540*/  WARPSYNC R10 ;  /* 0x0000000a00007348 */ /* 0x000fe80003800000 */
[----:B------:R1:W2:Y:S02]  /*13550*/  SHFL.UP PT, R4, R0, R2, R4 ;  /* 0x0400000200047389 */ /* 0x0002a400000e0004 */
[----:B-1----:R-:W-:Y:S02]  /*13560*/  MOV R2, R3 ;  /* 0x0000000300027202 */ /* 0x002fe40000000f00 */
[----:B------:R-:W-:-:S04]  /*13570*/  MOV R3, 0x0 ;  /* 0x0000000000037802 */ /* 0x000fc80000000f00 */
[----:B--2---:R-:W-:Y:S05]  /*13580*/  RET.REL.NODEC R2 `(_ZN7cutlass13device_kernelIN5flash19enable_sm80_to_sm89INS1_16FlashAttnFwdSm80INS1_25CollectiveMainloopFwdSm80ILi8ELi1ELb1EN4cute5tupleIJNS5_1CILi128EEENS7_ILi48EEENS7_ILi256EEEEEELi256ENS_6half_tEfNS_4arch4Sm80ELb1ELb0ELb1ELb1ELb0ELb0ELb1ELb1EEENS1_21CollectiveEpilogueFwdINS6_IJS8_SA_S9_EEENS6_IJNS7_ILi1EEESI_SI_EEESC_SE_Li256ELb1ELb1ELb1ELb0EEENS1_36VarlenDynamicPersistentTileSchedulerILi128ELi48ELi256ELi256ELb1ELb1ELb0ELb1ELb1ELb1EEEEEEEEEvNT_6ParamsE) ;  /* 0xfffeca7002007950 */ /* 0x004fea0003c3ffff */
        .weak           $__internal_21_$__cuda_sm70_votesync_ballot
        .type           $__internal_21_$__cuda_sm70_votesync_ballot,@function
        .size           $__internal_21_$__cuda_sm70_votesync_ballot,(.L_x_2609 - $__internal_21_$__cuda_sm70_votesync_ballot)
$__internal_21_$__cuda_sm70_votesync_ballot:
[----:B------:R-:W-:Y:S01]  /*13590*/  ISETP.NE.U32.AND P0, PT, R0, 0x1, PT ;  /* 0x000000010000780c */ /* 0x000fe20003f05070 */
[----:B------:R-:W-:-:S04]  /*135a0*/  IMAD.MOV.U32 R3, RZ, RZ, -0x1 ;  /* 0xffffffffff037424 */ /* 0x000fc800078e00ff */
[----:B------:R-:W-:Y:S08]  /*135b0*/  WARPSYNC R3 ;  /* 0x0000000300007348 */ /* 0x000ff00003800000 */
[----:B------:R-:W-:-:S04]  /*135c0*/  VOTE.ANY R0, PT, !P0 ;  /* 0x0000000000007806 */ /* 0x000fc800040e0100 */
[----:B------:R-:W-:Y:S01]  /*135d0*/  LOP3.LUT R0, R0, R3, RZ, 0xc0, !PT ;  /* 0x0000000300007212 */ /* 0x000fe200078ec0ff */
[----:B------:R-:W-:-:S04]  /*135e0*/  IMAD.MOV.U32 R3, RZ, RZ, 0x0 ;  /* 0x00000000ff037424 */ /* 0x000fc800078e00ff */
[----:B------:R-:W-:Y:S05]  /*135f0*/  RET.REL.NODEC R2 `(_ZN7cutlass13device_kernelIN5flash19enable_sm80_to_sm89INS1_16FlashAttnFwdSm80INS1_25CollectiveMainloopFwdSm80ILi8ELi1ELb1EN4cute5tupleIJNS5_1CILi128EEENS7_ILi48EEENS7_ILi256EEEEEELi256ENS_6half_tEfNS_4arch4Sm80ELb1ELb0ELb1ELb1ELb0ELb0ELb1ELb1EEENS1_21CollectiveEpilogueFwdINS6_IJS8_SA_S9_EEENS6_IJNS7_ILi1EEESI_SI_EEESC_SE_Li256ELb1ELb1ELb1ELb0EEENS1_36VarlenDynamicPersistentTileSchedulerILi128ELi48ELi256ELi256ELb1ELb1ELb0ELb1ELb1ELb1EEEEEEEEEvNT_6ParamsE) ;  /* 0xfffeca0002007950 */ /* 0x000fea0003c3ffff */
.L_x_981:
        /* <DEDUP_REMOVED lines=16> */
.L_x_2609:


//--------------------- .text._ZN7cutlass13device_kernelIN5flash19enable_sm80_to_sm89INS1_16FlashAttnFwdSm80INS1_25CollectiveMainloopFwdSm80ILi8ELi1ELb0EN4cute5tupleIJNS5_1CILi128EEENS7_ILi32EEENS7_ILi256EEEEEELi256ENS_6half_tEfNS_4arch4Sm80ELb1ELb0ELb1ELb1ELb0ELb1ELb1ELb1EEENS1_21CollectiveEpilogueFwdINS6_IJS8_SA_S9_EEENS6_IJNS7_ILi1EEESI_SI_EEESC_SE_Li256ELb1ELb1ELb1ELb0EEENS1_36VarlenDynamicPersistentTileSchedulerILi128ELi32ELi256ELi256ELb1ELb1ELb0ELb1ELb1ELb1EEEEEEEEEvNT_6ParamsE --------------------------
	.section	.text._ZN7cutlass13device_kernelIN5flash19enable_sm80_to_sm89INS1_16FlashAttnFwdSm80INS1_25CollectiveMainloopFwdSm80ILi8ELi1ELb0EN4cute5tupleIJNS5_1CILi128EEENS7_ILi32EEENS7_ILi256EEEEEELi256ENS_6half_tEfNS_4arch4Sm80ELb1ELb0ELb1ELb1ELb0ELb1ELb1ELb1EEENS1_21CollectiveEpilogueFwdINS6_IJS8_SA_S9_EEENS6_IJNS7_ILi1EEESI_SI_EEESC_SE_Li256ELb1ELb1ELb1ELb0EEENS1_36VarlenDynamicPersistentTileSchedulerILi128ELi32ELi256ELi256ELb1ELb1ELb0ELb1ELb1ELb1EEEEEEEEEvNT_6ParamsE,"ax",@progbits
	.sectioninfo	@"SHI_REGISTERS=255"
	.align	128
.text._ZN7cutlass13device_kernelIN5flash19enable_sm80_to_sm89INS1_16FlashAttnFwdSm80INS1_25CollectiveMainloopFwdSm80ILi8ELi1ELb0EN4cute5tupleIJNS5_1CILi128EEENS7_ILi32EEENS7_ILi256EEEEEELi256ENS_6half_tEfNS_4arch4Sm80ELb1ELb0ELb1ELb1ELb0ELb1ELb1ELb1EEENS1_21CollectiveEpilogueFwdINS6_IJS8_SA_S9_EEENS6_IJNS7_ILi1EEESI_SI_EEESC_SE_Li256ELb1ELb1ELb1ELb0EEENS1_36VarlenDynamicPersistentTileSchedulerILi128ELi32ELi256ELi256ELb1ELb1ELb0ELb1ELb1ELb1EEEEEEEEEvNT_6ParamsE:
        .type           _ZN7cutlass13device_kernelIN5flash19enable_sm80_to_sm89INS1_16FlashAttnFwdSm80INS1_25CollectiveMainloopFwdSm80ILi8ELi1ELb0EN4cute5tupleIJNS5_1CILi128EEENS7_ILi32EEENS7_ILi256EEEEEELi256ENS_6half_tEfNS_4arch4Sm80ELb1ELb0ELb1ELb1ELb0ELb1ELb1ELb1EEENS1_21CollectiveEpilogueFwdINS6_IJS8_SA_S9_EEENS6_IJNS7_ILi1EEESI_SI_EEESC_SE_Li256ELb1ELb1ELb1ELb0EEENS1_36VarlenDynamicPersistentTileSchedulerILi128ELi32ELi256ELi256ELb1ELb1ELb0ELb1ELb1ELb1EEEEEEEEEvNT_6ParamsE,@function
        .size           _ZN7cutlass13device_kernelIN5flash19enable_sm80_to_sm89INS1_16FlashAttnFwdSm80INS1_25CollectiveMainloopFwdSm80ILi8ELi1ELb0EN4cute5tupleIJNS5_1CILi128EEENS7_ILi32EEENS7_ILi256EEEEEELi256ENS_6half_tEfNS_4arch4Sm80ELb1ELb0ELb1ELb1ELb0ELb1ELb1ELb1EEENS1_21CollectiveEpilogueFwdINS6_IJS8_SA_S9_EEENS6_IJNS7_ILi1EEESI_SI_EEESC_SE_Li256ELb1ELb1ELb1ELb0EEENS1_36VarlenDynamicPersistentTileSchedulerILi128ELi32ELi256ELi256ELb1ELb1ELb0ELb1ELb1ELb1EEEEEEEEEvNT_6ParamsE,(.L_x_2614 - _ZN7cutlass13device_kernelIN5flash19enable_sm80_to_sm89INS1_16FlashAttnFwdSm80INS1_25CollectiveMainloopFwdSm80ILi8ELi1ELb0EN4cute5tupleIJNS5_1CILi128EEENS7_ILi32EEENS7_ILi256EEEEEELi256ENS_6half_tEfNS_4arch4Sm80ELb1ELb0ELb1ELb1ELb0ELb1ELb1ELb1EEENS1_21CollectiveEpilogueFwdINS6_IJS8_SA_S9_EEENS6_IJNS7_ILi1EEESI_SI_EEESC_SE_Li256ELb1ELb1ELb1ELb0EEENS1_36VarlenDynamicPersistentTileSchedulerILi128ELi32ELi256ELi256ELb1ELb1ELb0ELb1ELb1ELb1EEEEEEEEEvNT_6ParamsE)
        .other          _ZN7cutlass13device_kernelIN5flash19enable_sm80_to_sm89INS1_16FlashAttnFwdSm80INS1_25CollectiveMainloopFwdSm80ILi8ELi1ELb0EN4cute5tupleIJNS5_1CILi128EEENS7_ILi32EEENS7_ILi256EEEEEELi256ENS_6half_tEfNS_4arch4Sm80ELb1ELb0ELb1ELb1ELb0ELb1ELb1ELb1EEENS1_21CollectiveEpilogueFwdINS6_IJS8_SA_S9_EEENS6_IJNS7_ILi1EEESI_SI_EEESC_SE_Li256ELb1ELb1ELb1ELb0EEENS1_36VarlenDynamicPersistentTileSchedulerILi128ELi32ELi256ELi256ELb1ELb1ELb0ELb1ELb1ELb1EEEEEEEEEvNT_6ParamsE,@"STO_CUDA_ENTRY STV_DEFAULT"
_ZN7cutlass13device_kernelIN5flash19enable_sm80_to_sm89INS1_16FlashAttnFwdSm80INS1_25CollectiveMainloopFwdSm80ILi8ELi1ELb0EN4cute5tupleIJNS5_1CILi128EEENS7_ILi32EEENS7_ILi256EEEEEELi256ENS_6half_tEfNS_4arch4Sm80ELb1ELb0ELb1ELb1ELb0ELb1ELb1ELb1EEENS1_21CollectiveEpilogueFwdINS6_IJS8_SA_S9_EEENS6_IJNS7_ILi1EEESI_SI_EEESC_SE_Li256ELb1ELb1ELb1ELb0EEENS1_36VarlenDynamicPersistentTileSchedulerILi128ELi32ELi256ELi256ELb1ELb1ELb0ELb1ELb1ELb1EEEEEEEEEvNT_6ParamsE:
        /* <DEDUP_REMOVED lines=13> */
[----:B------:R-:W-:-:S03]  /*00d0*/  CS2R R8, SRZ ;  /* 0x0000000000087805 */ /* 0x000fc6000001ff00 */
        /* <DEDUP_REMOVED lines=10> */
[C---:B------:R-:W-:Y:S01]  /*0180*/  ISETP.GE.U32.AND P4, PT, R12.reuse, 0x2, PT ;  /* 0x000000020c00780c */ /* 0x040fe20003f86070 */
[----:B------:R-:W-:Y:S01]  /*0190*/  IMAD.MOV.U32 R7, RZ, RZ, RZ ;  /* 0x000000ffff077224 */ /* 0x000fe200078e00ff */
        /* <DEDUP_REMOVED lines=26> */
.L_x_987:
        /* <DEDUP_REMOVED lines=16> */
.L_x_1170:
        /* <DEDUP_REMOVED lines=16> */
.L_x_1171:
[----:B---3--:R-:W-:-:S05]  /*0540*/  IMAD R0, R0, c[0x0][0x538], RZ ;  /* 0x00014e0000007a24 */ /* 0x008fca00078e02ff */
[----:B------:R-:W-:-:S04]  /*0550*/  IADD3 R6, R0, R6, RZ ;  /* 0x0000000600067210 */ /* 0x000fc80007ffe0ff */
[----:B------:R-:W-:-:S13]  /*0560*/  ISETP.GT.AND P0, PT, R6, UR4, PT ;  /* 0x0000000406007c0c */ /* 0x000fda000bf04270 */
[----:B-12---:R-:W-:Y:S05]  /*0570*/  @!P0 BRA `(.L_x_987) ;  /* 0xfffffdc000008947 */ /* 0x006fea000383ffff */
.L_x_983:
[----:B------:R-:W-:-:S05]  /*0580*/  IADD3 R11, -R0, R6, RZ ;  /* 0x00000006000b7210 */ /* 0x000fca0007ffe1ff */
[----:B------:R-:W-:-:S05]  /*0590*/  IMAD R0, R4, c[0x0][0x538], R11 ;  /* 0x00014e0004007a24 */ /* 0x000fca00078e020b */
[----:B------:R-:W-:Y:S01]  /*05a0*/  ISETP.GT.AND P0, PT, R0, UR4, PT ;  /* 0x0000000400007c0c */ /* 0x000fe2000bf04270 */
[----:B------:R-:W-:-:S12]  /*05b0*/  BRA.DIV ~URZ, `(.L_x_988) ;  /* 0x0001b6b27f007947 */ /* 0x000fd8000b800000 */
[----:B------:R-:W-:-:S04]  /*05c0*/  VOTE.ANY R10, PT, !P0 ;  /* 0x00000000000a7806 */ /* 0x000fc800040e0100 */
.L_x_1172:
[----:B------:R-:W1:Y:S02]  /*05d0*/  POPC R6, R10 ;  /* 0x0000000a00067309 */ /* 0x000e640000000000 */
[----:B-12---:R-:W-:Y:S01]  /*05e0*/  IADD3 R235, R6, R7, RZ ;  /* 0x0000000706eb7210 */ /* 0x006fe20007ffe0ff */
[----:B------:R-:W-:Y:S05]  /*05f0*/  BRA.DIV ~URZ, `(.L_x_989) ;  /* 0x0001b6c27f007947 */ /* 0x000fea000b800000 */
[----:B------:R1:W2:Y:S01]  /*0600*/  SHFL.IDX PT, R233, R9, R6, 0x1f ;  /* 0x00001f0609e97589 */ /* 0x0002a200000e0000 */
[----:B------:R-:W-:-:S03]  /*0610*/  MOV R7, RZ ;  /* 0x000000ff00077202 */ /* 0x000fc60000000f00 */
[----:B------:R1:W3:Y:S04]  /*0620*/  SHFL.IDX PT, R9, R8, R6, 0x1f ;  /* 0x00001f0608097589 */ /* 0x0002e800000e0000 */
.L_x_1173:
[----:B------:R-:W-:Y:S01]  /*0630*/  ISETP.NE.AND P0, PT, R10, RZ, PT ;  /* 0x000000ff0a00720c */ /* 0x000fe20003f05270 */
[----:B------:R-:W-:-:S12]  /*0640*/  BSSY B0, `(.L_x_990) ;  /* 0x0000005000007945 */ /* 0x000fd80003800000 */
[----:B------:R-:W-:Y:S05]  /*0650*/  @!P0 BRA `(.L_x_991) ;  /* 0x0000003000008947 */ /* 0x000fea0003800000 */
[----:B------:R-:W-:Y:S01]  /*0660*/  IADD3 R3, R6, -0x1, RZ ;  /* 0xffffffff06037810 */ /* 0x000fe20007ffe0ff */
[----:B------:R-:W-:Y:S05]  /*0670*/  BRA.DIV ~URZ, `(.L_x_992) ;  /* 0x0001b7227f007947 */ /* 0x000fea000b800000 */
[----:B------:R4:W1:Y:S02]  /*0680*/  SHFL.IDX PT, R7, R4, R3, 0x1f ;  /* 0x00001f0304077589 */ /* 0x00086400000e0000 */
.L_x_991:
[----:B------:R-:W-:Y:S05]  /*0690*/  BSYNC B0 ;  /* 0x0000000000007941 */ /* 0x000fea0003800000 */
.L_x_990:
[----:B---3--:R-:W-:Y:S01]  /*06a0*/  ISETP.NE.AND P0, PT, R9, 0x1, PT ;  /* 0x000000010900780c */ /* 0x008fe20003f05270 */
[----:B-1----:R-:W-:Y:S01]  /*06b0*/  IMAD R232, R7, c[0x0][0x538], R11 ;  /* 0x00014e0007e87a24 */ /* 0x002fe200078e020b */
[----:B------:R-:W-:Y:S04]  /*06c0*/  BSSY B0, `(.L_x_993) ;  /* 0x0000085000007945 */ /* 0x000fe80003800000 */
[----:B------:R-:W-:-:S07]  /*06d0*/  IADD3 R11, -R232, UR4, RZ ;  /* 0x00000004e80b7c10 */ /* 0x000fce000fffe1ff */
[----:B------:R-:W-:Y:S05]  /*06e0*/  @!P0 BRA `(.L_x_994) ;  /* 0x000003e000008947 */ /* 0x000fea0003800000 */
[-C--:B--2---:R-:W-:Y:S02]  /*06f0*/  IABS R0, R233.reuse ;  /* 0x000000e900007213 */ /* 0x084fe40000000000 */
        /* <DEDUP_REMOVED lines=9> */
[----:B----4-:R-:W1:Y:S02]  /*0790*/  F2I.FTZ.U32.TRUNC.NTZ R3, R2 ;  /* 0x0000000200037305 */ /* 0x010e64000021f000 */
        /* <DEDUP_REMOVED lines=51> */
.L_x_994:
[----:B------:R-:W-:-:S04]  /*0ad0*/  IMAD.MOV.U32 R2, RZ, RZ, 0x4 ;  /* 0x00000004ff027424 */ /* 0x000fc800078e00ff */
[----:B----4-:R-:W-:-:S05]  /*0ae0*/  IMAD.WIDE R2, R235, R2, c[0x0][0x590] ;  /* 0x00016400eb027625 */ /* 0x010fca00078e0202 */
        /* <DEDUP_REMOVED lines=66> */
.L_x_995:
[----:B------:R-:W-:Y:S05]  /*0f10*/  BSYNC B0 ;  /* 0x0000000000007941 */ /* 0x000fea0003800000 */
.L_x_993:
[----:B------:R-:W-:-:S04]  /*0f20*/  LOP3.LUT R0, RZ, R0, RZ, 0x33, !PT ;  /* 0x00000000ff007212 */ /* 0x000fc800078e33ff */
[----:B------:R-:W-:Y:S01]  /*0f30*/  IADD3 R233, R0, R233, RZ ;  /* 0x000000e900e97210 */ /* 0x000fe20007ffe0ff */
[----:B------:R-:W-:Y:S05]  /*0f40*/  BRA `(.L_x_996) ;  /* 0x0000004000007947 */ /* 0x000fea0003800000 */
.L_x_984:
[----:B--2---:R-:W-:Y:S01]  /*0f50*/  IMAD.MOV.U32 R233, RZ, RZ, RZ ;  /* 0x000000ffffe97224 */ /* 0x004fe200078e00ff */
[----:B------:R-:W-:Y:S01]  /*0f60*/  MOV R234, RZ ;  /* 0x000000ff00ea7202 */ /* 0x000fe20000000f00 */
[----:B------:R-:W-:Y:S01]  /*0f70*/  IMAD.U32 R232, RZ, RZ, UR4 ;  /* 0x00000004ffe87e24 */ /* 0x000fe2000f8e00ff */
[----:B------:R-:W-:Y:S02]  /*0f80*/  MOV R235, c[0x0][0x53c] ;  /* 0x00014f0000eb7a02 */ /* 0x000fe40000000f00 */
.L_x_996:
[----:B------:R-:W-:Y:S01]  /*0f90*/  ISETP.NE.AND P0, PT, R12, RZ, PT ;  /* 0x000000ff0c00720c */ /* 0x000fe20003f05270 */
[----:B------:R-:W-:-:S12]  /*0fa0*/  WARPSYNC 0xffffffff ;  /* 0xffffffff00007948 */ /* 0x000fd80003800000 */
[----:B------:R1:W-:Y:S04]  /*0fb0*/  @!P0 STS.128 [0x20080], R232 ;  /* 0x020080e8ff008388 */ /* 0x0003e80000000c00 */
[----:B------:R-:W-:Y:S06]  /*0fc0*/  BAR.ARV 0x5, 0x100 ;  /* 0x0144000000007b1d */ /* 0x000fec0000002000 */
.L_x_982:
        /* <DEDUP_REMOVED lines=9> */
[----:B------:R-:W-:-:S02]  /*1060*/  LOP3.LUT R4, R8, 0xfffffff8, RZ, 0xc0, !PT ;  /* 0xfffffff808047812 */ /* 0x000fc400078ec0ff */
[----:B------:R-:W-:Y:S02]  /*1070*/  LOP3.LUT R0, R0, 0xfffffffe, RZ, 0xc0, !PT ;  /* 0xfffffffe00007812 */ /* 0x000fe400078ec0ff */
[----:B------:R-:W-:Y:S01]  /*1080*/  SHF.R.S32.HI R211, RZ, 0x3, R8 ;  /* 0x00000003ffd37819 */ /* 0x000fe20000011408 */
[----:B------:R-:W-:Y:S01]  /*1090*/  IMAD.IADD R140, R14, 0x1, -R4 ;  /* 0x000000010e8c7824 */ /* 0x000fe200078e0a04 */
[--C-:B------:R-:W-:Y:S01]  /*10a0*/  SHF.R.S32.HI R6, RZ, 0x2, R13.reuse ;  /* 0x00000002ff067819 */ /* 0x100fe2000001140d */
[----:B------:R-:W-:Y:S01]  /*10b0*/  IMAD.IADD R11, R3, 0x1, -R0 ;  /* 0x00000001030b7824 */ /* 0x000fe200078e0a00 */
[----:B------:R-:W-:Y:S01]  /*10c0*/  SHF.R.S32.HI R3, RZ, 0x1f, R13 ;  /* 0x0000001fff037819 */ /* 0x000fe2000001140d */
[----:B------:R-:W-:Y:S01]  /*10d0*/  IMAD.SHL.U32 R136, R140, 0x8, RZ ;  /* 0x000000088c887824 */ /* 0x000fe200078e00ff */
[----:B------:R-:W-:Y:S01]  /*10e0*/  LOP3.LUT R0, R2, 0xfffffff0, RZ, 0xc0, !PT ;  /* 0xfffffff002007812 */ /* 0x000fe200078ec0ff */
[----:B------:R-:W-:Y:S01]  /*10f0*/  IMAD.SHL.U32 R2, R211, 0x40, RZ ;  /* 0x00000040d3027824 */ /* 0x000fe200078e00ff */
[----:B------:R-:W-:Y:S01]  /*1100*/  LEA.HI R3, R3, R6, RZ, 0x3 ;  /* 0x0000000603037211 */ /* 0x000fe200078f18ff */
[----:B------:R-:W-:Y:S01]  /*1110*/  IMAD.SHL.U32 R7, R140, 0x40, RZ ;  /* 0x000000408c077824 */ /* 0x000fe200078e00ff */
[----:B------:R-:W-:Y:S01]  /*1120*/  IADD3 R213, R136, 0x80, RZ ;  /* 0x0000008088d57810 */ /* 0x000fe20007ffe0ff */
[----:B------:R-:W-:Y:S01]  /*1130*/  IMAD.IADD R0, R14, 0x1, -R0 ;  /* 0x000000010e007824 */ /* 0x000fe200078e0a00 */
[----:B------:R-:W-:Y:S01]  /*1140*/  LOP3.LUT R3, R3, 0xfffffff8, RZ, 0xc0, !PT ;  /* 0xfffffff803037812 */ /* 0x000fe200078ec0ff */
[----:B------:R-:W-:Y:S01]  /*1150*/  IMAD.SHL.U32 R140, R140, 0x4, RZ ;  /* 0x000000048c8c7824 */ /* 0x000fe200078e00ff */
[----:B------:R-:W-:-:S02]  /*1160*/  LOP3.LUT R2, R2, 0x1c0, RZ, 0xc0, !PT ;  /* 0x000001c002027812 */ /* 0x000fc400078ec0ff */
[----:B------:R-:W-:Y:S01]  /*1170*/  SHF.R.S32.HI R10, RZ, 0x1f, R0 ;  /* 0x0000001fff0a7819 */ /* 0x000fe20000011400 */
[----:B------:R-:W-:Y:S01]  /*1180*/  IMAD.IADD R6, R6, 0x1, -R3 ;  /* 0x0000000106067824 */ /* 0x000fe200078e0a03 */
[----:B------:R-:W-:Y:S02]  /*1190*/  LOP3.LUT R5, R2, 0x38, R136, 0xf8, !PT ;  /* 0x0000003802057812 */ /* 0x000fe400078ef888 */
[----:B------:R-:W-:Y:S02]  /*11a0*/  SHF.R.U32.HI R4, RZ, 0x3, R2 ;  /* 0x00000003ff047819 */ /* 0x000fe40000011602 */
[----:B------:R-:W-:Y:S02]  /*11b0*/  LEA.HI R3, R9, R14, RZ, 0x6 ;  /* 0x0000000e09037211 */ /* 0x000fe400078f30ff */
[----:B------:R-:W-:Y:S02]  /*11c0*/  LOP3.LUT R2, R7, 0x1c0, RZ, 0xc0, !PT ;  /* 0x000001c007027812 */ /* 0x000fe400078ec0ff */
[----:B------:R-:W-:Y:S01]  /*11d0*/  LEA.HI R10, R10, R0, RZ, 0x3 ;  /* 0x000000000a0a7211 */ /* 0x000fe200078f18ff */
[----:B------:R-:W-:Y:S01]  /*11e0*/  IMAD.SHL.U32 R3, R3, 0x8, RZ ;  /* 0x0000000803037824 */ /* 0x000fe200078e00ff */
[----:B------:R-:W-:-:S02]  /*11f0*/  LOP3.LUT R7, R5, R4, RZ, 0x3c, !PT ;  /* 0x0000000405077212 */ /* 0x000fc400078e3cff */
[----:B------:R-:W-:Y:S02]  /*1200*/  LOP3.LUT R4, R2, 0x8, R8, 0xf8, !PT ;  /* 0x0000000802047812 */ /* 0x000fe400078ef808 */
[----:B------:R-:W-:Y:S02]  /*1210*/  LOP3.LUT R5, R10, 0xfffffff8, RZ, 0xc0, !PT ;  /* 0xfffffff80a057812 */ /* 0x000fe400078ec0ff */
[----:B------:R-:W-:Y:S02]  /*1220*/  SHF.R.U32.HI R2, RZ, 0x3, R2 ;  /* 0x00000003ff027819 */ /* 0x000fe40000011602 */
[----:B------:R-:W-:Y:S01]  /*1230*/  LEA.HI R9, R9, R14, RZ, 0x5 ;  /* 0x0000000e09097211 */ /* 0x000fe200078f28ff */
[----:B------:R-:W-:Y:S01]  /*1240*/  IMAD.IADD R8, R0, 0x1, -R5 ;  /* 0x0000000100087824 */ /* 0x000fe200078e0a05 */
[----:B------:R-:W-:Y:S02]  /*1250*/  LOP3.LUT R12, R4, R2, RZ, 0x3c, !PT ;  /* 0x00000002040c7212 */ /* 0x000fe400078e3cff */
[----:B------:R-:W-:-:S02]  /*1260*/  LOP3.LUT R3, R3, 0xfffffe00, RZ, 0xc0, !PT ;  /* 0xfffffe0003037812 */ /* 0x000fc400078ec0ff */
[--C-:B------:R-:W-:Y:S02]  /*1270*/  SHF.R.S32.HI R2, RZ, 0x5, R9.reuse ;  /* 0x00000005ff027819 */ /* 0x100fe40000011409 */
[----:B------:R-:W-:Y:S02]  /*1280*/  SHF.R.S32.HI R0, RZ, 0x1f, R9 ;  /* 0x0000001fff007819 */ /* 0x000fe40000011409 */
[----:B------:R-:W-:Y:S02]  /*1290*/  LOP3.LUT R5, R13, 0xfffffffc, RZ, 0xc0, !PT ;  /* 0xfffffffc0d057812 */ /* 0x000fe400078ec0ff */
        /* <DEDUP_REMOVED lines=8> */
[----:B------:R-:W-:-:S02]  /*1320*/  LEA.HI R3, R0, R0, RZ, 0x1 ;  /* 0x0000000000037211 */ /* 0x000fc400078f08ff */
[----:B------:R-:W-:Y:S01]  /*1330*/  ISETP.NE.U32.AND P0, PT, R5, 0x1, PT ;  /* 0x000000010500780c */ /* 0x000fe20003f05070 */
[----:B------:R-:W-:Y:S01]  /*1340*/  IMAD.IADD R9, R2, 0x1, -R4 ;  /* 0x0000000102097824 */ /* 0x000fe200078e0a04 */
[----:B------:R-:W-:Y:S01]  /*1350*/  LOP3.LUT R3, R3, 0x1ffffffe, RZ, 0xc0, !PT ;  /* 0x1ffffffe03037812 */ /* 0x000fe200078ec0ff */
[C---:B------:R-:W-:Y:S01]  /*1360*/  IMAD.SHL.U32 R4, R6.reuse, 0x40, RZ ;  /* 0x0000004006047824 */ /* 0x040fe200078e00ff */
[----:B------:R-:W-:Y:S01]  /*1370*/  R2P PR, R6, 0x6 ;  /* 0x0000000606007804 */ /* 0x000fe20000000000 */
[----:B------:R-:W-:Y:S01]  /*1380*/  IMAD.SHL.U32 R6, R2, 0x400, RZ ;  /* 0x0000040002067824 */ /* 0x000fe200078e00ff */
[----:B------:R-:W-:Y:S01]  /*1390*/  SHF.R.S32.HI R7, RZ, 0x1f, R15 ;  /* 0x0000001fff077819 */ /* 0x000fe2000001140f */
[----:B------:R-:W-:Y:S01]  /*13a0*/  IMAD.IADD R13, R0, 0x1, -R3 ;  /* 0x00000001000d7824 */ /* 0x000fe200078e0a03 */
[----:B------:R-:W-:Y:S01]  /*13b0*/  LOP3.LUT R2, R4, 0x1c0, RZ, 0xc0, !PT ;  /* 0x000001c004027812 */ /* 0x000fe200078ec0ff */
[----:B------:R-:W-:Y:S01]  /*13c0*/  IMAD R4, R0, 0x2, R6 ;  /* 0x0000000200047824 */ /* 0x000fe200078e0206 */
[----:B------:R-:W-:Y:S01]  /*13d0*/  LEA.HI R7, R7, R15, RZ, 0x2 ;  /* 0x0000000f07077211 */ /* 0x000fe200078f10ff */
[----:B------:R-:W-:Y:S01]  /*13e0*/  IMAD.SHL.U32 R0, R8, 0x40, RZ ;  /* 0x0000004008007824 */ /* 0x000fe200078e00ff */
[----:B------:R-:W-:Y:S01]  /*13f0*/  LEA.HI R2, R2, R2, RZ, 0x1d ;  /* 0x0000000202027211 */ /* 0x000fe200078fe8ff */
[----:B------:R-:W-:Y:S01]  /*1400*/  IMAD.SHL.U32 R5, R11, 0x8, RZ ;  /* 0x000000080b057824 */ /* 0x000fe200078e00ff */
[----:B------:R-:W-:-:S02]  /*1410*/  SHF.R.S32.HI R3, RZ, 0x2, R7 ;  /* 0x00000002ff037819 */ /* 0x000fc40000011407 */
[----:B------:R-:W-:Y:S01]  /*1420*/  LOP3.LUT R0, R0, 0x1c0, RZ, 0xc0, !PT ;  /* 0x000001c000007812 */ /* 0x000fe200078ec0ff */
[----:B------:R-:W-:Y:S01]  /*1430*/  IMAD.IADD R2, R4, 0x1, R2 ;  /* 0x0000000104027824 */ /* 0x000fe200078e0202 */
[----:B------:R-:W-:Y:S01]  /*1440*/  LOP3.LUT P4, RZ, R8, 0x2, RZ, 0xc0, !PT ;  /* 0x0000000208ff7812 */ /* 0x000fe2000788c0ff */
[----:B------:R-:W-:Y:S01]  /*1450*/  IMAD R14, R9, 0x10, R3 ;  /* 0x00000010090e7824 */ /* 0x000fe200078e0203 */
[----:B------:R-:W-:Y:S01]  /*1460*/  LOP3.LUT R3, R0, 0x8, R5, 0xf8, !PT ;  /* 0x0000000800037812 */ /* 0x000fe200078ef805 */
[----:B------:R-:W-:Y:S01]  /*1470*/  IMAD.SHL.U32 R4, R10, 0x40, RZ ;  /* 0x000000400a047824 */ /* 0x000fe200078e00ff */
[----:B------:R-:W-:Y:S01]  /*1480*/  SHF.R.U32.HI R0, RZ, 0x3, R0 ;  /* 0x00000003ff007819 */ /* 0x000fe20000011600 */
[----:B------:R-:W-:Y:S01]  /*1490*/  IMAD.SHL.U32 R242, R2, 0x2, RZ ;  /* 0x0000000202f27824 */ /* 0x000fe200078e00ff */
[----:B------:R-:W-:Y:S01]  /*14a0*/  LOP3.LUT P3, RZ, R8, 0x4, RZ, 0xc0, !PT ;  /* 0x0000000408ff7812 */ /* 0x000fe2000786c0ff */
[----:B------:R-:W-:Y:S01]  /*14b0*/  IMAD R2, R11, 0x200, R12 ;  /* 0x000002000b027824 */ /* 0x000fe200078e020c */
[----:B------:R-:W-:Y:S01]  /*14c0*/  LOP3.LUT R0, R3, R0, RZ, 0x3c, !PT ;  /* 0x0000000003007212 */ /* 0x000fe200078e3cff */
[----:B------:R-:W-:Y:S01]  /*14d0*/  IMAD.MOV.U32 R8, RZ, RZ, 0x20 ;  /* 0x00000020ff087424 */ /* 0x000fe200078e00ff */
[----:B------:R-:W-:Y:S01]  /*14e0*/  LOP3.LUT R4, R4, 0xfffffe00, RZ, 0xc0, !PT ;  /* 0xfffffe0004047812 */ /* 0x000fe200078ec0ff */
[----:B------:R-:W-:Y:S01]  /*14f0*/  IMAD.MOV.U32 R9, RZ, RZ, 0x40 ;  /* 0x00000040ff097424 */ /* 0x000fe200078e00ff */
[----:B------:R-:W-:Y:S01]  /*1500*/  IADD3 R5, R242, 0x80, RZ ;  /* 0x00000080f2057810 */ /* 0x000fe20007ffe0ff */
[----:B------:R1:W-:Y:S01]  /*1510*/  STL [R1+0x4], R14 ;  /* 0x0000040e01007387 */ /* 0x0003e20000100800 */
[----:B------:R-:W-:Y:S01]  /*1520*/  IADD3 R3, R0, R4, R6 ;  /* 0x0000000400037210 */ /* 0x000fe20007ffe006 */
[----:B------:R-:W-:Y:S01]  /*1530*/  IMAD R240, R13, 0x8, R14 ;  /* 0x000000080df07824 */ /* 0x000fe200078e020e */
[----:B------:R-:W-:-:S02]  /*1540*/  IADD3 R243, R242, 0x70, RZ ;  /* 0x00000070f2f37810 */ /* 0x000fc40007ffe0ff */
[----:B------:R-:W-:Y:S02]  /*1550*/  LOP3.LUT R4, R0, R4, RZ, 0xfc, !PT ;  /* 0x0000000400047212 */ /* 0x000fe400078efcff */
[----:B------:R-:W-:Y:S02]  /*1560*/  @P0 IADD3 R243, R5, 0x10, RZ ;  /* 0x0000001005f30810 */ /* 0x000fe40007ffe0ff */
[----:B------:R-:W-:Y:S02]  /*1570*/  IADD3 R0, R140, 0x40, RZ ;  /* 0x000000408c007810 */ /* 0x000fe40007ffe0ff */
[----:B------:R-:W-:Y:S02]  /*1580*/  LOP3.LUT R5, R7, 0x7ffffffc, RZ, 0xc0, !PT ;  /* 0x7ffffffc07057812 */ /* 0x000fe400078ec0ff */
[----:B------:R-:W-:Y:S01]  /*1590*/  LEA R186, R2, 0xc080, 0x1 ;  /* 0x0000c08002ba7811 */ /* 0x000fe200078e08ff */
[----:B------:R-:W-:Y:S01]  /*15a0*/  IMAD.IADD R138, R140, 0x1, R0 ;  /* 0x000000018c8a7824 */ /* 0x000fe200078e0200 */
[C---:B------:R-:W-:Y:S01]  /*15b0*/  SEL R2, R8.reuse, 0xffffffe0, !P4 ;  /* 0xffffffe008027807 */ /* 0x040fe20006000000 */
[----:B------:R-:W-:Y:S01]  /*15c0*/  IMAD.IADD R0, R15, 0x1, -R5 ;  /* 0x000000010f007824 */ /* 0x000fe200078e0a05 */
[----:B------:R-:W-:-:S02]  /*15d0*/  SEL R5, R8, 0xffffffe0, !P1 ;  /* 0xffffffe008057807 */ /* 0x000fc40004800000 */
[----:B------:R-:W-:Y:S01]  /*15e0*/  LEA R191, R3, 0x10080, 0x1 ;  /* 0x0001008003bf7811 */ /* 0x000fe200078e08ff */
[----:B------:R-:W-:Y:S01]  /*15f0*/  IMAD.SHL.U32 R217, R0, 0x2, RZ ;  /* 0x0000000200d97824 */ /* 0x000fe200078e00ff */
[----:B------:R-:W-:Y:S01]  /*1600*/  LEA R187, R4, 0x8080, 0x1 ;  /* 0x0000808004bb7811 */ /* 0x000fe200078e08ff */
[----:B------:R-:W-:Y:S01]  /*1610*/  IMAD.IADD R245, R242, 0x1, R5 ;  /* 0x00000001f2f57824 */ /* 0x000fe200078e0205 */
[----:B------:R-:W-:Y:S01]  /*1620*/  SEL R6, R9, 0xffffffc0, !P2 ;  /* 0xffffffc009067807 */ /* 0x000fe20005000000 */
[----:B------:R-:W-:Y:S01]  /*1630*/  IMAD.IADD R244, R5, 0x1, R243 ;  /* 0x0000000105f47824 */ /* 0x000fe200078e02f3 */
[----:B------:R-:W-:Y:S01]  /*1640*/  IADD3 R15, R217, 0x10, RZ ;  /* 0x00000010d90f7810 */ /* 0x000fe20007ffe0ff */
[----:B------:R-:W-:Y:S01]  /*1650*/  IMAD.IADD R192, R191, 0x1, R2 ;  /* 0x00000001bfc07824 */ /* 0x000fe200078e0202 */
[C---:B------:R-:W-:Y:S01]  /*1660*/  IADD3 R16, R217.reuse, 0x8, RZ ;  /* 0x00000008d9107810 */ /* 0x040fe20007ffe0ff */
[----:B------:R-:W-:Y:S01]  /*1670*/  IMAD.IADD R188, R2, 0x1, R187 ;  /* 0x0000000102bc7824 */ /* 0x000fe200078e02bb */
[----:B------:R-:W-:Y:S01]  /*1680*/  IADD3 R11, R217, 0x28, RZ ;  /* 0x00000028d90b7810 */ /* 0x000fe20007ffe0ff */
[--C-:B------:R-:W-:Y:S01]  /*1690*/  IMAD.IADD R249, R242, 0x1, R6.reuse ;  /* 0x00000001f2f97824 */ /* 0x100fe200078e0206 */
[----:B------:R-:W-:Y:S01]  /*16a0*/  SEL R0, R9, 0xffffffc0, !P3 ;  /* 0xffffffc009007807 */ /* 0x000fe20005800000 */
[C---:B------:R-:W-:Y:S01]  /*16b0*/  IMAD.IADD R248, R6.reuse, 0x1, R245 ;  /* 0x0000000106f87824 */ /* 0x040fe200078e02f5 */
[C---:B-1----:R-:W-:Y:S01]  /*16c0*/  IADD3 R14, R217.reuse, 0x18, RZ ;  /* 0x00000018d90e7810 */ /* 0x042fe20007ffe0ff */
[----:B------:R-:W-:Y:S01]  /*16d0*/  IMAD.IADD R247, R6, 0x1, R243 ;  /* 0x0000000106f77824 */ /* 0x000fe200078e02f3 */
[C---:B------:R-:W-:Y:S01]  /*16e0*/  IADD3 R7, R217.reuse, 0x38, RZ ;  /* 0x00000038d9077810 */ /* 0x040fe20007ffe0ff */
[----:B------:R-:W-:Y:S01]  /*16f0*/  IMAD.IADD R246, R244, 0x1, R6 ;  /* 0x00000001f4f67824 */ /* 0x000fe200078e0206 */
[----:B------:R-:W-:Y:S01]  /*1700*/  IADD3 R12, R217, 0x20, RZ ;  /* 0x00000020d90c7810 */ /* 0x000fe20007ffe0ff */
[--C-:B------:R-:W-:Y:S01]  /*1710*/  IMAD.IADD R194, R191, 0x1, R0.reuse ;  /* 0x00000001bfc27824 */ /* 0x100fe200078e0200 */
[C---:B------:R-:W-:Y:S01]  /*1720*/  IADD3 R10, R217.reuse, 0x30, RZ ;  /* 0x00000030d90a7810 */ /* 0x040fe20007ffe0ff */
[----:B------:R-:W-:Y:S01]  /*1730*/  IMAD.IADD R190, R0, 0x1, R187 ;  /* 0x0000000100be7824 */ /* 0x000fe200078e02bb */
[----:B------:R-:W-:Y:S01]  /*1740*/  IADD3 R252, R217, 0x40, RZ ;  /* 0x00000040d9fc7810 */ /* 0x000fe20007ffe0ff */
[----:B------:R-:W-:Y:S01]  /*1750*/  IMAD.IADD R193, R192, 0x1, R0 ;  /* 0x00000001c0c17824 */ /* 0x000fe200078e0200 */
[----:B------:R-:W-:Y:S01]  /*1760*/  SHF.R.S32.HI R8, RZ, 0x1f, R15 ;  /* 0x0000001fff087819 */ /* 0x000fe2000001140f */
[----:B------:R-:W-:Y:S01]  /*1770*/  IMAD.IADD R189, R0, 0x1, R188 ;  /* 0x0000000100bd7824 */ /* 0x000fe200078e02bc */
[----:B------:R-:W-:-:S02]  /*1780*/  SHF.R.S32.HI R9, RZ, 0x1f, R16 ;  /* 0x0000001fff097819 */ /* 0x000fc40000011410 */
[----:B------:R-:W-:Y:S02]  /*1790*/  SHF.R.S32.HI R8, RZ, 0x1f, R11 ;  /* 0x0000001fff087819 */ /* 0x000fe4000001140b */
[----:B------:R-:W-:Y:S02]  /*17a0*/  SHF.R.S32.HI R9, RZ, 0x1f, R14 ;  /* 0x0000001fff097819 */ /* 0x000fe4000001140e */
[----:B------:R-:W-:Y:S02]  /*17b0*/  SHF.R.S32.HI R8, RZ, 0x1f, R7 ;  /* 0x0000001fff087819 */ /* 0x000fe40000011407 */
[----:B------:R-:W-:Y:S02]  /*17c0*/  IADD3 R139, R140, 0x60, RZ ;  /* 0x000000608c8b7810 */ /* 0x000fe40007ffe0ff */
[----:B------:R-:W-:Y:S02]  /*17d0*/  IADD3 R214, R136, 0xc0, RZ ;  /* 0x000000c088d67810 */ /* 0x000fe40007ffe0ff */
[----:B------:R-:W-:-:S02]  /*17e0*/  IADD3 R250, R217, 0x48, RZ ;  /* 0x00000048d9fa7810 */ /* 0x000fc40007ffe0ff */
[----:B------:R-:W-:Y:S02]  /*17f0*/  SHF.R.S32.HI R12, RZ, 0x1f, R12 ;  /* 0x0000001fff0c7819 */ /* 0x000fe4000001140c */
[----:B------:R-:W-:Y:S02]  /*1800*/  SHF.R.S32.HI R9, RZ, 0x1f, R10 ;  /* 0x0000001fff097819 */ /* 0x000fe4000001140a */
[----:B------:R-:W-:Y:S02]  /*1810*/  SHF.R.S32.HI R7, RZ, 0x1f, R252 ;  /* 0x0000001fff077819 */ /* 0x000fe400000114fc */
.L_x_1169:
        /* <DEDUP_REMOVED lines=41> */
.L_x_997:
[----:B------:R-:W-:-:S04]  /*1ab0*/  ISETP.NE.U32.AND P0, PT, RZ, c[0x0][0x368], PT ;  /* 0x0000da00ff007a0c */ /* 0x000fc80003f05070 */
[----:B------:R-:W-:-:S13]  /*1ac0*/  ISETP.NE.AND.EX P0, PT, RZ, c[0x0][0x36c], PT, P0 ;  /* 0x0000db00ff007a0c */ /* 0x000fda0003f05300 */
[----:B------:R-:W-:Y:S05]  /*1ad0*/  @!P0 BRA `(.L_x_998) ;  /* 0x0000004000008947 */ /* 0x000fea0003800000 */
[----:B---3--:R-:W-:-:S04]  /*1ae0*/  LEA R4, P0, R236, c[0x0][0x368], 0x2 ;  /* 0x0000da00ec047a11 */ /* 0x008fc800078010ff */
[----:B------:R-:W-:-:S05]  /*1af0*/  LEA.HI.X R5, R236, c[0x0][0x36c], R241, 0x2, P0 ;  /* 0x0000db00ec057a11 */ /* 0x000fca00000f14f1 */
[----:B------:R1:W5:Y:S01]  /*1b00*/  LDG.E R11, [R4.64] ;  /* 0x00000006040b7981 */ /* 0x000362000c1e1900 */
[----:B------:R-:W-:Y:S05]  /*1b10*/  BRA `(.L_x_999) ;  /* 0x0000005000007947 */ /* 0x000fea0003800000 */
.L_x_998:
[----:B------:R-:W-:Y:S01]  /*1b20*/  MOV R11, c[0x0][0x1d0] ;  /* 0x00007400000b7a02 */ /* 0x000fe20000000f00 */
[----:B------:R-:W-:Y:S05]  /*1b30*/  @!P6 BRA `(.L_x_999) ;  /* 0x000000300000e947 */ /* 0x000fea0003800000 */
[----:B---3--:R-:W2:Y:S04]  /*1b40*/  LDG.E R6, [R4.64] ;  /* 0x0000000604067981 */ /* 0x008ea8000c1e1900 */
[----:B------:R-:W2:Y:S02]  /*1b50*/  LDG.E R0, [R4.64+0x4] ;  /* 0x0000040604007981 */ /* 0x000ea4000c1e1900 */
[----:B--2---:R-:W-:Y:S02]  /*1b60*/  IADD3 R11, -R6, R0, RZ ;  /* 0x00000000060b7210 */ /* 0x004fe40007ffe1ff */
.L_x_999:
[----:B-1-3--:R1:W2:Y:S04]  /*1b70*/  @P5 LDG.E R5, [R2.64] ;  /* 0x0000000602055981 */ /* 0x00a2a8000c1e1900 */
[----:B------:R1:W2:Y:S01]  /*1b80*/  @P5 LDG.E R4, [R2.64+0x4] ;  /* 0x0000040602045981 */ /* 0x0002a2000c1e1900 */
[----:B------:R-:W-:Y:S01]  /*1b90*/  ISETP.NE.U32.AND P0, PT, RZ, c[0x0][0x378], PT ;  /* 0x0000de00ff007a0c */ /* 0x000fe20003f05070 */
[----:B-----5:R-:W-:-:S03]  /*1ba0*/  IMAD.MOV.U32 R112, RZ, RZ, R11 ;  /* 0x000000ffff707224 */ /* 0x020fc600078e000b */
[----:B------:R-:W-:Y:S01]  /*1bb0*/  ISETP.NE.AND.EX P1, PT, RZ, c[0x0][0x37c], PT, P0 ;  /* 0x0000df00ff007a0c */ /* 0x000fe20003f25300 */
[----:B------:R-:W-:Y:S02]  /*1bc0*/  IMAD.MOV.U32 R0, RZ, RZ, c[0x0][0x2c4] ;  /* 0x0000b100ff007624 */ /* 0x000fe400078e00ff */
[----:B------:R-:W-:Y:S02]  /*1bd0*/  IMAD.SHL.U32 R233, R233, 0x80, RZ ;  /* 0x00000080e9e97824 */ /* 0x000fe400078e00ff */
[----:B------:R-:W-:-:S08]  /*1be0*/  IMAD.MOV.U32 R66, RZ, RZ, c[0x0][0x228] ;  /* 0x00008a00ff427624 */ /* 0x000fd000078e00ff */
[----:B-1----:R-:W-:-:S04]  /*1bf0*/  @P1 LEA R2, P0, R236, c[0x0][0x378], 0x2 ;  /* 0x0000de00ec021a11 */ /* 0x002fc800078010ff */
[----:B------:R-:W-:Y:S02]  /*1c00*/  @P1 LEA.HI.X R3, R236, c[0x0][0x37c], R241, 0x2, P0 ;  /* 0x0000df00ec031a11 */ /* 0x000fe400000f14f1 */
[----:B------:R-:W-:Y:S01]  /*1c10*/  ISETP.NE.AND P0, PT, R0, 0x1, PT ;  /* 0x000000010000780c */ /* 0x000fe20003f05270 */
[----:B------:R-:W-:Y:S01]  /*1c20*/  IMAD.IADD R10, R11, 0x1, -R117 ;  /* 0x000000010b0a7824 */ /* 0x000fe200078e0a75 */
[----:B------:R-:W-:Y:S01]  /*1c30*/  IADD3 R0, R233, 0x7f, RZ ;  /* 0x0000007fe9007810 */ /* 0x000fe20007ffe0ff */
[----:B------:R1:W5:Y:S01]  /*1c40*/  @P1 LDG.E R112, [R2.64] ;  /* 0x0000000602701981 */ /* 0x000362000c1e1900 */
[----:B------:R-:W-:Y:S01]  /*1c50*/  LOP3.LUT R6, R234, 0xff0000, RZ, 0xc0, !PT ;  /* 0x00ff0000ea067812 */ /* 0x000fe200078ec0ff */
[----:B------:R-:W-:Y:S08]  /*1c60*/  BSSY B0, `(.L_x_1000) ;  /* 0x0000036000007945 */ /* 0x000ff00003800000 */
[----:B-1----:R-:W-:Y:S01]  /*1c70*/  @P0 IMAD.HI.U32 R2, R0, c[0x0][0x2c8], RZ ;  /* 0x0000b20000020a27 */ /* 0x002fe200078e00ff */
[----:B------:R-:W-:-:S04]  /*1c80*/  LOP3.LUT R3, R234, 0xff000000, RZ, 0xc0, !PT ;  /* 0xff000000ea037812 */ /* 0x000fc800078ec0ff */
[----:B------:R-:W-:Y:S02]  /*1c90*/  @P0 SHF.R.U32.HI R0, RZ, c[0x0][0x2cc], R2 ;  /* 0x0000b300ff000a19 */ /* 0x000fe40000011602 */
[----:B------:R-:W-:-:S04]  /*1ca0*/  SHF.R.U32.HI R3, RZ, 0x8, R3 ;  /* 0x00000008ff037819 */ /* 0x000fc80000011603 */
[----:B------:R-:W-:-:S04]  /*1cb0*/  LEA.HI R3, R6, R3, RZ, 0x10 ;  /* 0x0000000306037211 */ /* 0x000fc800078f80ff */
[----:B------:R-:W-:Y:S02]  /*1cc0*/  SHF.R.U32.HI R234, RZ, 0x10, R3 ;  /* 0x00000010ffea7819 */ /* 0x000fe40000011603 */
[----:B------:R-:W-:Y:S02]  /*1cd0*/  LOP3.LUT R251, R3, 0xff, RZ, 0xc0, !PT ;  /* 0x000000ff03fb7812 */ /* 0x000fe400078ec0ff */
[----:B------:R-:W-:-:S04]  /*1ce0*/  ISETP.NE.AND P1, PT, R234, RZ, PT ;  /* 0x000000ffea00720c */ /* 0x000fc80003f25270 */
[----:B------:R-:W-:Y:S01]  /*1cf0*/  SEL R111, R234, c[0x0][0x338], P1 ;  /* 0x0000ce00ea6f7a07 */ /* 0x000fe20000800000 */
[----:B--2---:R-:W-:-:S04]  /*1d00*/  @P5 IMAD.IADD R66, R4, 0x1, -R5 ;  /* 0x0000000104425824 */ /* 0x004fc800078e0a05 */
[----:B------:R-:W-:-:S05]  /*1d10*/  IMAD.IADD R237, R10, 0x1, R66 ;  /* 0x000000010aed7824 */ /* 0x000fca00078e0242 */
[C---:B------:R-:W-:Y:S02]  /*1d20*/  IADD3 R122, R237.reuse, 0x20, -R238 ;  /* 0x00000020ed7a7810 */ /* 0x040fe40007ffe8ee */
[----:B------:R-:W-:-:S03]  /*1d30*/  IADD3 R2, R237, 0x1f, RZ ;  /* 0x0000001fed027810 */ /* 0x000fc60007ffe0ff */
[----:B------:R-:W-:Y:S01]  /*1d40*/  IMAD.IADD R0, R122, 0x1, R0 ;  /* 0x000000017a007824 */ /* 0x000fe200078e0200 */
[----:B------:R-:W-:-:S04]  /*1d50*/  SHF.R.S32.HI R4, RZ, 0x1f, R2 ;  /* 0x0000001fff047819 */ /* 0x000fc80000011402 */
[----:B------:R-:W-:Y:S02]  /*1d60*/  SHF.R.S32.HI R5, RZ, 0x1f, R0 ;  /* 0x0000001fff057819 */ /* 0x000fe40000011400 */
[----:B------:R-:W-:Y:S02]  /*1d70*/  LEA.HI R2, R4, R2, RZ, 0x5 ;  /* 0x0000000204027211 */ /* 0x000fe400078f28ff */
[----:B------:R-:W-:Y:S02]  /*1d80*/  LEA.HI R0, R5, R0, RZ, 0x5 ;  /* 0x0000000005007211 */ /* 0x000fe400078f28ff */
[----:B------:R-:W-:Y:S02]  /*1d90*/  SHF.R.S32.HI R121, RZ, 0x5, R2 ;  /* 0x00000005ff797819 */ /* 0x000fe40000011402 */
[----:B------:R-:W-:-:S04]  /*1da0*/  SHF.R.S32.HI R0, RZ, 0x5, R0 ;  /* 0x00000005ff007819 */ /* 0x000fc80000011400 */
[----:B------:R-:W-:Y:S01]  /*1db0*/  IMNMX R5, R121, R0, PT ;  /* 0x0000000079057217 */ /* 0x000fe20003800200 */
[----:B------:R-:W-:-:S03]  /*1dc0*/  IMAD.MOV.U32 R0, RZ, RZ, RZ ;  /* 0x000000ffff007224 */ /* 0x000fc600078e00ff */
[----:B------:R-:W-:-:S13]  /*1dd0*/  ISETP.GE.AND P0, PT, R5, 0x1, PT ;  /* 0x000000010500780c */ /* 0x000fda0003f06270 */
        /* <DEDUP_REMOVED lines=30> */
.L_x_1001:
[----:B------:R-:W-:Y:S05]  /*1fc0*/  BSYNC B0 ;  /* 0x0000000000007941 */ /* 0x000fea0003800000 */
.L_x_1000:
        /* <DEDUP_REMOVED lines=13> */
[----:B-1----:R-:W-:-:S04]  /*20a0*/  SHF.R.S32.HI R131, RZ, 0x1f, R6 ;  /* 0x0000001fff837819 */ /* 0x002fc80000011406 */
[----:B------:R-:W-:-:S05]  /*20b0*/  LEA.HI R5, R131, R6, RZ, 0x6 ;  /* 0x0000000683057211 */ /* 0x000fca00078f30ff */
[----:B------:R-:W-:Y:S02]  /*20c0*/  IMAD.SHL.U32 R2, R5, 0x8, RZ ;  /* 0x0000000805027824 */ /* 0x000fe400078e00ff */
[----:B------:R-:W-:-:S03]  /*20d0*/  @P0 IADD3 R0, R0, 0x1f, RZ ;  /* 0x0000001f00000810 */ /* 0x000fc60007ffe0ff */
[----:B------:R-:W-:Y:S02]  /*20e0*/  LOP3.LUT R114, R2, 0xfffffe00, RZ, 0xc0, !PT ;  /* 0xfffffe0002727812 */ /* 0x000fe400078ec0ff */
[----:B------:R-:W-:-:S04]  /*20f0*/  @P0 SHF.R.S32.HI R3, RZ, 0x1f, R0 ;  /* 0x0000001fff030819 */ /* 0x000fc80000011400 */
[----:B------:R-:W-:Y:S01]  /*2100*/  @P0 LEA.HI R4, R3, R0, RZ, 0x5 ;  /* 0x0000000003040211 */ /* 0x000fe200078f28ff */
[----:B------:R-:W-:Y:S01]  /*2110*/  IMAD.MOV.U32 R0, RZ, RZ, R107 ;  /* 0x000000ffff007224 */ /* 0x000fe200078e006b */
[----:B------:R-:W-:Y:S02]  /*2120*/  LOP3.LUT R3, R113, 0x38, R136, 0xf8, !PT ;  /* 0x0000003871037812 */ /* 0x000fe400078ef888 */
[----:B------:R-:W-:Y:S02]  /*2130*/  @P0 SHF.R.S32.HI R0, RZ, 0x5, R4 ;  /* 0x00000005ff000819 */ /* 0x000fe40000011404 */
[----:B------:R-:W-:Y:S02]  /*2140*/  LOP3.LUT R2, R3, R135, RZ, 0x3c, !PT ;  /* 0x0000008703027212 */ /* 0x000fe400078e3cff */
[----:B------:R-:W-:-:S03]  /*2150*/  ISETP.GT.AND P0, PT, R0, R107, PT ;  /* 0x0000006b0000720c */ /* 0x000fc60003f04270 */
[----:B------:R-:W-:-:S04]  /*2160*/  IMAD.IADD R2, R114, 0x1, R2 ;  /* 0x0000000172027824 */ /* 0x000fc800078e0202 */
[----:B------:R-:W-:-:S06]  /*2170*/  IMAD.SHL.U32 R203, R2, 0x2, RZ ;  /* 0x0000000202cb7824 */ /* 0x000fcc00078e00ff */
        /* <DEDUP_REMOVED lines=195> */
.L_x_1021:
        /* <DEDUP_REMOVED lines=29> */
[C---:B------:R-:W-:Y:S01]  /*2f80*/  IADD3 R20, R140.reuse, 0x40, RZ ;  /* 0x000000408c147810 */ /* 0x040fe20007ffe0ff */
[----:B------:R-:W-:Y:S01]  /*2f90*/  CS2R R34, SRZ ;  /* 0x0000000000227805 */ /* 0x000fe2000001ff00 */
[----:B------:R-:W-:Y:S01]  /*2fa0*/  IADD3 R18, R140, 0x20, RZ ;  /* 0x000000208c127810 */ /* 0x000fe20007ffe0ff */
[----:B------:R-:W-:Y:S01]  /*2fb0*/  CS2R R32, SRZ ;  /* 0x0000000000207805 */ /* 0x000fe2000001ff00 */
[----:B------:R-:W-:Y:S01]  /*2fc0*/  CS2R R30, SRZ ;  /* 0x00000000001e7805 */ /* 0x000fe2000001ff00 */
[----:B------:R-:W-:Y:S01]  /*2fd0*/  CS2R R24, SRZ ;  /* 0x0000000000187805 */ /* 0x000fe2000001ff00 */
[----:B------:R-:W-:Y:S01]  /*2fe0*/  CS2R R14, SRZ ;  /* 0x00000000000e7805 */ /* 0x000fe2000001ff00 */
[----:B------:R-:W-:Y:S01]  /*2ff0*/  CS2R R12, SRZ ;  /* 0x00000000000c7805 */ /* 0x000fe2000001ff00 */
[----:B------:R-:W-:Y:S01]  /*3000*/  CS2R R6, SRZ ;  /* 0x0000000000067805 */ /* 0x000fe2000001ff00 */
[----:B------:R-:W-:Y:S02]  /*3010*/  CS2R R2, SRZ ;  /* 0x0000000000027805 */ /* 0x000fe4000001ff00 */
        /* <DEDUP_REMOVED lines=33> */
.L_x_1007:
[----:B------:R-:W-:Y:S05]  /*3230*/  BSYNC B0 ;  /* 0x0000000000007941 */ /* 0x000fea0003800000 */
.L_x_1006:
        /* <DEDUP_REMOVED lines=77> */
.L_x_1010:
[----:B------:R-:W-:Y:S05]  /*3710*/  BSYNC B0 ;  /* 0x0000000000007941 */ /* 0x000fea0003800000 */
.L_x_1009:
        /* <DEDUP_REMOVED lines=56> */
.L_x_1012:
[----:B------:R-:W-:Y:S05]  /*3aa0*/  BSYNC B0 ;  /* 0x0000000000007941 */ /* 0x000fea0003800000 */
.L_x_1011:
        /* <DEDUP_REMOVED lines=56> */
.L_x_1014:
[----:B------:R-:W-:Y:S05]  /*3e30*/  BSYNC B0 ;  /* 0x0000000000007941 */ /* 0x000fea0003800000 */
.L_x_1013:
        /* <DEDUP_REMOVED lines=56> */
.L_x_1005:
        /* <DEDUP_REMOVED lines=31> */
.L_x_1016:
[----:B------:R-:W-:Y:S05]  /*43b0*/  BSYNC B0 ;  /* 0x0000000000007941 */ /* 0x000fea0003800000 */
.L_x_1015:
        /* <DEDUP_REMOVED lines=137> */
.L_x_1018:
[----:B------:R-:W-:Y:S05]  /*4c50*/  BSYNC B0 ;  /* 0x0000000000007941 */ /* 0x000fea0003800000 */
.L_x_1017:
        /* <DEDUP_REMOVED lines=117> */
.L_x_1004:
        /* <DEDUP_REMOVED lines=21> */
.L_x_1008:
[----:B------:R-:W-:Y:S05]  /*5500*/  BSYNC B1 ;  /* 0x0000000000017941 */ /* 0x000fea0003800000 */
.L_x_1003:
[----:B-1---5:R-:W-:Y:S01]  /*5510*/  IMAD.SHL.U32 R6, R48, 0x20, RZ ;  /* 0x0000002030067824 */ /* 0x022fe200078e00ff */
[----:B------:R-:W-:Y:S03]  /*5520*/  BSSY B0, `(.L_x_1019) ;  /* 0x0000036000007945 */ /* 0x000fe60003800000 */
[----:B------:R-:W-:Y:S05]  /*5530*/  IMAD.IADD R0, R104, 0x1, -R6 ;  /* 0x0000000168007824 */ /* 0x000fea00078e0a06 */
[----:B------:R-:W-:Y:S11]  /*5540*/  ISETP.GE.AND P0, PT, R0, 0x1, PT ;  /* 0x000000010000780c */ /* 0x000ff60003f06270 */
[----:B------:R-:W-:Y:S02]  /*5550*/  @!UPT UIADD3 URZ, URZ, URZ, URZ ;  /* 0x0000003f3f3ff290 */ /* 0x000fe4000fffe03f */
[C---:B------:R-:W-:Y:S01]  /*5560*/  @P0 LEA R0, P1, R48.reuse, R105, 0x5 ;  /* 0x0000006930000211 */ /* 0x040fe200078228ff */
[----:B------:R-:W-:Y:S01]  /*5570*/  @P0 IMAD.MOV.U32 R4, RZ, RZ, R84 ;  /* 0x000000ffff040224 */ /* 0x000fe200078e0054 */
[----:B------:R-:W-:Y:S02]  /*5580*/  @P0 MOV R5, R100 ;  /* 0x0000006400050202 */ /* 0x000fe40000000f00 */
[----:B--2---:R-:W-:Y:S03]  /*5590*/  @P0 LEA.HI.X R2, R48, R108, R62, 0x5, P1 ;  /* 0x0000006c30020211 */ /* 0x004fe600008f2c3e */
[----:B------:R-:W-:Y:S04]  /*55a0*/  @P0 IMAD.WIDE.U32 R4, R0, c[0x0][0x258], R4 ;  /* 0x0000960000040a25 */ /* 0x000fe800078e0004 */
[----:B------:R-:W-:Y:S04]  /*55b0*/  @P0 IMAD R2, R2, c[0x0][0x258], RZ ;  /* 0x0000960002020a24 */ /* 0x000fe800078e02ff */
        /* <DEDUP_REMOVED lines=44> */
.L_x_1020:
[----:B-1----:R-:W-:Y:S05]  /*5880*/  BSYNC B0 ;  /* 0x0000000000007941 */ /* 0x002fea0003800000 */
.L_x_1019:
        /* <DEDUP_REMOVED lines=22> */
.L_x_1002:
[----:B------:R-:W-:Y:S01]  /*59f0*/  IMAD.MOV.U32 R0, RZ, RZ, c[0x0][0x2c4] ;  /* 0x0000b100ff007624 */ /* 0x000fe200078e00ff */
[----:B------:R-:W-:Y:S01]  /*5a00*/  LOP3.LUT R216, R216, 0xffffffdf, RZ, 0xc0, !PT ;  /* 0xffffffdfd8d87812 */ /* 0x000fe200078ec0ff */
[----:B------:R-:W-:Y:S01]  /*5a10*/  BSSY B0, `(.L_x_1022) ;  /* 0x000002c000007945 */ /* 0x000fe20003800000 */
[----:B------:R-:W-:-:S02]  /*5a20*/  IMAD.IADD R10, R116, 0x1, R117 ;  /* 0x00000001740a7824 */ /* 0x000fc400078e0275 */
[----:B------:R-:W-:Y:S02]  /*5a30*/  ISETP.NE.AND P3, PT, R0, 0x1, PT ;  /* 0x000000010000780c */ /* 0x000fe40003f65270 */
[----:B------:R-:W-:-:S11]  /*5a40*/  IADD3 R0, R233, 0x7f, RZ ;  /* 0x0000007fe9007810 */ /* 0x000fd60007ffe0ff */
[----:B------:R-:W-:Y:S01]  /*5a50*/  @P3 IMAD.HI.U32 R2, R0, c[0x0][0x2c8], RZ ;  /* 0x0000b20000023a27 */ /* 0x000fe200078e00ff */
[----:B------:R-:W-:-:S04]  /*5a60*/  @P3 LOP3.LUT R216, R216, 0x20, RZ, 0xfc, !PT ;  /* 0x00000020d8d83812 */ /* 0x000fc800078efcff */
[----:B------:R-:W-:-:S05]  /*5a70*/  @P3 SHF.R.U32.HI R0, RZ, c[0x0][0x2cc], R2 ;  /* 0x0000b300ff003a19 */ /* 0x000fca0000011602 */
[----:B------:R-:W-:-:S05]  /*5a80*/  IMAD.IADD R0, R122, 0x1, R0 ;  /* 0x000000017a007824 */ /* 0x000fca00078e0200 */
[----:B------:R-:W-:-:S04]  /*5a90*/  SHF.R.S32.HI R2, RZ, 0x1f, R0 ;  /* 0x0000001fff027819 */ /* 0x000fc80000011400 */
[----:B------:R-:W-:-:S04]  /*5aa0*/  LEA.HI R0, R2, R0, RZ, 0x5 ;  /* 0x0000000002007211 */ /* 0x000fc800078f28ff */
[----:B------:R-:W-:-:S04]  /*5ab0*/  SHF.R.S32.HI R0, RZ, 0x5, R0 ;  /* 0x00000005ff007819 */ /* 0x000fc80000011400 */
[----:B-1----:R-:W-:Y:S01]  /*5ac0*/  IMNMX R5, R121, R0, PT ;  /* 0x0000000079057217 */ /* 0x002fe20003800200 */
        /* <DEDUP_REMOVED lines=32> */
.L_x_1023:
[----:B------:R-:W-:Y:S05]  /*5cd0*/  BSYNC B0 ;  /* 0x0000000000007941 */ /* 0x000fea0003800000 */
.L_x_1022:
        /* <DEDUP_REMOVED lines=73> */
[----:B------:R-:W1:Y:S03]  /*6170*/  S2R R6, SR_TID.X ;  /* 0x0000000000067919 */ /* 0x000e660000002100 */
[----:B------:R-:W-:-:S13]  /*6180*/  ISETP.NE.AND.EX P1, PT, RZ, c[0x0][0x344], PT, P0 ;  /* 0x0000d100ff007a0c */ /* 0x000fda0003f25300 */
[----:B------:R-:W-:-:S04]  /*6190*/  @P1 IMAD.MOV.U32 R2, RZ, RZ, 0x4 ;  /* 0x00000004ff021424 */ /* 0x000fc800078e00ff */
[----:B------:R-:W-:-:S05]  /*61a0*/  @P1 IMAD.WIDE R2, R236, R2, c[0x0][0x340] ;  /* 0x0000d000ec021625 */ /* 0x000fca00078e0202 */
[----:B------:R1:W2:Y:S01]  /*61b0*/  @P1 LDG.E R14, [R2.64] ;  /* 0x00000006020e1981 */ /* 0x0002a2000c1e1900 */
[----:B------:R-:W-:Y:S02]  /*61c0*/  SHF.R.S32.HI R0, RZ, 0x1f, R115 ;  /* 0x0000001fff007819 */ /* 0x000fe40000011473 */
[----:B------:R-:W-:Y:S02]  /*61d0*/  ISETP.NE.U32.AND P2, PT, RZ, c[0x0][0x348], PT ;  /* 0x0000d200ff007a0c */ /* 0x000fe40003f45070 */
[----:B------:R-:W-:Y:S01]  /*61e0*/  SHF.R.S32.HI R19, RZ, 0x1f, R136 ;  /* 0x0000001fff137819 */ /* 0x000fe20000011488 */
[----:B------:R-:W-:Y:S01]  /*61f0*/  IMAD R0, R0, c[0x0][0x178], RZ ;  /* 0x00005e0000007a24 */ /* 0x000fe200078e02ff */
[----:B------:R-:W-:Y:S02]  /*6200*/  MOV R18, R136 ;  /* 0x0000008800127202 */ /* 0x000fe40000000f00 */
[----:B------:R-:W-:Y:S01]  /*6210*/  ISETP.GE.AND P6, PT, R138, c[0x0][0x1d4], PT ;  /* 0x000075008a007a0c */ /* 0x000fe20003fc6270 */
[----:B------:R-:W-:Y:S01]  /*6220*/  IMAD R0, R115, c[0x0][0x17c], R0 ;  /* 0x00005f0073007a24 */ /* 0x000fe200078e0200 */
[----:B------:R-:W-:-:S02]  /*6230*/  LOP3.LUT R216, R216, 0xfffffffe, RZ, 0xc0, !PT ;  /* 0xfffffffed8d87812 */ /* 0x000fc400078ec0ff */
[----:B------:R-:W-:Y:S02]  /*6240*/  ISETP.GE.AND P5, PT, R213, c[0x0][0x1d4], PT ;  /* 0x00007500d5007a0c */ /* 0x000fe40003fa6270 */
[----:B------:R-:W-:Y:S02]  /*6250*/  ISETP.GE.AND P4, PT, R214, c[0x0][0x1d4], PT ;  /* 0x00007500d6007a0c */ /* 0x000fe40003f86270 */
[----:B------:R-:W-:Y:S02]  /*6260*/  IADD3 R110, R204, -0x1, RZ ;  /* 0xffffffffcc6e7810 */ /* 0x000fe40007ffe0ff */
[----:B-1----:R-:W-:-:S04]  /*6270*/  LEA.HI R2, R131, R6, RZ, 0x3 ;  /* 0x0000000683027211 */ /* 0x002fc800078f18ff */
[----:B------:R-:W-:Y:S01]  /*6280*/  LOP3.LUT R4, R2, 0xfffffff8, RZ, 0xc0, !PT ;  /* 0xfffffff802047812 */ /* 0x000fe200078ec0ff */
[----:B------:R-:W-:-:S04]  /*6290*/  IMAD.WIDE.U32 R2, R115, c[0x0][0x178], RZ ;  /* 0x00005e0073027a25 */ /* 0x000fc800078e00ff */
[----:B------:R-:W-:Y:S01]  /*62a0*/  IMAD.IADD R103, R6, 0x1, -R4 ;  /* 0x0000000106677824 */ /* 0x000fe200078e0a04 */
[----:B------:R-:W-:Y:S01]  /*62b0*/  SHF.R.S32.HI R6, RZ, 0x1f, R211 ;  /* 0x0000001fff067819 */ /* 0x000fe200000114d3 */
[----:B------:R-:W-:Y:S01]  /*62c0*/  IMAD.IADD R3, R3, 0x1, R0 ;  /* 0x0000000103037824 */ /* 0x000fe200078e0200 */
[----:B------:R-:W-:Y:S02]  /*62d0*/  IADD3 R4, P0, R211, R10, RZ ;  /* 0x0000000ad3047210 */ /* 0x000fe40007f1e0ff */
[----:B------:R-:W-:Y:S01]  /*62e0*/  LEA R0, R103, R211, 0x5 ;  /* 0x000000d367007211 */ /* 0x000fe200078e28ff */
[----:B------:R-:W-:Y:S01]  /*62f0*/  IMAD.WIDE.U32 R2, R239, c[0x0][0x1b8], R2 ;  /* 0x00006e00ef027a25 */ /* 0x000fe200078e0002 */
[----:B------:R-:W-:Y:S02]  /*6300*/  LEA.HI.X.SX32 R6, R10, R6, 0x1, P0 ;  /* 0x000000060a067211 */ /* 0x000fe400000f0eff */
[----:B------:R-:W-:Y:S01]  /*6310*/  ISETP.NE.AND.EX P0, PT, RZ, c[0x0][0x34c], PT, P2 ;  /* 0x0000d300ff007a0c */ /* 0x000fe20003f05320 */
[----:B------:R-:W-:Y:S01]  /*6320*/  IMAD.IADD R10, R233, 0x1, R0 ;  /* 0x00000001e90a7824 */ /* 0x000fe200078e0200 */
[----:B------:R-:W-:Y:S01]  /*6330*/  ISETP.GE.AND P2, PT, R213, c[0x0][0x198], PT ;  /* 0x00006600d5007a0c */ /* 0x000fe20003f46270 */
[----:B------:R-:W-:Y:S01]  /*6340*/  IMAD R3, R239, c[0x0][0x1bc], R3 ;  /* 0x00006f00ef037a24 */ /* 0x000fe200078e0203 */
[----:B------:R-:W-:Y:S01]  /*6350*/  SEL R7, R241, RZ, !P0 ;  /* 0x000000fff1077207 */ /* 0x000fe20004000000 */
[----:B------:R-:W-:Y:S01]  /*6360*/  @P3 IMAD.HI.U32 R8, R10, c[0x0][0x2c8], RZ ;  /* 0x0000b2000a083a27 */ /* 0x000fe200078e00ff */
[----:B------:R-:W-:-:S02]  /*6370*/  SEL R5, R236, RZ, !P0 ;  /* 0x000000ffec057207 */ /* 0x000fc40004000000 */
[----:B------:R-:W-:Y:S01]  /*6380*/  ISETP.GE.AND P0, PT, R136, c[0x0][0x1d4], PT ;  /* 0x0000750088007a0c */ /* 0x000fe20003f06270 */
[----:B------:R-:W-:Y:S02]  /*6390*/  IMAD R7, R7, c[0x0][0x1c0], RZ ;  /* 0x0000700007077a24 */ /* 0x000fe400078e02ff */
[----:B------:R-:W-:-:S04]  /*63a0*/  IMAD.WIDE.U32 R2, R5, c[0x0][0x1c0], R2 ;  /* 0x0000700005027a25 */ /* 0x000fc800078e0002 */
[----:B------:R-:W-:Y:S02]  /*63b0*/  IMAD R13, R5, c[0x0][0x1c4], R7 ;  /* 0x00007100050d7a24 */ /* 0x000fe400078e0207 */
[----:B------:R-:W-:Y:S01]  /*63c0*/  IMAD.MOV.U32 R0, RZ, RZ, R10 ;  /* 0x000000ffff007224 */ /* 0x000fe200078e000a */
[----:B------:R-:W-:Y:S01]  /*63d0*/  @P3 SHF.R.U32.HI R0, RZ, c[0x0][0x2cc], R8 ;  /* 0x0000b300ff003a19 */ /* 0x000fe20000011608 */
[----:B------:R-:W-:Y:S01]  /*63e0*/  IMAD R5, R6, c[0x0][0x1e0], RZ ;  /* 0x0000780006057a24 */ /* 0x000fe200078e02ff */
[----:B------:R-:W-:Y:S01]  /*63f0*/  ISETP.GE.AND P3, PT, R138, c[0x0][0x198], PT ;  /* 0x000066008a007a0c */ /* 0x000fe20003f66270 */
[----:B------:R-:W-:Y:S01]  /*6400*/  IMAD R12, R6, c[0x0][0x208], RZ ;  /* 0x00008200060c7a24 */ /* 0x000fe200078e02ff */
[----:B------:R-:W-:Y:S01]  /*6410*/  @P0 LOP3.LUT R216, R216, 0x1, RZ, 0xfc, !PT ;  /* 0x00000001d8d80812 */ /* 0x000fe200078efcff */
[----:B------:R-:W-:Y:S01]  /*6420*/  IMAD R15, R4, c[0x0][0x1e4], R5 ;  /* 0x00007900040f7a24 */ /* 0x000fe200078e0205 */
[--C-:B------:R-:W-:Y:S01]  /*6430*/  SHF.R.S32.HI R5, RZ, 0x1f, R0.reuse ;  /* 0x0000001fff057819 */ /* 0x100fe20000011400 */
[----:B------:R-:W-:Y:S01]  /*6440*/  IMAD.MOV R11, RZ, RZ, -R0 ;  /* 0x000000ffff0b7224 */ /* 0x000fe200078e0a00 */
[----:B------:R-:W-:Y:S01]  /*6450*/  LOP3.LUT R216, R216, 0xfffffffd, RZ, 0xc0, !PT ;  /* 0xfffffffdd8d87812 */ /* 0x000fe200078ec0ff */
[----:B------:R-:W-:-:S04]  /*6460*/  IMAD.WIDE.U32 R6, R4, c[0x0][0x1e0], R18 ;  /* 0x0000780004067a25 */ /* 0x000fc800078e0012 */
[----:B------:R-:W-:-:S04]  /*6470*/  IMAD.WIDE.U32 R8, R4, c[0x0][0x208], R18 ;  /* 0x0000820004087a25 */ /* 0x000fc800078e0012 */
[----:B------:R-:W-:Y:S02]  /*6480*/  IMAD R12, R4, c[0x0][0x20c], R12 ;  /* 0x00008300040c7a24 */ /* 0x000fe400078e020c */
[----:B------:R-:W-:Y:S02]  /*6490*/  IMAD.IADD R3, R3, 0x1, R13 ;  /* 0x0000000103037824 */ /* 0x000fe400078e020d */
[----:B------:R-:W-:Y:S01]  /*64a0*/  IMAD R4, R5, c[0x0][0x1b0], RZ ;  /* 0x00006c0005047a24 */ /* 0x000fe200078e02ff */
[----:B------:R-:W-:Y:S01]  /*64b0*/  SEL R5, RZ, 0xffffffff, P6 ;  /* 0xffffffffff057807 */ /* 0x000fe20003000000 */
[----:B------:R-:W-:Y:S01]  /*64c0*/  IMAD R10, R11, c[0x0][0x2c4], R10 ;  /* 0x0000b1000b0a7a24 */ /* 0x000fe200078e020a */
[----:B------:R-:W-:Y:S01]  /*64d0*/  SEL R11, RZ, 0x1, P0 ;  /* 0x00000001ff0b7807 */ /* 0x000fe20000000000 */
[C---:B------:R-:W-:Y:S01]  /*64e0*/  IMAD R4, R0.reuse, c[0x0][0x1b4], R4 ;  /* 0x00006d0000047a24 */ /* 0x040fe200078e0204 */
[----:B------:R-:W-:Y:S01]  /*64f0*/  ISETP.NE.U32.AND P0, PT, RZ, c[0x0][0x350], PT ;  /* 0x0000d400ff007a0c */ /* 0x000fe20003f05070 */
[----:B------:R-:W-:Y:S01]  /*6500*/  IMAD.WIDE.U32 R2, R0, c[0x0][0x1b0], R2 ;  /* 0x00006c0000027a25 */ /* 0x000fe200078e0002 */
[----:B------:R-:W-:-:S02]  /*6510*/  SHF.L.U32 R0, R5, 0x1, RZ ;  /* 0x0000000105007819 */ /* 0x000fc400000006ff */
[----:B------:R-:W-:Y:S01]  /*6520*/  ISETP.NE.AND.EX P0, PT, RZ, c[0x0][0x354], PT, P0 ;  /* 0x0000d500ff007a0c */ /* 0x000fe20003f05300 */
[----:B------:R-:W-:Y:S01]  /*6530*/  IMAD.IADD R5, R9, 0x1, R12 ;  /* 0x0000000109057824 */ /* 0x000fe200078e020c */
[----:B------:R-:W-:Y:S01]  /*6540*/  SHF.R.S32.HI R9, RZ, 0x1f, R10 ;  /* 0x0000001fff097819 */ /* 0x000fe2000001140a */
[----:B------:R-:W-:Y:S01]  /*6550*/  IMAD.IADD R7, R7, 0x1, R15 ;  /* 0x0000000107077824 */ /* 0x000fe200078e020f */
[----:B------:R-:W-:Y:S01]  /*6560*/  IADD3 R3, R3, R4, RZ ;  /* 0x0000000403037210 */ /* 0x000fe20007ffe0ff */
[----:B------:R-:W-:Y:S01]  /*6570*/  IMAD.MOV.U32 R4, RZ, RZ, R8 ;  /* 0x000000ffff047224 */ /* 0x000fe200078e0008 */
[----:B------:R-:W-:Y:S01]  /*6580*/  LOP3.LUT R15, R0, 0x2, R11, 0xe2, !PT ;  /* 0x00000002000f7812 */ /* 0x000fe200078ee20b */
[----:B------:R-:W-:Y:S01]  /*6590*/  IMAD R0, R9, c[0x0][0x1a8], RZ ;  /* 0x00006a0009007a24 */ /* 0x000fe200078e02ff */
[----:B------:R-:W-:Y:S01]  /*65a0*/  SEL R12, RZ, 0x4, P5 ;  /* 0x00000004ff0c7807 */ /* 0x000fe20002800000 */
[----:B------:R-:W-:Y:S01]  /*65b0*/  IMAD.WIDE.U32 R8, R10, c[0x0][0x1a8], R2 ;  /* 0x00006a000a087a25 */ /* 0x000fe200078e0002 */
[----:B------:R-:W-:-:S03]  /*65c0*/  SEL R11, RZ, 0x8, P4 ;  /* 0x00000008ff0b7807 */ /* 0x000fc60002000000 */
[----:B------:R-:W-:Y:S01]  /*65d0*/  IMAD R13, R10, c[0x0][0x1ac], R0 ;  /* 0x00006b000a0d7a24 */ /* 0x000fe200078e0200 */
[----:B------:R-:W-:Y:S01]  /*65e0*/  LOP3.LUT R129, R11, R15, R12, 0xfe, !PT ;  /* 0x0000000f0b817212 */ /* 0x000fe200078efe0c */
[----:B------:R-:W-:Y:S01]  /*65f0*/  IMAD.WIDE.U32 R6, R239, c[0x0][0x1e8], R6 ;  /* 0x00007a00ef067a25 */ /* 0x000fe200078e0006 */
[----:B------:R-:W-:-:S03]  /*6600*/  IADD3 R15, R211, R233, RZ ;  /* 0x000000e9d30f7210 */ /* 0x000fc60007ffe0ff */
[----:B------:R-:W-:-:S04]  /*6610*/  IMAD.WIDE.U32 R2, R239, c[0x0][0x210], R4 ;  /* 0x00008400ef027a25 */ /* 0x000fc800078e0004 */
[----:B------:R-:W-:Y:S02]  /*6620*/  IMAD R5, R239, c[0x0][0x1ec], R7 ;  /* 0x00007b00ef057a24 */ /* 0x000fe400078e0207 */
[----:B------:R-:W-:Y:S02]  /*6630*/  IMAD.IADD R9, R9, 0x1, R13 ;  /* 0x0000000109097824 */ /* 0x000fe400078e020d */
[----:B------:R-:W-:Y:S02]  /*6640*/  IMAD R3, R239, c[0x0][0x214], R3 ;  /* 0x00008500ef037a24 */ /* 0x000fe400078e0203 */
[----:B------:R-:W-:Y:S01]  /*6650*/  IMAD.MOV.U32 R4, RZ, RZ, R6 ;  /* 0x000000ffff047224 */ /* 0x000fe200078e0006 */
[----:B--2---:R-:W-:Y:S01]  /*6660*/  @P1 SHF.R.S32.HI R10, RZ, 0x1f, R14 ;  /* 0x0000001fff0a1819 */ /* 0x004fe2000001140e */
[----:B------:R-:W-:Y:S01]  /*6670*/  @!P1 IMAD.MOV.U32 R14, RZ, RZ, R236 ;  /* 0x000000ffff0e9224 */ /* 0x000fe200078e00ec */
[----:B------:R-:W-:Y:S02]  /*6680*/  @!P1 MOV R10, R241 ;  /* 0x000000f1000a9202 */ /* 0x000fe40000000f00 */
[----:B------:R-:W-:-:S02]  /*6690*/  ISETP.GE.AND P1, PT, R214, c[0x0][0x198], PT ;  /* 0x00006600d6007a0c */ /* 0x000fc40003f26270 */
[----:B------:R-:W-:Y:S02]  /*66a0*/  SEL R0, R14, RZ, !P0 ;  /* 0x000000ff0e007207 */ /* 0x000fe40004000000 */
[----:B------:R-:W-:Y:S02]  /*66b0*/  SEL R7, R10, RZ, !P0 ;  /* 0x000000ff0a077207 */ /* 0x000fe40004000000 */
[----:B------:R-:W-:Y:S01]  /*66c0*/  LEA R17, P0, R8, c[0x0][0x160], 0x1 ;  /* 0x0000580008117a11 */ /* 0x000fe200078008ff */
[----:B------:R-:W-:-:S03]  /*66d0*/  IMAD.WIDE.U32 R220, R0, c[0x0][0x218], R2 ;  /* 0x0000860000dc7a25 */ /* 0x000fc600078e0002 */
[----:B------:R-:W-:Y:S01]  /*66e0*/  LEA.HI.X R14, R8, c[0x0][0x164], R9, 0x1, P0 ;  /* 0x00005900080e7a11 */ /* 0x000fe200000f0c09 */
[C---:B------:R-:W-:Y:S01]  /*66f0*/  IMAD R6, R7.reuse, c[0x0][0x1f0], RZ ;  /* 0x00007c0007067a24 */ /* 0x040fe200078e02ff */
[----:B------:R-:W-:Y:S01]  /*6700*/  ISETP.GE.AND P0, PT, R136, c[0x0][0x198], PT ;  /* 0x0000660088007a0c */ /* 0x000fe20003f06270 */
[----:B------:R-:W-:Y:S02]  /*6710*/  IMAD R7, R7, c[0x0][0x218], RZ ;  /* 0x0000860007077a24 */ /* 0x000fe400078e02ff */
[----:B------:R-:W-:-:S04]  /*6720*/  IMAD.WIDE.U32 R218, R0, c[0x0][0x1f0], R4 ;  /* 0x00007c0000da7a25 */ /* 0x000fc800078e0004 */
[C---:B------:R-:W-:Y:S02]  /*6730*/  IMAD R2, R0.reuse, c[0x0][0x1f4], R6 ;  /* 0x00007d0000027a24 */ /* 0x040fe400078e0206 */
[----:B------:R-:W-:Y:S02]  /*6740*/  IMAD R0, R0, c[0x0][0x21c], R7 ;  /* 0x0000870000007a24 */ /* 0x000fe400078e0207 */
[----:B------:R-:W-:Y:S02]  /*6750*/  IMAD.IADD R222, R219, 0x1, R2 ;  /* 0x00000001dbde7824 */ /* 0x000fe400078e0202 */
[----:B------:R-:W-:Y:S02]  /*6760*/  @P0 LOP3.LUT R216, R216, 0x2, RZ, 0xfc, !PT ;  /* 0x00000002d8d80812 */ /* 0x000fe400078efcff */
[----:B------:R-:W-:Y:S01]  /*6770*/  IADD3 R223, R221, R0, RZ ;  /* 0x00000000dddf7210 */ /* 0x000fe20007ffe0ff */
[----:B------:R-:W-:Y:S05]  /*6780*/  BRA.DIV ~URZ, `(.L_x_1025) ;  /* 0x000156727f007947 */ /* 0x000fea000b800000 */
[----:B------:R1:W2:Y:S02]  /*6790*/  SHFL.IDX PT, R12, R14, RZ, 0x181f ;  /* 0x00181fff0e0c7589 */ /* 0x0002a400000e0000 */
.L_x_1174:
[----:B------:R-:W-:Y:S05]  /*67a0*/  BRA.DIV ~URZ, `(.L_x_1026) ;  /* 0x000156c27f007947 */ /* 0x000fea000b800000 */
[----:B------:R3:W4:Y:S02]  /*67b0*/  SHFL.IDX PT, R0, R17, RZ, 0x181f ;  /* 0x00181fff11007589 */ /* 0x00072400000e0000 */
.L_x_1175:
[----:B------:R-:W-:Y:S01]  /*67c0*/  IMAD R72, R238, c[0x0][0x2c4], RZ ;  /* 0x0000b100ee487a24 */ /* 0x000fe200078e02ff */
[----:B------:R-:W-:Y:S01]  /*67d0*/  SHF.R.S32.HI R100, RZ, 0x1f, R138 ;  /* 0x0000001fff647819 */ /* 0x000fe2000001148a */
[----:B------:R-:W-:Y:S01]  /*67e0*/  BSSY B0, `(.L_x_1027) ;  /* 0x000001a000007945 */ /* 0x000fe20003800000 */
[----:B------:R-:W-:-:S02]  /*67f0*/  LOP3.LUT R216, R216, 0xfffffff7, RZ, 0xc0, !PT ;  /* 0xfffffff7d8d87812 */ /* 0x000fc400078ec0ff */
[----:B------:R-:W-:Y:S02]  /*6800*/  ISETP.GE.AND P0, PT, R15, R72, PT ;  /* 0x000000480f00720c */ /* 0x000fe40003f06270 */
[----:B------:R-:W-:Y:S02]  /*6810*/  LEA.HI R74, R100, R138, RZ, 0x3 ;  /* 0x0000008a644a7211 */ /* 0x000fe400078f18ff */
[----:B------:R-:W-:Y:S02]  /*6820*/  SHF.R.S32.HI R13, RZ, 0x1f, R213 ;  /* 0x0000001fff0d7819 */ /* 0x000fe400000114d5 */
        /* <DEDUP_REMOVED lines=21> */
.L_x_1028:
[----:B------:R-:W-:Y:S05]  /*6980*/  BSYNC B0 ;  /* 0x0000000000007941 */ /* 0x000fea0003800000 */
.L_x_1027:
[----:B------:R-:W-:Y:S05]  /*6990*/  BRA.DIV ~URZ, `(.L_x_1029) ;  /* 0x000155327f007947 */ /* 0x000fea000b800000 */
[----:B--2---:R2:W1:Y:S04]  /*69a0*/  SHFL.IDX PT, R12, R14, 0x1, 0x181f ;  /* 0x00381f000e0c7f89 */ /* 0x00446800000e0000 */
[----:B----4-:R2:W4:Y:S02]  /*69b0*/  SHFL.IDX PT, R0, R17, 0x1, 0x181f ;  /* 0x00381f0011007f89 */ /* 0x01052400000e0000 */
.L_x_1176:
        /* <DEDUP_REMOVED lines=22> */
.L_x_1031:
[----:B------:R-:W-:Y:S05]  /*6b20*/  BSYNC B0 ;  /* 0x0000000000007941 */ /* 0x000fea0003800000 */
.L_x_1030:
[----:B------:R-:W-:Y:S05]  /*6b30*/  BRA.DIV ~URZ, `(.L_x_1032) ;  /* 0x000154527f007947 */ /* 0x000fea000b800000 */
[----:B-1----:R1:W2:Y:S02]  /*6b40*/  SHFL.IDX PT, R12, R14, 0x2, 0x181f ;  /* 0x00581f000e0c7f89 */ /* 0x0022a400000e0000 */
.L_x_1177:
[----:B------:R-:W-:Y:S05]  /*6b50*/  BRA.DIV ~URZ, `(.L_x_1033) ;  /* 0x000154a27f007947 */ /* 0x000fea000b800000 */
[----:B----4-:R4:W1:Y:S02]  /*6b60*/  SHFL.IDX PT, R0, R17, 0x2, 0x181f ;  /* 0x00581f0011007f89 */ /* 0x01086400000e0000 */
.L_x_1178:
        /* <DEDUP_REMOVED lines=22> */
.L_x_1035:
[----:B------:R-:W-:Y:S05]  /*6cd0*/  BSYNC B0 ;  /* 0x0000000000007941 */ /* 0x000fea0003800000 */
.L_x_1034:
[----:B------:R-:W-:Y:S05]  /*6ce0*/  BRA.DIV ~URZ, `(.L_x_1036) ;  /* 0x000153727f007947 */ /* 0x000fea000b800000 */
[----:B--2---:R2:W3:Y:S04]  /*6cf0*/  SHFL.IDX PT, R12, R14, 0x3, 0x181f ;  /* 0x00781f000e0c7f89 */ /* 0x0044e800000e0000 */
[----:B-1----:R2:W1:Y:S02]  /*6d00*/  SHFL.IDX PT, R0, R17, 0x3, 0x181f ;  /* 0x00781f0011007f89 */ /* 0x00246400000e0000 */
.L_x_1179:
[----:B------:R-:W-:Y:S02]  /*6d10*/  IADD3 R2, R15, 0x60, RZ ;  /* 0x000000600f027810 */ /* 0x000fe40007ffe0ff */
[----:B------:R-:W-:-:S02]  /*6d20*/  P2R R5, PR, RZ, 0x10 ;  /* 0x00000010ff057803 */ /* 0x000fc40000000000 */
        /* <DEDUP_REMOVED lines=9> */
[----:B------:R-:W-:Y:S01]  /*6dc0*/  @!P4 LEA R2, P0, R214, R0, 0x1 ;  /* 0x00000000d602c211 */ /* 0x000fe200078008ff */
[----:B------:R-:W-:-:S03]  /*6dd0*/  IMAD.IADD R0, R237, 0x1, -R211 ;  /* 0x00000001ed007824 */ /* 0x000fc600078e0ad3 */
[----:B------:R-:W-:Y:S01]  /*6de0*/  @!P4 LEA.HI.X R3, R214, R12, R16, 0x1, P0 ;  /* 0x0000000cd603c211 */ /* 0x000fe200000f0c10 */
[----:B------:R-:W-:Y:S01]  /*6df0*/  IMAD R0, R110, -0x20, R0 ;  /* 0xffffffe06e007824 */ /* 0x000fe200078e0200 */
[----:B------:R-:W-:-:S13]  /*6e00*/  LOP3.LUT P0, RZ, R216, 0x2, RZ, 0xc0, !PT ;  /* 0x00000002d8ff7812 */ /* 0x000fda000780c0ff */
[----:B------:R-:W-:Y:S01]  /*6e10*/  @!PT LDS RZ, [RZ] ;  /* 0x00000000fffff984 */ /* 0x000fe20000000800 */
[----:B------:R-:W-:Y:S01]  /*6e20*/  @!PT LDS RZ, [RZ] ;  /* 0x00000000fffff984 */ /* 0x000fe20000000800 */
[----:B------:R-:W-:Y:S01]  /*6e30*/  @!PT LDS RZ, [RZ] ;  /* 0x00000000fffff984 */ /* 0x000fe20000000800 */
[----:B------:R1:W-:Y:S01]  /*6e40*/  @!P4 LDGSTS.E.BYPASS.LTC128B.128 [R215+0x13080], [R10.64], !P0 ;  /* 0x130800000ad7cfae */ /* 0x0003e2000c101d46 */
[----:B------:R-:W-:-:S03]  /*6e50*/  ISETP.GE.AND P0, PT, R0, 0x1, PT ;  /* 0x000000010000780c */ /* 0x000fc60003f06270 */
[----:B------:R1:W-:Y:S04]  /*6e60*/  @!P4 LDGSTS.E.BYPASS.LTC128B.128 [R215+0x17080], [R8.64], !P3 ;  /* 0x1708000008d7cfae */ /* 0x0003e8000d901d46 */
[----:B------:R1:W-:Y:S04]  /*6e70*/  @!P4 LDGSTS.E.BYPASS.LTC128B.128 [R215+0x1b080], [R6.64], !P2 ;  /* 0x1b08000006d7cfae */ /* 0x0003e8000d101d46 */
[----:B------:R1:W-:Y:S01]  /*6e80*/  @!P4 LDGSTS.E.BYPASS.LTC128B.128 [R215+0x1f080], [R2.64], !P1 ;  /* 0x1f08000002d7cfae */ /* 0x0003e2000c901d46 */
[----:B------:R-:W-:-:S03]  /*6e90*/  ISETP.NE.AND P4, PT, R5, RZ, PT ;  /* 0x000000ff0500720c */ /* 0x000fc60003f85270 */
[----:B------:R-:W0:Y:S01]  /*6ea0*/  LDGDEPBAR ;  /* 0x00000000000079af */ /* 0x000e220000000000 */
[----:B------:R-:W-:Y:S01]  /*6eb0*/  WARPSYNC 0xffffffff ;  /* 0xffffffff00007948 */ /* 0x000fe20003800000 */
[----:B------:R-:W-:Y:S02]  /*6ec0*/  BSSY B0, `(.L_x_1037) ;  /* 0x0000013000007945 */ /* 0x000fe40003800000 */
[----:B------:R-:W-:Y:S06]  /*6ed0*/  BAR.SYNC.DEFER_BLOCKING 0x0 ;  /* 0x0000000000007b1d */ /* 0x000fec0000010000 */
[----:B------:R-:W-:Y:S05]  /*6ee0*/  @!P0 BRA `(.L_x_1038) ;  /* 0x0000010000008947 */ /* 0x000fea0003800000 */
[----:B------:R-:W-:Y:S01]  /*6ef0*/  IMAD R0, R142, c[0x0][0x1e0], RZ ;  /* 0x000078008e007a24 */ /* 0x000fe200078e02ff */
[----:B------:R-:W-:Y:S01]  /*6f00*/  LOP3.LUT P3, RZ, R216, 0x1, RZ, 0xc0, !PT ;  /* 0x00000001d8ff7812 */ /* 0x000fe2000786c0ff */
[----:B-1----:R-:W-:-:S04]  /*6f10*/  IMAD.WIDE.U32 R2, R110, c[0x0][0x1e0], RZ ;  /* 0x000078006e027a25 */ /* 0x002fc800078e00ff */
        /* <DEDUP_REMOVED lines=13> */
.L_x_1038:
[----:B------:R-:W-:Y:S05]  /*6ff0*/  BSYNC B0 ;  /* 0x0000000000007941 */ /* 0x000fea0003800000 */
.L_x_1037:
[----:B------:R-:W-:Y:S01]  /*7000*/  ISETP.LT.AND P0, PT, RZ, c[0x0][0x27c], PT ;  /* 0x00009f00ff007a0c */ /* 0x000fe20003f01270 */
[----:B------:R-:W0:Y:S01]  /*7010*/  LDGDEPBAR ;  /* 0x00000000000079af */ /* 0x000e220000000000 */
[----:B------:R-:W-:-:S11]  /*7020*/  MOV R145, c[0x0][0x2c4] ;  /* 0x0000b10000917a02 */ /* 0x000fd60000000f00 */
[----:B------:R-:W-:Y:S05]  /*7030*/  @P0 BRA `(.L_x_1039) ;  /* 0x0000002000000947 */ /* 0x000fea0003800000 */
[----:B------:R-:W-:-:S04]  /*7040*/  DEPBAR.LE SB0, 0x1 ;  /* 0x000080400000791a */ /* 0x000fc80000000000 */
[----:B------:R-:W-:Y:S05]  /*7050*/  BRA `(.L_x_1040) ;  /* 0x00008fe000007947 */ /* 0x000fea0003800000 */
.L_x_1039:
[----:B------:R-:W-:Y:S01]  /*7060*/  ULDC.U8 UR4, c[0x0][0x298] ;  /* 0x0000a60000047ab9 */ /* 0x000fe20000000000 */
[----:B-----5:R-:W-:Y:S01]  /*7070*/  SHF.R.S32.HI R0, RZ, 0x1f, R112 ;  /* 0x0000001fff007819 */ /* 0x020fe20000011470 */
[----:B-1----:R-:W-:Y:S01]  /*7080*/  IMAD.WIDE.U32 R6, R112, c[0x0][0x280], RZ ;  /* 0x0000a00070067a25 */ /* 0x002fe200078e00ff */
[----:B------:R-:W-:Y:S01]  /*7090*/  ISETP.NE.AND P0, PT, RZ, UR4, PT ;  /* 0x00000004ff007c0c */ /* 0x000fe2000bf05270 */
[----:B------:R-:W-:Y:S01]  /*70a0*/  BSSY B2, `(.L_x_1040) ;  /* 0x00008f9000027945 */ /* 0x000fe20003800000 */
[C---:B------:R-:W-:Y:S01]  /*70b0*/  IADD3 R134, R211.reuse, 0x20, RZ ;  /* 0x00000020d3867810 */ /* 0x040fe20007ffe0ff */
[C---:B------:R-:W-:Y:S01]  /*70c0*/  IMAD R3, R0.reuse, c[0x0][0x280], RZ ;  /* 0x0000a00000037a24 */ /* 0x040fe200078e02ff */
[----:B------:R-:W-:Y:S01]  /*70d0*/  IADD3 R144, R211, 0x60, RZ ;  /* 0x00000060d3907810 */ /* 0x000fe20007ffe0ff */
[----:B------:R-:W-:Y:S01]  /*70e0*/  IMAD R2, R0, c[0x0][0x290], RZ ;  /* 0x0000a40000027a24 */ /* 0x000fe200078e02ff */
[----:B------:R-:W-:Y:S01]  /*70f0*/  LEA R0, R103, R15, 0x5 ;  /* 0x0000000f67007211 */ /* 0x000fe200078e28ff */
[C---:B------:R-:W-:Y:S01]  /*7100*/  IMAD R5, R112.reuse, c[0x0][0x284], R3 ;  /* 0x0000a10070057a24 */ /* 0x040fe200078e0203 */
[----:B------:R-:W-:Y:S01]  /*7110*/  IADD3 R143, R211, 0x40, RZ ;  /* 0x00000040d38f7810 */ /* 0x000fe20007ffe0ff */
[----:B------:R-:W-:-:S02]  /*7120*/  IMAD R8, R112, c[0x0][0x294], R2 ;  /* 0x0000a50070087a24 */ /* 0x000fc400078e0202 */
[----:B------:R-:W-:Y:S01]  /*7130*/  IMAD.WIDE.U32 R2, R112, c[0x0][0x290], RZ ;  /* 0x0000a40070027a25 */ /* 0x000fe200078e00ff */
[----:B------:R-:W-:-:S04]  /*7140*/  IADD3 R5, R5, R7, RZ ;  /* 0x0000000705057210 */ /* 0x000fc80007ffe0ff */
[----:B------:R-:W-:Y:S01]  /*7150*/  IADD3 R8, R8, R3, RZ ;  /* 0x0000000308087210 */ /* 0x000fe20007ffe0ff */
[----:B------:R-:W-:Y:S05]  /*7160*/  @!P0 BRA `(.L_x_1041) ;  /* 0x0000462000008947 */ /* 0x000fea0003800000 */
[----:B------:R-:W-:Y:S01]  /*7170*/  ISETP.NE.AND P1, PT, R145, 0x1, PT ;  /* 0x000000019100780c */ /* 0x000fe20003f25270 */
[----:B------:R-:W-:Y:S01]  /*7180*/  IMAD.MOV.U32 R4, RZ, RZ, R6 ;  /* 0x000000ffff047224 */ /* 0x000fe200078e0006 */
[C---:B------:R-:W-:Y:S01]  /*7190*/  IADD3 R43, R140.reuse, 0x40, RZ ;  /* 0x000000408c2b7810 */ /* 0x040fe20007ffe0ff */
[----:B------:R-:W-:Y:S01]  /*71a0*/  BSSY B0, `(.L_x_1042) ;  /* 0x0000053000007945 */ /* 0x000fe20003800000 */
[----:B------:R-:W-:Y:S01]  /*71b0*/  IADD3 R42, R140, 0x20, RZ ;  /* 0x000000208c2a7810 */ /* 0x000fe20007ffe0ff */
        /* <DEDUP_REMOVED lines=16> */
[----:B------:R-:W-:Y:S01]  /*72c0*/  IMAD.WIDE.U32 R4, R0, c[0x0][0x280], R4 ;  /* 0x0000a00000047a25 */ /* 0x000fe200078e0004 */
[----:B------:R-:W-:-:S03]  /*72d0*/  SHF.R.S32.HI R30, RZ, 0x1f, R42 ;  /* 0x0000001fff1e7819 */ /* 0x000fc6000001142a */
[----:B------:R-:W-:Y:S01]  /*72e0*/  IMAD R7, R3, c[0x0][0x280], RZ ;  /* 0x0000a00003077a24 */ /* 0x000fe200078e02ff */
[----:B------:R-:W-:-:S03]  /*72f0*/  LEA R36, P0, R4, c[0x0][0x270], 0x1 ;  /* 0x00009c0004247a11 */ /* 0x000fc600078008ff */
[----:B------:R-:W-:-:S04]  /*7300*/  IMAD R6, R0, c[0x0][0x284], R7 ;  /* 0x0000a10000067a24 */ /* 0x000fc800078e0207 */
[----:B------:R-:W-:-:S05]  /*7310*/  IMAD.IADD R6, R5, 0x1, R6 ;  /* 0x0000000105067824 */ /* 0x000fca00078e0206 */
[----:B------:R-:W-:Y:S01]  /*7320*/  LEA.HI.X R34, R4, c[0x0][0x274], R6, 0x1, P0 ;  /* 0x00009d0004227a11 */ /* 0x000fe200000f0c06 */
[----:B------:R-:W-:Y:S02]  /*7330*/  IMAD R4, R3, c[0x0][0x290], RZ ;  /* 0x0000a40003047a24 */ /* 0x000fe400078e02ff */
[----:B------:R-:W-:-:S04]  /*7340*/  IMAD.MOV.U32 R3, RZ, RZ, R8 ;  /* 0x000000ffff037224 */ /* 0x000fc800078e0008 */
[----:B------:R-:W-:-:S04]  /*7350*/  IMAD.WIDE.U32 R2, R0, c[0x0][0x290], R2 ;  /* 0x0000a40000027a25 */ /* 0x000fc800078e0002 */
[----:B------:R-:W-:Y:S01]  /*7360*/  IMAD R0, R0, c[0x0][0x294], R4 ;  /* 0x0000a50000007a24 */ /* 0x000fe200078e0204 */
[C---:B------:R-:W-:Y:S01]  /*7370*/  LEA R33, P0, R2.reuse, c[0x0][0x288], 0x1 ;  /* 0x0000a20002217a11 */ /* 0x040fe200078008ff */
[----:B------:R1:W3:Y:S02]  /*7380*/  SHFL.IDX PT, R4, R34, RZ, 0x181f ;  /* 0x00181fff22047589 */ /* 0x0002e400000e0000 */
[----:B------:R-:W-:Y:S02]  /*7390*/  IMAD.IADD R0, R3, 0x1, R0 ;  /* 0x0000000103007824 */ /* 0x000fe400078e0200 */
[----:B------:R1:W2:Y:S03]  /*73a0*/  SHFL.IDX PT, R3, R36, RZ, 0x181f ;  /* 0x00181fff24037589 */ /* 0x0002a600000e0000 */
[----:B------:R-:W-:Y:S02]  /*73b0*/  LEA.HI.X R31, R2, c[0x0][0x28c], R0, 0x1, P0 ;  /* 0x0000a300021f7a11 */ /* 0x000fe400000f0c00 */
[----:B------:R1:W4:Y:S04]  /*73c0*/  SHFL.IDX PT, R0, R33, RZ, 0x181f ;  /* 0x00181fff21007589 */ /* 0x00032800000e0000 */
[----:B------:R1:W1:Y:S01]  /*73d0*/  SHFL.IDX PT, R2, R31, RZ, 0x181f ;  /* 0x00181fff1f027589 */ /* 0x00026200000e0000 */
        /* <DEDUP_REMOVED lines=9> */
[----:B--2---:R-:W-:-:S05]  /*7470*/  @!P3 IADD3 R18, P0, R3, R6, RZ ;  /* 0x000000060312b210 */ /* 0x004fca0007f1e0ff */
[--C-:B---3--:R-:W-:Y:S01]  /*7480*/  @!P3 IMAD.X R19, R4, 0x1, R5.reuse, P0 ;  /* 0x000000010413b824 */ /* 0x108fe200000e0605 */
[----:B----4-:R-:W-:Y:S02]  /*7490*/  @!P3 IADD3 R16, P0, R0, R6, RZ ;  /* 0x000000060010b210 */ /* 0x010fe40007f1e0ff */
[----:B------:R-:W-:Y:S01]  /*74a0*/  @!P2 SHF.L.U64.HI R6, R42, 0x1, R30 ;  /* 0x000000012a06a819 */ /* 0x000fe2000001021e */
        /* <DEDUP_REMOVED lines=34> */
.L_x_1043:
[----:B------:R-:W-:Y:S05]  /*76d0*/  BSYNC B0 ;  /* 0x0000000000007941 */ /* 0x000fea0003800000 */
.L_x_1042:
[----:B----45:R-:W-:Y:S01]  /*76e0*/  IMAD.MOV.U32 R0, RZ, RZ, R45 ;  /* 0x000000ffff007224 */ /* 0x030fe200078e002d */
[----:B------:R-:W-:Y:S01]  /*76f0*/  LOP3.LUT P0, RZ, R216, 0x10, RZ, 0xc0, !PT ;  /* 0x00000010d8ff7812 */ /* 0x000fe2000780c0ff */
[----:B-1----:R-:W-:Y:S01]  /*7700*/  IMAD.MOV.U32 R2, RZ, RZ, R44 ;  /* 0x000000ffff027224 */ /* 0x002fe200078e002c */
[----:B------:R-:W-:Y:S01]  /*7710*/  MOV R5, R41 ;  /* 0x0000002900057202 */ /* 0x000fe20000000f00 */
[----:B---3--:R-:W-:Y:S01]  /*7720*/  IMAD.MOV.U32 R4, RZ, RZ, R38 ;  /* 0x000000ffff047224 */ /* 0x008fe200078e0026 */
        /* <DEDUP_REMOVED lines=46> */
[----:B------:R-:W-:Y:S01]  /*7a10*/  @!P2 IMAD.SHL.U32 R5, R42, 0x2, RZ ;  /* 0x000000022a05a824 */ /* 0x000fe200078e00ff */
[----:B------:R-:W-:Y:S01]  /*7a20*/  CS2R R52, SRZ ;  /* 0x0000000000347805 */ /* 0x000fe2000001ff00 */
[----:B------:R-:W-:Y:S01]  /*7a30*/  CS2R R54, SRZ ;  /* 0x0000000000367805 */ /* 0x000fe2000001ff00 */
[----:B------:R-:W-:Y:S01]  /*7a40*/  CS2R R56, SRZ ;  /* 0x0000000000387805 */ /* 0x000fe2000001ff00 */
[----:B----4-:R-:W-:Y:S01]  /*7a50*/  @!P3 IMAD.X R17, R2, 0x1, R6, P0 ;  /* 0x000000010211b824 */ /* 0x010fe200000e0606 */
[----:B------:R-:W-:Y:S01]  /*7a60*/  @!P2 SHF.L.U64.HI R6, R42, 0x1, R30 ;  /* 0x000000012a06a819 */ /* 0x000fe2000001021e */
[----:B------:R-:W-:Y:S01]  /*7a70*/  CS2R R58, SRZ ;  /* 0x00000000003a7805 */ /* 0x000fe2000001ff00 */
[-C--:B------:R-:W-:Y:S01]  /*7a80*/  @!P2 IADD3 R14, P0, R3, R5.reuse, RZ ;  /* 0x00000005030ea210 */ /* 0x080fe20007f1e0ff */
[----:B------:R-:W-:Y:S01]  /*7a90*/  CS2R R64, SRZ ;  /* 0x0000000000407805 */ /* 0x000fe2000001ff00 */
[----:B------:R-:W-:Y:S01]  /*7aa0*/  CS2R R60, SRZ ;  /* 0x00000000003c7805 */ /* 0x000fe2000001ff00 */
[----:B------:R1:W5:Y:S02]  /*7ab0*/  @!P3 LD.E.64 R48, [R18.64] ;  /* 0x000000061230b980 */ /* 0x000364000c101b00 */
[--C-:B------:R-:W-:Y:S01]  /*7ac0*/  @!P2 IMAD.X R15, R4, 0x1, R6.reuse, P0 ;  /* 0x00000001040fa824 */ /* 0x100fe200000e0606 */
[----:B------:R-:W-:Y:S01]  /*7ad0*/  @!P2 IADD3 R12, P0, R0, R5, RZ ;  /* 0x00000005000ca210 */ /* 0x000fe20007f1e0ff */
[C---:B------:R-:W-:Y:S01]  /*7ae0*/  @!P1 IMAD.SHL.U32 R5, R43.reuse, 0x2, RZ ;  /* 0x000000022b059824 */ /* 0x040fe200078e00ff */
        /* <DEDUP_REMOVED lines=21> */
.L_x_1045:
[----:B------:R-:W-:Y:S05]  /*7c40*/  BSYNC B0 ;  /* 0x0000000000007941 */ /* 0x000fea0003800000 */
.L_x_1044:
        /* <DEDUP_REMOVED lines=46> */
[----:B------:R-:W-:-:S02]  /*7f30*/  ISETP.GE.AND P2, PT, R42, c[0x0][0x27c], PT ;  /* 0x00009f002a007a0c */ /* 0x000fc40003f46270 */
[----:B------:R-:W-:Y:S02]  /*7f40*/  ISETP.GE.AND P1, PT, R43, c[0x0][0x27c], PT ;  /* 0x00009f002b007a0c */ /* 0x000fe40003f26270 */
[----:B------:R-:W-:-:S07]  /*7f50*/  P2R R21, PR, RZ, 0x10 ;  /* 0x00000010ff157803 */ /* 0x000fce0000000000 */
[C---:B------:R-:W-:Y:S01]  /*7f60*/  @!P3 IMAD.SHL.U32 R5, R140.reuse, 0x2, RZ ;  /* 0x000000028c05b824 */ /* 0x040fe200078e00ff */
[----:B------:R-:W-:-:S04]  /*7f70*/  @!P3 SHF.L.U64.HI R6, R140, 0x1, R35 ;  /* 0x000000018c06b819 */ /* 0x000fc80000010223 */
[----:B---3--:R-:W-:-:S05]  /*7f80*/  @!P3 IADD3 R18, P0, R3, R5, RZ ;  /* 0x000000050312b210 */ /* 0x008fca0007f1e0ff */
[----:B--2---:R-:W-:Y:S01]  /*7f90*/  @!P3 IMAD.X R19, R4, 0x1, R6, P0 ;  /* 0x000000010413b824 */ /* 0x004fe200000e0606 */
[----:B-1----:R-:W-:Y:S01]  /*7fa0*/  @!P3 IADD3 R16, P0, R0, R5, RZ ;  /* 0x000000050010b210 */ /* 0x002fe20007f1e0ff */
[----:B------:R-:W-:-:S04]  /*7fb0*/  @!P2 IMAD.SHL.U32 R5, R42, 0x2, RZ ;  /* 0x000000022a05a824 */ /* 0x000fc800078e00ff */
[----:B----4-:R-:W-:Y:S01]  /*7fc0*/  @!P3 IMAD.X R17, R2, 0x1, R6, P0 ;  /* 0x000000010211b824 */ /* 0x010fe200000e0606 */
[----:B------:R-:W-:Y:S02]  /*7fd0*/  @!P2 SHF.L.U64.HI R6, R42, 0x1, R30 ;  /* 0x000000012a06a819 */ /* 0x000fe4000001021e */
[-C--:B------:R-:W-:Y:S01]  /*7fe0*/  @!P2 IADD3 R14, P0, R3, R5.reuse, RZ ;  /* 0x00000005030ea210 */ /* 0x080fe20007f1e0ff */
[----:B------:R-:W-:Y:S01]  /*7ff0*/  CS2R R66, SRZ ;  /* 0x0000000000427805 */ /* 0x000fe2000001ff00 */
[----:B------:R-:W-:Y:S01]  /*8000*/  CS2R R68, SRZ ;  /* 0x0000000000447805 */ /* 0x000fe2000001ff00 */
[----:B------:R-:W-:Y:S01]  /*8010*/  CS2R R70, SRZ ;  /* 0x0000000000467805 */ /* 0x000fe2000001ff00 */
[----:B------:R-:W-:Y:S01]  /*8020*/  CS2R R74, SRZ ;  /* 0x00000000004a7805 */ /* 0x000fe2000001ff00 */
[--C-:B------:R-:W-:Y:S01]  /*8030*/  @!P2 IMAD.X R15, R4, 0x1, R6.reuse, P0 ;  /* 0x00000001040fa824 */ /* 0x100fe200000e0606 */
[----:B------:R-:W-:Y:S01]  /*8040*/  @!P2 IADD3 R12, P0, R0, R5, RZ ;  /* 0x00000005000ca210 */ /* 0x000fe20007f1e0ff */
[C---:B------:R-:W-:Y:S01]  /*8050*/  @!P1 IMAD.SHL.U32 R5, R43.reuse, 0x2, RZ ;  /* 0x000000022b059824 */ /* 0x040fe200078e00ff */
[----:B------:R-:W-:Y:S01]  /*8060*/  CS2R R76, SRZ ;  /* 0x00000000004c7805 */ /* 0x000fe2000001ff00 */
[----:B------:R1:W5:Y:S02]  /*8070*/  @!P3 LD.E.64 R62, [R16.64] ;  /* 0x00000006103eb980 */ /* 0x000364000c101b00 */
[----:B------:R-:W-:Y:S01]  /*8080*/  @!P2 IMAD.X R13, R2, 0x1, R6, P0 ;  /* 0x00000001020da824 */ /* 0x000fe200000e0606 */
[----:B------:R-:W-:-:S02]  /*8090*/  @!P1 SHF.L.U64.HI R6, R43, 0x1, R32 ;  /* 0x000000012b069819 */ /* 0x000fc40000010220 */
        /* <DEDUP_REMOVED lines=15> */
[----:B------:R-:W-:Y:S02]  /*8190*/  ISETP.NE.AND P4, PT, R21, RZ, PT ;  /* 0x000000ff1500720c */ /* 0x000fe40003f85270 */
[----:B------:R-:W-:Y:S02]  /*81a0*/  CS2R R20, SRZ ;  /* 0x0000000000147805 */ /* 0x000fe4000001ff00 */
[----:B------:R1:W5:Y:S04]  /*81b0*/  @!P0 LD.E.64 R76, [R4.64] ;  /* 0x00000006044c8980 */ /* 0x000368000c101b00 */
[----:B------:R2:W5:Y:S02]  /*81c0*/  @!P3 LD.E.64 R20, [R18.64] ;  /* 0x000000061214b980 */ /* 0x000564000c101b00 */
[----:B--2---:R-:W-:-:S06]  /*81d0*/  CS2R R18, SRZ ;  /* 0x0000000000127805 */ /* 0x004fcc000001ff00 */
[----:B------:R1:W5:Y:S02]  /*81e0*/  @!P2 LD.E.64 R18, [R14.64] ;  /* 0x000000060e12a980 */ /* 0x000364000c101b00 */
.L_x_1047:
[----:B------:R-:W-:Y:S05]  /*81f0*/  BSYNC B0 ;  /* 0x0000000000007941 */ /* 0x000fea0003800000 */
.L_x_1046:
[----:B----45:R-:W-:Y:S01]  /*8200*/  IMAD.MOV.U32 R2, RZ, RZ, R74 ;  /* 0x000000ffff027224 */ /* 0x030fe200078e004a */
[----:B------:R-:W-:Y:S01]  /*8210*/  ISETP.NE.AND P0, PT, R84, RZ, PT ;  /* 0x000000ff5400720c */ /* 0x000fe20003f05270 */
[----:B-1----:R-:W-:Y:S01]  /*8220*/  IMAD.MOV.U32 R0, RZ, RZ, R75 ;  /* 0x000000ffff007224 */ /* 0x002fe200078e004b */
[----:B------:R1:W4:Y:S01]  /*8230*/  SHFL.IDX PT, R7, R34, 0x3, 0x181f ;  /* 0x00781f0022077f89 */ /* 0x00032200000e0000 */
        /* <DEDUP_REMOVED lines=16> */
[----:B------:R2:W3:Y:S01]  /*8340*/  SHFL.IDX PT, R9, R31, 0x3, 0x181f ;  /* 0x00781f001f097f89 */ /* 0x0004e200000e0000 */
[----:B------:R-:W-:Y:S01]  /*8350*/  MOV R2, R71 ;  /* 0x0000004700027202 */ /* 0x000fe20000000f00 */
[----:B------:R-:W-:Y:S01]  /*8360*/  CS2R R86, SRZ ;  /* 0x0000000000567805 */ /* 0x000fe2000001ff00 */
[----:B------:R-:W-:Y:S01]  /*8370*/  PRMT R108, R108, 0x5410, R4 ;  /* 0x000054106c6c7816 */ /* 0x000fe20000000004 */
[----:B------:R-:W-:Y:S01]  /*8380*/  IMAD.MOV.U32 R4, RZ, RZ, R67 ;  /* 0x000000ffff047224 */ /* 0x000fe200078e0043 */
[----:B------:R-:W3:Y:S01]  /*8390*/  SHFL.IDX PT, R0, R36, 0x3, 0x181f ;  /* 0x00781f0024007f89 */ /* 0x000ee200000e0000 */
[----:B-1----:R-:W-:Y:S01]  /*83a0*/  PRMT R34, R3, 0x5410, R2 ;  /* 0x0000541003227816 */ /* 0x002fe20000000002 */
[----:B------:R-:W-:Y:S01]  /*83b0*/  IMAD.MOV.U32 R2, RZ, RZ, R63 ;  /* 0x000000ffff027224 */ /* 0x000fe200078e003f */
[----:B------:R-:W-:Y:S01]  /*83c0*/  MOV R3, R62 ;  /* 0x0000003e00037202 */ /* 0x000fe20000000f00 */
[----:B------:R1:W3:Y:S01]  /*83d0*/  SHFL.IDX PT, R6, R33, 0x3, 0x181f ;  /* 0x00781f0021067f89 */ /* 0x0002e200000e0000 */
[----:B------:R-:W-:Y:S01]  /*83e0*/  CS2R R82, SRZ ;  /* 0x0000000000527805 */ /* 0x000fe2000001ff00 */
[----:B------:R-:W-:Y:S01]  /*83f0*/  CS2R R78, SRZ ;  /* 0x00000000004e7805 */ /* 0x000fe2000001ff00 */
[----:B------:R-:W-:Y:S01]  /*8400*/  CS2R R90, SRZ ;  /* 0x00000000005a7805 */ /* 0x000fe2000001ff00 */
[----:B------:R-:W-:Y:S01]  /*8410*/  CS2R R88, SRZ ;  /* 0x0000000000587805 */ /* 0x000fe2000001ff00 */
[----:B------:R-:W-:Y:S01]  /*8420*/  CS2R R84, SRZ ;  /* 0x0000000000547805 */ /* 0x000fe2000001ff00 */
[----:B------:R-:W-:Y:S01]  /*8430*/  CS2R R80, SRZ ;  /* 0x0000000000507805 */ /* 0x000fe2000001ff00 */
[----:B--2---:R-:W-:-:S02]  /*8440*/  PRMT R31, R3, 0x5410, R2 ;  /* 0x00005410031f7816 */ /* 0x004fc40000000002 */
[----:B-1----:R-:W-:Y:S01]  /*8450*/  PRMT R33, R5, 0x5410, R4 ;  /* 0x0000541005217816 */ /* 0x002fe20000000004 */
[----:B------:R-:W-:Y:S05]  /*8460*/  @P0 BRA `(.L_x_1049) ;  /* 0x000002c000000947 */ /* 0x000fea0003800000 */
[----:B---34-:R-:W-:Y:S01]  /*8470*/  ISETP.GE.AND P1, PT, R42, c[0x0][0x27c], PT ;  /* 0x00009f002a007a0c */ /* 0x018fe20003f26270 */
[----:B------:R-:W-:Y:S01]  /*8480*/  CS2R R82, SRZ ;  /* 0x0000000000527805 */ /* 0x000fe2000001ff00 */
[----:B------:R-:W-:-:S11]  /*8490*/  CS2R R84, SRZ ;  /* 0x0000000000547805 */ /* 0x000fd6000001ff00 */
[C---:B------:R-:W-:Y:S01]  /*84a0*/  @!P1 IMAD.SHL.U32 R2, R42.reuse, 0x2, RZ ;  /* 0x000000022a029824 */ /* 0x040fe200078e00ff */
[----:B------:R-:W-:-:S04]  /*84b0*/  @!P1 SHF.L.U64.HI R3, R42, 0x1, R30 ;  /* 0x000000012a039819 */ /* 0x000fc8000001021e */
[----:B------:R-:W-:-:S05]  /*84c0*/  @!P1 IADD3 R4, P0, R0, R2, RZ ;  /* 0x0000000200049210 */ /* 0x000fca0007f1e0ff */
[----:B------:R-:W-:Y:S01]  /*84d0*/  @!P1 IMAD.X R5, R7, 0x1, R3, P0 ;  /* 0x0000000107059824 */ /* 0x000fe200000e0603 */
[----:B------:R-:W-:-:S04]  /*84e0*/  @!P1 IADD3 R2, P0, R6, R2, RZ ;  /* 0x0000000206029210 */ /* 0x000fc80007f1e0ff */
[----:B------:R1:W5:Y:S01]  /*84f0*/  @!P1 LD.E.64 R82, [R4.64] ;  /* 0x0000000604529980 */ /* 0x000362000c101b00 */
[----:B------:R-:W-:Y:S01]  /*8500*/  @!P1 IMAD.X R3, R9, 0x1, R3, P0 ;  /* 0x0000000109039824 */ /* 0x000fe200000e0603 */
[----:B------:R-:W-:-:S04]  /*8510*/  ISETP.GE.AND P0, PT, R43, c[0x0][0x27c], PT ;  /* 0x00009f002b007a0c */ /* 0x000fc80003f06270 */
[----:B------:R2:W5:Y:S09]  /*8520*/  @!P1 LD.E.64 R84, [R2.64] ;  /* 0x0000000602549980 */ /* 0x000572000c101b00 */
[----:B------:R-:W-:-:S05]  /*8530*/  @!P0 IMAD.SHL.U32 R8, R43, 0x2, RZ ;  /* 0x000000022b088824 */ /* 0x000fca00078e00ff */
[----:B-1----:R-:W-:Y:S02]  /*8540*/  @!P0 IADD3 R4, P1, R0, R8, RZ ;  /* 0x0000000800048210 */ /* 0x002fe40007f3e0ff */
[----:B--2---:R-:W-:-:S05]  /*8550*/  @!P0 SHF.L.U64.HI R3, R43, 0x1, R32 ;  /* 0x000000012b038819 */ /* 0x004fca0000010220 */
[----:B------:R-:W-:Y:S01]  /*8560*/  @!P0 IMAD.X R5, R7, 0x1, R3, P1 ;  /* 0x0000000107058824 */ /* 0x000fe200008e0603 */
[----:B------:R-:W-:-:S05]  /*8570*/  @!P0 IADD3 R2, P1, R6, R8, RZ ;  /* 0x0000000806028210 */ /* 0x000fca0007f3e0ff */
[----:B------:R-:W-:Y:S01]  /*8580*/  @!P0 IMAD.X R3, R9, 0x1, R3, P1 ;  /* 0x0000000109038824 */ /* 0x000fe200008e0603 */
[----:B------:R-:W-:Y:S01]  /*8590*/  ISETP.GE.AND P1, PT, R140, c[0x0][0x27c], PT ;  /* 0x00009f008c007a0c */ /* 0x000fe20003f26270 */
[----:B------:R-:W-:Y:S01]  /*85a0*/  CS2R R86, SRZ ;  /* 0x0000000000567805 */ /* 0x000fe2000001ff00 */
[----:B------:R-:W-:-:S05]  /*85b0*/  CS2R R88, SRZ ;  /* 0x0000000000587805 */ /* 0x000fca000001ff00 */
[----:B------:R1:W5:Y:S04]  /*85c0*/  @!P0 LD.E.64 R86, [R4.64] ;  /* 0x0000000604568980 */ /* 0x000368000c101b00 */
[----:B------:R2:W5:Y:S02]  /*85d0*/  @!P0 LD.E.64 R88, [R2.64] ;  /* 0x0000000602588980 */ /* 0x000564000c101b00 */
        /* <DEDUP_REMOVED lines=11> */
[----:B------:R-:W-:Y:S01]  /*8690*/  @!P0 IMAD.SHL.U32 R8, R139, 0x2, RZ ;  /* 0x000000028b088824 */ /* 0x000fe200078e00ff */
[----:B------:R-:W-:Y:S01]  /*86a0*/  CS2R R92, SRZ ;  /* 0x00000000005c7805 */ /* 0x000fe2000001ff00 */
[----:B------:R-:W-:-:S03]  /*86b0*/  CS2R R90, SRZ ;  /* 0x00000000005a7805 */ /* 0x000fc6000001ff00 */
[----:B-1----:R-:W-:Y:S02]  /*86c0*/  @!P0 IADD3 R4, P1, R0, R8, RZ ;  /* 0x0000000800048210 */ /* 0x002fe40007f3e0ff */
[----:B--2---:R-:W-:-:S05]  /*86d0*/  @!P0 SHF.L.U64.HI R3, R139, 0x1, R37 ;  /* 0x000000018b038819 */ /* 0x004fca0000010225 */
[----:B------:R-:W-:Y:S01]  /*86e0*/  @!P0 IMAD.X R5, R7, 0x1, R3, P1 ;  /* 0x0000000107058824 */ /* 0x000fe200008e0603 */
[----:B------:R-:W-:-:S04]  /*86f0*/  @!P0 IADD3 R2, P1, R6, R8, RZ ;  /* 0x0000000806028210 */ /* 0x000fc80007f3e0ff */
[----:B------:R1:W5:Y:S01]  /*8700*/  @!P0 LD.E.64 R92, [R4.64] ;  /* 0x00000006045c8980 */ /* 0x000362000c101b00 */
[----:B------:R-:W-:-:S05]  /*8710*/  @!P0 IMAD.X R3, R9, 0x1, R3, P1 ;  /* 0x0000000109038824 */ /* 0x000fca00008e0603 */
[----:B------:R1:W5:Y:S03]  /*8720*/  @!P0 LD.E.64 R90, [R2.64] ;  /* 0x00000006025a8980 */ /* 0x000366000c101b00 */
.L_x_1049:
[----:B---34-:R-:W-:Y:S05]  /*8730*/  BSYNC B0 ;  /* 0x0000000000007941 */ /* 0x018fea0003800000 */
.L_x_1048:
        /* <DEDUP_REMOVED lines=51> */
[-C--:B------:R-:W-:Y:S01]  /*8a70*/  FMUL.FTZ R5, R7, R12.reuse ;  /* 0x0000000c07057220 */ /* 0x080fe20000410000 */
[--C-:B------:R-:W-:Y:S01]  /*8a80*/  HADD2.F32 R10, -RZ, R6.reuse.H0_H0 ;  /* 0x20000006ff0a7230 */ /* 0x100fe20000004100 */
[C---:B------:R-:W-:Y:S01]  /*8a90*/  FMUL.FTZ R12, R9.reuse, R12 ;  /* 0x0000000c090c7220 */ /* 0x040fe20000410000 */
[----:B------:R-:W-:Y:S01]  /*8aa0*/  HADD2.F32 R6, -RZ, R6.H1_H1 ;  /* 0x30000006ff067230 */ /* 0x000fe20000004100 */
[-C--:B------:R-:W-:Y:S02]  /*8ab0*/  FMUL.FTZ R13, R4, R0.reuse ;  /* 0x00000000040d7220 */ /* 0x080fe40000410000 */
[-C--:B------:R-:W-:Y:S02]  /*8ac0*/  FFMA.FTZ R15, R9, R17.reuse, -R5 ;  /* 0x00000011090f7223 */ /* 0x080fe40000010805 */
[C---:B------:R-:W-:Y:S01]  /*8ad0*/  FMUL.FTZ R5, R8.reuse, R0 ;  /* 0x0000000008057220 */ /* 0x040fe20000410000 */
[----:B------:R-:W-:Y:S01]  /*8ae0*/  HADD2.F32 R0, -RZ, R73.H1_H1 ;  /* 0x30000049ff007230 */ /* 0x000fe20000004100 */
[----:B------:R-:W-:Y:S01]  /*8af0*/  FFMA.FTZ R9, R7, R17, R12 ;  /* 0x0000001107097223 */ /* 0x000fe2000001000c */
[----:B------:R-:W-:Y:S01]  /*8b00*/  HADD2.F32 R7, -RZ, R14.H0_H0 ;  /* 0x2000000eff077230 */ /* 0x000fe20000004100 */
[-C--:B------:R-:W-:Y:S01]  /*8b10*/  FFMA.FTZ R13, R8, R2.reuse, -R13 ;  /* 0x00000002080d7223 */ /* 0x080fe2000001080d */
[----:B------:R-:W-:Y:S01]  /*8b20*/  HADD2.F32 R12, -RZ, R16.H0_H0 ;  /* 0x20000010ff0c7230 */ /* 0x000fe20000004100 */
[----:B------:R-:W-:Y:S01]  /*8b30*/  FFMA.FTZ R8, R4, R2, R5 ;  /* 0x0000000204087223 */ /* 0x000fe20000010005 */
[----:B------:R-:W-:Y:S01]  /*8b40*/  HADD2.F32 R2, -RZ, R94.H1_H1 ;  /* 0x3000005eff027230 */ /* 0x000fe20000004100 */
[----:B------:R-:W-:-:S02]  /*8b50*/  FMUL.FTZ R4, R6, R0 ;  /* 0x0000000006047220 */ /* 0x000fc40000410000 */
[C---:B------:R-:W-:Y:S02]  /*8b60*/  FMUL.FTZ R0, R10.reuse, R0 ;  /* 0x000000000a007220 */ /* 0x040fe40000410000 */
[-C--:B------:R-:W-:Y:S02]  /*8b70*/  FMUL.FTZ R5, R3, R7.reuse ;  /* 0x0000000703057220 */ /* 0x080fe40000410000 */
[C---:B------:R-:W-:Y:S02]  /*8b80*/  FMUL.FTZ R7, R11.reuse, R7 ;  /* 0x000000070b077220 */ /* 0x040fe40000410000 */
[-C--:B------:R-:W-:Y:S02]  /*8b90*/  FFMA.FTZ R4, R10, R2.reuse, -R4 ;  /* 0x000000020a047223 */ /* 0x080fe40000010804 */
[----:B------:R-:W-:Y:S02]  /*8ba0*/  FFMA.FTZ R2, R6, R2, R0 ;  /* 0x0000000206027223 */ /* 0x000fe40000010000 */
[----:B------:R-:W-:-:S02]  /*8bb0*/  FFMA.FTZ R0, R11, R12, -R5 ;  /* 0x0000000c0b007223 */ /* 0x000fc40000010805 */
[----:B------:R-:W-:Y:S01]  /*8bc0*/  FFMA.FTZ R3, R3, R12, R7 ;  /* 0x0000000c03037223 */ /* 0x000fe20000010007 */
[----:B------:R-:W-:Y:S02]  /*8bd0*/  F2FP.PACK_AB R6, R2, R4 ;  /* 0x000000040206723e */ /* 0x000fe400000000ff */
[----:B------:R-:W-:Y:S02]  /*8be0*/  F2FP.PACK_AB R7, R9, R15 ;  /* 0x0000000f0907723e */ /* 0x000fe400000000ff */
[----:B------:R-:W-:Y:S02]  /*8bf0*/  F2FP.PACK_AB R4, R8, R13 ;  /* 0x0000000d0804723e */ /* 0x000fe400000000ff */
[----:B------:R-:W-:-:S05]  /*8c00*/  F2FP.PACK_AB R5, R3, R0 ;  /* 0x000000000305723e */ /* 0x000fca00000000ff */
[----:B------:R1:W-:Y:S02]  /*8c10*/  STS.128 [R203+0x10080], R4 ;  /* 0x01008004cb007388 */ /* 0x0003e40000000c00 */
.L_x_1053:
[----:B------:R-:W-:Y:S05]  /*8c20*/  BSYNC B0 ;  /* 0x0000000000007941 */ /* 0x000fea0003800000 */
.L_x_1052:
        /* <DEDUP_REMOVED lines=29> */
[----:B------:R-:W-:-:S02]  /*8e00*/  FFMA.FTZ R13, R8, R2, -R13 ;  /* 0x00000002080d7223 */ /* 0x000fc4000001080d */
[----:B------:R-:W-:Y:S01]  /*8e10*/  FFMA.FTZ R8, R4, R2, R5 ;  /* 0x0000000204087223 */ /* 0x000fe20000010005 */
[----:B------:R-:W-:Y:S01]  /*8e20*/  HADD2.F32 R2, -RZ, R96.H1_H1 ;  /* 0x30000060ff027230 */ /* 0x000fe20000004100 */
[-C--:B------:R-:W-:Y:S02]  /*8e30*/  FMUL.FTZ R4, R6, R0.reuse ;  /* 0x0000000006047220 */ /* 0x080fe40000410000 */
[C---:B------:R-:W-:Y:S02]  /*8e40*/  FMUL.FTZ R0, R10.reuse, R0 ;  /* 0x000000000a007220 */ /* 0x040fe40000410000 */
[-C--:B------:R-:W-:Y:S02]  /*8e50*/  FMUL.FTZ R5, R3, R7.reuse ;  /* 0x0000000703057220 */ /* 0x080fe40000410000 */
[----:B------:R-:W-:Y:S02]  /*8e60*/  FMUL.FTZ R7, R11, R7 ;  /* 0x000000070b077220 */ /* 0x000fe40000410000 */
[----:B------:R-:W-:-:S02]  /*8e70*/  FFMA.FTZ R4, R10, R2, -R4 ;  /* 0x000000020a047223 */ /* 0x000fc40000010804 */
[----:B------:R-:W-:Y:S02]  /*8e80*/  FFMA.FTZ R2, R6, R2, R0 ;  /* 0x0000000206027223 */ /* 0x000fe40000010000 */
[-C--:B------:R-:W-:Y:S02]  /*8e90*/  FFMA.FTZ R0, R11, R15.reuse, -R5 ;  /* 0x0000000f0b007223 */ /* 0x080fe40000010805 */
[----:B------:R-:W-:Y:S01]  /*8ea0*/  FFMA.FTZ R3, R3, R15, R7 ;  /* 0x0000000f03037223 */ /* 0x000fe20000010007 */
[----:B------:R-:W-:Y:S02]  /*8eb0*/  F2FP.PACK_AB R6, R2, R4 ;  /* 0x000000040206723e */ /* 0x000fe400000000ff */
[----:B------:R-:W-:Y:S02]  /*8ec0*/  F2FP.PACK_AB R7, R9, R16 ;  /* 0x000000100907723e */ /* 0x000fe400000000ff */
[----:B------:R-:W-:Y:S02]  /*8ed0*/  F2FP.PACK_AB R4, R8, R13 ;  /* 0x0000000d0804723e */ /* 0x000fe400000000ff */
[----:B------:R-:W-:-:S05]  /*8ee0*/  F2FP.PACK_AB R5, R3, R0 ;  /* 0x000000000305723e */ /* 0x000fca00000000ff */
[----:B------:R1:W-:Y:S02]  /*8ef0*/  STS.128 [R203+0x14080], R4 ;  /* 0x01408004cb007388 */ /* 0x0003e40000000c00 */
.L_x_1055:
[----:B------:R-:W-:Y:S05]  /*8f00*/  BSYNC B0 ;  /* 0x0000000000007941 */ /* 0x000fea0003800000 */
.L_x_1054:
        /* <DEDUP_REMOVED lines=45> */
.L_x_1057:
[----:B------:R-:W-:Y:S05]  /*91e0*/  BSYNC B0 ;  /* 0x0000000000007941 */ /* 0x000fea0003800000 */
.L_x_1056:
        /* <DEDUP_REMOVED lines=25> */
[----:B------:R-:W-:Y:S01]  /*9380*/  HADD2.F32 R0, -RZ, R101.H0_H0 ;  /* 0x20000065ff007230 */ /* 0x000fe20000004100 */
        /* <DEDUP_REMOVED lines=18> */
.L_x_1051:
[----:B------:R-:W-:Y:S05]  /*94b0*/  BSYNC B1 ;  /* 0x0000000000017941 */ /* 0x000fea0003800000 */
.L_x_1050:
        /* <DEDUP_REMOVED lines=34> */
[----:B------:R-:W-:Y:S01]  /*96e0*/  HADD2.F32 R2, -RZ, R102.H0_H0 ;  /* 0x20000066ff027230 */ /* 0x000fe20000004100 */
        /* <DEDUP_REMOVED lines=13> */
.L_x_1061:
[----:B------:R-:W-:Y:S05]  /*97c0*/  BSYNC B0 ;  /* 0x0000000000007941 */ /* 0x000fea0003800000 */
.L_x_1060:
        /* <DEDUP_REMOVED lines=45> */
.L_x_1063:
[----:B------:R-:W-:Y:S05]  /*9aa0*/  BSYNC B0 ;  /* 0x0000000000007941 */ /* 0x000fea0003800000 */
.L_x_1062:
        /* <DEDUP_REMOVED lines=45> */
.L_x_1065:
[----:B------:R-:W-:Y:S05]  /*9d80*/  BSYNC B0 ;  /* 0x0000000000007941 */ /* 0x000fea0003800000 */
.L_x_1064:
        /* <DEDUP_REMOVED lines=44> */
.L_x_1059:
[----:B------:R-:W-:Y:S05]  /*a050*/  BSYNC B1 ;  /* 0x0000000000017941 */ /* 0x000fea0003800000 */
.L_x_1058:
        /* <DEDUP_REMOVED lines=48> */
.L_x_1069:
[----:B------:R-:W-:Y:S05]  /*a360*/  BSYNC B0 ;  /* 0x0000000000007941 */ /* 0x000fea0003800000 */
.L_x_1068:
        /* <DEDUP_REMOVED lines=45> */
.L_x_1071:
[----:B------:R-:W-:Y:S05]  /*a640*/  BSYNC B0 ;  /* 0x0000000000007941 */ /* 0x000fea0003800000 */
.L_x_1070:
        /* <DEDUP_REMOVED lines=45> */
.L_x_1073:
[----:B------:R-:W-:Y:S05]  /*a920*/  BSYNC B0 ;  /* 0x0000000000007941 */ /* 0x000fea0003800000 */
.L_x_1072:
        /* <DEDUP_REMOVED lines=44> */
.L_x_1067:
[----:B------:R-:W-:Y:S05]  /*abf0*/  BSYNC B1 ;  /* 0x0000000000017941 */ /* 0x000fea0003800000 */
.L_x_1066:
        /* <DEDUP_REMOVED lines=47> */
.L_x_1076:
[----:B------:R-:W-:Y:S05]  /*aef0*/  BSYNC B0 ;  /* 0x0000000000007941 */ /* 0x000fea0003800000 */
.L_x_1075:
        /* <DEDUP_REMOVED lines=45> */
.L_x_1078:
[----:B------:R-:W-:Y:S05]  /*b1d0*/  BSYNC B0 ;  /* 0x0000000000007941 */ /* 0x000fea0003800000 */
.L_x_1077:
        /* <DEDUP_REMOVED lines=45> */
.L_x_1080:
[----:B------:R-:W-:Y:S05]  /*b4b0*/  BSYNC B0 ;  /* 0x0000000000007941 */ /* 0x000fea0003800000 */
.L_x_1079:
        /* <DEDUP_REMOVED lines=43> */
[----:B------:R1:W-:Y:S01]  /*b770*/  STS.128 [R203+0x1f080], R4 ;  /* 0x01f08004cb007388 */ /* 0x0003e20000000c00 */
[----:B------:R-:W-:Y:S05]  /*b780*/  BRA `(.L_x_1074) ;  /* 0x000048a000007947 */ /* 0x000fea0003800000 */
.L_x_1041:
        /* <DEDUP_REMOVED lines=13> */
[----:B------:R-:W-:-:S05]  /*b860*/  @P0 IMAD.HI.U32 R3, R0, c[0x0][0x2c8], RZ ;  /* 0x0000b20000030a27 */ /* 0x000fca00078e00ff */
[----:B------:R-:W-:-:S04]  /*b870*/  @P0 SHF.R.U32.HI R0, RZ, c[0x0][0x2cc], R3 ;  /* 0x0000b300ff000a19 */ /* 0x000fc80000011603 */
[----:B------:R-:W-:Y:S01]  /*b880*/  SHF.R.S32.HI R3, RZ, 0x1f, R0 ;  /* 0x0000001fff037819 */ /* 0x000fe20000011400 */
[----:B------:R-:W-:-:S04]  /*b890*/  IMAD.WIDE.U32 R6, R0, c[0x0][0x280], R6 ;  /* 0x0000a00000067a25 */ /* 0x000fc800078e0006 */
[----:B------:R-:W-:Y:S01]  /*b8a0*/  IMAD R9, R3, c[0x0][0x280], RZ ;  /* 0x0000a00003097a24 */ /* 0x000fe200078e02ff */
[----:B--2-4-:R-:W-:-:S03]  /*b8b0*/  LEA R17, P0, R6, c[0x0][0x270], 0x1 ;  /* 0x00009c0006117a11 */ /* 0x014fc600078008ff */
[----:B------:R-:W-:-:S04]  /*b8c0*/  IMAD R5, R0, c[0x0][0x284], R9 ;  /* 0x0000a10000057a24 */ /* 0x000fc800078e0209 */
[----:B------:R-:W-:-:S05]  /*b8d0*/  IMAD.IADD R5, R7, 0x1, R5 ;  /* 0x0000000107057824 */ /* 0x000fca00078e0205 */
[----:B------:R-:W-:Y:S01]  /*b8e0*/  LEA.HI.X R16, R6, c[0x0][0x274], R5, 0x1, P0 ;  /* 0x00009d0006107a11 */ /* 0x000fe200000f0c05 */
[----:B------:R-:W-:Y:S01]  /*b8f0*/  IMAD R5, R3, c[0x0][0x290], RZ ;  /* 0x0000a40003057a24 */ /* 0x000fe200078e02ff */
[----:B------:R-:W-:-:S03]  /*b900*/  MOV R3, R8 ;  /* 0x0000000800037202 */ /* 0x000fc60000000f00 */
[----:B------:R1:W2:Y:S02]  /*b910*/  SHFL.IDX PT, R7, R16, RZ, 0x181f ;  /* 0x00181fff10077589 */ /* 0x0002a400000e0000 */
[----:B------:R-:W-:-:S04]  /*b920*/  IMAD.WIDE.U32 R2, R0, c[0x0][0x290], R2 ;  /* 0x0000a40000027a25 */ /* 0x000fc800078e0002 */
[----:B------:R-:W-:Y:S01]  /*b930*/  IMAD R0, R0, c[0x0][0x294], R5 ;  /* 0x0000a50000007a24 */ /* 0x000fe200078e0205 */
[----:B------:R-:W-:-:S04]  /*b940*/  LEA R15, P0, R2, c[0x0][0x288], 0x1 ;  /* 0x0000a200020f7a11 */ /* 0x000fc800078008ff */
[----:B------:R-:W-:Y:S01]  /*b950*/  IADD3 R0, R3, R0, RZ ;  /* 0x0000000003007210 */ /* 0x000fe20007ffe0ff */
[----:B------:R1:W3:Y:S03]  /*b960*/  SHFL.IDX PT, R5, R15, RZ, 0x181f ;  /* 0x00181fff0f057589 */ /* 0x0002e600000e0000 */
[----:B------:R-:W-:Y:S02]  /*b970*/  LEA.HI.X R14, R2, c[0x0][0x28c], R0, 0x1, P0 ;  /* 0x0000a300020e7a11 */ /* 0x000fe400000f0c00 */
        /* <DEDUP_REMOVED lines=10> */
[----:B----4-:R-:W-:-:S05]  /*ba20*/  @!P1 IADD3 R10, P0, R2, R0, RZ ;  /* 0x00000000020a9210 */ /* 0x010fca0007f1e0ff */
[--C-:B--2---:R-:W-:Y:S01]  /*ba30*/  @!P1 IMAD.X R11, R7, 0x1, R3.reuse, P0 ;  /* 0x00000001070b9824 */ /* 0x104fe200000e0603 */
        /* <DEDUP_REMOVED lines=17> */
.L_x_1082:
[----:B------:R-:W-:Y:S05]  /*bb50*/  BSYNC B0 ;  /* 0x0000000000007941 */ /* 0x000fea0003800000 */
.L_x_1081:
[----:B-1--45:R-:W-:Y:S01]  /*bb60*/  IMAD.MOV.U32 R2, RZ, RZ, R34 ;  /* 0x000000ffff027224 */ /* 0x032fe200078e0022 */
[----:B------:R-:W-:Y:S01]  /*bb70*/  LOP3.LUT P0, RZ, R216, 0x10, RZ, 0xc0, !PT ;  /* 0x00000010d8ff7812 */ /* 0x000fe2000780c0ff */
[----:B------:R-:W-:Y:S01]  /*bb80*/  IMAD.MOV.U32 R0, RZ, RZ, R35 ;  /* 0x000000ffff007224 */ /* 0x000fe200078e0023 */
[----:B--2---:R1:W2:Y:S01]  /*bb90*/  SHFL.IDX PT, R7, R16, 0x1, 0x181f ;  /* 0x00381f0010077f89 */ /* 0x0042a200000e0000 */
[----:B---3--:R-:W-:Y:S01]  /*bba0*/  IMAD.MOV.U32 R5, RZ, RZ, R32 ;  /* 0x000000ffff057224 */ /* 0x008fe200078e0020 */
[----:B------:R-:W-:Y:S01]  /*bbb0*/  BSSY B0, `(.L_x_1083) ;  /* 0x0000040000007945 */ /* 0x000fe20003800000 */
[----:B------:R-:W-:Y:S01]  /*bbc0*/  IMAD.MOV.U32 R3, RZ, RZ, R33 ;  /* 0x000000ffff037224 */ /* 0x000fe200078e0021 */
[----:B------:R-:W-:Y:S01]  /*bbd0*/  PRMT R104, R0, 0x7610, R104 ;  /* 0x0000761000687816 */ /* 0x000fe20000000068 */
[----:B------:R-:W-:Y:S01]  /*bbe0*/  IMAD.MOV.U32 R0, RZ, RZ, R27 ;  /* 0x000000ffff007224 */ /* 0x000fe200078e001b */
[----:B------:R-:W-:Y:S01]  /*bbf0*/  PRMT R105, R5, 0x5410, R2 ;  /* 0x0000541005697816 */ /* 0x000fe20000000002 */
[----:B------:R-:W-:Y:S01]  /*bc00*/  IMAD.MOV.U32 R2, RZ, RZ, R26 ;  /* 0x000000ffff027224 */ /* 0x000fe200078e001a */
[----:B------:R-:W-:Y:S01]  /*bc10*/  PRMT R102, R3, 0x7610, R102 ;  /* 0x0000761003667816 */ /* 0x000fe20000000066 */
[----:B------:R-:W-:Y:S01]  /*bc20*/  IMAD.MOV.U32 R5, RZ, RZ, R24 ;  /* 0x000000ffff057224 */ /* 0x000fe200078e0018 */
[----:B------:R1:W3:Y:S01]  /*bc30*/  SHFL.IDX PT, R13, R14, 0x1, 0x181f ;  /* 0x00381f000e0d7f89 */ /* 0x0002e200000e0000 */
[----:B------:R-:W-:Y:S01]  /*bc40*/  IMAD.MOV.U32 R3, RZ, RZ, R25 ;  /* 0x000000ffff037224 */ /* 0x000fe200078e0019 */
[----:B------:R-:W-:Y:S01]  /*bc50*/  PRMT R55, R0, 0x5410, R2 ;  /* 0x0000541000377816 */ /* 0x000fe20000000002 */
[----:B------:R-:W-:Y:S01]  /*bc60*/  IMAD.MOV.U32 R0, RZ, RZ, R39 ;  /* 0x000000ffff007224 */ /* 0x000fe200078e0027 */
[----:B------:R-:W-:Y:S01]  /*bc70*/  MOV R2, R38 ;  /* 0x0000002600027202 */ /* 0x000fe20000000f00 */
[----:B------:R-:W-:Y:S01]  /*bc80*/  IMAD.MOV.U32 R6, RZ, RZ, R22 ;  /* 0x000000ffff067224 */ /* 0x000fe200078e0016 */
[----:B------:R-:W-:Y:S01]  /*bc90*/  PRMT R40, R40, 0x5410, R5 ;  /* 0x0000541028287816 */ /* 0x000fe20000000005 */
[----:B------:R1:W4:Y:S01]  /*bca0*/  SHFL.IDX PT, R12, R15, 0x1, 0x181f ;  /* 0x00381f000f0c7f89 */ /* 0x00032200000e0000 */
        /* <DEDUP_REMOVED lines=22> */
[----:B--23--:R-:W-:Y:S01]  /*be10*/  ISETP.GE.AND P1, PT, R136, c[0x0][0x27c], PT ;  /* 0x00009f0088007a0c */ /* 0x00cfe20003f26270 */
        /* <DEDUP_REMOVED lines=8> */
[----:B----4-:R-:W-:Y:S01]  /*bea0*/  @!P1 IADD3 R8, P0, R12, R0, RZ ;  /* 0x000000000c089210 */ /* 0x010fe20007f1e0ff */
        /* <DEDUP_REMOVED lines=16> */
.L_x_1084:
[----:B--23--:R-:W-:Y:S05]  /*bfb0*/  BSYNC B0 ;  /* 0x0000000000007941 */ /* 0x00cfea0003800000 */
.L_x_1083:
[----:B-----5:R-:W-:Y:S01]  /*bfc0*/  IMAD.MOV.U32 R5, RZ, RZ, R62 ;  /* 0x000000ffff057224 */ /* 0x020fe200078e003e */
[----:B------:R-:W-:Y:S01]  /*bfd0*/  LOP3.LUT P0, RZ, R216, 0x40, RZ, 0xc0, !PT ;  /* 0x00000040d8ff7812 */ /* 0x000fe2000780c0ff */
[----:B-1----:R-:W-:Y:S01]  /*bfe0*/  IMAD.MOV.U32 R2, RZ, RZ, R60 ;  /* 0x000000ffff027224 */ /* 0x002fe200078e003c */
        /* <DEDUP_REMOVED lines=19> */
[----:B----4-:R1:W3:Y:S01]  /*c120*/  SHFL.IDX PT, R12, R14, 0x2, 0x181f ;  /* 0x00581f000e0c7f89 */ /* 0x0102e200000e0000 */
        /* <DEDUP_REMOVED lines=29> */
[--C-:B------:R-:W-:Y:S01]  /*c300*/  @!P1 IMAD.X R11, R7, 0x1, R2.reuse, P0 ;  /* 0x00000001070b9824 */ /* 0x100fe200000e0602 */
[----:B-1----:R-:W-:Y:S01]  /*c310*/  @!P1 IADD3 R8, P0, R5, R0, RZ ;  /* 0x0000000005089210 */ /* 0x002fe20007f1e0ff */
[----:B------:R-:W-:Y:S01]  /*c320*/  CS2R R78, SRZ ;  /* 0x00000000004e7805 */ /* 0x000fe2000001ff00 */
[----:B------:R-:W-:Y:S01]  /*c330*/  CS2R R76, SRZ ;  /* 0x00000000004c7805 */ /* 0x000fe2000001ff00 */
[----:B------:R-:W-:Y:S01]  /*c340*/  CS2R R82, SRZ ;  /* 0x0000000000527805 */ /* 0x000fe2000001ff00 */
[----:B------:R-:W-:Y:S01]  /*c350*/  CS2R R80, SRZ ;  /* 0x0000000000507805 */ /* 0x000fe2000001ff00 */
[----:B---3--:R-:W-:Y:S01]  /*c360*/  @!P1 IMAD.X R9, R12, 0x1, R2, P0 ;  /* 0x000000010c099824 */ /* 0x008fe200000e0602 */
        /* <DEDUP_REMOVED lines=11> */
.L_x_1086:
[----:B--2---:R-:W-:Y:S05]  /*c420*/  BSYNC B0 ;  /* 0x0000000000007941 */ /* 0x004fea0003800000 */
.L_x_1085:
        /* <DEDUP_REMOVED lines=13> */
[----:B---3--:R1:W3:Y:S01]  /*c500*/  SHFL.IDX PT, R12, R14, 0x3, 0x181f ;  /* 0x00781f000e0c7f89 */ /* 0x0082e200000e0000 */
        /* <DEDUP_REMOVED lines=31> */
[----:B------:R-:W-:-:S11]  /*c700*/  CS2R R84, SRZ ;  /* 0x0000000000547805 */ /* 0x000fd6000001ff00 */
        /* <DEDUP_REMOVED lines=11> */
[----:B------:R-:W-:Y:S01]  /*c7c0*/  CS2R R94, SRZ ;  /* 0x00000000005e7805 */ /* 0x000fe2000001ff00 */
[----:B------:R-:W-:Y:S01]  /*c7d0*/  CS2R R92, SRZ ;  /* 0x00000000005c7805 */ /* 0x000fe2000001ff00 */
[----:B------:R1:W5:Y:S04]  /*c7e0*/  @!P1 LD.E.128 R84, [R8.64] ;  /* 0x0000000608549980 */ /* 0x000368000c101d00 */
[----:B------:R1:W5:Y:S06]  /*c7f0*/  @!P1 LD.E.128 R88, [R6.64] ;  /* 0x0000000606589980 */ /* 0x00036c000c101d00 */
        /* <DEDUP_REMOVED lines=8> */
.L_x_1088:
[----:B--23--:R-:W-:Y:S05]  /*c880*/  BSYNC B0 ;  /* 0x0000000000007941 */ /* 0x00cfea0003800000 */
.L_x_1087:
[----:B-----5:R-:W-:Y:S01]  /*c890*/  IMAD.MOV.U32 R0, RZ, RZ, R98 ;  /* 0x000000ffff007224 */ /* 0x020fe200078e0062 */
[----:B------:R-:W-:-:S04]  /*c8a0*/  DEPBAR.LE SB0, 0x1 ;  /* 0x000080400000791a */ /* 0x000fc80000000000 */
[----:B-1----:R-:W-:Y:S01]  /*c8b0*/  IMAD.MOV.U32 R4, RZ, RZ, R99 ;  /* 0x000000ffff047224 */ /* 0x002fe200078e0063 */
[----:B------:R-:W-:Y:S01]  /*c8c0*/  BSSY B1, `(.L_x_1089) ;  /* 0x00000ed000017945 */ /* 0x000fe20003800000 */
[----:B------:R-:W-:Y:S01]  /*c8d0*/  IMAD.MOV.U32 R3, RZ, RZ, R96 ;  /* 0x000000ffff037224 */ /* 0x000fe200078e0060 */
[----:B------:R-:W-:Y:S01]  /*c8e0*/  SHF.R.S32.HI R75, RZ, 0x3, R74 ;  /* 0x00000003ff4b7819 */ /* 0x000fe2000001144a */
        /* <DEDUP_REMOVED lines=36> */
[----:B------:R-:W-:Y:S02]  /*cb30*/  SHF.R.U64 R54, R24, 0x10, R25 ;  /* 0x0000001018367819 */ /* 0x000fe40000001219 */
[----:B------:R-:W-:Y:S02]  /*cb40*/  LEA.HI R0, R0, R103, RZ, 0x1d ;  /* 0x0000006700007211 */ /* 0x000fe400078fe8ff */
[----:B------:R-:W-:Y:S02]  /*cb50*/  SHF.R.U32.HI R24, RZ, 0x10, R21 ;  /* 0x00000010ff187819 */ /* 0x000fe40000011615 */
        /* <DEDUP_REMOVED lines=13> */
[--C-:B------:R-:W-:Y:S02]  /*cc30*/  SHF.R.U64 R53, R26, 0x10, R27.reuse ;  /* 0x000000101a357819 */ /* 0x100fe4000000121b */
[----:B------:R-:W-:Y:S01]  /*cc40*/  SHF.R.U32.HI R31, RZ, 0x10, R27 ;  /* 0x00000010ff1f7819 */ /* 0x000fe2000001161b */
[----:B----4-:R-:W2:Y:S01]  /*cc50*/  LDS.128 R8, [R28+0x10080] ;  /* 0x010080001c087984 */ /* 0x010ea20000000c00 */
[----:B------:R-:W-:-:S02]  /*cc60*/  SHF.R.U64 R41, R22, 0x10, R23 ;  /* 0x0000001016297819 */ /* 0x000fc40000001217 */
[----:B------:R-:W-:Y:S01]  /*cc70*/  SHF.R.U32.HI R22, RZ, 0x10, R23 ;  /* 0x00000010ff167819 */ /* 0x000fe20000011617 */
[--C-:B-1----:R-:W-:Y:S02]  /*cc80*/  HADD2.F32 R15, -RZ, R5.reuse.H0_H0 ;  /* 0x20000005ff0f7230 */ /* 0x102fe40000004100 */
[----:B------:R-:W-:Y:S02]  /*cc90*/  HADD2.F32 R14, -RZ, R5.H1_H1 ;  /* 0x30000005ff0e7230 */ /* 0x000fe40000004100 */
[--C-:B------:R-:W-:Y:S02]  /*cca0*/  HADD2.F32 R17, -RZ, R7.reuse.H0_H0 ;  /* 0x20000007ff117230 */ /* 0x100fe40000004100 */
[----:B------:R-:W-:Y:S02]  /*ccb0*/  HADD2.F32 R16, -RZ, R7.H1_H1 ;  /* 0x30000007ff107230 */ /* 0x000fe40000004100 */
[--C-:B------:R-:W-:Y:S02]  /*ccc0*/  HADD2.F32 R19, -RZ, R4.reuse.H0_H0 ;  /* 0x20000004ff137230 */ /* 0x100fe40000004100 */
[----:B------:R-:W-:-:S02]  /*ccd0*/  HADD2.F32 R21, -RZ, R4.H1_H1 ;  /* 0x30000004ff157230 */ /* 0x000fc40000004100 */
[--C-:B------:R-:W-:Y:S02]  /*cce0*/  HADD2.F32 R18, -RZ, R6.reuse.H0_H0 ;  /* 0x20000006ff127230 */ /* 0x100fe40000004100 */
[----:B------:R-:W-:Y:S01]  /*ccf0*/  HADD2.F32 R20, -RZ, R6.H1_H1 ;  /* 0x30000006ff147230 */ /* 0x000fe20000004100 */
[----:B------:R-:W-:Y:S01]  /*cd00*/  FMUL.FTZ R6, R15, R0 ;  /* 0x000000000f067220 */ /* 0x000fe20000410000 */
[----:B------:R-:W-:Y:S02]  /*cd10*/  HADD2.F32 R4, -RZ, R29.H1_H1 ;  /* 0x3000001dff047230 */ /* 0x000fe40000004100 */
[----:B------:R-:W-:Y:S02]  /*cd20*/  HADD2.F32 R25, -RZ, R22.H0_H0 ;  /* 0x20000016ff197230 */ /* 0x000fe40000004100 */
[--C-:B--2---:R-:W-:Y:S02]  /*cd30*/  HADD2.F32 R5, -RZ, R8.reuse.H0_H0 ;  /* 0x20000008ff057230 */ /* 0x104fe40000004100 */
[----:B------:R-:W-:-:S02]  /*cd40*/  HADD2.F32 R13, -RZ, R8.H1_H1 ;  /* 0x30000008ff0d7230 */ /* 0x000fc40000004100 */
[----:B------:R-:W-:Y:S01]  /*cd50*/  HADD2.F32 R3, -RZ, R9.H0_H0 ;  /* 0x20000009ff037230 */ /* 0x000fe20000004100 */
[----:B------:R-:W-:Y:S01]  /*cd60*/  FMUL.FTZ R26, R5, R4 ;  /* 0x00000004051a7220 */ /* 0x000fe20000410000 */
[--C-:B------:R-:W-:Y:S02]  /*cd70*/  HADD2.F32 R8, -RZ, R11.reuse.H0_H0 ;  /* 0x2000000bff087230 */ /* 0x100fe40000004100 */
[----:B------:R-:W-:Y:S01]  /*cd80*/  HADD2.F32 R7, -RZ, R11.H1_H1 ;  /* 0x3000000bff077230 */ /* 0x000fe20000004100 */
[----:B------:R-:W-:Y:S01]  /*cd90*/  FMUL.FTZ R29, R3, R0 ;  /* 0x00000000031d7220 */ /* 0x000fe20000410000 */
[----:B------:R-:W-:Y:S02]  /*cda0*/  HADD2.F32 R2, -RZ, R9.H1_H1 ;  /* 0x30000009ff027230 */ /* 0x000fe40000004100 */
[----:B------:R-:W-:Y:S02]  /*cdb0*/  HADD2.F32 R11, -RZ, R24.H0_H0 ;  /* 0x20000018ff0b7230 */ /* 0x000fe40000004100 */
[----:B------:R-:W-:-:S02]  /*cdc0*/  HADD2.F32 R9, -RZ, R10.H0_H0 ;  /* 0x2000000aff097230 */ /* 0x000fc40000004100 */
[----:B------:R-:W-:Y:S01]  /*cdd0*/  HADD2.F32 R12, -RZ, R10.H1_H1 ;  /* 0x3000000aff0c7230 */ /* 0x000fe20000004100 */
[-C--:B------:R-:W-:Y:S01]  /*cde0*/  FMUL.FTZ R0, R14, R11.reuse ;  /* 0x0000000b0e007220 */ /* 0x080fe20000410000 */
[----:B------:R-:W-:Y:S01]  /*cdf0*/  HADD2.F32 R10, -RZ, R30.H0_H0 ;  /* 0x2000001eff0a7230 */ /* 0x000fe20000004100 */
[C---:B------:R-:W-:Y:S02]  /*ce00*/  FMUL.FTZ R27, R2.reuse, R11 ;  /* 0x0000000b021b7220 */ /* 0x040fe40000410000 */
[----:B------:R-:W-:Y:S01]  /*ce10*/  FFMA.FTZ R42, R2, R72, R0 ;  /* 0x00000048022a7223 */ /* 0x000fe20000010000 */
[--C-:B------:R-:W-:Y:S01]  /*ce20*/  HADD2.F32 R0, -RZ, R40.reuse.H0_H0 ;  /* 0x20000028ff007230 */ /* 0x100fe20000004100 */
[----:B------:R-:W-:Y:S01]  /*ce30*/  FFMA.FTZ R43, R3, R10, R6 ;  /* 0x0000000a032b7223 */ /* 0x000fe20000010006 */
[----:B------:R-:W-:Y:S01]  /*ce40*/  HADD2.F32 R6, -RZ, R40.H1_H1 ;  /* 0x30000028ff067230 */ /* 0x000fe20000004100 */
[----:B------:R-:W-:Y:S01]  /*ce50*/  FMUL.FTZ R3, R19, R4 ;  /* 0x0000000413037220 */ /* 0x000fe20000410000 */
[----:B------:R-:W-:Y:S01]  /*ce60*/  HADD2.F32 R2, -RZ, R30.H1_H1 ;  /* 0x3000001eff027230 */ /* 0x000fe20000004100 */
[----:B------:R-:W-:Y:S01]  /*ce70*/  FMUL.FTZ R22, R8, R0 ;  /* 0x0000000008167220 */ /* 0x000fe20000410000 */
[--C-:B------:R-:W-:Y:S01]  /*ce80*/  HADD2.F32 R4, -RZ, R55.reuse.H1_H1 ;  /* 0x30000037ff047230 */ /* 0x100fe20000004100 */
[----:B------:R-:W-:Y:S01]  /*ce90*/  FFMA.FTZ R30, R5, R6, R3 ;  /* 0x00000006051e7223 */ /* 0x000fe20000010003 */
[----:B------:R-:W-:Y:S01]  /*cea0*/  HADD2.F32 R3, -RZ, R55.H0_H0 ;  /* 0x20000037ff037230 */ /* 0x000fe20000004100 */
[----:B------:R-:W-:Y:S01]  /*ceb0*/  FMUL.FTZ R5, R17, R0 ;  /* 0x0000000011057220 */ /* 0x000fe20000410000 */
[----:B------:R-:W-:Y:S01]  /*cec0*/  HADD2.F32 R55, -RZ, R31.H0_H0 ;  /* 0x2000001fff377230 */ /* 0x000fe20000004100 */
[-C--:B------:R-:W-:Y:S01]  /*ced0*/  FMUL.FTZ R11, R18, R2.reuse ;  /* 0x00000002120b7220 */ /* 0x080fe20000410000 */
[----:B------:R-:W-:Y:S01]  /*cee0*/  HADD2.F32 R31, -RZ, R53.H0_H0 ;  /* 0x20000035ff1f7230 */ /* 0x000fe20000004100 */
[----:B------:R-:W-:Y:S01]  /*cef0*/  FFMA.FTZ R23, R8, R3, R5 ;  /* 0x0000000308177223 */ /* 0x000fe20000010005 */
[----:B------:R-:W-:Y:S01]  /*cf00*/  HADD2.F32 R5, -RZ, R52.H0_H0 ;  /* 0x20000034ff057230 */ /* 0x000fe20000004100 */
[----:B------:R-:W-:Y:S01]  /*cf10*/  FMUL.FTZ R0, R16, R25 ;  /* 0x0000001910007220 */ /* 0x000fe20000410000 */
[----:B------:R-:W-:Y:S01]  /*cf20*/  HADD2.F32 R8, -RZ, R41.H0_H0 ;  /* 0x20000029ff087230 */ /* 0x000fe20000004100 */
[C---:B------:R-:W-:Y:S01]  /*cf30*/  FMUL.FTZ R24, R9.reuse, R2 ;  /* 0x0000000209187220 */ /* 0x040fe20000410000 */
[----:B------:R-:W-:Y:S01]  /*cf40*/  HADD2.F32 R41, -RZ, R54.H0_H0 ;  /* 0x20000036ff297230 */ /* 0x000fe20000004100 */
[----:B------:R-:W-:-:S02]  /*cf50*/  FFMA.FTZ R40, R9, R4, R11 ;  /* 0x0000000409287223 */ /* 0x000fc4000001000b */
[----:B------:R-:W-:Y:S02]  /*cf60*/  FMUL.FTZ R2, R21, R5 ;  /* 0x0000000515027220 */ /* 0x000fe40000410000 */
[C---:B------:R-:W-:Y:S02]  /*cf70*/  FMUL.FTZ R11, R7.reuse, R25 ;  /* 0x00000019070b7220 */ /* 0x040fe40000410000 */
[----:B------:R-:W-:Y:S02]  /*cf80*/  FFMA.FTZ R7, R7, R55, R0 ;  /* 0x0000003707077223 */ /* 0x000fe40000010000 */
[----:B------:R-:W-:Y:S02]  /*cf90*/  FMUL.FTZ R0, R20, R8 ;  /* 0x0000000814007220 */ /* 0x000fe40000410000 */
[----:B------:R-:W-:Y:S01]  /*cfa0*/  FMUL.FTZ R5, R13, R5 ;  /* 0x000000050d057220 */ /* 0x000fe20000410000 */
[----:B------:R-:W-:Y:S01]  /*cfb0*/  F2FP.PACK_AB R7, R7, R23 ;  /* 0x000000170707723e */ /* 0x000fe200000000ff */
[----:B------:R-:W-:-:S02]  /*cfc0*/  FFMA.FTZ R13, R13, R41, R2 ;  /* 0x000000290d0d7223 */ /* 0x000fc40000010002 */
[C---:B------:R-:W-:Y:S02]  /*cfd0*/  FMUL.FTZ R2, R12.reuse, R8 ;  /* 0x000000080c027220 */ /* 0x040fe40000410000 */
        /* <DEDUP_REMOVED lines=18> */
.L_x_1092:
[----:B------:R-:W-:Y:S05]  /*d100*/  BSYNC B0 ;  /* 0x0000000000007941 */ /* 0x000fea0003800000 */
.L_x_1091:
[----:B------:R-:W-:-:S13]  /*d110*/  ISETP.GE.AND P0, PT, R138, c[0x0][0x27c], PT ;  /* 0x00009f008a007a0c */ /* 0x000fda0003f06270 */
[----:B------:R-:W-:Y:S05]  /*d120*/  @P0 BRA `(.L_x_1090) ;  /* 0x0000066000000947 */ /* 0x000fea0003800000 */
[----:B------:R-:W-:Y:S02]  /*d130*/  MOV R0, c[0x0][0x27c] ;  /* 0x00009f0000007a02 */ /* 0x000fe40000000f00 */
[----:B------:R-:W-:Y:S02]  /*d140*/  LEA.HI R2, R100, R138, RZ, 0x6 ;  /* 0x0000008a64027211 */ /* 0x000fe400078f30ff */
        /* <DEDUP_REMOVED lines=15> */
[----:B------:R-:W-:Y:S01]  /*d240*/  HADD2.F32 R2, -RZ, R101.H0_H0 ;  /* 0x20000065ff027230 */ /* 0x000fe20000004100 */
[----:B------:R-:W-:Y:S02]  /*d250*/  SHF.R.U32.HI R21, RZ, 0x10, R33 ;  /* 0x00000010ff157819 */ /* 0x000fe40000011621 */
[----:B------:R-:W-:-:S02]  /*d260*/  IADD3 R0, R3, R0, R114 ;  /* 0x0000000003007210 */ /* 0x000fc40007ffe072 */
[--C-:B------:R-:W-:Y:S02]  /*d270*/  SHF.R.U64 R30, R36, 0x10, R37.reuse ;  /* 0x00000010241e7819 */ /* 0x100fe40000001225 */
[----:B------:R-:W-:Y:S02]  /*d280*/  SHF.L.U32 R29, R0, 0x1, RZ ;  /* 0x00000001001d7819 */ /* 0x000fe400000006ff */
[----:B------:R-:W-:Y:S02]  /*d290*/  SHF.R.U32.HI R0, RZ, 0x10, R37 ;  /* 0x00000010ff007819 */ /* 0x000fe40000011625 */
[----:B------:R-:W-:Y:S01]  /*d2a0*/  SHF.R.U64 R41, R32, 0x10, R33 ;  /* 0x0000001020297819 */ /* 0x000fe20000001221 */
[----:B----4-:R-:W2:Y:S01]  /*d2b0*/  LDS.128 R8, [R29+0x10080] ;  /* 0x010080001d087984 */ /* 0x010ea20000000c00 */
        /* <DEDUP_REMOVED lines=33> */
[----:B------:R-:W-:Y:S01]  /*d4d0*/  HADD2.F32 R5, -RZ, R104.H0_H0 ;  /* 0x20000068ff057230 */ /* 0x000fe20000004100 */
        /* <DEDUP_REMOVED lines=43> */
.L_x_1090:
[----:B------:R-:W-:Y:S05]  /*d790*/  BSYNC B1 ;  /* 0x0000000000017941 */ /* 0x000fea0003800000 */
.L_x_1089:
        /* <DEDUP_REMOVED lines=35> */
[----:B----4-:R-:W2:Y:S01]  /*d9d0*/  LDS.128 R8, [R32+0x10080] ;  /* 0x0100800020087984 */ /* 0x010ea20000000c00 */
        /* <DEDUP_REMOVED lines=44> */
[----:B------:R-:W-:Y:S01]  /*dca0*/  FFMA.FTZ R25, R11, R43, R2 ;  /* 0x0000002b0b197223 */ /* 0x000fe20000010002 */
[----:B------:R-:W-:Y:S01]  /*dcb0*/  HADD2.F32 R10, -RZ, R10.H1_H1 ;  /* 0x3000000aff0a7230 */ /* 0x000fe20000004100 */
[-C--:B------:R-:W-:Y:S01]  /*dcc0*/  FMUL.FTZ R14, R19, R3.reuse ;  /* 0x00000003130e7220 */ /* 0x080fe20000410000 */
[----:B------:R-:W-:Y:S01]  /*dcd0*/  HADD2.F32 R5, -RZ, R109.H1_H1 ;  /* 0x3000006dff057230 */ /* 0x000fe20000004100 */
[----:B------:R-:W-:Y:S01]  /*dce0*/  FMUL.FTZ R29, R12, R3 ;  /* 0x000000030c1d7220 */ /* 0x000fe20000410000 */
[----:B------:R-:W-:Y:S01]  /*dcf0*/  HADD2.F32 R36, -RZ, R41.H0_H0 ;  /* 0x20000029ff247230 */ /* 0x000fe20000004100 */
[----:B------:R-:W-:-:S02]  /*dd00*/  FMUL.FTZ R2, R22, R9 ;  /* 0x0000000916027220 */ /* 0x000fc40000410000 */
[-C--:B------:R-:W-:Y:S02]  /*dd10*/  FMUL.FTZ R3, R23, R8.reuse ;  /* 0x0000000817037220 */ /* 0x080fe40000410000 */
[C---:B------:R-:W-:Y:S02]  /*dd20*/  FMUL.FTZ R11, R13.reuse, R8 ;  /* 0x000000080d0b7220 */ /* 0x040fe40000410000 */
[----:B------:R-:W-:Y:S02]  /*dd30*/  FMUL.FTZ R8, R10, R9 ;  /* 0x000000090a087220 */ /* 0x000fe40000410000 */
        /* <DEDUP_REMOVED lines=21> */
.L_x_1096:
[----:B------:R-:W-:Y:S05]  /*de90*/  BSYNC B0 ;  /* 0x0000000000007941 */ /* 0x000fea0003800000 */
.L_x_1095:
        /* <DEDUP_REMOVED lines=25> */
[----:B----4-:R-:W2:Y:S01]  /*e030*/  LDS.128 R8, [R29+0x10080] ;  /* 0x010080001d087984 */ /* 0x010ea20000000c00 */
        /* <DEDUP_REMOVED lines=78> */
.L_x_1094:
[----:B------:R-:W-:Y:S05]  /*e520*/  BSYNC B1 ;  /* 0x0000000000017941 */ /* 0x000fea0003800000 */
.L_x_1093:
        /* <DEDUP_REMOVED lines=35> */
[----:B----4-:R-:W2:Y:S01]  /*e760*/  LDS.128 R8, [R32+0x10080] ;  /* 0x0100800020087984 */ /* 0x010ea20000000c00 */
[----:B------:R-:W-:Y:S01]  /*e770*/  SHF.R.U64 R36, R70, 0x10, R71 ;  /* 0x0000001046247819 */ /* 0x000fe20000001247 */
[----:B------:R-:W-:Y:S01]  /*e780*/  HADD2.F32 R25, -RZ, R25.H0_H0 ;  /* 0x20000019ff197230 */ /* 0x000fe20000004100 */
[----:B------:R-:W-:Y:S01]  /*e790*/  SHF.R.U64 R30, R68, 0x10, R69 ;  /* 0x00000010441e7819 */ /* 0x000fe20000001245 */
[----:B------:R-:W-:Y:S01]  /*e7a0*/  HADD2.F32 R43, -RZ, R27.H0_H0 ;  /* 0x2000001bff2b7230 */ /* 0x000fe20000004100 */
[----:B------:R-:W-:-:S02]  /*e7b0*/  SHF.R.U64 R41, R66, 0x10, R67 ;  /* 0x0000001042297819 */ /* 0x000fc40000001243 */
[----:B------:R-:W-:-:S05]  /*e7c0*/  SHF.R.U64 R39, R64, 0x10, R65 ;  /* 0x0000001040277819 */ /* 0x000fca0000001241 */
        /* <DEDUP_REMOVED lines=69> */
.L_x_1100:
[----:B------:R-:W-:Y:S05]  /*ec20*/  BSYNC B0 ;  /* 0x0000000000007941 */ /* 0x000fea0003800000 */
.L_x_1099:
        /* <DEDUP_REMOVED lines=104> */
.L_x_1098:
[----:B------:R-:W-:Y:S05]  /*f2b0*/  BSYNC B1 ;  /* 0x0000000000017941 */ /* 0x000fea0003800000 */
.L_x_1097:
        /* <DEDUP_REMOVED lines=110> */
.L_x_1102:
[----:B------:R-:W-:Y:S05]  /*f9a0*/  BSYNC B0 ;  /* 0x0000000000007941 */ /* 0x000fea0003800000 */
.L_x_1101:
        /* <DEDUP_REMOVED lines=18> */
[----:B------:R-:W-:Y:S02]  /*fad0*/  LEA R31, R3, 0x10080, 0x1 ;  /* 0x00010080031f7811 */ /* 0x000fe400078e08ff */
[----:B------:R-:W-:Y:S01]  /*fae0*/  SHF.L.U32 R28, R0, 0x1, RZ ;  /* 0x00000001001c7819 */ /* 0x000fe200000006ff */
[----:B------:R-:W-:Y:S01]  /*faf0*/  HADD2.F32 R0, -RZ, R130.H0_H0 ;  /* 0x20000082ff007230 */ /* 0x000fe20000004100 */
[----:B------:R-:W-:Y:S01]  /*fb00*/  SHF.R.U32.HI R21, RZ, 0x10, R93 ;  /* 0x00000010ff157819 */ /* 0x000fe2000001165d */
[----:B------:R-:W1:Y:S01]  /*fb10*/  LDS.128 R4, [R31] ;  /* 0x000000001f047984 */ /* 0x000e620000000c00 */
[----:B------:R-:W-:-:S02]  /*fb20*/  SHF.R.U32.HI R22, RZ, 0x10, R97 ;  /* 0x00000010ff167819 */ /* 0x000fc40000011661 */
        /* <DEDUP_REMOVED lines=8> */
[----:B------:R-:W-:Y:S02]  /*fbb0*/  SHF.R.U64 R38, R96, 0x10, R97 ;  /* 0x0000001060267819 */ /* 0x000fe40000001261 */
[----:B------:R-:W-:-:S05]  /*fbc0*/  SHF.R.U64 R36, R98, 0x10, R99 ;  /* 0x0000001062247819 */ /* 0x000fca0000001263 */
[----:B------:R-:W-:Y:S02]  /*fbd0*/  HADD2.F32 R33, -RZ, R36.H0_H0 ;  /* 0x20000024ff217230 */ /* 0x000fe40000004100 */
[--C-:B-1----:R-:W-:Y:S02]  /*fbe0*/  HADD2.F32 R15, -RZ, R5.reuse.H0_H0 ;  /* 0x20000005ff0f7230 */ /* 0x102fe40000004100 */
[----:B------:R-:W-:Y:S02]  /*fbf0*/  HADD2.F32 R14, -RZ, R5.H1_H1 ;  /* 0x30000005ff0e7230 */ /* 0x000fe40000004100 */
[--C-:B------:R-:W-:Y:S02]  /*fc00*/  HADD2.F32 R17, -RZ, R7.reuse.H0_H0 ;  /* 0x20000007ff117230 */ /* 0x100fe40000004100 */
[----:B------:R-:W-:Y:S02]  /*fc10*/  HADD2.F32 R16, -RZ, R7.H1_H1 ;  /* 0x30000007ff107230 */ /* 0x000fe40000004100 */
[----:B--2---:R-:W-:-:S02]  /*fc20*/  HADD2.F32 R5, -RZ, R8.H0_H0 ;  /* 0x20000008ff057230 */ /* 0x004fc40000004100 */
[----:B------:R-:W-:Y:S02]  /*fc30*/  HADD2.F32 R13, -RZ, R8.H1_H1 ;  /* 0x30000008ff0d7230 */ /* 0x000fe40000004100 */
[----:B------:R-:W-:Y:S02]  /*fc40*/  HADD2.F32 R3, -RZ, R9.H0_H0 ;  /* 0x20000009ff037230 */ /* 0x000fe40000004100 */
[--C-:B------:R-:W-:Y:S02]  /*fc50*/  HADD2.F32 R8, -RZ, R11.reuse.H0_H0 ;  /* 0x2000000bff087230 */ /* 0x100fe40000004100 */
[----:B------:R-:W-:Y:S01]  /*fc60*/  HADD2.F32 R7, -RZ, R11.H1_H1 ;  /* 0x3000000bff077230 */ /* 0x000fe20000004100 */
[----:B------:R-:W-:Y:S01]  /*fc70*/  FMUL.FTZ R32, R3, R0 ;  /* 0x0000000003207220 */ /* 0x000fe20000410000 */
[----:B------:R-:W-:Y:S02]  /*fc80*/  HADD2.F32 R2, -RZ, R9.H1_H1 ;  /* 0x30000009ff027230 */ /* 0x000fe40000004100 */
[----:B------:R-:W-:-:S02]  /*fc90*/  HADD2.F32 R11, -RZ, R21.H0_H0 ;  /* 0x20000015ff0b7230 */ /* 0x000fc40000004100 */
[--C-:B------:R-:W-:Y:S02]  /*fca0*/  HADD2.F32 R9, -RZ, R10.reuse.H0_H0 ;  /* 0x2000000aff097230 */ /* 0x100fe40000004100 */
[----:B------:R-:W-:Y:S01]  /*fcb0*/  HADD2.F32 R12, -RZ, R10.H1_H1 ;  /* 0x3000000aff0c7230 */ /* 0x000fe20000004100 */
[-C--:B------:R-:W-:Y:S01]  /*fcc0*/  FMUL.FTZ R30, R2, R11.reuse ;  /* 0x0000000b021e7220 */ /* 0x080fe20000410000 */
        /* <DEDUP_REMOVED lines=8> */
[----:B------:R-:W-:Y:S01]  /*fd50*/  HADD2.F32 R4, -RZ, R130.H1_H1 ;  /* 0x30000082ff047230 */ /* 0x000fe20000004100 */
[----:B------:R-:W-:Y:S01]  /*fd60*/  FFMA.FTZ R37, R2, R42, R0 ;  /* 0x0000002a02257223 */ /* 0x000fe20000010000 */
[--C-:B------:R-:W-:Y:S02]  /*fd70*/  HADD2.F32 R6, -RZ, R132.reuse.H1_H1 ;  /* 0x30000084ff067230 */ /* 0x100fe40000004100 */
[----:B------:R-:W-:Y:S01]  /*fd80*/  HADD2.F32 R0, -RZ, R132.H0_H0 ;  /* 0x20000084ff007230 */ /* 0x000fe20000004100 */
[-C--:B------:R-:W-:Y:S01]  /*fd90*/  FMUL.FTZ R3, R19, R4.reuse ;  /* 0x0000000413037220 */ /* 0x080fe20000410000 */
[----:B------:R-:W-:Y:S01]  /*fda0*/  HADD2.F32 R2, -RZ, R131.H1_H1 ;  /* 0x30000083ff027230 */ /* 0x000fe20000004100 */
[C---:B------:R-:W-:Y:S01]  /*fdb0*/  FMUL.FTZ R27, R5.reuse, R4 ;  /* 0x00000004051b7220 */ /* 0x040fe20000410000 */
[--C-:B------:R-:W-:Y:S01]  /*fdc0*/  HADD2.F32 R4, -RZ, R133.reuse.H1_H1 ;  /* 0x30000085ff047230 */ /* 0x100fe20000004100 */
[----:B------:R-:W-:Y:S01]  /*fdd0*/  FFMA.FTZ R40, R5, R6, R3 ;  /* 0x0000000605287223 */ /* 0x000fe20000010003 */
[----:B------:R-:W-:Y:S01]  /*fde0*/  HADD2.F32 R3, -RZ, R133.H0_H0 ;  /* 0x20000085ff037230 */ /* 0x000fe20000004100 */
[----:B------:R-:W-:-:S02]  /*fdf0*/  FMUL.FTZ R5, R17, R0 ;  /* 0x0000000011057220 */ /* 0x000fc40000410000 */
[----:B------:R-:W-:Y:S02]  /*fe00*/  FMUL.FTZ R11, R18, R2 ;  /* 0x00000002120b7220 */ /* 0x000fe40000410000 */
[C---:B------:R-:W-:Y:S02]  /*fe10*/  FMUL.FTZ R22, R8.reuse, R0 ;  /* 0x0000000008167220 */ /* 0x040fe40000410000 */
[----:B------:R-:W-:Y:S01]  /*fe20*/  FFMA.FTZ R25, R8, R3, R5 ;  /* 0x0000000308197223 */ /* 0x000fe20000010005 */
[----:B------:R-:W-:Y:S01]  /*fe30*/  HADD2.F32 R5, -RZ, R35.H0_H0 ;  /* 0x20000023ff057230 */ /* 0x000fe20000004100 */
[----:B------:R-:W-:Y:S01]  /*fe40*/  FMUL.FTZ R0, R16, R23 ;  /* 0x0000001710007220 */ /* 0x000fe20000410000 */
[----:B------:R-:W-:Y:S01]  /*fe50*/  HADD2.F32 R8, -RZ, R34.H0_H0 ;  /* 0x20000022ff087230 */ /* 0x000fe20000004100 */
[C---:B------:R-:W-:Y:S01]  /*fe60*/  FFMA.FTZ R29, R9.reuse, R4, R11 ;  /* 0x00000004091d7223 */ /* 0x040fe2000001000b */
[----:B------:R-:W-:Y:S01]  /*fe70*/  HADD2.F32 R34, -RZ, R38.H0_H0 ;  /* 0x20000026ff227230 */ /* 0x000fe20000004100 */
[----:B------:R-:W-:-:S02]  /*fe80*/  FMUL.FTZ R26, R9, R2 ;  /* 0x00000002091a7220 */ /* 0x000fc40000410000 */
[C---:B------:R-:W-:Y:S02]  /*fe90*/  FMUL.FTZ R11, R7.reuse, R23 ;  /* 0x00000017070b7220 */ /* 0x040fe40000410000 */
[----:B------:R-:W-:Y:S02]  /*fea0*/  FFMA.FTZ R21, R7, R41, R0 ;  /* 0x0000002907157223 */ /* 0x000fe40000010000 */
[-C--:B------:R-:W-:Y:S02]  /*feb0*/  FMUL.FTZ R0, R20, R5.reuse ;  /* 0x0000000514007220 */ /* 0x080fe40000410000 */
[-C--:B------:R-:W-:Y:S02]  /*fec0*/  FMUL.FTZ R2, R24, R8.reuse ;  /* 0x0000000818027220 */ /* 0x080fe40000410000 */
[----:B------:R-:W-:Y:S02]  /*fed0*/  FMUL.FTZ R7, R12, R5 ;  /* 0x000000050c077220 */ /* 0x000fe40000410000 */
[----:B------:R-:W-:-:S02]  /*fee0*/  FMUL.FTZ R5, R13, R8 ;  /* 0x000000080d057220 */ /* 0x000fc40000410000 */
[----:B------:R-:W-:Y:S02]  /*fef0*/  FFMA.FTZ R8, R15, R10, -R32 ;  /* 0x0000000a0f087223 */ /* 0x000fe40000010820 */
        /* <DEDUP_REMOVED lines=19> */
.L_x_1074:
[----:B------:R-:W-:Y:S05]  /*10030*/  BSYNC B2 ;  /* 0x0000000000027941 */ /* 0x000fea0003800000 */
.L_x_1040:
[----:B------:R-:W-:-:S04]  /*10040*/  DEPBAR.LE SB0, 0x0 ;  /* 0x000080000000791a */ /* 0x000fc80000000000 */
[----:B------:R-:W-:Y:S01]  /*10050*/  IMAD R0, R142, c[0x0][0x208], RZ ;  /* 0x000082008e007a24 */ /* 0x000fe200078e02ff */
[----:B------:R-:W-:Y:S01]  /*10060*/  BAR.SYNC.DEFER_BLOCKING 0x0 ;  /* 0x0000000000007b1d */ /* 0x000fe20000010000 */
[----:B-1----:R-:W-:Y:S01]  /*10070*/  IMAD.WIDE.U32 R4, R110, c[0x0][0x208], RZ ;  /* 0x000082006e047a25 */ /* 0x002fe200078e00ff */
[----:B------:R-:W-:Y:S02]  /*10080*/  IADD3 R195, R186, 0x20, RZ ;  /* 0x00000020bac37810 */ /* 0x000fe40007ffe0ff */
[----:B------:R-:W-:Y:S01]  /*10090*/  IADD3 R204, R204, -0x2, RZ ;  /* 0xfffffffecccc7810 */ /* 0x000fe20007ffe0ff */
[----:B------:R-:W-:Y:S01]  /*100a0*/  IMAD R2, R110, c[0x0][0x20c], R0 ;  /* 0x000083006e027a24 */ /* 0x000fe200078e0200 */
[----:B------:R-:W-:Y:S01]  /*100b0*/  LEA R0, P1, R4, R220, 0x5 ;  /* 0x000000dc04007211 */ /* 0x000fe200078228ff */
[----:B------:R-:W-:Y:S02]  /*100c0*/  IMAD R72, R110, -0x20, R237 ;  /* 0xffffffe06e487824 */ /* 0x000fe400078e02ed */
[----:B------:R-:W-:Y:S01]  /*100d0*/  IMAD.IADD R3, R5, 0x1, R2 ;  /* 0x0000000105037824 */ /* 0x000fe200078e0202 */
[----:B------:R-:W-:-:S04]  /*100e0*/  LEA R2, P0, R0, c[0x0][0x1f8], 0x1 ;  /* 0x00007e0000027a11 */ /* 0x000fc800078008ff */
[----:B------:R-:W-:Y:S02]  /*100f0*/  LEA.HI.X R3, R4, R223, R3, 0x5, P1 ;  /* 0x000000df04037211 */ /* 0x000fe400008f2c03 */
[----:B------:R-:W-:Y:S02]  /*10100*/  R2P PR, R103, 0x6 ;  /* 0x0000000667007804 */ /* 0x000fe40000000000 */
[----:B------:R-:W-:Y:S02]  /*10110*/  LEA.HI.X R3, R0, c[0x0][0x1fc], R3, 0x1, P0 ;  /* 0x00007f0000037a11 */ /* 0x000fe400000f0c03 */
[----:B------:R-:W-:Y:S02]  /*10120*/  LOP3.LUT R0, R129, 0x1, RZ, 0xc0, !PT ;  /* 0x0000000181007812 */ /* 0x000fe400078ec0ff */
[----:B------:R-:W-:Y:S01]  /*10130*/  ISETP.GT.AND P0, PT, R72, R211, PT ;  /* 0x000000d34800720c */ /* 0x000fe20003f04270 */
[----:B----4-:R-:W-:Y:S01]  /*10140*/  LDSM.16.M88.4 R8, [R191] ;  /* 0x00000000bf08783b */ /* 0x010fe20000000200 */
[----:B------:R-:W-:-:S02]  /*10150*/  ISETP.NE.AND P3, PT, R145, 0x1, PT ;  /* 0x000000019100780c */ /* 0x000fc40003f65270 */
[----:B------:R-:W-:Y:S01]  /*10160*/  ISETP.NE.U32.OR P0, PT, R0, 0x1, !P0 ;  /* 0x000000010000780c */ /* 0x000fe20004705470 */
[----:B--2---:R-:W1:Y:S02]  /*10170*/  LDSM.16.M88.4 R12, [R186] ;  /* 0x00000000ba0c783b */ /* 0x004e640000000200 */
[----:B------:R-:W-:Y:S01]  /*10180*/  @P1 IADD3 R195, R186, -0x20, RZ ;  /* 0xffffffe0bac31810 */ /* 0x000fe20007ffe0ff */
[----:B------:R-:W-:Y:S01]  /*10190*/  IMAD.MOV.U32 R0, RZ, RZ, 0x40 ;  /* 0x00000040ff007424 */ /* 0x000fe200078e00ff */
[----:B------:R-:W-:Y:S01]  /*101a0*/  LOP3.LUT P1, RZ, R129, 0x4, RZ, 0xc0, !PT ;  /* 0x0000000481ff7812 */ /* 0x000fe2000782c0ff */
[----:B------:R-:W2:Y:S03]  /*101b0*/  LDSM.16.M88.4 R40, [R186+0x800] ;  /* 0x00080000ba28783b */ /* 0x000ea60000000200 */
[----:B------:R-:W-:Y:S01]  /*101c0*/  ISETP.LE.OR P1, PT, R72, R211, !P1 ;  /* 0x000000d34800720c */ /* 0x000fe20004f23670 */
[----:B------:R-:W-:Y:S01]  /*101d0*/  LDSM.16.M88.4 R4, [R192] ;  /* 0x00000000c004783b */ /* 0x000fe20000000200 */
[----:B------:R-:W-:-:S03]  /*101e0*/  SEL R0, R0, 0xffffffc0, !P2 ;  /* 0xffffffc000007807 */ /* 0x000fc60005000000 */
[----:B------:R-:W3:Y:S02]  /*101f0*/  LDSM.16.M88.4 R28, [R195] ;  /* 0x00000000c31c783b */ /* 0x000ee40000000200 */
[----:B------:R-:W-:Y:S02]  /*10200*/  IMAD.IADD R185, R186, 0x1, R0 ;  /* 0x00000001bab97824 */ /* 0x000fe400078e0200 */
[----:B------:R-:W-:Y:S01]  /*10210*/  LDSM.16.M88.4 R56, [R195+0x800] ;  /* 0x00080000c338783b */ /* 0x000fe20000000200 */
[----:B------:R-:W-:-:S03]  /*10220*/  IMAD.IADD R184, R0, 0x1, R195 ;  /* 0x0000000100b87824 */ /* 0x000fc600078e02c3 */
[----:B------:R-:W-:Y:S01]  /*10230*/  @!PT LDS RZ, [RZ] ;  /* 0x00000000fffff984 */ /* 0x000fe20000000800 */
[----:B------:R-:W-:Y:S01]  /*10240*/  @!PT LDS RZ, [RZ] ;  /* 0x00000000fffff984 */ /* 0x000fe20000000800 */
[----:B------:R-:W-:Y:S01]  /*10250*/  @!PT LDS RZ, [RZ] ;  /* 0x00000000fffff984 */ /* 0x000fe20000000800 */
[----:B------:R4:W-:Y:S01]  /*10260*/  LDGSTS.E.BYPASS.LTC128B.128 [R203+0x8080], [R2.64], !P0 ;  /* 0x0808000002cb7fae */ /* 0x0009e2000c101d46 */
[----:B------:R-:W-:-:S04]  /*10270*/  LOP3.LUT P0, RZ, R129, 0x2, RZ, 0xc0, !PT ;  /* 0x0000000281ff7812 */ /* 0x000fc8000780c0ff */
[----:B------:R-:W-:-:S13]  /*10280*/  ISETP.LE.OR P0, PT, R72, R211, !P0 ;  /* 0x000000d34800720c */ /* 0x000fda0004703670 */
[----:B------:R4:W-:Y:S01]  /*10290*/  LDGSTS.E.BYPASS.LTC128B.128 [R203+0x9080], [R2.64+0x80], !P0 ;  /* 0x0908008002cb7fae */ /* 0x0009e2000c101d46 */
[----:B------:R-:W-:Y:S01]  /*102a0*/  LOP3.LUT P0, RZ, R129, 0x8, RZ, 0xc0, !PT ;  /* 0x0000000881ff7812 */ /* 0x000fe2000780c0ff */
[----:B-1----:R-:W-:Y:S02]  /*102b0*/  HMMA.16816.F32 R20, R8, R12, RZ ;  /* 0x0000000c0814723c */ /* 0x002fe400000018ff */
[----:B------:R4:W-:Y:S01]  /*102c0*/  LDGSTS.E.BYPASS.LTC128B.128 [R203+0xa080], [R2.64+0x100], !P1 ;  /* 0x0a08010002cb7fae */ /* 0x0009e2000c901d46 */
[----:B------:R-:W-:-:S05]  /*102d0*/  ISETP.LE.OR P0, PT, R72, R211, !P0 ;  /* 0x000000d34800720c */ /* 0x000fca0004703670 */
[C---:B------:R-:W-:Y:S08]  /*102e0*/  HMMA.16816.F32 R12, R8.reuse, R14, RZ ;  /* 0x0000000e080c723c */ /* 0x040ff000000018ff */
[----:B------:R4:W-:Y:S01]  /*102f0*/  LDGSTS.E.BYPASS.LTC128B.128 [R203+0xb080], [R2.64+0x180], !P0 ;  /* 0x0b08018002cb7fae */ /* 0x0009e2000c101d46 */
[----:B--2---:R-:W-:Y:S03]  /*10300*/  HMMA.16816.F32 R36, R8, R40, RZ ;  /* 0x000000280824723c */ /* 0x004fe600000018ff */
[----:B------:R-:W-:Y:S04]  /*10310*/  LDSM.16.M88.4 R16, [R194] ;  /* 0x00000000c210783b */ /* 0x000fe80000000200 */
[----:B------:R-:W1:Y:S01]  /*10320*/  LDSM.16.M88.4 R32, [R185] ;  /* 0x00000000b920783b */ /* 0x000e620000000200 */
[C---:B---3--:R-:W-:Y:S03]  /*10330*/  HMMA.16816.F32 R20, R4.reuse, R28, R20 ;  /* 0x0000001c0414723c */ /* 0x048fe60000001814 */
[----:B------:R-:W-:Y:S04]  /*10340*/  LDSM.16.M88.4 R24, [R193] ;  /* 0x00000000c118783b */ /* 0x000fe80000000200 */
[----:B------:R-:W2:Y:S01]  /*10350*/  LDSM.16.M88.4 R44, [R184] ;  /* 0x00000000b82c783b */ /* 0x000ea20000000200 */
[----:B------:R-:W-:Y:S03]  /*10360*/  HMMA.16816.F32 R12, R4, R30, R12 ;  /* 0x0000001e040c723c */ /* 0x000fe6000000180c */
[----:B------:R-:W-:Y:S04]  /*10370*/  LDSM.16.M88.4 R28, [R191+0x4000] ;  /* 0x00400000bf1c783b */ /* 0x000fe80000000200 */
[----:B------:R-:W3:Y:S01]  /*10380*/  LDSM.16.M88.4 R48, [R186+0x1000] ;  /* 0x00100000ba30783b */ /* 0x000ee20000000200 */
[----:B------:R-:W-:Y:S03]  /*10390*/  HMMA.16816.F32 R40, R8, R42, RZ ;  /* 0x0000002a0828723c */ /* 0x000fe600000018ff */
[----:B------:R-:W2:Y:S04]  /*103a0*/  LDSM.16.M88.4 R52, [R185+0x800] ;  /* 0x00080000b934783b */ /* 0x000ea80000000200 */
[----:B------:R-:W-:Y:S04]  /*103b0*/  LDSM.16.M88.4 R64, [R195+0x1000] ;  /* 0x00100000c340783b */ /* 0x000fe80000000200 */
[----:B------:R-:W-:Y:S04]  /*103c0*/  LDSM.16.M88.4 R68, [R184+0x800] ;  /* 0x00080000b844783b */ /* 0x000fe80000000200 */
[----:B------:R-:W-:Y:S04]  /*103d0*/  LDSM.16.M88.4 R60, [R186+0x1800] ;  /* 0x00180000ba3c783b */ /* 0x000fe80000000200 */
[----:B------:R-:W0:Y:S01]  /*103e0*/  LDGDEPBAR ;  /* 0x00000000000079af */ /* 0x000e220000000000 */
[C---:B-1----:R-:W-:Y:S08]  /*103f0*/  HMMA.16816.F32 R20, R16.reuse, R32, R20 ;  /* 0x000000201014723c */ /* 0x042ff00000001814 */
[----:B------:R-:W-:Y:S08]  /*10400*/  HMMA.16816.F32 R32, R16, R34, R12 ;  /* 0x000000221020723c */ /* 0x000ff0000000180c */
[----:B------:R-:W-:Y:S01]  /*10410*/  HMMA.16816.F32 R12, R4, R56, R36 ;  /* 0x00000038040c723c */ /* 0x000fe20000001824 */
[----:B------:R-:W-:Y:S07]  /*10420*/  LDSM.16.M88.4 R36, [R184+0x1000] ;  /* 0x00100000b824783b */ /* 0x000fee0000000200 */
[----:B--2---:R-:W-:Y:S01]  /*10430*/  HMMA.16816.F32 R8, R24, R44, R20 ;  /* 0x0000002c1808723c */ /* 0x004fe20000001814 */
[----:B------:R-:W1:Y:S07]  /*10440*/  LDSM.16.M88.4 R20, [R192+0x4000] ;  /* 0x00400000c014783b */ /* 0x000e6e0000000200 */
[----:B------:R-:W-:Y:S01]  /*10450*/  HMMA.16816.F32 R40, R4, R58, R40 ;  /* 0x0000003a0428723c */ /* 0x000fe20000001828 */
[----:B------:R-:W-:Y:S07]  /*10460*/  LDSM.16.M88.4 R56, [R185+0x1000] ;  /* 0x00100000b938783b */ /* 0x000fee0000000200 */
[----:B------:R-:W-:Y:S01]  /*10470*/  HMMA.16816.F32 R32, R24, R46, R32 ;  /* 0x0000002e1820723c */ /* 0x000fe20000001820 */
[----:B------:R-:W-:Y:S07]  /*10480*/  LDSM.16.M88.4 R44, [R195+0x1800] ;  /* 0x00180000c32c783b */ /* 0x000fee0000000200 */
[----:B---3--:R-:W-:Y:S08]  /*10490*/  HMMA.16816.F32 R4, R28, R48, R8 ;  /* 0x000000301c04723c */ /* 0x008ff00000001808 */
[C---:B------:R-:W-:Y:S01]  /*104a0*/  HMMA.16816.F32 R8, R16.reuse, R52, R12 ;  /* 0x000000341008723c */ /* 0x040fe2000000180c */
[----:B------:R-:W2:Y:S07]  /*104b0*/  LDSM.16.M88.4 R12, [R194+0x4000] ;  /* 0x00400000c20c783b */ /* 0x000eae0000000200 */
[----:B------:R-:W-:Y:S01]  /*104c0*/  HMMA.16816.F32 R40, R16, R54, R40 ;  /* 0x000000361028723c */ /* 0x000fe20000001828 */
[----:B------:R-:W-:Y:S07]  /*104d0*/  LDSM.16.M88.4 R52, [R186+0x2800] ;  /* 0x00280000ba34783b */ /* 0x000fee0000000200 */
[----:B-1----:R-:W-:Y:S08]  /*104e0*/  HMMA.16816.F32 R16, R20, R64, R4 ;  /* 0x000000401410723c */ /* 0x002ff00000001804 */
[----:B------:R-:W-:Y:S01]  /*104f0*/  HMMA.16816.F32 R32, R28, R50, R32 ;  /* 0x000000321c20723c */ /* 0x000fe20000001820 */
[----:B------:R-:W-:Y:S07]  /*10500*/  LDSM.16.M88.4 R48, [R195+0x2000] ;  /* 0x00200000c330783b */ /* 0x000fee0000000200 */
[C---:B------:R-:W-:Y:S01]  /*10510*/  HMMA.16816.F32 R4, R24.reuse, R68, R8 ;  /* 0x000000441804723c */ /* 0x040fe20000001808 */
[----:B------:R-:W1:Y:S07]  /*10520*/  LDSM.16.M88.4 R8, [R193+0x4000] ;  /* 0x00400000c108783b */ /* 0x000e6e0000000200 */
[----:B------:R-:W-:Y:S01]  /*10530*/  HMMA.16816.F32 R40, R24, R70, R40 ;  /* 0x000000461828723c */ /* 0x000fe20000001828 */
[----:B------:R-:W-:Y:S07]  /*10540*/  LDSM.16.M88.4 R68, [R185+0x1800] ;  /* 0x00180000b944783b */ /* 0x000fee0000000200 */
[----:B--2---:R-:W-:Y:S08]  /*10550*/  HMMA.16816.F32 R16, R12, R56, R16 ;  /* 0x000000380c10723c */ /* 0x004ff00000001810 */
[----:B------:R-:W-:Y:S01]  /*10560*/  HMMA.16816.F32 R32, R20, R66, R32 ;  /* 0x000000421420723c */ /* 0x000fe20000001820 */
[----:B------:R-:W-:Y:S07]  /*10570*/  LDSM.16.M88.4 R64, [R186+0x2000] ;  /* 0x00200000ba40783b */ /* 0x000fee0000000200 */
[C---:B------:R-:W-:Y:S01]  /*10580*/  HMMA.16816.F32 R24, R28.reuse, R60, R4 ;  /* 0x0000003c1c18723c */ /* 0x040fe20000001804 */
[----:B------:R-:W2:Y:S07]  /*10590*/  LDSM.16.M88.4 R4, [R191+0x8000] ;  /* 0x00800000bf04783b */ /* 0x000eae0000000200 */
[----:B------:R-:W-:Y:S01]  /*105a0*/  HMMA.16816.F32 R40, R28, R62, R40 ;  /* 0x0000003e1c28723c */ /* 0x000fe20000001828 */
[----:B------:R-:W3:Y:S04]  /*105b0*/  LDSM.16.M88.4 R28, [R192+0x8000] ;  /* 0x00800000c01c783b */ /* 0x000ee80000000200 */
[----:B------:R-:W-:Y:S03]  /*105c0*/  LDSM.16.M88.4 R60, [R184+0x2000] ;  /* 0x00200000b83c783b */ /* 0x000fe60000000200 */
[----:B-1----:R-:W-:Y:S08]  /*105d0*/  HMMA.16816.F32 R16, R8, R36, R16 ;  /* 0x000000240810723c */ /* 0x002ff00000001810 */
[----:B------:R-:W-:Y:S01]  /*105e0*/  HMMA.16816.F32 R32, R12, R58, R32 ;  /* 0x0000003a0c20723c */ /* 0x000fe20000001820 */
[----:B------:R-:W1:Y:S07]  /*105f0*/  LDSM.16.M88.4 R56, [R184+0x1800] ;  /* 0x00180000b838783b */ /* 0x000e6e0000000200 */
[C---:B------:R-:W-:Y:S08]  /*10600*/  HMMA.16816.F32 R24, R20.reuse, R44, R24 ;  /* 0x0000002c1418723c */ /* 0x040ff00000001818 */
        /* <DEDUP_REMOVED lines=8> */
[----:B------:R-:W-:Y:S07]  /*10690*/  LDSM.16.M88.4 R68, [R195+0x2800] ;  /* 0x00280000c344783b */ /* 0x000fee0000000200 */
[----:B---3--:R-:W-:Y:S08]  /*106a0*/  HMMA.16816.F32 R12, R28, R48, R16 ;  /* 0x000000301c0c723c */ /* 0x008ff00000001810 */
[----:B------:R-:W-:Y:S01]  /*106b0*/  HMMA.16816.F32 R32, R4, R66, R32 ;  /* 0x000000420420723c */ /* 0x000fe20000001820 */
[----:B------:R-:W-:Y:S07]  /*106c0*/  LDSM.16.M88.4 R64, [R184+0x2800] ;  /* 0x00280000b840783b */ /* 0x000fee0000000200 */
[C---:B-1----:R-:W-:Y:S01]  /*106d0*/  HMMA.16816.F32 R16, R8.reuse, R56, R20 ;  /* 0x000000380810723c */ /* 0x042fe20000001814 */
        /* <DEDUP_REMOVED lines=10> */
[----:B-1----:R-:W-:Y:S08]  /*10780*/  HMMA.16816.F32 R12, R20, R60, R12 ;  /* 0x0000003c140c723c */ /* 0x002ff0000000180c */
[----:B------:R-:W-:Y:S01]  /*10790*/  HMMA.16816.F32 R4, R24, R46, R8 ;  /* 0x0000002e1804723c */ /* 0x000fe20000001808 */
[----:B------:R-:W1:Y:S04]  /*107a0*/  LDSM.16.M88.4 R8, [R192+0xc000] ;  /* 0x00c00000c008783b */ /* 0x000e680000000200 */
[----:B------:R-:W-:Y:S03]  /*107b0*/  LDSM.16.M88.4 R44, [R184+0x3000] ;  /* 0x00300000b82c783b */ /* 0x000fe60000000200 */
[C---:B------:R-:W-:Y:S08]  /*107c0*/  HMMA.16816.F32 R32, R28.reuse, R68, R32 ;  /* 0x000000441c20723c */ /* 0x040ff00000001820 */
[----:B------:R-:W-:Y:S08]  /*107d0*/  HMMA.16816.F32 R40, R28, R70, R40 ;  /* 0x000000461c28723c */ /* 0x000ff00000001828 */
[----:B--2---:R-:W-:Y:S08]  /*107e0*/  HMMA.16816.F32 R12, R16, R36, R12 ;  /* 0x00000024100c723c */ /* 0x004ff0000000180c */
[----:B------:R-:W-:Y:S01]  /*107f0*/  HMMA.16816.F32 R28, R20, R62, R4 ;  /* 0x0000003e141c723c */ /* 0x000fe20000001804 */
[----:B------:R-:W2:Y:S04]  /*10800*/  LDSM.16.M88.4 R4, [R194+0xc000] ;  /* 0x00c00000c204783b */ /* 0x000ea80000000200 */
[----:B------:R-:W3:Y:S03]  /*10810*/  LDSM.16.M88.4 R60, [R186+0x3800] ;  /* 0x00380000ba3c783b */ /* 0x000ee60000000200 */
[C---:B------:R-:W-:Y:S08]  /*10820*/  HMMA.16816.F32 R32, R24.reuse, R48, R32 ;  /* 0x000000301820723c */ /* 0x040ff00000001820 */
[----:B------:R-:W-:Y:S01]  /*10830*/  HMMA.16816.F32 R40, R24, R50, R40 ;  /* 0x000000321828723c */ /* 0x000fe20000001828 */
[----:B------:R-:W-:Y:S07]  /*10840*/  LDSM.16.M88.4 R48, [R195+0x3800] ;  /* 0x00380000c330783b */ /* 0x000fee0000000200 */
[----:B-1----:R-:W-:Y:S01]  /*10850*/  HMMA.16816.F32 R24, R8, R56, R12 ;  /* 0x000000380818723c */ /* 0x002fe2000000180c */
[----:B------:R-:W1:Y:S07]  /*10860*/  LDSM.16.M88.4 R12, [R193+0xc000] ;  /* 0x00c00000c10c783b */ /* 0x000e6e0000000200 */
[----:B------:R-:W-:Y:S08]  /*10870*/  HMMA.16816.F32 R28, R16, R38, R28 ;  /* 0x00000026101c723c */ /* 0x000ff0000000181c */
[C---:B------:R-:W-:Y:S08]  /*10880*/  HMMA.16816.F32 R36, R20.reuse, R64, R32 ;  /* 0x000000401424723c */ /* 0x040ff00000001820 */
[----:B------:R-:W-:Y:S01]  /*10890*/  HMMA.16816.F32 R32, R20, R66, R40 ;  /* 0x000000421420723c */ /* 0x000fe20000001828 */
[----:B------:R-:W4:Y:S07]  /*108a0*/  LDSM.16.M88.4 R40, [R185+0x3800] ;  /* 0x00380000b928783b */ /* 0x000f2e0000000200 */
[----:B--2---:R-:W-:Y:S08]  /*108b0*/  HMMA.16816.F32 R24, R4, R52, R24 ;  /* 0x000000340418723c */ /* 0x004ff00000001818 */
[----:B------:R-:W-:Y:S08]  /*108c0*/  HMMA.16816.F32 R20, R8, R58, R28 ;  /* 0x0000003a0814723c */ /* 0x000ff0000000181c */
[C---:B---3--:R-:W-:Y:S08]  /*108d0*/  HMMA.16816.F32 R36, R16.reuse, R60, R36 ;  /* 0x0000003c1024723c */ /* 0x048ff00000001824 */
[----:B------:R-:W-:Y:S08]  /*108e0*/  HMMA.16816.F32 R28, R16, R62, R32 ;  /* 0x0000003e101c723c */ /* 0x000ff00000001820 */
[----:B-1----:R-:W-:Y:S08]  /*108f0*/  HMMA.16816.F32 R32, R12, R44, R24 ;  /* 0x0000002c0c20723c */ /* 0x002ff00000001818 */
[----:B------:R-:W-:Y:S08]  /*10900*/  HMMA.16816.F32 R16, R4, R54, R20 ;  /* 0x000000360410723c */ /* 0x000ff00000001814 */
[----:B------:R-:W-:Y:S01]  /*10910*/  HMMA.16816.F32 R20, R8, R48, R36 ;  /* 0x000000300814723c */ /* 0x000fe20000001824 */
[----:B------:R-:W1:Y:S01]  /*10920*/  LDSM.16.M88.4 R36, [R184+0x3800] ;  /* 0x00380000b824783b */ /* 0x000e620000000200 */
[----:B------:R-:W-:-:S06]  /*10930*/  DEPBAR.LE SB0, 0x0 ;  /* 0x000080000000791a */ /* 0x000fcc0000000000 */
[----:B------:R-:W-:Y:S01]  /*10940*/  HMMA.16816.F32 R8, R8, R50, R28 ;  /* 0x000000320808723c */ /* 0x000fe2000000181c */
[----:B------:R-:W-:Y:S02]  /*10950*/  FMUL.FTZ R0, R32, c[0x0][0x320] ;  /* 0x0000c80020007a20 */ /* 0x000fe40000410000 */
[----:B----4-:R-:W-:-:S04]  /*10960*/  FMUL.FTZ R2, R35, c[0x0][0x320] ;  /* 0x0000c80023027a20 */ /* 0x010fc80000410000 */
[----:B------:R-:W-:Y:S01]  /*10970*/  MUFU.TANH R28, R2 ;  /* 0x00000002001c7308 */ /* 0x000fe20000002400 */
[----:B------:R-:W-:Y:S08]  /*10980*/  HMMA.16816.F32 R24, R12, R46, R16 ;  /* 0x0000002e0c18723c */ /* 0x000ff00000001810 */
[C---:B------:R-:W-:Y:S01]  /*10990*/  HMMA.16816.F32 R16, R4.reuse, R40, R20 ;  /* 0x000000280410723c */ /* 0x040fe20000001814 */
[----:B------:R2:W3:Y:S07]  /*109a0*/  MUFU.TANH R22, R0 ;  /* 0x0000000000167308 */ /* 0x0004ee0000002400 */
[----:B------:R-:W-:Y:S07]  /*109b0*/  HMMA.16816.F32 R4, R4, R42, R8 ;  /* 0x0000002a0404723c */ /* 0x000fee0000001808 */
[----:B------:R-:W-:-:S02]  /*109c0*/  IMAD.MOV.U32 R10, RZ, RZ, -0x20 ;  /* 0xffffffe0ff0a7424 */ /* 0x000fc400078e00ff */
[----:B--2---:R-:W-:Y:S02]  /*109d0*/  FMUL.FTZ R0, R33, c[0x0][0x320] ;  /* 0x0000c80021007a20 */ /* 0x004fe40000410000 */
[----:B------:R-:W-:Y:S02]  /*109e0*/  FMUL.FTZ R3, R24, c[0x0][0x320] ;  /* 0x0000c80018037a20 */ /* 0x000fe40000410000 */
[----:B------:R2:W4:Y:S03]  /*109f0*/  MUFU.TANH R21, R0 ;  /* 0x0000000000157308 */ /* 0x0005260000002400 */
[C---:B-1----:R-:W-:Y:S05]  /*10a00*/  HMMA.16816.F32 R16, R12.reuse, R36, R16 ;  /* 0x000000240c10723c */ /* 0x042fea0000001810 */
[----:B------:R1:W1:Y:S03]  /*10a10*/  MUFU.TANH R9, R3 ;  /* 0x0000000300097308 */ /* 0x0002660000002400 */
[----:B------:R-:W-:Y:S01]  /*10a20*/  HMMA.16816.F32 R12, R12, R38, R4 ;  /* 0x000000260c0c723c */ /* 0x000fe20000001804 */
[----:B--2---:R-:W-:-:S04]  /*10a30*/  FMUL.FTZ R0, R34, c[0x0][0x320] ;  /* 0x0000c80022007a20 */ /* 0x004fc80000410000 */
[----:B------:R2:W-:Y:S01]  /*10a40*/  MUFU.TANH R29, R0 ;  /* 0x00000000001d7308 */ /* 0x0005e20000002400 */
[----:B-1----:R-:W-:-:S10]  /*10a50*/  FMUL.FTZ R3, R26, c[0x0][0x320] ;  /* 0x0000c8001a037a20 */ /* 0x002fd40000410000 */
[----:B------:R-:W-:Y:S01]  /*10a60*/  FMUL.FTZ R4, R17, c[0x0][0x320] ;  /* 0x0000c80011047a20 */ /* 0x000fe20000410000 */
[----:B------:R1:W-:Y:S01]  /*10a70*/  MUFU.TANH R23, R3 ;  /* 0x0000000300177308 */ /* 0x0003e20000002400 */
[----:B--2---:R-:W-:-:S04]  /*10a80*/  IMAD.IADD R0, R240, 0x1, R233 ;  /* 0x00000001f0007824 */ /* 0x004fc800078e02e9 */
[----:B------:R-:W-:-:S04]  /*10a90*/  @P3 IMAD.HI.U32 R2, R0, c[0x0][0x2c8], RZ ;  /* 0x0000b20000023a27 */ /* 0x000fc800078e00ff */
[----:B-1----:R-:W-:Y:S01]  /*10aa0*/  FMUL.FTZ R3, R27, c[0x0][0x320] ;  /* 0x0000c8001b037a20 */ /* 0x002fe20000410000 */
[----:B------:R-:W-:Y:S01]  /*10ab0*/  @P3 SHF.R.U32.HI R0, RZ, c[0x0][0x2cc], R2 ;  /* 0x0000b300ff003a19 */ /* 0x000fe20000011602 */
[----:B------:R-:W-:Y:S02]  /*10ac0*/  FMUL.FTZ R2, R25, c[0x0][0x320] ;  /* 0x0000c80019027a20 */ /* 0x000fe40000410000 */
[----:B------:R1:W-:Y:S02]  /*10ad0*/  MUFU.TANH R20, R3 ;  /* 0x0000000300147308 */ /* 0x0003e40000002400 */
[----:B------:R-:W-:Y:S06]  /*10ae0*/  SHFL.IDX PT, R8, R0, 0x1, 0x1c1f ;  /* 0x003c1f0000087f89 */ /* 0x000fec00000e0000 */
[----:B------:R2:W2:Y:S01]  /*10af0*/  MUFU.TANH R11, R2 ;  /* 0x00000002000b7308 */ /* 0x0004a20000002400 */
[----:B-1----:R-:W-:-:S07]  /*10b00*/  FMUL.FTZ R3, R16, c[0x0][0x320] ;  /* 0x0000c80010037a20 */ /* 0x002fce0000410000 */
[----:B------:R1:W1:Y:S01]  /*10b10*/  MUFU.TANH R16, R3 ;  /* 0x0000000300107308 */ /* 0x0002620000002400 */
[----:B--2---:R2:W3:Y:S01]  /*10b20*/  SHFL.IDX PT, R2, R0, RZ, 0x1c1f ;  /* 0x001c1fff00027589 */ /* 0x0044e200000e0000 */
[----:B-1----:R-:W-:Y:S02]  /*10b30*/  IMAD.IADD R3, R72, 0x1, -R217 ;  /* 0x0000000148037824 */ /* 0x002fe400078e0ad9 */
[----:B--2---:R-:W-:-:S04]  /*10b40*/  IMAD R0, R110, R10, 0x1 ;  /* 0x000000016e007424 */ /* 0x004fc800078e020a */
[----:B------:R1:W2:Y:S01]  /*10b50*/  MUFU.TANH R10, R4 ;  /* 0x00000004000a7308 */ /* 0x0002a20000002400 */
[----:B------:R-:W-:-:S05]  /*10b60*/  IADD3 R0, -R217, R0, R237 ;  /* 0x00000000d9007210 */ /* 0x000fca0007ffe1ed */
[----:B------:R-:W-:-:S04]  /*10b70*/  IMAD.IADD R0, R0, 0x1, -R238 ;  /* 0x0000000100007824 */ /* 0x000fc800078e0aee */
[C---:B---3--:R-:W-:Y:S02]  /*10b80*/  IMAD.IADD R2, R0.reuse, 0x1, R2 ;  /* 0x0000000100027824 */ /* 0x048fe400078e0202 */
[----:B------:R-:W-:Y:S02]  /*10b90*/  IMAD.IADD R0, R0, 0x1, R8 ;  /* 0x0000000100007824 */ /* 0x000fe400078e0208 */
[----:B-1----:R-:W-:Y:S01]  /*10ba0*/  FMUL.FTZ R4, R12, c[0x0][0x320] ;  /* 0x0000c8000c047a20 */ /* 0x002fe20000410000 */
[C---:B------:R-:W-:Y:S02]  /*10bb0*/  IMNMX R2, R3.reuse, R2, PT ;  /* 0x0000000203027217 */ /* 0x040fe40003800200 */
[----:B------:R-:W-:Y:S01]  /*10bc0*/  IMNMX R0, R3, R0, PT ;  /* 0x0000000003007217 */ /* 0x000fe20003800200 */
[----:B------:R1:W3:Y:S01]  /*10bd0*/  MUFU.TANH R6, R4 ;  /* 0x0000000400067308 */ /* 0x0002e20000002400 */
[----:B------:R-:W-:Y:S01]  /*10be0*/  BAR.SYNC.DEFER_BLOCKING 0x0 ;  /* 0x0000000000007b1d */ /* 0x000fe20000010000 */
[----:B------:R-:W-:-:S02]  /*10bf0*/  ISETP.GT.AND P0, PT, R2, RZ, PT ;  /* 0x000000ff0200720c */ /* 0x000fc40003f04270 */
[----:B------:R-:W-:Y:S02]  /*10c00*/  ISETP.GT.AND P1, PT, R2, 0x1, PT ;  /* 0x000000010200780c */ /* 0x000fe40003f24270 */
[----:B------:R-:W-:Y:S02]  /*10c10*/  FSEL R5, R22, -INF , P0 ;  /* 0xff80000016057808 */ /* 0x000fe40000000000 */
[C---:B------:R-:W-:Y:S02]  /*10c20*/  ISETP.GT.AND P0, PT, R2.reuse, 0x8, PT ;  /* 0x000000080200780c */ /* 0x040fe40003f04270 */
[----:B----4-:R-:W-:Y:S02]  /*10c30*/  FSEL R7, R21, -INF , P1 ;  /* 0xff80000015077808 */ /* 0x010fe40000800000 */
[----:B------:R-:W-:Y:S02]  /*10c40*/  ISETP.GT.AND P1, PT, R2, 0x9, PT ;  /* 0x000000090200780c */ /* 0x000fe40003f24270 */
[----:B------:R-:W-:Y:S01]  /*10c50*/  FSEL R9, R9, -INF , P0 ;  /* 0xff80000009097808 */ /* 0x000fe20000000000 */
[----:B-1----:R-:W-:Y:S01]  /*10c60*/  FMUL.FTZ R4, R13, c[0x0][0x320] ;  /* 0x0000c8000d047a20 */ /* 0x002fe20000410000 */
[----:B------:R-:W-:-:S02]  /*10c70*/  FMNMX.FTZ R3, R5, R7, !PT ;  /* 0x0000000705037209 */ /* 0x000fc40007810000 */
[C---:B------:R-:W-:Y:S01]  /*10c80*/  ISETP.GT.AND P0, PT, R2.reuse, 0x10, PT ;  /* 0x000000100200780c */ /* 0x040fe20003f04270 */
[----:B------:R1:W4:Y:S01]  /*10c90*/  MUFU.TANH R8, R4 ;  /* 0x0000000400087308 */ /* 0x0003220000002400 */
[----:B------:R-:W-:Y:S02]  /*10ca0*/  FSEL R11, R11, -INF , P1 ;  /* 0xff8000000b0b7808 */ /* 0x000fe40000800000 */
[----:B------:R-:W-:Y:S02]  /*10cb0*/  FMNMX.FTZ R3, R9, R3, !PT ;  /* 0x0000000309037209 */ /* 0x000fe40007810000 */
[----:B------:R-:W-:Y:S02]  /*10cc0*/  ISETP.GT.AND P2, PT, R2, 0x11, PT ;  /* 0x000000110200780c */ /* 0x000fe40003f44270 */
[----:B------:R-:W-:Y:S02]  /*10cd0*/  FSEL R16, R16, -INF , P0 ;  /* 0xff80000010107808 */ /* 0x000fe40000000000 */
[----:B------:R-:W-:-:S02]  /*10ce0*/  FMNMX.FTZ R3, R11, R3, !PT ;  /* 0x000000030b037209 */ /* 0x000fc40007810000 */
[----:B------:R-:W-:Y:S02]  /*10cf0*/  ISETP.GT.AND P1, PT, R2, 0x18, PT ;  /* 0x000000180200780c */ /* 0x000fe40003f24270 */
[----:B--2---:R-:W-:Y:S02]  /*10d00*/  FSEL R21, R10, -INF , P2 ;  /* 0xff8000000a157808 */ /* 0x004fe40001000000 */
[----:B------:R-:W-:Y:S01]  /*10d10*/  FMNMX.FTZ R3, R16, R3, !PT ;  /* 0x0000000310037209 */ /* 0x000fe20007810000 */
[----:B-1----:R-:W-:Y:S01]  /*10d20*/  FMUL.FTZ R4, R18, c[0x0][0x320] ;  /* 0x0000c80012047a20 */ /* 0x002fe20000410000 */
[----:B------:R-:W-:Y:S02]  /*10d30*/  ISETP.GT.AND P0, PT, R2, 0x19, PT ;  /* 0x000000190200780c */ /* 0x000fe40003f04270 */
[----:B---3--:R-:W-:Y:S01]  /*10d40*/  FSEL R22, R6, -INF , P1 ;  /* 0xff80000006167808 */ /* 0x008fe20000800000 */
[----:B------:R1:W2:Y:S01]  /*10d50*/  MUFU.TANH R18, R4 ;  /* 0x0000000400127308 */ /* 0x0002a20000002400 */
[----:B------:R-:W-:Y:S01]  /*10d60*/  FMNMX.FTZ R2, R21, R3, !PT ;  /* 0x0000000315027209 */ /* 0x000fe20007810000 */
[----:B------:R-:W-:Y:S01]  /*10d70*/  FMUL.FTZ R3, R14, c[0x0][0x320] ;  /* 0x0000c8000e037a20 */ /* 0x000fe20000410000 */
[----:B----4-:R-:W-:Y:S01]  /*10d80*/  FSEL R24, R8, -INF , P0 ;  /* 0xff80000008187808 */ /* 0x010fe20000000000 */
[----:B------:R-:W-:Y:S01]  /*10d90*/  FMUL.FTZ R6, R15, c[0x0][0x320] ;  /* 0x0000c8000f067a20 */ /* 0x000fe20000410000 */
[----:B------:R-:W-:-:S02]  /*10da0*/  FMNMX.FTZ R2, R22, R2, !PT ;  /* 0x0000000216027209 */ /* 0x000fc40007810000 */
[C---:B------:R-:W-:Y:S01]  /*10db0*/  ISETP.GT.AND P0, PT, R0.reuse, RZ, PT ;  /* 0x000000ff0000720c */ /* 0x040fe20003f04270 */
[----:B------:R3:W-:Y:S01]  /*10dc0*/  MUFU.TANH R8, R3 ;  /* 0x0000000300087308 */ /* 0x0007e20000002400 */
[----:B------:R-:W-:Y:S02]  /*10dd0*/  ISETP.GT.AND P1, PT, R0, 0x1, PT ;  /* 0x000000010000780c */ /* 0x000fe40003f24270 */
[----:B------:R-:W-:Y:S02]  /*10de0*/  FMNMX.FTZ R2, R24, R2, !PT ;  /* 0x0000000218027209 */ /* 0x000fe40007810000 */
[----:B------:R-:W-:Y:S02]  /*10df0*/  FSEL R10, R29, -INF , P0 ;  /* 0xff8000001d0a7808 */ /* 0x000fe40000000000 */
[----:B------:R-:W-:Y:S01]  /*10e00*/  ISETP.GT.AND P0, PT, R0, 0x8, PT ;  /* 0x000000080000780c */ /* 0x000fe20003f04270 */
[----:B-1----:R-:W-:Y:S01]  /*10e10*/  FMUL.FTZ R4, R19, c[0x0][0x320] ;  /* 0x0000c80013047a20 */ /* 0x002fe20000410000 */
[----:B------:R-:W-:Y:S01]  /*10e20*/  FSEL R12, R28, -INF , P1 ;  /* 0xff8000001c0c7808 */ /* 0x000fe20000800000 */
[----:B------:R-:W-:Y:S01]  /*10e30*/  MUFU.TANH R6, R6 ;  /* 0x0000000600067308 */ /* 0x000fe20000002400 */
[----:B------:R-:W-:-:S02]  /*10e40*/  ISETP.GT.AND P1, PT, R0, 0x9, PT ;  /* 0x000000090000780c */ /* 0x000fc40003f24270 */
[----:B------:R-:W-:Y:S02]  /*10e50*/  FSEL R13, R23, -INF , P0 ;  /* 0xff800000170d7808 */ /* 0x000fe40000000000 */
[----:B------:R-:W-:Y:S02]  /*10e60*/  ISETP.GT.AND P0, PT, R0, 0x10, PT ;  /* 0x000000100000780c */ /* 0x000fe40003f04270 */
[----:B---3--:R-:W-:Y:S01]  /*10e70*/  FMNMX.FTZ R3, R10, R12, !PT ;  /* 0x0000000c0a037209 */ /* 0x008fe20007810000 */
[----:B------:R1:W3:Y:S01]  /*10e80*/  MUFU.TANH R17, R4 ;  /* 0x0000000400117308 */ /* 0x0002e20000002400 */
[----:B------:R-:W-:Y:S02]  /*10e90*/  FSEL R14, R20, -INF , P1 ;  /* 0xff800000140e7808 */ /* 0x000fe40000800000 */
[----:B------:R-:W-:Y:S02]  /*10ea0*/  FMNMX.FTZ R3, R13, R3, !PT ;  /* 0x000000030d037209 */ /* 0x000fe40007810000 */
[----:B------:R-:W-:-:S02]  /*10eb0*/  ISETP.GT.AND P2, PT, R0, 0x11, PT ;  /* 0x000000110000780c */ /* 0x000fc40003f44270 */
[----:B--2---:R-:W-:Y:S02]  /*10ec0*/  FSEL R20, R18, -INF , P0 ;  /* 0xff80000012147808 */ /* 0x004fe40000000000 */
[----:B------:R-:W-:Y:S02]  /*10ed0*/  FMNMX.FTZ R3, R14, R3, !PT ;  /* 0x000000030e037209 */ /* 0x000fe40007810000 */
[----:B------:R-:W-:Y:S02]  /*10ee0*/  ISETP.GT.AND P1, PT, R0, 0x18, PT ;  /* 0x000000180000780c */ /* 0x000fe40003f24270 */
[----:B------:R-:W-:Y:S02]  /*10ef0*/  FMNMX.FTZ R3, R20, R3, !PT ;  /* 0x0000000314037209 */ /* 0x000fe40007810000 */
[----:B------:R-:W-:Y:S01]  /*10f00*/  ISETP.GT.AND P0, PT, R0, 0x19, PT ;  /* 0x000000190000780c */ /* 0x000fe20003f04270 */
[----:B-1----:R-:W1:Y:S01]  /*10f10*/  SHFL.BFLY PT, R4, R2, 0x2, 0x1f ;  /* 0x0c401f0002047f89 */ /* 0x002e6200000e0000 */
[----:B---3--:R-:W-:-:S02]  /*10f20*/  FSEL R23, R17, -INF , P2 ;  /* 0xff80000011177808 */ /* 0x008fc40001000000 */
[----:B------:R-:W-:Y:S02]  /*10f30*/  FSEL R25, R8, -INF , P1 ;  /* 0xff80000008197808 */ /* 0x000fe40000800000 */
[----:B------:R-:W-:Y:S02]  /*10f40*/  FMNMX.FTZ R0, R23, R3, !PT ;  /* 0x0000000317007209 */ /* 0x000fe40007810000 */
[----:B------:R-:W-:Y:S02]  /*10f50*/  FSEL R26, R6, -INF , P0 ;  /* 0xff800000061a7808 */ /* 0x000fe40000000000 */
[----:B------:R-:W-:Y:S02]  /*10f60*/  FMNMX.FTZ R3, R25, R0, !PT ;  /* 0x0000000019037209 */ /* 0x000fe40007810000 */
[----:B------:R-:W-:Y:S02]  /*10f70*/  ISETP.GT.AND P0, PT, R110, R212, PT ;  /* 0x000000d46e00720c */ /* 0x000fe40003f04270 */
[----:B------:R-:W-:-:S02]  /*10f80*/  LOP3.LUT P2, RZ, R216, 0x1, RZ, 0xc0, !PT ;  /* 0x00000001d8ff7812 */ /* 0x000fc4000784c0ff */
[----:B-1----:R-:W-:Y:S02]  /*10f90*/  FMNMX.FTZ R0, R2, R4, !PT ;  /* 0x0000000402007209 */ /* 0x002fe40007810000 */
[----:B------:R-:W-:-:S07]  /*10fa0*/  FMNMX.FTZ R2, R26, R3, !PT ;  /* 0x000000031a027209 */ /* 0x000fce0007810000 */
[----:B------:R-:W-:Y:S01]  /*10fb0*/  @P0 SHF.R.S32.HI R6, RZ, 0x1f, R204 ;  /* 0x0000001fff060819 */ /* 0x000fe200000114cc */
[----:B------:R-:W1:Y:S04]  /*10fc0*/  SHFL.BFLY PT, R3, R0, 0x1, 0x1f ;  /* 0x0c201f0000037f89 */ /* 0x000e6800000e0000 */
[----:B------:R-:W2:Y:S01]  /*10fd0*/  SHFL.BFLY PT, R4, R2, 0x2, 0x1f ;  /* 0x0c401f0002047f89 */ /* 0x000ea200000e0000 */
[----:B-1----:R-:W-:Y:S02]  /*10fe0*/  FMNMX.FTZ R133, R0, R3, !PT ;  /* 0x0000000300857209 */ /* 0x002fe40007810000 */
[----:B--2---:R-:W-:-:S03]  /*10ff0*/  FMNMX.FTZ R0, R2, R4, !PT ;  /* 0x0000000402007209 */ /* 0x004fc60007810000 */
[C---:B------:R-:W-:Y:S01]  /*11000*/  FMUL.FTZ R2, R133.reuse, c[0x0][0x2d0] ;  /* 0x0000b40085027a20 */ /* 0x040fe20000410000 */
[----:B------:R-:W-:Y:S01]  /*11010*/  FSETP.NEU.FTZ.AND P1, PT, R133, -INF , PT ;  /* 0xff8000008500780b */ /* 0x000fe20003f3d000 */
[----:B------:R-:W1:Y:S03]  /*11020*/  SHFL.BFLY PT, R8, R0, 0x1, 0x1f ;  /* 0x0c201f0000087f89 */ /* 0x000e6600000e0000 */
[----:B------:R-:W-:-:S05]  /*11030*/  FSEL R2, R2, RZ, P1 ;  /* 0x000000ff02027208 */ /* 0x000fca0000800000 */
[--C-:B------:R-:W-:Y:S02]  /*11040*/  FFMA.FTZ R3, R5, c[0x0][0x2d0], -R2.reuse ;  /* 0x0000b40005037a23 */ /* 0x100fe40000010802 */
[----:B------:R-:W-:Y:S02]  /*11050*/  @P0 IMAD.WIDE.U32 R4, R204, c[0x0][0x1e0], RZ ;  /* 0x00007800cc040a25 */ /* 0x000fe400078e00ff */
[----:B------:R2:W-:Y:S02]  /*11060*/  MUFU.EX2 R209, R3 ;  /* 0x0000000300d17308 */ /* 0x0005e40000000800 */
[----:B------:R-:W-:-:S06]  /*11070*/  FFMA.FTZ R7, R7, c[0x0][0x2d0], -R2 ;  /* 0x0000b40007077a23 */ /* 0x000fcc0000010802 */
[----:B------:R3:W-:Y:S01]  /*11080*/  MUFU.EX2 R208, R7 ;  /* 0x0000000700d07308 */ /* 0x0007e20000000800 */
[----:B-1----:R-:W-:Y:S01]  /*11090*/  FMNMX.FTZ R132, R0, R8, !PT ;  /* 0x0000000800847209 */ /* 0x002fe20007810000 */
[----:B------:R-:W-:Y:S02]  /*110a0*/  FFMA.FTZ R0, R11, c[0x0][0x2d0], -R2 ;  /* 0x0000b4000b007a23 */ /* 0x000fe40000010802 */
[----:B--2---:R-:W-:-:S04]  /*110b0*/  @P0 IMAD R3, R6, c[0x0][0x1e0], RZ ;  /* 0x0000780006030a24 */ /* 0x004fc800078e02ff */
[----:B------:R1:W-:Y:S01]  /*110c0*/  MUFU.EX2 R206, R0 ;  /* 0x0000000000ce7308 */ /* 0x0003e20000000800 */
[----:B------:R-:W-:Y:S01]  /*110d0*/  @P0 IMAD R6, R204, c[0x0][0x1e4], R3 ;  /* 0x00007900cc060a24 */ /* 0x000fe200078e0203 */
[----:B------:R-:W-:Y:S01]  /*110e0*/  @P0 LEA R3, P1, R4, R218, 0x5 ;  /* 0x000000da04030211 */ /* 0x000fe200078228ff */
[----:B---3--:R-:W-:Y:S02]  /*110f0*/  FFMA.FTZ R7, R9, c[0x0][0x2d0], -R2 ;  /* 0x0000b40009077a23 */ /* 0x008fe40000010802 */
[----:B------:R-:W-:-:S03]  /*11100*/  @P0 IMAD.IADD R6, R5, 0x1, R6 ;  /* 0x0000000105060824 */ /* 0x000fc600078e0206 */
[----:B------:R-:W2:Y:S02]  /*11110*/  MUFU.EX2 R207, R7 ;  /* 0x0000000700cf7308 */ /* 0x000ea40000000800 */
[----:B------:R-:W-:Y:S02]  /*11120*/  @P0 LEA.HI.X R6, R4, R222, R6, 0x5, P1 ;  /* 0x000000de04060211 */ /* 0x000fe400008f2c06 */
[----:B------:R-:W-:Y:S01]  /*11130*/  @P0 LEA R4, P1, R3, c[0x0][0x1c8], 0x1 ;  /* 0x0000720003040a11 */ /* 0x000fe200078208ff */
[----:B-1----:R-:W-:-:S03]  /*11140*/  FMUL.FTZ R0, R132, c[0x0][0x2d0] ;  /* 0x0000b40084007a20 */ /* 0x002fc60000410000 */
[----:B------:R-:W-:Y:S01]  /*11150*/  @P0 LEA.HI.X R5, R3, c[0x0][0x1cc], R6, 0x1, P1 ;  /* 0x0000730003050a11 */ /* 0x000fe200008f0c06 */
[----:B------:R-:W-:Y:S01]  /*11160*/  FFMA.FTZ R3, R16, c[0x0][0x2d0], -R2 ;  /* 0x0000b40010037a23 */ /* 0x000fe20000010802 */
[----:B------:R-:W-:-:S03]  /*11170*/  FSETP.NEU.FTZ.AND P1, PT, R132, -INF , PT ;  /* 0xff8000008400780b */ /* 0x000fc60003f3d000 */
[----:B------:R1:W-:Y:S01]  /*11180*/  MUFU.EX2 R205, R3 ;  /* 0x0000000300cd7308 */ /* 0x0003e20000000800 */
[----:B------:R-:W-:Y:S01]  /*11190*/  FSEL R0, R0, RZ, P1 ;  /* 0x000000ff00007208 */ /* 0x000fe20000800000 */
[----:B------:R3:W-:Y:S01]  /*111a0*/  @P0 LDGSTS.E.BYPASS.LTC128B.128 [R203+0xc080], [R4.64], !P2 ;  /* 0x0c08000004cb0fae */ /* 0x0007e2000d101d46 */
[----:B--2---:R-:W-:-:S03]  /*111b0*/  F2FP.PACK_AB R6, R206, R207 ;  /* 0x000000cfce06723e */ /* 0x004fc600000000ff */
[----:B------:R3:W-:Y:S04]  /*111c0*/  @P0 LDGSTS.E.BYPASS.LTC128B.128 [R203+0xd080], [R4.64+0x80], !P6 ;  /* 0x0d08008004cb0fae */ /* 0x0007e8000f101d46 */
[----:B------:R3:W-:Y:S04]  /*111d0*/  @P0 LDGSTS.E.BYPASS.LTC128B.128 [R203+0xe080], [R4.64+0x100], !P5 ;  /* 0x0e08010004cb0fae */ /* 0x0007e8000e901d46 */
[----:B------:R3:W-:Y:S01]  /*111e0*/  @P0 LDGSTS.E.BYPASS.LTC128B.128 [R203+0xf080], [R4.64+0x180], !P4 ;  /* 0x0f08018004cb0fae */ /* 0x0007e2000e101d46 */
[----:B-1----:R-:W-:-:S03]  /*111f0*/  FFMA.FTZ R3, R10, c[0x0][0x2d0], -R0 ;  /* 0x0000b4000a037a23 */ /* 0x002fc60000010800 */
[----:B------:R-:W1:Y:S01]  /*11200*/  LDSM.16.MT88.4 R16, [R188] ;  /* 0x00000000bc10783b */ /* 0x000e620000004200 */
[----:B------:R2:W-:Y:S03]  /*11210*/  MUFU.EX2 R198, R3 ;  /* 0x0000000300c67308 */ /* 0x0005e60000000800 */
[----:B------:R-:W-:Y:S04]  /*11220*/  LDSM.16.MT88.4 R156, [R188+0x800] ;  /* 0x00080000bc9c783b */ /* 0x000fe80000004200 */
[----:B------:R-:W-:Y:S04]  /*11230*/  LDSM.16.MT88.4 R28, [R190+0x800] ;  /* 0x00080000be1c783b */ /* 0x000fe80000004200 */
[----:B------:R-:W-:Y:S04]  /*11240*/  LDSM.16.MT88.4 R32, [R189] ;  /* 0x00000000bd20783b */ /* 0x000fe80000004200 */
[----:B------:R-:W4:Y:S01]  /*11250*/  LDSM.16.MT88.4 R76, [R189+0x1000] ;  /* 0x00100000bd4c783b */ /* 0x000f220000004200 */
[----:B--2---:R-:W-:-:S03]  /*11260*/  FFMA.FTZ R3, R12, c[0x0][0x2d0], -R0 ;  /* 0x0000b4000c037a23 */ /* 0x004fc60000010800 */
[----:B------:R-:W2:Y:S01]  /*11270*/  LDSM.16.MT88.4 R92, [R188+0x2000] ;  /* 0x00200000bc5c783b */ /* 0x000ea20000004200 */
[----:B------:R1:W1:Y:S01]  /*11280*/  MUFU.EX2 R196, R3 ;  /* 0x0000000300c47308 */ /* 0x0002620000000800 */
[----:B---3--:R-:W-:Y:S02]  /*11290*/  F2FP.PACK_AB R4, R208, R209 ;  /* 0x000000d1d004723e */ /* 0x008fe400000000ff */
[----:B------:R-:W3:Y:S04]  /*112a0*/  LDSM.16.MT88.4 R60, [R188+0x3000] ;  /* 0x00300000bc3c783b */ /* 0x000ee80000004200 */
[----:B------:R-:W-:Y:S04]  /*112b0*/  LDSM.16.MT88.4 R40, [R189+0x800] ;  /* 0x00080000bd28783b */ /* 0x000fe80000004200 */
[----:B------:R-:W-:Y:S04]  /*112c0*/  LDSM.16.MT88.4 R108, [R189+0x1800] ;  /* 0x00180000bd6c783b */ /* 0x000fe80000004200 */
[----:B------:R-:W2:Y:S01]  /*112d0*/  LDSM.16.MT88.4 R44, [R187+0x1000] ;  /* 0x00100000bb2c783b */ /* 0x000ea20000004200 */
[----:B-1----:R-:W-:Y:S01]  /*112e0*/  FFMA.FTZ R3, R13, c[0x0][0x2d0], -R0 ;  /* 0x0000b4000d037a23 */ /* 0x002fe20000010800 */
[----:B------:R-:W-:-:S02]  /*112f0*/  F2FP.PACK_AB R5, R196, R198 ;  /* 0x000000c6c405723e */ /* 0x000fc400000000ff */
[----:B------:R-:W-:Y:S01]  /*11300*/  LDSM.16.MT88.4 R8, [R187] ;  /* 0x00000000bb08783b */ /* 0x000fe20000004200 */
[----:B------:R1:W-:Y:S03]  /*11310*/  MUFU.EX2 R197, R3 ;  /* 0x0000000300c57308 */ /* 0x0003e60000000800 */
[----:B------:R-:W-:Y:S04]  /*11320*/  LDSM.16.MT88.4 R48, [R188+0x1000] ;  /* 0x00100000bc30783b */ /* 0x000fe80000004200 */
[----:B------:R-:W-:Y:S04]  /*11330*/  LDSM.16.MT88.4 R56, [R190+0x1000] ;  /* 0x00100000be38783b */ /* 0x000fe80000004200 */
[----:B------:R-:W-:Y:S04]  /*11340*/  LDSM.16.MT88.4 R84, [R187+0x2000] ;  /* 0x00200000bb54783b */ /* 0x000fe80000004200 */
[----:B------:R-:W-:Y:S01]  /*11350*/  LDSM.16.MT88.4 R100, [R190+0x2000] ;  /* 0x00200000be64783b */ /* 0x000fe20000004200 */
[----:B-1----:R-:W-:-:S03]  /*11360*/  FFMA.FTZ R3, R14, c[0x0][0x2d0], -R0 ;  /* 0x0000b4000e037a23 */ /* 0x002fc60000010800 */
[----:B------:R-:W1:Y:S01]  /*11370*/  LDSM.16.MT88.4 R12, [R190] ;  /* 0x00000000be0c783b */ /* 0x000e620000004200 */
[----:B------:R2:W2:Y:S03]  /*11380*/  MUFU.EX2 R199, R3 ;  /* 0x0000000300c77308 */ /* 0x0004a60000000800 */
[----:B------:R-:W-:Y:S04]  /*11390*/  LDSM.16.MT88.4 R116, [R188+0x2800] ;  /* 0x00280000bc74783b */ /* 0x000fe80000004200 */
[----:B------:R-:W-:Y:S04]  /*113a0*/  LDSM.16.MT88.4 R96, [R189+0x2000] ;  /* 0x00200000bd60783b */ /* 0x000fe80000004200 */
[----:B------:R-:W-:Y:S04]  /*113b0*/  LDSM.16.MT88.4 R72, [R187+0x3000] ;  /* 0x00300000bb48783b */ /* 0x000fe80000004200 */
[----:B------:R-:W-:Y:S01]  /*113c0*/  LDSM.16.MT88.4 R68, [R188+0x1800] ;  /* 0x00180000bc44783b */ /* 0x000fe20000004200 */
[----:B--2---:R-:W-:Y:S01]  /*113d0*/  FFMA.FTZ R3, R21, c[0x0][0x2d0], -R2 ;  /* 0x0000b40015037a23 */ /* 0x004fe20000010802 */
[----:B------:R-:W-:-:S02]  /*113e0*/  F2FP.PACK_AB R7, R199, R197 ;  /* 0x000000c5c707723e */ /* 0x000fc400000000ff */
[----:B------:R-:W-:Y:S01]  /*113f0*/  LDSM.16.MT88.4 R148, [R187+0x800] ;  /* 0x00080000bb94783b */ /* 0x000fe20000004200 */
[----:B------:R2:W2:Y:S03]  /*11400*/  MUFU.EX2 R201, R3 ;  /* 0x0000000300c97308 */ /* 0x0004a60000000800 */
[----:B------:R-:W-:Y:S01]  /*11410*/  LDSM.16.MT88.4 R104, [R190+0x1800] ;  /* 0x00180000be68783b */ /* 0x000fe20000004200 */
[C---:B------:R-:W-:Y:S03]  /*11420*/  HMMA.16816.F32 R152, R4.reuse, R16, RZ ;  /* 0x000000100498723c */ /* 0x040fe600000018ff */
[----:B-----5:R-:W-:Y:S04]  /*11430*/  LDSM.16.MT88.4 R112, [R187+0x2800] ;  /* 0x00280000bb70783b */ /* 0x020fe80000004200 */
[----:B------:R-:W-:Y:S01]  /*11440*/  LDSM.16.MT88.4 R120, [R190+0x3800] ;  /* 0x00380000be78783b */ /* 0x000fe20000004200 */
[----:B------:R-:W-:Y:S03]  /*11450*/  HMMA.16816.F32 R16, R4, R18, RZ ;  /* 0x000000120410723c */ /* 0x000fe600000018ff */
[----:B------:R-:W0:Y:S01]  /*11460*/  LDGDEPBAR ;  /* 0x00000000000079af */ /* 0x000e220000000000 */
[--C-:B--2---:R-:W-:Y:S01]  /*11470*/  FFMA.FTZ R3, R22, c[0x0][0x2d0], -R2.reuse ;  /* 0x0000b40016037a23 */ /* 0x104fe20000010802 */
[----:B------:R-:W-:Y:S01]  /*11480*/  F2FP.PACK_AB R128, R201, R205 ;  /* 0x000000cdc980723e */ /* 0x000fe200000000ff */
[----:B------:R-:W-:-:S02]  /*11490*/  FFMA.FTZ R2, R24, c[0x0][0x2d0], -R2 ;  /* 0x0000b40018027a23 */ /* 0x000fc40000010802 */
[----:B------:R2:W-:Y:S01]  /*114a0*/  MUFU.EX2 R202, R3 ;  /* 0x0000000300ca7308 */ /* 0x0005e20000000800 */
[C---:B----4-:R-:W-:Y:S07]  /*114b0*/  HMMA.16816.F32 R64, R4.reuse, R76, RZ ;  /* 0x0000004c0440723c */ /* 0x050fee00000018ff */
[----:B------:R4:W1:Y:S01]  /*114c0*/  MUFU.EX2 R200, R2 ;  /* 0x0000000200c87308 */ /* 0x0008620000000800 */
[----:B------:R-:W-:Y:S01]  /*114d0*/  HMMA.16816.F32 R76, R4, R78, RZ ;  /* 0x0000004e044c723c */ /* 0x000fe200000018ff */
[----:B--2---:R-:W-:-:S07]  /*114e0*/  FADD.FTZ R3, R209, R208 ;  /* 0x000000d0d1037221 */ /* 0x004fce0000010000 */
[----:B------:R-:W-:Y:S01]  /*114f0*/  HMMA.16816.F32 R88, R4, R92, RZ ;  /* 0x0000005c0458723c */ /* 0x000fe200000018ff */
[----:B------:R-:W-:Y:S02]  /*11500*/  FADD.FTZ R3, R207, R3 ;  /* 0x00000003cf037221 */ /* 0x000fe40000010000 */
[----:B----4-:R-:W-:Y:S01]  /*11510*/  FFMA.FTZ R2, R20, c[0x0][0x2d0], -R0 ;  /* 0x0000b40014027a23 */ /* 0x010fe20000010800 */
[----:B-1----:R-:W-:-:S04]  /*11520*/  F2FP.PACK_AB R130, R200, R202 ;  /* 0x000000cac882723e */ /* 0x002fc800000000ff */
[----:B---3--:R-:W-:Y:S01]  /*11530*/  HMMA.16816.F32 R176, R4, R60, RZ ;  /* 0x0000003c04b0723c */ /* 0x008fe200000018ff */
[----:B------:R-:W-:Y:S01]  /*11540*/  FADD.FTZ R3, R206, R3 ;  /* 0x00000003ce037221 */ /* 0x000fe20000010000 */
[----:B------:R1:W-:Y:S03]  /*11550*/  MUFU.EX2 R135, R2 ;  /* 0x0000000200877308 */ /* 0x0003e60000000800 */
[----:B------:R-:W-:-:S03]  /*11560*/  FADD.FTZ R3, R205, R3 ;  /* 0x00000003cd037221 */ /* 0x000fc60000010000 */
[C---:B------:R-:W-:Y:S08]  /*11570*/  HMMA.16816.F32 R180, R4.reuse, R62, RZ ;  /* 0x0000003e04b4723c */ /* 0x040ff000000018ff */
[----:B------:R-:W-:Y:S01]  /*11580*/  HMMA.16816.F32 R36, R4, R44, RZ ;  /* 0x0000002c0424723c */ /* 0x000fe200000018ff */
[----:B-1----:R-:W-:-:S04]  /*11590*/  FFMA.FTZ R2, R23, c[0x0][0x2d0], -R0 ;  /* 0x0000b40017027a23 */ /* 0x002fc80000010800 */
[----:B------:R1:W2:Y:S03]  /*115a0*/  MUFU.EX2 R143, R2 ;  /* 0x00000002008f7308 */ /* 0x0002a60000000800 */
[C---:B------:R-:W-:Y:S08]  /*115b0*/  HMMA.16816.F32 R20, R4.reuse, R12, RZ ;  /* 0x0000000c0414723c */ /* 0x040ff000000018ff */
[----:B------:R-:W-:Y:S01]  /*115c0*/  HMMA.16816.F32 R12, R4, R14, RZ ;  /* 0x0000000e040c723c */ /* 0x000fe200000018ff */
[--C-:B-1----:R-:W-:Y:S01]  /*115d0*/  FFMA.FTZ R2, R25, c[0x0][0x2d0], -R0.reuse ;  /* 0x0000b40019027a23 */ /* 0x102fe20000010800 */
[----:B--2---:R-:W-:Y:S01]  /*115e0*/  F2FP.PACK_AB R129, R143, R135 ;  /* 0x000000878f81723e */ /* 0x004fe200000000ff */
[----:B------:R-:W-:-:S05]  /*115f0*/  FFMA.FTZ R0, R26, c[0x0][0x2d0], -R0 ;  /* 0x0000b4001a007a23 */ /* 0x000fca0000010800 */
[C---:B------:R-:W-:Y:S01]  /*11600*/  HMMA.16816.F32 R144, R4.reuse, R8, RZ ;  /* 0x000000080490723c */ /* 0x040fe200000018ff */
[----:B------:R1:W-:Y:S07]  /*11610*/  MUFU.EX2 R142, R2 ;  /* 0x00000002008e7308 */ /* 0x0003ee0000000800 */
[C---:B------:R-:W-:Y:S01]  /*11620*/  HMMA.16816.F32 R52, R4.reuse, R56, RZ ;  /* 0x000000380434723c */ /* 0x040fe200000018ff */
[----:B------:R-:W2:Y:S07]  /*11630*/  MUFU.EX2 R134, R0 ;  /* 0x0000000000867308 */ /* 0x000eae0000000800 */
[----:B------:R-:W-:Y:S01]  /*11640*/  HMMA.16816.F32 R80, R4, R84, RZ ;  /* 0x000000540450723c */ /* 0x000fe200000018ff */
[----:B-1----:R-:W-:-:S07]  /*11650*/  @P3 IMAD.HI.U32 R2, R233, c[0x0][0x2c8], RZ ;  /* 0x0000b200e9023a27 */ /* 0x002fce00078e00ff */
[----:B------:R-:W-:Y:S01]  /*11660*/  HMMA.16816.F32 R124, R4, R100, RZ ;  /* 0x00000064047c723c */ /* 0x000fe200000018ff */
[----:B--2---:R-:W-:Y:S01]  /*11670*/  F2FP.PACK_AB R131, R134, R142 ;  /* 0x0000008e8683723e */ /* 0x004fe200000000ff */
[----:B------:R-:W-:Y:S01]  /*11680*/  IMAD.MOV.U32 R0, RZ, RZ, R233 ;  /* 0x000000ffff007224 */ /* 0x000fe200078e00e9 */
[----:B------:R-:W-:Y:S01]  /*11690*/  @P3 SHF.R.U32.HI R0, RZ, c[0x0][0x2cc], R2 ;  /* 0x0000b300ff003a19 */ /* 0x000fe20000011602 */
[----:B------:R-:W-:Y:S01]  /*116a0*/  FADD.FTZ R2, R198, R196 ;  /* 0x000000c4c6027221 */ /* 0x000fe20000010000 */
[----:B------:R-:W-:Y:S02]  /*116b0*/  IADD3 R198, R195, 0x1000, RZ ;  /* 0x00001000c3c67810 */ /* 0x000fe40007ffe0ff */
[----:B------:R-:W-:Y:S01]  /*116c0*/  IADD3 R0, R0, R237, -R238 ;  /* 0x000000ed00007210 */ /* 0x000fe20007ffe8ee */
[----:B------:R-:W-:Y:S01]  /*116d0*/  HMMA.16816.F32 R152, R128, R156, R152 ;  /* 0x0000009c8098723c */ /* 0x000fe20000001898 */
[----:B------:R-:W-:Y:S01]  /*116e0*/  FADD.FTZ R2, R197, R2 ;  /* 0x00000002c5027221 */ /* 0x000fe20000010000 */
[----:B------:R-:W-:-:S02]  /*116f0*/  IADD3 R197, R195, 0x1800, RZ ;  /* 0x00001800c3c57810 */ /* 0x000fc40007ffe0ff */
[----:B------:R-:W-:Y:S01]  /*11700*/  IADD3 R196, R195, 0x800, RZ ;  /* 0x00000800c3c47810 */ /* 0x000fe20007ffe0ff */
[----:B------:R-:W-:Y:S01]  /*11710*/  FADD.FTZ R2, R199, R2 ;  /* 0x00000002c7027221 */ /* 0x000fe20000010000 */
[----:B------:R-:W-:Y:S02]  /*11720*/  IADD3 R199, R195, 0x2800, RZ ;  /* 0x00002800c3c77810 */ /* 0x000fe40007ffe0ff */
[C---:B------:R-:W-:Y:S01]  /*11730*/  HMMA.16816.F32 R156, R128.reuse, R158, R16 ;  /* 0x0000009e809c723c */ /* 0x040fe20000001810 */
[----:B------:R-:W1:Y:S07]  /*11740*/  LDSM.16.MT88.4 R16, [R190+0x3000] ;  /* 0x00300000be10783b */ /* 0x000e6e0000004200 */
[C---:B------:R-:W-:Y:S01]  /*11750*/  HMMA.16816.F32 R24, R128.reuse, R30, R12 ;  /* 0x0000001e8018723c */ /* 0x040fe2000000180c */
[----:B------:R-:W2:Y:S07]  /*11760*/  LDSM.16.MT88.4 R12, [R189+0x3000] ;  /* 0x00300000bd0c783b */ /* 0x000eae0000004200 */
[----:B------:R-:W-:Y:S08]  /*11770*/  HMMA.16816.F32 R20, R128, R28, R20 ;  /* 0x0000001c8014723c */ /* 0x000ff00000001814 */
[C---:B------:R-:W-:Y:S08]  /*11780*/  HMMA.16816.F32 R28, R4.reuse, R32, RZ ;  /* 0x00000020041c723c */ /* 0x040ff000000018ff */
[----:B------:R-:W-:Y:S08]  /*11790*/  HMMA.16816.F32 R32, R4, R34, RZ ;  /* 0x000000220420723c */ /* 0x000ff000000018ff */
[C---:B------:R-:W-:Y:S08]  /*117a0*/  HMMA.16816.F32 R60, R128.reuse, R108, R64 ;  /* 0x0000006c803c723c */ /* 0x040ff00000001840 */
[C---:B------:R-:W-:Y:S08]  /*117b0*/  HMMA.16816.F32 R28, R128.reuse, R40, R28 ;  /* 0x00000028801c723c */ /* 0x040ff0000000181c */
[----:B------:R-:W-:Y:S08]  /*117c0*/  HMMA.16816.F32 R32, R128, R42, R32 ;  /* 0x0000002a8020723c */ /* 0x000ff00000001820 */
[----:B------:R-:W-:Y:S08]  /*117d0*/  HMMA.16816.F32 R40, R4, R46, RZ ;  /* 0x0000002e0428723c */ /* 0x000ff000000018ff */
[----:B------:R-:W-:Y:S08]  /*117e0*/  HMMA.16816.F32 R64, R128, R110, R76 ;  /* 0x0000006e8040723c */ /* 0x000ff0000000184c */
[C---:B------:R-:W-:Y:S08]  /*117f0*/  HMMA.16816.F32 R44, R4.reuse, R48, RZ ;  /* 0x00000030042c723c */ /* 0x040ff000000018ff */
[C---:B-1----:R-:W-:Y:S08]  /*11800*/  HMMA.16816.F32 R224, R4.reuse, R16, RZ ;  /* 0x0000001004e0723c */ /* 0x042ff000000018ff */
[----:B--2---:R-:W-:Y:S08]  /*11810*/  HMMA.16816.F32 R228, R4, R12, RZ ;  /* 0x0000000c04e4723c */ /* 0x004ff000000018ff */
[----:B------:R-:W-:Y:S01]  /*11820*/  HMMA.16816.F32 R76, R128, R116, R88 ;  /* 0x00000074804c723c */ /* 0x000fe20000001858 */
[----:B------:R-:W1:Y:S07]  /*11830*/  LDSM.16.MT88.4 R88, [R190+0x2800] ;  /* 0x00280000be58783b */ /* 0x000e6e0000004200 */
[C---:B------:R-:W-:Y:S08]  /*11840*/  HMMA.16816.F32 R8, R4.reuse, R10, RZ ;  /* 0x0000000a0408723c */ /* 0x040ff000000018ff */
[C---:B------:R-:W-:Y:S08]  /*11850*/  HMMA.16816.F32 R48, R4.reuse, R50, RZ ;  /* 0x000000320430723c */ /* 0x040ff000000018ff */
        /* <DEDUP_REMOVED lines=13> */
[C---:B------:R-:W-:Y:S08]  /*11930*/  HMMA.16816.F32 R48, R128.reuse, R70, R48 ;  /* 0x000000468030723c */ /* 0x040ff00000001830 */
[C---:B------:R-:W-:Y:S08]  /*11940*/  HMMA.16816.F32 R144, R128.reuse, R148, R144 ;  /* 0x000000948090723c */ /* 0x040ff00000001890 */
[C---:B------:R-:W-:Y:S08]  /*11950*/  HMMA.16816.F32 R52, R128.reuse, R104, R52 ;  /* 0x000000688034723c */ /* 0x040ff00000001834 */
[C---:B------:R-:W-:Y:S01]  /*11960*/  HMMA.16816.F32 R56, R128.reuse, R106, R56 ;  /* 0x0000006a8038723c */ /* 0x040fe20000001838 */
[----:B------:R-:W3:Y:S07]  /*11970*/  LDSM.16.MT88.4 R104, [R187+0x3800] ;  /* 0x00380000bb68783b */ /* 0x000eee0000004200 */
[C---:B------:R-:W-:Y:S08]  /*11980*/  HMMA.16816.F32 R68, R128.reuse, R112, R80 ;  /* 0x000000708044723c */ /* 0x040ff00000001850 */
[C---:B------:R-:W-:Y:S01]  /*11990*/  HMMA.16816.F32 R72, R128.reuse, R114, R84 ;  /* 0x000000728048723c */ /* 0x040fe20000001854 */
[----:B------:R-:W4:Y:S07]  /*119a0*/  LDSM.16.MT88.4 R112, [R188+0x3800] ;  /* 0x00380000bc70783b */ /* 0x000f2e0000004200 */
[C---:B------:R-:W-:Y:S01]  /*119b0*/  HMMA.16816.F32 R148, R128.reuse, R150, R8 ;  /* 0x000000968094723c */ /* 0x040fe20000001808 */
[----:B------:R-:W3:Y:S07]  /*119c0*/  LDSM.16.MT88.4 R8, [R187+0x1800] ;  /* 0x00180000bb08783b */ /* 0x000eee0000004200 */
[C---:B-1----:R-:W-:Y:S08]  /*119d0*/  HMMA.16816.F32 R84, R128.reuse, R88, R124 ;  /* 0x000000588054723c */ /* 0x042ff0000000187c */
[C---:B--2---:R-:W-:Y:S07]  /*119e0*/  HMMA.16816.F32 R124, R128.reuse, R4, R228 ;  /* 0x00000004807c723c */ /* 0x044fee00000018e4 */
[----:B------:R-:W-:Y:S01]  /*119f0*/  SHF.R.S32.HI R4, RZ, 0x1f, R0 ;  /* 0x0000001fff047819 */ /* 0x000fe20000011400 */
[----:B------:R-:W-:Y:S03]  /*11a00*/  HMMA.16816.F32 R80, R128, R118, R92 ;  /* 0x000000768050723c */ /* 0x000fe6000000185c */
[----:B------:R-:W-:Y:S01]  /*11a10*/  LEA.HI R4, R4, R0, RZ, 0x5 ;  /* 0x0000000004047211 */ /* 0x000fe200078f28ff */
[----:B------:R-:W-:-:S02]  /*11a20*/  FADD.FTZ R0, R135, R2 ;  /* 0x0000000287007221 */ /* 0x000fc40000010000 */
[----:B------:R-:W-:Y:S01]  /*11a30*/  FADD.FTZ R2, R201, R3 ;  /* 0x00000003c9027221 */ /* 0x000fe20000010000 */
[----:B------:R-:W-:Y:S01]  /*11a40*/  SHF.R.S32.HI R3, RZ, 0x5, R4 ;  /* 0x00000005ff037819 */ /* 0x000fe20000011404 */
[----:B------:R-:W-:Y:S01]  /*11a50*/  FADD.FTZ R0, R143, R0 ;  /* 0x000000008f007221 */ /* 0x000fe20000010000 */
[C---:B------:R-:W-:Y:S01]  /*11a60*/  HMMA.16816.F32 R88, R128.reuse, R90, R100 ;  /* 0x0000005a8058723c */ /* 0x040fe20000001864 */
[----:B------:R-:W-:Y:S01]  /*11a70*/  FADD.FTZ R2, R202, R2 ;  /* 0x00000002ca027221 */ /* 0x000fe20000010000 */
[----:B------:R-:W-:Y:S01]  /*11a80*/  IMNMX R210, R212, R3, !PT ;  /* 0x00000003d4d27217 */ /* 0x000fe20007800200 */
[----:B------:R-:W-:Y:S01]  /*11a90*/  FADD.FTZ R0, R142, R0 ;  /* 0x000000008e007221 */ /* 0x000fe20000010000 */
[C---:B------:R-:W-:Y:S01]  /*11aa0*/  IADD3 R202, R195.reuse, 0x3000, RZ ;  /* 0x00003000c3ca7810 */ /* 0x040fe20007ffe0ff */
[----:B------:R-:W-:Y:S01]  /*11ab0*/  FADD.FTZ R209, R200, R2 ;  /* 0x00000002c8d17221 */ /* 0x000fe20000010000 */
[----:B------:R-:W-:Y:S01]  /*11ac0*/  ISETP.GE.AND P0, PT, R204, R210, PT ;  /* 0x000000d2cc00720c */ /* 0x000fe20003f06270 */
[----:B------:R-:W-:Y:S01]  /*11ad0*/  FADD.FTZ R208, R134, R0 ;  /* 0x0000000086d07221 */ /* 0x000fe20000010000 */
[----:B------:R-:W-:Y:S01]  /*11ae0*/  HMMA.16816.F32 R92, R128, R96, R160 ;  /* 0x00000060805c723c */ /* 0x000fe200000018a0 */
[----:B------:R-:W-:-:S02]  /*11af0*/  IADD3 R201, R195, 0x3800, RZ ;  /* 0x00003800c3c97810 */ /* 0x000fc40007ffe0ff */
[----:B------:R-:W-:-:S05]  /*11b00*/  IADD3 R200, R195, 0x2000, RZ ;  /* 0x00002000c3c87810 */ /* 0x000fca0007ffe0ff */
[C---:B---3--:R-:W-:Y:S08]  /*11b10*/  HMMA.16816.F32 R100, R128.reuse, R104, R168 ;  /* 0x000000688064723c */ /* 0x048ff000000018a8 */
[C---:B----4-:R-:W-:Y:S08]  /*11b20*/  HMMA.16816.F32 R108, R128.reuse, R112, R176 ;  /* 0x00000070806c723c */ /* 0x050ff000000018b0 */
[C---:B------:R-:W-:Y:S08]  /*11b30*/  HMMA.16816.F32 R116, R128.reuse, R120, R224 ;  /* 0x000000788074723c */ /* 0x040ff000000018e0 */
[C---:B------:R-:W-:Y:S08]  /*11b40*/  HMMA.16816.F32 R36, R128.reuse, R8, R36 ;  /* 0x000000088024723c */ /* 0x040ff00000001824 */
        /* <DEDUP_REMOVED lines=8> */
[----:B------:R-:W-:Y:S02]  /*11bd0*/  MOV R134, R132 ;  /* 0x0000008400867202 */ /* 0x000fe40000000f00 */
[----:B------:R-:W-:-:S02]  /*11be0*/  MOV R3, R133 ;  /* 0x0000008500037202 */ /* 0x000fc40000000f00 */
[----:B------:R-:W-:-:S07]  /*11bf0*/  MOV R180, R204 ;  /* 0x000000cc00b47202 */ /* 0x000fce0000000f00 */
.L_x_1104:
[----:B------:R-:W-:Y:S04]  /*11c00*/  DEPBAR.LE SB0, 0x0 ;  /* 0x000080000000791a */ /* 0x000fe80000000000 */
[----:B------:R-:W-:Y:S01]  /*11c10*/  WARPSYNC 0xffffffff ;  /* 0xffffffff00007948 */ /* 0x000fe20003800000 */
[----:B------:R-:W-:Y:S01]  /*11c20*/  BAR.SYNC.DEFER_BLOCKING 0x0 ;  /* 0x0000000000007b1d */ /* 0x000fe20000010000 */
[----:B------:R-:W-:Y:S02]  /*11c30*/  ISETP.GT.AND P0, PT, R212, R180, PT ;  /* 0x000000b4d400720c */ /* 0x000fe40003f04270 */
[----:B------:R-:W-:Y:S02]  /*11c40*/  LOP3.LUT P3, RZ, R216, 0x1, RZ, 0xc0, !PT ;  /* 0x00000001d8ff7812 */ /* 0x000fe4000786c0ff */
[C---:B------:R-:W-:Y:S02]  /*11c50*/  IADD3 R204, R180.reuse, -0x1, RZ ;  /* 0xffffffffb4cc7810 */ /* 0x040fe40007ffe0ff */
[----:B------:R-:W-:Y:S04]  /*11c60*/  MOV R181, c[0x0][0x2c4] ;  /* 0x0000b10000b57a02 */ /* 0x000fe80000000f00 */
[----:B------:R-:W-:Y:S03]  /*11c70*/  ISETP.NE.AND P2, PT, R181, 0x1, PT ;  /* 0x00000001b500780c */ /* 0x000fe60003f45270 */
[----:B------:R-:W-:Y:S01]  /*11c80*/  @!P0 SHF.R.S32.HI R0, RZ, 0x1f, R180 ;  /* 0x0000001fff008819 */ /* 0x000fe200000114b4 */
[----:B------:R-:W-:Y:S04]  /*11c90*/  @!P0 IMAD.WIDE.U32 R132, R180, c[0x0][0x208], RZ ;  /* 0x00008200b4848a25 */ /* 0x000fe800078e00ff */
[----:B------:R-:W-:Y:S04]  /*11ca0*/  @!P0 IMAD R0, R0, c[0x0][0x208], RZ ;  /* 0x0000820000008a24 */ /* 0x000fe800078e02ff */
[----:B------:R-:W-:Y:S01]  /*11cb0*/  @!P0 IMAD R2, R180, c[0x0][0x20c], R0 ;  /* 0x00008300b4028a24 */ /* 0x000fe200078e0200 */
[----:B------:R-:W-:Y:S01]  /*11cc0*/  LDSM.16.M88.4 R16, [R191] ;  /* 0x00000000bf10783b */ /* 0x000fe20000000200 */
[C---:B------:R-:W-:Y:S03]  /*11cd0*/  @!P0 LEA R0, P1, R132.reuse, R220, 0x5 ;  /* 0x000000dc84008211 */ /* 0x040fe600078228ff */
[----:B------:R-:W-:Y:S04]  /*11ce0*/  @!P0 IADD3 R2, R133, R2, RZ ;  /* 0x0000000285028210 */ /* 0x000fe80007ffe0ff */
[----:B------:R-:W1:Y:S01]  /*11cf0*/  LDSM.16.M88.4 R8, [R186] ;  /* 0x00000000ba08783b */ /* 0x000e620000000200 */
[----:B------:R-:W-:Y:S02]  /*11d00*/  @!P0 LEA.HI.X R2, R132, R223, R2, 0x5, P1 ;  /* 0x000000df84028211 */ /* 0x000fe400008f2c02 */
[C---:B------:R-:W-:Y:S04]  /*11d10*/  @!P0 LEA R132, P1, R0.reuse, c[0x0][0x1f8], 0x1 ;  /* 0x00007e0000848a11 */ /* 0x040fe800078208ff */
[----:B------:R-:W-:Y:S01]  /*11d20*/  @!P0 LEA.HI.X R133, R0, c[0x0][0x1fc], R2, 0x1, P1 ;  /* 0x00007f0000858a11 */ /* 0x000fe200008f0c02 */
[----:B------:R-:W2:Y:S08]  /*11d30*/  LDSM.16.M88.4 R160, [R186+0x800] ;  /* 0x00080000baa0783b */ /* 0x000eb00000000200 */
[----:B------:R-:W-:Y:S08]  /*11d40*/  LDSM.16.M88.4 R164, [R192] ;  /* 0x00000000c0a4783b */ /* 0x000ff00000000200 */
[----:B------:R-:W3:Y:S08]  /*11d50*/  LDSM.16.M88.4 R168, [R195] ;  /* 0x00000000c3a8783b */ /* 0x000ef00000000200 */
[----:B------:R-:W4:Y:S01]  /*11d60*/  LDSM.16.M88.4 R172, [R196] ;  /* 0x00000000c4ac783b */ /* 0x000f220000000200 */
[C---:B-1----:R-:W-:Y:S07]  /*11d70*/  HMMA.16816.F32 R4, R16.reuse, R8, RZ ;  /* 0x000000081004723c */ /* 0x042fee00000018ff */
[----:B------:R-:W-:Y:S01]  /*11d80*/  @!PT LDS RZ, [RZ] ;  /* 0x00000000fffff984 */ /* 0x000fe20000000800 */
[----:B------:R-:W-:Y:S01]  /*11d90*/  @!PT LDS RZ, [RZ] ;  /* 0x00000000fffff984 */ /* 0x000fe20000000800 */
[----:B------:R-:W-:Y:S01]  /*11da0*/  @!PT LDS RZ, [RZ] ;  /* 0x00000000fffff984 */ /* 0x000fe20000000800 */
[----:B------:R1:W-:Y:S01]  /*11db0*/  @!P0 LDGSTS.E.BYPASS.LTC128B.128 [R203+0x8080], [R132.64], !P3 ;  /* 0x0808000084cb8fae */ /* 0x0003e2000d901d46 */
[C---:B------:R-:W-:Y:S07]  /*11dc0*/  HMMA.16816.F32 R8, R16.reuse, R10, RZ ;  /* 0x0000000a1008723c */ /* 0x040fee00000018ff */
[----:B------:R1:W-:Y:S01]  /*11dd0*/  @!P0 LDGSTS.E.BYPASS.LTC128B.128 [R203+0x9080], [R132.64+0x80], !P6 ;  /* 0x0908008084cb8fae */ /* 0x0003e2000f101d46 */
[C---:B--2---:R-:W-:Y:S07]  /*11de0*/  HMMA.16816.F32 R12, R16.reuse, R160, RZ ;  /* 0x000000a0100c723c */ /* 0x044fee00000018ff */
[----:B------:R1:W-:Y:S01]  /*11df0*/  @!P0 LDGSTS.E.BYPASS.LTC128B.128 [R203+0xa080], [R132.64+0x100], !P5 ;  /* 0x0a08010084cb8fae */ /* 0x0003e2000e901d46 */
[----:B------:R-:W-:Y:S07]  /*11e00*/  HMMA.16816.F32 R16, R16, R162, RZ ;  /* 0x000000a21010723c */ /* 0x000fee00000018ff */
[----:B------:R1:W-:Y:S01]  /*11e10*/  @!P0 LDGSTS.E.BYPASS.LTC128B.128 [R203+0xb080], [R132.64+0x180], !P4 ;  /* 0x0b08018084cb8fae */ /* 0x0003e2000e101d46 */
[C---:B---3--:R-:W-:Y:S07]  /*11e20*/  HMMA.16816.F32 R4, R164.reuse, R168, R4 ;  /* 0x000000a8a404723c */ /* 0x048fee0000001804 */
[----:B------:R-:W-:Y:S01]  /*11e30*/  LDSM.16.M88.4 R160, [R194] ;  /* 0x00000000c2a0783b */ /* 0x000fe20000000200 */
[C---:B------:R-:W-:Y:S07]  /*11e40*/  HMMA.16816.F32 R8, R164.reuse, R170, R8 ;  /* 0x000000aaa408723c */ /* 0x040fee0000001808 */
[----:B------:R-:W2:Y:S01]  /*11e50*/  LDSM.16.M88.4 R176, [R185] ;  /* 0x00000000b9b0783b */ /* 0x000ea20000000200 */
[C---:B----4-:R-:W-:Y:S07]  /*11e60*/  HMMA.16816.F32 R12, R164.reuse, R172, R12 ;  /* 0x000000aca40c723c */ /* 0x050fee000000180c */
[----:B------:R-:W3:Y:S01]  /*11e70*/  LDSM.16.M88.4 R168, [R185+0x800] ;  /* 0x00080000b9a8783b */ /* 0x000ee20000000200 */
[----:B------:R-:W-:Y:S07]  /*11e80*/  HMMA.16816.F32 R16, R164, R174, R16 ;  /* 0x000000aea410723c */ /* 0x000fee0000001810 */
[----:B------:R-:W-:Y:S08]  /*11e90*/  LDSM.16.M88.4 R164, [R193] ;  /* 0x00000000c1a4783b */ /* 0x000ff00000000200 */
[----:B------:R-:W4:Y:S08]  /*11ea0*/  LDSM.16.M88.4 R172, [R184] ;  /* 0x00000000b8ac783b */ /* 0x000f300000000200 */
[----:B------:R-:W0:Y:S01]  /*11eb0*/  LDGDEPBAR ;  /* 0x00000000000079af */ /* 0x000e220000000000 */
[C---:B--2---:R-:W-:Y:S08]  /*11ec0*/  HMMA.16816.F32 R4, R160.reuse, R176, R4 ;  /* 0x000000b0a004723c */ /* 0x044ff00000001804 */
[C---:B------:R-:W-:Y:S01]  /*11ed0*/  HMMA.16816.F32 R8, R160.reuse, R178, R8 ;  /* 0x000000b2a008723c */ /* 0x040fe20000001808 */
[----:B------:R-:W2:Y:S07]  /*11ee0*/  LDSM.16.M88.4 R176, [R184+0x800] ;  /* 0x00080000b8b0783b */ /* 0x000eae0000000200 */
[C---:B---3--:R-:W-:Y:S08]  /*11ef0*/  HMMA.16816.F32 R12, R160.reuse, R168, R12 ;  /* 0x000000a8a00c723c */ /* 0x048ff0000000180c */
[----:B------:R-:W-:Y:S01]  /*11f00*/  HMMA.16816.F32 R16, R160, R170, R16 ;  /* 0x000000aaa010723c */ /* 0x000fe20000001810 */
[----:B------:R-:W-:Y:S07]  /*11f10*/  LDSM.16.M88.4 R160, [R191+0x4000] ;  /* 0x00400000bfa0783b */ /* 0x000fee0000000200 */
[C---:B----4-:R-:W-:Y:S01]  /*11f20*/  HMMA.16816.F32 R4, R164.reuse, R172, R4 ;  /* 0x000000aca404723c */ /* 0x050fe20000001804 */
[----:B------:R-:W3:Y:S07]  /*11f30*/  LDSM.16.M88.4 R168, [R186+0x1000] ;  /* 0x00100000baa8783b */ /* 0x000eee0000000200 */
[C---:B------:R-:W-:Y:S01]  /*11f40*/  HMMA.16816.F32 R8, R164.reuse, R174, R8 ;  /* 0x000000aea408723c */ /* 0x040fe20000001808 */
[----:B------:R-:W4:Y:S07]  /*11f50*/  LDSM.16.M88.4 R172, [R186+0x1800] ;  /* 0x00180000baac783b */ /* 0x000f2e0000000200 */
[C---:B--2---:R-:W-:Y:S08]  /*11f60*/  HMMA.16816.F32 R12, R164.reuse, R176, R12 ;  /* 0x000000b0a40c723c */ /* 0x044ff0000000180c */
[----:B------:R-:W-:Y:S01]  /*11f70*/  HMMA.16816.F32 R16, R164, R178, R16 ;  /* 0x000000b2a410723c */ /* 0x000fe20000001810 */
[----:B------:R-:W-:Y:S08]  /*11f80*/  LDSM.16.M88.4 R164, [R192+0x4000] ;  /* 0x00400000c0a4783b */ /* 0x000ff00000000200 */
[----:B------:R-:W2:Y:S01]  /*11f90*/  LDSM.16.M88.4 R176, [R198] ;  /* 0x00000000c6b0783b */ /* 0x000ea20000000200 */
[C---:B---3--:R-:W-:Y:S08]  /*11fa0*/  HMMA.16816.F32 R4, R160.reuse, R168, R4 ;  /* 0x000000a8a004723c */ /* 0x048ff00000001804 */
[C---:B------:R-:W-:Y:S01]  /*11fb0*/  HMMA.16816.F32 R8, R160.reuse, R170, R8 ;  /* 0x000000aaa008723c */ /* 0x040fe20000001808 */
[----:B------:R-:W3:Y:S07]  /*11fc0*/  LDSM.16.M88.4 R168, [R197] ;  /* 0x00000000c5a8783b */ /* 0x000eee0000000200 */
[C---:B----4-:R-:W-:Y:S08]  /*11fd0*/  HMMA.16816.F32 R12, R160.reuse, R172, R12 ;  /* 0x000000aca00c723c */ /* 0x050ff0000000180c */
[----:B------:R-:W-:Y:S01]  /*11fe0*/  HMMA.16816.F32 R16, R160, R174, R16 ;  /* 0x000000aea010723c */ /* 0x000fe20000001810 */
[----:B------:R-:W-:Y:S07]  /*11ff0*/  LDSM.16.M88.4 R160, [R194+0x4000] ;  /* 0x00400000c2a0783b */ /* 0x000fee0000000200 */
[C---:B--2---:R-:W-:Y:S01]  /*12000*/  HMMA.16816.F32 R4, R164.reuse, R176, R4 ;  /* 0x000000b0a404723c */ /* 0x044fe20000001804 */
[----:B------:R-:W2:Y:S07]  /*12010*/  LDSM.16.M88.4 R172, [R185+0x1000] ;  /* 0x00100000b9ac783b */ /* 0x000eae0000000200 */
[C---:B------:R-:W-:Y:S01]  /*12020*/  HMMA.16816.F32 R8, R164.reuse, R178, R8 ;  /* 0x000000b2a408723c */ /* 0x040fe20000001808 */
[----:B------:R-:W4:Y:S07]  /*12030*/  LDSM.16.M88.4 R176, [R185+0x1800] ;  /* 0x00180000b9b0783b */ /* 0x000f2e0000000200 */
[C---:B---3--:R-:W-:Y:S08]  /*12040*/  HMMA.16816.F32 R12, R164.reuse, R168, R12 ;  /* 0x000000a8a40c723c */ /* 0x048ff0000000180c */
[----:B------:R-:W-:Y:S01]  /*12050*/  HMMA.16816.F32 R16, R164, R170, R16 ;  /* 0x000000aaa410723c */ /* 0x000fe20000001810 */
[----:B------:R-:W-:Y:S08]  /*12060*/  LDSM.16.M88.4 R164, [R193+0x4000] ;  /* 0x00400000c1a4783b */ /* 0x000ff00000000200 */
[----:B------:R-:W3:Y:S01]  /*12070*/  LDSM.16.M88.4 R168, [R184+0x1000] ;  /* 0x00100000b8a8783b */ /* 0x000ee20000000200 */
[C---:B--2---:R-:W-:Y:S08]  /*12080*/  HMMA.16816.F32 R4, R160.reuse, R172, R4 ;  /* 0x000000aca004723c */ /* 0x044ff00000001804 */
[C---:B------:R-:W-:Y:S01]  /*12090*/  HMMA.16816.F32 R8, R160.reuse, R174, R8 ;  /* 0x000000aea008723c */ /* 0x040fe20000001808 */
[----:B------:R-:W2:Y:S07]  /*120a0*/  LDSM.16.M88.4 R172, [R184+0x1800] ;  /* 0x00180000b8ac783b */ /* 0x000eae0000000200 */
[C---:B----4-:R-:W-:Y:S08]  /*120b0*/  HMMA.16816.F32 R12, R160.reuse, R176, R12 ;  /* 0x000000b0a00c723c */ /* 0x050ff0000000180c */
[----:B------:R-:W-:Y:S01]  /*120c0*/  HMMA.16816.F32 R16, R160, R178, R16 ;  /* 0x000000b2a010723c */ /* 0x000fe20000001810 */
[----:B------:R-:W-:Y:S07]  /*120d0*/  LDSM.16.M88.4 R160, [R191+0x8000] ;  /* 0x00800000bfa0783b */ /* 0x000fee0000000200 */
[C---:B---3--:R-:W-:Y:S01]  /*120e0*/  HMMA.16816.F32 R4, R164.reuse, R168, R4 ;  /* 0x000000a8a404723c */ /* 0x048fe20000001804 */
        /* <DEDUP_REMOVED lines=20> */
[----:B------:R-:W-:Y:S01]  /*12230*/  LDSM.16.M88.4 R176, [R184+0x2800] ;  /* 0x00280000b8b0783b */ /* 0x000fe20000000200 */
[C---:B--2---:R-:W-:Y:S08]  /*12240*/  HMMA.16816.F32 R4, R160.reuse, R168, R4 ;  /* 0x000000a8a004723c */ /* 0x044ff00000001804 */
[C---:B------:R-:W-:Y:S01]  /*12250*/  HMMA.16816.F32 R8, R160.reuse, R170, R8 ;  /* 0x000000aaa008723c */ /* 0x040fe20000001808 */
[----:B------:R-:W2:Y:S07]  /*12260*/  LDSM.16.M88.4 R168, [R184+0x2000] ;  /* 0x00200000b8a8783b */ /* 0x000eae0000000200 */
[C---:B----4-:R-:W-:Y:S08]  /*12270*/  HMMA.16816.F32 R12, R160.reuse, R172, R12 ;  /* 0x000000aca00c723c */ /* 0x050ff0000000180c */
[----:B------:R-:W-:Y:S01]  /*12280*/  HMMA.16816.F32 R16, R160, R174, R16 ;  /* 0x000000aea010723c */ /* 0x000fe20000001810 */
[----:B------:R-:W-:Y:S08]  /*12290*/  LDSM.16.M88.4 R160, [R191+0xc000] ;  /* 0x00c00000bfa0783b */ /* 0x000ff00000000200 */
[----:B------:R-:W-:Y:S01]  /*122a0*/  LDSM.16.M88.4 R172, [R186+0x3800] ;  /* 0x00380000baac783b */ /* 0x000fe20000000200 */
[C---:B--2---:R-:W-:Y:S08]  /*122b0*/  HMMA.16816.F32 R4, R164.reuse, R168, R4 ;  /* 0x000000a8a404723c */ /* 0x044ff00000001804 */
[C---:B------:R-:W-:Y:S01]  /*122c0*/  HMMA.16816.F32 R8, R164.reuse, R170, R8 ;  /* 0x000000aaa408723c */ /* 0x040fe20000001808 */
[----:B------:R-:W2:Y:S07]  /*122d0*/  LDSM.16.M88.4 R168, [R186+0x3000] ;  /* 0x00300000baa8783b */ /* 0x000eae0000000200 */
[C---:B------:R-:W-:Y:S08]  /*122e0*/  HMMA.16816.F32 R12, R164.reuse, R176, R12 ;  /* 0x000000b0a40c723c */ /* 0x040ff0000000180c */
[----:B------:R-:W-:Y:S01]  /*122f0*/  HMMA.16816.F32 R16, R164, R178, R16 ;  /* 0x000000b2a410723c */ /* 0x000fe20000001810 */
[----:B------:R-:W-:Y:S08]  /*12300*/  LDSM.16.M88.4 R164, [R192+0xc000] ;  /* 0x00c00000c0a4783b */ /* 0x000ff00000000200 */
[----:B------:R-:W-:Y:S01]  /*12310*/  LDSM.16.M88.4 R176, [R201] ;  /* 0x00000000c9b0783b */ /* 0x000fe20000000200 */
[C---:B--2---:R-:W-:Y:S08]  /*12320*/  HMMA.16816.F32 R4, R160.reuse, R168, R4 ;  /* 0x000000a8a004723c */ /* 0x044ff00000001804 */
[C---:B------:R-:W-:Y:S01]  /*12330*/  HMMA.16816.F32 R8, R160.reuse, R170, R8 ;  /* 0x000000aaa008723c */ /* 0x040fe20000001808 */
[----:B------:R-:W2:Y:S07]  /*12340*/  LDSM.16.M88.4 R168, [R202] ;  /* 0x00000000caa8783b */ /* 0x000eae0000000200 */
[C---:B------:R-:W-:Y:S08]  /*12350*/  HMMA.16816.F32 R12, R160.reuse, R172, R12 ;  /* 0x000000aca00c723c */ /* 0x040ff0000000180c */
[----:B------:R-:W-:Y:S01]  /*12360*/  HMMA.16816.F32 R16, R160, R174, R16 ;  /* 0x000000aea010723c */ /* 0x000fe20000001810 */
[----:B------:R-:W-:Y:S08]  /*12370*/  LDSM.16.M88.4 R160, [R194+0xc000] ;  /* 0x00c00000c2a0783b */ /* 0x000ff00000000200 */
[----:B------:R-:W3:Y:S01]  /*12380*/  LDSM.16.M88.4 R172, [R185+0x3000] ;  /* 0x00300000b9ac783b */ /* 0x000ee20000000200 */
[C---:B--2---:R-:W-:Y:S08]  /*12390*/  HMMA.16816.F32 R4, R164.reuse, R168, R4 ;  /* 0x000000a8a404723c */ /* 0x044ff00000001804 */
[C---:B------:R-:W-:Y:S01]  /*123a0*/  HMMA.16816.F32 R8, R164.reuse, R170, R8 ;  /* 0x000000aaa408723c */ /* 0x040fe20000001808 */
[----:B------:R-:W-:Y:S07]  /*123b0*/  LDSM.16.M88.4 R168, [R193+0xc000] ;  /* 0x00c00000c1a8783b */ /* 0x000fee0000000200 */
[C---:B------:R-:W-:Y:S08]  /*123c0*/  HMMA.16816.F32 R12, R164.reuse, R176, R12 ;  /* 0x000000b0a40c723c */ /* 0x040ff0000000180c */
[----:B------:R-:W-:Y:S01]  /*123d0*/  HMMA.16816.F32 R16, R164, R178, R16 ;  /* 0x000000b2a410723c */ /* 0x000fe20000001810 */
[----:B------:R-:W2:Y:S07]  /*123e0*/  LDSM.16.M88.4 R164, [R185+0x3800] ;  /* 0x00380000b9a4783b */ /* 0x000eae0000000200 */
[C---:B---3--:R-:W-:Y:S01]  /*123f0*/  HMMA.16816.F32 R4, R160.reuse, R172, R4 ;  /* 0x000000aca004723c */ /* 0x048fe20000001804 */
[----:B------:R-:W3:Y:S07]  /*12400*/  LDSM.16.M88.4 R176, [R184+0x3000] ;  /* 0x00300000b8b0783b */ /* 0x000eee0000000200 */
[C---:B------:R-:W-:Y:S08]  /*12410*/  HMMA.16816.F32 R8, R160.reuse, R174, R8 ;  /* 0x000000aea008723c */ /* 0x040ff00000001808 */
[C---:B--2---:R-:W-:Y:S08]  /*12420*/  HMMA.16816.F32 R12, R160.reuse, R164, R12 ;  /* 0x000000a4a00c723c */ /* 0x044ff0000000180c */
[----:B------:R-:W-:Y:S01]  /*12430*/  HMMA.16816.F32 R16, R160, R166, R16 ;  /* 0x000000a6a010723c */ /* 0x000fe20000001810 */
[----:B------:R-:W2:Y:S01]  /*12440*/  LDSM.16.M88.4 R160, [R184+0x3800] ;  /* 0x00380000b8a0783b */ /* 0x000ea20000000200 */
[----:B------:R-:W-:Y:S06]  /*12450*/  DEPBAR.LE SB0, 0x0 ;  /* 0x000080000000791a */ /* 0x000fec0000000000 */
[C---:B---3--:R-:W-:Y:S01]  /*12460*/  HMMA.16816.F32 R4, R168.reuse, R176, R4 ;  /* 0x000000b0a804723c */ /* 0x048fe20000001804 */
[----:B------:R-:W-:Y:S07]  /*12470*/  BAR.SYNC.DEFER_BLOCKING 0x0 ;  /* 0x0000000000007b1d */ /* 0x000fee0000010000 */
[C---:B------:R-:W-:Y:S11]  /*12480*/  HMMA.16816.F32 R8, R168.reuse, R178, R8 ;  /* 0x000000b2a808723c */ /* 0x040ff60000001808 */
[----:B------:R-:W-:Y:S05]  /*12490*/  @!UPT UIADD3 URZ, URZ, URZ, URZ ;  /* 0x0000003f3f3ff290 */ /* 0x000fea000fffe03f */
[----:B------:R-:W-:Y:S04]  /*124a0*/  FMUL.FTZ R0, R4, c[0x0][0x320] ;  /* 0x0000c80004007a20 */ /* 0x000fe80000410000 */
[----:B------:R3:W-:Y:S04]  /*124b0*/  MUFU.TANH R164, R0 ;  /* 0x0000000000a47308 */ /* 0x0007e80000002400 */
[----:B------:R-:W-:Y:S01]  /*124c0*/  FMUL.FTZ R4, R11, c[0x0][0x320] ;  /* 0x0000c8000b047a20 */ /* 0x000fe20000410000 */
[C---:B--2---:R-:W-:Y:S05]  /*124d0*/  HMMA.16816.F32 R12, R168.reuse, R160, R12 ;  /* 0x000000a0a80c723c */ /* 0x044fea000000180c */
[----:B------:R2:W-:Y:S03]  /*124e0*/  MUFU.TANH R160, R4 ;  /* 0x0000000400a07308 */ /* 0x0005e60000002400 */
[----:B------:R-:W-:Y:S04]  /*124f0*/  HMMA.16816.F32 R16, R168, R162, R16 ;  /* 0x000000a2a810723c */ /* 0x000fe80000001810 */
[----:B---3--:R-:W-:Y:S01]  /*12500*/  FMUL.FTZ R0, R5, c[0x0][0x320] ;  /* 0x0000c80005007a20 */ /* 0x008fe20000410000 */
[----:B------:R-:W-:Y:S03]  /*12510*/  MOV R5, 0xffffffe0 ;  /* 0xffffffe000057802 */ /* 0x000fe60000000f00 */
[----:B------:R3:W4:Y:S08]  /*12520*/  MUFU.TANH R165, R0 ;  /* 0x0000000000a57308 */ /* 0x0007300000002400 */
[----:B--2---:R-:W-:Y:S04]  /*12530*/  FMUL.FTZ R4, R12, c[0x0][0x320] ;  /* 0x0000c8000c047a20 */ /* 0x004fe80000410000 */
[----:B-1----:R-:W-:Y:S01]  /*12540*/  MUFU.TANH R132, R4 ;  /* 0x0000000400847308 */ /* 0x002fe20000002400 */
[----:B---3--:R-:W-:Y:S09]  /*12550*/  FMUL.FTZ R0, R6, c[0x0][0x320] ;  /* 0x0000c80006007a20 */ /* 0x008ff20000410000 */
[----:B------:R1:W-:Y:S02]  /*12560*/  MUFU.TANH R143, R0 ;  /* 0x00000000008f7308 */ /* 0x0003e40000002400 */
[----:B-1----:R-:W-:Y:S02]  /*12570*/  FMUL.FTZ R0, R7, c[0x0][0x320] ;  /* 0x0000c80007007a20 */ /* 0x002fe40000410000 */
[----:B------:R-:W-:Y:S06]  /*12580*/  FMUL.FTZ R7, R15, c[0x0][0x320] ;  /* 0x0000c8000f077a20 */ /* 0x000fec0000410000 */
[----:B------:R1:W-:Y:S02]  /*12590*/  MUFU.TANH R166, R0 ;  /* 0x0000000000a67308 */ /* 0x0003e40000002400 */
[----:B-1----:R-:W-:Y:S08]  /*125a0*/  FMUL.FTZ R0, R8, c[0x0][0x320] ;  /* 0x0000c80008007a20 */ /* 0x002ff00000410000 */
[----:B------:R1:W2:Y:S02]  /*125b0*/  MUFU.TANH R135, R0 ;  /* 0x0000000000877308 */ /* 0x0002a40000002400 */
[----:B-1----:R-:W-:Y:S08]  /*125c0*/  FMUL.FTZ R0, R9, c[0x0][0x320] ;  /* 0x0000c80009007a20 */ /* 0x002ff00000410000 */
[----:B------:R1:W3:Y:S02]  /*125d0*/  MUFU.TANH R142, R0 ;  /* 0x00000000008e7308 */ /* 0x0002e40000002400 */
[----:B-1----:R-:W-:Y:S08]  /*125e0*/  FMUL.FTZ R0, R10, c[0x0][0x320] ;  /* 0x0000c8000a007a20 */ /* 0x002ff00000410000 */
[----:B------:R1:W-:Y:S02]  /*125f0*/  MUFU.TANH R161, R0 ;  /* 0x0000000000a17308 */ /* 0x0003e40000002400 */
[----:B-1----:R-:W-:Y:S05]  /*12600*/  IADD3 R0, R240, R233, RZ ;  /* 0x000000e9f0007210 */ /* 0x002fea0007ffe0ff */
[----:B------:R-:W-:Y:S05]  /*12610*/  @P2 IMAD.HI.U32 R2, R0, c[0x0][0x2c8], RZ ;  /* 0x0000b20000022a27 */ /* 0x000fea00078e00ff */
[----:B------:R-:W-:Y:S05]  /*12620*/  @P2 SHF.R.U32.HI R0, RZ, c[0x0][0x2cc], R2 ;  /* 0x0000b300ff002a19 */ /* 0x000fea0000011602 */
[----:B------:R-:W1:Y:S08]  /*12630*/  SHFL.IDX PT, R2, R0, RZ, 0x1c1f ;  /* 0x001c1fff00027589 */ /* 0x000e7000000e0000 */
[----:B------:R5:W1:Y:S02]  /*12640*/  SHFL.IDX PT, R4, R0, 0x1, 0x1c1f ;  /* 0x003c1f0000047f89 */ /* 0x000a6400000e0000 */
[----:B-----5:R-:W-:Y:S04]  /*12650*/  FMUL.FTZ R0, R13, c[0x0][0x320] ;  /* 0x0000c8000d007a20 */ /* 0x020fe80000410000 */
[----:B------:R5:W1:Y:S02]  /*12660*/  MUFU.TANH R8, R0 ;  /* 0x0000000000087308 */ /* 0x000a640000002400 */
[----:B-----5:R-:W-:Y:S02]  /*12670*/  IMAD R0, R180, R5, 0x1 ;  /* 0x00000001b4007424 */ /* 0x020fe400078e0205 */
[----:B------:R-:W-:Y:S03]  /*12680*/  FMUL.FTZ R5, R14, c[0x0][0x320] ;  /* 0x0000c8000e057a20 */ /* 0x000fe60000410000 */
[----:B------:R-:W-:Y:S03]  /*12690*/  IADD3 R0, R237, R0, -R217 ;  /* 0x00000000ed007210 */ /* 0x000fe60007ffe8d9 */
[----:B------:R5:W-:Y:S01]  /*126a0*/  MUFU.TANH R133, R5 ;  /* 0x0000000500857308 */ /* 0x000be20000002400 */
[----:B------:R-:W-:Y:S04]  /*126b0*/  IADD3 R0, R0, -R238, RZ ;  /* 0x800000ee00007210 */ /* 0x000fe80007ffe0ff */
[C---:B-1----:R-:W-:Y:S02]  /*126c0*/  IADD3 R2, R0.reuse, R2, RZ ;  /* 0x0000000200027210 */ /* 0x042fe40007ffe0ff */
[----:B------:R-:W-:Y:S01]  /*126d0*/  IADD3 R0, R0, R4, RZ ;  /* 0x0000000400007210 */ /* 0x000fe20007ffe0ff */
[----:B------:R-:W-:Y:S01]  /*126e0*/  FMUL.FTZ R4, R17, c[0x0][0x320] ;  /* 0x0000c80011047a20 */ /* 0x000fe20000410000 */
[C---:B------:R-:W-:Y:S02]  /*126f0*/  ISETP.GT.AND P1, PT, R2.reuse, 0x1, PT ;  /* 0x000000010200780c */ /* 0x040fe40003f24270 */
[C---:B------:R-:W-:Y:S02]  /*12700*/  ISETP.GT.AND P0, PT, R2.reuse, RZ, PT ;  /* 0x000000ff0200720c */ /* 0x040fe40003f04270 */
[----:B----4-:R-:W-:Y:S02]  /*12710*/  FSEL R9, R165, -INF , P1 ;  /* 0xff800000a5097808 */ /* 0x010fe40000800000 */
[----:B------:R-:W-:Y:S02]  /*12720*/  ISETP.GT.AND P1, PT, R2, 0x8, PT ;  /* 0x000000080200780c */ /* 0x000fe40003f24270 */
[----:B------:R-:W-:Y:S02]  /*12730*/  FSEL R11, R164, -INF , P0 ;  /* 0xff800000a40b7808 */ /* 0x000fe40000000000 */
[----:B--2---:R-:W-:Y:S02]  /*12740*/  FSEL R10, R135, -INF , P1 ;  /* 0xff800000870a7808 */ /* 0x004fe40000800000 */
[----:B------:R-:W-:Y:S01]  /*12750*/  ISETP.GT.AND P1, PT, R2, 0x10, PT ;  /* 0x000000100200780c */ /* 0x000fe20003f24270 */
[----:B-----5:R-:W-:Y:S01]  /*12760*/  FMUL.FTZ R5, R16, c[0x0][0x320] ;  /* 0x0000c80010057a20 */ /* 0x020fe20000410000 */
[----:B------:R-:W-:Y:S01]  /*12770*/  ISETP.GT.AND P0, PT, R0, RZ, PT ;  /* 0x000000ff0000720c */ /* 0x000fe20003f04270 */
[----:B------:R1:W2:Y:S01]  /*12780*/  MUFU.TANH R16, R7 ;  /* 0x0000000700107308 */ /* 0x0002a20000002400 */
[----:B------:R-:W-:Y:S02]  /*12790*/  FSEL R168, R132, -INF , P1 ;  /* 0xff80000084a87808 */ /* 0x000fe40000800000 */
[C---:B------:R-:W-:Y:S02]  /*127a0*/  ISETP.GT.AND P1, PT, R2.reuse, 0x18, PT ;  /* 0x000000180200780c */ /* 0x040fe40003f24270 */
[----:B------:R-:W-:Y:S02]  /*127b0*/  FSEL R13, R143, -INF , P0 ;  /* 0xff8000008f0d7808 */ /* 0x000fe40000000000 */
[----:B------:R-:W-:Y:S02]  /*127c0*/  ISETP.GT.AND P0, PT, R2, 0x9, PT ;  /* 0x000000090200780c */ /* 0x000fe40003f04270 */
[----:B------:R-:W-:Y:S01]  /*127d0*/  ISETP.GT.AND P2, PT, R0, 0x11, PT ;  /* 0x000000110000780c */ /* 0x000fe20003f44270 */
[----:B------:R-:W4:Y:S01]  /*127e0*/  MUFU.TANH R6, R5 ;  /* 0x0000000500067308 */ /* 0x000f220000002400 */
[----:B---3--:R-:W-:Y:S02]  /*127f0*/  FSEL R12, R142, -INF , P0 ;  /* 0xff8000008e0c7808 */ /* 0x008fe40000000000 */
[----:B------:R-:W-:Y:S04]  /*12800*/  ISETP.GT.AND P0, PT, R2, 0x11, PT ;  /* 0x000000110200780c */ /* 0x000fe80003f04270 */
[----:B------:R-:W-:Y:S02]  /*12810*/  FSEL R169, R8, -INF , P0 ;  /* 0xff80000008a97808 */ /* 0x000fe40000000000 */
[----:B------:R-:W-:Y:S01]  /*12820*/  ISETP.GT.AND P0, PT, R0, 0x1, PT ;  /* 0x000000010000780c */ /* 0x000fe20003f04270 */
[----:B------:R3:W5:Y:S03]  /*12830*/  MUFU.TANH R5, R4 ;  /* 0x0000000400057308 */ /* 0x0007660000002400 */
[----:B------:R-:W-:Y:S01]  /*12840*/  FSEL R8, R166, -INF , P0 ;  /* 0xff800000a6087808 */ /* 0x000fe20000000000 */
[----:B-1----:R-:W-:Y:S01]  /*12850*/  FMUL.FTZ R7, R18, c[0x0][0x320] ;  /* 0x0000c80012077a20 */ /* 0x002fe20000410000 */
[----:B------:R-:W-:Y:S02]  /*12860*/  ISETP.GT.AND P0, PT, R0, 0x8, PT ;  /* 0x000000080000780c */ /* 0x000fe40003f04270 */
[----:B--2---:R-:W-:Y:S03]  /*12870*/  FSEL R176, R16, -INF , P2 ;  /* 0xff80000010b07808 */ /* 0x004fe60001000000 */
[----:B------:R1:W2:Y:S01]  /*12880*/  MUFU.TANH R15, R7 ;  /* 0x00000007000f7308 */ /* 0x0002a20000002400 */
[----:B----4-:R-:W-:Y:S01]  /*12890*/  FSEL R170, R6, -INF , P1 ;  /* 0xff80000006aa7808 */ /* 0x010fe20000800000 */
[----:B------:R-:W-:Y:S01]  /*128a0*/  FMUL.FTZ R6, R19, c[0x0][0x320] ;  /* 0x0000c80013067a20 */ /* 0x000fe20000410000 */
[----:B------:R-:W-:Y:S07]  /*128b0*/  ISETP.GT.AND P1, PT, R2, 0x19, PT ;  /* 0x000000190200780c */ /* 0x000fee0003f24270 */
[----:B------:R4:W2:Y:S01]  /*128c0*/  MUFU.TANH R14, R6 ;  /* 0x00000006000e7308 */ /* 0x0008a20000002400 */
[----:B---3--:R-:W-:Y:S02]  /*128d0*/  FMNMX.FTZ R4, R11, R3, !PT ;  /* 0x000000030b047209 */ /* 0x008fe40007810000 */
[----:B-----5:R-:W-:Y:S02]  /*128e0*/  FSEL R174, R5, -INF , P1 ;  /* 0xff80000005ae7808 */ /* 0x020fe40000800000 */
[----:B------:R-:W-:Y:S02]  /*128f0*/  FMNMX.FTZ R4, R9, R4, !PT ;  /* 0x0000000409047209 */ /* 0x000fe40007810000 */
[----:B------:R-:W-:Y:S02]  /*12900*/  ISETP.GT.AND P1, PT, R0, 0x9, PT ;  /* 0x000000090000780c */ /* 0x000fe40003f24270 */
[----:B------:R-:W-:Y:S02]  /*12910*/  FMNMX.FTZ R4, R10, R4, !PT ;  /* 0x000000040a047209 */ /* 0x000fe40007810000 */
[----:B-1----:R-:W-:Y:S02]  /*12920*/  FSEL R7, R161, -INF , P0 ;  /* 0xff800000a1077808 */ /* 0x002fe40000000000 */
[----:B------:R-:W-:Y:S02]  /*12930*/  FMNMX.FTZ R4, R12, R4, !PT ;  /* 0x000000040c047209 */ /* 0x000fe40007810000 */
[----:B------:R-:W-:Y:S02]  /*12940*/  ISETP.GT.AND P0, PT, R0, 0x10, PT ;  /* 0x000000100000780c */ /* 0x000fe40003f04270 */
[----:B------:R-:W-:Y:S02]  /*12950*/  FMNMX.FTZ R4, R168, R4, !PT ;  /* 0x00000004a8047209 */ /* 0x000fe40007810000 */
[----:B------:R-:W-:Y:S02]  /*12960*/  FSEL R175, R133, -INF , P0 ;  /* 0xff80000085af7808 */ /* 0x000fe40000000000 */
[----:B------:R-:W-:Y:S02]  /*12970*/  FMNMX.FTZ R2, R169, R4, !PT ;  /* 0x00000004a9027209 */ /* 0x000fe40007810000 */
[----:B------:R-:W-:Y:S02]  /*12980*/  FMNMX.FTZ R4, R13, R134, !PT ;  /* 0x000000860d047209 */ /* 0x000fe40007810000 */
[----:B------:R-:W-:Y:S02]  /*12990*/  FMNMX.FTZ R2, R170, R2, !PT ;  /* 0x00000002aa027209 */ /* 0x000fe40007810000 */
[----:B------:R-:W-:Y:S02]  /*129a0*/  FMNMX.FTZ R4, R8, R4, !PT ;  /* 0x0000000408047209 */ /* 0x000fe40007810000 */
[----:B------:R-:W-:Y:S02]  /*129b0*/  FMNMX.FTZ R2, R174, R2, !PT ;  /* 0x00000002ae027209 */ /* 0x000fe40007810000 */
[----:B----4-:R-:W-:Y:S02]  /*129c0*/  FSEL R6, R160, -INF , P1 ;  /* 0xff800000a0067808 */ /* 0x010fe40000800000 */
[----:B------:R-:W-:Y:S01]  /*129d0*/  FMNMX.FTZ R4, R7, R4, !PT ;  /* 0x0000000407047209 */ /* 0x000fe20007810000 */
[----:B------:R-:W1:Y:S01]  /*129e0*/  SHFL.BFLY PT, R5, R2, 0x2, 0x1f ;  /* 0x0c401f0002057f89 */ /* 0x000e6200000e0000 */
[----:B------:R-:W-:Y:S02]  /*129f0*/  ISETP.GT.AND P1, PT, R0, 0x18, PT ;  /* 0x000000180000780c */ /* 0x000fe40003f24270 */
[----:B------:R-:W-:Y:S02]  /*12a00*/  FMNMX.FTZ R4, R6, R4, !PT ;  /* 0x0000000406047209 */ /* 0x000fe40007810000 */
[----:B--2---:R-:W-:Y:S02]  /*12a10*/  FSEL R177, R15, -INF , P1 ;  /* 0xff8000000fb17808 */ /* 0x004fe40000800000 */
[----:B------:R-:W-:Y:S02]  /*12a20*/  FMNMX.FTZ R4, R175, R4, !PT ;  /* 0x00000004af047209 */ /* 0x000fe40007810000 */
[----:B------:R-:W-:Y:S02]  /*12a30*/  ISETP.GT.AND P0, PT, R0, 0x19, PT ;  /* 0x000000190000780c */ /* 0x000fe40003f04270 */
[----:B------:R-:W-:Y:S02]  /*12a40*/  FMNMX.FTZ R0, R176, R4, !PT ;  /* 0x00000004b0007209 */ /* 0x000fe40007810000 */
[----:B------:R-:W-:Y:S02]  /*12a50*/  FSEL R135, R14, -INF , P0 ;  /* 0xff8000000e877808 */ /* 0x000fe40000000000 */
[----:B------:R-:W-:Y:S02]  /*12a60*/  FMNMX.FTZ R0, R177, R0, !PT ;  /* 0x00000000b1007209 */ /* 0x000fe40007810000 */
[----:B------:R-:W-:Y:S02]  /*12a70*/  ISETP.GT.AND P1, PT, R180, R212, PT ;  /* 0x000000d4b400720c */ /* 0x000fe40003f24270 */
[----:B------:R-:W-:Y:S02]  /*12a80*/  FMNMX.FTZ R0, R135, R0, !PT ;  /* 0x0000000087007209 */ /* 0x000fe40007810000 */
[----:B-1----:R-:W-:Y:S03]  /*12a90*/  FMNMX.FTZ R4, R2, R5, !PT ;  /* 0x0000000502047209 */ /* 0x002fe60007810000 */
[----:B------:R-:W1:Y:S06]  /*12aa0*/  SHFL.BFLY PT, R2, R0, 0x2, 0x1f ;  /* 0x0c401f0000027f89 */ /* 0x000e6c00000e0000 */
[----:B------:R-:W-:Y:S01]  /*12ab0*/  @P1 SHF.R.S32.HI R5, RZ, 0x1f, R204 ;  /* 0x0000001fff051819 */ /* 0x000fe200000114cc */
[----:B------:R-:W-:Y:S01]  /*12ac0*/  @P1 IMAD.WIDE.U32 R14, R204, c[0x0][0x1e0], RZ ;  /* 0x00007800cc0e1a25 */ /* 0x000fe200078e00ff */
[----:B------:R-:W2:Y:S03]  /*12ad0*/  SHFL.BFLY PT, R17, R4, 0x1, 0x1f ;  /* 0x0c201f0004117f89 */ /* 0x000ea600000e0000 */
[----:B------:R-:W-:Y:S01]  /*12ae0*/  @P1 IMAD R16, R5, c[0x0][0x1e0], RZ ;  /* 0x0000780005101a24 */ /* 0x000fe200078e02ff */
[----:B------:R-:W-:Y:S03]  /*12af0*/  @P1 LEA R5, P0, R14, R218, 0x5 ;  /* 0x000000da0e051211 */ /* 0x000fe600078028ff */
[----:B------:R-:W-:Y:S05]  /*12b00*/  @P1 IMAD R16, R204, c[0x0][0x1e4], R16 ;  /* 0x00007900cc101a24 */ /* 0x000fea00078e0210 */
[----:B------:R-:W-:Y:S04]  /*12b10*/  @P1 IADD3 R15, R15, R16, RZ ;  /* 0x000000100f0f1210 */ /* 0x000fe80007ffe0ff */
[----:B------:R-:W-:Y:S02]  /*12b20*/  @P1 LEA.HI.X R15, R14, R222, R15, 0x5, P0 ;  /* 0x000000de0e0f1211 */ /* 0x000fe400000f2c0f */
[----:B-1----:R-:W-:Y:S05]  /*12b30*/  FMNMX.FTZ R0, R0, R2, !PT ;  /* 0x0000000200007209 */ /* 0x002fea0007810000 */
[----:B------:R-:W1:Y:S01]  /*12b40*/  SHFL.BFLY PT, R2, R0, 0x1, 0x1f ;  /* 0x0c201f0000027f89 */ /* 0x000e6200000e0000 */
[----:B--2---:R-:W-:Y:S02]  /*12b50*/  FMNMX.FTZ R133, R4, R17, !PT ;  /* 0x0000001104857209 */ /* 0x004fe40007810000 */
[----:B------:R-:W-:Y:S03]  /*12b60*/  @P1 LEA R4, P0, R5, c[0x0][0x1c8], 0x1 ;  /* 0x0000720005041a11 */ /* 0x000fe600078008ff */
[----:B------:R-:W-:Y:S01]  /*12b70*/  FMUL.FTZ R14, R133, c[0x0][0x2d0] ;  /* 0x0000b400850e7a20 */ /* 0x000fe20000410000 */
[----:B------:R-:W-:Y:S02]  /*12b80*/  @P1 LEA.HI.X R5, R5, c[0x0][0x1cc], R15, 0x1, P0 ;  /* 0x0000730005051a11 */ /* 0x000fe400000f0c0f */
[----:B------:R-:W-:Y:S03]  /*12b90*/  FSETP.NEU.FTZ.AND P0, PT, R133, -INF , PT ;  /* 0xff8000008500780b */ /* 0x000fe60003f1d000 */
[----:B------:R2:W-:Y:S01]  /*12ba0*/  @P1 LDGSTS.E.BYPASS.LTC128B.128 [R203+0xc080], [R4.64], !P3 ;  /* 0x0c08000004cb1fae */ /* 0x0005e2000d901d46 */
[----:B------:R-:W-:Y:S05]  /*12bb0*/  FSEL R142, R14, RZ, P0 ;  /* 0x000000ff0e8e7208 */ /* 0x000fea0000000000 */
[--C-:B------:R-:W-:Y:S02]  /*12bc0*/  FFMA.FTZ R9, R9, c[0x0][0x2d0], -R142.reuse ;  /* 0x0000b40009097a23 */ /* 0x100fe4000001088e */
[----:B------:R2:W-:Y:S01]  /*12bd0*/  @P1 LDGSTS.E.BYPASS.LTC128B.128 [R203+0xd080], [R4.64+0x80], !P6 ;  /* 0x0d08008004cb1fae */ /* 0x0005e2000f101d46 */
[--C-:B------:R-:W-:Y:S01]  /*12be0*/  FFMA.FTZ R11, R11, c[0x0][0x2d0], -R142.reuse ;  /* 0x0000b4000b0b7a23 */ /* 0x100fe2000001088e */
[----:B-1----:R-:W-:Y:S01]  /*12bf0*/  FMNMX.FTZ R132, R0, R2, !PT ;  /* 0x0000000200847209 */ /* 0x002fe20007810000 */
[--C-:B------:R-:W-:Y:S01]  /*12c00*/  FFMA.FTZ R0, R10, c[0x0][0x2d0], -R142.reuse ;  /* 0x0000b4000a007a23 */ /* 0x100fe2000001088e */
[----:B------:R1:W-:Y:S01]  /*12c10*/  MUFU.EX2 R206, R9 ;  /* 0x0000000900ce7308 */ /* 0x0003e20000000800 */
[----:B------:R-:W-:Y:S03]  /*12c20*/  FFMA.FTZ R2, R12, c[0x0][0x2d0], -R142 ;  /* 0x0000b4000c027a23 */ /* 0x000fe6000001088e */
[----:B------:R2:W-:Y:S06]  /*12c30*/  @P1 LDGSTS.E.BYPASS.LTC128B.128 [R203+0xe080], [R4.64+0x100], !P5 ;  /* 0x0e08010004cb1fae */ /* 0x0005ec000e901d46 */
[----:B------:R3:W-:Y:S02]  /*12c40*/  MUFU.EX2 R205, R0 ;  /* 0x0000000000cd7308 */ /* 0x0007e40000000800 */
[----:B------:R2:W-:Y:S08]  /*12c50*/  @P1 LDGSTS.E.BYPASS.LTC128B.128 [R203+0xf080], [R4.64+0x180], !P4 ;  /* 0x0f08018004cb1fae */ /* 0x0005f0000e101d46 */
[----:B------:R-:W4:Y:S01]  /*12c60*/  MUFU.EX2 R183, R2 ;  /* 0x0000000200b77308 */ /* 0x000f220000000800 */
[----:B------:R-:W-:Y:S01]  /*12c70*/  LDSM.16.MT88.4 R164, [R188] ;  /* 0x00000000bca4783b */ /* 0x000fe20000004200 */
[C---:B-1----:R-:W-:Y:S07]  /*12c80*/  FMUL.FTZ R9, R132.reuse, c[0x0][0x2d0] ;  /* 0x0000b40084097a20 */ /* 0x042fee0000410000 */
[----:B------:R-:W0:Y:S01]  /*12c90*/  LDGDEPBAR ;  /* 0x00000000000079af */ /* 0x000e220000000000 */
[----:B------:R-:W1:Y:S01]  /*12ca0*/  MUFU.EX2 R207, R11 ;  /* 0x0000000b00cf7308 */ /* 0x000e620000000800 */
[----:B---3--:R-:W-:Y:S02]  /*12cb0*/  FSEL R0, R133, RZ, P0 ;  /* 0x000000ff85007208 */ /* 0x008fe40000000000 */
[----:B------:R-:W-:Y:S03]  /*12cc0*/  FSETP.NEU.FTZ.AND P0, PT, R132, -INF , PT ;  /* 0xff8000008400780b */ /* 0x000fe60003f1d000 */
[----:B------:R-:W-:Y:S01]  /*12cd0*/  FADD.FTZ R0, -R0, R3 ;  /* 0x0000000300007221 */ /* 0x000fe20000010100 */
[----:B------:R-:W-:Y:S03]  /*12ce0*/  FSEL R143, R9, RZ, P0 ;  /* 0x000000ff098f7208 */ /* 0x000fe60000000000 */
[----:B------:R-:W-:Y:S01]  /*12cf0*/  FMUL.FTZ R0, R0, c[0x0][0x2d0] ;  /* 0x0000b40000007a20 */ /* 0x000fe20000410000 */
[----:B----4-:R-:W-:Y:S01]  /*12d00*/  F2FP.PACK_AB R162, R183, R205 ;  /* 0x000000cdb7a2723e */ /* 0x010fe200000000ff */
[--C-:B------:R-:W-:Y:S02]  /*12d10*/  FFMA.FTZ R2, R13, c[0x0][0x2d0], -R143.reuse ;  /* 0x0000b4000d027a23 */ /* 0x100fe4000001088f */
[----:B------:R-:W2:Y:S01]  /*12d20*/  MUFU.EX2 R3, R0 ;  /* 0x0000000000037308 */ /* 0x000ea20000000800 */
[----:B------:R-:W3:Y:S01]  /*12d30*/  LDSM.16.MT88.4 R12, [R187] ;  /* 0x00000000bb0c783b */ /* 0x000ee20000004200 */
[----:B-1----:R-:W-:Y:S08]  /*12d40*/  F2FP.PACK_AB R160, R206, R207 ;  /* 0x000000cfcea0723e */ /* 0x002ff000000000ff */
[----:B------:R1:W-:Y:S01]  /*12d50*/  MUFU.EX2 R182, R2 ;  /* 0x0000000200b67308 */ /* 0x0003e20000000800 */
[C---:B--2---:R-:W-:Y:S02]  /*12d60*/  FMUL.FTZ R4, R3.reuse, R144 ;  /* 0x0000009003047220 */ /* 0x044fe40000410000 */
[C---:B------:R-:W-:Y:S02]  /*12d70*/  FMUL.FTZ R5, R3.reuse, R145 ;  /* 0x0000009103057220 */ /* 0x040fe40000410000 */
[C---:B------:R-:W-:Y:S02]  /*12d80*/  FMUL.FTZ R9, R3.reuse, R149 ;  /* 0x0000009503097220 */ /* 0x040fe40000410000 */
[C---:B------:R-:W-:Y:S02]  /*12d90*/  FMUL.FTZ R16, R3.reuse, R156 ;  /* 0x0000009c03107220 */ /* 0x040fe40000410000 */
[C---:B------:R-:W-:Y:S02]  /*12da0*/  FMUL.FTZ R17, R3.reuse, R157 ;  /* 0x0000009d03117220 */ /* 0x040fe40000410000 */
[--C-:B-1----:R-:W-:Y:S02]  /*12db0*/  FFMA.FTZ R2, R8, c[0x0][0x2d0], -R143.reuse ;  /* 0x0000b40008027a23 */ /* 0x102fe4000001088f */
        /* <DEDUP_REMOVED lines=30> */
[--C-:B-1----:R-:W-:Y:S02]  /*12fa0*/  FFMA.FTZ R2, R6, c[0x0][0x2d0], -R143.reuse ;  /* 0x0000b40006027a23 */ /* 0x102fe4000001088f */
        /* <DEDUP_REMOVED lines=17> */
[C---:B------:R-:W-:Y:S01]  /*130c0*/  FMUL.FTZ R97, R3.reuse, R97 ;  /* 0x0000006103617220 */ /* 0x040fe20000410000 */
[----:B------:R-:W-:Y:S01]  /*130d0*/  ISETP.GT.AND P0, PT, R180, R210, PT ;  /* 0x000000d2b400720c */ /* 0x000fe20003f04270 */
[----:B------:R-:W-:Y:S01]  /*130e0*/  FADD.FTZ R0, -R2, R134 ;  /* 0x0000008602007221 */ /* 0x000fe20000010100 */
[----:B------:R-:W-:Y:S01]  /*130f0*/  MOV R180, R204 ;  /* 0x000000cc00b47202 */ /* 0x000fe20000000f00 */
[C---:B------:R-:W-:Y:S02]  /*13100*/  FMUL.FTZ R100, R3.reuse, R100 ;  /* 0x0000006403647220 */ /* 0x040fe40000410000 */
        /* <DEDUP_REMOVED lines=16> */
[C---:B-1----:R-:W-:Y:S02]  /*13210*/  FMUL.FTZ R6, R0.reuse, R146 ;  /* 0x0000009200067220 */ /* 0x042fe40000410000 */
[C---:B------:R-:W-:Y:S02]  /*13220*/  FMUL.FTZ R7, R0.reuse, R147 ;  /* 0x0000009300077220 */ /* 0x040fe40000410000 */
[----:B------:R-:W1:Y:S01]  /*13230*/  LDSM.16.MT88.4 R144, [R190] ;  /* 0x00000000be90783b */ /* 0x000e620000004200 */
[C---:B------:R-:W-:Y:S02]  /*13240*/  FMUL.FTZ R10, R0.reuse, R150 ;  /* 0x00000096000a7220 */ /* 0x040fe40000410000 */
[C---:B------:R-:W-:Y:S02]  /*13250*/  FMUL.FTZ R11, R0.reuse, R151 ;  /* 0x00000097000b7220 */ /* 0x040fe40000410000 */
[C---:B---3--:R-:W-:Y:S03]  /*13260*/  HMMA.16816.F32 R4, R160.reuse, R12, R4 ;  /* 0x0000000ca004723c */ /* 0x048fe60000001804 */
[----:B------:R-:W2:Y:S02]  /*13270*/  LDSM.16.MT88.4 R148, [R189] ;  /* 0x00000000bd94783b */ /* 0x000ea40000004200 */
[C---:B------:R-:W-:Y:S02]  /*13280*/  FMUL.FTZ R18, R0.reuse, R158 ;  /* 0x0000009e00127220 */ /* 0x040fe40000410000 */
        /* <DEDUP_REMOVED lines=75> */
[--C-:B---3--:R-:W-:Y:S02]  /*13740*/  FFMA.FTZ R2, R170, c[0x0][0x2d0], -R142.reuse ;  /* 0x0000b400aa027a23 */ /* 0x108fe4000001088e */
[C---:B------:R-:W-:Y:S02]  /*13750*/  FMUL.FTZ R98, R0.reuse, R98 ;  /* 0x0000006200627220 */ /* 0x040fe40000410000 */
[C---:B------:R-:W-:Y:S01]  /*13760*/  HMMA.16816.F32 R80, R160.reuse, R150, R80 ;  /* 0x00000096a050723c */ /* 0x040fe20000001850 */
[----:B------:R2:W-:Y:S01]  /*13770*/  MUFU.EX2 R171, R2 ;  /* 0x0000000200ab7308 */ /* 0x0005e20000000800 */
[----:B------:R-:W3:Y:S02]  /*13780*/  LDSM.16.MT88.4 R148, [R187+0x3000] ;  /* 0x00300000bb94783b */ /* 0x000ee40000004200 */
[C---:B------:R-:W-:Y:S02]  /*13790*/  FMUL.FTZ R99, R0.reuse, R99 ;  /* 0x0000006300637220 */ /* 0x040fe40000410000 */
[C---:B------:R-:W-:Y:S02]  /*137a0*/  FMUL.FTZ R102, R0.reuse, R102 ;  /* 0x0000006600667220 */ /* 0x040fe40000410000 */
[C---:B------:R-:W-:Y:S01]  /*137b0*/  FMUL.FTZ R103, R0.reuse, R103 ;  /* 0x0000006700677220 */ /* 0x040fe20000410000 */
[C---:B-----5:R-:W-:Y:S03]  /*137c0*/  HMMA.16816.F32 R84, R160.reuse, R152, R84 ;  /* 0x00000098a054723c */ /* 0x060fe60000001854 */
[C---:B------:R-:W-:Y:S02]  /*137d0*/  FMUL.FTZ R106, R0.reuse, R106 ;  /* 0x0000006a006a7220 */ /* 0x040fe40000410000 */
[C---:B------:R-:W-:Y:S02]  /*137e0*/  FMUL.FTZ R107, R0.reuse, R107 ;  /* 0x0000006b006b7220 */ /* 0x040fe40000410000 */
[C---:B------:R-:W-:Y:S01]  /*137f0*/  FMUL.FTZ R110, R0.reuse, R110 ;  /* 0x0000006e006e7220 */ /* 0x040fe20000410000 */
[C---:B------:R-:W-:Y:S01]  /*13800*/  HMMA.16816.F32 R88, R160.reuse, R154, R88 ;  /* 0x0000009aa058723c */ /* 0x040fe20000001858 */
[----:B------:R-:W5:Y:S03]  /*13810*/  LDSM.16.MT88.4 R152, [R188+0x3000] ;  /* 0x00300000bc98783b */ /* 0x000f660000004200 */
[C---:B------:R-:W-:Y:S02]  /*13820*/  FMUL.FTZ R111, R0.reuse, R111 ;  /* 0x0000006f006f7220 */ /* 0x040fe40000410000 */
[C---:B------:R-:W-:Y:S02]  /*13830*/  FMUL.FTZ R114, R0.reuse, R114 ;  /* 0x0000007200727220 */ /* 0x040fe40000410000 */
[C---:B-1----:R-:W-:Y:S04]  /*13840*/  HMMA.16816.F32 R92, R160.reuse, R144, R92 ;  /* 0x00000090a05c723c */ /* 0x042fe8000000185c */
[--C-:B--2---:R-:W-:Y:S02]  /*13850*/  FFMA.FTZ R2, R175, c[0x0][0x2d0], -R143.reuse ;  /* 0x0000b400af027a23 */ /* 0x104fe4000001088f */
[C---:B------:R-:W-:Y:S02]  /*13860*/  FMUL.FTZ R115, R0.reuse, R115 ;  /* 0x0000007300737220 */ /* 0x040fe40000410000 */
[C---:B------:R-:W-:Y:S01]  /*13870*/  HMMA.16816.F32 R96, R160.reuse, R146, R96 ;  /* 0x00000092a060723c */ /* 0x040fe20000001860 */
[----:B------:R1:W-:Y:S01]  /*13880*/  MUFU.EX2 R168, R2 ;  /* 0x0000000200a87308 */ /* 0x0003e20000000800 */
[----:B------:R-:W2:Y:S02]  /*13890*/  LDSM.16.MT88.4 R144, [R190+0x3000] ;  /* 0x00300000be90783b */ /* 0x000ea40000004200 */
[C---:B------:R-:W-:Y:S02]  /*138a0*/  FMUL.FTZ R118, R0.reuse, R118 ;  /* 0x0000007600767220 */ /* 0x040fe40000410000 */
[C---:B------:R-:W-:Y:S02]  /*138b0*/  FMUL.FTZ R119, R0.reuse, R119 ;  /* 0x0000007700777220 */ /* 0x040fe40000410000 */
[C---:B------:R-:W-:Y:S01]  /*138c0*/  FMUL.FTZ R122, R0.reuse, R122 ;  /* 0x0000007a007a7220 */ /* 0x040fe20000410000 */
[C---:B---3--:R-:W-:Y:S03]  /*138d0*/  HMMA.16816.F32 R100, R160.reuse, R148, R100 ;  /* 0x00000094a064723c */ /* 0x048fe60000001864 */
[C---:B------:R-:W-:Y:S02]  /*138e0*/  FMUL.FTZ R123, R0.reuse, R123 ;  /* 0x0000007b007b7220 */ /* 0x040fe40000410000 */
[C---:B------:R-:W-:Y:S02]  /*138f0*/  FMUL.FTZ R126, R0.reuse, R126 ;  /* 0x0000007e007e7220 */ /* 0x040fe40000410000 */
[C---:B------:R-:W-:Y:S01]  /*13900*/  FMUL.FTZ R127, R0.reuse, R127 ;  /* 0x0000007f007f7220 */ /* 0x040fe20000410000 */
[C---:B------:R-:W-:Y:S01]  /*13910*/  HMMA.16816.F32 R104, R160.reuse, R150, R104 ;  /* 0x00000096a068723c */ /* 0x040fe20000001868 */
[----:B------:R-:W3:Y:S03]  /*13920*/  LDSM.16.MT88.4 R148, [R189+0x3000] ;  /* 0x00300000bd94783b */ /* 0x000ee60000004200 */
[----:B------:R-:W-:Y:S02]  /*13930*/  FMUL.FTZ R129, R3, R129 ;  /* 0x0000008103817220 */ /* 0x000fe40000410000 */
[----:B------:R-:W-:Y:S02]  /*13940*/  FMUL.FTZ R130, R0, R130 ;  /* 0x0000008200827220 */ /* 0x000fe40000410000 */
[C---:B-----5:R-:W-:Y:S04]  /*13950*/  HMMA.16816.F32 R108, R160.reuse, R152, R108 ;  /* 0x00000098a06c723c */ /* 0x060fe8000000186c */
[--C-:B-1----:R-:W-:Y:S02]  /*13960*/  FFMA.FTZ R2, R176, c[0x0][0x2d0], -R143.reuse ;  /* 0x0000b400b0027a23 */ /* 0x102fe4000001088f */
[----:B------:R-:W-:Y:S02]  /*13970*/  FMUL.FTZ R131, R0, R131 ;  /* 0x0000008300837220 */ /* 0x000fe40000410000 */
[C---:B------:R-:W-:Y:S01]  /*13980*/  HMMA.16816.F32 R112, R160.reuse, R154, R112 ;  /* 0x0000009aa070723c */ /* 0x040fe20000001870 */
[----:B------:R1:W-:Y:S01]  /*13990*/  MUFU.EX2 R169, R2 ;  /* 0x0000000200a97308 */ /* 0x0003e20000000800 */
[----:B------:R-:W5:Y:S02]  /*139a0*/  LDSM.16.MT88.4 R152, [R187+0x800] ;  /* 0x00080000bb98783b */ /* 0x000f640000004200 */
[----:B------:R-:W-:Y:S02]  /*139b0*/  FFMA.FTZ R142, R174, c[0x0][0x2d0], -R142 ;  /* 0x0000b400ae8e7a23 */ /* 0x000fe4000001088e */
[----:B------:R-:W-:Y:S02]  /*139c0*/  FFMA.FTZ R0, R0, R208, R182 ;  /* 0x000000d000007223 */ /* 0x000fe400000100b6 */
[C---:B--2---:R-:W-:Y:S03]  /*139d0*/  HMMA.16816.F32 R116, R160.reuse, R144, R116 ;  /* 0x00000090a074723c */ /* 0x044fe60000001874 */
[----:B------:R-:W2:Y:S01]  /*139e0*/  MUFU.EX2 R170, R142 ;  /* 0x0000008e00aa7308 */ /* 0x000ea20000000800 */
[----:B------:R-:W-:Y:S04]  /*139f0*/  FADD.FTZ R0, R181, R0 ;  /* 0x00000000b5007221 */ /* 0x000fe80000010000 */
[----:B------:R-:W-:Y:S01]  /*13a00*/  FADD.FTZ R0, R179, R0 ;  /* 0x00000000b3007221 */ /* 0x000fe20000010000 */
[C---:B------:R-:W-:Y:S03]  /*13a10*/  HMMA.16816.F32 R120, R160.reuse, R146, R120 ;  /* 0x00000092a078723c */ /* 0x040fe60000001878 */
[----:B------:R-:W-:Y:S05]  /*13a20*/  FADD.FTZ R0, R178, R0 ;  /* 0x00000000b2007221 */ /* 0x000fea0000010000 */
[C---:B---3--:R-:W-:Y:S04]  /*13a30*/  HMMA.16816.F32 R124, R160.reuse, R148, R124 ;  /* 0x00000094a07c723c */ /* 0x048fe8000000187c */
[--C-:B-1----:R-:W-:Y:S02]  /*13a40*/  FFMA.FTZ R2, R177, c[0x0][0x2d0], -R143.reuse ;  /* 0x0000b400b1027a23 */ /* 0x102fe4000001088f */
[----:B------:R-:W-:Y:S02]  /*13a50*/  FFMA.FTZ R143, R135, c[0x0][0x2d0], -R143 ;  /* 0x0000b400878f7a23 */ /* 0x000fe4000001088f */
[----:B------:R-:W-:Y:S01]  /*13a60*/  HMMA.16816.F32 R128, R160, R150, R128 ;  /* 0x00000096a080723c */ /* 0x000fe20000001880 */
[----:B------:R1:W-:Y:S06]  /*13a70*/  MUFU.EX2 R142, R2 ;  /* 0x00000002008e7308 */ /* 0x0003ec0000000800 */
[----:B----4-:R-:W-:Y:S02]  /*13a80*/  F2FP.PACK_AB R160, R172, R173 ;  /* 0x000000adaca0723e */ /* 0x010fe400000000ff */
[----:B--2---:R-:W-:Y:S02]  /*13a90*/  F2FP.PACK_AB R162, R170, R171 ;  /* 0x000000abaaa2723e */ /* 0x004fe400000000ff */
[----:B------:R-:W2:Y:S01]  /*13aa0*/  MUFU.EX2 R134, R143 ;  /* 0x0000008f00867308 */ /* 0x000ea20000000800 */
[----:B------:R-:W-:Y:S01]  /*13ab0*/  F2FP.PACK_AB R161, R169, R168 ;  /* 0x000000a8a9a1723e */ /* 0x000fe200000000ff */
[----:B-1----:R-:W-:Y:S02]  /*13ac0*/  FFMA.FTZ R2, R3, R209, R207 ;  /* 0x000000d103027223 */ /* 0x002fe400000100cf */
[----:B------:R-:W-:Y:S02]  /*13ad0*/  FADD.FTZ R3, R168, R0 ;  /* 0x00000000a8037221 */ /* 0x000fe40000010000 */
[----:B------:R-:W-:Y:S02]  /*13ae0*/  FADD.FTZ R2, R206, R2 ;  /* 0x00000002ce027221 */ /* 0x000fe40000010000 */
[----:B------:R-:W-:Y:S02]  /*13af0*/  FADD.FTZ R3, R169, R3 ;  /* 0x00000003a9037221 */ /* 0x000fe40000010000 */
[----:B------:R-:W-:Y:S01]  /*13b00*/  FADD.FTZ R2, R205, R2 ;  /* 0x00000002cd027221 */ /* 0x000fe20000010000 */
[----:B--2---:R-:W-:Y:S03]  /*13b10*/  F2FP.PACK_AB R163, R134, R142 ;  /* 0x0000008e86a3723e */ /* 0x004fe600000000ff */
[----:B------:R-:W-:Y:S04]  /*13b20*/  FADD.FTZ R2, R183, R2 ;  /* 0x00000002b7027221 */ /* 0x000fe80000010000 */
[----:B------:R-:W-:Y:S01]  /*13b30*/  FADD.FTZ R2, R173, R2 ;  /* 0x00000002ad027221 */ /* 0x000fe20000010000 */
[C---:B-----5:R-:W-:Y:S01]  /*13b40*/  HMMA.16816.F32 R144, R160.reuse, R152, R4 ;  /* 0x00000098a090723c */ /* 0x060fe20000001804 */
[----:B------:R-:W1:Y:S02]  /*13b50*/  LDSM.16.MT88.4 R4, [R189+0x800] ;  /* 0x00080000bd04783b */ /* 0x000e640000004200 */
[----:B------:R-:W-:Y:S04]  /*13b60*/  FADD.FTZ R0, R172, R2 ;  /* 0x00000002ac007221 */ /* 0x000fe80000010000 */
[----:B------:R-:W-:Y:S01]  /*13b70*/  FADD.FTZ R2, R171, R0 ;  /* 0x00000000ab027221 */ /* 0x000fe20000010000 */
[C---:B------:R-:W-:Y:S01]  /*13b80*/  HMMA.16816.F32 R148, R160.reuse, R154, R8 ;  /* 0x0000009aa094723c */ /* 0x040fe20000001808 */
[----:B------:R-:W2:Y:S03]  /*13b90*/  LDSM.16.MT88.4 R8, [R187+0x1800] ;  /* 0x00180000bb08783b */ /* 0x000ea60000004200 */
[----:B------:R-:W-:Y:S01]  /*13ba0*/  FADD.FTZ R0, R142, R3 ;  /* 0x000000038e007221 */ /* 0x000fe20000010000 */
[----:B------:R-:W-:Y:S01]  /*13bb0*/  MOV R3, R133 ;  /* 0x0000008500037202 */ /* 0x000fe20000000f00 */
[----:B------:R-:W-:Y:S02]  /*13bc0*/  FADD.FTZ R209, R170, R2 ;  /* 0x00000002aad17221 */ /* 0x000fe40000010000 */
[C---:B------:R-:W-:Y:S01]  /*13bd0*/  HMMA.16816.F32 R152, R160.reuse, R156, R12 ;  /* 0x0000009ca098723c */ /* 0x040fe2000000180c */
[----:B------:R-:W3:Y:S03]  /*13be0*/  LDSM.16.MT88.4 R12, [R188+0x1800] ;  /* 0x00180000bc0c783b */ /* 0x000ee60000004200 */
[----:B------:R-:W-:Y:S01]  /*13bf0*/  FADD.FTZ R208, R134, R0 ;  /* 0x0000000086d07221 */ /* 0x000fe20000010000 */
[----:B------:R-:W-:Y:S03]  /*13c00*/  MOV R134, R132 ;  /* 0x0000008400867202 */ /* 0x000fe60000000f00 */
        /* <DEDUP_REMOVED lines=34> */
[C---:B------:R-:W-:Y:S08]  /*13e30*/  HMMA.16816.F32 R112, R160.reuse, R10, R112 ;  /* 0x0000000aa070723c */ /* 0x040ff00000001870 */
[C---:B---3--:R-:W-:Y:S08]  /*13e40*/  HMMA.16816.F32 R116, R160.reuse, R12, R116 ;  /* 0x0000000ca074723c */ /* 0x048ff00000001874 */
[C---:B------:R-:W-:Y:S08]  /*13e50*/  HMMA.16816.F32 R120, R160.reuse, R14, R120 ;  /* 0x0000000ea078723c */ /* 0x040ff00000001878 */
[C---:B-1----:R-:W-:Y:S08]  /*13e60*/  HMMA.16816.F32 R124, R160.reuse, R4, R124 ;  /* 0x00000004a07c723c */ /* 0x042ff0000000187c */
[----:B------:R-:W-:Y:S01]  /*13e70*/  HMMA.16816.F32 R128, R160, R6, R128 ;  /* 0x00000006a080723c */ /* 0x000fe20000001880 */
[----:B------:R-:W-:-:S07]  /*13e80*/  @P0 BRA `(.L_x_1104) ;  /* 0xffffdd7000000947 */ /* 0x000fce000383ffff */
.L_x_1103:
[----:B------:R-:W-:-:S13]  /*13e90*/  ISETP.GE.AND P0, PT, R204, R212, PT ;  /* 0x000000d4cc00720c */ /* 0x000fda0003f06270 */
[----:B------:R-:W-:Y:S05]  /*13ea0*/  @!P0 BRA `(.L_x_1105) ;  /* 0x00001f6000008947 */ /* 0x000fea0003800000 */
[----:B------:R-:W-:Y:S02]  /*13eb0*/  MOV R135, R132 ;  /* 0x0000008400877202 */ /* 0x000fe40000000f00 */
[----:B------:R-:W-:Y:S02]  /*13ec0*/  MOV R134, R133 ;  /* 0x0000008500867202 */ /* 0x000fe40000000f00 */
.L_x_1106:
[----:B------:R-:W-:Y:S04]  /*13ed0*/  DEPBAR.LE SB0, 0x0 ;  /* 0x000080000000791a */ /* 0x000fe80000000000 */
[----:B------:R-:W-:Y:S01]  /*13ee0*/  WARPSYNC 0xffffffff ;  /* 0xffffffff00007948 */ /* 0x000fe20003800000 */
[----:B------:R-:W-:Y:S01]  /*13ef0*/  BAR.SYNC.DEFER_BLOCKING 0x0 ;  /* 0x0000000000007b1d */ /* 0x000fe20000010000 */
[----:B------:R-:W-:Y:S01]  /*13f00*/  SHF.R.S32.HI R0, RZ, 0x1f, R204 ;  /* 0x0000001fff007819 */ /* 0x000fe200000114cc */
[----:B------:R-:W-:Y:S01]  /*13f10*/  IMAD.WIDE.U32 R2, R204, c[0x0][0x208], RZ ;  /* 0x00008200cc027a25 */ /* 0x000fe200078e00ff */
[----:B------:R-:W-:Y:S03]  /*13f20*/  LOP3.LUT P2, RZ, R216, 0x1, RZ, 0xc0, !PT ;  /* 0x00000001d8ff7812 */ /* 0x000fe6000784c0ff */
[----:B------:R-:W-:Y:S01]  /*13f30*/  IMAD R12, R0, c[0x0][0x208], RZ ;  /* 0x00008200000c7a24 */ /* 0x000fe200078e02ff */
[----:B------:R-:W-:Y:S03]  /*13f40*/  LEA R0, P0, R2, R220, 0x5 ;  /* 0x000000dc02007211 */ /* 0x000fe600078028ff */
[----:B------:R-:W-:Y:S05]  /*13f50*/  IMAD R12, R204, c[0x0][0x20c], R12 ;  /* 0x00008300cc0c7a24 */ /* 0x000fea00078e020c */
[----:B------:R-:W-:Y:S04]  /*13f60*/  IADD3 R3, R3, R12, RZ ;  /* 0x0000000c03037210 */ /* 0x000fe80007ffe0ff */
[----:B------:R-:W-:Y:S02]  /*13f70*/  LEA.HI.X R3, R2, R223, R3, 0x5, P0 ;  /* 0x000000df02037211 */ /* 0x000fe400000f2c03 */
[C---:B------:R-:W-:Y:S01]  /*13f80*/  LEA R2, P0, R0.reuse, c[0x0][0x1f8], 0x1 ;  /* 0x00007e0000027a11 */ /* 0x040fe200078008ff */
[----:B------:R-:W-:Y:S03]  /*13f90*/  LDSM.16.M88.4 R16, [R191] ;  /* 0x00000000bf10783b */ /* 0x000fe60000000200 */
[----:B------:R-:W-:Y:S02]  /*13fa0*/  LEA.HI.X R3, R0, c[0x0][0x1fc], R3, 0x1, P0 ;  /* 0x00007f0000037a11 */ /* 0x000fe400000f0c03 */
[C---:B------:R-:W-:Y:S02]  /*13fb0*/  ISETP.GT.AND P0, PT, R204.reuse, R212, PT ;  /* 0x000000d4cc00720c */ /* 0x040fe40003f04270 */
[----:B------:R-:W-:Y:S01]  /*13fc0*/  IADD3 R204, R204, -0x1, RZ ;  /* 0xffffffffcccc7810 */ /* 0x000fe20007ffe0ff */
[----:B------:R-:W1:Y:S08]  /*13fd0*/  LDSM.16.M88.4 R8, [R186] ;  /* 0x00000000ba08783b */ /* 0x000e700000000200 */
        /* <DEDUP_REMOVED lines=8> */
[----:B------:R1:W-:Y:S01]  /*14060*/  LDGSTS.E.BYPASS.LTC128B.128 [R215+0x8080], [R2.64], !P2 ;  /* 0x0808000002d77fae */ /* 0x0003e2000d101d46 */
[C---:B------:R-:W-:Y:S07]  /*14070*/  HMMA.16816.F32 R8, R16.reuse, R10, RZ ;  /* 0x0000000a1008723c */ /* 0x040fee00000018ff */
[----:B------:R1:W-:Y:S01]  /*14080*/  LDGSTS.E.BYPASS.LTC128B.128 [R215+0x9080], [R2.64+0x80], !P6 ;  /* 0x0908008002d77fae */ /* 0x0003e2000f101d46 */
[C---:B--2---:R-:W-:Y:S07]  /*14090*/  HMMA.16816.F32 R12, R16.reuse, R160, RZ ;  /* 0x000000a0100c723c */ /* 0x044fee00000018ff */
[----:B------:R1:W-:Y:S01]  /*140a0*/  LDGSTS.E.BYPASS.LTC128B.128 [R215+0xa080], [R2.64+0x100], !P5 ;  /* 0x0a08010002d77fae */ /* 0x0003e2000e901d46 */
[----:B------:R-:W-:Y:S07]  /*140b0*/  HMMA.16816.F32 R16, R16, R162, RZ ;  /* 0x000000a21010723c */ /* 0x000fee00000018ff */
[----:B------:R1:W-:Y:S01]  /*140c0*/  LDGSTS.E.BYPASS.LTC128B.128 [R215+0xb080], [R2.64+0x180], !P4 ;  /* 0x0b08018002d77fae */ /* 0x0003e2000e101d46 */
        /* <DEDUP_REMOVED lines=10> */
[C---:B--2---:R-:W-:Y:S07]  /*14170*/  HMMA.16816.F32 R4, R160.reuse, R176, R4 ;  /* 0x000000b0a004723c */ /* 0x044fee0000001804 */
[----:B------:R-:W2:Y:S01]  /*14180*/  LDSM.16.M88.4 R172, [R184+0x800] ;  /* 0x00080000b8ac783b */ /* 0x000ea20000000200 */
[C---:B------:R-:W-:Y:S07]  /*14190*/  HMMA.16816.F32 R8, R160.reuse, R178, R8 ;  /* 0x000000b2a008723c */ /* 0x040fee0000001808 */
[----:B------:R-:W-:Y:S01]  /*141a0*/  LDSM.16.M88.4 R176, [R186+0x1000] ;  /* 0x00100000bab0783b */ /* 0x000fe20000000200 */
[C---:B---3--:R-:W-:Y:S08]  /*141b0*/  HMMA.16816.F32 R12, R160.reuse, R180, R12 ;  /* 0x000000b4a00c723c */ /* 0x048ff0000000180c */
[----:B------:R-:W-:Y:S01]  /*141c0*/  HMMA.16816.F32 R16, R160, R182, R16 ;  /* 0x000000b6a010723c */ /* 0x000fe20000001810 */
[----:B------:R-:W3:Y:S07]  /*141d0*/  LDSM.16.M88.4 R160, [R191+0x4000] ;  /* 0x00400000bfa0783b */ /* 0x000eee0000000200 */
[C---:B----4-:R-:W-:Y:S01]  /*141e0*/  HMMA.16816.F32 R4, R164.reuse, R168, R4 ;  /* 0x000000a8a404723c */ /* 0x050fe20000001804 */
[----:B------:R-:W4:Y:S07]  /*141f0*/  LDSM.16.M88.4 R180, [R186+0x1800] ;  /* 0x00180000bab4783b */ /* 0x000f2e0000000200 */
[C---:B------:R-:W-:Y:S01]  /*14200*/  HMMA.16816.F32 R8, R164.reuse, R170, R8 ;  /* 0x000000aaa408723c */ /* 0x040fe20000001808 */
[----:B------:R-:W-:Y:S07]  /*14210*/  LDSM.16.M88.4 R168, [R198] ;  /* 0x00000000c6a8783b */ /* 0x000fee0000000200 */
[C---:B--2---:R-:W-:Y:S08]  /*14220*/  HMMA.16816.F32 R12, R164.reuse, R172, R12 ;  /* 0x000000aca40c723c */ /* 0x044ff0000000180c */
[----:B------:R-:W-:Y:S01]  /*14230*/  HMMA.16816.F32 R16, R164, R174, R16 ;  /* 0x000000aea410723c */ /* 0x000fe20000001810 */
[----:B------:R-:W2:Y:S07]  /*14240*/  LDSM.16.M88.4 R164, [R192+0x4000] ;  /* 0x00400000c0a4783b */ /* 0x000eae0000000200 */
[C---:B---3--:R-:W-:Y:S01]  /*14250*/  HMMA.16816.F32 R4, R160.reuse, R176, R4 ;  /* 0x000000b0a004723c */ /* 0x048fe20000001804 */
[----:B------:R-:W3:Y:S07]  /*14260*/  LDSM.16.M88.4 R172, [R197] ;  /* 0x00000000c5ac783b */ /* 0x000eee0000000200 */
[C---:B------:R-:W-:Y:S01]  /*14270*/  HMMA.16816.F32 R8, R160.reuse, R178, R8 ;  /* 0x000000b2a008723c */ /* 0x040fe20000001808 */
[----:B------:R-:W-:Y:S07]  /*14280*/  LDSM.16.M88.4 R176, [R185+0x1000] ;  /* 0x00100000b9b0783b */ /* 0x000fee0000000200 */
[C---:B----4-:R-:W-:Y:S08]  /*14290*/  HMMA.16816.F32 R12, R160.reuse, R180, R12 ;  /* 0x000000b4a00c723c */ /* 0x050ff0000000180c */
[----:B------:R-:W-:Y:S01]  /*142a0*/  HMMA.16816.F32 R16, R160, R182, R16 ;  /* 0x000000b6a010723c */ /* 0x000fe20000001810 */
[----:B------:R-:W4:Y:S07]  /*142b0*/  LDSM.16.M88.4 R160, [R194+0x4000] ;  /* 0x00400000c2a0783b */ /* 0x000f2e0000000200 */
[C---:B--2---:R-:W-:Y:S01]  /*142c0*/  HMMA.16816.F32 R4, R164.reuse, R168, R4 ;  /* 0x000000a8a404723c */ /* 0x044fe20000001804 */
[----:B------:R-:W2:Y:S07]  /*142d0*/  LDSM.16.M88.4 R180, [R185+0x1800] ;  /* 0x00180000b9b4783b */ /* 0x000eae0000000200 */
[C---:B------:R-:W-:Y:S01]  /*142e0*/  HMMA.16816.F32 R8, R164.reuse, R170, R8 ;  /* 0x000000aaa408723c */ /* 0x040fe20000001808 */
[----:B------:R-:W-:Y:S07]  /*142f0*/  LDSM.16.M88.4 R168, [R184+0x1000] ;  /* 0x00100000b8a8783b */ /* 0x000fee0000000200 */
[C---:B---3--:R-:W-:Y:S08]  /*14300*/  HMMA.16816.F32 R12, R164.reuse, R172, R12 ;  /* 0x000000aca40c723c */ /* 0x048ff0000000180c */
[----:B------:R-:W-:Y:S01]  /*14310*/  HMMA.16816.F32 R16, R164, R174, R16 ;  /* 0x000000aea410723c */ /* 0x000fe20000001810 */
[----:B------:R-:W3:Y:S07]  /*14320*/  LDSM.16.M88.4 R164, [R193+0x4000] ;  /* 0x00400000c1a4783b */ /* 0x000eee0000000200 */
[C---:B----4-:R-:W-:Y:S01]  /*14330*/  HMMA.16816.F32 R4, R160.reuse, R176, R4 ;  /* 0x000000b0a004723c */ /* 0x050fe20000001804 */
[----:B------:R-:W4:Y:S07]  /*14340*/  LDSM.16.M88.4 R172, [R184+0x1800] ;  /* 0x00180000b8ac783b */ /* 0x000f2e0000000200 */
[C---:B------:R-:W-:Y:S01]  /*14350*/  HMMA.16816.F32 R8, R160.reuse, R178, R8 ;  /* 0x000000b2a008723c */ /* 0x040fe20000001808 */
[----:B------:R-:W-:Y:S07]  /*14360*/  LDSM.16.M88.4 R176, [R186+0x2000] ;  /* 0x00200000bab0783b */ /* 0x000fee0000000200 */
[C---:B--2---:R-:W-:Y:S08]  /*14370*/  HMMA.16816.F32 R12, R160.reuse, R180, R12 ;  /* 0x000000b4a00c723c */ /* 0x044ff0000000180c */
[----:B------:R-:W-:Y:S01]  /*14380*/  HMMA.16816.F32 R16, R160, R182, R16 ;  /* 0x000000b6a010723c */ /* 0x000fe20000001810 */
[----:B------:R-:W2:Y:S07]  /*14390*/  LDSM.16.M88.4 R160, [R191+0x8000] ;  /* 0x00800000bfa0783b */ /* 0x000eae0000000200 */
[C---:B---3--:R-:W-:Y:S01]  /*143a0*/  HMMA.16816.F32 R4, R164.reuse, R168, R4 ;  /* 0x000000a8a404723c */ /* 0x048fe20000001804 */
[----:B------:R-:W3:Y:S07]  /*143b0*/  LDSM.16.M88.4 R180, [R186+0x2800] ;  /* 0x00280000bab4783b */ /* 0x000eee0000000200 */
[C---:B------:R-:W-:Y:S01]  /*143c0*/  HMMA.16816.F32 R8, R164.reuse, R170, R8 ;  /* 0x000000aaa408723c */ /* 0x040fe20000001808 */
[----:B------:R-:W-:Y:S07]  /*143d0*/  LDSM.16.M88.4 R168, [R200] ;  /* 0x00000000c8a8783b */ /* 0x000fee0000000200 */
[C---:B----4-:R-:W-:Y:S08]  /*143e0*/  HMMA.16816.F32 R12, R164.reuse, R172, R12 ;  /* 0x000000aca40c723c */ /* 0x050ff0000000180c */
[----:B------:R-:W-:Y:S01]  /*143f0*/  HMMA.16816.F32 R16, R164, R174, R16 ;  /* 0x000000aea410723c */ /* 0x000fe20000001810 */
[----:B------:R-:W4:Y:S07]  /*14400*/  LDSM.16.M88.4 R164, [R192+0x8000] ;  /* 0x00800000c0a4783b */ /* 0x000f2e0000000200 */
[C---:B--2---:R-:W-:Y:S01]  /*14410*/  HMMA.16816.F32 R4, R160.reuse, R176, R4 ;  /* 0x000000b0a004723c */ /* 0x044fe20000001804 */
[----:B------:R-:W2:Y:S07]  /*14420*/  LDSM.16.M88.4 R172, [R199] ;  /* 0x00000000c7ac783b */ /* 0x000eae0000000200 */
        /* <DEDUP_REMOVED lines=22> */
[----:B------:R-:W-:Y:S07]  /*14590*/  LDSM.16.M88.4 R168, [R202] ;  /* 0x00000000caa8783b */ /* 0x000fee0000000200 */
[C---:B---3--:R-:W-:Y:S08]  /*145a0*/  HMMA.16816.F32 R12, R164.reuse, R172, R12 ;  /* 0x000000aca40c723c */ /* 0x048ff0000000180c */
[----:B------:R-:W-:Y:S01]  /*145b0*/  HMMA.16816.F32 R16, R164, R174, R16 ;  /* 0x000000aea410723c */ /* 0x000fe20000001810 */
[----:B------:R-:W3:Y:S07]  /*145c0*/  LDSM.16.M88.4 R164, [R192+0xc000] ;  /* 0x00c00000c0a4783b */ /* 0x000eee0000000200 */
[C---:B----4-:R-:W-:Y:S01]  /*145d0*/  HMMA.16816.F32 R4, R160.reuse, R176, R4 ;  /* 0x000000b0a004723c */ /* 0x050fe20000001804 */
[----:B------:R-:W4:Y:S07]  /*145e0*/  LDSM.16.M88.4 R172, [R201] ;  /* 0x00000000c9ac783b */ /* 0x000f2e0000000200 */
[C---:B------:R-:W-:Y:S01]  /*145f0*/  HMMA.16816.F32 R8, R160.reuse, R178, R8 ;  /* 0x000000b2a008723c */ /* 0x040fe20000001808 */
[----:B------:R-:W-:Y:S07]  /*14600*/  LDSM.16.M88.4 R176, [R185+0x3000] ;  /* 0x00300000b9b0783b */ /* 0x000fee0000000200 */
[C---:B--2---:R-:W-:Y:S08]  /*14610*/  HMMA.16816.F32 R12, R160.reuse, R180, R12 ;  /* 0x000000b4a00c723c */ /* 0x044ff0000000180c */
[----:B------:R-:W-:Y:S01]  /*14620*/  HMMA.16816.F32 R16, R160, R182, R16 ;  /* 0x000000b6a010723c */ /* 0x000fe20000001810 */
[----:B------:R-:W2:Y:S07]  /*14630*/  LDSM.16.M88.4 R160, [R194+0xc000] ;  /* 0x00c00000c2a0783b */ /* 0x000eae0000000200 */
[C---:B---3--:R-:W-:Y:S08]  /*14640*/  HMMA.16816.F32 R4, R164.reuse, R168, R4 ;  /* 0x000000a8a404723c */ /* 0x048ff00000001804 */
[C---:B------:R-:W-:Y:S01]  /*14650*/  HMMA.16816.F32 R8, R164.reuse, R170, R8 ;  /* 0x000000aaa408723c */ /* 0x040fe20000001808 */
[----:B------:R-:W-:Y:S07]  /*14660*/  LDSM.16.M88.4 R168, [R193+0xc000] ;  /* 0x00c00000c1a8783b */ /* 0x000fee0000000200 */
[C---:B----4-:R-:W-:Y:S08]  /*14670*/  HMMA.16816.F32 R12, R164.reuse, R172, R12 ;  /* 0x000000aca40c723c */ /* 0x050ff0000000180c */
[----:B------:R-:W-:Y:S01]  /*14680*/  HMMA.16816.F32 R16, R164, R174, R16 ;  /* 0x000000aea410723c */ /* 0x000fe20000001810 */
[----:B------:R-:W3:Y:S07]  /*14690*/  LDSM.16.M88.4 R164, [R185+0x3800] ;  /* 0x00380000b9a4783b */ /* 0x000eee0000000200 */
[C---:B--2---:R-:W-:Y:S01]  /*146a0*/  HMMA.16816.F32 R4, R160.reuse, R176, R4 ;  /* 0x000000b0a004723c */ /* 0x044fe20000001804 */
[----:B------:R-:W2:Y:S07]  /*146b0*/  LDSM.16.M88.4 R172, [R184+0x3000] ;  /* 0x00300000b8ac783b */ /* 0x000eae0000000200 */
[C---:B------:R-:W-:Y:S08]  /*146c0*/  HMMA.16816.F32 R8, R160.reuse, R178, R8 ;  /* 0x000000b2a008723c */ /* 0x040ff00000001808 */
[C---:B---3--:R-:W-:Y:S08]  /*146d0*/  HMMA.16816.F32 R12, R160.reuse, R164, R12 ;  /* 0x000000a4a00c723c */ /* 0x048ff0000000180c */
[----:B------:R-:W-:Y:S01]  /*146e0*/  HMMA.16816.F32 R16, R160, R166, R16 ;  /* 0x000000a6a010723c */ /* 0x000fe20000001810 */
[----:B------:R-:W3:Y:S01]  /*146f0*/  LDSM.16.M88.4 R160, [R184+0x3800] ;  /* 0x00380000b8a0783b */ /* 0x000ee20000000200 */
[----:B------:R-:W-:Y:S06]  /*14700*/  DEPBAR.LE SB0, 0x0 ;  /* 0x000080000000791a */ /* 0x000fec0000000000 */
[C---:B--2---:R-:W-:Y:S01]  /*14710*/  HMMA.16816.F32 R4, R168.reuse, R172, R4 ;  /* 0x000000aca804723c */ /* 0x044fe20000001804 */
[----:B------:R-:W-:Y:S07]  /*14720*/  BAR.SYNC.DEFER_BLOCKING 0x0 ;  /* 0x0000000000007b1d */ /* 0x000fee0000010000 */
[C---:B------:R-:W-:Y:S11]  /*14730*/  HMMA.16816.F32 R8, R168.reuse, R174, R8 ;  /* 0x000000aea808723c */ /* 0x040ff60000001808 */
[----:B------:R-:W-:Y:S05]  /*14740*/  @!UPT UIADD3 URZ, URZ, URZ, URZ ;  /* 0x0000003f3f3ff290 */ /* 0x000fea000fffe03f */
[----:B------:R-:W-:Y:S04]  /*14750*/  FMUL.FTZ R0, R4, c[0x0][0x320] ;  /* 0x0000c80004007a20 */ /* 0x000fe80000410000 */
[----:B------:R2:W-:Y:S01]  /*14760*/  MUFU.TANH R165, R0 ;  /* 0x0000000000a57308 */ /* 0x0005e20000002400 */
[C---:B---3--:R-:W-:Y:S08]  /*14770*/  HMMA.16816.F32 R12, R168.reuse, R160, R12 ;  /* 0x000000a0a80c723c */ /* 0x048ff0000000180c */
[----:B------:R-:W-:Y:S04]  /*14780*/  HMMA.16816.F32 R16, R168, R162, R16 ;  /* 0x000000a2a810723c */ /* 0x000fe80000001810 */
[----:B--2---:R-:W-:Y:S04]  /*14790*/  FMUL.FTZ R0, R5, c[0x0][0x320] ;  /* 0x0000c80005007a20 */ /* 0x004fe80000410000 */
[----:B------:R2:W-:Y:S11]  /*147a0*/  MUFU.TANH R164, R0 ;  /* 0x0000000000a47308 */ /* 0x0005f60000002400 */
[----:B------:R-:W-:Y:S05]  /*147b0*/  @!UPT UIADD3 URZ, URZ, URZ, URZ ;  /* 0x0000003f3f3ff290 */ /* 0x000fea000fffe03f */
[----:B-1----:R-:W-:Y:S04]  /*147c0*/  FMUL.FTZ R2, R18, c[0x0][0x320] ;  /* 0x0000c80012027a20 */ /* 0x002fe80000410000 */
[----:B------:R-:W-:Y:S01]  /*147d0*/  MUFU.TANH R142, R2 ;  /* 0x00000002008e7308 */ /* 0x000fe20000002400 */
[----:B--2---:R-:W-:Y:S09]  /*147e0*/  FMUL.FTZ R0, R6, c[0x0][0x320] ;  /* 0x0000c80006007a20 */ /* 0x004ff20000410000 */
[----:B------:R1:W2:Y:S02]  /*147f0*/  MUFU.TANH R166, R0 ;  /* 0x0000000000a67308 */ /* 0x0002a40000002400 */
[----:B-1----:R-:W-:Y:S01]  /*14800*/  FMUL.FTZ R0, R7, c[0x0][0x320] ;  /* 0x0000c80007007a20 */ /* 0x002fe20000410000 */
[----:B--2---:R-:W-:Y:S07]  /*14810*/  FMNMX.FTZ R3, R166, R135, !PT ;  /* 0x00000087a6037209 */ /* 0x004fee0007810000 */
[----:B------:R1:W2:Y:S02]  /*14820*/  MUFU.TANH R167, R0 ;  /* 0x0000000000a77308 */ /* 0x0002a40000002400 */
[----:B-1----:R-:W-:Y:S01]  /*14830*/  FMUL.FTZ R0, R8, c[0x0][0x320] ;  /* 0x0000c80008007a20 */ /* 0x002fe20000410000 */
[----:B--2---:R-:W-:Y:S07]  /*14840*/  FMNMX.FTZ R3, R167, R3, !PT ;  /* 0x00000003a7037209 */ /* 0x004fee0007810000 */
[----:B------:R1:W2:Y:S02]  /*14850*/  MUFU.TANH R6, R0 ;  /* 0x0000000000067308 */ /* 0x0002a40000002400 */
[----:B-1----:R-:W-:Y:S08]  /*14860*/  FMUL.FTZ R0, R9, c[0x0][0x320] ;  /* 0x0000c80009007a20 */ /* 0x002ff00000410000 */
[----:B------:R1:W3:Y:S02]  /*14870*/  MUFU.TANH R7, R0 ;  /* 0x0000000000077308 */ /* 0x0002e40000002400 */
[----:B-1----:R-:W-:Y:S08]  /*14880*/  FMUL.FTZ R0, R10, c[0x0][0x320] ;  /* 0x0000c8000a007a20 */ /* 0x002ff00000410000 */
[----:B------:R1:W4:Y:S02]  /*14890*/  MUFU.TANH R8, R0 ;  /* 0x0000000000087308 */ /* 0x0003240000002400 */
[----:B-1----:R-:W-:Y:S08]  /*148a0*/  FMUL.FTZ R0, R11, c[0x0][0x320] ;  /* 0x0000c8000b007a20 */ /* 0x002ff00000410000 */
[----:B------:R1:W-:Y:S02]  /*148b0*/  MUFU.TANH R9, R0 ;  /* 0x0000000000097308 */ /* 0x0003e40000002400 */
[----:B-1----:R-:W-:Y:S08]  /*148c0*/  FMUL.FTZ R0, R12, c[0x0][0x320] ;  /* 0x0000c8000c007a20 */ /* 0x002ff00000410000 */
[----:B------:R1:W5:Y:S02]  /*148d0*/  MUFU.TANH R168, R0 ;  /* 0x0000000000a87308 */ /* 0x0003640000002400 */
[----:B-1----:R-:W-:Y:S08]  /*148e0*/  FMUL.FTZ R0, R13, c[0x0][0x320] ;  /* 0x0000c8000d007a20 */ /* 0x002ff00000410000 */
[----:B------:R1:W1:Y:S02]  /*148f0*/  MUFU.TANH R169, R0 ;  /* 0x0000000000a97308 */ /* 0x0002640000002400 */
[----:B-1----:R-:W-:Y:S08]  /*14900*/  FMUL.FTZ R0, R14, c[0x0][0x320] ;  /* 0x0000c8000e007a20 */ /* 0x002ff00000410000 */
[----:B------:R1:W1:Y:S02]  /*14910*/  MUFU.TANH R170, R0 ;  /* 0x0000000000aa7308 */ /* 0x0002640000002400 */
[----:B-1----:R-:W-:Y:S08]  /*14920*/  FMUL.FTZ R0, R15, c[0x0][0x320] ;  /* 0x0000c8000f007a20 */ /* 0x002ff00000410000 */
[----:B------:R1:W-:Y:S02]  /*14930*/  MUFU.TANH R171, R0 ;  /* 0x0000000000ab7308 */ /* 0x0003e40000002400 */
[----:B-1----:R-:W-:Y:S08]  /*14940*/  FMUL.FTZ R0, R16, c[0x0][0x320] ;  /* 0x0000c80010007a20 */ /* 0x002ff00000410000 */
[----:B------:R1:W1:Y:S02]  /*14950*/  MUFU.TANH R174, R0 ;  /* 0x0000000000ae7308 */ /* 0x0002640000002400 */
[----:B-1----:R-:W-:Y:S08]  /*14960*/  FMUL.FTZ R0, R17, c[0x0][0x320] ;  /* 0x0000c80011007a20 */ /* 0x002ff00000410000 */
[----:B------:R1:W1:Y:S02]  /*14970*/  MUFU.TANH R177, R0 ;  /* 0x0000000000b17308 */ /* 0x0002640000002400 */
[----:B-1----:R-:W-:Y:S04]  /*14980*/  FMNMX.FTZ R0, R165, R134, !PT ;  /* 0x00000086a5007209 */ /* 0x002fe80007810000 */
[----:B------:R-:W-:Y:S01]  /*14990*/  FMNMX.FTZ R2, R164, R0, !PT ;  /* 0x00000000a4027209 */ /* 0x000fe20007810000 */
[----:B------:R-:W-:Y:S03]  /*149a0*/  FMUL.FTZ R0, R19, c[0x0][0x320] ;  /* 0x0000c80013007a20 */ /* 0x000fe60000410000 */
[----:B--2---:R-:W-:Y:S01]  /*149b0*/  FMNMX.FTZ R2, R6, R2, !PT ;  /* 0x0000000206027209 */ /* 0x004fe20007810000 */
[----:B------:R3:W1:Y:S03]  /*149c0*/  MUFU.TANH R143, R0 ;  /* 0x00000000008f7308 */ /* 0x0006660000002400 */
[----:B---3--:R-:W-:Y:S02]  /*149d0*/  FMNMX.FTZ R0, R7, R2, !PT ;  /* 0x0000000207007209 */ /* 0x008fe40007810000 */
[----:B----4-:R-:W-:Y:S02]  /*149e0*/  FMNMX.FTZ R2, R8, R3, !PT ;  /* 0x0000000308027209 */ /* 0x010fe40007810000 */
[----:B-----5:R-:W-:Y:S02]  /*149f0*/  FMNMX.FTZ R0, R168, R0, !PT ;  /* 0x00000000a8007209 */ /* 0x020fe40007810000 */
[----:B------:R-:W-:Y:S02]  /*14a00*/  FMNMX.FTZ R2, R9, R2, !PT ;  /* 0x0000000209027209 */ /* 0x000fe40007810000 */
[----:B------:R-:W-:Y:S02]  /*14a10*/  FMNMX.FTZ R0, R169, R0, !PT ;  /* 0x00000000a9007209 */ /* 0x000fe40007810000 */
[----:B------:R-:W-:Y:S02]  /*14a20*/  FMNMX.FTZ R2, R170, R2, !PT ;  /* 0x00000002aa027209 */ /* 0x000fe40007810000 */
[----:B------:R-:W-:Y:S02]  /*14a30*/  FMNMX.FTZ R3, R174, R0, !PT ;  /* 0x00000000ae037209 */ /* 0x000fe40007810000 */
[----:B------:R-:W-:Y:S02]  /*14a40*/  FMNMX.FTZ R0, R171, R2, !PT ;  /* 0x00000002ab007209 */ /* 0x000fe40007810000 */
[----:B------:R-:W-:Y:S02]  /*14a50*/  FMNMX.FTZ R3, R177, R3, !PT ;  /* 0x00000003b1037209 */ /* 0x000fe40007810000 */
[----:B------:R-:W-:Y:S03]  /*14a60*/  FMNMX.FTZ R0, R142, R0, !PT ;  /* 0x000000008e007209 */ /* 0x000fe60007810000 */
[----:B------:R-:W2:Y:S01]  /*14a70*/  SHFL.BFLY PT, R4, R3, 0x2, 0x1f ;  /* 0x0c401f0003047f89 */ /* 0x000ea200000e0000 */
[----:B-1----:R-:W-:Y:S07]  /*14a80*/  FMNMX.FTZ R0, R143, R0, !PT ;  /* 0x000000008f007209 */ /* 0x002fee0007810000 */
[----:B------:R-:W1:Y:S01]  /*14a90*/  SHFL.BFLY PT, R2, R0, 0x2, 0x1f ;  /* 0x0c401f0000027f89 */ /* 0x000e6200000e0000 */
[----:B--2---:R-:W-:Y:S07]  /*14aa0*/  FMNMX.FTZ R4, R3, R4, !PT ;  /* 0x0000000403047209 */ /* 0x004fee0007810000 */
[----:B------:R-:W2:Y:S01]  /*14ab0*/  SHFL.BFLY PT, R5, R4, 0x1, 0x1f ;  /* 0x0c201f0004057f89 */ /* 0x000ea200000e0000 */
[----:B-1----:R-:W-:Y:S07]  /*14ac0*/  FMNMX.FTZ R0, R0, R2, !PT ;  /* 0x0000000200007209 */ /* 0x002fee0007810000 */
[----:B------:R-:W1:Y:S01]  /*14ad0*/  SHFL.BFLY PT, R3, R0, 0x1, 0x1f ;  /* 0x0c201f0000037f89 */ /* 0x000e6200000e0000 */
[----:B--2---:R-:W-:Y:S05]  /*14ae0*/  FMNMX.FTZ R133, R4, R5, !PT ;  /* 0x0000000504857209 */ /* 0x004fea0007810000 */
[C---:B------:R-:W-:Y:S01]  /*14af0*/  FADD.FTZ R2, -R133.reuse, R134 ;  /* 0x0000008685027221 */ /* 0x040fe20000010100 */
[----:B-1----:R-:W-:Y:S03]  /*14b00*/  FMNMX.FTZ R132, R0, R3, !PT ;  /* 0x0000000300847209 */ /* 0x002fe60007810000 */
[----:B------:R-:W-:Y:S04]  /*14b10*/  FMUL.FTZ R0, R2, c[0x0][0x2d0] ;  /* 0x0000b40002007a20 */ /* 0x000fe80000410000 */
[----:B------:R1:W2:Y:S02]  /*14b20*/  MUFU.EX2 R2, R0 ;  /* 0x0000000000027308 */ /* 0x0002a40000000800 */
[----:B-1----:R-:W-:Y:S02]  /*14b30*/  FADD.FTZ R0, -R132, R135 ;  /* 0x0000008784007221 */ /* 0x002fe40000010100 */
[----:B------:R-:W-:Y:S02]  /*14b40*/  FMUL.FTZ R135, R133, c[0x0][0x2d0] ;  /* 0x0000b40085877a20 */ /* 0x000fe40000410000 */
[----:B------:R-:W-:Y:S02]  /*14b50*/  FMUL.FTZ R0, R0, c[0x0][0x2d0] ;  /* 0x0000b40000007a20 */ /* 0x000fe40000410000 */
[--C-:B------:R-:W-:Y:S02]  /*14b60*/  FFMA.FTZ R3, R165, c[0x0][0x2d0], -R135.reuse ;  /* 0x0000b400a5037a23 */ /* 0x100fe40000010887 */
[--C-:B------:R-:W-:Y:S02]  /*14b70*/  FFMA.FTZ R4, R6, c[0x0][0x2d0], -R135.reuse ;  /* 0x0000b40006047a23 */ /* 0x100fe40000010887 */
[----:B------:R1:W-:Y:S01]  /*14b80*/  MUFU.EX2 R206, R3 ;  /* 0x0000000300ce7308 */ /* 0x0003e20000000800 */
[--C-:B------:R-:W-:Y:S02]  /*14b90*/  FFMA.FTZ R7, R7, c[0x0][0x2d0], -R135.reuse ;  /* 0x0000b40007077a23 */ /* 0x100fe40000010887 */
[C---:B--2---:R-:W-:Y:S02]  /*14ba0*/  FMUL.FTZ R16, R2.reuse, R156 ;  /* 0x0000009c02107220 */ /* 0x044fe40000410000 */
[----:B------:R-:W-:Y:S02]  /*14bb0*/  FMUL.FTZ R17, R2, R157 ;  /* 0x0000009d02117220 */ /* 0x000fe40000410000 */
[--C-:B------:R-:W-:Y:S02]  /*14bc0*/  FFMA.FTZ R134, R168, c[0x0][0x2d0], -R135.reuse ;  /* 0x0000b400a8867a23 */ /* 0x100fe40000010887 */
[C---:B------:R-:W-:Y:S01]  /*14bd0*/  FMUL.FTZ R20, R2.reuse, R20 ;  /* 0x0000001402147220 */ /* 0x040fe20000410000 */
[----:B------:R2:W-:Y:S01]  /*14be0*/  MUFU.EX2 R183, R4 ;  /* 0x0000000400b77308 */ /* 0x0005e20000000800 */
[C---:B------:R-:W-:Y:S02]  /*14bf0*/  FMUL.FTZ R21, R2.reuse, R21 ;  /* 0x0000001502157220 */ /* 0x040fe40000410000 */
[C---:B------:R-:W-:Y:S02]  /*14c00*/  FMUL.FTZ R24, R2.reuse, R24 ;  /* 0x0000001802187220 */ /* 0x040fe40000410000 */
[C---:B------:R-:W-:Y:S02]  /*14c10*/  FMUL.FTZ R25, R2.reuse, R25 ;  /* 0x0000001902197220 */ /* 0x040fe40000410000 */
[C---:B------:R-:W-:Y:S02]  /*14c20*/  FMUL.FTZ R28, R2.reuse, R28 ;  /* 0x0000001c021c7220 */ /* 0x040fe40000410000 */
[C---:B------:R-:W-:Y:S01]  /*14c30*/  FMUL.FTZ R29, R2.reuse, R29 ;  /* 0x0000001d021d7220 */ /* 0x040fe20000410000 */
[----:B------:R-:W-:Y:S01]  /*14c40*/  MUFU.EX2 R182, R7 ;  /* 0x0000000700b67308 */ /* 0x000fe20000000800 */
[C---:B------:R-:W-:Y:S02]  /*14c50*/  FMUL.FTZ R32, R2.reuse, R32 ;  /* 0x0000002002207220 */ /* 0x040fe40000410000 */
[----:B------:R-:W-:Y:S02]  /*14c60*/  FMUL.FTZ R33, R2, R33 ;  /* 0x0000002102217220 */ /* 0x000fe40000410000 */
[----:B-1----:R-:W-:Y:S02]  /*14c70*/  FFMA.FTZ R3, R164, c[0x0][0x2d0], -R135 ;  /* 0x0000b400a4037a23 */ /* 0x002fe40000010887 */
[C---:B------:R-:W-:Y:S02]  /*14c80*/  FMUL.FTZ R36, R2.reuse, R36 ;  /* 0x0000002402247220 */ /* 0x040fe40000410000 */
[C---:B------:R-:W-:Y:S01]  /*14c90*/  FMUL.FTZ R37, R2.reuse, R37 ;  /* 0x0000002502257220 */ /* 0x040fe20000410000 */
[----:B------:R1:W-:Y:S01]  /*14ca0*/  MUFU.EX2 R205, R3 ;  /* 0x0000000300cd7308 */ /* 0x0003e20000000800 */
[C---:B------:R-:W-:Y:S02]  /*14cb0*/  FMUL.FTZ R40, R2.reuse, R40 ;  /* 0x0000002802287220 */ /* 0x040fe40000410000 */
[----:B------:R-:W-:Y:S02]  /*14cc0*/  FMUL.FTZ R41, R2, R41 ;  /* 0x0000002902297220 */ /* 0x000fe40000410000 */
[----:B--2---:R-:W-:Y:S04]  /*14cd0*/  @P0 IMAD.WIDE.U32 R4, R204, c[0x0][0x1e0], RZ ;  /* 0x00007800cc040a25 */ /* 0x004fe800078e00ff */
[----:B------:R-:W-:Y:S01]  /*14ce0*/  FMUL.FTZ R44, R2, R44 ;  /* 0x0000002c022c7220 */ /* 0x000fe20000410000 */
[----:B------:R-:W-:Y:S01]  /*14cf0*/  @P0 LEA R6, P1, R4, R218, 0x5 ;  /* 0x000000da04060211 */ /* 0x000fe200078228ff */
[----:B------:R-:W2:Y:S01]  /*14d00*/  MUFU.EX2 R0, R0 ;  /* 0x0000000000007308 */ /* 0x000ea20000000800 */
[C---:B------:R-:W-:Y:S02]  /*14d10*/  FMUL.FTZ R45, R2.reuse, R45 ;  /* 0x0000002d022d7220 */ /* 0x040fe40000410000 */
[C---:B------:R-:W-:Y:S02]  /*14d20*/  FMUL.FTZ R48, R2.reuse, R48 ;  /* 0x0000003002307220 */ /* 0x040fe40000410000 */
[C---:B------:R-:W-:Y:S02]  /*14d30*/  FMUL.FTZ R49, R2.reuse, R49 ;  /* 0x0000003102317220 */ /* 0x040fe40000410000 */
[C---:B------:R-:W-:Y:S02]  /*14d40*/  FMUL.FTZ R52, R2.reuse, R52 ;  /* 0x0000003402347220 */ /* 0x040fe40000410000 */
[C---:B------:R-:W-:Y:S01]  /*14d50*/  FMUL.FTZ R53, R2.reuse, R53 ;  /* 0x0000003502357220 */ /* 0x040fe20000410000 */
[----:B------:R3:W-:Y:S01]  /*14d60*/  MUFU.EX2 R181, R134 ;  /* 0x0000008600b57308 */ /* 0x0007e20000000800 */
[C---:B------:R-:W-:Y:S01]  /*14d70*/  FMUL.FTZ R56, R2.reuse, R56 ;  /* 0x0000003802387220 */ /* 0x040fe20000410000 */
[----:B-1----:R-:W-:Y:S01]  /*14d80*/  @P0 SHF.R.S32.HI R3, RZ, 0x1f, R204 ;  /* 0x0000001fff030819 */ /* 0x002fe200000114cc */
[C---:B------:R-:W-:Y:S02]  /*14d90*/  FMUL.FTZ R57, R2.reuse, R57 ;  /* 0x0000003902397220 */ /* 0x040fe40000410000 */
[C---:B------:R-:W-:Y:S02]  /*14da0*/  FMUL.FTZ R60, R2.reuse, R60 ;  /* 0x0000003c023c7220 */ /* 0x040fe40000410000 */
[----:B------:R-:W-:Y:S02]  /*14db0*/  @P0 IMAD R3, R3, c[0x0][0x1e0], RZ ;  /* 0x0000780003030a24 */ /* 0x000fe400078e02ff */
[----:B------:R-:W-:Y:S02]  /*14dc0*/  FMUL.FTZ R61, R2, R61 ;  /* 0x0000003d023d7220 */ /* 0x000fe40000410000 */
[----:B------:R-:W-:Y:S02]  /*14dd0*/  @P0 IMAD R3, R204, c[0x0][0x1e4], R3 ;  /* 0x00007900cc030a24 */ /* 0x000fe400078e0203 */
[C---:B--2---:R-:W-:Y:S02]  /*14de0*/  FMUL.FTZ R10, R0.reuse, R150 ;  /* 0x00000096000a7220 */ /* 0x044fe40000410000 */
[----:B------:R-:W-:Y:S01]  /*14df0*/  FMUL.FTZ R11, R0, R151 ;  /* 0x00000097000b7220 */ /* 0x000fe20000410000 */
[----:B------:R-:W-:Y:S01]  /*14e00*/  @P0 IADD3 R5, R5, R3, RZ ;  /* 0x0000000305050210 */ /* 0x000fe20007ffe0ff */
[----:B------:R-:W-:Y:S02]  /*14e10*/  FMUL.FTZ R3, R132, c[0x0][0x2d0] ;  /* 0x0000b40084037a20 */ /* 0x000fe40000410000 */
[----:B------:R-:W-:Y:S01]  /*14e20*/  FMUL.FTZ R18, R0, R158 ;  /* 0x0000009e00127220 */ /* 0x000fe20000410000 */
[----:B------:R-:W-:Y:S01]  /*14e30*/  @P0 LEA.HI.X R5, R4, R222, R5, 0x5, P1 ;  /* 0x000000de04050211 */ /* 0x000fe200008f2c05 */
[----:B------:R-:W-:Y:S01]  /*14e40*/  FFMA.FTZ R7, R166, c[0x0][0x2d0], -R3 ;  /* 0x0000b400a6077a23 */ /* 0x000fe20000010803 */
[----:B------:R-:W-:Y:S01]  /*14e50*/  @P0 LEA R4, P1, R6, c[0x0][0x1c8], 0x1 ;  /* 0x0000720006040a11 */ /* 0x000fe200078208ff */
[----:B------:R-:W-:Y:S02]  /*14e60*/  FMUL.FTZ R19, R0, R159 ;  /* 0x0000009f00137220 */ /* 0x000fe40000410000 */
[----:B------:R1:W-:Y:S01]  /*14e70*/  MUFU.EX2 R179, R7 ;  /* 0x0000000700b37308 */ /* 0x0003e20000000800 */
[----:B------:R-:W-:Y:S01]  /*14e80*/  @P0 LEA.HI.X R5, R6, c[0x0][0x1cc], R5, 0x1, P1 ;  /* 0x0000730006050a11 */ /* 0x000fe200008f0c05 */
[----:B------:R-:W-:Y:S02]  /*14e90*/  FFMA.FTZ R6, R167, c[0x0][0x2d0], -R3 ;  /* 0x0000b400a7067a23 */ /* 0x000fe40000010803 */
[----:B---3--:R-:W-:Y:S02]  /*14ea0*/  FFMA.FTZ R134, R169, c[0x0][0x2d0], -R135 ;  /* 0x0000b400a9867a23 */ /* 0x008fe40000010887 */
[----:B------:R2:W-:Y:S01]  /*14eb0*/  @P0 LDGSTS.E.BYPASS.LTC128B.128 [R203+0xc080], [R4.64], !P2 ;  /* 0x0c08000004cb0fae */ /* 0x0005e2000d101d46 */
[C---:B------:R-:W-:Y:S02]  /*14ec0*/  FMUL.FTZ R22, R0.reuse, R22 ;  /* 0x0000001600167220 */ /* 0x040fe40000410000 */
[C---:B------:R-:W-:Y:S01]  /*14ed0*/  FMUL.FTZ R23, R0.reuse, R23 ;  /* 0x0000001700177220 */ /* 0x040fe20000410000 */
[----:B------:R3:W4:Y:S01]  /*14ee0*/  MUFU.EX2 R178, R6 ;  /* 0x0000000600b27308 */ /* 0x0007220000000800 */
[C---:B------:R-:W-:Y:S02]  /*14ef0*/  FMUL.FTZ R26, R0.reuse, R26 ;  /* 0x0000001a001a7220 */ /* 0x040fe40000410000 */
[C---:B------:R-:W-:Y:S01]  /*14f00*/  FMUL.FTZ R27, R0.reuse, R27 ;  /* 0x0000001b001b7220 */ /* 0x040fe20000410000 */
[----:B------:R2:W-:Y:S01]  /*14f10*/  @P0 LDGSTS.E.BYPASS.LTC128B.128 [R203+0xd080], [R4.64+0x80], !P6 ;  /* 0x0d08008004cb0fae */ /* 0x0005e2000f101d46 */
[C---:B------:R-:W-:Y:S02]  /*14f20*/  FMUL.FTZ R30, R0.reuse, R30 ;  /* 0x0000001e001e7220 */ /* 0x040fe40000410000 */
[C---:B------:R-:W-:Y:S02]  /*14f30*/  FMUL.FTZ R31, R0.reuse, R31 ;  /* 0x0000001f001f7220 */ /* 0x040fe40000410000 */
[C---:B------:R-:W-:Y:S01]  /*14f40*/  FMUL.FTZ R34, R0.reuse, R34 ;  /* 0x0000002200227220 */ /* 0x040fe20000410000 */
[----:B------:R5:W-:Y:S01]  /*14f50*/  MUFU.EX2 R180, R134 ;  /* 0x0000008600b47308 */ /* 0x000be20000000800 */
[C---:B------:R-:W-:Y:S01]  /*14f60*/  FMUL.FTZ R35, R0.reuse, R35 ;  /* 0x0000002300237220 */ /* 0x040fe20000410000 */
[----:B------:R2:W-:Y:S01]  /*14f70*/  @P0 LDGSTS.E.BYPASS.LTC128B.128 [R203+0xe080], [R4.64+0x100], !P5 ;  /* 0x0e08010004cb0fae */ /* 0x0005e2000e901d46 */
[C---:B------:R-:W-:Y:S02]  /*14f80*/  FMUL.FTZ R38, R0.reuse, R38 ;  /* 0x0000002600267220 */ /* 0x040fe40000410000 */
[C---:B-1----:R-:W-:Y:S02]  /*14f90*/  FMUL.FTZ R7, R0.reuse, R147 ;  /* 0x0000009300077220 */ /* 0x042fe40000410000 */
[C---:B------:R-:W-:Y:S02]  /*14fa0*/  FMUL.FTZ R39, R0.reuse, R39 ;  /* 0x0000002700277220 */ /* 0x040fe40000410000 */
[C---:B------:R-:W-:Y:S01]  /*14fb0*/  FMUL.FTZ R42, R0.reuse, R42 ;  /* 0x0000002a002a7220 */ /* 0x040fe20000410000 */
[----:B------:R2:W-:Y:S01]  /*14fc0*/  @P0 LDGSTS.E.BYPASS.LTC128B.128 [R203+0xf080], [R4.64+0x180], !P4 ;  /* 0x0f08018004cb0fae */ /* 0x0005e2000e101d46 */
[C---:B------:R-:W-:Y:S02]  /*14fd0*/  FMUL.FTZ R43, R0.reuse, R43 ;  /* 0x0000002b002b7220 */ /* 0x040fe40000410000 */
[----:B------:R-:W-:Y:S02]  /*14fe0*/  FMUL.FTZ R46, R0, R46 ;  /* 0x0000002e002e7220 */ /* 0x000fe40000410000 */
[--C-:B---3--:R-:W-:Y:S02]  /*14ff0*/  FFMA.FTZ R6, R8, c[0x0][0x2d0], -R3.reuse ;  /* 0x0000b40008067a23 */ /* 0x108fe40000010803 */
[----:B------:R-:W-:Y:S01]  /*15000*/  FMUL.FTZ R8, R2, R148 ;  /* 0x0000009402087220 */ /* 0x000fe20000410000 */
[----:B------:R-:W1:Y:S01]  /*15010*/  LDSM.16.MT88.4 R12, [R187] ;  /* 0x00000000bb0c783b */ /* 0x000e620000004200 */
[----:B------:R3:W-:Y:S01]  /*15020*/  MUFU.EX2 R176, R6 ;  /* 0x0000000600b07308 */ /* 0x0007e20000000800 */
[C---:B------:R-:W-:Y:S02]  /*15030*/  FMUL.FTZ R47, R0.reuse, R47 ;  /* 0x0000002f002f7220 */ /* 0x040fe40000410000 */
[----:B------:R-:W-:Y:S02]  /*15040*/  FMUL.FTZ R50, R0, R50 ;  /* 0x0000003200327220 */ /* 0x000fe40000410000 */
[--C-:B-----5:R-:W-:Y:S02]  /*15050*/  FFMA.FTZ R134, R170, c[0x0][0x2d0], -R3.reuse ;  /* 0x0000b400aa867a23 */ /* 0x120fe40000010803 */
[----:B------:R-:W5:Y:S01]  /*15060*/  LDSM.16.MT88.4 R160, [R188] ;  /* 0x00000000bca0783b */ /* 0x000f620000004200 */
[C---:B------:R-:W-:Y:S02]  /*15070*/  FMUL.FTZ R51, R0.reuse, R51 ;  /* 0x0000003300337220 */ /* 0x040fe40000410000 */
[C---:B------:R-:W-:Y:S01]  /*15080*/  FMUL.FTZ R54, R0.reuse, R54 ;  /* 0x0000003600367220 */ /* 0x040fe20000410000 */
[----:B------:R1:W-:Y:S01]  /*15090*/  MUFU.EX2 R173, R134 ;  /* 0x0000008600ad7308 */ /* 0x0003e20000000800 */
[C---:B------:R-:W-:Y:S02]  /*150a0*/  FMUL.FTZ R55, R0.reuse, R55 ;  /* 0x0000003700377220 */ /* 0x040fe40000410000 */
[C---:B------:R-:W-:Y:S01]  /*150b0*/  FMUL.FTZ R58, R0.reuse, R58 ;  /* 0x0000003a003a7220 */ /* 0x040fe20000410000 */
[----:B------:R-:W5:Y:S01]  /*150c0*/  LDSM.16.MT88.4 R164, [R190] ;  /* 0x00000000bea4783b */ /* 0x000f620000004200 */
[----:B------:R-:W-:Y:S02]  /*150d0*/  FMUL.FTZ R59, R0, R59 ;  /* 0x0000003b003b7220 */ /* 0x000fe40000410000 */
[--C-:B--2---:R-:W-:Y:S02]  /*150e0*/  FFMA.FTZ R4, R9, c[0x0][0x2d0], -R3.reuse ;  /* 0x0000b40009047a23 */ /* 0x104fe40000010803 */
[----:B------:R-:W-:Y:S01]  /*150f0*/  FMUL.FTZ R5, R2, R145 ;  /* 0x0000009102057220 */ /* 0x000fe20000410000 */
[----:B----4-:R-:W-:Y:S01]  /*15100*/  F2FP.PACK_AB R145, R178, R179 ;  /* 0x000000b3b291723e */ /* 0x010fe200000000ff */
[----:B------:R-:W2:Y:S01]  /*15110*/  MUFU.EX2 R175, R4 ;  /* 0x0000000400af7308 */ /* 0x000ea20000000800 */
[----:B------:R-:W-:Y:S01]  /*15120*/  FMUL.FTZ R9, R2, R149 ;  /* 0x0000009502097220 */ /* 0x000fe20000410000 */
[----:B------:R-:W-:Y:S01]  /*15130*/  LDSM.16.MT88.4 R156, [R188+0x1000] ;  /* 0x00100000bc9c783b */ /* 0x000fe20000004200 */
[----:B---3--:R-:W-:Y:S01]  /*15140*/  FMUL.FTZ R6, R0, R146 ;  /* 0x0000009200067220 */ /* 0x008fe20000410000 */
[----:B------:R-:W-:Y:S01]  /*15150*/  F2FP.PACK_AB R146, R182, R183 ;  /* 0x000000b7b692723e */ /* 0x000fe200000000ff */
[C---:B------:R-:W-:Y:S02]  /*15160*/  FMUL.FTZ R62, R0.reuse, R62 ;  /* 0x0000003e003e7220 */ /* 0x040fe40000410000 */
[----:B------:R-:W-:Y:S02]  /*15170*/  FMUL.FTZ R63, R0, R63 ;  /* 0x0000003f003f7220 */ /* 0x000fe40000410000 */
[C---:B------:R-:W-:Y:S01]  /*15180*/  FMUL.FTZ R64, R2.reuse, R64 ;  /* 0x0000004002407220 */ /* 0x040fe20000410000 */
[----:B------:R-:W3:Y:S01]  /*15190*/  LDSM.16.MT88.4 R148, [R189] ;  /* 0x00000000bd94783b */ /* 0x000ee20000004200 */
[----:B------:R-:W-:Y:S02]  /*151a0*/  FMUL.FTZ R65, R2, R65 ;  /* 0x0000004102417220 */ /* 0x000fe40000410000 */
[----:B-1----:R-:W-:Y:S02]  /*151b0*/  FFMA.FTZ R134, R171, c[0x0][0x2d0], -R3 ;  /* 0x0000b400ab867a23 */ /* 0x002fe40000010803 */
[C---:B------:R-:W-:Y:S02]  /*151c0*/  FMUL.FTZ R66, R0.reuse, R66 ;  /* 0x0000004200427220 */ /* 0x040fe40000410000 */
[----:B------:R-:W-:Y:S01]  /*151d0*/  FMUL.FTZ R67, R0, R67 ;  /* 0x0000004300437220 */ /* 0x000fe20000410000 */
[----:B------:R-:W-:Y:S01]  /*151e0*/  LDSM.16.MT88.4 R168, [R189+0x800] ;  /* 0x00080000bda8783b */ /* 0x000fe20000004200 */
[C---:B------:R-:W-:Y:S01]  /*151f0*/  FMUL.FTZ R68, R2.reuse, R68 ;  /* 0x0000004402447220 */ /* 0x040fe20000410000 */
[----:B------:R-:W1:Y:S01]  /*15200*/  MUFU.EX2 R172, R134 ;  /* 0x0000008600ac7308 */ /* 0x000e620000000800 */
[----:B------:R-:W-:Y:S02]  /*15210*/  FMUL.FTZ R69, R2, R69 ;  /* 0x0000004502457220 */ /* 0x000fe40000410000 */
[----:B------:R-:W-:Y:S01]  /*15220*/  FMUL.FTZ R70, R0, R70 ;  /* 0x0000004600467220 */ /* 0x000fe20000410000 */
[----:B--2---:R-:W-:Y:S01]  /*15230*/  F2FP.PACK_AB R147, R175, R176 ;  /* 0x000000b0af93723e */ /* 0x004fe200000000ff */
[----:B------:R-:W-:Y:S01]  /*15240*/  FMUL.FTZ R4, R2, R144 ;  /* 0x0000009002047220 */ /* 0x000fe20000410000 */
[----:B------:R-:W-:Y:S01]  /*15250*/  F2FP.PACK_AB R144, R205, R206 ;  /* 0x000000cecd90723e */ /* 0x000fe200000000ff */
[----:B------:R-:W0:Y:S01]  /*15260*/  LDGDEPBAR ;  /* 0x00000000000079af */ /* 0x000e220000000000 */
[----:B------:R-:W-:Y:S02]  /*15270*/  FMUL.FTZ R71, R0, R71 ;  /* 0x0000004700477220 */ /* 0x000fe40000410000 */
[C---:B------:R-:W-:Y:S02]  /*15280*/  FMUL.FTZ R72, R2.reuse, R72 ;  /* 0x0000004802487220 */ /* 0x040fe40000410000 */
[----:B------:R-:W-:Y:S01]  /*15290*/  FMUL.FTZ R73, R2, R73 ;  /* 0x0000004902497220 */ /* 0x000fe20000410000 */
        /* <DEDUP_REMOVED lines=8> */
[----:B------:R-:W2:Y:S01]  /*15320*/  LDSM.16.MT88.4 R152, [R187+0x1000] ;  /* 0x00100000bb98783b */ /* 0x000ea20000004200 */
[C---:B------:R-:W-:Y:S02]  /*15330*/  FMUL.FTZ R76, R2.reuse, R76 ;  /* 0x0000004c024c7220 */ /* 0x040fe40000410000 */
[----:B------:R-:W-:Y:S02]  /*15340*/  FMUL.FTZ R77, R2, R77 ;  /* 0x0000004d024d7220 */ /* 0x000fe40000410000 */
[C---:B-----5:R-:W-:Y:S03]  /*15350*/  HMMA.16816.F32 R12, R144.reuse, R160, R12 ;  /* 0x000000a0900c723c */ /* 0x060fe6000000180c */
[C---:B------:R-:W-:Y:S02]  /*15360*/  FMUL.FTZ R78, R0.reuse, R78 ;  /* 0x0000004e004e7220 */ /* 0x040fe40000410000 */
[----:B------:R-:W-:Y:S02]  /*15370*/  FMUL.FTZ R79, R0, R79 ;  /* 0x0000004f004f7220 */ /* 0x000fe40000410000 */
[C---:B------:R-:W-:Y:S01]  /*15380*/  FMUL.FTZ R80, R2.reuse, R80 ;  /* 0x0000005002507220 */ /* 0x040fe20000410000 */
[C---:B------:R-:W-:Y:S04]  /*15390*/  HMMA.16816.F32 R16, R144.reuse, R162, R16 ;  /* 0x000000a29010723c */ /* 0x040fe80000001810 */
[----:B------:R-:W-:Y:S01]  /*153a0*/  FMUL.FTZ R81, R2, R81 ;  /* 0x0000005102517220 */ /* 0x000fe20000410000 */
[----:B------:R-:W-:Y:S01]  /*153b0*/  F2FP.PACK_AB R160, R180, R181 ;  /* 0x000000b5b4a0723e */ /* 0x000fe200000000ff */
[----:B------:R-:W-:Y:S01]  /*153c0*/  FMUL.FTZ R82, R0, R82 ;  /* 0x0000005200527220 */ /* 0x000fe20000410000 */
[----:B-1----:R-:W-:Y:S01]  /*153d0*/  F2FP.PACK_AB R161, R172, R173 ;  /* 0x000000adaca1723e */ /* 0x002fe200000000ff */
[C---:B------:R-:W-:Y:S04]  /*153e0*/  HMMA.16816.F32 R20, R144.reuse, R164, R20 ;  /* 0x000000a49014723c */ /* 0x040fe80000001814 */
[----:B------:R-:W-:Y:S02]  /*153f0*/  FMUL.FTZ R83, R0, R83 ;  /* 0x0000005300537220 */ /* 0x000fe40000410000 */
[C---:B------:R-:W-:Y:S02]  /*15400*/  FMUL.FTZ R84, R2.reuse, R84 ;  /* 0x0000005402547220 */ /* 0x040fe40000410000 */
[C---:B------:R-:W-:Y:S01]  /*15410*/  HMMA.16816.F32 R24, R144.reuse, R166, R24 ;  /* 0x000000a69018723c */ /* 0x040fe20000001818 */
[----:B------:R-:W-:Y:S03]  /*15420*/  LDSM.16.MT88.4 R164, [R190+0x800] ;  /* 0x00080000bea4783b */ /* 0x000fe60000004200 */
[----:B------:R-:W-:Y:S02]  /*15430*/  FMUL.FTZ R85, R2, R85 ;  /* 0x0000005502557220 */ /* 0x000fe40000410000 */
[C---:B------:R-:W-:Y:S02]  /*15440*/  FMUL.FTZ R86, R0.reuse, R86 ;  /* 0x0000005600567220 */ /* 0x040fe40000410000 */
[C---:B---3--:R-:W-:Y:S04]  /*15450*/  HMMA.16816.F32 R28, R144.reuse, R148, R28 ;  /* 0x00000094901c723c */ /* 0x048fe8000000181c */
[----:B------:R-:W-:Y:S02]  /*15460*/  FMUL.FTZ R87, R0, R87 ;  /* 0x0000005700577220 */ /* 0x000fe40000410000 */
[C---:B------:R-:W-:Y:S02]  /*15470*/  FMUL.FTZ R88, R2.reuse, R88 ;  /* 0x0000005802587220 */ /* 0x040fe40000410000 */
[C---:B------:R-:W-:Y:S01]  /*15480*/  HMMA.16816.F32 R32, R144.reuse, R150, R32 ;  /* 0x000000969020723c */ /* 0x040fe20000001820 */
[----:B------:R-:W1:Y:S03]  /*15490*/  LDSM.16.MT88.4 R148, [R190+0x1000] ;  /* 0x00100000be94783b */ /* 0x000e660000004200 */
[----:B------:R-:W-:Y:S02]  /*154a0*/  FMUL.FTZ R89, R2, R89 ;  /* 0x0000005902597220 */ /* 0x000fe40000410000 */
[C---:B------:R-:W-:Y:S02]  /*154b0*/  FMUL.FTZ R90, R0.reuse, R90 ;  /* 0x0000005a005a7220 */ /* 0x040fe40000410000 */
[C---:B--2---:R-:W-:Y:S04]  /*154c0*/  HMMA.16816.F32 R36, R144.reuse, R152, R36 ;  /* 0x000000989024723c */ /* 0x044fe80000001824 */
[----:B------:R-:W-:Y:S02]  /*154d0*/  FMUL.FTZ R91, R0, R91 ;  /* 0x0000005b005b7220 */ /* 0x000fe40000410000 */
[C---:B------:R-:W-:Y:S02]  /*154e0*/  FMUL.FTZ R92, R2.reuse, R92 ;  /* 0x0000005c025c7220 */ /* 0x040fe40000410000 */
[C---:B------:R-:W-:Y:S01]  /*154f0*/  HMMA.16816.F32 R40, R144.reuse, R154, R40 ;  /* 0x0000009a9028723c */ /* 0x040fe20000001828 */
[----:B------:R-:W2:Y:S03]  /*15500*/  LDSM.16.MT88.4 R152, [R189+0x1000] ;  /* 0x00100000bd98783b */ /* 0x000ea60000004200 */
[----:B------:R-:W-:Y:S02]  /*15510*/  FMUL.FTZ R93, R2, R93 ;  /* 0x0000005d025d7220 */ /* 0x000fe40000410000 */
[C---:B------:R-:W-:Y:S02]  /*15520*/  FMUL.FTZ R94, R0.reuse, R94 ;  /* 0x0000005e005e7220 */ /* 0x040fe40000410000 */
[C---:B------:R-:W-:Y:S04]  /*15530*/  HMMA.16816.F32 R44, R144.reuse, R156, R44 ;  /* 0x0000009c902c723c */ /* 0x040fe8000000182c */
[----:B------:R-:W-:Y:S02]  /*15540*/  FMUL.FTZ R95, R0, R95 ;  /* 0x0000005f005f7220 */ /* 0x000fe40000410000 */
[C---:B------:R-:W-:Y:S02]  /*15550*/  FMUL.FTZ R96, R2.reuse, R96 ;  /* 0x0000006002607220 */ /* 0x040fe40000410000 */
[C---:B------:R-:W-:Y:S01]  /*15560*/  HMMA.16816.F32 R48, R144.reuse, R158, R48 ;  /* 0x0000009e9030723c */ /* 0x040fe20000001830 */
[----:B------:R-:W3:Y:S03]  /*15570*/  LDSM.16.MT88.4 R156, [R187+0x2000] ;  /* 0x00200000bb9c783b */ /* 0x000ee60000004200 */
        /* <DEDUP_REMOVED lines=18> */
[C---:B---3--:R-:W-:Y:S04]  /*156a0*/  HMMA.16816.F32 R68, R144.reuse, R156, R68 ;  /* 0x0000009c9044723c */ /* 0x048fe80000001844 */
        /* <DEDUP_REMOVED lines=14> */
[----:B------:R-:W-:Y:S02]  /*15790*/  FMUL.FTZ R118, R0, R118 ;  /* 0x0000007600767220 */ /* 0x000fe40000410000 */
[C---:B--2---:R-:W-:Y:S04]  /*157a0*/  HMMA.16816.F32 R84, R144.reuse, R152, R84 ;  /* 0x000000989054723c */ /* 0x044fe80000001854 */
[--C-:B------:R-:W-:Y:S02]  /*157b0*/  FFMA.FTZ R134, R174, c[0x0][0x2d0], -R135.reuse ;  /* 0x0000b400ae867a23 */ /* 0x100fe40000010887 */
[----:B------:R-:W-:Y:S02]  /*157c0*/  FMUL.FTZ R119, R0, R119 ;  /* 0x0000007700777220 */ /* 0x000fe40000410000 */
[C---:B------:R-:W-:Y:S01]  /*157d0*/  HMMA.16816.F32 R88, R144.reuse, R154, R88 ;  /* 0x0000009a9058723c */ /* 0x040fe20000001858 */
[----:B------:R2:W-:Y:S01]  /*157e0*/  MUFU.EX2 R174, R134 ;  /* 0x0000008600ae7308 */ /* 0x0005e20000000800 */
[----:B------:R-:W4:Y:S02]  /*157f0*/  LDSM.16.MT88.4 R152, [R188+0x3000] ;  /* 0x00300000bc98783b */ /* 0x000f240000004200 */
[C---:B------:R-:W-:Y:S02]  /*15800*/  FMUL.FTZ R120, R2.reuse, R120 ;  /* 0x0000007802787220 */ /* 0x040fe40000410000 */
[----:B------:R-:W-:Y:S02]  /*15810*/  FMUL.FTZ R121, R2, R121 ;  /* 0x0000007902797220 */ /* 0x000fe40000410000 */
[C---:B---3--:R-:W-:Y:S04]  /*15820*/  HMMA.16816.F32 R92, R144.reuse, R156, R92 ;  /* 0x0000009c905c723c */ /* 0x048fe8000000185c */
[C---:B------:R-:W-:Y:S02]  /*15830*/  FMUL.FTZ R122, R0.reuse, R122 ;  /* 0x0000007a007a7220 */ /* 0x040fe40000410000 */
[----:B------:R-:W-:Y:S02]  /*15840*/  FMUL.FTZ R123, R0, R123 ;  /* 0x0000007b007b7220 */ /* 0x000fe40000410000 */
[C---:B------:R-:W-:Y:S01]  /*15850*/  HMMA.16816.F32 R96, R144.reuse, R158, R96 ;  /* 0x0000009e9060723c */ /* 0x040fe20000001860 */
[----:B------:R-:W3:Y:S03]  /*15860*/  LDSM.16.MT88.4 R156, [R190+0x3000] ;  /* 0x00300000be9c783b */ /* 0x000ee60000004200 */
[C---:B------:R-:W-:Y:S02]  /*15870*/  FMUL.FTZ R124, R2.reuse, R124 ;  /* 0x0000007c027c7220 */ /* 0x040fe40000410000 */
[----:B------:R-:W-:Y:S02]  /*15880*/  FMUL.FTZ R125, R2, R125 ;  /* 0x0000007d027d7220 */ /* 0x000fe40000410000 */
[C---:B------:R-:W-:Y:S01]  /*15890*/  FMUL.FTZ R126, R0.reuse, R126 ;  /* 0x0000007e007e7220 */ /* 0x040fe20000410000 */
[C---:B-1----:R-:W-:Y:S03]  /*158a0*/  HMMA.16816.F32 R100, R144.reuse, R148, R100 ;  /* 0x000000949064723c */ /* 0x042fe60000001864 */
[----:B--2---:R-:W-:Y:S02]  /*158b0*/  FFMA.FTZ R134, R177, c[0x0][0x2d0], -R135 ;  /* 0x0000b400b1867a23 */ /* 0x004fe40000010887 */
[----:B------:R-:W-:Y:S02]  /*158c0*/  FMUL.FTZ R127, R0, R127 ;  /* 0x0000007f007f7220 */ /* 0x000fe40000410000 */
[----:B------:R1:W2:Y:S01]  /*158d0*/  MUFU.EX2 R177, R134 ;  /* 0x0000008600b17308 */ /* 0x0002a20000000800 */
[C---:B------:R-:W-:Y:S01]  /*158e0*/  HMMA.16816.F32 R104, R144.reuse, R150, R104 ;  /* 0x000000969068723c */ /* 0x040fe20000001868 */
[----:B------:R-:W5:Y:S03]  /*158f0*/  LDSM.16.MT88.4 R148, [R189+0x3000] ;  /* 0x00300000bd94783b */ /* 0x000f660000004200 */
[C---:B------:R-:W-:Y:S02]  /*15900*/  FMUL.FTZ R128, R2.reuse, R128 ;  /* 0x0000008002807220 */ /* 0x040fe40000410000 */
[----:B------:R-:W-:Y:S02]  /*15910*/  FMUL.FTZ R129, R2, R129 ;  /* 0x0000008102817220 */ /* 0x000fe40000410000 */
[C---:B------:R-:W-:Y:S01]  /*15920*/  FMUL.FTZ R130, R0.reuse, R130 ;  /* 0x0000008200827220 */ /* 0x040fe20000410000 */
[C---:B----4-:R-:W-:Y:S03]  /*15930*/  HMMA.16816.F32 R108, R144.reuse, R152, R108 ;  /* 0x00000098906c723c */ /* 0x050fe6000000186c */
[----:B------:R-:W-:Y:S02]  /*15940*/  FMUL.FTZ R131, R0, R131 ;  /* 0x0000008300837220 */ /* 0x000fe40000410000 */
[----:B------:R-:W-:Y:S02]  /*15950*/  FFMA.FTZ R2, R2, R209, R206 ;  /* 0x000000d102027223 */ /* 0x000fe400000100ce */
[----:B------:R-:W-:Y:S01]  /*15960*/  FFMA.FTZ R0, R0, R208, R179 ;  /* 0x000000d000007223 */ /* 0x000fe200000100b3 */
[C---:B------:R-:W-:Y:S01]  /*15970*/  HMMA.16816.F32 R112, R144.reuse, R154, R112 ;  /* 0x0000009a9070723c */ /* 0x040fe20000001870 */
[----:B------:R-:W4:Y:S03]  /*15980*/  LDSM.16.MT88.4 R152, [R187+0x800] ;  /* 0x00080000bb98783b */ /* 0x000f260000004200 */
[----:B------:R-:W-:Y:S02]  /*15990*/  FADD.FTZ R2, R205, R2 ;  /* 0x00000002cd027221 */ /* 0x000fe40000010000 */
[--C-:B-1----:R-:W-:Y:S01]  /*159a0*/  FFMA.FTZ R134, R142, c[0x0][0x2d0], -R3.reuse ;  /* 0x0000b4008e867a23 */ /* 0x102fe20000010803 */
[----:B--2---:R-:W-:Y:S01]  /*159b0*/  F2FP.PACK_AB R162, R177, R174 ;  /* 0x000000aeb1a2723e */ /* 0x004fe200000000ff */
[C---:B---3--:R-:W-:Y:S02]  /*159c0*/  HMMA.16816.F32 R116, R144.reuse, R156, R116 ;  /* 0x0000009c9074723c */ /* 0x048fe40000001874 */
[----:B------:R-:W-:Y:S02]  /*159d0*/  MUFU.EX2 R135, R134 ;  /* 0x0000008600877308 */ /* 0x000fe40000000800 */
[----:B------:R-:W-:Y:S02]  /*159e0*/  FFMA.FTZ R3, R143, c[0x0][0x2d0], -R3 ;  /* 0x0000b4008f037a23 */ /* 0x000fe40000010803 */
[----:B------:R-:W-:Y:S02]  /*159f0*/  FADD.FTZ R0, R178, R0 ;  /* 0x00000000b2007221 */ /* 0x000fe40000010000 */
[C---:B------:R-:W-:Y:S01]  /*15a00*/  HMMA.16816.F32 R120, R144.reuse, R158, R120 ;  /* 0x0000009e9078723c */ /* 0x040fe20000001878 */
[----:B------:R-:W1:Y:S03]  /*15a10*/  LDSM.16.MT88.4 R156, [R188+0x800] ;  /* 0x00080000bc9c783b */ /* 0x000e660000004200 */
[----:B------:R-:W2:Y:S01]  /*15a20*/  MUFU.EX2 R134, R3 ;  /* 0x0000000300867308 */ /* 0x000ea20000000800 */
[----:B------:R-:W-:Y:S02]  /*15a30*/  FADD.FTZ R2, R183, R2 ;  /* 0x00000002b7027221 */ /* 0x000fe40000010000 */
[----:B------:R-:W-:Y:S01]  /*15a40*/  FADD.FTZ R0, R176, R0 ;  /* 0x00000000b0007221 */ /* 0x000fe20000010000 */
[C---:B-----5:R-:W-:Y:S04]  /*15a50*/  HMMA.16816.F32 R124, R144.reuse, R148, R124 ;  /* 0x00000094907c723c */ /* 0x060fe8000000187c */
[----:B------:R-:W-:Y:S04]  /*15a60*/  FADD.FTZ R2, R182, R2 ;  /* 0x00000002b6027221 */ /* 0x000fe80000010000 */
[----:B------:R-:W-:Y:S04]  /*15a70*/  HMMA.16816.F32 R128, R144, R150, R128 ;  /* 0x000000969080723c */ /* 0x000fe80000001880 */
[----:B--2---:R-:W-:Y:S01]  /*15a80*/  F2FP.PACK_AB R163, R134, R135 ;  /* 0x0000008786a3723e */ /* 0x004fe200000000ff */
[----:B------:R-:W-:Y:S02]  /*15a90*/  FADD.FTZ R3, R175, R0 ;  /* 0x00000000af037221 */ /* 0x000fe40000010000 */
[----:B------:R-:W-:Y:S02]  /*15aa0*/  FADD.FTZ R0, R181, R2 ;  /* 0x00000002b5007221 */ /* 0x000fe40000010000 */
[----:B------:R-:W-:Y:S02]  /*15ab0*/  FADD.FTZ R3, R173, R3 ;  /* 0x00000003ad037221 */ /* 0x000fe40000010000 */
[C---:B----4-:R-:W-:Y:S01]  /*15ac0*/  HMMA.16816.F32 R144, R160.reuse, R152, R4 ;  /* 0x00000098a090723c */ /* 0x050fe20000001804 */
[----:B------:R-:W2:Y:S04]  /*15ad0*/  LDSM.16.MT88.4 R4, [R187+0x1800] ;  /* 0x00180000bb04783b */ /* 0x000ea80000004200 */
[----:B------:R-:W-:Y:S02]  /*15ae0*/  FADD.FTZ R0, R180, R0 ;  /* 0x00000000b4007221 */ /* 0x000fe40000010000 */
[----:B------:R-:W-:Y:S01]  /*15af0*/  FADD.FTZ R3, R172, R3 ;  /* 0x00000003ac037221 */ /* 0x000fe20000010000 */
[C---:B------:R-:W-:Y:S01]  /*15b00*/  HMMA.16816.F32 R148, R160.reuse, R154, R8 ;  /* 0x0000009aa094723c */ /* 0x040fe20000001808 */
[----:B------:R-:W3:Y:S03]  /*15b10*/  LDSM.16.MT88.4 R8, [R188+0x1800] ;  /* 0x00180000bc08783b */ /* 0x000ee60000004200 */
[----:B------:R-:W-:Y:S02]  /*15b20*/  FADD.FTZ R2, R174, R0 ;  /* 0x00000000ae027221 */ /* 0x000fe40000010000 */
[----:B------:R-:W-:Y:S01]  /*15b30*/  FADD.FTZ R0, R135, R3 ;  /* 0x0000000387007221 */ /* 0x000fe20000010000 */
[----:B------:R-:W-:Y:S01]  /*15b40*/  MOV R135, R132 ;  /* 0x0000008400877202 */ /* 0x000fe20000000f00 */
[C---:B-1----:R-:W-:Y:S01]  /*15b50*/  HMMA.16816.F32 R152, R160.reuse, R156, R12 ;  /* 0x0000009ca098723c */ /* 0x042fe2000000180c */
[----:B------:R-:W1:Y:S03]  /*15b60*/  LDSM.16.MT88.4 R12, [R190+0x1800] ;  /* 0x00180000be0c783b */ /* 0x000e660000004200 */
[----:B------:R-:W-:Y:S02]  /*15b70*/  FADD.FTZ R209, R177, R2 ;  /* 0x00000002b1d17221 */ /* 0x000fe40000010000 */
[----:B------:R-:W-:Y:S01]  /*15b80*/  FADD.FTZ R208, R134, R0 ;  /* 0x0000000086d07221 */ /* 0x000fe20000010000 */
[----:B------:R-:W-:Y:S01]  /*15b90*/  MOV R134, R133 ;  /* 0x0000008500867202 */ /* 0x000fe20000000f00 */
[C---:B------:R-:W-:Y:S01]  /*15ba0*/  HMMA.16816.F32 R156, R160.reuse, R158, R16 ;  /* 0x0000009ea09c723c */ /* 0x040fe20000001810 */
[----:B------:R-:W4:Y:S07]  /*15bb0*/  LDSM.16.MT88.4 R16, [R189+0x1800] ;  /* 0x00180000bd10783b */ /* 0x000f2e0000004200 */
[C---:B------:R-:W-:Y:S08]  /*15bc0*/  HMMA.16816.F32 R20, R160.reuse, R164, R20 ;  /* 0x000000a4a014723c */ /* 0x040ff00000001814 */
[C---:B------:R-:W-:Y:S08]  /*15bd0*/  HMMA.16816.F32 R24, R160.reuse, R166, R24 ;  /* 0x000000a6a018723c */ /* 0x040ff00000001818 */
[C---:B------:R-:W-:Y:S08]  /*15be0*/  HMMA.16816.F32 R28, R160.reuse, R168, R28 ;  /* 0x000000a8a01c723c */ /* 0x040ff0000000181c */
[C---:B------:R-:W-:Y:S08]  /*15bf0*/  HMMA.16816.F32 R32, R160.reuse, R170, R32 ;  /* 0x000000aaa020723c */ /* 0x040ff00000001820 */
        /* <DEDUP_REMOVED lines=9> */
[C---:B----4-:R-:W-:Y:S08]  /*15c90*/  HMMA.16816.F32 R60, R160.reuse, R16, R60 ;  /* 0x00000010a03c723c */ /* 0x050ff0000000183c */
[C---:B------:R-:W-:Y:S01]  /*15ca0*/  HMMA.16816.F32 R64, R160.reuse, R18, R64 ;  /* 0x00000012a040723c */ /* 0x040fe20000001840 */
[----:B------:R-:W4:Y:S07]  /*15cb0*/  LDSM.16.MT88.4 R16, [R189+0x2800] ;  /* 0x00280000bd10783b */ /* 0x000f2e0000004200 */
        /* <DEDUP_REMOVED lines=13> */
[C---:B------:R-:W-:Y:S08]  /*15d90*/  HMMA.16816.F32 R104, R160.reuse, R6, R104 ;  /* 0x00000006a068723c */ /* 0x040ff00000001868 */
[C---:B---3--:R-:W-:Y:S08]  /*15da0*/  HMMA.16816.F32 R108, R160.reuse, R8, R108 ;  /* 0x00000008a06c723c */ /* 0x048ff0000000186c */
[C---:B------:R-:W-:Y:S08]  /*15db0*/  HMMA.16816.F32 R112, R160.reuse, R10, R112 ;  /* 0x0000000aa070723c */ /* 0x040ff00000001870 */
[C---:B-1----:R-:W-:Y:S08]  /*15dc0*/  HMMA.16816.F32 R116, R160.reuse, R12, R116 ;  /* 0x0000000ca074723c */ /* 0x042ff00000001874 */
[C---:B------:R-:W-:Y:S08]  /*15dd0*/  HMMA.16816.F32 R120, R160.reuse, R14, R120 ;  /* 0x0000000ea078723c */ /* 0x040ff00000001878 */
[C---:B----4-:R-:W-:Y:S08]  /*15de0*/  HMMA.16816.F32 R124, R160.reuse, R16, R124 ;  /* 0x00000010a07c723c */ /* 0x050ff0000000187c */
[----:B------:R-:W-:Y:S01]  /*15df0*/  HMMA.16816.F32 R128, R160, R18, R128 ;  /* 0x00000012a080723c */ /* 0x000fe20000001880 */
[----:B------:R-:W-:-:S07]  /*15e00*/  @P0 BRA `(.L_x_1106) ;  /* 0xffffe0c000000947 */ /* 0x000fce000383ffff */
.L_x_1105:
[----:B------:R-:W-:Y:S07]  /*15e10*/  @!UPT UIADD3 URZ, URZ, URZ, URZ ;  /* 0x0000003f3f3ff290 */ /* 0x000fee000fffe03f */
[----:B------:R-:W-:Y:S02]  /*15e20*/  MOV R7, 0x1f ;  /* 0x0000001f00077802 */ /* 0x000fe40000000f00 */
[----:B------:R-:W-:Y:S01]  /*15e30*/  MOV R6, 0xffffffff ;  /* 0xffffffff00067802 */ /* 0x000fe20000000f00 */
[----:B------:R-:W-:Y:S06]  /*15e40*/  BRA.DIV ~URZ, `(.L_x_1107) ;  /* 0x000062d27f007947 */ /* 0x000fec000b800000 */
[----:B------:R1:W2:Y:S02]  /*15e50*/  SHFL.BFLY PT, R0, R209, 0x2, 0x1f ;  /* 0x0c401f00d1007f89 */ /* 0x0002a400000e0000 */
.L_x_1180:
[----:B--2---:R-:W-:Y:S01]  /*15e60*/  FADD.FTZ R0, R0, R209 ;  /* 0x000000d100007221 */ /* 0x004fe20000010000 */
[----:B------:R-:W-:Y:S05]  /*15e70*/  BRA.DIV ~URZ, `(.L_x_1108) ;  /* 0x000063027f007947 */ /* 0x000fea000b800000 */
[----:B------:R-:W2:Y:S04]  /*15e80*/  SHFL.BFLY PT, R2, R208, 0x2, 0x1f ;  /* 0x0c401f00d0027f89 */ /* 0x000ea800000e0000 */
[----:B------:R-:W3:Y:S01]  /*15e90*/  SHFL.BFLY PT, R5, R0, 0x1, 0x1f ;  /* 0x0c201f0000057f89 */ /* 0x000ee200000e0000 */
[----:B--2---:R-:W-:-:S02]  /*15ea0*/  FADD.FTZ R4, R2, R208 ;  /* 0x000000d002047221 */ /* 0x004fc40000010000 */
[----:B---3--:R-:W-:-:S03]  /*15eb0*/  FADD.FTZ R0, R0, R5 ;  /* 0x0000000500007221 */ /* 0x008fc60000010000 */
[----:B------:R2:W3:Y:S04]  /*15ec0*/  SHFL.BFLY PT, R3, R4, 0x1, 0x1f ;  /* 0x0c201f0004037f89 */ /* 0x0004e800000e0000 */
.L_x_1181:
        /* <DEDUP_REMOVED lines=100> */
[----:B------:R-:W-:Y:S02]  /*16510*/  FMUL.FTZ R75, R0, R83 ;  /* 0x00000053004b7220 */ /* 0x000fe40000410000 */
[----:B----4-:R-:W-:Y:S02]  /*16520*/  @P0 FMUL.FTZ R2, R2, 0.69314718246459960938 ;  /* 0x3f31721802020820 */ /* 0x010fe40000410000 */
[----:B------:R-:W-:Y:S02]  /*16530*/  @P0 FMUL.FTZ R3, R3, c[0x0][0x2d0] ;  /* 0x0000b40003030a20 */ /* 0x000fe40000410000 */
        /* <DEDUP_REMOVED lines=46> */
.L_x_1024:
[----:B-----5:R-:W2:Y:S01]  /*16820*/  S2R R112, SR_TID.X ;  /* 0x0000000000707919 */ /* 0x020ea20000002100 */
        /* <DEDUP_REMOVED lines=16> */
.L_x_1110:
[----:B------:R-:W-:Y:S05]  /*16930*/  BSYNC B0 ;  /* 0x0000000000007941 */ /* 0x000fea0003800000 */
.L_x_1109:
        /* <DEDUP_REMOVED lines=127> */
[----:B----4-:R-:W-:-:S03]  /*17130*/  @P1 LEA R4, P0, R236, c[0x0][0x508], 0x2 ;  /* 0x00014200ec041a11 */ /* 0x010fc600078010ff */
[----:B------:R3:W-:Y:S01]  /*17140*/  STS [R249+0xc080], R3 ;  /* 0x00c08003f9007388 */ /* 0x0007e20000000800 */
[----:B-1----:R-:W-:Y:S02]  /*17150*/  F2FP.PACK_AB R2, R107, R106 ;  /* 0x0000006a6b02723e */ /* 0x002fe400000000ff */
[----:B------:R-:W-:-:S03]  /*17160*/  @P1 LEA.HI.X R5, R236, c[0x0][0x50c], R241, 0x2, P0 ;  /* 0x00014300ec051a11 */ /* 0x000fc600000f14f1 */
[----:B------:R1:W-:Y:S01]  /*17170*/  STS [R249+0xc480], R2 ;  /* 0x00c48002f9007388 */ /* 0x0003e20000000800 */
[----:B--2---:R-:W-:Y:S02]  /*17180*/  F2FP.PACK_AB R0, R163, R162 ;  /* 0x000000a2a300723e */ /* 0x004fe400000000ff */
[----:B---3--:R-:W-:-:S03]  /*17190*/  F2FP.PACK_AB R3, R103, R102 ;  /* 0x000000666703723e */ /* 0x008fc600000000ff */
[----:B------:R2:W-:Y:S04]  /*171a0*/  STS [R247+0xc000], R0 ;  /* 0x00c00000f7007388 */ /* 0x0005e80000000800 */
[----:B------:R3:W-:Y:S01]  /*171b0*/  STS [R247+0xc400], R3 ;  /* 0x00c40003f7007388 */ /* 0x0007e20000000800 */
[----:B-1----:R-:W-:-:S05]  /*171c0*/  F2FP.PACK_AB R2, R117, R116 ;  /* 0x000000747502723e */ /* 0x002fca00000000ff */
[----:B------:R1:W-:Y:S01]  /*171d0*/  STS [R248+0xc080], R2 ;  /* 0x00c08002f8007388 */ /* 0x0003e20000000800 */
[----:B--2---:R-:W-:Y:S02]  /*171e0*/  F2FP.PACK_AB R0, R99, R98 ;  /* 0x000000626300723e */ /* 0x004fe400000000ff */
[----:B---3--:R-:W-:-:S03]  /*171f0*/  F2FP.PACK_AB R3, R105, R104 ;  /* 0x000000686903723e */ /* 0x008fc600000000ff */
[----:B------:R2:W-:Y:S04]  /*17200*/  STS [R248+0xc480], R0 ;  /* 0x00c48000f8007388 */ /* 0x0005e80000000800 */
[----:B------:R3:W-:Y:S01]  /*17210*/  STS [R246+0xc000], R3 ;  /* 0x00c00003f6007388 */ /* 0x0007e20000000800 */
[----:B-1----:R-:W-:Y:S01]  /*17220*/  IMAD.MOV.U32 R2, RZ, RZ, RZ ;  /* 0x000000ffff027224 */ /* 0x002fe200078e00ff */
[----:B--2---:R-:W-:-:S05]  /*17230*/  F2FP.PACK_AB R0, R95, R94 ;  /* 0x0000005e5f00723e */ /* 0x004fca00000000ff */
[----:B------:R1:W-:Y:S04]  /*17240*/  STS [R246+0xc400], R0 ;  /* 0x00c40000f6007388 */ /* 0x0003e80000000800 */
[----:B------:R-:W-:Y:S06]  /*17250*/  BAR.SYNC.DEFER_BLOCKING 0x1, 0x100 ;  /* 0x0044000000007b1d */ /* 0x000fec0000010000 */
[----:B------:R1:W5:Y:S04]  /*17260*/  @P1 LDG.E R13, [R4.64] ;  /* 0x00000006040d1981 */ /* 0x000368000c1e1900 */
[----:B------:R1:W5:Y:S01]  /*17270*/  @P2 LDG.E R2, [R6.64] ;  /* 0x0000000606022981 */ /* 0x000362000c1e1900 */
[----:B------:R-:W-:-:S04]  /*17280*/  ISETP.NE.AND P0, PT, R234, RZ, PT ;  /* 0x000000ffea00720c */ /* 0x000fc80003f05270 */
[----:B---3--:R-:W-:Y:S01]  /*17290*/  SEL R3, R234, c[0x0][0x3d4], P0 ;  /* 0x0000f500ea037a07 */ /* 0x008fe20000000000 */
[----:B------:R-:W-:Y:S05]  /*172a0*/  @P1 BRA `(.L_x_1113) ;  /* 0x0000004000001947 */ /* 0x000fea0003800000 */
[----:B------:R-:W-:Y:S05]  /*172b0*/  @!P2 BRA `(.L_x_1113) ;  /* 0x000000300000a947 */ /* 0x000fea0003800000 */
[----:B-1----:R1:W2:Y:S04]  /*172c0*/  LDG.E R0, [R6.64] ;  /* 0x0000000606007981 */ /* 0x0022a8000c1e1900 */
[----:B-1----:R-:W2:Y:S02]  /*172d0*/  LDG.E R6, [R6.64+0x4] ;  /* 0x0000040606067981 */ /* 0x002ea4000c1e1900 */
[----:B--2--5:R-:W-:Y:S02]  /*172e0*/  IADD3 R13, -R0, R6, RZ ;  /* 0x00000006000d7210 */ /* 0x024fe40007ffe1ff */
.L_x_1113:
[----:B------:R-:W2:Y:S01]  /*172f0*/  LDL R114, [R1+0x4] ;  /* 0x0000040001727983 */ /* 0x000ea20000100800 */
[----:B------:R-:W-:Y:S01]  /*17300*/  IMAD.MOV.U32 R11, RZ, RZ, 0x368 ;  /* 0x00000368ff0b7424 */ /* 0x000fe200078e00ff */
[----:B------:R-:W-:Y:S01]  /*17310*/  ISETP.GT.AND P2, PT, R3, 0x1, PT ;  /* 0x000000010300780c */ /* 0x000fe20003f44270 */
[----:B-1----:R-:W-:Y:S01]  /*17320*/  IMAD.MOV.U32 R0, RZ, RZ, c[0x0][0x4e8] ;  /* 0x00013a00ff007624 */ /* 0x002fe200078e00ff */
[----:B------:R-:W-:Y:S01]  /*17330*/  ISETP.NE.U32.AND P0, PT, RZ, c[0x0][0x500], PT ;  /* 0x00014000ff007a0c */ /* 0x000fe20003f05070 */
[----:B------:R-:W-:Y:S01]  /*17340*/  IMAD.IADD R8, R240, 0x1, R233 ;  /* 0x00000001f0087824 */ /* 0x000fe200078e02e9 */
[----:B------:R-:W-:Y:S01]  /*17350*/  SEL R11, R11, 0x328, P2 ;  /* 0x000003280b0b7807 */ /* 0x000fe20001000000 */
[----:B------:R-:W1:Y:S01]  /*17360*/  S2R R115, SR_TID.X ;  /* 0x0000000000737919 */ /* 0x000e620000002100 */
[----:B------:R-:W-:Y:S01]  /*17370*/  ISETP.NE.AND P3, PT, R0, 0x1, PT ;  /* 0x000000010000780c */ /* 0x000fe20003f65270 */
[----:B-----5:R-:W-:Y:S01]  /*17380*/  IMAD R13, R13, c[0x0][0x4e8], RZ ;  /* 0x00013a000d0d7a24 */ /* 0x020fe200078e02ff */
[----:B------:R-:W3:Y:S01]  /*17390*/  LDC.64 R6, c[0x0][R11+0x170] ;  /* 0x00005c000b067b82 */ /* 0x000ee20000000a00 */
[----:B------:R-:W-:-:S02]  /*173a0*/  ISETP.NE.AND.EX P0, PT, RZ, c[0x0][0x504], PT, P0 ;  /* 0x00014100ff007a0c */ /* 0x000fc40003f05300 */
[----:B------:R-:W-:Y:S02]  /*173b0*/  LOP3.LUT R216, R216, 0xfffffffd, RZ, 0xc0, !PT ;  /* 0xfffffffdd8d87812 */ /* 0x000fe400078ec0ff */
[----:B------:R-:W-:Y:S02]  /*173c0*/  SEL R0, R236, RZ, !P0 ;  /* 0x000000ffec007207 */ /* 0x000fe40004000000 */
[----:B------:R-:W-:Y:S01]  /*173d0*/  SEL R4, R241, RZ, !P0 ;  /* 0x000000fff1047207 */ /* 0x000fe20004000000 */
[----:B------:R4:W4:Y:S03]  /*173e0*/  LDC.64 R14, c[0x0][R11+0x168] ;  /* 0x00005a000b0e7b82 */ /* 0x0009260000000a00 */
[----:B------:R-:W-:-:S05]  /*173f0*/  @P3 IMAD.HI.U32 R9, R8, c[0x0][0x4ec], RZ ;  /* 0x00013b0008093a27 */ /* 0x000fca00078e00ff */
[----:B------:R4:W4:Y:S01]  /*17400*/  LDC.64 R16, c[0x0][R11+0x178] ;  /* 0x00005e000b107b82 */ /* 0x0009220000000a00 */
[----:B-1----:R-:W-:-:S07]  /*17410*/  SHF.R.S32.HI R113, RZ, 0x1f, R115 ;  /* 0x0000001fff717819 */ /* 0x002fce0000011473 */
[----:B------:R4:W1:Y:S01]  /*17420*/  LDC.64 R18, c[0x0][R11+0x160] ;  /* 0x000058000b127b82 */ /* 0x0008620000000a00 */
[----:B------:R-:W-:-:S04]  /*17430*/  LEA.HI R113, R113, R115, RZ, 0x5 ;  /* 0x0000007371717211 */ /* 0x000fc800078f28ff */
[----:B------:R-:W-:-:S05]  /*17440*/  LOP3.LUT R113, R113, 0xffffffe0, RZ, 0xc0, !PT ;  /* 0xffffffe071717812 */ /* 0x000fca00078ec0ff */
[----:B------:R-:W-:Y:S02]  /*17450*/  IMAD.IADD R113, R115, 0x1, -R113 ;  /* 0x0000000173717824 */ /* 0x000fe400078e0a71 */
[----:B---3--:R-:W-:-:S04]  /*17460*/  IMAD R3, R7, R0, RZ ;  /* 0x0000000007037224 */ /* 0x008fc800078e02ff */
[C---:B----4-:R-:W-:Y:S02]  /*17470*/  IMAD R11, R6.reuse, R4, R3 ;  /* 0x00000004060b7224 */ /* 0x050fe400078e0203 */
[----:B------:R-:W-:-:S04]  /*17480*/  IMAD.WIDE.U32 R4, R6, R0, RZ ;  /* 0x0000000006047225 */ /* 0x000fc800078e00ff */
[----:B------:R-:W-:-:S04]  /*17490*/  IMAD.WIDE.U32 R6, R14, R239, RZ ;  /* 0x000000ef0e067225 */ /* 0x000fc800078e00ff */
[----:B------:R-:W-:Y:S01]  /*174a0*/  IMAD.MOV.U32 R3, RZ, RZ, R8 ;  /* 0x000000ffff037224 */ /* 0x000fe200078e0008 */
[----:B------:R-:W-:Y:S01]  /*174b0*/  @P3 SHF.R.U32.HI R3, RZ, c[0x0][0x4f0], R9 ;  /* 0x00013c00ff033a19 */ /* 0x000fe20000011609 */
[----:B------:R-:W-:Y:S01]  /*174c0*/  IMAD R10, R15, R239, RZ ;  /* 0x000000ef0f0a7224 */ /* 0x000fe200078e02ff */
[----:B------:R-:W-:Y:S01]  /*174d0*/  SEL R9, R251, RZ, P2 ;  /* 0x000000fffb097207 */ /* 0x000fe20001000000 */
[----:B------:R-:W-:Y:S01]  /*174e0*/  IMAD.IADD R12, R5, 0x1, R11 ;  /* 0x00000001050c7824 */ /* 0x000fe200078e020b */
[----:B------:R-:W-:Y:S01]  /*174f0*/  IADD3 R14, P1, P0, R4, R6, R2 ;  /* 0x00000006040e7210 */ /* 0x000fe2000783e002 */
        /* <DEDUP_REMOVED lines=10> */
[----:B-1----:R-:W-:Y:S01]  /*175a0*/  IMAD R3, R19, R4, RZ ;  /* 0x0000000413037224 */ /* 0x002fe200078e02ff */
        /* <DEDUP_REMOVED lines=26> */
[----:B-1----:R-:W-:Y:S01]  /*17750*/  SHF.R.S32.HI R6, RZ, 0x1f, R112 ;  /* 0x0000001fff067819 */ /* 0x002fe20000011470 */
[----:B------:R-:W-:Y:S01]  /*17760*/  IMAD R10, R10, c[0x0][0x3a0], RZ ;  /* 0x0000e8000a0a7a24 */ /* 0x000fe200078e02ff */
[----:B------:R1:W2:Y:S01]  /*17770*/  LDS.128 R36, [R203+0x80] ;  /* 0x00008000cb247984 */ /* 0x0002a20000000c00 */
[----:B------:R-:W-:Y:S01]  /*17780*/  IMAD.WIDE.U32 R4, R2, c[0x0][0x3a0], RZ ;  /* 0x0000e80002047a25 */ /* 0x000fe200078e00ff */
[----:B------:R-:W-:Y:S02]  /*17790*/  LEA.HI R6, R6, R112, RZ, 0x3 ;  /* 0x0000007006067211 */ /* 0x000fe400078f18ff */
[----:B------:R1:W3:Y:S01]  /*177a0*/  LDS.128 R52, [R203+0x1080] ;  /* 0x00108000cb347984 */ /* 0x0002e20000000c00 */
[----:B------:R-:W-:Y:S01]  /*177b0*/  IMAD R2, R2, c[0x0][0x3a4], R10 ;  /* 0x0000e90002027a24 */ /* 0x000fe200078e020a */
[----:B------:R-:W-:Y:S02]  /*177c0*/  LOP3.LUT R6, R6, 0xfffffff8, RZ, 0xc0, !PT ;  /* 0xfffffff806067812 */ /* 0x000fe400078ec0ff */
[----:B------:R1:W4:Y:S01]  /*177d0*/  LDS.128 R68, [R203+0x2080] ;  /* 0x00208000cb447984 */ /* 0x0003220000000c00 */
[----:B------:R-:W-:-:S02]  /*177e0*/  IADD3 R14, R211, R233, RZ ;  /* 0x000000e9d30e7210 */ /* 0x000fc40007ffe0ff */
[----:B------:R-:W-:Y:S01]  /*177f0*/  IADD3 R3, R5, R2, RZ ;  /* 0x0000000205037210 */ /* 0x000fe20007ffe0ff */
[----:B------:R1:W1:Y:S01]  /*17800*/  LDS.128 R84, [R203+0x3080] ;  /* 0x00308000cb547984 */ /* 0x0002620000000c00 */
[----:B------:R-:W-:-:S03]  /*17810*/  IADD3 R2, -R6, R112, RZ ;  /* 0x0000007006027210 */ /* 0x000fc60007ffe1ff */
[----:B------:R1:W1:Y:S01]  /*17820*/  LDS.128 R32, [R203+0x4080] ;  /* 0x00408000cb207984 */ /* 0x0002620000000c00 */
[----:B------:R-:W-:Y:S02]  /*17830*/  LEA R6, R2, R211, 0x5 ;  /* 0x000000d302067211 */ /* 0x000fe400078e28ff */
[----:B------:R-:W-:Y:S01]  /*17840*/  MOV R2, R4 ;  /* 0x0000000400027202 */ /* 0x000fe20000000f00 */
[----:B------:R1:W1:Y:S04]  /*17850*/  LDS.128 R48, [R203+0x5080] ;  /* 0x00508000cb307984 */ /* 0x0002680000000c00 */
[----:B------:R-:W-:Y:S01]  /*17860*/  IMAD.WIDE.U32 R4, R239, c[0x0][0x3e8], R2 ;  /* 0x0000fa00ef047a25 */ /* 0x000fe200078e0002 */
[----:B------:R-:W-:Y:S01]  /*17870*/  IADD3 R3, R233, R6, RZ ;  /* 0x00000006e9037210 */ /* 0x000fe20007ffe0ff */
[----:B------:R1:W1:Y:S01]  /*17880*/  LDS.128 R64, [R203+0x6080] ;  /* 0x00608000cb407984 */ /* 0x0002620000000c00 */
[----:B------:R-:W-:Y:S01]  /*17890*/  SHF.R.S32.HI R2, RZ, 0x1f, R0 ;  /* 0x0000001fff027819 */ /* 0x000fe20000011400 */
[----:B------:R-:W-:-:S02]  /*178a0*/  IMAD R5, R239, c[0x0][0x3ec], R5 ;  /* 0x0000fb00ef057a24 */ /* 0x000fc400078e0205 */
[----:B------:R-:W-:Y:S01]  /*178b0*/  @P3 IMAD.HI.U32 R8, R3, c[0x0][0x4ec], RZ ;  /* 0x00013b0003083a27 */ /* 0x000fe200078e00ff */
[----:B------:R1:W1:Y:S03]  /*178c0*/  LDS.128 R80, [R203+0x7080] ;  /* 0x00708000cb507984 */ /* 0x0002660000000c00 */
[----:B------:R-:W-:Y:S01]  /*178d0*/  IMAD R6, R2, c[0x0][0x3f0], RZ ;  /* 0x0000fc0002067a24 */ /* 0x000fe200078e02ff */
[----:B------:R1:W1:Y:S01]  /*178e0*/  LDS.128 R28, [R203+0x8080] ;  /* 0x00808000cb1c7984 */ /* 0x0002620000000c00 */
[----:B------:R-:W-:Y:S01]  /*178f0*/  IMAD.MOV.U32 R2, RZ, RZ, R3 ;  /* 0x000000ffff027224 */ /* 0x000fe200078e0003 */
[----:B------:R-:W-:Y:S01]  /*17900*/  @P3 SHF.R.U32.HI R2, RZ, c[0x0][0x4f0], R8 ;  /* 0x00013c00ff023a19 */ /* 0x000fe20000011608 */
[C---:B------:R-:W-:Y:S01]  /*17910*/  IMAD R7, R0.reuse, c[0x0][0x3f4], R6 ;  /* 0x0000fd0000077a24 */ /* 0x040fe200078e0206 */
[----:B------:R1:W1:Y:S01]  /*17920*/  LDS.128 R44, [R203+0x9080] ;  /* 0x00908000cb2c7984 */ /* 0x0002620000000c00 */
[----:B------:R-:W-:Y:S01]  /*17930*/  IMAD.WIDE.U32 R4, R0, c[0x0][0x3f0], R4 ;  /* 0x0000fc0000047a25 */ /* 0x000fe200078e0004 */
[----:B------:R-:W-:-:S02]  /*17940*/  SHF.R.S32.HI R6, RZ, 0x1f, R2 ;  /* 0x0000001fff067819 */ /* 0x000fc40000011402 */
[----:B------:R1:W1:Y:S01]  /*17950*/  LDS.128 R60, [R203+0xa080] ;  /* 0x00a08000cb3c7984 */ /* 0x0002620000000c00 */
[----:B------:R-:W-:Y:S02]  /*17960*/  IADD3 R0, -R2, RZ, RZ ;  /* 0x000000ff02007210 */ /* 0x000fe40007ffe1ff */
[----:B------:R-:W-:Y:S01]  /*17970*/  IADD3 R5, R5, R7, RZ ;  /* 0x0000000705057210 */ /* 0x000fe20007ffe0ff */
[----:B------:R1:W1:Y:S01]  /*17980*/  LDS.128 R76, [R203+0xb080] ;  /* 0x00b08000cb4c7984 */ /* 0x0002620000000c00 */
[----:B------:R-:W-:Y:S02]  /*17990*/  IMAD R6, R6, c[0x0][0x3e0], RZ ;  /* 0x0000f80006067a24 */ /* 0x000fe400078e02ff */
[----:B------:R-:W-:Y:S01]  /*179a0*/  IMAD R0, R0, c[0x0][0x4e8], R3 ;  /* 0x00013a0000007a24 */ /* 0x000fe200078e0203 */
[----:B------:R1:W1:Y:S01]  /*179b0*/  LDS.128 R24, [R203+0xc080] ;  /* 0x00c08000cb187984 */ /* 0x0002620000000c00 */
[----:B------:R-:W-:-:S03]  /*179c0*/  IMAD.WIDE.U32 R4, R2, c[0x0][0x3e0], R4 ;  /* 0x0000f80002047a25 */ /* 0x000fc600078e0004 */
[----:B------:R1:W1:Y:S01]  /*179d0*/  LDS.128 R40, [R203+0xd080] ;  /* 0x00d08000cb287984 */ /* 0x0002620000000c00 */
[----:B------:R-:W-:Y:S01]  /*179e0*/  IMAD R2, R2, c[0x0][0x3e4], R6 ;  /* 0x0000f90002027a24 */ /* 0x000fe200078e0206 */
[----:B------:R-:W-:Y:S02]  /*179f0*/  SHF.R.S32.HI R6, RZ, 0x1f, R0 ;  /* 0x0000001fff067819 */ /* 0x000fe40000011400 */
[----:B------:R1:W1:Y:S01]  /*17a00*/  LDS.128 R56, [R203+0xe080] ;  /* 0x00e08000cb387984 */ /* 0x0002620000000c00 */
[----:B------:R-:W-:Y:S01]  /*17a10*/  IMAD.IADD R3, R5, 0x1, R2 ;  /* 0x0000000105037824 */ /* 0x000fe200078e0202 */
[----:B------:R-:W-:Y:S01]  /*17a20*/  MOV R2, R4 ;  /* 0x0000000400027202 */ /* 0x000fe20000000f00 */
[----:B------:R-:W-:Y:S01]  /*17a30*/  IMAD R6, R6, c[0x0][0x3d8], RZ ;  /* 0x0000f60006067a24 */ /* 0x000fe200078e02ff */
[----:B------:R1:W1:Y:S03]  /*17a40*/  LDS.128 R72, [R203+0xf080] ;  /* 0x00f08000cb487984 */ /* 0x0002660000000c00 */
[----:B------:R-:W-:-:S04]  /*17a50*/  IMAD.WIDE.U32 R2, R0, c[0x0][0x3d8], R2 ;  /* 0x0000f60000027a25 */ /* 0x000fc800078e0002 */
[----:B------:R-:W-:Y:S01]  /*17a60*/  IMAD R0, R0, c[0x0][0x3dc], R6 ;  /* 0x0000f70000007a24 */ /* 0x000fe200078e0206 */
[----:B------:R-:W-:-:S04]  /*17a70*/  LEA R16, P0, R2, c[0x0][0x380], 0x1 ;  /* 0x0000e00002107a11 */ /* 0x000fc800078008ff */
[----:B------:R-:W-:-:S04]  /*17a80*/  IADD3 R0, R3, R0, RZ ;  /* 0x0000000003007210 */ /* 0x000fc80007ffe0ff */
[----:B------:R-:W-:Y:S01]  /*17a90*/  LEA.HI.X R15, R2, c[0x0][0x384], R0, 0x1, P0 ;  /* 0x0000e100020f7a11 */ /* 0x000fe200000f0c00 */
[----:B------:R-:W-:Y:S05]  /*17aa0*/  BRA.DIV ~URZ, `(.L_x_1115) ;  /* 0x000047d27f007947 */ /* 0x000fea000b800000 */
[----:B--234-:R2:W3:Y:S02]  /*17ab0*/  SHFL.IDX PT, R12, R15, RZ, 0x181f ;  /* 0x00181fff0f0c7589 */ /* 0x01c4e400000e0000 */
.L_x_1182:
[----:B------:R-:W-:Y:S05]  /*17ac0*/  BRA.DIV ~URZ, `(.L_x_1116) ;  /* 0x000048227f007947 */ /* 0x000fea000b800000 */
[----:B------:R4:W2:Y:S02]  /*17ad0*/  SHFL.IDX PT, R0, R16, RZ, 0x181f ;  /* 0x00181fff10007589 */ /* 0x0008a400000e0000 */
.L_x_1183:
        /* <DEDUP_REMOVED lines=16> */
[C---:B------:R-:W-:Y:S02]  /*17be0*/  @!P1 LEA R6, P5, R213.reuse, R0, 0x1 ;  /* 0x00000000d5069211 */ /* 0x040fe400078a08ff */
        /* <DEDUP_REMOVED lines=9> */
.L_x_1118:
[----:B------:R-:W-:Y:S05]  /*17c80*/  BSYNC B0 ;  /* 0x0000000000007941 */ /* 0x000fea0003800000 */
.L_x_1117:
[----:B------:R-:W-:Y:S05]  /*17c90*/  BRA.DIV ~URZ, `(.L_x_1119) ;  /* 0x000046b27f007947 */ /* 0x000fea000b800000 */
[----:B---3--:R3:W4:Y:S04]  /*17ca0*/  SHFL.IDX PT, R12, R15, 0x1, 0x181f ;  /* 0x00381f000f0c7f89 */ /* 0x00872800000e0000 */
[----:B--2---:R3:W2:Y:S02]  /*17cb0*/  SHFL.IDX PT, R0, R16, 0x1, 0x181f ;  /* 0x00381f0010007f89 */ /* 0x0046a400000e0000 */
.L_x_1184:
        /* <DEDUP_REMOVED lines=20> */
.L_x_1121:
[----:B------:R-:W-:Y:S05]  /*17e00*/  BSYNC B0 ;  /* 0x0000000000007941 */ /* 0x000fea0003800000 */
.L_x_1120:
[----:B------:R-:W-:Y:S05]  /*17e10*/  BRA.DIV ~URZ, `(.L_x_1122) ;  /* 0x000045f27f007947 */ /* 0x000fea000b800000 */
[----:B----4-:R4:W3:Y:S02]  /*17e20*/  SHFL.IDX PT, R12, R15, 0x2, 0x181f ;  /* 0x00581f000f0c7f89 */ /* 0x0108e400000e0000 */
.L_x_1185:
[----:B------:R-:W-:Y:S05]  /*17e30*/  BRA.DIV ~URZ, `(.L_x_1123) ;  /* 0x000046427f007947 */ /* 0x000fea000b800000 */
[----:B--2---:R2:W4:Y:S02]  /*17e40*/  SHFL.IDX PT, R0, R16, 0x2, 0x181f ;  /* 0x00581f0010007f89 */ /* 0x00452400000e0000 */
.L_x_1186:
        /* <DEDUP_REMOVED lines=20> */
.L_x_1125:
[----:B------:R-:W-:Y:S05]  /*17f90*/  BSYNC B0 ;  /* 0x0000000000007941 */ /* 0x000fea0003800000 */
.L_x_1124:
[----:B------:R-:W-:Y:S05]  /*17fa0*/  BRA.DIV ~URZ, `(.L_x_1126) ;  /* 0x000045327f007947 */ /* 0x000fea000b800000 */
[----:B---3--:R3:W2:Y:S04]  /*17fb0*/  SHFL.IDX PT, R10, R15, 0x3, 0x181f ;  /* 0x00781f000f0a7f89 */ /* 0x0086a800000e0000 */
[----:B----4-:R3:W4:Y:S02]  /*17fc0*/  SHFL.IDX PT, R0, R16, 0x3, 0x181f ;  /* 0x00781f0010007f89 */ /* 0x01072400000e0000 */
.L_x_1187:
        /* <DEDUP_REMOVED lines=8> */
[C---:B------:R-:W-:Y:S02]  /*18050*/  @!P0 LEA R2, P3, R213.reuse, R0, 0x1 ;  /* 0x00000000d5028211 */ /* 0x040fe400078608ff */
        /* <DEDUP_REMOVED lines=12> */
.L_x_1114:
        /* <DEDUP_REMOVED lines=33> */
.L_x_1188:
[----:B------:R-:W-:Y:S05]  /*18330*/  BRA.DIV ~URZ, `(.L_x_1129) ;  /* 0x000042d27f007947 */ /* 0x000fea000b800000 */
[----:B------:R3:W4:Y:S02]  /*18340*/  SHFL.IDX PT, R0, R17, RZ, 0x1c1f ;  /* 0x001c1fff11007589 */ /* 0x00072400000e0000 */
.L_x_1189:
[----:B------:R-:W-:Y:S01]  /*18350*/  BSSY B0, `(.L_x_1130) ;  /* 0x00000c6000007945 */ /* 0x000fe20003800000 */
[----:B------:R-:W-:Y:S05]  /*18360*/  @P0 BRA `(.L_x_1131) ;  /* 0x00000c4000000947 */ /* 0x000fea0003800000 */
[C---:B------:R-:W-:Y:S02]  /*18370*/  ISETP.GE.AND P2, PT, R217.reuse, c[0x0][0x3c8], PT ;  /* 0x0000f200d9007a0c */ /* 0x040fe40003f46270 */
[C---:B------:R-:W-:Y:S02]  /*18380*/  IADD3 R13, R217.reuse, 0x8, RZ ;  /* 0x00000008d90d7810 */ /* 0x040fe40007ffe0ff */
[----:B------:R-:W-:Y:S02]  /*18390*/  IADD3 R5, R217, 0x10, RZ ;  /* 0x00000010d9057810 */ /* 0x000fe40007ffe0ff */
[----:B------:R-:W-:Y:S02]  /*183a0*/  ISETP.GE.AND P1, PT, R13, c[0x0][0x3c8], PT ;  /* 0x0000f2000d007a0c */ /* 0x000fe40003f26270 */
[----:B------:R-:W-:-:S02]  /*183b0*/  ISETP.GE.AND P0, PT, R5, c[0x0][0x3c8], PT ;  /* 0x0000f20005007a0c */ /* 0x000fc40003f06270 */
[C---:B------:R-:W-:Y:S02]  /*183c0*/  IADD3 R12, R217.reuse, 0x20, RZ ;  /* 0x00000020d90c7810 */ /* 0x040fe40007ffe0ff */
[C---:B------:R-:W-:Y:S01]  /*183d0*/  IADD3 R15, R217.reuse, 0x8, RZ ;  /* 0x00000008d90f7810 */ /* 0x040fe20007ffe0ff */
[----:B----4-:R-:W-:Y:S01]  /*183e0*/  @!P2 IMAD.MOV.U32 R2, RZ, RZ, R0 ;  /* 0x000000ffff02a224 */ /* 0x010fe200078e0000 */
[C---:B------:R-:W-:Y:S01]  /*183f0*/  IADD3 R10, R217.reuse, 0x10, RZ ;  /* 0x00000010d90a7810 */ /* 0x040fe20007ffe0ff */
[----:B--2---:R-:W-:Y:S01]  /*18400*/  @!P2 IMAD.MOV.U32 R3, RZ, RZ, R4 ;  /* 0x000000ffff03a224 */ /* 0x004fe200078e0004 */
[C---:B------:R-:W-:Y:S02]  /*18410*/  IADD3 R14, R217.reuse, 0x18, RZ ;  /* 0x00000018d90e7810 */ /* 0x040fe40007ffe0ff */
[----:B------:R-:W-:Y:S01]  /*18420*/  ISETP.GE.AND P4, PT, R12, c[0x0][0x3c8], PT ;  /* 0x0000f2000c007a0c */ /* 0x000fe20003f86270 */
[----:B------:R-:W-:Y:S01]  /*18430*/  @!P2 IMAD.WIDE R6, R217, 0x4, R2 ;  /* 0x00000004d906a825 */ /* 0x000fe200078e0202 */
[----:B------:R-:W-:-:S02]  /*18440*/  @!P1 LEA R2, P3, R13, R0, 0x2 ;  /* 0x000000000d029211 */ /* 0x000fc400078610ff */
[----:B------:R-:W-:Y:S02]  /*18450*/  SHF.R.S32.HI R15, RZ, 0x1f, R15 ;  /* 0x0000001fff0f7819 */ /* 0x000fe4000001140f */
[----:B------:R2:W-:Y:S01]  /*18460*/  @!P2 ST.E.64 [R6.64], R160 ;  /* 0x000000a00600a985 */ /* 0x0005e2000c101b06 */
[----:B------:R-:W-:Y:S02]  /*18470*/  SHF.R.S32.HI R10, RZ, 0x1f, R10 ;  /* 0x0000001fff0a7819 */ /* 0x000fe4000001140a */
[----:B------:R-:W-:Y:S02]  /*18480*/  @!P0 LEA R8, P2, R5, R0, 0x2 ;  /* 0x0000000005088211 */ /* 0x000fe400078410ff */
[----:B------:R-:W-:Y:S02]  /*18490*/  ISETP.GE.AND P5, PT, R14, c[0x0][0x3c8], PT ;  /* 0x0000f2000e007a0c */ /* 0x000fe40003fa6270 */
[----:B------:R-:W-:Y:S02]  /*184a0*/  IADD3 R11, R217, 0x28, RZ ;  /* 0x00000028d90b7810 */ /* 0x000fe40007ffe0ff */
[----:B------:R-:W-:-:S02]  /*184b0*/  @!P1 LEA.HI.X R3, R13, R4, R15, 0x2, P3 ;  /* 0x000000040d039211 */ /* 0x000fc400018f140f */
[----:B------:R-:W-:Y:S02]  /*184c0*/  @!P0 LEA.HI.X R9, R5, R4, R10, 0x2, P2 ;  /* 0x0000000405098211 */ /* 0x000fe400010f140a */
[----:B------:R-:W-:Y:S01]  /*184d0*/  ISETP.GE.AND P6, PT, R11, c[0x0][0x3c8], PT ;  /* 0x0000f2000b007a0c */ /* 0x000fe20003fc6270 */
[----:B------:R4:W-:Y:S01]  /*184e0*/  @!P1 ST.E.64 [R2.64], R142 ;  /* 0x0000008e02009985 */ /* 0x0009e2000c101b06 */
[C---:B------:R-:W-:Y:S02]  /*184f0*/  IADD3 R13, R217.reuse, 0x20, RZ ;  /* 0x00000020d90d7810 */ /* 0x040fe40007ffe0ff */
[C---:B------:R-:W-:Y:S01]  /*18500*/  IADD3 R15, R217.reuse, 0x18, RZ ;  /* 0x00000018d90f7810 */ /* 0x040fe20007ffe0ff */
[----:B------:R5:W-:Y:S01]  /*18510*/  @!P0 ST.E.64 [R8.64], R144 ;  /* 0x0000009008008985 */ /* 0x000be2000c101b06 */
[----:B------:R-:W-:Y:S02]  /*18520*/  SHF.R.S32.HI R13, RZ, 0x1f, R13 ;  /* 0x0000001fff0d7819 */ /* 0x000fe4000001140d */
[----:B------:R-:W-:-:S02]  /*18530*/  IADD3 R5, R217, 0x30, RZ ;  /* 0x00000030d9057810 */ /* 0x000fc40007ffe0ff */
[----:B------:R-:W-:Y:S02]  /*18540*/  IADD3 R10, R217, 0x38, RZ ;  /* 0x00000038d90a7810 */ /* 0x000fe40007ffe0ff */
[----:B------:R-:W-:Y:S02]  /*18550*/  SHF.R.S32.HI R15, RZ, 0x1f, R15 ;  /* 0x0000001fff0f7819 */ /* 0x000fe4000001140f */
[----:B------:R-:W-:Y:S02]  /*18560*/  ISETP.GE.AND P3, PT, R5, c[0x0][0x3c8], PT ;  /* 0x0000f20005007a0c */ /* 0x000fe40003f66270 */
[----:B--2---:R-:W-:Y:S02]  /*18570*/  @!P5 LEA R6, P1, R14, R0, 0x2 ;  /* 0x000000000e06d211 */ /* 0x004fe400078210ff */
[----:B------:R-:W-:Y:S02]  /*18580*/  ISETP.GE.AND P2, PT, R10, c[0x0][0x3c8], PT ;  /* 0x0000f2000a007a0c */ /* 0x000fe40003f46270 */
[----:B------:R-:W-:-:S05]  /*18590*/  @!P5 LEA.HI.X R7, R14, R4, R15, 0x2, P1 ;  /* 0x000000040e07d211 */ /* 0x000fca00008f140f */
[----:B------:R2:W-:Y:S01]  /*185a0*/  @!P5 ST.E.64 [R6.64], R148 ;  /* 0x000000940600d985 */ /* 0x0005e2000c101b06 */
[----:B----4-:R-:W-:-:S04]  /*185b0*/  @!P4 LEA R2, P0, R12, R0, 0x2 ;  /* 0x000000000c02c211 */ /* 0x010fc800078010ff */
[----:B------:R-:W-:Y:S02]  /*185c0*/  @!P4 LEA.HI.X R3, R12, R4, R13, 0x2, P0 ;  /* 0x000000040c03c211 */ /* 0x000fe400000f140d */
[----:B------:R-:W-:Y:S02]  /*185d0*/  IADD3 R12, R217, 0x28, RZ ;  /* 0x00000028d90c7810 */ /* 0x000fe40007ffe0ff */
[----:B-----5:R-:W-:Y:S01]  /*185e0*/  @!P6 LEA R8, P1, R11, R0, 0x2 ;  /* 0x000000000b08e211 */ /* 0x020fe200078210ff */
[----:B------:R4:W-:Y:S01]  /*185f0*/  @!P4 ST.E.64 [R2.64], R152 ;  /* 0x000000980200c985 */ /* 0x0009e2000c101b06 */
[----:B------:R-:W-:-:S04]  /*18600*/  SHF.R.S32.HI R12, RZ, 0x1f, R12 ;  /* 0x0000001fff0c7819 */ /* 0x000fc8000001140c */
[----:B------:R-:W-:Y:S02]  /*18610*/  @!P6 LEA.HI.X R9, R11, R4, R12, 0x2, P1 ;  /* 0x000000040b09e211 */ /* 0x000fe400008f140c */
[C---:B------:R-:W-:Y:S02]  /*18620*/  IADD3 R12, R217.reuse, 0x30, RZ ;  /* 0x00000030d90c7810 */ /* 0x040fe40007ffe0ff */
[----:B------:R-:W-:Y:S01]  /*18630*/  IADD3 R11, R217, 0x38, RZ ;  /* 0x00000038d90b7810 */ /* 0x000fe20007ffe0ff */
[----:B------:R5:W-:Y:S01]  /*18640*/  @!P6 ST.E.64 [R8.64], R156 ;  /* 0x0000009c0800e985 */ /* 0x000be2000c101b06 */
[----:B------:R-:W-:Y:S02]  /*18650*/  SHF.R.S32.HI R12, RZ, 0x1f, R12 ;  /* 0x0000001fff0c7819 */ /* 0x000fe4000001140c */
[----:B------:R-:W-:Y:S02]  /*18660*/  ISETP.GE.AND P6, PT, R252, c[0x0][0x3c8], PT ;  /* 0x0000f200fc007a0c */ /* 0x000fe40003fc6270 */
[----:B--2---:R-:W-:-:S02]  /*18670*/  @!P3 LEA R6, P0, R5, R0, 0x2 ;  /* 0x000000000506b211 */ /* 0x004fc400078010ff */
[----:B------:R-:W-:Y:S02]  /*18680*/  SHF.R.S32.HI R11, RZ, 0x1f, R11 ;  /* 0x0000001fff0b7819 */ /* 0x000fe4000001140b */
[----:B------:R-:W-:Y:S02]  /*18690*/  ISETP.GE.AND P1, PT, R250, c[0x0][0x3c8], PT ;  /* 0x0000f200fa007a0c */ /* 0x000fe40003f26270 */
[----:B------:R-:W-:Y:S02]  /*186a0*/  @!P3 LEA.HI.X R7, R5, R4, R12, 0x2, P0 ;  /* 0x000000040507b211 */ /* 0x000fe400000f140c */
[----:B------:R-:W-:-:S03]  /*186b0*/  IADD3 R5, R217, 0x50, RZ ;  /* 0x00000050d9057810 */ /* 0x000fc60007ffe0ff */
[----:B------:R2:W-:Y:S01]  /*186c0*/  @!P3 ST.E.64 [R6.64], R28 ;  /* 0x0000001c0600b985 */ /* 0x0005e2000c101b06 */
[----:B------:R-:W-:Y:S02]  /*186d0*/  ISETP.GE.AND P5, PT, R5, c[0x0][0x3c8], PT ;  /* 0x0000f20005007a0c */ /* 0x000fe40003fa6270 */
[----:B----4-:R-:W-:-:S04]  /*186e0*/  @!P2 LEA R2, P4, R10, R0, 0x2 ;  /* 0x000000000a02a211 */ /* 0x010fc800078810ff */
[----:B------:R-:W-:Y:S02]  /*186f0*/  @!P2 LEA.HI.X R3, R10, R4, R11, 0x2, P4 ;  /* 0x000000040a03a211 */ /* 0x000fe400020f140b */
[----:B------:R-:W-:Y:S02]  /*18700*/  SHF.R.S32.HI R10, RZ, 0x1f, R252 ;  /* 0x0000001fff0a7819 */ /* 0x000fe400000114fc */
[----:B------:R-:W-:Y:S01]  /*18710*/  SHF.R.S32.HI R11, RZ, 0x1f, R5 ;  /* 0x0000001fff0b7819 */ /* 0x000fe20000011405 */
[----:B------:R4:W-:Y:S01]  /*18720*/  @!P2 ST.E.64 [R2.64], R24 ;  /* 0x000000180200a985 */ /* 0x0009e2000c101b06 */
[----:B-----5:R-:W-:-:S04]  /*18730*/  @!P6 LEA R8, P0, R252, R0, 0x2 ;  /* 0x00000000fc08e211 */ /* 0x020fc800078010ff */
[----:B------:R-:W-:Y:S02]  /*18740*/  @!P6 LEA.HI.X R9, R252, R4, R10, 0x2, P0 ;  /* 0x00000004fc09e211 */ /* 0x000fe400000f140a */
[----:B------:R-:W-:-:S03]  /*18750*/  @!P5 LEA R10, P0, R5, R0, 0x2 ;  /* 0x00000000050ad211 */ /* 0x000fc600078010ff */
[----:B------:R5:W-:Y:S01]  /*18760*/  @!P6 ST.E.64 [R8.64], R36 ;  /* 0x000000240800e985 */ /* 0x000be2000c101b06 */
[----:B------:R-:W-:Y:S02]  /*18770*/  @!P5 LEA.HI.X R11, R5, R4, R11, 0x2, P0 ;  /* 0x00000004050bd211 */ /* 0x000fe400000f140b */
[----:B------:R-:W-:Y:S02]  /*18780*/  IADD3 R5, R217, 0x70, RZ ;  /* 0x00000070d9057810 */ /* 0x000fe40007ffe0ff */
[----:B--2---:R-:W-:Y:S02]  /*18790*/  SHF.R.S32.HI R7, RZ, 0x1f, R250 ;  /* 0x0000001fff077819 */ /* 0x004fe400000114fa */
[C---:B------:R-:W-:Y:S02]  /*187a0*/  @!P1 LEA R6, P2, R250.reuse, R0, 0x2 ;  /* 0x00000000fa069211 */ /* 0x040fe400078410ff */
[----:B------:R-:W-:Y:S02]  /*187b0*/  ISETP.GE.AND P6, PT, R5, c[0x0][0x3c8], PT ;  /* 0x0000f20005007a0c */ /* 0x000fe40003fc6270 */
[----:B------:R-:W-:-:S05]  /*187c0*/  @!P1 LEA.HI.X R7, R250, R4, R7, 0x2, P2 ;  /* 0x00000004fa079211 */ /* 0x000fca00010f1407 */
[----:B------:R2:W-:Y:S01]  /*187d0*/  @!P1 ST.E.64 [R6.64], R32 ;  /* 0x0000002006009985 */ /* 0x0005e2000c101b06 */
[C---:B----4-:R-:W-:Y:S02]  /*187e0*/  IADD3 R3, R217.reuse, 0x58, RZ ;  /* 0x00000058d9037810 */ /* 0x050fe40007ffe0ff */
[----:B------:R-:W-:Y:S01]  /*187f0*/  IADD3 R2, R217, 0x60, RZ ;  /* 0x00000060d9027810 */ /* 0x000fe20007ffe0ff */
[----:B------:R4:W-:Y:S01]  /*18800*/  @!P5 ST.E.64 [R10.64], R44 ;  /* 0x0000002c0a00d985 */ /* 0x0009e2000c101b06 */
[----:B------:R-:W-:Y:S02]  /*18810*/  ISETP.GE.AND P3, PT, R3, c[0x0][0x3c8], PT ;  /* 0x0000f20003007a0c */ /* 0x000fe40003f66270 */
[----:B------:R-:W-:Y:S02]  /*18820*/  ISETP.GE.AND P4, PT, R2, c[0x0][0x3c8], PT ;  /* 0x0000f20002007a0c */ /* 0x000fe40003f86270 */
[----:B-----5:R-:W-:-:S09]  /*18830*/  SHF.R.S32.HI R9, RZ, 0x1f, R3 ;  /* 0x0000001fff097819 */ /* 0x020fd20000011403 */
[CC--:B------:R-:W-:Y:S02]  /*18840*/  @!P3 LEA R8, P1, R3.reuse, R0.reuse, 0x2 ;  /* 0x000000000308b211 */ /* 0x0c0fe400078210ff */
[----:B------:R-:W-:Y:S02]  /*18850*/  @!P4 LEA R12, P0, R2, R0, 0x2 ;  /* 0x00000000020cc211 */ /* 0x000fe400078010ff */
[----:B------:R-:W-:Y:S02]  /*18860*/  @!P3 LEA.HI.X R9, R3, R4, R9, 0x2, P1 ;  /* 0x000000040309b211 */ /* 0x000fe400008f1409 */
[----:B------:R-:W-:-:S03]  /*18870*/  IADD3 R3, R217, 0x78, RZ ;  /* 0x00000078d9037810 */ /* 0x000fc60007ffe0ff */
[----:B------:R5:W-:Y:S01]  /*18880*/  @!P3 ST.E.64 [R8.64], R40 ;  /* 0x000000280800b985 */ /* 0x000be2000c101b06 */
[----:B------:R-:W-:Y:S02]  /*18890*/  ISETP.GE.AND P3, PT, R3, c[0x0][0x3c8], PT ;  /* 0x0000f20003007a0c */ /* 0x000fe40003f66270 */
[C---:B--2---:R-:W-:Y:S02]  /*188a0*/  IADD3 R6, R217.reuse, 0x68, RZ ;  /* 0x00000068d9067810 */ /* 0x044fe40007ffe0ff */
[----:B------:R-:W-:Y:S02]  /*188b0*/  SHF.R.S32.HI R7, RZ, 0x1f, R2 ;  /* 0x0000001fff077819 */ /* 0x000fe40000011402 */
[----:B------:R-:W-:Y:S02]  /*188c0*/  ISETP.GE.AND P2, PT, R6, c[0x0][0x3c8], PT ;  /* 0x0000f20006007a0c */ /* 0x000fe40003f46270 */
[----:B------:R-:W-:Y:S02]  /*188d0*/  @!P4 LEA.HI.X R13, R2, R4, R7, 0x2, P0 ;  /* 0x00000004020dc211 */ /* 0x000fe400000f1407 */
[----:B------:R-:W-:-:S02]  /*188e0*/  IADD3 R2, R217, 0x80, RZ ;  /* 0x00000080d9027810 */ /* 0x000fc40007ffe0ff */
[----:B------:R-:W-:Y:S01]  /*188f0*/  SHF.R.S32.HI R7, RZ, 0x1f, R5 ;  /* 0x0000001fff077819 */ /* 0x000fe20000011405 */
[----:B------:R2:W-:Y:S01]  /*18900*/  @!P4 ST.E.64 [R12.64], R52 ;  /* 0x000000340c00c985 */ /* 0x0005e2000c101b06 */
[----:B------:R-:W-:Y:S02]  /*18910*/  ISETP.GE.AND P5, PT, R2, c[0x0][0x3c8], PT ;  /* 0x0000f20002007a0c */ /* 0x000fe40003fa6270 */
[----:B----4-:R-:W-:-:S04]  /*18920*/  @!P6 LEA R10, P0, R5, R0, 0x2 ;  /* 0x00000000050ae211 */ /* 0x010fc800078010ff */
[----:B------:R-:W-:Y:S02]  /*18930*/  @!P6 LEA.HI.X R11, R5, R4, R7, 0x2, P0 ;  /* 0x00000004050be211 */ /* 0x000fe400000f1407 */
[----:B------:R-:W-:Y:S02]  /*18940*/  IADD3 R7, R217, 0x88, RZ ;  /* 0x00000088d9077810 */ /* 0x000fe40007ffe0ff */
[----:B------:R-:W-:Y:S02]  /*18950*/  SHF.R.S32.HI R5, RZ, 0x1f, R2 ;  /* 0x0000001fff057819 */ /* 0x000fe40000011402 */
[----:B-----5:R-:W-:Y:S02]  /*18960*/  SHF.R.S32.HI R9, RZ, 0x1f, R6 ;  /* 0x0000001fff097819 */ /* 0x020fe40000011406 */
[----:B------:R-:W-:-:S04]  /*18970*/  @!P2 LEA R8, P1, R6, R0, 0x2 ;  /* 0x000000000608a211 */ /* 0x000fc800078210ff */
[----:B------:R-:W-:Y:S02]  /*18980*/  @!P2 LEA.HI.X R9, R6, R4, R9, 0x2, P1 ;  /* 0x000000040609a211 */ /* 0x000fe400008f1409 */
[----:B------:R-:W-:-:S03]  /*18990*/  IADD3 R6, R217, 0x90, RZ ;  /* 0x00000090d9067810 */ /* 0x000fc60007ffe0ff */
[----:B------:R4:W-:Y:S01]  /*189a0*/  @!P2 ST.E.64 [R8.64], R48 ;  /* 0x000000300800a985 */ /* 0x0009e2000c101b06 */
[----:B------:R-:W-:Y:S02]  /*189b0*/  ISETP.GE.AND P2, PT, R7, c[0x0][0x3c8], PT ;  /* 0x0000f20007007a0c */ /* 0x000fe40003f46270 */
[----:B--2---:R-:W-:Y:S01]  /*189c0*/  @!P5 LEA R12, P0, R2, R0, 0x2 ;  /* 0x00000000020cd211 */ /* 0x004fe200078010ff */
[----:B------:R2:W-:Y:S01]  /*189d0*/  @!P6 ST.E.64 [R10.64], R60 ;  /* 0x0000003c0a00e985 */ /* 0x0005e2000c101b06 */
[----:B------:R-:W-:Y:S02]  /*189e0*/  ISETP.GE.AND P4, PT, R6, c[0x0][0x3c8], PT ;  /* 0x0000f20006007a0c */ /* 0x000fe40003f86270 */
[----:B------:R-:W-:Y:S02]  /*189f0*/  @!P5 LEA.HI.X R13, R2, R4, R5, 0x2, P0 ;  /* 0x00000004020dd211 */ /* 0x000fe400000f1405 */
[----:B------:R-:W-:Y:S02]  /*18a00*/  IADD3 R5, R217, 0x98, RZ ;  /* 0x00000098d9057810 */ /* 0x000fe40007ffe0ff */
[----:B------:R-:W-:-:S02]  /*18a10*/  SHF.R.S32.HI R2, RZ, 0x1f, R6 ;  /* 0x0000001fff027819 */ /* 0x000fc40000011406 */
[----:B----4-:R-:W-:Y:S02]  /*18a20*/  SHF.R.S32.HI R9, RZ, 0x1f, R3 ;  /* 0x0000001fff097819 */ /* 0x010fe40000011403 */
[----:B------:R-:W-:-:S03]  /*18a30*/  @!P3 LEA R8, P1, R3, R0, 0x2 ;  /* 0x000000000308b211 */ /* 0x000fc600078210ff */
[C---:B--2---:R-:W-:Y:S02]  /*18a40*/  @!P4 LEA R10, P0, R6.reuse, R0, 0x2 ;  /* 0x00000000060ac211 */ /* 0x044fe400078010ff */
[-C--:B------:R-:W-:Y:S02]  /*18a50*/  @!P3 LEA.HI.X R9, R3, R4.reuse, R9, 0x2, P1 ;  /* 0x000000040309b211 */ /* 0x080fe400008f1409 */
[----:B------:R-:W-:Y:S02]  /*18a60*/  IADD3 R3, R217, 0xa0, RZ ;  /* 0x000000a0d9037810 */ /* 0x000fe40007ffe0ff */
[----:B------:R-:W-:Y:S01]  /*18a70*/  @!P4 LEA.HI.X R11, R6, R4, R2, 0x2, P0 ;  /* 0x00000004060bc211 */ /* 0x000fe200000f1402 */
[----:B------:R2:W-:Y:S01]  /*18a80*/  @!P3 ST.E.64 [R8.64], R56 ;  /* 0x000000380800b985 */ /* 0x0005e2000c101b06 */
[----:B------:R-:W-:Y:S02]  /*18a90*/  ISETP.GE.AND P3, PT, R5, c[0x0][0x3c8], PT ;  /* 0x0000f20005007a0c */ /* 0x000fe40003f66270 */
[----:B------:R-:W-:Y:S01]  /*18aa0*/  IADD3 R2, R217, 0xa8, RZ ;  /* 0x000000a8d9027810 */ /* 0x000fe20007ffe0ff */
[----:B------:R4:W-:Y:S01]  /*18ab0*/  @!P5 ST.E.64 [R12.64], R68 ;  /* 0x000000440c00d985 */ /* 0x0009e2000c101b06 */
[----:B------:R-:W-:-:S02]  /*18ac0*/  ISETP.GE.AND P5, PT, R3, c[0x0][0x3c8], PT ;  /* 0x0000f20003007a0c */ /* 0x000fc40003fa6270 */
[----:B------:R-:W-:Y:S02]  /*18ad0*/  SHF.R.S32.HI R6, RZ, 0x1f, R5 ;  /* 0x0000001fff067819 */ /* 0x000fe40000011405 */
[----:B--2---:R-:W-:Y:S02]  /*18ae0*/  SHF.R.S32.HI R9, RZ, 0x1f, R7 ;  /* 0x0000001fff097819 */ /* 0x004fe40000011407 */
[C---:B------:R-:W-:Y:S02]  /*18af0*/  @!P2 LEA R8, P1, R7.reuse, R0, 0x2 ;  /* 0x000000000708a211 */ /* 0x040fe400078210ff */
[----:B----4-:R-:W-:Y:S02]  /*18b00*/  SHF.R.S32.HI R13, RZ, 0x1f, R3 ;  /* 0x0000001fff0d7819 */ /* 0x010fe40000011403 */
[----:B------:R-:W-:Y:S02]  /*18b10*/  @!P2 LEA.HI.X R9, R7, R4, R9, 0x2, P1 ;  /* 0x000000040709a211 */ /* 0x000fe400008f1409 */
[----:B------:R-:W-:-:S02]  /*18b20*/  IADD3 R7, R217, 0xb0, RZ ;  /* 0x000000b0d9077810 */ /* 0x000fc40007ffe0ff */
[----:B------:R-:W-:Y:S01]  /*18b30*/  @!P5 LEA R12, P0, R3, R0, 0x2 ;  /* 0x00000000030cd211 */ /* 0x000fe200078010ff */
[----:B------:R2:W-:Y:S01]  /*18b40*/  @!P2 ST.E.64 [R8.64], R64 ;  /* 0x000000400800a985 */ /* 0x0005e2000c101b06 */
[----:B------:R-:W-:Y:S02]  /*18b50*/  ISETP.GE.AND P2, PT, R2, c[0x0][0x3c8], PT ;  /* 0x0000f20002007a0c */ /* 0x000fe40003f46270 */
[----:B------:R-:W-:Y:S01]  /*18b60*/  ISETP.GE.AND P6, PT, R7, c[0x0][0x3c8], PT ;  /* 0x0000f20007007a0c */ /* 0x000fe20003fc6270 */
[----:B------:R4:W-:Y:S01]  /*18b70*/  @!P4 ST.E.64 [R10.64], R76 ;  /* 0x0000004c0a00c985 */ /* 0x0009e2000c101b06 */
[----:B------:R-:W-:Y:S02]  /*18b80*/  @!P5 LEA.HI.X R13, R3, R4, R13, 0x2, P0 ;  /* 0x00000004030dd211 */ /* 0x000fe400000f140d */
[----:B------:R-:W-:Y:S02]  /*18b90*/  SHF.R.S32.HI R3, RZ, 0x1f, R2 ;  /* 0x0000001fff037819 */ /* 0x000fe40000011402 */
[----:B--2---:R-:W-:-:S04]  /*18ba0*/  @!P3 LEA R8, P1, R5, R0, 0x2 ;  /* 0x000000000508b211 */ /* 0x004fc800078210ff */
[----:B------:R-:W-:Y:S02]  /*18bb0*/  @!P3 LEA.HI.X R9, R5, R4, R6, 0x2, P1 ;  /* 0x000000040509b211 */ /* 0x000fe400008f1406 */
[C---:B------:R-:W-:Y:S02]  /*18bc0*/  IADD3 R6, R217.reuse, 0xb8, RZ ;  /* 0x000000b8d9067810 */ /* 0x040fe40007ffe0ff */
[----:B------:R-:W-:Y:S01]  /*18bd0*/  IADD3 R5, R217, 0xc0, RZ ;  /* 0x000000c0d9057810 */ /* 0x000fe20007ffe0ff */
[----:B------:R2:W-:Y:S01]  /*18be0*/  @!P3 ST.E.64 [R8.64], R72 ;  /* 0x000000480800b985 */ /* 0x0005e2000c101b06 */
[----:B------:R-:W-:Y:S02]  /*18bf0*/  ISETP.GE.AND P3, PT, R6, c[0x0][0x3c8], PT ;  /* 0x0000f20006007a0c */ /* 0x000fe40003f66270 */
[----:B------:R-:W-:Y:S01]  /*18c00*/  ISETP.GE.AND P4, PT, R5, c[0x0][0x3c8], PT ;  /* 0x0000f20005007a0c */ /* 0x000fe20003f86270 */
[----:B------:R5:W-:Y:S01]  /*18c10*/  @!P5 ST.E.64 [R12.64], R84 ;  /* 0x000000540c00d985 */ /* 0x000be2000c101b06 */
[----:B----4-:R-:W-:-:S02]  /*18c20*/  SHF.R.S32.HI R11, RZ, 0x1f, R7 ;  /* 0x0000001fff0b7819 */ /* 0x010fc40000011407 */
[----:B------:R-:W-:-:S04]  /*18c30*/  @!P6 LEA R10, P0, R7, R0, 0x2 ;  /* 0x00000000070ae211 */ /* 0x000fc800078010ff */
[----:B------:R-:W-:Y:S02]  /*18c40*/  @!P6 LEA.HI.X R11, R7, R4, R11, 0x2, P0 ;  /* 0x00000004070be211 */ /* 0x000fe400000f140b */
[----:B------:R-:W-:Y:S02]  /*18c50*/  SHF.R.S32.HI R7, RZ, 0x1f, R5 ;  /* 0x0000001fff077819 */ /* 0x000fe40000011405 */
[----:B--2---:R-:W-:-:S04]  /*18c60*/  @!P2 LEA R8, P1, R2, R0, 0x2 ;  /* 0x000000000208a211 */ /* 0x004fc800078210ff */
[----:B------:R-:W-:Y:S02]  /*18c70*/  @!P2 LEA.HI.X R9, R2, R4, R3, 0x2, P1 ;  /* 0x000000040209a211 */ /* 0x000fe400008f1403 */
[C---:B------:R-:W-:Y:S02]  /*18c80*/  IADD3 R2, R217.reuse, 0xd0, RZ ;  /* 0x000000d0d9027810 */ /* 0x040fe40007ffe0ff */
[----:B------:R-:W-:Y:S01]  /*18c90*/  IADD3 R3, R217, 0xc8, RZ ;  /* 0x000000c8d9037810 */ /* 0x000fe20007ffe0ff */
[----:B------:R2:W-:Y:S01]  /*18ca0*/  @!P2 ST.E.64 [R8.64], R80 ;  /* 0x000000500800a985 */ /* 0x0005e2000c101b06 */
[----:B-----5:R-:W-:Y:S02]  /*18cb0*/  @!P4 LEA R12, P0, R5, R0, 0x2 ;  /* 0x00000000050cc211 */ /* 0x020fe400078010ff */
[----:B------:R-:W-:Y:S01]  /*18cc0*/  ISETP.GE.AND P5, PT, R2, c[0x0][0x3c8], PT ;  /* 0x0000f20002007a0c */ /* 0x000fe20003fa6270 */
[----:B------:R4:W-:Y:S01]  /*18cd0*/  @!P6 ST.E.64 [R10.64], R92 ;  /* 0x0000005c0a00e985 */ /* 0x0009e2000c101b06 */
[----:B------:R-:W-:-:S02]  /*18ce0*/  ISETP.GE.AND P2, PT, R3, c[0x0][0x3c8], PT ;  /* 0x0000f20003007a0c */ /* 0x000fc40003f46270 */
        /* <DEDUP_REMOVED lines=11> */
[----:B------:R-:W-:Y:S02]  /*18da0*/  IADD3 R5, R217, 0xe8, RZ ;  /* 0x000000e8d9057810 */ /* 0x000fe40007ffe0ff */
[----:B------:R-:W-:Y:S01]  /*18db0*/  SHF.R.S32.HI R2, RZ, 0x1f, R6 ;  /* 0x0000001fff027819 */ /* 0x000fe20000011406 */
[----:B------:R4:W-:Y:S01]  /*18dc0*/  @!P4 ST.E.64 [R12.64], R100 ;  /* 0x000000640c00c985 */ /* 0x0009e2000c101b06 */
[----:B------:R-:W-:-:S02]  /*18dd0*/  ISETP.GE.AND P4, PT, R6, c[0x0][0x3c8], PT ;  /* 0x0000f20006007a0c */ /* 0x000fc40003f86270 */
[----:B------:R-:W-:Y:S02]  /*18de0*/  ISETP.GE.AND P3, PT, R5, c[0x0][0x3c8], PT ;  /* 0x0000f20005007a0c */ /* 0x000fe40003f66270 */
[----:B--2---:R-:W-:Y:S02]  /*18df0*/  SHF.R.S32.HI R9, RZ, 0x1f, R3 ;  /* 0x0000001fff097819 */ /* 0x004fe40000011403 */
[-C--:B------:R-:W-:Y:S02]  /*18e00*/  @!P2 LEA R8, P1, R3, R0.reuse, 0x2 ;  /* 0x000000000308a211 */ /* 0x080fe400078210ff */
[----:B----4-:R-:W-:Y:S02]  /*18e10*/  @!P6 LEA R12, P0, R7, R0, 0x2 ;  /* 0x00000000070ce211 */ /* 0x010fe400078010ff */
[----:B------:R-:W-:-:S03]  /*18e20*/  @!P2 LEA.HI.X R9, R3, R4, R9, 0x2, P1 ;  /* 0x000000040309a211 */ /* 0x000fc600008f1409 */
[C---:B------:R-:W-:Y:S02]  /*18e30*/  @!P4 LEA R14, P1, R6.reuse, R0, 0x2 ;  /* 0x00000000060ec211 */ /* 0x040fe400078210ff */
        /* <DEDUP_REMOVED lines=23> */
.L_x_1131:
[----:B------:R-:W-:Y:S05]  /*18fb0*/  BSYNC B0 ;  /* 0x0000000000007941 */ /* 0x000fea0003800000 */
.L_x_1130:
[----:B------:R-:W-:Y:S05]  /*18fc0*/  BRA.DIV ~URZ, `(.L_x_1132) ;  /* 0x000036a27f007947 */ /* 0x000fea000b800000 */
[----:B--2---:R2:W1:Y:S04]  /*18fd0*/  SHFL.IDX PT, R4, R16, 0x1, 0x1c1f ;  /* 0x003c1f0010047f89 */ /* 0x00446800000e0000 */
[----:B----4-:R2:W4:Y:S02]  /*18fe0*/  SHFL.IDX PT, R0, R17, 0x1, 0x1c1f ;  /* 0x003c1f0011007f89 */ /* 0x01052400000e0000 */
.L_x_1190:
[----:B------:R-:W-:-:S13]  /*18ff0*/  LOP3.LUT P0, RZ, R216, 0x2, RZ, 0xc0, !PT ;  /* 0x00000002d8ff7812 */ /* 0x000fda000780c0ff */
[----:B------:R-:W-:Y:S05]  /*19000*/  @P0 BRA `(.L_x_1127) ;  /* 0x00001a1000000947 */ /* 0x000fea0003800000 */
[C---:B------:R-:W-:Y:S02]  /*19010*/  ISETP.GE.AND P1, PT, R217.reuse, c[0x0][0x3c8], PT ;  /* 0x0000f200d9007a0c */ /* 0x040fe40003f26270 */
[C---:B-1----:R-:W-:Y:S02]  /*19020*/  IADD3 R10, R217.reuse, 0x8, RZ ;  /* 0x00000008d90a7810 */ /* 0x042fe40007ffe0ff */
[C---:B------:R-:W-:Y:S02]  /*19030*/  IADD3 R8, R217.reuse, 0x10, RZ ;  /* 0x00000010d9087810 */ /* 0x040fe40007ffe0ff */
[----:B------:R-:W-:Y:S02]  /*19040*/  ISETP.GE.AND P0, PT, R10, c[0x0][0x3c8], PT ;  /* 0x0000f2000a007a0c */ /* 0x000fe40003f06270 */
[----:B------:R-:W-:Y:S02]  /*19050*/  ISETP.GE.AND P5, PT, R8, c[0x0][0x3c8], PT ;  /* 0x0000f20008007a0c */ /* 0x000fe40003fa6270 */
[----:B------:R-:W-:-:S02]  /*19060*/  IADD3 R15, R217, 0x18, RZ ;  /* 0x00000018d90f7810 */ /* 0x000fc40007ffe0ff */
[----:B------:R-:W-:Y:S01]  /*19070*/  IADD3 R11, R217, 0x8, RZ ;  /* 0x00000008d90b7810 */ /* 0x000fe20007ffe0ff */
[----:B----4-:R-:W-:Y:S01]  /*19080*/  @!P1 IMAD.MOV.U32 R2, RZ, RZ, R0 ;  /* 0x000000ffff029224 */ /* 0x010fe200078e0000 */
[----:B------:R-:W-:Y:S01]  /*19090*/  ISETP.GE.AND P4, PT, R15, c[0x0][0x3c8], PT ;  /* 0x0000f2000f007a0c */ /* 0x000fe20003f86270 */
[----:B------:R-:W-:Y:S01]  /*190a0*/  @!P1 IMAD.MOV.U32 R3, RZ, RZ, R4 ;  /* 0x000000ffff039224 */ /* 0x000fe200078e0004 */
[C---:B------:R-:W-:Y:S02]  /*190b0*/  IADD3 R13, R217.reuse, 0x20, RZ ;  /* 0x00000020d90d7810 */ /* 0x040fe40007ffe0ff */
[----:B------:R-:W-:Y:S01]  /*190c0*/  SHF.R.S32.HI R11, RZ, 0x1f, R11 ;  /* 0x0000001fff0b7819 */ /* 0x000fe2000001140b */
[C---:B------:R-:W-:Y:S01]  /*190d0*/  @!P1 IMAD.WIDE R2, R217.reuse, 0x4, R2 ;  /* 0x00000004d9029825 */ /* 0x040fe200078e0202 */
[----:B------:R-:W-:Y:S02]  /*190e0*/  @!P0 LEA R6, P6, R10, R0, 0x2 ;  /* 0x000000000a068211 */ /* 0x000fe400078c10ff */
[----:B------:R-:W-:-:S02]  /*190f0*/  IADD3 R5, R217, 0x28, RZ ;  /* 0x00000028d9057810 */ /* 0x000fc40007ffe0ff */
[----:B------:R-:W-:Y:S01]  /*19100*/  IADD3 R9, R217, 0x10, RZ ;  /* 0x00000010d9097810 */ /* 0x000fe20007ffe0ff */
[----:B------:R1:W-:Y:S01]  /*19110*/  @!P1 ST.E.64 [R2.64], R120 ;  /* 0x0000007802009985 */ /* 0x0003e2000c101b06 */
[----:B------:R-:W-:Y:S02]  /*19120*/  ISETP.GE.AND P3, PT, R13, c[0x0][0x3c8], PT ;  /* 0x0000f2000d007a0c */ /* 0x000fe40003f66270 */
[----:B------:R-:W-:Y:S02]  /*19130*/  @!P0 LEA.HI.X R7, R10, R4, R11, 0x2, P6 ;  /* 0x000000040a078211 */ /* 0x000fe400030f140b */
[----:B------:R-:W-:Y:S02]  /*19140*/  ISETP.GE.AND P2, PT, R5, c[0x0][0x3c8], PT ;  /* 0x0000f20005007a0c */ /* 0x000fe40003f46270 */
[----:B------:R-:W-:Y:S01]  /*19150*/  SHF.R.S32.HI R9, RZ, 0x1f, R9 ;  /* 0x0000001fff097819 */ /* 0x000fe20000011409 */
[----:B------:R4:W-:Y:S01]  /*19160*/  @!P0 ST.E.64 [R6.64], R124 ;  /* 0x0000007c06008985 */ /* 0x0009e2000c101b06 */
[----:B--2---:R-:W-:-:S02]  /*19170*/  IADD3 R16, R217, 0x18, RZ ;  /* 0x00000018d9107810 */ /* 0x004fc40007ffe0ff */
[C---:B------:R-:W-:Y:S02]  /*19180*/  IADD3 R12, R217.reuse, 0x30, RZ ;  /* 0x00000030d90c7810 */ /* 0x040fe40007ffe0ff */
[----:B------:R-:W-:Y:S02]  /*19190*/  SHF.R.S32.HI R16, RZ, 0x1f, R16 ;  /* 0x0000001fff107819 */ /* 0x000fe40000011410 */
[C---:B------:R-:W-:Y:S02]  /*191a0*/  IADD3 R10, R217.reuse, 0x38, RZ ;  /* 0x00000038d90a7810 */ /* 0x040fe40007ffe0ff */
[C---:B------:R-:W-:Y:S02]  /*191b0*/  IADD3 R14, R217.reuse, 0x20, RZ ;  /* 0x00000020d90e7810 */ /* 0x040fe40007ffe0ff */
[----:B------:R-:W-:Y:S02]  /*191c0*/  IADD3 R11, R217, 0x28, RZ ;  /* 0x00000028d90b7810 */ /* 0x000fe40007ffe0ff */
[----:B------:R-:W-:-:S02]  /*191d0*/  SHF.R.S32.HI R14, RZ, 0x1f, R14 ;  /* 0x0000001fff0e7819 */ /* 0x000fc4000001140e */
[----:B------:R-:W-:Y:S02]  /*191e0*/  SHF.R.S32.HI R11, RZ, 0x1f, R11 ;  /* 0x0000001fff0b7819 */ /* 0x000fe4000001140b */
[----:B-1----:R-:W-:-:S04]  /*191f0*/  @!P5 LEA R2, P1, R8, R0, 0x2 ;  /* 0x000000000802d211 */ /* 0x002fc800078210ff */
[----:B------:R-:W-:Y:S02]  /*19200*/  @!P5 LEA.HI.X R3, R8, R4, R9, 0x2, P1 ;  /* 0x000000040803d211 */ /* 0x000fe400008f1409 */
[C---:B------:R-:W-:Y:S02]  /*19210*/  @!P4 LEA R8, P0, R15.reuse, R0, 0x2 ;  /* 0x000000000f08c211 */ /* 0x040fe400078010ff */
[----:B------:R-:W-:Y:S01]  /*19220*/  ISETP.GE.AND P1, PT, R12, c[0x0][0x3c8], PT ;  /* 0x0000f2000c007a0c */ /* 0x000fe20003f26270 */
[----:B------:R1:W-:Y:S01]  /*19230*/  @!P5 ST.E.64 [R2.64], R128 ;  /* 0x000000800200d985 */ /* 0x0003e2000c101b06 */
[----:B------:R-:W-:Y:S02]  /*19240*/  @!P4 LEA.HI.X R9, R15, R4, R16, 0x2, P0 ;  /* 0x000000040f09c211 */ /* 0x000fe400000f1410 */
[C---:B----4-:R-:W-:Y:S02]  /*19250*/  @!P3 LEA R6, P6, R13.reuse, R0, 0x2 ;  /* 0x000000000d06b211 */ /* 0x050fe400078c10ff */
[----:B------:R-:W-:Y:S01]  /*19260*/  ISETP.GE.AND P0, PT, R10, c[0x0][0x3c8], PT ;  /* 0x0000f2000a007a0c */ /* 0x000fe20003f06270 */
[----:B------:R2:W-:Y:S01]  /*19270*/  @!P4 ST.E.64 [R8.64], R146 ;  /* 0x000000920800c985 */ /* 0x0005e2000c101b06 */
[----:B------:R-:W-:-:S02]  /*19280*/  @!P3 LEA.HI.X R7, R13, R4, R14, 0x2, P6 ;  /* 0x000000040d07b211 */ /* 0x000fc400030f140e */
[----:B------:R-:W-:Y:S02]  /*19290*/  IADD3 R13, R217, 0x30, RZ ;  /* 0x00000030d90d7810 */ /* 0x000fe40007ffe0ff */
[----:B------:R-:W-:Y:S01]  /*192a0*/  ISETP.GE.AND P4, PT, R252, c[0x0][0x3c8], PT ;  /* 0x0000f200fc007a0c */ /* 0x000fe20003f86270 */
[----:B------:R4:W-:Y:S01]  /*192b0*/  @!P3 ST.E.64 [R6.64], R22 ;  /* 0x000000160600b985 */ /* 0x0009e2000c101b06 */
[----:B------:R-:W-:Y:S02]  /*192c0*/  SHF.R.S32.HI R13, RZ, 0x1f, R13 ;  /* 0x0000001fff0d7819 */ /* 0x000fe4000001140d */
[----:B-1----:R-:W-:-:S04]  /*192d0*/  @!P2 LEA R2, P5, R5, R0, 0x2 ;  /* 0x000000000502a211 */ /* 0x002fc800078a10ff */
[----:B------:R-:W-:Y:S02]  /*192e0*/  @!P2 LEA.HI.X R3, R5, R4, R11, 0x2, P5 ;  /* 0x000000040503a211 */ /* 0x000fe400028f140b */
[C---:B------:R-:W-:Y:S02]  /*192f0*/  IADD3 R11, R217.reuse, 0x38, RZ ;  /* 0x00000038d90b7810 */ /* 0x040fe40007ffe0ff */
[-C--:B--2---:R-:W-:Y:S01]  /*19300*/  @!P1 LEA R8, P3, R12, R0.reuse, 0x2 ;  /* 0x000000000c089211 */ /* 0x084fe200078610ff */
[----:B------:R1:W-:Y:S01]  /*19310*/  @!P2 ST.E.64 [R2.64], R26 ;  /* 0x0000001a0200a985 */ /* 0x0003e2000c101b06 */
[----:B------:R-:W-:Y:S02]  /*19320*/  IADD3 R5, R217, 0x50, RZ ;  /* 0x00000050d9057810 */ /* 0x000fe40007ffe0ff */
[----:B----4-:R-:W-:Y:S02]  /*19330*/  @!P0 LEA R6, P2, R10, R0, 0x2 ;  /* 0x000000000a068211 */ /* 0x010fe400078410ff */
[----:B------:R-:W-:-:S02]  /*19340*/  SHF.R.S32.HI R11, RZ, 0x1f, R11 ;  /* 0x0000001fff0b7819 */ /* 0x000fc4000001140b */
[-C--:B------:R-:W-:Y:S02]  /*19350*/  @!P1 LEA.HI.X R9, R12, R4.reuse, R13, 0x2, P3 ;  /* 0x000000040c099211 */ /* 0x080fe400018f140d */
[----:B------:R-:W-:Y:S02]  /*19360*/  ISETP.GE.AND P3, PT, R250, c[0x0][0x3c8], PT ;  /* 0x0000f200fa007a0c */ /* 0x000fe40003f66270 */
[----:B------:R-:W-:Y:S01]  /*19370*/  ISETP.GE.AND P6, PT, R5, c[0x0][0x3c8], PT ;  /* 0x0000f20005007a0c */ /* 0x000fe20003fc6270 */
[----:B------:R2:W-:Y:S01]  /*19380*/  @!P1 ST.E.64 [R8.64], R150 ;  /* 0x0000009608009985 */ /* 0x0005e2000c101b06 */
[----:B------:R-:W-:Y:S02]  /*19390*/  @!P0 LEA.HI.X R7, R10, R4, R11, 0x2, P2 ;  /* 0x000000040a078211 */ /* 0x000fe400010f140b */
[----:B------:R-:W-:Y:S02]  /*193a0*/  SHF.R.S32.HI R12, RZ, 0x1f, R252 ;  /* 0x0000001fff0c7819 */ /* 0x000fe400000114fc */
[----:B------:R-:W-:Y:S01]  /*193b0*/  SHF.R.S32.HI R15, RZ, 0x1f, R5 ;  /* 0x0000001fff0f7819 */ /* 0x000fe20000011405 */
[----:B------:R4:W-:Y:S01]  /*193c0*/  @!P0 ST.E.64 [R6.64], R30 ;  /* 0x0000001e06008985 */ /* 0x0009e2000c101b06 */
[----:B------:R-:W-:-:S04]  /*193d0*/  @!P4 LEA R10, P0, R252, R0, 0x2 ;  /* 0x00000000fc0ac211 */ /* 0x000fc800078010ff */
[----:B------:R-:W-:Y:S02]  /*193e0*/  @!P4 LEA.HI.X R11, R252, R4, R12, 0x2, P0 ;  /* 0x00000004fc0bc211 */ /* 0x000fe400000f140c */
[----:B------:R-:W-:-:S03]  /*193f0*/  @!P6 LEA R14, P0, R5, R0, 0x2 ;  /* 0x00000000050ee211 */ /* 0x000fc600078010ff */
[----:B------:R5:W-:Y:S01]  /*19400*/  @!P4 ST.E.64 [R10.64], R38 ;  /* 0x000000260a00c985 */ /* 0x000be2000c101b06 */
[C---:B-1----:R-:W-:Y:S02]  /*19410*/  IADD3 R3, R217.reuse, 0x58, RZ ;  /* 0x00000058d9037810 */ /* 0x042fe40007ffe0ff */
[----:B------:R-:W-:Y:S02]  /*19420*/  IADD3 R2, R217, 0x60, RZ ;  /* 0x00000060d9027810 */ /* 0x000fe40007ffe0ff */
[----:B------:R-:W-:Y:S02]  /*19430*/  ISETP.GE.AND P5, PT, R3, c[0x0][0x3c8], PT ;  /* 0x0000f20003007a0c */ /* 0x000fe40003fa6270 */
[----:B------:R-:W-:Y:S02]  /*19440*/  SHF.R.S32.HI R13, RZ, 0x1f, R3 ;  /* 0x0000001fff0d7819 */ /* 0x000fe40000011403 */
[----:B------:R-:W-:Y:S02]  /*19450*/  @!P6 LEA.HI.X R15, R5, R4, R15, 0x2, P0 ;  /* 0x00000004050fe211 */ /* 0x000fe400000f140f */
[----:B------:R-:W-:-:S02]  /*19460*/  ISETP.GE.AND P4, PT, R2, c[0x0][0x3c8], PT ;  /* 0x0000f20002007a0c */ /* 0x000fc40003f86270 */
[C---:B--2---:R-:W-:Y:S02]  /*19470*/  @!P3 LEA R8, P1, R250.reuse, R0, 0x2 ;  /* 0x00000000fa08b211 */ /* 0x044fe400078210ff */
[C---:B------:R-:W-:Y:S02]  /*19480*/  IADD3 R5, R217.reuse, 0x70, RZ ;  /* 0x00000070d9057810 */ /* 0x040fe40007ffe0ff */
[----:B----4-:R-:W-:Y:S02]  /*19490*/  SHF.R.S32.HI R7, RZ, 0x1f, R250 ;  /* 0x0000001fff077819 */ /* 0x010fe400000114fa */
[----:B------:R-:W-:Y:S02]  /*194a0*/  IADD3 R6, R217, 0x68, RZ ;  /* 0x00000068d9067810 */ /* 0x000fe40007ffe0ff */
[----:B------:R-:W-:Y:S02]  /*194b0*/  @!P3 LEA.HI.X R9, R250, R4, R7, 0x2, P1 ;  /* 0x00000004fa09b211 */ /* 0x000fe400008f1407 */
[----:B------:R-:W-:-:S02]  /*194c0*/  @!P5 LEA R12, P1, R3, R0, 0x2 ;  /* 0x00000000030cd211 */ /* 0x000fc400078210ff */
[----:B------:R-:W-:Y:S01]  /*194d0*/  ISETP.GE.AND P2, PT, R6, c[0x0][0x3c8], PT ;  /* 0x0000f20006007a0c */ /* 0x000fe20003f46270 */
[----:B------:R1:W-:Y:S01]  /*194e0*/  @!P3 ST.E.64 [R8.64], R34 ;  /* 0x000000220800b985 */ /* 0x0003e2000c101b06 */
[----:B------:R-:W-:Y:S02]  /*194f0*/  @!P5 LEA.HI.X R13, R3, R4, R13, 0x2, P1 ;  /* 0x00000004030dd211 */ /* 0x000fe400008f140d */
[----:B------:R-:W-:Y:S01]  /*19500*/  ISETP.GE.AND P1, PT, R5, c[0x0][0x3c8], PT ;  /* 0x0000f20005007a0c */ /* 0x000fe20003f26270 */
[----:B------:R2:W-:Y:S01]  /*19510*/  @!P6 ST.E.64 [R14.64], R46 ;  /* 0x0000002e0e00e985 */ /* 0x0005e2000c101b06 */
[----:B-----5:R-:W-:Y:S02]  /*19520*/  @!P4 LEA R10, P0, R2, R0, 0x2 ;  /* 0x00000000020ac211 */ /* 0x020fe400078010ff */
[----:B------:R-:W-:Y:S01]  /*19530*/  IADD3 R3, R217, 0x78, RZ ;  /* 0x00000078d9037810 */ /* 0x000fe20007ffe0ff */
[----:B------:R4:W-:Y:S01]  /*19540*/  @!P5 ST.E.64 [R12.64], R42 ;  /* 0x0000002a0c00d985 */ /* 0x0009e2000c101b06 */
[----:B------:R-:W-:-:S02]  /*19550*/  SHF.R.S32.HI R7, RZ, 0x1f, R6 ;  /* 0x0000001fff077819 */ /* 0x000fc40000011406 */
[----:B-1----:R-:W-:Y:S02]  /*19560*/  SHF.R.S32.HI R9, RZ, 0x1f, R2 ;  /* 0x0000001fff097819 */ /* 0x002fe40000011402 */
[----:B------:R-:W-:Y:S02]  /*19570*/  @!P2 LEA R8, P3, R6, R0, 0x2 ;  /* 0x000000000608a211 */ /* 0x000fe400078610ff */
[----:B------:R-:W-:Y:S02]  /*19580*/  @!P4 LEA.HI.X R11, R2, R4, R9, 0x2, P0 ;  /* 0x00000004020bc211 */ /* 0x000fe400000f1409 */
[----:B--2---:R-:W-:Y:S02]  /*19590*/  SHF.R.S32.HI R14, RZ, 0x1f, R5 ;  /* 0x0000001fff0e7819 */ /* 0x004fe40000011405 */
[----:B------:R-:W-:Y:S02]  /*195a0*/  @!P1 LEA R16, P4, R5, R0, 0x2 ;  /* 0x0000000005109211 */ /* 0x000fe400078810ff */
[----:B------:R-:W-:-:S02]  /*195b0*/  ISETP.GE.AND P0, PT, R3, c[0x0][0x3c8], PT ;  /* 0x0000f20003007a0c */ /* 0x000fc40003f06270 */
[-C--:B------:R-:W-:Y:S02]  /*195c0*/  @!P2 LEA.HI.X R9, R6, R4.reuse, R7, 0x2, P3 ;  /* 0x000000040609a211 */ /* 0x080fe400018f1407 */
[C---:B------:R-:W-:Y:S02]  /*195d0*/  IADD3 R7, R217.reuse, 0x80, RZ ;  /* 0x00000080d9077810 */ /* 0x040fe40007ffe0ff */
[----:B------:R-:W-:Y:S02]  /*195e0*/  IADD3 R6, R217, 0x88, RZ ;  /* 0x00000088d9067810 */ /* 0x000fe40007ffe0ff */
[----:B---3--:R-:W-:Y:S02]  /*195f0*/  @!P1 LEA.HI.X R17, R5, R4, R14, 0x2, P4 ;  /* 0x0000000405119211 */ /* 0x008fe400020f140e */
[----:B------:R-:W-:Y:S02]  /*19600*/  ISETP.GE.AND P4, PT, R2, c[0x0][0x3c8], PT ;  /* 0x0000f20002007a0c */ /* 0x000fe40003f86270 */
[----:B------:R-:W-:-:S02]  /*19610*/  ISETP.GE.AND P6, PT, R7, c[0x0][0x3c8], PT ;  /* 0x0000f20007007a0c */ /* 0x000fc40003fc6270 */
[----:B------:R-:W-:Y:S02]  /*19620*/  ISETP.GE.AND P5, PT, R6, c[0x0][0x3c8], PT ;  /* 0x0000f20006007a0c */ /* 0x000fe40003fa6270 */
[----:B----4-:R-:W-:Y:S02]  /*19630*/  SHF.R.S32.HI R13, RZ, 0x1f, R3 ;  /* 0x0000001fff0d7819 */ /* 0x010fe40000011403 */
[C---:B------:R-:W-:Y:S02]  /*19640*/  @!P0 LEA R12, P3, R3.reuse, R0, 0x2 ;  /* 0x00000000030c8211 */ /* 0x040fe400078610ff */
[----:B------:R-:W-:Y:S02]  /*19650*/  SHF.R.S32.HI R5, RZ, 0x1f, R6 ;  /* 0x0000001fff057819 */ /* 0x000fe40000011406 */
[----:B------:R-:W-:Y:S01]  /*19660*/  @!P0 LEA.HI.X R13, R3, R4, R13, 0x2, P3 ;  /* 0x00000004030d8211 */ /* 0x000fe200018f140d */
[----:B------:R1:W-:Y:S01]  /*19670*/  @!P4 ST.E.64 [R10.64], R54 ;  /* 0x000000360a00c985 */ /* 0x0003e2000c101b06 */
[----:B------:R-:W-:-:S02]  /*19680*/  IADD3 R2, R217, 0x90, RZ ;  /* 0x00000090d9027810 */ /* 0x000fc40007ffe0ff */
[----:B------:R-:W-:Y:S01]  /*19690*/  @!P6 LEA R14, P3, R7, R0, 0x2 ;  /* 0x00000000070ee211 */ /* 0x000fe200078610ff */
[----:B------:R2:W-:Y:S01]  /*196a0*/  @!P2 ST.E.64 [R8.64], R50 ;  /* 0x000000320800a985 */ /* 0x0005e2000c101b06 */
[----:B------:R-:W-:-:S03]  /*196b0*/  IADD3 R3, R217, 0x98, RZ ;  /* 0x00000098d9037810 */ /* 0x000fc60007ffe0ff */
[----:B------:R-:W-:Y:S01]  /*196c0*/  @!P1 ST.E.64 [R16.64], R62 ;  /* 0x0000003e10009985 */ /* 0x000fe2000c101b06 */
[----:B------:R-:W-:-:S03]  /*196d0*/  ISETP.GE.AND P4, PT, R3, c[0x0][0x3c8], PT ;  /* 0x0000f20003007a0c */ /* 0x000fc60003f86270 */
[----:B------:R3:W-:Y:S01]  /*196e0*/  @!P0 ST.E.64 [R12.64], R58 ;  /* 0x0000003a0c008985 */ /* 0x0007e2000c101b06 */
[----:B-1----:R-:W-:-:S09]  /*196f0*/  SHF.R.S32.HI R11, RZ, 0x1f, R2 ;  /* 0x0000001fff0b7819 */ /* 0x002fd20000011402 */
[-C--:B------:R-:W-:Y:S02]  /*19700*/  @!P4 LEA R10, P1, R3, R0.reuse, 0x2 ;  /* 0x00000000030ac211 */ /* 0x080fe400078210ff */
[----:B--2---:R-:W-:Y:S02]  /*19710*/  SHF.R.S32.HI R9, RZ, 0x1f, R7 ;  /* 0x0000001fff097819 */ /* 0x004fe40000011407 */
[C---:B------:R-:W-:Y:S02]  /*19720*/  @!P5 LEA R8, P2, R6.reuse, R0, 0x2 ;  /* 0x000000000608d211 */ /* 0x040fe400078410ff */
[-C--:B------:R-:W-:Y:S02]  /*19730*/  @!P6 LEA.HI.X R15, R7, R4.reuse, R9, 0x2, P3 ;  /* 0x00000004070fe211 */ /* 0x080fe400018f1409 */
[----:B------:R-:W-:Y:S02]  /*19740*/  @!P5 LEA.HI.X R9, R6, R4, R5, 0x2, P2 ;  /* 0x000000040609d211 */ /* 0x000fe400010f1405 */
[----:B------:R-:W-:Y:S01]  /*19750*/  ISETP.GE.AND P2, PT, R2, c[0x0][0x3c8], PT ;  /* 0x0000f20002007a0c */ /* 0x000fe20003f46270 */
[----:B------:R1:W-:Y:S01]  /*19760*/  @!P6 ST.E.64 [R14.64], R70 ;  /* 0x000000460e00e985 */ /* 0x0003e2000c101b06 */
[----:B------:R-:W-:-:S02]  /*19770*/  IADD3 R5, R217, 0xa0, RZ ;  /* 0x000000a0d9057810 */ /* 0x000fc40007ffe0ff */
[----:B------:R-:W-:Y:S01]  /*19780*/  IADD3 R6, R217, 0xa8, RZ ;  /* 0x000000a8d9067810 */ /* 0x000fe20007ffe0ff */
[----:B------:R2:W-:Y:S01]  /*19790*/  @!P5 ST.E.64 [R8.64], R66 ;  /* 0x000000420800d985 */ /* 0x0005e2000c101b06 */
[----:B------:R-:W-:Y:S02]  /*197a0*/  ISETP.GE.AND P3, PT, R5, c[0x0][0x3c8], PT ;  /* 0x0000f20005007a0c */ /* 0x000fe40003f66270 */
[----:B------:R-:W-:Y:S02]  /*197b0*/  ISETP.GE.AND P6, PT, R2, c[0x0][0x3c8], PT ;  /* 0x0000f20002007a0c */ /* 0x000fe40003fc6270 */
[----:B------:R-:W-:-:S03]  /*197c0*/  SHF.R.S32.HI R7, RZ, 0x1f, R3 ;  /* 0x0000001fff077819 */ /* 0x000fc60000011403 */
[----:B---3--:R-:W-:-:S04]  /*197d0*/  @!P2 LEA R12, P0, R2, R0, 0x2 ;  /* 0x00000000020ca211 */ /* 0x008fc800078010ff */
[----:B------:R-:W-:Y:S02]  /*197e0*/  @!P2 LEA.HI.X R13, R2, R4, R11, 0x2, P0 ;  /* 0x00000004020da211 */ /* 0x000fe400000f140b */
[----:B------:R-:W-:Y:S02]  /*197f0*/  ISETP.GE.AND P2, PT, R6, c[0x0][0x3c8], PT ;  /* 0x0000f20006007a0c */ /* 0x000fe40003f46270 */
[----:B------:R-:W-:Y:S01]  /*19800*/  @!P3 LEA R16, P0, R5, R0, 0x2 ;  /* 0x000000000510b211 */ /* 0x000fe200078010ff */
[----:B------:R3:W-:Y:S01]  /*19810*/  @!P6 ST.E.64 [R12.64], R78 ;  /* 0x0000004e0c00e985 */ /* 0x0007e2000c101b06 */
[----:B------:R-:W-:Y:S02]  /*19820*/  @!P4 LEA.HI.X R11, R3, R4, R7, 0x2, P1 ;  /* 0x00000004030bc211 */ /* 0x000fe400008f1407 */
[----:B------:R-:W-:Y:S02]  /*19830*/  SHF.R.S32.HI R3, RZ, 0x1f, R6 ;  /* 0x0000001fff037819 */ /* 0x000fe40000011406 */
[C---:B------:R-:W-:Y:S01]  /*19840*/  IADD3 R7, R217.reuse, 0xb0, RZ ;  /* 0x000000b0d9077810 */ /* 0x040fe20007ffe0ff */
[----:B------:R4:W-:Y:S01]  /*19850*/  @!P4 ST.E.64 [R10.64], R74 ;  /* 0x0000004a0a00c985 */ /* 0x0009e2000c101b06 */
[----:B------:R-:W-:-:S02]  /*19860*/  IADD3 R2, R217, 0xc8, RZ ;  /* 0x000000c8d9027810 */ /* 0x000fc40007ffe0ff */
[----:B------:R-:W-:Y:S02]  /*19870*/  ISETP.GE.AND P1, PT, R7, c[0x0][0x3c8], PT ;  /* 0x0000f20007007a0c */ /* 0x000fe40003f26270 */
[----:B-1----:R-:W-:Y:S02]  /*19880*/  @!P2 LEA R14, P5, R6, R0, 0x2 ;  /* 0x00000000060ea211 */ /* 0x002fe400078a10ff */
[----:B--2---:R-:W-:Y:S02]  /*19890*/  SHF.R.S32.HI R9, RZ, 0x1f, R5 ;  /* 0x0000001fff097819 */ /* 0x004fe40000011405 */
[----:B------:R-:W-:Y:S02]  /*198a0*/  IADD3 R8, R217, 0xb8, RZ ;  /* 0x000000b8d9087810 */ /* 0x000fe40007ffe0ff */
[----:B------:R-:W-:Y:S02]  /*198b0*/  @!P3 LEA.HI.X R17, R5, R4, R9, 0x2, P0 ;  /* 0x000000040511b211 */ /* 0x000fe400000f1409 */
[----:B------:R-:W-:-:S02]  /*198c0*/  ISETP.GE.AND P0, PT, R8, c[0x0][0x3c8], PT ;  /* 0x0000f20008007a0c */ /* 0x000fc40003f06270 */
[----:B------:R-:W-:Y:S01]  /*198d0*/  @!P2 LEA.HI.X R15, R6, R4, R3, 0x2, P5 ;  /* 0x00000004060fa211 */ /* 0x000fe200028f1403 */
[----:B------:R-:W-:Y:S01]  /*198e0*/  @!P3 ST.E.64 [R16.64], R86 ;  /* 0x000000561000b985 */ /* 0x000fe2000c101b06 */
[----:B------:R-:W-:Y:S02]  /*198f0*/  IADD3 R3, R217, 0xc0, RZ ;  /* 0x000000c0d9037810 */ /* 0x000fe40007ffe0ff */
[----:B------:R-:W-:Y:S01]  /*19900*/  SHF.R.S32.HI R6, RZ, 0x1f, R8 ;  /* 0x0000001fff067819 */ /* 0x000fe20000011408 */
[----:B------:R1:W-:Y:S01]  /*19910*/  @!P2 ST.E.64 [R14.64], R82 ;  /* 0x000000520e00a985 */ /* 0x0003e2000c101b06 */
[----:B------:R-:W-:Y:S02]  /*19920*/  ISETP.GE.AND P6, PT, R3, c[0x0][0x3c8], PT ;  /* 0x0000f20003007a0c */ /* 0x000fe40003fc6270 */
[----:B------:R-:W-:Y:S02]  /*19930*/  SHF.R.S32.HI R5, RZ, 0x1f, R7 ;  /* 0x0000001fff057819 */ /* 0x000fe40000011407 */
[----:B---3--:R-:W-:-:S02]  /*19940*/  @!P1 LEA R12, P5, R7, R0, 0x2 ;  /* 0x00000000070c9211 */ /* 0x008fc400078a10ff */
[C---:B----4-:R-:W-:Y:S02]  /*19950*/  @!P0 LEA R10, P4, R8.reuse, R0, 0x2 ;  /* 0x00000000080a8211 */ /* 0x050fe400078810ff */
[-C--:B------:R-:W-:Y:S02]  /*19960*/  @!P1 LEA.HI.X R13, R7, R4.reuse, R5, 0x2, P5 ;  /* 0x00000004070d9211 */ /* 0x080fe400028f1405 */
[----:B------:R-:W-:Y:S02]  /*19970*/  @!P0 LEA.HI.X R11, R8, R4, R6, 0x2, P4 ;  /* 0x00000004080b8211 */ /* 0x000fe400020f1406 */
[----:B------:R-:W-:Y:S01]  /*19980*/  ISETP.GE.AND P4, PT, R2, c[0x0][0x3c8], PT ;  /* 0x0000f20002007a0c */ /* 0x000fe20003f86270 */
[----:B------:R2:W-:Y:S01]  /*19990*/  @!P1 ST.E.64 [R12.64], R154 ;  /* 0x0000009a0c009985 */ /* 0x0005e2000c101b06 */
[----:B------:R-:W-:Y:S02]  /*199a0*/  SHF.R.S32.HI R6, RZ, 0x1f, R3 ;  /* 0x0000001fff067819 */ /* 0x000fe40000011403 */
[C---:B------:R-:W-:Y:S01]  /*199b0*/  IADD3 R7, R217.reuse, 0xd0, RZ ;  /* 0x000000d0d9077810 */ /* 0x040fe20007ffe0ff */
[----:B------:R3:W-:Y:S01]  /*199c0*/  @!P0 ST.E.64 [R10.64], R90 ;  /* 0x0000005a0a008985 */ /* 0x0007e2000c101b06 */
[----:B------:R-:W-:-:S02]  /*199d0*/  IADD3 R8, R217, 0xd8, RZ ;  /* 0x000000d8d9087810 */ /* 0x000fc40007ffe0ff */
[----:B------:R-:W-:Y:S02]  /*199e0*/  ISETP.GE.AND P5, PT, R7, c[0x0][0x3c8], PT ;  /* 0x0000f20007007a0c */ /* 0x000fe40003fa6270 */
[----:B------:R-:W-:Y:S02]  /*199f0*/  SHF.R.S32.HI R5, RZ, 0x1f, R2 ;  /* 0x0000001fff057819 */ /* 0x000fe40000011402 */
[----:B------:R-:W-:Y:S02]  /*19a00*/  SHF.R.S32.HI R9, RZ, 0x1f, R8 ;  /* 0x0000001fff097819 */ /* 0x000fe40000011408 */
[CC--:B-1----:R-:W-:Y:S02]  /*19a10*/  @!P6 LEA R14, P3, R3.reuse, R0.reuse, 0x2 ;  /* 0x00000000030ee211 */ /* 0x0c2fe400078610ff */
[----:B------:R-:W-:Y:S02]  /*19a20*/  @!P4 LEA R16, P2, R2, R0, 0x2 ;  /* 0x000000000210c211 */ /* 0x000fe400078410ff */
[----:B------:R-:W-:-:S02]  /*19a30*/  @!P6 LEA.HI.X R15, R3, R4, R6, 0x2, P3 ;  /* 0x00000004030fe211 */ /* 0x000fc400018f1406 */
[----:B------:R-:W-:Y:S02]  /*19a40*/  ISETP.GE.AND P3, PT, R2, c[0x0][0x3c8], PT ;  /* 0x0000f20002007a0c */ /* 0x000fe40003f66270 */
[----:B------:R-:W-:Y:S01]  /*19a50*/  ISETP.GE.AND P4, PT, R8, c[0x0][0x3c8], PT ;  /* 0x0000f20008007a0c */ /* 0x000fe20003f86270 */
[----:B------:R-:W-:Y:S01]  /*19a60*/  @!P6 ST.E.64 [R14.64], R158 ;  /* 0x0000009e0e00e985 */ /* 0x000fe2000c101b06 */
[----:B------:R-:W-:Y:S02]  /*19a70*/  IADD3 R6, R217, 0xe0, RZ ;  /* 0x000000e0d9067810 */ /* 0x000fe40007ffe0ff */
[----:B------:R-:W-:Y:S02]  /*19a80*/  SHF.R.S32.HI R3, RZ, 0x1f, R7 ;  /* 0x0000001fff037819 */ /* 0x000fe40000011407 */
[----:B------:R-:W-:Y:S02]  /*19a90*/  ISETP.GE.AND P6, PT, R2, c[0x0][0x3c8], PT ;  /* 0x0000f20002007a0c */ /* 0x000fe40003fc6270 */
[----:B--2---:R-:W-:-:S03]  /*19aa0*/  @!P5 LEA R12, P1, R7, R0, 0x2 ;  /* 0x00000000070cd211 */ /* 0x004fc600078210ff */
[-C--:B------:R-:W-:Y:S02]  /*19ab0*/  @!P3 LEA.HI.X R17, R2, R4.reuse, R5, 0x2, P2 ;  /* 0x000000040211b211 */ /* 0x080fe400010f1405 */
[----:B------:R-:W-:Y:S02]  /*19ac0*/  ISETP.GE.AND P3, PT, R6, c[0x0][0x3c8], PT ;  /* 0x0000f20006007a0c */ /* 0x000fe40003f66270 */
[----:B------:R-:W-:Y:S02]  /*19ad0*/  IADD3 R5, R217, 0xe8, RZ ;  /* 0x000000e8d9057810 */ /* 0x000fe40007ffe0ff */
[----:B------:R-:W-:Y:S02]  /*19ae0*/  @!P5 LEA.HI.X R13, R7, R4, R3, 0x2, P1 ;  /* 0x00000004070dd211 */ /* 0x000fe400008f1403 */
[----:B------:R-:W-:Y:S01]  /*19af0*/  ISETP.GE.AND P2, PT, R5, c[0x0][0x3c8], PT ;  /* 0x0000f20005007a0c */ /* 0x000fe20003f46270 */
[----:B------:R-:W-:Y:S01]  /*19b00*/  @!P6 ST.E.64 [R16.64], R170 ;  /* 0x000000aa1000e985 */ /* 0x000fe2000c101b06 */
[----:B------:R-:W-:-:S02]  /*19b10*/  IADD3 R3, R217, 0xf0, RZ ;  /* 0x000000f0d9037810 */ /* 0x000fc40007ffe0ff */
[C---:B---3--:R-:W-:Y:S01]  /*19b20*/  @!P4 LEA R10, P0, R8.reuse, R0, 0x2 ;  /* 0x00000000080ac211 */ /* 0x048fe200078010ff */
        /* <DEDUP_REMOVED lines=24> */
.L_x_1112:
[----:B------:R-:W-:Y:S01]  /*19cb0*/  ISETP.NE.U32.AND P0, PT, RZ, c[0x0][0x508], PT ;  /* 0x00014200ff007a0c */ /* 0x000fe20003f05070 */
[----:B------:R-:W-:Y:S01]  /*19cc0*/  IMAD.MOV.U32 R4, RZ, RZ, 0x4 ;  /* 0x00000004ff047424 */ /* 0x000fe200078e00ff */
        /* <DEDUP_REMOVED lines=17> */
.L_x_1133:
[----:B------:R-:W3:Y:S01]  /*19de0*/  S2R R22, SR_TID.X ;  /* 0x0000000000167919 */ /* 0x000ee20000002100 */
[----:B------:R-:W-:Y:S01]  /*19df0*/  BSSY B0, `(.L_x_1134) ;  /* 0x0000035000007945 */ /* 0x000fe20003800000 */
[----:B------:R-:W-:Y:S02]  /*19e00*/  SEL R15, R236, RZ, !P2 ;  /* 0x000000ffec0f7207 */ /* 0x000fe40005000000 */
[----:B------:R-:W-:-:S02]  /*19e10*/  SEL R20, R241, RZ, !P2 ;  /* 0x000000fff1147207 */ /* 0x000fc40005000000 */
[----:B-----5:R-:W-:Y:S02]  /*19e20*/  SHF.R.S32.HI R17, RZ, 0x1f, R6 ;  /* 0x0000001fff117819 */ /* 0x020fe40000011406 */
[----:B---3--:R-:W-:-:S13]  /*19e30*/  ISETP.GT.AND P0, PT, R22, 0x7f, PT ;  /* 0x0000007f1600780c */ /* 0x008fda0003f04270 */
        /* <DEDUP_REMOVED lines=8> */
[----:B------:R3:W4:Y:S08]  /*19ec0*/  LDC.64 R8, c[0x0][R0+0x170] ;  /* 0x00005c0000087b82 */ /* 0x0007300000000a00 */
[----:B--2---:R3:W2:Y:S08]  /*19ed0*/  LDC.64 R4, c[0x0][R0+0x168] ;  /* 0x00005a0000047b82 */ /* 0x0046b00000000a00 */
[----:B------:R3:W5:Y:S08]  /*19ee0*/  LDC.64 R12, c[0x0][R0+0x178] ;  /* 0x00005e00000c7b82 */ /* 0x0007700000000a00 */
[----:B------:R3:W1:Y:S02]  /*19ef0*/  LDC.64 R10, c[0x0][R0+0x160] ;  /* 0x00005800000a7b82 */ /* 0x0006640000000a00 */
[----:B---3--:R-:W-:-:S02]  /*19f00*/  IMAD.MOV.U32 R0, RZ, RZ, c[0x0][0x4e8] ;  /* 0x00013a00ff007624 */ /* 0x008fc400078e00ff */
[-C--:B----4-:R-:W-:Y:S02]  /*19f10*/  IMAD R7, R9, R15.reuse, RZ ;  /* 0x0000000f09077224 */ /* 0x090fe400078e02ff */
[----:B------:R-:W-:Y:S01]  /*19f20*/  IMAD.WIDE.U32 R2, R8, R15, RZ ;  /* 0x0000000f08027225 */ /* 0x000fe200078e00ff */
[----:B------:R-:W-:Y:S02]  /*19f30*/  ISETP.NE.AND P0, PT, R0, 0x1, PT ;  /* 0x000000010000780c */ /* 0x000fe40003f05270 */
[----:B------:R-:W-:Y:S01]  /*19f40*/  MOV R0, R14 ;  /* 0x0000000e00007202 */ /* 0x000fe20000000f00 */
[----:B------:R-:W-:Y:S01]  /*19f50*/  IMAD R8, R8, R20, R7 ;  /* 0x0000001408087224 */ /* 0x000fe200078e0207 */
[----:B------:R-:W-:Y:S01]  /*19f60*/  SEL R7, R251, RZ, P2 ;  /* 0x000000fffb077207 */ /* 0x000fe20001000000 */
[-C--:B--2---:R-:W-:Y:S02]  /*19f70*/  IMAD R9, R5, R239.reuse, RZ ;  /* 0x000000ef05097224 */ /* 0x084fe400078e02ff */
        /* <DEDUP_REMOVED lines=28> */
.L_x_1135:
[----:B------:R-:W-:Y:S05]  /*1a140*/  BSYNC B0 ;  /* 0x0000000000007941 */ /* 0x000fea0003800000 */
.L_x_1134:
[----:B------:R-:W-:-:S13]  /*1a150*/  ISETP.GT.AND P0, PT, R18, 0x1, PT ;  /* 0x000000011200780c */ /* 0x000fda0003f04270 */
[----:B------:R-:W-:Y:S05]  /*1a160*/  @P0 BRA `(.L_x_1127) ;  /* 0x000008b000000947 */ /* 0x000fea0003800000 */
[----:B-12---:R-:W-:Y:S01]  /*1a170*/  SHF.R.S32.HI R4, RZ, 0x1f, R22 ;  /* 0x0000001fff047819 */ /* 0x006fe20000011416 */
[----:B------:R-:W-:Y:S01]  /*1a180*/  IMAD R0, R17, c[0x0][0x3a0], RZ ;  /* 0x0000e80011007a24 */ /* 0x000fe200078e02ff */
[----:B------:R-:W-:Y:S01]  /*1a190*/  MOV R5, c[0x0][0x4e8] ;  /* 0x00013a0000057a02 */ /* 0x000fe20000000f00 */
[----:B------:R-:W-:Y:S01]  /*1a1a0*/  IMAD.WIDE.U32 R2, R6, c[0x0][0x3a0], RZ ;  /* 0x0000e80006027a25 */ /* 0x000fe200078e00ff */
[----:B------:R-:W-:Y:S02]  /*1a1b0*/  LEA.HI R4, R4, R22, RZ, 0x3 ;  /* 0x0000001604047211 */ /* 0x000fe400078f18ff */
[----:B------:R-:W-:Y:S01]  /*1a1c0*/  ISETP.NE.AND P0, PT, R5, 0x1, PT ;  /* 0x000000010500780c */ /* 0x000fe20003f05270 */
[----:B------:R-:W-:Y:S01]  /*1a1d0*/  IMAD R6, R6, c[0x0][0x3a4], R0 ;  /* 0x0000e90006067a24 */ /* 0x000fe200078e0200 */
[----:B------:R-:W-:Y:S01]  /*1a1e0*/  LOP3.LUT R0, R4, 0xfffffff8, RZ, 0xc0, !PT ;  /* 0xfffffff804007812 */ /* 0x000fe200078ec0ff */
[----:B------:R-:W-:-:S03]  /*1a1f0*/  IMAD R5, R20, c[0x0][0x3f0], RZ ;  /* 0x0000fc0014057a24 */ /* 0x000fc600078e02ff */
[----:B------:R-:W-:Y:S01]  /*1a200*/  IADD3 R0, -R0, R22, RZ ;  /* 0x0000001600007210 */ /* 0x000fe20007ffe1ff */
[----:B------:R-:W-:Y:S01]  /*1a210*/  IMAD R5, R15, c[0x0][0x3f4], R5 ;  /* 0x0000fd000f057a24 */ /* 0x000fe200078e0205 */
[----:B------:R-:W-:Y:S02]  /*1a220*/  IADD3 R3, R3, R6, RZ ;  /* 0x0000000603037210 */ /* 0x000fe40007ffe0ff */
[----:B------:R-:W-:-:S03]  /*1a230*/  LEA R0, R0, R211, 0x5 ;  /* 0x000000d300007211 */ /* 0x000fc600078e28ff */
[----:B------:R-:W-:-:S04]  /*1a240*/  IMAD.WIDE.U32 R2, R239, c[0x0][0x3e8], R2 ;  /* 0x0000fa00ef027a25 */ /* 0x000fc800078e0002 */
[----:B------:R-:W-:Y:S02]  /*1a250*/  IMAD.IADD R4, R233, 0x1, R0 ;  /* 0x00000001e9047824 */ /* 0x000fe400078e0200 */
[----:B------:R-:W-:Y:S02]  /*1a260*/  IMAD R3, R239, c[0x0][0x3ec], R3 ;  /* 0x0000fb00ef037a24 */ /* 0x000fe400078e0203 */
[----:B------:R-:W-:Y:S01]  /*1a270*/  @P0 IMAD.HI.U32 R6, R4, c[0x0][0x4ec], RZ ;  /* 0x00013b0004060a27 */ /* 0x000fe200078e00ff */
[----:B------:R-:W-:-:S03]  /*1a280*/  MOV R0, R4 ;  /* 0x0000000400007202 */ /* 0x000fc60000000f00 */
[----:B------:R-:W-:Y:S01]  /*1a290*/  IMAD.WIDE.U32 R2, R15, c[0x0][0x3f0], R2 ;  /* 0x0000fc000f027a25 */ /* 0x000fe200078e0002 */
[----:B------:R-:W-:Y:S02]  /*1a2a0*/  @P0 SHF.R.U32.HI R0, RZ, c[0x0][0x4f0], R6 ;  /* 0x00013c00ff000a19 */ /* 0x000fe40000011606 */
[----:B------:R-:W-:Y:S02]  /*1a2b0*/  IADD3 R15, R211, R233, RZ ;  /* 0x000000e9d30f7210 */ /* 0x000fe40007ffe0ff */
[--C-:B------:R-:W-:Y:S02]  /*1a2c0*/  SHF.R.S32.HI R6, RZ, 0x1f, R0.reuse ;  /* 0x0000001fff067819 */ /* 0x100fe40000011400 */
[----:B------:R-:W-:Y:S01]  /*1a2d0*/  IADD3 R3, R3, R5, RZ ;  /* 0x0000000503037210 */ /* 0x000fe20007ffe0ff */
[----:B------:R-:W-:Y:S02]  /*1a2e0*/  IMAD.MOV R5, RZ, RZ, -R0 ;  /* 0x000000ffff057224 */ /* 0x000fe400078e0a00 */
[----:B------:R-:W-:-:S02]  /*1a2f0*/  IMAD R6, R6, c[0x0][0x3e0], RZ ;  /* 0x0000f80006067a24 */ /* 0x000fc400078e02ff */
[----:B------:R-:W-:Y:S02]  /*1a300*/  IMAD R4, R5, c[0x0][0x4e8], R4 ;  /* 0x00013a0005047a24 */ /* 0x000fe400078e0204 */
[----:B------:R-:W-:-:S03]  /*1a310*/  IMAD.WIDE.U32 R2, R0, c[0x0][0x3e0], R2 ;  /* 0x0000f80000027a25 */ /* 0x000fc600078e0002 */
[----:B------:R-:W-:Y:S01]  /*1a320*/  SHF.R.S32.HI R5, RZ, 0x1f, R4 ;  /* 0x0000001fff057819 */ /* 0x000fe20000011404 */
[----:B------:R-:W-:-:S04]  /*1a330*/  IMAD R0, R0, c[0x0][0x3e4], R6 ;  /* 0x0000f90000007a24 */ /* 0x000fc800078e0206 */
[----:B------:R-:W-:Y:S01]  /*1a340*/  IMAD R5, R5, c[0x0][0x3d8], RZ ;  /* 0x0000f60005057a24 */ /* 0x000fe200078e02ff */
[----:B------:R-:W-:-:S05]  /*1a350*/  IADD3 R3, R3, R0, RZ ;  /* 0x0000000003037210 */ /* 0x000fca0007ffe0ff */
[----:B------:R-:W-:-:S04]  /*1a360*/  IMAD.WIDE.U32 R2, R4, c[0x0][0x3d8], R2 ;  /* 0x0000f60004027a25 */ /* 0x000fc800078e0002 */
[----:B------:R-:W-:Y:S01]  /*1a370*/  IMAD R4, R4, c[0x0][0x3dc], R5 ;  /* 0x0000f70004047a24 */ /* 0x000fe200078e0205 */
[----:B------:R-:W-:-:S04]  /*1a380*/  LEA R16, P0, R2, c[0x0][0x380], 0x1 ;  /* 0x0000e00002107a11 */ /* 0x000fc800078008ff */
[----:B------:R-:W-:-:S04]  /*1a390*/  IADD3 R4, R3, R4, RZ ;  /* 0x0000000403047210 */ /* 0x000fc80007ffe0ff */
[----:B------:R-:W-:Y:S01]  /*1a3a0*/  LEA.HI.X R13, R2, c[0x0][0x384], R4, 0x1, P0 ;  /* 0x0000e100020d7a11 */ /* 0x000fe200000f0c04 */
[----:B------:R-:W-:Y:S05]  /*1a3b0*/  BRA.DIV ~URZ, `(.L_x_1136) ;  /* 0x000023727f007947 */ /* 0x000fea000b800000 */
[----:B------:R1:W2:Y:S02]  /*1a3c0*/  SHFL.IDX PT, R12, R13, RZ, 0x181f ;  /* 0x00181fff0d0c7589 */ /* 0x0002a400000e0000 */
.L_x_1191:
[----:B------:R-:W-:Y:S05]  /*1a3d0*/  BRA.DIV ~URZ, `(.L_x_1137) ;  /* 0x000023c27f007947 */ /* 0x000fea000b800000 */
[----:B------:R3:W4:Y:S02]  /*1a3e0*/  SHFL.IDX PT, R0, R16, RZ, 0x181f ;  /* 0x00181fff10007589 */ /* 0x00072400000e0000 */
.L_x_1192:
        /* <DEDUP_REMOVED lines=27> */
.L_x_1139:
[----:B------:R-:W-:Y:S05]  /*1a5a0*/  BSYNC B0 ;  /* 0x0000000000007941 */ /* 0x000fea0003800000 */
.L_x_1138:
[----:B------:R-:W-:Y:S05]  /*1a5b0*/  BRA.DIV ~URZ, `(.L_x_1140) ;  /* 0x000022427f007947 */ /* 0x000fea000b800000 */
[----:B--2---:R2:W1:Y:S04]  /*1a5c0*/  SHFL.IDX PT, R12, R13, 0x1, 0x181f ;  /* 0x00381f000d0c7f89 */ /* 0x00446800000e0000 */
[----:B----4-:R2:W4:Y:S02]  /*1a5d0*/  SHFL.IDX PT, R0, R16, 0x1, 0x181f ;  /* 0x00381f0010007f89 */ /* 0x01052400000e0000 */
.L_x_1193:
        /* <DEDUP_REMOVED lines=20> */
.L_x_1142:
[----:B------:R-:W-:Y:S05]  /*1a720*/  BSYNC B0 ;  /* 0x0000000000007941 */ /* 0x000fea0003800000 */
.L_x_1141:
[----:B------:R-:W-:Y:S05]  /*1a730*/  BRA.DIV ~URZ, `(.L_x_1143) ;  /* 0x000021827f007947 */ /* 0x000fea000b800000 */
[----:B-1----:R1:W2:Y:S02]  /*1a740*/  SHFL.IDX PT, R12, R13, 0x2, 0x181f ;  /* 0x00581f000d0c7f89 */ /* 0x0022a400000e0000 */
.L_x_1194:
[----:B------:R-:W-:Y:S05]  /*1a750*/  BRA.DIV ~URZ, `(.L_x_1144) ;  /* 0x000021d27f007947 */ /* 0x000fea000b800000 */
[----:B----4-:R4:W1:Y:S02]  /*1a760*/  SHFL.IDX PT, R0, R16, 0x2, 0x181f ;  /* 0x00581f0010007f89 */ /* 0x01086400000e0000 */
.L_x_1195:
        /* <DEDUP_REMOVED lines=20> */
.L_x_1146:
[----:B------:R-:W-:Y:S05]  /*1a8b0*/  BSYNC B0 ;  /* 0x0000000000007941 */ /* 0x000fea0003800000 */
.L_x_1145:
[----:B------:R-:W-:Y:S05]  /*1a8c0*/  BRA.DIV ~URZ, `(.L_x_1147) ;  /* 0x000020c27f007947 */ /* 0x000fea000b800000 */
[----:B--2---:R2:W3:Y:S04]  /*1a8d0*/  SHFL.IDX PT, R12, R13, 0x3, 0x181f ;  /* 0x00781f000d0c7f89 */ /* 0x0044e800000e0000 */
[----:B-1----:R2:W1:Y:S02]  /*1a8e0*/  SHFL.IDX PT, R0, R16, 0x3, 0x181f ;  /* 0x00781f0010007f89 */ /* 0x00246400000e0000 */
.L_x_1196:
        /* <DEDUP_REMOVED lines=19> */
.L_x_1127:
[----:B------:R-:W-:Y:S05]  /*1aa20*/  BSYNC B1 ;  /* 0x0000000000017941 */ /* 0x000fea0003800000 */
.L_x_1111:
        /* <DEDUP_REMOVED lines=9> */
[----:B----4-:R-:W-:-:S04]  /*1aac0*/  LOP3.LUT R14, R0, 0x1f, RZ, 0xc0, !PT ;  /* 0x0000001f000e7812 */ /* 0x010fc800078ec0ff */
[----:B------:R-:W-:Y:S01]  /*1aad0*/  ISETP.NE.AND P6, PT, R14, 0x1f, PT ;  /* 0x0000001f0e00780c */ /* 0x000fe20003fc5270 */
[----:B------:R-:W-:Y:S10]  /*1aae0*/  BRA.DIV ~URZ, `(.L_x_1149) ;  /* 0x00001f627f007947 */ /* 0x000ff4000b800000 */
[----:B------:R4:W3:Y:S02]  /*1aaf0*/  SHFL.IDX PT, R9, R21, RZ, 0x1f ;  /* 0x00001fff15097589 */ /* 0x0008e400000e0000 */
.L_x_1197:
[----:B------:R-:W-:Y:S05]  /*1ab00*/  BRA.DIV ~URZ, `(.L_x_1150) ;  /* 0x00001fb27f007947 */ /* 0x000fea000b800000 */
[----:B------:R4:W3:Y:S02]  /*1ab10*/  SHFL.IDX PT, R8, R21, 0x1, 0x1f ;  /* 0x00201f0015087f89 */ /* 0x0008e400000e0000 */
.L_x_1198:
[----:B-1----:R-:W-:Y:S02]  /*1ab20*/  IMAD.IADD R0, R235, 0x1, R14 ;  /* 0x00000001eb007824 */ /* 0x002fe400078e020e */
[----:B------:R-:W-:-:S03]  /*1ab30*/  IMAD.MOV.U32 R6, RZ, RZ, RZ ;  /* 0x000000ffff067224 */ /* 0x000fc600078e00ff */
[----:B------:R-:W-:-:S13]  /*1ab40*/  ISETP.GE.OR P0, PT, R0, c[0x0][0x53c], !P6 ;  /* 0x00014f0000007a0c */ /* 0x000fda0007706670 */
[----:B--2---:R-:W-:Y:S01]  /*1ab50*/  @!P0 MOV R2, 0x4 ;  /* 0x0000000400028802 */ /* 0x004fe20000000f00 */
[----:B------:R-:W-:-:S04]  /*1ab60*/  @!P0 IMAD.MOV.U32 R4, RZ, RZ, 0x4 ;  /* 0x00000004ff048424 */ /* 0x000fc800078e00ff */
[----:B------:R-:W-:-:S04]  /*1ab70*/  @!P0 IMAD.WIDE R4, R0, R4, c[0x0][0x580] ;  /* 0x0001600000048625 */ /* 0x000fc800078e0204 */
[----:B------:R-:W-:Y:S01]  /*1ab80*/  @!P0 IMAD.WIDE R2, R0, R2, c[0x0][0x578] ;  /* 0x00015e0000028625 */ /* 0x000fe200078e0202 */
[----:B------:R-:W2:Y:S04]  /*1ab90*/  @!P0 LDG.E R6, [R4.64] ;  /* 0x0000000604068981 */ /* 0x000ea8000c1e1900 */
[----:B------:R-:W2:Y:S01]  /*1aba0*/  @!P0 LDG.E R7, [R2.64] ;  /* 0x0000000602078981 */ /* 0x000ea2000c1e1900 */
[C---:B------:R-:W-:Y:S02]  /*1abb0*/  ISETP.GE.U32.AND P4, PT, R14.reuse, 0x10, PT ;  /* 0x000000100e00780c */ /* 0x040fe40003f86070 */
[C---:B------:R-:W-:Y:S02]  /*1abc0*/  ISETP.GE.U32.AND P3, PT, R14.reuse, 0x8, PT ;  /* 0x000000080e00780c */ /* 0x040fe40003f66070 */
[----:B------:R-:W-:-:S02]  /*1abd0*/  ISETP.GE.U32.AND P2, PT, R14, 0x4, PT ;  /* 0x000000040e00780c */ /* 0x000fc40003f46070 */
[C---:B------:R-:W-:Y:S02]  /*1abe0*/  ISETP.GE.U32.AND P1, PT, R14.reuse, 0x2, PT ;  /* 0x000000020e00780c */ /* 0x040fe40003f26070 */
[----:B------:R-:W-:Y:S02]  /*1abf0*/  ISETP.NE.AND P5, PT, R14, RZ, PT ;  /* 0x000000ff0e00720c */ /* 0x000fe40003fa5270 */
[----:B------:R-:W-:Y:S01]  /*1ac00*/  MOV R13, RZ ;  /* 0x000000ff000d7202 */ /* 0x000fe20000000f00 */
[----:B--2---:R-:W-:Y:S01]  /*1ac10*/  IMAD R0, R7, R6, RZ ;  /* 0x0000000607007224 */ /* 0x004fe200078e02ff */
[----:B------:R-:W-:Y:S07]  /*1ac20*/  BRA.DIV ~URZ, `(.L_x_1151) ;  /* 0x00001f027f007947 */ /* 0x000fee000b800000 */
[----:B------:R1:W2:Y:S02]  /*1ac30*/  SHFL.UP PT, R4, R0, 0x1, RZ ;  /* 0x0420000000047989 */ /* 0x0002a400000e00ff */
.L_x_1199:
        /* <DEDUP_REMOVED lines=16> */
.L_x_1200:
[----:B--2---:R-:W-:Y:S01]  /*1ad40*/  IMAD R0, R0, c[0x0][0x538], RZ ;  /* 0x00014e0000007a24 */ /* 0x004fe200078e02ff */
[----:B------:R-:W-:Y:S04]  /*1ad50*/  BSSY B1, `(.L_x_1153) ;  /* 0x00000c7000017945 */ /* 0x000fe80003800000 */
[----:B---3--:R-:W-:-:S04]  /*1ad60*/  IADD3 R8, R0, R8, RZ ;  /* 0x0000000800087210 */ /* 0x008fc80007ffe0ff */
[----:B------:R-:W-:-:S13]  /*1ad70*/  ISETP.GT.AND P0, PT, R8, R9, PT ;  /* 0x000000090800720c */ /* 0x000fda0003f04270 */
[----:B------:R-:W-:Y:S05]  /*1ad80*/  @P0 BRA `(.L_x_1154) ;  /* 0x0000024000000947 */ /* 0x000fea0003800000 */
.L_x_1158:
        /* <DEDUP_REMOVED lines=16> */
.L_x_1201:
        /* <DEDUP_REMOVED lines=16> */
.L_x_1202:
[----:B--2---:R-:W-:-:S05]  /*1af90*/  IMAD R0, R0, c[0x0][0x538], RZ ;  /* 0x00014e0000007a24 */ /* 0x004fca00078e02ff */
[----:B------:R-:W-:-:S04]  /*1afa0*/  IADD3 R8, R0, R8, RZ ;  /* 0x0000000800087210 */ /* 0x000fc80007ffe0ff */
[----:B------:R-:W-:-:S13]  /*1afb0*/  ISETP.GT.AND P0, PT, R8, R9, PT ;  /* 0x000000090800720c */ /* 0x000fda0003f04270 */
[----:B-1--4-:R-:W-:Y:S05]  /*1afc0*/  @!P0 BRA `(.L_x_1158) ;  /* 0xfffffdc000008947 */ /* 0x012fea000383ffff */
.L_x_1154:
[----:B------:R-:W-:-:S05]  /*1afd0*/  IADD3 R12, -R0, R8, RZ ;  /* 0x00000008000c7210 */ /* 0x000fca0007ffe1ff */
[----:B------:R-:W-:-:S05]  /*1afe0*/  IMAD R0, R4, c[0x0][0x538], R12 ;  /* 0x00014e0004007a24 */ /* 0x000fca00078e020c */
[----:B------:R-:W-:Y:S01]  /*1aff0*/  ISETP.GT.AND P0, PT, R0, R9, PT ;  /* 0x000000090000720c */ /* 0x000fe20003f04270 */
[----:B------:R-:W-:-:S12]  /*1b000*/  BRA.DIV ~URZ, `(.L_x_1159) ;  /* 0x00001ef27f007947 */ /* 0x000fd8000b800000 */
[----:B------:R-:W-:-:S04]  /*1b010*/  VOTE.ANY R10, PT, !P0 ;  /* 0x00000000000a7806 */ /* 0x000fc800040e0100 */
.L_x_1203:
[----:B------:R-:W2:Y:S02]  /*1b020*/  POPC R8, R10 ;  /* 0x0000000a00087309 */ /* 0x000ea40000000000 */
[----:B--2---:R-:W-:Y:S01]  /*1b030*/  IADD3 R235, R8, R235, RZ ;  /* 0x000000eb08eb7210 */ /* 0x004fe20007ffe0ff */
[----:B------:R-:W-:Y:S05]  /*1b040*/  BRA.DIV ~URZ, `(.L_x_1160) ;  /* 0x00001f027f007947 */ /* 0x000fea000b800000 */
[----:B------:R2:W3:Y:S04]  /*1b050*/  SHFL.IDX PT, R11, R6, R8, 0x1f ;  /* 0x00001f08060b7589 */ /* 0x0004e800000e0000 */
[----:B------:R2:W1:Y:S02]  /*1b060*/  SHFL.IDX PT, R7, R7, R8, 0x1f ;  /* 0x00001f0807077589 */ /* 0x00046400000e0000 */
.L_x_1204:
[----:B------:R-:W-:Y:S01]  /*1b070*/  ISETP.NE.AND P0, PT, R10, RZ, PT ;  /* 0x000000ff0a00720c */ /* 0x000fe20003f05270 */
[----:B------:R-:W-:-:S12]  /*1b080*/  BSSY B0, `(.L_x_1161) ;  /* 0x0000005000007945 */ /* 0x000fd80003800000 */
[----:B------:R-:W-:Y:S05]  /*1b090*/  @!P0 BRA `(.L_x_1162) ;  /* 0x0000003000008947 */ /* 0x000fea0003800000 */
[----:B------:R-:W-:Y:S01]  /*1b0a0*/  IADD3 R3, R8, -0x1, RZ ;  /* 0xffffffff08037810 */ /* 0x000fe20007ffe0ff */
[----:B------:R-:W-:Y:S05]  /*1b0b0*/  BRA.DIV ~URZ, `(.L_x_1163) ;  /* 0x00001f627f007947 */ /* 0x000fea000b800000 */
[----:B------:R2:W4:Y:S02]  /*1b0c0*/  SHFL.IDX PT, R13, R4, R3, 0x1f ;  /* 0x00001f03040d7589 */ /* 0x00052400000e0000 */
.L_x_1162:
[----:B------:R-:W-:Y:S05]  /*1b0d0*/  BSYNC B0 ;  /* 0x0000000000007941 */ /* 0x000fea0003800000 */
.L_x_1161:
[----:B-1----:R-:W-:Y:S01]  /*1b0e0*/  ISETP.NE.AND P0, PT, R7, 0x1, PT ;  /* 0x000000010700780c */ /* 0x002fe20003f05270 */
[----:B----4-:R-:W-:Y:S01]  /*1b0f0*/  IMAD R232, R13, c[0x0][0x538], R12 ;  /* 0x00014e000de87a24 */ /* 0x010fe200078e020c */
        /* <DEDUP_REMOVED lines=65> */
.L_x_1165:
        /* <DEDUP_REMOVED lines=67> */
.L_x_1166:
[----:B------:R-:W-:Y:S05]  /*1b940*/  BSYNC B0 ;  /* 0x0000000000007941 */ /* 0x000fea0003800000 */
.L_x_1164:
[----:B------:R-:W-:-:S04]  /*1b950*/  LOP3.LUT R2, RZ, R2, RZ, 0x33, !PT ;  /* 0x00000002ff027212 */ /* 0x000fc800078e33ff */
[----:B------:R-:W-:Y:S01]  /*1b960*/  IADD3 R233, R2, R11, RZ ;  /* 0x0000000b02e97210 */ /* 0x000fe20007ffe0ff */
[----:B------:R-:W-:Y:S05]  /*1b970*/  BRA `(.L_x_1167) ;  /* 0x0000004000007947 */ /* 0x000fea0003800000 */
.L_x_1155:
[----:B------:R-:W-:Y:S01]  /*1b980*/  IMAD.MOV.U32 R232, RZ, RZ, R9 ;  /* 0x000000ffffe87224 */ /* 0x000fe200078e0009 */
[----:B------:R-:W-:Y:S01]  /*1b990*/  MOV R234, RZ ;  /* 0x000000ff00ea7202 */ /* 0x000fe20000000f00 */
[----:B------:R-:W-:Y:S01]  /*1b9a0*/  IMAD.MOV.U32 R233, RZ, RZ, RZ ;  /* 0x000000ffffe97224 */ /* 0x000fe200078e00ff */
[----:B------:R-:W-:Y:S02]  /*1b9b0*/  MOV R235, c[0x0][0x53c] ;  /* 0x00014f0000eb7a02 */ /* 0x000fe40000000f00 */
.L_x_1167:
[----:B------:R-:W-:Y:S05]  /*1b9c0*/  BSYNC B1 ;  /* 0x0000000000017941 */ /* 0x000fea0003800000 */
.L_x_1153:
[----:B------:R-:W-:Y:S01]  /*1b9d0*/  WARPSYNC 0xffffffff ;  /* 0xffffffff00007948 */ /* 0x000fe20003800000 */
[----:B------:R-:W-:Y:S01]  /*1b9e0*/  BAR.SYNC.DEFER_BLOCKING 0x4, 0x100 ;  /* 0x0104000000007b1d */ /* 0x000fe20000010000 */
[----:B------:R-:W-:-:S13]  /*1b9f0*/  ISETP.NE.AND P0, PT, R14, RZ, PT ;  /* 0x000000ff0e00720c */ /* 0x000fda0003f05270 */
[----:B------:R2:W-:Y:S04]  /*1ba00*/  @!P0 STS.128 [0x20080], R232 ;  /* 0x020080e8ff008388 */ /* 0x0005e80000000c00 */
[----:B------:R-:W-:Y:S06]  /*1ba10*/  BAR.ARV 0x5, 0x100 ;  /* 0x0144000000007b1d */ /* 0x000fec0000002000 */
.L_x_1148:
[----:B-1----:R-:W-:-:S13]  /*1ba20*/  ISETP.GE.AND P0, PT, R235, c[0x0][0x53c], PT ;  /* 0x00014f00eb007a0c */ /* 0x002fda0003f06270 */
[----:B--234-:R-:W-:Y:S01]  /*1ba30*/  @P0 CALL.REL.NOINC `(.L_x_1168) ;  /* 0x0000001000000944 */ /* 0x01cfe20003c00000 */
[----:B------:R-:W-:Y:S05]  /*1ba40*/  BRA `(.L_x_1169) ;  /* 0xfffe5dd000007947 */ /* 0x000fea000383ffff */
.L_x_1168:
[----:B------:R-:W-:Y:S05]  /*1ba50*/  EXIT ;  /* 0x000000000000794d */ /* 0x000fea0003800000 */
.L_x_985:
[----:B------:R-:W-:Y:S01]  /*1ba60*/  IMAD.MOV.U32 R0, RZ, RZ, R5 ;  /* 0x000000ffff007224 */ /* 0x000fe200078e0005 */
[----:B------:R-:W-:Y:S02]  /*1ba70*/  MOV R2, 0x1 ;  /* 0x0000000100027802 */ /* 0x000fe40000000f00 */
[----:B------:R-:W-:Y:S02]  /*1ba80*/  MOV R3, 0x1baa0 ;  /* 0x0001baa000037802 */ /* 0x000fe40000000f00 */
[----:B--2---:R-:W-:Y:S05]  /*1ba90*/  CALL.REL.NOINC `($__internal_24_$__cuda_sm70_shflsync_up_p) ;  /* 0x0000168000007944 */ /* 0x004fea0003c00000 */
[----:B------:R-:W-:Y:S01]  /*1baa0*/  MOV R0, R4 ;  /* 0x0000000400007202 */ /* 0x000fe20000000f00 */
[----:B------:R-:W-:Y:S05]  /*1bab0*/  BRA `(.L_x_1170) ;  /* 0xfffe498000007947 */ /* 0x000fea000383ffff */
.L_x_986:
[----:B------:R-:W-:Y:S01]  /*1bac0*/  IMAD.MOV.U32 R0, RZ, RZ, R5 ;  /* 0x000000ffff007224 */ /* 0x000fe200078e0005 */
[----:B------:R-:W-:Y:S02]  /*1bad0*/  MOV R2, 0x2 ;  /* 0x0000000200027802 */ /* 0x000fe40000000f00 */
[----:B------:R-:W-:Y:S02]  /*1bae0*/  MOV R3, 0x1bb00 ;  /* 0x0001bb0000037802 */ /* 0x000fe40000000f00 */
[----:B--2---:R-:W-:Y:S05]  /*1baf0*/  CALL.REL.NOINC `($__internal_24_$__cuda_sm70_shflsync_up_p) ;  /* 0x0000162000007944 */ /* 0x004fea0003c00000 */
[----:B------:R-:W-:Y:S01]  /*1bb00*/  SEL R0, R4, RZ, P4 ;  /* 0x000000ff04007207 */ /* 0x000fe20002000000 */
[----:B------:R-:W-:Y:S01]  /*1bb10*/  IMAD.MOV.U32 R2, RZ, RZ, 0x4 ;  /* 0x00000004ff027424 */ /* 0x000fe200078e00ff */
[----:B------:R-:W-:-:S03]  /*1bb20*/  MOV R3, 0x1bb50 ;  /* 0x0001bb5000037802 */ /* 0x000fc60000000f00 */
[----:B------:R-:W-:Y:S02]  /*1bb30*/  IMAD.IADD R0, R5, 0x1, R0 ;  /* 0x0000000105007824 */ /* 0x000fe400078e0200 */
[----:B------:R-:W-:Y:S05]  /*1bb40*/  CALL.REL.NOINC `($__internal_24_$__cuda_sm70_shflsync_up_p) ;  /* 0x000015d000007944 */ /* 0x000fea0003c00000 */
        /* <DEDUP_REMOVED lines=13> */
[----:B------:R-:W-:Y:S01]  /*1bc20*/  IMAD.IADD R4, R0, 0x1, R4 ;  /* 0x0000000100047824 */ /* 0x000fe200078e0204 */
[----:B------:R-:W-:-:S03]  /*1bc30*/  MOV R0, 0x1f ;  /* 0x0000001f00007802 */ /* 0x000fc60000000f00 */
[----:B------:R-:W-:Y:S02]  /*1bc40*/  IMAD.MOV.U32 R5, RZ, RZ, R4 ;  /* 0x000000ffff057224 */ /* 0x000fe400078e0004 */
[----:B------:R-:W-:Y:S05]  /*1bc50*/  CALL.REL.NOINC `($__internal_23_$__cuda_sm70_shflsync_idx_p) ;  /* 0x0000147000007944 */ /* 0x000fea0003c00000 */
[----:B------:R-:W-:Y:S05]  /*1bc60*/  BRA `(.L_x_1171) ;  /* 0xfffe48d000007947 */ /* 0x000fea000383ffff */
.L_x_988:
[----:B------:R-:W-:Y:S02]  /*1bc70*/  SEL R0, RZ, 0x1, P0 ;  /* 0x00000001ff007807 */ /* 0x000fe40000000000 */
[----:B------:R-:W-:Y:S02]  /*1bc80*/  MOV R2, 0x1bca0 ;  /* 0x0001bca000027802 */ /* 0x000fe40000000f00 */
[----:B--2---:R-:W-:Y:S05]  /*1bc90*/  CALL.REL.NOINC `($__internal_25_$__cuda_sm70_votesync_ballot) ;  /* 0x000014f000007944 */ /* 0x004fea0003c00000 */
[----:B------:R-:W-:Y:S01]  /*1bca0*/  MOV R10, R0 ;  /* 0x00000000000a7202 */ /* 0x000fe20000000f00 */
[----:B------:R-:W-:Y:S05]  /*1bcb0*/  BRA `(.L_x_1172) ;  /* 0xfffe491000007947 */ /* 0x000fea000383ffff */
.L_x_989:
[----:B------:R-:W-:Y:S01]  /*1bcc0*/  IMAD.MOV.U32 R5, RZ, RZ, R9 ;  /* 0x000000ffff057224 */ /* 0x000fe200078e0009 */
[----:B------:R-:W-:Y:S01]  /*1bcd0*/  MOV R3, R6 ;  /* 0x0000000600037202 */ /* 0x000fe20000000f00 */
[----:B------:R-:W-:Y:S01]  /*1bce0*/  IMAD.MOV.U32 R0, RZ, RZ, 0x1f ;  /* 0x0000001fff007424 */ /* 0x000fe200078e00ff */
[----:B------:R-:W-:Y:S02]  /*1bcf0*/  MOV R2, 0x1bd10 ;  /* 0x0001bd1000027802 */ /* 0x000fe40000000f00 */
[----:B------:R-:W-:Y:S05]  /*1bd00*/  CALL.REL.NOINC `($__internal_23_$__cuda_sm70_shflsync_idx_p) ;  /* 0x000013c000007944 */ /* 0x000fea0003c00000 */
[----:B------:R-:W-:Y:S01]  /*1bd10*/  IMAD.MOV.U32 R233, RZ, RZ, R0 ;  /* 0x000000ffffe97224 */ /* 0x000fe200078e0000 */
[----:B------:R-:W-:Y:S01]  /*1bd20*/  MOV R5, R8 ;  /* 0x0000000800057202 */ /* 0x000fe20000000f00 */
[----:B------:R-:W-:Y:S01]  /*1bd30*/  IMAD.MOV.U32 R7, RZ, RZ, RZ ;  /* 0x000000ffff077224 */ /* 0x000fe200078e00ff */
[----:B------:R-:W-:Y:S01]  /*1bd40*/  MOV R3, R6 ;  /* 0x0000000600037202 */ /* 0x000fe20000000f00 */
[----:B------:R-:W-:Y:S01]  /*1bd50*/  IMAD.MOV.U32 R0, RZ, RZ, 0x1f ;  /* 0x0000001fff007424 */ /* 0x000fe200078e00ff */
[----:B------:R-:W-:-:S02]  /*1bd60*/  MOV R2, 0x1bd80 ;  /* 0x0001bd8000027802 */ /* 0x000fc40000000f00 */
[----:B------:R-:W-:Y:S05]  /*1bd70*/  CALL.REL.NOINC `($__internal_23_$__cuda_sm70_shflsync_idx_p) ;  /* 0x0000135000007944 */ /* 0x000fea0003c00000 */
[----:B------:R-:W-:Y:S01]  /*1bd80*/  MOV R9, R0 ;  /* 0x0000000000097202 */ /* 0x000fe20000000f00 */
[----:B------:R-:W-:Y:S05]  /*1bd90*/  BRA `(.L_x_1173) ;  /* 0xfffe489000007947 */ /* 0x000fea000383ffff */
.L_x_992:
[----:B------:R-:W-:Y:S01]  /*1bda0*/  IMAD.MOV.U32 R5, RZ, RZ, R4 ;  /* 0x000000ffff057224 */ /* 0x000fe200078e0004 */
[----:B------:R-:W-:-:S02]  /*1bdb0*/  MOV R0, 0x1f ;  /* 0x0000001f00007802 */ /* 0x000fc40000000f00 */
[----:B------:R-:W-:Y:S02]  /*1bdc0*/  MOV R2, 0x1bde0 ;  /* 0x0001bde000027802 */ /* 0x000fe40000000f00 */
[----:B-123--:R-:W-:Y:S05]  /*1bdd0*/  CALL.REL.NOINC `($__internal_23_$__cuda_sm70_shflsync_idx_p) ;  /* 0x000012f000007944 */ /* 0x00efea0003c00000 */
[----:B------:R-:W-:Y:S01]  /*1bde0*/  MOV R7, R0 ;  /* 0x0000000000077202 */ /* 0x000fe20000000f00 */
[----:B------:R-:W-:Y:S05]  /*1bdf0*/  BRA `(.L_x_991) ;  /* 0xfffe489000007947 */ /* 0x000fea000383ffff */
.L_x_1025:
[----:B------:R-:W-:Y:S01]  /*1be00*/  IMAD.MOV.U32 R5, RZ, RZ, R14 ;  /* 0x000000ffff057224 */ /* 0x000fe200078e000e */
[----:B------:R-:W-:Y:S01]  /*1be10*/  MOV R3, RZ ;  /* 0x000000ff00037202 */ /* 0x000fe20000000f00 */
[----:B------:R-:W-:Y:S01]  /*1be20*/  IMAD.MOV.U32 R0, RZ, RZ, 0x181f ;  /* 0x0000181fff007424 */ /* 0x000fe200078e00ff */
[----:B------:R-:W-:Y:S02]  /*1be30*/  MOV R2, 0x1be50 ;  /* 0x0001be5000027802 */ /* 0x000fe40000000f00 */
[----:B-----5:R-:W-:Y:S05]  /*1be40*/  CALL.REL.NOINC `($__internal_23_$__cuda_sm70_shflsync_idx_p) ;  /* 0x0000128000007944 */ /* 0x020fea0003c00000 */
[----:B------:R-:W-:Y:S01]  /*1be50*/  MOV R12, R0 ;  /* 0x00000000000c7202 */ /* 0x000fe20000000f00 */
[----:B------:R-:W-:Y:S05]  /*1be60*/  BRA `(.L_x_1174) ;  /* 0xfffea93000007947 */ /* 0x000fea000383ffff */
.L_x_1026:
[----:B------:R-:W-:Y:S01]  /*1be70*/  IMAD.MOV.U32 R5, RZ, RZ, R17 ;  /* 0x000000ffff057224 */ /* 0x000fe200078e0011 */
[----:B------:R-:W-:Y:S01]  /*1be80*/  MOV R3, RZ ;  /* 0x000000ff00037202 */ /* 0x000fe20000000f00 */
[----:B------:R-:W-:Y:S01]  /*1be90*/  IMAD.MOV.U32 R0, RZ, RZ, 0x181f ;  /* 0x0000181fff007424 */ /* 0x000fe200078e00ff */
[----:B------:R-:W-:Y:S02]  /*1bea0*/  MOV R2, 0x1bec0 ;  /* 0x0001bec000027802 */ /* 0x000fe40000000f00 */
[----:B-12--5:R-:W-:Y:S05]  /*1beb0*/  CALL.REL.NOINC `($__internal_23_$__cuda_sm70_shflsync_idx_p) ;  /* 0x0000121000007944 */ /* 0x026fea0003c00000 */
[----:B------:R-:W-:Y:S05]  /*1bec0*/  BRA `(.L_x_1175) ;  /* 0xfffea8f000007947 */ /* 0x000fea000383ffff */
.L_x_1029:
[----:B------:R-:W-:Y:S01]  /*1bed0*/  IMAD.MOV.U32 R5, RZ, RZ, R14 ;  /* 0x000000ffff057224 */ /* 0x000fe200078e000e */
[----:B--2---:R-:W-:Y:S01]  /*1bee0*/  MOV R3, 0x1 ;  /* 0x0000000100037802 */ /* 0x004fe20000000f00 */
[----:B----4-:R-:W-:Y:S01]  /*1bef0*/  IMAD.MOV.U32 R0, RZ, RZ, 0x181f ;  /* 0x0000181fff007424 */ /* 0x010fe200078e00ff */
[----:B------:R-:W-:-:S02]  /*1bf00*/  MOV R2, 0x1bf20 ;  /* 0x0001bf2000027802 */ /* 0x000fc40000000f00 */
[----:B-1-3-5:R-:W-:Y:S05]  /*1bf10*/  CALL.REL.NOINC `($__internal_23_$__cuda_sm70_shflsync_idx_p) ;  /* 0x000011b000007944 */ /* 0x02afea0003c00000 */
[----:B------:R-:W-:Y:S01]  /*1bf20*/  IMAD.MOV.U32 R12, RZ, RZ, R0 ;  /* 0x000000ffff0c7224 */ /* 0x000fe200078e0000 */
[----:B------:R-:W-:Y:S01]  /*1bf30*/  MOV R3, 0x1 ;  /* 0x0000000100037802 */ /* 0x000fe20000000f00 */
[----:B------:R-:W-:Y:S01]  /*1bf40*/  IMAD.MOV.U32 R5, RZ, RZ, R17 ;  /* 0x000000ffff057224 */ /* 0x000fe200078e0011 */
[----:B------:R-:W-:-:S02]  /*1bf50*/  MOV R0, 0x181f ;  /* 0x0000181f00007802 */ /* 0x000fc40000000f00 */
[----:B------:R-:W-:Y:S02]  /*1bf60*/  MOV R2, 0x1bf80 ;  /* 0x0001bf8000027802 */ /* 0x000fe40000000f00 */
[----:B------:R-:W-:Y:S05]  /*1bf70*/  CALL.REL.NOINC `($__internal_23_$__cuda_sm70_shflsync_idx_p) ;  /* 0x0000115000007944 */ /* 0x000fea0003c00000 */
[----:B------:R-:W-:Y:S05]  /*1bf80*/  BRA `(.L_x_1176) ;  /* 0xfffeaa3000007947 */ /* 0x000fea000383ffff */
.L_x_1032:
[----:B------:R-:W-:Y:S01]  /*1bf90*/  IMAD.MOV.U32 R5, RZ, RZ, R14 ;  /* 0x000000ffff057224 */ /* 0x000fe200078e000e */
[----:B-1----:R-:W-:Y:S01]  /*1bfa0*/  MOV R3, 0x2 ;  /* 0x0000000200037802 */ /* 0x002fe20000000f00 */
[----:B----4-:R-:W-:Y:S01]  /*1bfb0*/  IMAD.MOV.U32 R0, RZ, RZ, 0x181f ;  /* 0x0000181fff007424 */ /* 0x010fe200078e00ff */
[----:B------:R-:W-:Y:S02]  /*1bfc0*/  MOV R2, 0x1bfe0 ;  /* 0x0001bfe000027802 */ /* 0x000fe40000000f00 */
[----:B--23-5:R-:W-:Y:S05]  /*1bfd0*/  CALL.REL.NOINC `($__internal_23_$__cuda_sm70_shflsync_idx_p) ;  /* 0x000010f000007944 */ /* 0x02cfea0003c00000 */
[----:B------:R-:W-:Y:S01]  /*1bfe0*/  MOV R12, R0 ;  /* 0x00000000000c7202 */ /* 0x000fe20000000f00 */
[----:B------:R-:W-:Y:S05]  /*1bff0*/  BRA `(.L_x_1177) ;  /* 0xfffeab5000007947 */ /* 0x000fea000383ffff */
.L_x_1033:
[----:B------:R-:W-:Y:S01]  /*1c000*/  IMAD.MOV.U32 R5, RZ, RZ, R17 ;  /* 0x000000ffff057224 */ /* 0x000fe200078e0011 */
[----:B------:R-:W-:Y:S01]  /*1c010*/  MOV R3, 0x2 ;  /* 0x0000000200037802 */ /* 0x000fe20000000f00 */
[----:B----4-:R-:W-:Y:S01]  /*1c020*/  IMAD.MOV.U32 R0, RZ, RZ, 0x181f ;  /* 0x0000181fff007424 */ /* 0x010fe200078e00ff */
[----:B------:R-:W-:Y:S02]  /*1c030*/  MOV R2, 0x1c050 ;  /* 0x0001c05000027802 */ /* 0x000fe40000000f00 */
[----:B-123-5:R-:W-:Y:S05]  /*1c040*/  CALL.REL.NOINC `($__internal_23_$__cuda_sm70_shflsync_idx_p) ;  /* 0x0000108000007944 */ /* 0x02efea0003c00000 */
[----:B------:R-:W-:Y:S05]  /*1c050*/  BRA `(.L_x_1178) ;  /* 0xfffeab1000007947 */ /* 0x000fea000383ffff */
.L_x_1036:
[----:B------:R-:W-:Y:S01]  /*1c060*/  IMAD.MOV.U32 R5, RZ, RZ, R14 ;  /* 0x000000ffff057224 */ /* 0x000fe200078e000e */
[----:B-1----:R-:W-:Y:S01]  /*1c070*/  MOV R3, 0x3 ;  /* 0x0000000300037802 */ /* 0x002fe20000000f00 */
[----:B------:R-:W-:Y:S01]  /*1c080*/  IMAD.MOV.U32 R0, RZ, RZ, 0x181f ;  /* 0x0000181fff007424 */ /* 0x000fe200078e00ff */
[----:B------:R-:W-:-:S02]  /*1c090*/  MOV R2, 0x1c0b0 ;  /* 0x0001c0b000027802 */ /* 0x000fc40000000f00 */
[----:B--2345:R-:W-:Y:S05]  /*1c0a0*/  CALL.REL.NOINC `($__internal_23_$__cuda_sm70_shflsync_idx_p) ;  /* 0x0000102000007944 */ /* 0x03cfea0003c00000 */
[----:B------:R-:W-:Y:S01]  /*1c0b0*/  IMAD.MOV.U32 R12, RZ, RZ, R0 ;  /* 0x000000ffff0c7224 */ /* 0x000fe200078e0000 */
[----:B------:R-:W-:Y:S01]  /*1c0c0*/  MOV R3, 0x3 ;  /* 0x0000000300037802 */ /* 0x000fe20000000f00 */
[----:B------:R-:W-:Y:S01]  /*1c0d0*/  IMAD.MOV.U32 R5, RZ, RZ, R17 ;  /* 0x000000ffff057224 */ /* 0x000fe200078e0011 */
[----:B------:R-:W-:-:S02]  /*1c0e0*/  MOV R0, 0x181f ;  /* 0x0000181f00007802 */ /* 0x000fc40000000f00 */
[----:B------:R-:W-:Y:S02]  /*1c0f0*/  MOV R2, 0x1c110 ;  /* 0x0001c11000027802 */ /* 0x000fe40000000f00 */
[----:B------:R-:W-:Y:S05]  /*1c100*/  CALL.REL.NOINC `($__internal_23_$__cuda_sm70_shflsync_idx_p) ;  /* 0x00000fc000007944 */ /* 0x000fea0003c00000 */
[----:B------:R-:W-:Y:S05]  /*1c110*/  BRA `(.L_x_1179) ;  /* 0xfffeabf000007947 */ /* 0x000fea000383ffff */
.L_x_1107:
[----:B------:R-:W-:Y:S01]  /*1c120*/  IMAD.MOV.U32 R2, RZ, RZ, R209 ;  /* 0x000000ffff027224 */ /* 0x000fe200078e00d1 */
[----:B------:R-:W-:Y:S02]  /*1c130*/  MOV R5, 0x2 ;  /* 0x0000000200057802 */ /* 0x000fe40000000f00 */
[----:B------:R-:W-:Y:S02]  /*1c140*/  MOV R3, 0x1c160 ;  /* 0x0001c16000037802 */ /* 0x000fe40000000f00 */
[----:B------:R-:W-:Y:S05]  /*1c150*/  CALL.REL.NOINC `($__internal_22_$__cuda_sm70_shflsync_bfly_p) ;  /* 0x00000f2000007944 */ /* 0x000fea0003c00000 */
[----:B------:R-:W-:Y:S01]  /*1c160*/  MOV R0, R5 ;  /* 0x0000000500007202 */ /* 0x000fe20000000f00 */
[----:B------:R-:W-:Y:S05]  /*1c170*/  BRA `(.L_x_1180) ;  /* 0xffff9ce000007947 */ /* 0x000fea000383ffff */
.L_x_1108:
[----:B------:R-:W-:Y:S01]  /*1c180*/  IMAD.MOV.U32 R2, RZ, RZ, R0 ;  /* 0x000000ffff027224 */ /* 0x000fe200078e0000 */
[----:B------:R-:W-:Y:S02]  /*1c190*/  MOV R5, 0x1 ;  /* 0x0000000100057802 */ /* 0x000fe40000000f00 */
[----:B------:R-:W-:Y:S02]  /*1c1a0*/  MOV R3, 0x1c1c0 ;  /* 0x0001c1c000037802 */ /* 0x000fe40000000f00 */
[----:B-1----:R-:W-:Y:S05]  /*1c1b0*/  CALL.REL.NOINC `($__internal_22_$__cuda_sm70_shflsync_bfly_p) ;  /* 0x00000ec000007944 */ /* 0x002fea0003c00000 */
[----:B------:R-:W-:Y:S01]  /*1c1c0*/  FADD.FTZ R0, R0, R5 ;  /* 0x0000000500007221 */ /* 0x000fe20000010000 */
[----:B------:R-:W-:Y:S02]  /*1c1d0*/  MOV R2, R208 ;  /* 0x000000d000027202 */ /* 0x000fe40000000f00 */
[----:B------:R-:W-:-:S02]  /*1c1e0*/  MOV R5, 0x2 ;  /* 0x0000000200057802 */ /* 0x000fc40000000f00 */
[----:B------:R-:W-:Y:S02]  /*1c1f0*/  MOV R3, 0x1c210 ;  /* 0x0001c21000037802 */ /* 0x000fe40000000f00 */
[----:B------:R-:W-:Y:S05]  /*1c200*/  CALL.REL.NOINC `($__internal_22_$__cuda_sm70_shflsync_bfly_p) ;  /* 0x00000e7000007944 */ /* 0x000fea0003c00000 */
[----:B------:R-:W-:Y:S01]  /*1c210*/  FADD.FTZ R4, R208, R5 ;  /* 0x00000005d0047221 */ /* 0x000fe20000010000 */
[----:B------:R-:W-:Y:S02]  /*1c220*/  MOV R5, 0x1 ;  /* 0x0000000100057802 */ /* 0x000fe40000000f00 */
[----:B------:R-:W-:Y:S02]  /*1c230*/  MOV R3, 0x1c260 ;  /* 0x0001c26000037802 */ /* 0x000fe40000000f00 */
[----:B------:R-:W-:Y:S02]  /*1c240*/  MOV R2, R4 ;  /* 0x0000000400027202 */ /* 0x000fe40000000f00 */
[----:B------:R-:W-:Y:S05]  /*1c250*/  CALL.REL.NOINC `($__internal_22_$__cuda_sm70_shflsync_bfly_p) ;  /* 0x00000e2000007944 */ /* 0x000fea0003c00000 */
[----:B------:R-:W-:Y:S01]  /*1c260*/  MOV R3, R5 ;  /* 0x0000000500037202 */ /* 0x000fe20000000f00 */
[----:B------:R-:W-:Y:S05]  /*1c270*/  BRA `(.L_x_1181) ;  /* 0xffff9c5000007947 */ /* 0x000fea000383ffff */
.L_x_1115:
[----:B--234-:R-:W-:Y:S01]  /*1c280*/  IMAD.MOV.U32 R5, RZ, RZ, R15 ;  /* 0x000000ffff057224 */ /* 0x01cfe200078e000f */
[----:B------:R-:W-:Y:S01]  /*1c290*/  MOV R3, RZ ;  /* 0x000000ff00037202 */ /* 0x000fe20000000f00 */
[----:B------:R-:W-:Y:S01]  /*1c2a0*/  IMAD.MOV.U32 R0, RZ, RZ, 0x181f ;  /* 0x0000181fff007424 */ /* 0x000fe200078e00ff */
[----:B------:R-:W-:Y:S02]  /*1c2b0*/  MOV R2, 0x1c2d0 ;  /* 0x0001c2d000027802 */ /* 0x000fe40000000f00 */
[----:B-1----:R-:W-:Y:S05]  /*1c2c0*/  CALL.REL.NOINC `($__internal_23_$__cuda_sm70_shflsync_idx_p) ;  /* 0x00000e0000007944 */ /* 0x002fea0003c00000 */
[----:B------:R-:W-:Y:S01]  /*1c2d0*/  MOV R12, R0 ;  /* 0x00000000000c7202 */ /* 0x000fe20000000f00 */
[----:B------:R-:W-:Y:S05]  /*1c2e0*/  BRA `(.L_x_1182) ;  /* 0xffffb7d000007947 */ /* 0x000fea000383ffff */
.L_x_1116:
[----:B------:R-:W-:Y:S01]  /*1c2f0*/  IMAD.MOV.U32 R5, RZ, RZ, R16 ;  /* 0x000000ffff057224 */ /* 0x000fe200078e0010 */
[----:B------:R-:W-:Y:S01]  /*1c300*/  MOV R3, RZ ;  /* 0x000000ff00037202 */ /* 0x000fe20000000f00 */
[----:B------:R-:W-:Y:S01]  /*1c310*/  IMAD.MOV.U32 R0, RZ, RZ, 0x181f ;  /* 0x0000181fff007424 */ /* 0x000fe200078e00ff */
[----:B------:R-:W-:-:S02]  /*1c320*/  MOV R2, 0x1c340 ;  /* 0x0001c34000027802 */ /* 0x000fc40000000f00 */
[----:B-123--:R-:W-:Y:S05]  /*1c330*/  CALL.REL.NOINC `($__internal_23_$__cuda_sm70_shflsync_idx_p) ;  /* 0x00000d9000007944 */ /* 0x00efea0003c00000 */
[----:B------:R-:W-:Y:S05]  /*1c340*/  BRA `(.L_x_1183) ;  /* 0xffffb79000007947 */ /* 0x000fea000383ffff */
.L_x_1119:
[----:B------:R-:W-:Y:S01]  /*1c350*/  IMAD.MOV.U32 R5, RZ, RZ, R15 ;  /* 0x000000ffff057224 */ /* 0x000fe200078e000f */
[----:B--2---:R-:W-:Y:S01]  /*1c360*/  MOV R3, 0x1 ;  /* 0x0000000100037802 */ /* 0x004fe20000000f00 */
[----:B------:R-:W-:Y:S01]  /*1c370*/  IMAD.MOV.U32 R0, RZ, RZ, 0x181f ;  /* 0x0000181fff007424 */ /* 0x000fe200078e00ff */
[----:B------:R-:W-:-:S02]  /*1c380*/  MOV R2, 0x1c3a0 ;  /* 0x0001c3a000027802 */ /* 0x000fc40000000f00 */
[----:B-1-34-:R-:W-:Y:S05]  /*1c390*/  CALL.REL.NOINC `($__internal_23_$__cuda_sm70_shflsync_idx_p) ;  /* 0x00000d3000007944 */ /* 0x01afea0003c00000 */
[----:B------:R-:W-:Y:S01]  /*1c3a0*/  IMAD.MOV.U32 R12, RZ, RZ, R0 ;  /* 0x000000ffff0c7224 */ /* 0x000fe200078e0000 */
[----:B------:R-:W-:Y:S01]  /*1c3b0*/  MOV R3, 0x1 ;  /* 0x0000000100037802 */ /* 0x000fe20000000f00 */
[----:B------:R-:W-:Y:S01]  /*1c3c0*/  IMAD.MOV.U32 R5, RZ, RZ, R16 ;  /* 0x000000ffff057224 */ /* 0x000fe200078e0010 */
[----:B------:R-:W-:-:S02]  /*1c3d0*/  MOV R0, 0x181f ;  /* 0x0000181f00007802 */ /* 0x000fc40000000f00 */
[----:B------:R-:W-:Y:S02]  /*1c3e0*/  MOV R2, 0x1c400 ;  /* 0x0001c40000027802 */ /* 0x000fe40000000f00 */
[----:B------:R-:W-:Y:S05]  /*1c3f0*/  CALL.REL.NOINC `($__internal_23_$__cuda_sm70_shflsync_idx_p) ;  /* 0x00000cd000007944 */ /* 0x000fea0003c00000 */
[----:B------:R-:W-:Y:S05]  /*1c400*/  BRA `(.L_x_1184) ;  /* 0xffffb8b000007947 */ /* 0x000fea000383ffff */
.L_x_1122:
[----:B------:R-:W-:Y:S01]  /*1c410*/  IMAD.MOV.U32 R5, RZ, RZ, R15 ;  /* 0x000000ffff057224 */ /* 0x000fe200078e000f */
[----:B--2---:R-:W-:Y:S01]  /*1c420*/  MOV R3, 0x2 ;  /* 0x0000000200037802 */ /* 0x004fe20000000f00 */
[----:B------:R-:W-:Y:S01]  /*1c430*/  IMAD.MOV.U32 R0, RZ, RZ, 0x181f ;  /* 0x0000181fff007424 */ /* 0x000fe200078e00ff */
[----:B------:R-:W-:Y:S02]  /*1c440*/  MOV R2, 0x1c460 ;  /* 0x0001c46000027802 */ /* 0x000fe40000000f00 */
[----:B-1-34-:R-:W-:Y:S05]  /*1c450*/  CALL.REL.NOINC `($__internal_23_$__cuda_sm70_shflsync_idx_p) ;  /* 0x00000c7000007944 */ /* 0x01afea0003c00000 */
[----:B------:R-:W-:Y:S01]  /*1c460*/  MOV R12, R0 ;  /* 0x00000000000c7202 */ /* 0x000fe20000000f00 */
[----:B------:R-:W-:Y:S05]  /*1c470*/  BRA `(.L_x_1185) ;  /* 0xffffb9b000007947 */ /* 0x000fea000383ffff */
.L_x_1123:
[----:B------:R-:W-:Y:S01]  /*1c480*/  IMAD.MOV.U32 R5, RZ, RZ, R16 ;  /* 0x000000ffff057224 */ /* 0x000fe200078e0010 */
[----:B--2---:R-:W-:Y:S01]  /*1c490*/  MOV R3, 0x2 ;  /* 0x0000000200037802 */ /* 0x004fe20000000f00 */
[----:B------:R-:W-:Y:S01]  /*1c4a0*/  IMAD.MOV.U32 R0, RZ, RZ, 0x181f ;  /* 0x0000181fff007424 */ /* 0x000fe200078e00ff */
[----:B------:R-:W-:Y:S02]  /*1c4b0*/  MOV R2, 0x1c4d0 ;  /* 0x0001c4d000027802 */ /* 0x000fe40000000f00 */
[----:B-1-34-:R-:W-:Y:S05]  /*1c4c0*/  CALL.REL.NOINC `($__internal_23_$__cuda_sm70_shflsync_idx_p) ;  /* 0x00000c0000007944 */ /* 0x01afea0003c00000 */
[----:B------:R-:W-:Y:S05]  /*1c4d0*/  BRA `(.L_x_1186) ;  /* 0xffffb97000007947 */ /* 0x000fea000383ffff */
.L_x_1126:
[----:B------:R-:W-:Y:S01]  /*1c4e0*/  IMAD.MOV.U32 R5, RZ, RZ, R15 ;  /* 0x000000ffff057224 */ /* 0x000fe200078e000f */
[----:B---3--:R-:W-:Y:S01]  /*1c4f0*/  MOV R3, 0x3 ;  /* 0x0000000300037802 */ /* 0x008fe20000000f00 */
[----:B----4-:R-:W-:Y:S01]  /*1c500*/  IMAD.MOV.U32 R0, RZ, RZ, 0x181f ;  /* 0x0000181fff007424 */ /* 0x010fe200078e00ff */
[----:B------:R-:W-:-:S02]  /*1c510*/  MOV R2, 0x1c530 ;  /* 0x0001c53000027802 */ /* 0x000fc40000000f00 */
[----:B-12---:R-:W-:Y:S05]  /*1c520*/  CALL.REL.NOINC `($__internal_23_$__cuda_sm70_shflsync_idx_p) ;  /* 0x00000ba000007944 */ /* 0x006fea0003c00000 */
[----:B------:R-:W-:Y:S01]  /*1c530*/  IMAD.MOV.U32 R10, RZ, RZ, R0 ;  /* 0x000000ffff0a7224 */ /* 0x000fe200078e0000 */
[----:B------:R-:W-:Y:S01]  /*1c540*/  MOV R3, 0x3 ;  /* 0x0000000300037802 */ /* 0x000fe20000000f00 */
[----:B------:R-:W-:Y:S01]  /*1c550*/  IMAD.MOV.U32 R5, RZ, RZ, R16 ;  /* 0x000000ffff057224 */ /* 0x000fe200078e0010 */
[----:B------:R-:W-:-:S02]  /*1c560*/  MOV R0, 0x181f ;  /* 0x0000181f00007802 */ /* 0x000fc40000000f00 */
[----:B------:R-:W-:Y:S02]  /*1c570*/  MOV R2, 0x1c590 ;  /* 0x0001c59000027802 */ /* 0x000fe40000000f00 */
[----:B------:R-:W-:Y:S05]  /*1c580*/  CALL.REL.NOINC `($__internal_23_$__cuda_sm70_shflsync_idx_p) ;  /* 0x00000b4000007944 */ /* 0x000fea0003c00000 */
[----:B------:R-:W-:Y:S05]  /*1c590*/  BRA `(.L_x_1187) ;  /* 0xffffba3000007947 */ /* 0x000fea000383ffff */
.L_x_1128:
[----:B------:R-:W-:Y:S01]  /*1c5a0*/  IMAD.MOV.U32 R5, RZ, RZ, R16 ;  /* 0x000000ffff057224 */ /* 0x000fe200078e0010 */
[----:B------:R-:W-:Y:S01]  /*1c5b0*/  MOV R3, RZ ;  /* 0x000000ff00037202 */ /* 0x000fe20000000f00 */
[----:B------:R-:W-:Y:S01]  /*1c5c0*/  IMAD.MOV.U32 R0, RZ, RZ, 0x1c1f ;  /* 0x00001c1fff007424 */ /* 0x000fe200078e00ff */
[----:B------:R-:W-:Y:S02]  /*1c5d0*/  MOV R2, 0x1c5f0 ;  /* 0x0001c5f000027802 */ /* 0x000fe40000000f00 */
[----:B------:R-:W-:Y:S05]  /*1c5e0*/  CALL.REL.NOINC `($__internal_23_$__cuda_sm70_shflsync_idx_p) ;  /* 0x00000ae000007944 */ /* 0x000fea0003c00000 */
[----:B------:R-:W-:Y:S01]  /*1c5f0*/  MOV R4, R0 ;  /* 0x0000000000047202 */ /* 0x000fe20000000f00 */
[----:B------:R-:W-:Y:S05]  /*1c600*/  BRA `(.L_x_1188) ;  /* 0xffffbd2000007947 */ /* 0x000fea000383ffff */
.L_x_1129:
[----:B------:R-:W-:Y:S01]  /*1c610*/  IMAD.MOV.U32 R5, RZ, RZ, R17 ;  /* 0x000000ffff057224 */ /* 0x000fe200078e0011 */
[----:B------:R-:W-:Y:S01]  /*1c620*/  MOV R3, RZ ;  /* 0x000000ff00037202 */ /* 0x000fe20000000f00 */
[----:B------:R-:W-:Y:S01]  /*1c630*/  IMAD.MOV.U32 R0, RZ, RZ, 0x1c1f ;  /* 0x00001c1fff007424 */ /* 0x000fe200078e00ff */
[----:B------:R-:W-:Y:S02]  /*1c640*/  MOV R2, 0x1c660 ;  /* 0x0001c66000027802 */ /* 0x000fe40000000f00 */
[----:B-12---:R-:W-:Y:S05]  /*1c650*/  CALL.REL.NOINC `($__internal_23_$__cuda_sm70_shflsync_idx_p) ;  /* 0x00000a7000007944 */ /* 0x006fea0003c00000 */
[----:B------:R-:W-:Y:S05]  /*1c660*/  BRA `(.L_x_1189) ;  /* 0xffffbce000007947 */ /* 0x000fea000383ffff */
.L_x_1132:
[----:B------:R-:W-:Y:S01]  /*1c670*/  IMAD.MOV.U32 R5, RZ, RZ, R16 ;  /* 0x000000ffff057224 */ /* 0x000fe200078e0010 */
[----:B------:R-:W-:Y:S01]  /*1c680*/  MOV R3, 0x1 ;  /* 0x0000000100037802 */ /* 0x000fe20000000f00 */
[----:B----4-:R-:W-:Y:S01]  /*1c690*/  IMAD.MOV.U32 R0, RZ, RZ, 0x1c1f ;  /* 0x00001c1fff007424 */ /* 0x010fe200078e00ff */
[----:B------:R-:W-:-:S02]  /*1c6a0*/  MOV R2, 0x1c6c0 ;  /* 0x0001c6c000027802 */ /* 0x000fc40000000f00 */
[----:B-123--:R-:W-:Y:S05]  /*1c6b0*/  CALL.REL.NOINC `($__internal_23_$__cuda_sm70_shflsync_idx_p) ;  /* 0x00000a1000007944 */ /* 0x00efea0003c00000 */
[----:B------:R-:W-:Y:S01]  /*1c6c0*/  IMAD.MOV.U32 R4, RZ, RZ, R0 ;  /* 0x000000ffff047224 */ /* 0x000fe200078e0000 */
[----:B------:R-:W-:Y:S01]  /*1c6d0*/  MOV R3, 0x1 ;  /* 0x0000000100037802 */ /* 0x000fe20000000f00 */
[----:B------:R-:W-:Y:S01]  /*1c6e0*/  IMAD.MOV.U32 R5, RZ, RZ, R17 ;  /* 0x000000ffff057224 */ /* 0x000fe200078e0011 */
[----:B------:R-:W-:-:S02]  /*1c6f0*/  MOV R0, 0x1c1f ;  /* 0x00001c1f00007802 */ /* 0x000fc40000000f00 */
[----:B------:R-:W-:Y:S02]  /*1c700*/  MOV R2, 0x1c720 ;  /* 0x0001c72000027802 */ /* 0x000fe40000000f00 */
[----:B------:R-:W-:Y:S05]  /*1c710*/  CALL.REL.NOINC `($__internal_23_$__cuda_sm70_shflsync_idx_p) ;  /* 0x000009b000007944 */ /* 0x000fea0003c00000 */
[----:B------:R-:W-:Y:S05]  /*1c720*/  BRA `(.L_x_1190) ;  /* 0xffffc8c000007947 */ /* 0x000fea000383ffff */
.L_x_1136:
[----:B------:R-:W-:Y:S01]  /*1c730*/  IMAD.MOV.U32 R5, RZ, RZ, R13 ;  /* 0x000000ffff057224 */ /* 0x000fe200078e000d */
[----:B------:R-:W-:Y:S01]  /*1c740*/  MOV R3, RZ ;  /* 0x000000ff00037202 */ /* 0x000fe20000000f00 */
[----:B------:R-:W-:Y:S01]  /*1c750*/  IMAD.MOV.U32 R0, RZ, RZ, 0x181f ;  /* 0x0000181fff007424 */ /* 0x000fe200078e00ff */
[----:B------:R-:W-:Y:S02]  /*1c760*/  MOV R2, 0x1c780 ;  /* 0x0001c78000027802 */ /* 0x000fe40000000f00 */
[----:B------:R-:W-:Y:S05]  /*1c770*/  CALL.REL.NOINC `($__internal_23_$__cuda_sm70_shflsync_idx_p) ;  /* 0x0000095000007944 */ /* 0x000fea0003c00000 */
[----:B------:R-:W-:Y:S01]  /*1c780*/  MOV R12, R0 ;  /* 0x00000000000c7202 */ /* 0x000fe20000000f00 */
[----:B------:R-:W-:Y:S05]  /*1c790*/  BRA `(.L_x_1191) ;  /* 0xffffdc3000007947 */ /* 0x000fea000383ffff */
.L_x_1137:
[----:B------:R-:W-:Y:S01]  /*1c7a0*/  IMAD.MOV.U32 R5, RZ, RZ, R16 ;  /* 0x000000ffff057224 */ /* 0x000fe200078e0010 */
[----:B------:R-:W-:Y:S01]  /*1c7b0*/  MOV R3, RZ ;  /* 0x000000ff00037202 */ /* 0x000fe20000000f00 */
[----:B------:R-:W-:Y:S01]  /*1c7c0*/  IMAD.MOV.U32 R0, RZ, RZ, 0x181f ;  /* 0x0000181fff007424 */ /* 0x000fe200078e00ff */
[----:B------:R-:W-:Y:S02]  /*1c7d0*/  MOV R2, 0x1c7f0 ;  /* 0x0001c7f000027802 */ /* 0x000fe40000000f00 */
[----:B-12---:R-:W-:Y:S05]  /*1c7e0*/  CALL.REL.NOINC `($__internal_23_$__cuda_sm70_shflsync_idx_p) ;  /* 0x000008e000007944 */ /* 0x006fea0003c00000 */
[----:B------:R-:W-:Y:S05]  /*1c7f0*/  BRA `(.L_x_1192) ;  /* 0xffffdbf000007947 */ /* 0x000fea000383ffff */
.L_x_1140:
[----:B------:R-:W-:Y:S01]  /*1c800*/  IMAD.MOV.U32 R5, RZ, RZ, R13 ;  /* 0x000000ffff057224 */ /* 0x000fe200078e000d */
[----:B--2---:R-:W-:Y:S01]  /*1c810*/  MOV R3, 0x1 ;  /* 0x0000000100037802 */ /* 0x004fe20000000f00 */
[----:B----4-:R-:W-:Y:S01]  /*1c820*/  IMAD.MOV.U32 R0, RZ, RZ, 0x181f ;  /* 0x0000181fff007424 */ /* 0x010fe200078e00ff */
[----:B------:R-:W-:-:S02]  /*1c830*/  MOV R2, 0x1c850 ;  /* 0x0001c85000027802 */ /* 0x000fc40000000f00 */
[----:B-1-3--:R-:W-:Y:S05]  /*1c840*/  CALL.REL.NOINC `($__internal_23_$__cuda_sm70_shflsync_idx_p) ;  /* 0x0000088000007944 */ /* 0x00afea0003c00000 */
[----:B------:R-:W-:Y:S01]  /*1c850*/  IMAD.MOV.U32 R12, RZ, RZ, R0 ;  /* 0x000000ffff0c7224 */ /* 0x000fe200078e0000 */
[----:B------:R-:W-:Y:S01]  /*1c860*/  MOV R3, 0x1 ;  /* 0x0000000100037802 */ /* 0x000fe20000000f00 */
[----:B------:R-:W-:Y:S01]  /*1c870*/  IMAD.MOV.U32 R5, RZ, RZ, R16 ;  /* 0x000000ffff057224 */ /* 0x000fe200078e0010 */
[----:B------:R-:W-:-:S02]  /*1c880*/  MOV R0, 0x181f ;  /* 0x0000181f00007802 */ /* 0x000fc40000000f00 */
[----:B------:R-:W-:Y:S02]  /*1c890*/  MOV R2, 0x1c8b0 ;  /* 0x0001c8b000027802 */ /* 0x000fe40000000f00 */
[----:B------:R-:W-:Y:S05]  /*1c8a0*/  CALL.REL.NOINC `($__internal_23_$__cuda_sm70_shflsync_idx_p) ;  /* 0x0000082000007944 */ /* 0x000fea0003c00000 */
[----:B------:R-:W-:Y:S05]  /*1c8b0*/  BRA `(.L_x_1193) ;  /* 0xffffdd2000007947 */ /* 0x000fea000383ffff */
.L_x_1143:
[----:B------:R-:W-:Y:S01]  /*1c8c0*/  IMAD.MOV.U32 R5, RZ, RZ, R13 ;  /* 0x000000ffff057224 */ /* 0x000fe200078e000d */
[----:B-1----:R-:W-:Y:S01]  /*1c8d0*/  MOV R3, 0x2 ;  /* 0x0000000200037802 */ /* 0x002fe20000000f00 */
[----:B----4-:R-:W-:Y:S01]  /*1c8e0*/  IMAD.MOV.U32 R0, RZ, RZ, 0x181f ;  /* 0x0000181fff007424 */ /* 0x010fe200078e00ff */
[----:B------:R-:W-:Y:S02]  /*1c8f0*/  MOV R2, 0x1c910 ;  /* 0x0001c91000027802 */ /* 0x000fe40000000f00 */
[----:B--23--:R-:W-:Y:S05]  /*1c900*/  CALL.REL.NOINC `($__internal_23_$__cuda_sm70_shflsync_idx_p) ;  /* 0x000007c000007944 */ /* 0x00cfea0003c00000 */
[----:B------:R-:W-:Y:S01]  /*1c910*/  MOV R12, R0 ;  /* 0x00000000000c7202 */ /* 0x000fe20000000f00 */
[----:B------:R-:W-:Y:S05]  /*1c920*/  BRA `(.L_x_1194) ;  /* 0xffffde2000007947 */ /* 0x000fea000383ffff */
.L_x_1144:
[----:B------:R-:W-:Y:S01]  /*1c930*/  IMAD.MOV.U32 R5, RZ, RZ, R16 ;  /* 0x000000ffff057224 */ /* 0x000fe200078e0010 */
[----:B------:R-:W-:Y:S01]  /*1c940*/  MOV R3, 0x2 ;  /* 0x0000000200037802 */ /* 0x000fe20000000f00 */
[----:B----4-:R-:W-:Y:S01]  /*1c950*/  IMAD.MOV.U32 R0, RZ, RZ, 0x181f ;  /* 0x0000181fff007424 */ /* 0x010fe200078e00ff */
[----:B------:R-:W-:Y:S02]  /*1c960*/  MOV R2, 0x1c980 ;  /* 0x0001c98000027802 */ /* 0x000fe40000000f00 */
[----:B-123--:R-:W-:Y:S05]  /*1c970*/  CALL.REL.NOINC `($__internal_23_$__cuda_sm70_shflsync_idx_p) ;  /* 0x0000075000007944 */ /* 0x00efea0003c00000 */
[----:B------:R-:W-:Y:S05]  /*1c980*/  BRA `(.L_x_1195) ;  /* 0xffffdde000007947 */ /* 0x000fea000383ffff */
.L_x_1147:
[----:B------:R-:W-:Y:S01]  /*1c990*/  IMAD.MOV.U32 R5, RZ, RZ, R13 ;  /* 0x000000ffff057224 */ /* 0x000fe200078e000d */
[----:B-1----:R-:W-:Y:S01]  /*1c9a0*/  MOV R3, 0x3 ;  /* 0x0000000300037802 */ /* 0x002fe20000000f00 */
[----:B------:R-:W-:Y:S01]  /*1c9b0*/  IMAD.MOV.U32 R0, RZ, RZ, 0x181f ;  /* 0x0000181fff007424 */ /* 0x000fe200078e00ff */
[----:B------:R-:W-:-:S02]  /*1c9c0*/  MOV R2, 0x1c9e0 ;  /* 0x0001c9e000027802 */ /* 0x000fc40000000f00 */
[----:B--234-:R-:W-:Y:S05]  /*1c9d0*/  CALL.REL.NOINC `($__internal_23_$__cuda_sm70_shflsync_idx_p) ;  /* 0x000006f000007944 */ /* 0x01cfea0003c00000 */
[----:B------:R-:W-:Y:S01]  /*1c9e0*/  IMAD.MOV.U32 R12, RZ, RZ, R0 ;  /* 0x000000ffff0c7224 */ /* 0x000fe200078e0000 */
[----:B------:R-:W-:Y:S01]  /*1c9f0*/  MOV R3, 0x3 ;  /* 0x0000000300037802 */ /* 0x000fe20000000f00 */
[----:B------:R-:W-:Y:S01]  /*1ca00*/  IMAD.MOV.U32 R5, RZ, RZ, R16 ;  /* 0x000000ffff057224 */ /* 0x000fe200078e0010 */
[----:B------:R-:W-:-:S02]  /*1ca10*/  MOV R0, 0x181f ;  /* 0x0000181f00007802 */ /* 0x000fc40000000f00 */
[----:B------:R-:W-:Y:S02]  /*1ca20*/  MOV R2, 0x1ca40 ;  /* 0x0001ca4000027802 */ /* 0x000fe40000000f00 */
[----:B------:R-:W-:Y:S05]  /*1ca30*/  CALL.REL.NOINC `($__internal_23_$__cuda_sm70_shflsync_idx_p) ;  /* 0x0000069000007944 */ /* 0x000fea0003c00000 */
[----:B------:R-:W-:Y:S05]  /*1ca40*/  BRA `(.L_x_1196) ;  /* 0xffffdea000007947 */ /* 0x000fea000383ffff */
.L_x_1149:
[----:B--2---:R-:W-:Y:S01]  /*1ca50*/  IMAD.MOV.U32 R5, RZ, RZ, R21 ;  /* 0x000000ffff057224 */ /* 0x004fe200078e0015 */
[----:B------:R-:W-:Y:S01]  /*1ca60*/  MOV R3, RZ ;  /* 0x000000ff00037202 */ /* 0x000fe20000000f00 */
[----:B------:R-:W-:Y:S01]  /*1ca70*/  IMAD.MOV.U32 R0, RZ, RZ, 0x1f ;  /* 0x0000001fff007424 */ /* 0x000fe200078e00ff */
[----:B------:R-:W-:Y:S02]  /*1ca80*/  MOV R2, 0x1caa0 ;  /* 0x0001caa000027802 */ /* 0x000fe40000000f00 */
[----:B-1-3--:R-:W-:Y:S05]  /*1ca90*/  CALL.REL.NOINC `($__internal_23_$__cuda_sm70_shflsync_idx_p) ;  /* 0x0000063000007944 */ /* 0x00afea0003c00000 */
[----:B------:R-:W-:Y:S01]  /*1caa0*/  MOV R9, R0 ;  /* 0x0000000000097202 */ /* 0x000fe20000000f00 */
[----:B------:R-:W-:Y:S05]  /*1cab0*/  BRA `(.L_x_1197) ;  /* 0xffffe04000007947 */ /* 0x000fea000383ffff */
.L_x_1150:
[----:B--2---:R-:W-:Y:S01]  /*1cac0*/  IMAD.MOV.U32 R5, RZ, RZ, R21 ;  /* 0x000000ffff057224 */ /* 0x004fe200078e0015 */
[----:B------:R-:W-:Y:S01]  /*1cad0*/  MOV R3, 0x1 ;  /* 0x0000000100037802 */ /* 0x000fe20000000f00 */
[----:B------:R-:W-:Y:S01]  /*1cae0*/  IMAD.MOV.U32 R0, RZ, RZ, 0x1f ;  /* 0x0000001fff007424 */ /* 0x000fe200078e00ff */
[----:B------:R-:W-:Y:S02]  /*1caf0*/  MOV R2, 0x1cb10 ;  /* 0x0001cb1000027802 */ /* 0x000fe40000000f00 */
[----:B-1-34-:R-:W-:Y:S05]  /*1cb00*/  CALL.REL.NOINC `($__internal_23_$__cuda_sm70_shflsync_idx_p) ;  /* 0x000005c000007944 */ /* 0x01afea0003c00000 */
[----:B------:R-:W-:Y:S01]  /*1cb10*/  MOV R8, R0 ;  /* 0x0000000000087202 */ /* 0x000fe20000000f00 */
[----:B------:R-:W-:Y:S05]  /*1cb20*/  BRA `(.L_x_1198) ;  /* 0xffffdff000007947 */ /* 0x000fea000383ffff */
.L_x_1151:
[----:B------:R-:W-:Y:S02]  /*1cb30*/  MOV R2, 0x1 ;  /* 0x0000000100027802 */ /* 0x000fe40000000f00 */
[----:B------:R-:W-:-:S02]  /*1cb40*/  MOV R3, 0x1cb60 ;  /* 0x0001cb6000037802 */ /* 0x000fc40000000f00 */
[----:B---34-:R-:W-:Y:S05]  /*1cb50*/  CALL.REL.NOINC `($__internal_24_$__cuda_sm70_shflsync_up_p) ;  /* 0x000005c000007944 */ /* 0x018fea0003c00000 */
[----:B------:R-:W-:Y:S05]  /*1cb60*/  BRA `(.L_x_1199) ;  /* 0xffffe0d000007947 */ /* 0x000fea000383ffff */
.L_x_1152:
[----:B------:R-:W-:Y:S02]  /*1cb70*/  MOV R2, 0x2 ;  /* 0x0000000200027802 */ /* 0x000fe40000000f00 */
[----:B------:R-:W-:-:S02]  /*1cb80*/  MOV R3, 0x1cba0 ;  /* 0x0001cba000037802 */ /* 0x000fc40000000f00 */
[----:B---34-:R-:W-:Y:S05]  /*1cb90*/  CALL.REL.NOINC `($__internal_24_$__cuda_sm70_shflsync_up_p) ;  /* 0x0000058000007944 */ /* 0x018fea0003c00000 */
[----:B------:R-:W-:Y:S01]  /*1cba0*/  SEL R3, R4, RZ, P1 ;  /* 0x000000ff04037207 */ /* 0x000fe20000800000 */
[----:B------:R-:W-:-:S04]  /*1cbb0*/  IMAD.MOV.U32 R2, RZ, RZ, 0x4 ;  /* 0x00000004ff027424 */ /* 0x000fc800078e00ff */
[----:B------:R-:W-:Y:S01]  /*1cbc0*/  IMAD.IADD R0, R0, 0x1, R3 ;  /* 0x0000000100007824 */ /* 0x000fe200078e0203 */
[----:B------:R-:W-:Y:S02]  /*1cbd0*/  MOV R3, 0x1cbf0 ;  /* 0x0001cbf000037802 */ /* 0x000fe40000000f00 */
        /* <DEDUP_REMOVED lines=19> */
.L_x_1156:
[----:B------:R-:W-:Y:S02]  /*1cd10*/  MOV R2, 0x1 ;  /* 0x0000000100027802 */ /* 0x000fe40000000f00 */
[----:B------:R-:W-:Y:S02]  /*1cd20*/  MOV R3, 0x1cd40 ;  /* 0x0001cd4000037802 */ /* 0x000fe40000000f00 */
[----:B----4-:R-:W-:Y:S05]  /*1cd30*/  CALL.REL.NOINC `($__internal_24_$__cuda_sm70_shflsync_up_p) ;  /* 0x000003e000007944 */ /* 0x010fea0003c00000 */
[----:B------:R-:W-:Y:S01]  /*1cd40*/  MOV R2, R4 ;  /* 0x0000000400027202 */ /* 0x000fe20000000f00 */
[----:B------:R-:W-:Y:S05]  /*1cd50*/  BRA `(.L_x_1201) ;  /* 0xffffe13000007947 */ /* 0x000fea000383ffff */
.L_x_1157:
[----:B------:R-:W-:Y:S02]  /*1cd60*/  MOV R2, 0x2 ;  /* 0x0000000200027802 */ /* 0x000fe40000000f00 */
[----:B------:R-:W-:Y:S02]  /*1cd70*/  MOV R3, 0x1cd90 ;  /* 0x0001cd9000037802 */ /* 0x000fe40000000f00 */
[----:B----4-:R-:W-:Y:S05]  /*1cd80*/  CALL.REL.NOINC `($__internal_24_$__cuda_sm70_shflsync_up_p) ;  /* 0x0000039000007944 */ /* 0x010fea0003c00000 */
        /* <DEDUP_REMOVED lines=23> */
.L_x_1159:
[----:B------:R-:W-:Y:S02]  /*1cf00*/  SEL R0, RZ, 0x1, P0 ;  /* 0x00000001ff007807 */ /* 0x000fe40000000000 */
[----:B------:R-:W-:Y:S02]  /*1cf10*/  MOV R2, 0x1cf30 ;  /* 0x0001cf3000027802 */ /* 0x000fe40000000f00 */
[----:B-1--4-:R-:W-:Y:S05]  /*1cf20*/  CALL.REL.NOINC `($__internal_25_$__cuda_sm70_votesync_ballot) ;  /* 0x0000026000007944 */ /* 0x012fea0003c00000 */
[----:B------:R-:W-:Y:S01]  /*1cf30*/  MOV R10, R0 ;  /* 0x00000000000a7202 */ /* 0x000fe20000000f00 */
[----:B------:R-:W-:Y:S05]  /*1cf40*/  BRA `(.L_x_1203) ;  /* 0xffffe0d000007947 */ /* 0x000fea000383ffff */
.L_x_1160:
[----:B------:R-:W-:Y:S01]  /*1cf50*/  IMAD.MOV.U32 R5, RZ, RZ, R6 ;  /* 0x000000ffff057224 */ /* 0x000fe200078e0006 */
[----:B------:R-:W-:Y:S01]  /*1cf60*/  MOV R3, R8 ;  /* 0x0000000800037202 */ /* 0x000fe20000000f00 */
[----:B------:R-:W-:Y:S01]  /*1cf70*/  IMAD.MOV.U32 R0, RZ, RZ, 0x1f ;  /* 0x0000001fff007424 */ /* 0x000fe200078e00ff */
[----:B------:R-:W-:Y:S02]  /*1cf80*/  MOV R2, 0x1cfa0 ;  /* 0x0001cfa000027802 */ /* 0x000fe40000000f00 */
[----:B-1--4-:R-:W-:Y:S05]  /*1cf90*/  CALL.REL.NOINC `($__internal_23_$__cuda_sm70_shflsync_idx_p) ;  /* 0x0000013000007944 */ /* 0x012fea0003c00000 */
[----:B------:R-:W-:Y:S01]  /*1cfa0*/  IMAD.MOV.U32 R11, RZ, RZ, R0 ;  /* 0x000000ffff0b7224 */ /* 0x000fe200078e0000 */
[----:B------:R-:W-:Y:S01]  /*1cfb0*/  MOV R3, R8 ;  /* 0x0000000800037202 */ /* 0x000fe20000000f00 */
[----:B------:R-:W-:Y:S01]  /*1cfc0*/  IMAD.MOV.U32 R5, RZ, RZ, R7 ;  /* 0x000000ffff057224 */ /* 0x000fe200078e0007 */
[----:B------:R-:W-:Y:S02]  /*1cfd0*/  MOV R0, 0x1f ;  /* 0x0000001f00007802 */ /* 0x000fe40000000f00 */
[----:B------:R-:W-:-:S02]  /*1cfe0*/  MOV R2, 0x1d000 ;  /* 0x0001d00000027802 */ /* 0x000fc40000000f00 */
[----:B------:R-:W-:Y:S05]  /*1cff0*/  CALL.REL.NOINC `($__internal_23_$__cuda_sm70_shflsync_idx_p) ;  /* 0x000000d000007944 */ /* 0x000fea0003c00000 */
[----:B------:R-:W-:Y:S01]  /*1d000*/  MOV R7, R0 ;  /* 0x0000000000077202 */ /* 0x000fe20000000f00 */
[----:B------:R-:W-:Y:S05]  /*1d010*/  BRA `(.L_x_1204) ;  /* 0xffffe05000007947 */ /* 0x000fea000383ffff */
.L_x_1163:
[----:B------:R-:W-:Y:S01]  /*1d020*/  IMAD.MOV.U32 R5, RZ, RZ, R4 ;  /* 0x000000ffff057224 */ /* 0x000fe200078e0004 */
[----:B------:R-:W-:-:S02]  /*1d030*/  MOV R0, 0x1f ;  /* 0x0000001f00007802 */ /* 0x000fc40000000f00 */
[----:B------:R-:W-:Y:S02]  /*1d040*/  MOV R2, 0x1d060 ;  /* 0x0001d06000027802 */ /* 0x000fe40000000f00 */
[----:B-1234-:R-:W-:Y:S05]  /*1d050*/  CALL.REL.NOINC `($__internal_23_$__cuda_sm70_shflsync_idx_p) ;  /* 0x0000007000007944 */ /* 0x01efea0003c00000 */
[----:B------:R-:W-:Y:S01]  /*1d060*/  MOV R13, R0 ;  /* 0x00000000000d7202 */ /* 0x000fe20000000f00 */
[----:B------:R-:W-:Y:S05]  /*1d070*/  BRA `(.L_x_1162) ;  /* 0xffffe05000007947 */ /* 0x000fea000383ffff */
        .weak           $__internal_22_$__cuda_sm70_shflsync_bfly_p
        .type           $__internal_22_$__cuda_sm70_shflsync_bfly_p,@function
        .size           $__internal_22_$__cuda_sm70_shflsync_bfly_p,($__internal_23_$__cuda_sm70_shflsync_idx_p - $__internal_22_$__cuda_sm70_shflsync_bfly_p)
$__internal_22_$__cuda_sm70_shflsync_bfly_p:
[----:B------:R-:W-:Y:S04]  /*1d080*/  WARPSYNC R6 ;  /* 0x0000000600007348 */ /* 0x000fe80003800000 */
[----:B------:R1:W2:Y:S02]  /*1d090*/  SHFL.BFLY PT, R5, R2, R5, R7 ;  /* 0x0c00000502057389 */ /* 0x0002a400000e0007 */
[----:B-1----:R-:W-:Y:S02]  /*1d0a0*/  MOV R2, R3 ;  /* 0x0000000300027202 */ /* 0x002fe40000000f00 */
[----:B------:R-:W-:-:S04]  /*1d0b0*/  MOV R3, 0x0 ;  /* 0x0000000000037802 */ /* 0x000fc80000000f00 */
[----:B--2---:R-:W-:Y:S05]  /*1d0c0*/  RET.REL.NODEC R2 `(_ZN7cutlass13device_kernelIN5flash19enable_sm80_to_sm89INS1_16FlashAttnFwdSm80INS1_25CollectiveMainloopFwdSm80ILi8ELi1ELb0EN4cute5tupleIJNS5_1CILi128EEENS7_ILi32EEENS7_ILi256EEEEEELi256ENS_6half_tEfNS_4arch4Sm80ELb1ELb0ELb1ELb1ELb0ELb1ELb1ELb1EEENS1_21CollectiveEpilogueFwdINS6_IJS8_SA_S9_EEENS6_IJNS7_ILi1EEESI_SI_EEESC_SE_Li256ELb1ELb1ELb1ELb0EEENS1_36VarlenDynamicPersistentTileSchedulerILi128ELi32ELi256ELi256ELb1ELb1ELb0ELb1ELb1ELb1EEEEEEEEEvNT_6ParamsE) ;  /* 0xfffe2f3002007950 */ /* 0x004fea0003c3ffff */
        .weak           $__internal_23_$__cuda_sm70_shflsync_idx_p
        .type           $__internal_23_$__cuda_sm70_shflsync_idx_p,@function
        .size           $__internal_23_$__cuda_sm70_shflsync_idx_p,($__internal_24_$__cuda_sm70_shflsync_up_p - $__internal_23_$__cuda_sm70_shflsync_idx_p)
$__internal_23_$__cuda_sm70_shflsync_idx_p:
[----:B------:R-:W-:-:S04]  /*1d0d0*/  MOV R115, 0xffffffff ;  /* 0xffffffff00737802 */ /* 0x000fc80000000f00 */
[----:B------:R-:W-:Y:S04]  /*1d0e0*/  WARPSYNC R115 ;  /* 0x0000007300007348 */ /* 0x000fe80003800000 */
[----:B------:R1:W2:Y:S02]  /*1d0f0*/  SHFL.IDX PT, R0, R5, R3, R0 ;  /* 0x0000000305007389 */ /* 0x0002a400000e0000 */
[----:B-1----:R-:W-:-:S04]  /*1d100*/  MOV R3, 0x0 ;  /* 0x0000000000037802 */ /* 0x002fc80000000f00 */
[----:B--2---:R-:W-:Y:S05]  /*1d110*/  RET.REL.NODEC R2 `(_ZN7cutlass13device_kernelIN5flash19enable_sm80_to_sm89INS1_16FlashAttnFwdSm80INS1_25CollectiveMainloopFwdSm80ILi8ELi1ELb0EN4cute5tupleIJNS5_1CILi128EEENS7_ILi32EEENS7_ILi256EEEEEELi256ENS_6half_tEfNS_4arch4Sm80ELb1ELb0ELb1ELb1ELb0ELb1ELb1ELb1EEENS1_21CollectiveEpilogueFwdINS6_IJS8_SA_S9_EEENS6_IJNS7_ILi1EEESI_SI_EEESC_SE_Li256ELb1ELb1ELb1ELb0EEENS1_36VarlenDynamicPersistentTileSchedulerILi128ELi32ELi256ELi256ELb1ELb1ELb0ELb1ELb1ELb1EEEEEEEEEvNT_6ParamsE) ;  /* 0xfffe2ee002007950 */ /* 0x004fea0003c3ffff */
        .weak           $__internal_24_$__cuda_sm70_shflsync_up_p
        .type           $__internal_24_$__cuda_sm70_shflsync_up_p,@function
        .size           $__internal_24_$__cuda_sm70_shflsync_up_p,($__internal_25_$__cuda_sm70_votesync_ballot - $__internal_24_$__cuda_sm70_shflsync_up_p)
$__internal_24_$__cuda_sm70_shflsync_up_p:
[----:B------:R-:W-:Y:S02]  /*1d120*/  IMAD.MOV.U32 R4, RZ, RZ, RZ ;  /* 0x000000ffff047224 */ /* 0x000fe400078e00ff */
[----:B------:R-:W-:-:S04]  /*1d130*/  IMAD.MOV.U32 R10, RZ, RZ, -0x1 ;  /* 0xffffffffff0a7424 */ /* 0x000fc800078e00ff */
[----:B------:R-:W-:Y:S04]  /*1d140*/  WARPSYNC R10 ;  /* 0x0000000a00007348 */ /* 0x000fe80003800000 */
[----:B------:R1:W2:Y:S02]  /*1d150*/  SHFL.UP PT, R4, R0, R2, R4 ;  /* 0x0400000200047389 */ /* 0x0002a400000e0004 */
[----:B-1----:R-:W-:Y:S02]  /*1d160*/  MOV R2, R3 ;  /* 0x0000000300027202 */ /* 0x002fe40000000f00 */
[----:B------:R-:W-:-:S04]  /*1d170*/  MOV R3, 0x0 ;  /* 0x0000000000037802 */ /* 0x000fc80000000f00 */
[----:B--2---:R-:W-:Y:S05]  /*1d180*/  RET.REL.NODEC R2 `(_ZN7cutlass13device_kernelIN5flash19enable_sm80_to_sm89INS1_16FlashAttnFwdSm80INS1_25CollectiveMainloopFwdSm80ILi8ELi1ELb0EN4cute5tupleIJNS5_1CILi128EEENS7_ILi32EEENS7_ILi256EEEEEELi256ENS_6half_tEfNS_4arch4Sm80ELb1ELb0ELb1ELb1ELb0ELb1ELb1ELb1EEENS1_21CollectiveEpilogueFwdINS6_IJS8_SA_S9_EEENS6_IJNS7_ILi1EEESI_SI_EEESC_SE_Li256ELb1ELb1ELb1ELb0EEENS1_36VarlenDynamicPersistentTileSchedulerILi128ELi32ELi256ELi256ELb1ELb1ELb0ELb1ELb1ELb1EEEEEEEEEvNT_6ParamsE) ;  /* 0xfffe2e7002007950 */ /* 0x004fea0003c3ffff */
        .weak           $__internal_25_$__cuda_sm70_votesync_ballot
        .type           $__internal_25_$__cuda_sm70_votesync_ballot,@function
        .size           $__internal_25_$__cuda_sm70_votesync_ballot,(.L_x_2614 - $__internal_25_$__cuda_sm70_votesync_ballot)
$__internal_25_$__cuda_sm70_votesync_ballot:
[----:B------:R-:W-:Y:S01]  /*1d190*/  ISETP.NE.U32.AND P0, PT, R0, 0x1, PT ;  /* 0x000000010000780c */ /* 0x000fe20003f05070 */
[----:B------:R-:W-:-:S04]  /*1d1a0*/  IMAD.MOV.U32 R3, RZ, RZ, -0x1 ;  /* 0xffffffffff037424 */ /* 0x000fc800078e00ff */
[----:B------:R-:W-:Y:S08]  /*1d1b0*/  WARPSYNC R3 ;  /* 0x0000000300007348 */ /* 0x000ff00003800000 */
[----:B------:R-:W-:-:S04]  /*1d1c0*/  VOTE.ANY R0, PT, !P0 ;  /* 0x0000000000007806 */ /* 0x000fc800040e0100 */
[----:B------:R-:W-:Y:S01]  /*1d1d0*/  LOP3.LUT R0, R0, R3, RZ, 0xc0, !PT ;  /* 0x0000000300007212 */ /* 0x000fe200078ec0ff */
[----:B------:R-:W-:-:S04]  /*1d1e0*/  IMAD.MOV.U32 R3, RZ, RZ, 0x0 ;  /* 0x00000000ff037424 */ /* 0x000fc800078e00ff */
[----:B------:R-:W-:Y:S05]  /*1d1f0*/  RET.REL.NODEC R2 `(_ZN7cutlass13device_kernelIN5flash19enable_sm80_to_sm89INS1_16FlashAttnFwdSm80INS1_25CollectiveMainloopFwdSm80ILi8ELi1ELb0EN4cute5tupleIJNS5_1CILi128EEENS7_ILi32EEENS7_ILi256EEEEEELi256ENS_6half_tEfNS_4arch4Sm80ELb1ELb0ELb1ELb1ELb0ELb1ELb1ELb1EEENS1_21CollectiveEpilogueFwdINS6_IJS8_SA_S9_EEENS6_IJNS7_ILi1EEESI_SI_EEESC_SE_Li256ELb1ELb1ELb1ELb0EEENS1_36VarlenDynamicPersistentTileSchedulerILi128ELi32ELi256ELi256ELb1ELb1ELb0ELb1ELb1ELb1EEEEEEEEEvNT_6ParamsE) ;  /* 0xfffe2e0002007950 */ /* 0x000fea0003c3ffff */
.L_x_1205:
        /* <DEDUP_REMOVED lines=16> */
.L_x_2614:


//--------------------- .text._ZN7cutlass13device_kernelIN5flash19enable_sm80_to_sm89INS1_16FlashAttnFwdSm80INS1_25CollectiveMainloopFwdSm80ILi8ELi1ELb0EN4cute5tupleIJNS5_1CILi128EEENS7_ILi96EEENS7_ILi256EEEEEELi256ENS_6half_tEfNS_4arch4Sm80ELb0ELb0ELb1ELb0ELb0ELb0ELb1ELb1EEENS1_21CollectiveEpilogueFwdINS6_IJS8_SA_S9_EEENS6_IJNS7_ILi1EEESI_SI_EEESC_SE_Li256ELb0ELb1ELb1ELb0EEENS1_19SingleTileSchedulerILb0ELb1ELb1ELi128EEEEEEEEEvNT_6ParamsE --------------------------
	.section	.text._ZN7cutlass13device_kernelIN5flash19enable_sm80_to_sm89INS1_16FlashAttnFwdSm80INS1_25CollectiveMainloopFwdSm80ILi8ELi1ELb0EN4cute5tupleIJNS5_1CILi128EEENS7_ILi96EEENS7_ILi256EEEEEELi256ENS_6half_tEfNS_4arch4Sm80ELb0ELb0ELb1ELb0ELb0ELb0ELb1ELb1EEENS1_21CollectiveEpilogueFwdINS6_IJS8_SA_S9_EEENS6_IJNS7_ILi1EEESI_SI_EEESC_SE_Li256ELb0ELb1ELb1ELb0EEENS1_19SingleTileSchedulerILb0ELb1ELb1ELi128EEEEEEEEEvNT_6ParamsE,"ax",@progbits
	.sectioninfo	@"SHI_REGISTERS=255"
	.align	128
.text._ZN7cutlass13device_kernelIN5flash19enable_sm80_to_sm89INS1_16FlashAttnFwdSm80INS1_25CollectiveMainloopFwdSm80ILi8ELi1ELb0EN4cute5tupleIJNS5_1CILi128EEENS7_ILi96EEENS7_ILi256EEEEEELi256ENS_6half_tEfNS_4arch4Sm80ELb0ELb0ELb1ELb0ELb0ELb0ELb1ELb1EEENS1_21CollectiveEpilogueFwdINS6_IJS8_SA_S9_EEENS6_IJNS7_ILi1EEESI_SI_EEESC_SE_Li256ELb0ELb1ELb1ELb0EEENS1_19SingleTileSchedulerILb0ELb1ELb1ELi128EEEEEEEEEvNT_6ParamsE:
        .type           _ZN7cutlass13device_kernelIN5flash19enable_sm80_to_sm89INS1_16FlashAttnFwdSm80INS1_25CollectiveMainloopFwdSm80ILi8ELi1ELb0EN4cute5tupleIJNS5_1CILi128EEENS7_ILi96EEENS7_ILi256EEEEEELi256ENS_6half_tEfNS_4arch4Sm80ELb0ELb0ELb1ELb0ELb0ELb0ELb1ELb1EEENS1_21CollectiveEpilogueFwdINS6_IJS8_SA_S9_EEENS6_IJNS7_ILi1EEESI_SI_EEESC_SE_Li256ELb0ELb1ELb1ELb0EEENS1_19SingleTileSchedulerILb0ELb1ELb1ELi128EEEEEEEEEvNT_6ParamsE,@function
        .size           _ZN7cutlass13device_kernelIN5flash19enable_sm80_to_sm89INS1_16FlashAttnFwdSm80INS1_25CollectiveMainloopFwdSm80ILi8ELi1ELb0EN4cute5tupleIJNS5_1CILi128EEENS7_ILi96EEENS7_ILi256EEEEEELi256ENS_6half_tEfNS_4arch4Sm80ELb0ELb0ELb1ELb0ELb0ELb0ELb1ELb1EEENS1_21CollectiveEpilogueFwdINS6_IJS8_SA_S9_EEENS6_IJNS7_ILi1EEESI_SI_EEESC_SE_Li256ELb0ELb1ELb1ELb0EEENS1_19SingleTileSchedulerILb0ELb1ELb1ELi128EEEEEEEEEvNT_6ParamsE,(.L_x_2619 - _ZN7cutlass13device_kernelIN5flash19enable_sm80_to_sm89INS1_16FlashAttnFwdSm80INS1_25CollectiveMainloopFwdSm80ILi8ELi1ELb0EN4cute5tupleIJNS5_1CILi128EEENS7_ILi96EEENS7_ILi256EEEEEELi256ENS_6half_tEfNS_4arch4Sm80ELb0ELb0ELb1ELb0ELb0ELb0ELb1ELb1EEENS1_21CollectiveEpilogueFwdINS6_IJS8_SA_S9_EEENS6_IJNS7_ILi1EEESI_SI_EEESC_SE_Li256ELb0ELb1ELb1ELb0EEENS1_19SingleTileSchedulerILb0ELb1ELb1ELi128EEEEEEEEEvNT_6ParamsE)
        .other          _ZN7cutlass13device_kernelIN5flash19enable_sm80_to_sm89INS1_16FlashAttnFwdSm80INS1_25CollectiveMainloopFwdSm80ILi8ELi1ELb0EN4cute5tupleIJNS5_1CILi128EEENS7_ILi96EEENS7_ILi256EEEEEELi256ENS_6half_tEfNS_4arch4Sm80ELb0ELb0ELb1ELb0ELb0ELb0ELb1ELb1EEENS1_21CollectiveEpilogueFwdINS6_IJS8_SA_S9_EEENS6_IJNS7_ILi1EEESI_SI_EEESC_SE_Li256ELb0ELb1ELb1ELb0EEENS1_19SingleTileSchedulerILb0ELb1ELb1ELi128EEEEEEEEEvNT_6ParamsE,@"STO_CUDA_ENTRY STV_DEFAULT"
_ZN7cutlass13device_kernelIN5flash19enable_sm80_to_sm89INS1_16FlashAttnFwdSm80INS1_25CollectiveMainloopFwdSm80ILi8ELi1ELb0EN4cute5tupleIJNS5_1CILi128EEENS7_ILi96EEENS7_ILi256EEEEEELi256ENS_6half_tEfNS_4arch4Sm80ELb0ELb0ELb1ELb0ELb0ELb0ELb1ELb1EEENS1_21CollectiveEpilogueFwdINS6_IJS8_SA_S9_EEENS6_IJNS7_ILi1EEESI_SI_EEESC_SE_Li256ELb0ELb1ELb1ELb0EEENS1_19SingleTileSchedulerILb0ELb1ELb1ELi128EEEEEEEEEvNT_6ParamsE:
        /* <DEDUP_REMOVED lines=18> */
.L_x_1206:
[----:B---3--:R-:W-:Y:S02]  /*0120*/  ULDC.64 UR4, c[0x0][0x550] ;  /* 0x0001540000047ab9 */ /* 0x008fe40000000a00 */
[----:B------:R-:W-:Y:S02]  /*0130*/  UISETP.NE.AND UP0, UPT, UR4, 0x1, UPT ;  /* 0x000000010400788c */ /* 0x000fe4000bf05270 */
[----:B------:R-:W-:-:S02]  /*0140*/  UIMAD.WIDE.U32 UR10, UR6, UR5, URZ ;  /* 0x00000005060a72a5 */ /* 0x000fc4000f8e003f */
[----:B------:R-:W-:Y:S02]  /*0150*/  ULDC UR4, c[0x0][0x558] ;  /* 0x0001560000047ab9 */ /* 0x000fe40000000800 */
[----:B------:R-:W-:-:S05]  /*0160*/  UMOV UR9, UR6 ;  /* 0x0000000600097c82 */ /* 0x000fca0008000000 */
[----:B------:R-:W-:-:S03]  /*0170*/  @UP0 USHF.R.U32.HI UR9, URZ, UR4, UR11 ;  /* 0x000000043f090299 */ /* 0x000fc6000801160b */
.L_x_1207:
        /* <DEDUP_REMOVED lines=10> */
[----:B------:R-:W-:-:S04]  /*0220*/  UIMAD.WIDE UR10, UR10, 0x2aaaaaab, URZ ;  /* 0x2aaaaaab0a0a78a5 */ /* 0x000fc8000f8e023f */
[----:B------:R-:W-:-:S04]  /*0230*/  USHF.R.U32.HI UR6, URZ, 0x1f, UR11 ;  /* 0x0000001f3f067899 */ /* 0x000fc8000801160b */
[----:B------:R-:W-:-:S04]  /*0240*/  ULEA.HI.SX32 UR6, UR11, UR6, 0x1c ;  /* 0x000000060b067291 */ /* 0x000fc8000f8fe23f */
        /* <DEDUP_REMOVED lines=8> */
[-C--:B------:R-:W-:Y:S02]  /*02d0*/  IABS R0, R2.reuse ;  /* 0x0000000200007213 */ /* 0x080fe40000000000 */
[----:B------:R-:W-:Y:S02]  /*02e0*/  IABS R2, R2 ;  /* 0x0000000200027213 */ /* 0x000fe40000000000 */
        /* <DEDUP_REMOVED lines=10> */
[----:B------:R-:W-:-:S04]  /*0390*/  UIMAD UR4, UR4, UR11, URZ ;  /* 0x0000000b040472a4 */ /* 0x000fc8000f8e023f */
[----:B------:R-:W-:Y:S01]  /*03a0*/  IMAD.MOV.U32 R3, RZ, RZ, R0 ;  /* 0x000000ffff037224 */ /* 0x000fe200078e0000 */
[----:B------:R-:W-:Y:S01]  /*03b0*/  UIMAD.WIDE.U32 UR14, UR15, UR4, UR14 ;  /* 0x000000040f0e72a5 */ /* 0x000fe2000f8e000e */
[----:B------:R-:W-:Y:S02]  /*03c0*/  IMAD.MOV R0, RZ, RZ, -R2 ;  /* 0x000000ffff007224 */ /* 0x000fe400078e0a02 */
[----:B------:R-:W1:Y:S08]  /*03d0*/  R2UR UR10, R3 ;  /* 0x00000000030a73c2 */ /* 0x000e7000000e0000 */
        /* <DEDUP_REMOVED lines=12> */
.L_x_1208:
[----:B------:R-:W-:Y:S01]  /*04a0*/  ULOP3.LUT UR8, UR7, 0xffff, URZ, 0xc0, !UPT ;  /* 0x0000ffff07087892 */ /* 0x000fe2000f8ec03f */
[----:B------:R-:W-:Y:S01]  /*04b0*/  PLOP3.LUT P2, PT, PT, PT, PT, 0x80, 0x0 ;  /* 0x000000000000781c */ /* 0x000fe20003f4f070 */
[----:B------:R-:W-:Y:S01]  /*04c0*/  ULDC.64 UR10, c[0x0][0x118] ;  /* 0x00004600000a7ab9 */ /* 0x000fe20000000a00 */
        /* <DEDUP_REMOVED lines=72> */
[----:B------:R-:W2:Y:S01]  /*0950*/  LDL.LU R185, [R1+0x8] ;  /* 0x0000080001b97983 */ /* 0x000ea20000300800 */
[----:B------:R-:W-:Y:S01]  /*0960*/  ISETP.NE.U32.AND P0, PT, RZ, c[0x0][0x340], PT ;  /* 0x0000d000ff007a0c */ /* 0x000fe20003f05070 */
[----:B------:R-:W-:-:S02]  /*0970*/  USHF.R.S32.HI UR12, URZ, 0x1f, UR9 ;  /* 0x0000001f3f0c7899 */ /* 0x000fc40008011409 */
[----:B------:R-:W1:Y:S01]  /*0980*/  S2R R29, SR_CTAID.X ;  /* 0x00000000001d7919 */ /* 0x000e620000002500 */
[----:B------:R-:W-:Y:S01]  /*0990*/  ISETP.NE.AND.EX P2, PT, RZ, c[0x0][0x344], PT, P0 ;  /* 0x0000d100ff007a0c */ /* 0x000fe20003f45300 */
[----:B------:R-:W-:-:S12]  /*09a0*/  ULDC.64 UR4, c[0x0][0x1b8] ;  /* 0x00006e0000047ab9 */ /* 0x000fd80000000a00 */
[----:B------:R-:W-:-:S04]  /*09b0*/  @P2 IMAD.MOV.U32 R2, RZ, RZ, 0x4 ;  /* 0x00000004ff022424 */ /* 0x000fc800078e00ff */
[----:B------:R-:W-:-:S05]  /*09c0*/  @P2 IMAD.WIDE R2, R33, R2, c[0x0][0x340] ;  /* 0x0000d00021022625 */ /* 0x000fca00078e0202 */
[----:B------:R3:W4:Y:S01]  /*09d0*/  @P2 LDG.E R16, [R2.64] ;  /* 0x0000000a02102981 */ /* 0x000722000c1e1900 */
[----:B------:R-:W-:Y:S01]  /*09e0*/  SHF.R.S32.HI R31, RZ, 0x1f, R184 ;  /* 0x0000001fff1f7819 */ /* 0x000fe200000114b8 */
[----:B------:R-:W-:Y:S01]  /*09f0*/  UIMAD UR7, UR12, UR4, URZ ;  /* 0x000000040c0772a4 */ /* 0x000fe2000f8e023f */
[----:B------:R-:W-:Y:S01]  /*0a00*/  SHF.R.S32.HI R32, RZ, 0x1f, R33 ;  /* 0x0000001fff207819 */ /* 0x000fe20000011421 */
[----:B------:R-:W-:Y:S01]  /*0a10*/  UIMAD.WIDE.U32 UR14, UR9, UR4, URZ ;  /* 0x00000004090e72a5 */ /* 0x000fe2000f8e003f */
[CC--:B------:R-:W-:Y:S01]  /*0a20*/  LEA.HI R0, R31.reuse, R184.reuse, RZ, 0x3 ;  /* 0x000000b81f007211 */ /* 0x0c0fe200078f18ff */
[----:B------:R-:W-:Y:S01]  /*0a30*/  UIMAD UR5, UR9, UR5, UR7 ;  /* 0x00000005090572a4 */ /* 0x000fe2000f8e0207 */
[----:B------:R-:W-:Y:S01]  /*0a40*/  LEA.HI R11, R31, R184, RZ, 0x4 ;  /* 0x000000b81f0b7211 */ /* 0x000fe200078f20ff */
[----:B------:R-:W-:Y:S01]  /*0a50*/  ULDC UR4, c[0x0][0x2c4] ;  /* 0x0000b10000047ab9 */ /* 0x000fe20000000800 */
[----:B------:R-:W-:Y:S01]  /*0a60*/  LOP3.LUT R4, R0, 0xfffffff8, RZ, 0xc0, !PT ;  /* 0xfffffff800047812 */ /* 0x000fe200078ec0ff */
[----:B------:R-:W-:Y:S01]  /*0a70*/  UIADD3 UR5, UR15, UR5, URZ ;  /* 0x000000050f057290 */ /* 0x000fe2000fffe03f */
[----:B------:R-:W-:Y:S01]  /*0a80*/  SHF.R.S32.HI R22, RZ, 0x3, R0 ;  /* 0x00000003ff167819 */ /* 0x000fe20000011400 */
[----:B------:R-:W-:Y:S01]  /*0a90*/  ULDC UR7, c[0x0][0x168] ;  /* 0x00005a0000077ab9 */ /* 0x000fe20000000800 */
[----:B------:R-:W-:Y:S01]  /*0aa0*/  SHF.R.S32.HI R8, RZ, 0x4, R11 ;  /* 0x00000004ff087819 */ /* 0x000fe2000001140b */
[----:B------:R-:W-:Y:S01]  /*0ab0*/  IMAD.IADD R25, R184, 0x1, -R4 ;  /* 0x00000001b8197824 */ /* 0x000fe200078e0a04 */
[----:B------:R-:W-:Y:S01]  /*0ac0*/  UIMAD UR7, UR4, UR7, URZ ;  /* 0x00000007040772a4 */ /* 0x000fe2000f8e023f */
[----:B------:R-:W-:Y:S01]  /*0ad0*/  IMAD R4, R32, c[0x0][0x1c0], RZ ;  /* 0x0000700020047a24 */ /* 0x000fe200078e02ff */
[----:B------:R-:W-:Y:S01]  /*0ae0*/  LEA.HI R7, R11, R8, RZ, 0x1 ;  /* 0x000000080b077211 */ /* 0x000fe200078f08ff */
[----:B------:R-:W-:Y:S01]  /*0af0*/  IMAD R6, R25, 0x20, R22 ;  /* 0x0000002019067824 */ /* 0x000fe200078e0216 */
[----:B------:R-:W-:Y:S01]  /*0b00*/  BSSY B0, `(.L_x_1210) ;  /* 0x00000a8000007945 */ /* 0x000fe20003800000 */
[----:B------:R-:W-:Y:S01]  /*0b10*/  IMAD R4, R33, c[0x0][0x1c4], R4 ;  /* 0x0000710021047a24 */ /* 0x000fe200078e0204 */
[----:B------:R-:W-:Y:S01]  /*0b20*/  LOP3.LUT R7, R7, 0xfffffffe, RZ, 0xc0, !PT ;  /* 0xfffffffe07077812 */ /* 0x000fe200078ec0ff */
[----:B-1----:R-:W-:-:S02]  /*0b30*/  IMAD R6, R29, 0x80, R6 ;  /* 0x000000801d067824 */ /* 0x002fc400078e0206 */
[----:B------:R-:W-:Y:S02]  /*0b40*/  IMAD.SHL.U32 R10, R25, 0x8, RZ ;  /* 0x00000008190a7824 */ /* 0x000fe400078e00ff */
[----:B---3--:R-:W-:Y:S02]  /*0b50*/  IMAD.MOV.U32 R2, RZ, RZ, c[0x0][0x2c4] ;  /* 0x0000b100ff027624 */ /* 0x008fe400078e00ff */
[----:B------:R-:W-:Y:S01]  /*0b60*/  IMAD.U32 R3, RZ, RZ, UR15 ;  /* 0x0000000fff037e24 */ /* 0x000fe2000f8e00ff */
[----:B------:R-:W-:Y:S01]  /*0b70*/  IADD3 R18, R10, 0x40, RZ ;  /* 0x000000400a127810 */ /* 0x000fe20007ffe0ff */
[----:B------:R-:W-:Y:S01]  /*0b80*/  IMAD.U32 R3, RZ, RZ, UR5 ;  /* 0x00000005ff037e24 */ /* 0x000fe2000f8e00ff */
[----:B------:R-:W-:Y:S01]  /*0b90*/  ISETP.NE.AND P0, PT, R2, 0x1, PT ;  /* 0x000000010200780c */ /* 0x000fe20003f05270 */
[----:B------:R-:W-:Y:S01]  /*0ba0*/  IMAD.U32 R2, RZ, RZ, UR14 ;  /* 0x0000000eff027e24 */ /* 0x000fe2000f8e00ff */
[----:B------:R-:W-:Y:S01]  /*0bb0*/  ULDC.64 UR4, c[0x0][0x1e8] ;  /* 0x00007a0000047ab9 */ /* 0x000fe20000000a00 */
[----:B------:R-:W-:Y:S01]  /*0bc0*/  IMAD.MOV.U32 R0, RZ, RZ, R6 ;  /* 0x000000ffff007224 */ /* 0x000fe200078e0006 */
[----:B------:R-:W-:Y:S01]  /*0bd0*/  UIMAD UR4, UR12, UR4, URZ ;  /* 0x000000040c0472a4 */ /* 0x000fe2000f8e023f */
[----:B------:R-:W-:Y:S01]  /*0be0*/  IMAD.WIDE.U32 R2, R33, c[0x0][0x1c0], R2 ;  /* 0x0000700021027a25 */ /* 0x000fe200078e0002 */
[----:B------:R-:W-:-:S02]  /*0bf0*/  ISETP.GE.AND P6, PT, R18, c[0x0][0x1d4], PT ;  /* 0x0000750012007a0c */ /* 0x000fc40003fc6270 */
[----:B------:R-:W-:Y:S01]  /*0c00*/  UIMAD UR13, UR9, UR5, UR4 ;  /* 0x00000005090d72a4 */ /* 0x000fe2000f8e0204 */
[----:B------:R-:W-:Y:S02]  /*0c10*/  IMAD.IADD R3, R3, 0x1, R4 ;  /* 0x0000000103037824 */ /* 0x000fe400078e0204 */
[----:B------:R-:W-:Y:S01]  /*0c20*/  IMAD.SHL.U32 R4, R22, 0x40, RZ ;  /* 0x0000004016047824 */ /* 0x000fe200078e00ff */
[----:B------:R-:W-:Y:S01]  /*0c30*/  ULDC.64 UR4, c[0x0][0x210] ;  /* 0x0000840000047ab9 */ /* 0x000fe20000000a00 */
[----:B------:R-:W-:Y:S01]  /*0c40*/  @P0 IMAD.HI.U32 R5, R6, c[0x0][0x2c8], RZ ;  /* 0x0000b20006050a27 */ /* 0x000fe200078e00ff */
[----:B------:R-:W-:Y:S02]  /*0c50*/  UIMAD UR4, UR12, UR4, URZ ;  /* 0x000000040c0472a4 */ /* 0x000fe4000f8e023f */
[----:B------:R-:W-:Y:S01]  /*0c60*/  LOP3.LUT R4, R4, 0x1c0, RZ, 0xc0, !PT ;  /* 0x000001c004047812 */ /* 0x000fe200078ec0ff */
[----:B------:R-:W-:Y:S01]  /*0c70*/  IMAD.IADD R28, R8, 0x1, -R7 ;  /* 0x00000001081c7824 */ /* 0x000fe200078e0a07 */
[----:B------:R-:W-:Y:S01]  /*0c80*/  @P0 SHF.R.U32.HI R0, RZ, c[0x0][0x2cc], R5 ;  /* 0x0000b300ff000a19 */ /* 0x000fe20000011605 */
[----:B------:R-:W-:Y:S01]  /*0c90*/  IMAD R29, R29, 0x80, R22 ;  /* 0x000000801d1d7824 */ /* 0x000fe200078e0216 */
[----:B------:R-:W-:Y:S01]  /*0ca0*/  LOP3.LUT R9, R4, 0x38, R10, 0xf8, !PT ;  /* 0x0000003804097812 */ /* 0x000fe200078ef80a */
[----:B------:R-:W-:Y:S01]  /*0cb0*/  IMAD.SHL.U32 R19, R25, 0x8, RZ ;  /* 0x0000000819137824 */ /* 0x000fe200078e00ff */
[--C-:B------:R-:W-:Y:S01]  /*0cc0*/  SHF.R.S32.HI R5, RZ, 0x1f, R0.reuse ;  /* 0x0000001fff057819 */ /* 0x100fe20000011400 */
[----:B------:R-:W-:Y:S01]  /*0cd0*/  IMAD.MOV R8, RZ, RZ, -R0 ;  /* 0x000000ffff087224 */ /* 0x000fe200078e0a00 */
[----:B------:R-:W-:Y:S01]  /*0ce0*/  SHF.R.U32.HI R7, RZ, 0x3, R4 ;  /* 0x00000003ff077819 */ /* 0x000fe20000011604 */
[----:B------:R-:W-:Y:S01]  /*0cf0*/  IMAD.WIDE.U32 R2, R0, c[0x0][0x1b0], R2 ;  /* 0x00006c0000027a25 */ /* 0x000fe200078e0002 */
[----:B------:R-:W-:Y:S01]  /*0d00*/  ISETP.GE.AND P0, PT, R29, UR7, PT ;  /* 0x000000071d007c0c */ /* 0x000fe2000bf06270 */
[----:B------:R-:W-:Y:S01]  /*0d10*/  UIMAD UR4, UR9, UR5, UR4 ;  /* 0x00000005090472a4 */ /* 0x000fe2000f8e0204 */
[----:B------:R-:W-:Y:S01]  /*0d20*/  LOP3.LUT R7, R9, R7, RZ, 0x3c, !PT ;  /* 0x0000000709077212 */ /* 0x000fe200078e3cff */
[----:B------:R-:W-:Y:S01]  /*0d30*/  IMAD R5, R5, c[0x0][0x1b0], RZ ;  /* 0x00006c0005057a24 */ /* 0x000fe200078e02ff */
[----:B------:R-:W-:-:S02]  /*0d40*/  IADD3 R30, R19, 0x80, RZ ;  /* 0x00000080131e7810 */ /* 0x000fc40007ffe0ff */
[----:B------:R-:W-:Y:S01]  /*0d50*/  IADD3 R14, R19, 0xc0, RZ ;  /* 0x000000c0130e7810 */ /* 0x000fe20007ffe0ff */
[----:B------:R-:W-:Y:S01]  /*0d60*/  IMAD R4, R0, c[0x0][0x1b4], R5 ;  /* 0x00006d0000047a24 */ /* 0x000fe200078e0205 */
[----:B------:R-:W-:Y:S01]  /*0d70*/  IADD3 R5, R10, 0x80, RZ ;  /* 0x000000800a057810 */ /* 0x000fe20007ffe0ff */
[----:B------:R-:W-:Y:S01]  /*0d80*/  IMAD R0, R8, c[0x0][0x2c4], R6 ;  /* 0x0000b10008007a24 */ /* 0x000fe200078e0206 */
[----:B------:R-:W-:Y:S01]  /*0d90*/  LEA.HI R6, R31, R184, RZ, 0x6 ;  /* 0x000000b81f067211 */ /* 0x000fe200078f30ff */
[----:B------:R-:W-:Y:S01]  /*0da0*/  IMAD.IADD R3, R3, 0x1, R4 ;  /* 0x0000000103037824 */ /* 0x000fe200078e0204 */
[----:B------:R-:W-:Y:S02]  /*0db0*/  ISETP.GE.AND P1, PT, R5, c[0x0][0x1d4], PT ;  /* 0x0000750005007a0c */ /* 0x000fe40003f26270 */
[----:B------:R-:W-:Y:S01]  /*0dc0*/  SHF.R.S32.HI R4, RZ, 0x1f, R0 ;  /* 0x0000001fff047819 */ /* 0x000fe20000011400 */
[----:B------:R-:W-:Y:S01]  /*0dd0*/  IMAD.SHL.U32 R5, R6, 0x8, RZ ;  /* 0x0000000806057824 */ /* 0x000fe200078e00ff */
[----:B------:R-:W-:Y:S01]  /*0de0*/  LOP3.LUT R8, R11, 0xfffffff0, RZ, 0xc0, !PT ;  /* 0xfffffff00b087812 */ /* 0x000fe200078ec0ff */
[----:B------:R-:W-:Y:S01]  /*0df0*/  IMAD.WIDE.U32 R2, R0, c[0x0][0x1a8], R2 ;  /* 0x00006a0000027a25 */ /* 0x000fe200078e0002 */
[----:B------:R-:W-:-:S02]  /*0e00*/  SHF.R.S32.HI R11, RZ, 0x1f, R10 ;  /* 0x0000001fff0b7819 */ /* 0x000fc4000001140a */
[----:B------:R-:W-:Y:S01]  /*0e10*/  LOP3.LUT R247, R7, 0xfffffe00, R5, 0xf8, !PT ;  /* 0xfffffe0007f77812 */ /* 0x000fe200078ef805 */
[----:B------:R-:W-:Y:S01]  /*0e20*/  IMAD R4, R4, c[0x0][0x1a8], RZ ;  /* 0x00006a0004047a24 */ /* 0x000fe200078e02ff */
[----:B------:R-:W-:Y:S01]  /*0e30*/  SHF.R.S32.HI R5, RZ, 0x1f, R22 ;  /* 0x0000001fff057819 */ /* 0x000fe20000011416 */
[----:B------:R-:W-:Y:S01]  /*0e40*/  IMAD.IADD R8, R184, 0x1, -R8 ;  /* 0x00000001b8087824 */ /* 0x000fe200078e0a08 */
[----:B------:R-:W-:Y:S01]  /*0e50*/  ISETP.GE.AND P3, PT, R14, c[0x0][0x198], PT ;  /* 0x000066000e007a0c */ /* 0x000fe20003f66270 */
[----:B------:R-:W-:Y:S01]  /*0e60*/  IMAD R4, R0, c[0x0][0x1ac], R4 ;  /* 0x00006b0000047a24 */ /* 0x000fe200078e0204 */
[----:B------:R-:W-:Y:S01]  /*0e70*/  @!P0 SHF.R.S32.HI R0, RZ, 0x1f, R30 ;  /* 0x0000001fff008819 */ /* 0x000fe2000001141e */
[----:B------:R-:W-:Y:S01]  /*0e80*/  IMAD.WIDE.U32 R6, R22, c[0x0][0x208], R10 ;  /* 0x0000820016067a25 */ /* 0x000fe200078e000a */
[----:B------:R-:W-:Y:S02]  /*0e90*/  ISETP.GE.AND P4, PT, R30, c[0x0][0x198], PT ;  /* 0x000066001e007a0c */ /* 0x000fe40003f86270 */
[----:B------:R-:W-:Y:S01]  /*0ea0*/  @!P0 LEA.HI R17, R0, R30, RZ, 0x3 ;  /* 0x0000001e00118211 */ /* 0x000fe200078f18ff */
[----:B------:R-:W-:Y:S01]  /*0eb0*/  IMAD.IADD R4, R3, 0x1, R4 ;  /* 0x0000000103047824 */ /* 0x000fe200078e0204 */
[----:B------:R-:W-:Y:S01]  /*0ec0*/  IADD3 R27, R29, 0x20, RZ ;  /* 0x000000201d1b7810 */ /* 0x000fe20007ffe0ff */
[----:B------:R-:W-:-:S02]  /*0ed0*/  IMAD R3, R5, c[0x0][0x1e0], RZ ;  /* 0x0000780005037a24 */ /* 0x000fc400078e02ff */
[----:B------:R-:W-:Y:S02]  /*0ee0*/  IMAD R0, R5, c[0x0][0x208], RZ ;  /* 0x0000820005007a24 */ /* 0x000fe400078e02ff */
[C---:B------:R-:W-:Y:S02]  /*0ef0*/  IMAD R12, R22.reuse, c[0x0][0x1e4], R3 ;  /* 0x00007900160c7a24 */ /* 0x040fe400078e0203 */
[----:B------:R-:W-:Y:S01]  /*0f00*/  IMAD R13, R22, c[0x0][0x20c], R0 ;  /* 0x00008300160d7a24 */ /* 0x000fe200078e0200 */
[----:B------:R-:W-:-:S04]  /*0f10*/  @!P0 SHF.R.S32.HI R0, RZ, 0x1f, R14 ;  /* 0x0000001fff008819 */ /* 0x000fc8000001140e */
[----:B------:R-:W-:Y:S01]  /*0f20*/  @!P0 LEA.HI R20, R0, R14, RZ, 0x3 ;  /* 0x0000000e00148211 */ /* 0x000fe200078f18ff */
[----:B------:R-:W-:Y:S01]  /*0f30*/  IMAD.U32 R14, RZ, RZ, UR9 ;  /* 0x00000009ff0e7e24 */ /* 0x000fe2000f8e00ff */
[----:B------:R-:W-:Y:S02]  /*0f40*/  @!P0 SHF.R.S32.HI R0, RZ, 0x1f, R18 ;  /* 0x0000001fff008819 */ /* 0x000fe40000011412 */
[----:B------:R-:W-:Y:S02]  /*0f50*/  @!P0 LOP3.LUT R20, R20, 0xfffffff8, RZ, 0xc0, !PT ;  /* 0xfffffff814148812 */ /* 0x000fe400078ec0ff */
[----:B------:R-:W-:Y:S02]  /*0f60*/  @!P0 LEA.HI R0, R0, R18, RZ, 0x3 ;  /* 0x0000001200008211 */ /* 0x000fe400078f18ff */
[----:B--2---:R-:W-:-:S04]  /*0f70*/  LOP3.LUT R185, R185, 0xfffffffe, RZ, 0xc0, !PT ;  /* 0xfffffffeb9b97812 */ /* 0x004fc800078ec0ff */
[----:B------:R-:W-:Y:S02]  /*0f80*/  @P1 LOP3.LUT R185, R185, 0x1, RZ, 0xfc, !PT ;  /* 0x00000001b9b91812 */ /* 0x000fe400078efcff */
[----:B------:R-:W-:-:S03]  /*0f90*/  LEA R26, P1, R2, c[0x0][0x160], 0x1 ;  /* 0x00005800021a7a11 */ /* 0x000fc600078208ff */
[----:B------:R-:W-:Y:S01]  /*0fa0*/  STL [R1+0x8], R185 ;  /* 0x000008b901007387 */ /* 0x000fe20000100800 */
[----:B------:R-:W-:Y:S02]  /*0fb0*/  LEA.HI.X R24, R2, c[0x0][0x164], R4, 0x1, P1 ;  /* 0x0000590002187a11 */ /* 0x000fe400008f0c04 */
[----:B------:R-:W-:Y:S01]  /*0fc0*/  SHF.R.S32.HI R4, RZ, 0x1f, R8 ;  /* 0x0000001fff047819 */ /* 0x000fe20000011408 */
[----:B------:R-:W1:Y:S03]  /*0fd0*/  SHFL.IDX PT, R2, R26, RZ, 0x181f ;  /* 0x00181fff1a027589 */ /* 0x000e6600000e0000 */
[----:B------:R-:W-:Y:S01]  /*0fe0*/  LEA.HI R23, R4, R8, RZ, 0x3 ;  /* 0x0000000804177211 */ /* 0x000fe200078f18ff */
[----:B------:R-:W2:Y:S01]  /*0ff0*/  SHFL.IDX PT, R3, R24, RZ, 0x181f ;  /* 0x00181fff18037589 */ /* 0x000ea200000e0000 */
[----:B------:R-:W-:Y:S02]  /*1000*/  IMAD.WIDE.U32 R4, R22, c[0x0][0x1e0], R10 ;  /* 0x0000780016047a25 */ /* 0x000fe400078e000a */
[----:B------:R-:W-:-:S05]  /*1010*/  LOP3.LUT R9, R23, 0xfffffff8, RZ, 0xc0, !PT ;  /* 0xfffffff817097812 */ /* 0x000fca00078ec0ff */
[----:B------:R-:W-:Y:S02]  /*1020*/  IMAD.IADD R21, R8, 0x1, -R9 ;  /* 0x0000000108157824 */ /* 0x000fe400078e0a09 */
[----:B------:R-:W-:Y:S01]  /*1030*/  IMAD.IADD R9, R5, 0x1, R12 ;  /* 0x0000000105097824 */ /* 0x000fe200078e020c */
[----:B------:R-:W-:Y:S01]  /*1040*/  @!P0 LOP3.LUT R12, R17, 0xfffffff8, RZ, 0xc0, !PT ;  /* 0xfffffff8110c8812 */ /* 0x000fe200078ec0ff */
[----:B------:R-:W-:Y:S02]  /*1050*/  IMAD.MOV.U32 R8, RZ, RZ, R4 ;  /* 0x000000ffff087224 */ /* 0x000fe400078e0004 */
[----:B------:R-:W-:Y:S01]  /*1060*/  IMAD.IADD R5, R7, 0x1, R13 ;  /* 0x0000000107057824 */ /* 0x000fe200078e020d */
[----:B----4-:R-:W-:Y:S01]  /*1070*/  @P2 SHF.R.S32.HI R7, RZ, 0x1f, R16 ;  /* 0x0000001fff072819 */ /* 0x010fe20000011410 */
[----:B------:R-:W-:Y:S01]  /*1080*/  IMAD.WIDE.U32 R14, R14, c[0x0][0x1e8], R8 ;  /* 0x00007a000e0e7a25 */ /* 0x000fe200078e0008 */
[----:B-1----:R-:W-:-:S03]  /*1090*/  @!P0 LEA R8, P1, R19, R2, 0x1 ;  /* 0x0000000213088211 */ /* 0x002fc600078208ff */
[----:B------:R-:W-:Y:S01]  /*10a0*/  IMAD.MOV.U32 R4, RZ, RZ, R6 ;  /* 0x000000ffff047224 */ /* 0x000fe200078e0006 */
[----:B------:R-:W-:Y:S01]  /*10b0*/  IADD3 R15, R15, UR13, RZ ;  /* 0x0000000d0f0f7c10 */ /* 0x000fe2000fffe0ff */
[----:B------:R-:W-:Y:S01]  /*10c0*/  @P2 IMAD.MOV.U32 R6, RZ, RZ, R16 ;  /* 0x000000ffff062224 */ /* 0x000fe200078e0010 */
[C---:B--2---:R-:W-:Y:S01]  /*10d0*/  @!P0 LEA.HI.X R9, R19.reuse, R3, R11, 0x1, P1 ;  /* 0x0000000313098211 */ /* 0x044fe200008f0c0b */
[----:B------:R-:W-:Y:S01]  /*10e0*/  @!P2 IMAD.MOV.U32 R6, RZ, RZ, R33 ;  /* 0x000000ffff06a224 */ /* 0x000fe200078e0021 */
[----:B------:R-:W-:Y:S01]  /*10f0*/  ISETP.GE.AND P1, PT, R18, c[0x0][0x198], PT ;  /* 0x0000660012007a0c */ /* 0x000fe20003f26270 */
[----:B------:R-:W-:Y:S01]  /*1100*/  @!P2 IMAD.MOV.U32 R7, RZ, RZ, R32 ;  /* 0x000000ffff07a224 */ /* 0x000fe200078e0020 */
[----:B------:R-:W-:Y:S01]  /*1110*/  ISETP.GE.AND P2, PT, R19, c[0x0][0x198], PT ;  /* 0x0000660013007a0c */ /* 0x000fe20003f46270 */
[----:B------:R-:W-:Y:S01]  /*1120*/  @!P0 IMAD.WIDE R12, R12, 0x2, R2 ;  /* 0x000000020c0c8825 */ /* 0x000fe200078e0202 */
[----:B------:R-:W-:-:S03]  /*1130*/  @!P0 LOP3.LUT R16, R0, 0xfffffff8, RZ, 0xc0, !PT ;  /* 0xfffffff800108812 */ /* 0x000fc600078ec0ff */
[----:B------:R-:W-:Y:S02]  /*1140*/  @!P0 IMAD.SHL.U32 R0, R247, 0x2, RZ ;  /* 0x00000002f7008824 */ /* 0x000fe400078e00ff */
[----:B------:R-:W-:-:S04]  /*1150*/  @!P0 IMAD.WIDE R16, R16, 0x2, R2 ;  /* 0x0000000210108825 */ /* 0x000fc800078e0202 */
[----:B------:R-:W-:Y:S02]  /*1160*/  @!P0 IMAD.WIDE R2, R20, 0x2, R2 ;  /* 0x0000000214028825 */ /* 0x000fe400078e0202 */
[----:B------:R-:W-:Y:S01]  /*1170*/  @!PT LDS RZ, [RZ] ;  /* 0x00000000fffff984 */ /* 0x000fe20000000800 */
[----:B------:R1:W-:Y:S02]  /*1180*/  @!P0 LDGSTS.E.BYPASS.LTC128B.128 [R0+0x18100], [R8.64], !P2 ;  /* 0x1810000008008fae */ /* 0x0003e4000d101d4a */
[----:B------:R-:W-:Y:S02]  /*1190*/  IMAD.WIDE.U32 R36, R6, c[0x0][0x1f0], R14 ;  /* 0x00007c0006247a25 */ /* 0x000fe400078e000e */
[----:B------:R2:W-:Y:S04]  /*11a0*/  @!P0 LDGSTS.E.BYPASS.LTC128B.128 [R0+0x1c100], [R16.64], !P1 ;  /* 0x1c10000010008fae */ /* 0x0005e8000c901d4a */
[----:B------:R3:W-:Y:S01]  /*11b0*/  @!P0 LDGSTS.E.BYPASS.LTC128B.128 [R0+0x20100], [R12.64], !P4 ;  /* 0x201000000c008fae */ /* 0x0007e2000e101d4a */
[----:B------:R-:W-:-:S03]  /*11c0*/  ISETP.GE.AND P4, PT, R10, c[0x0][0x1d4], PT ;  /* 0x000075000a007a0c */ /* 0x000fc60003f86270 */
[----:B------:R4:W-:Y:S01]  /*11d0*/  @!P0 LDGSTS.E.BYPASS.LTC128B.128 [R0+0x24100], [R2.64], !P3 ;  /* 0x2410000002008fae */ /* 0x0009e2000d901d4a */
[----:B------:R-:W-:-:S03]  /*11e0*/  LOP3.LUT P0, RZ, R21, 0x2, RZ, 0xc0, !PT ;  /* 0x0000000215ff7812 */ /* 0x000fc6000780c0ff */
[----:B------:R3:W-:Y:S01]  /*11f0*/  STL.64 [R1+0x20], R36 ;  /* 0x0000202401007387 */ /* 0x0007e20000100a00 */
[----:B-1----:R-:W-:Y:S02]  /*1200*/  IMAD.MOV.U32 R9, RZ, RZ, 0x10 ;  /* 0x00000010ff097424 */ /* 0x002fe400078e00ff */
[----:B------:R-:W-:Y:S01]  /*1210*/  IMAD.SHL.U32 R8, R28, 0x8, RZ ;  /* 0x000000081c087824 */ /* 0x000fe200078e00ff */
[----:B--2---:R-:W-:Y:S01]  /*1220*/  SEL R17, RZ, 0x1, P4 ;  /* 0x00000001ff117807 */ /* 0x004fe20002000000 */
[----:B----4-:R-:W-:Y:S02]  /*1230*/  IMAD.U32 R2, RZ, RZ, UR9 ;  /* 0x00000009ff027e24 */ /* 0x010fe4000f8e00ff */
[----:B---3--:R-:W-:Y:S02]  /*1240*/  IMAD.SHL.U32 R0, R21, 0x40, RZ ;  /* 0x0000004015007824 */ /* 0x008fe400078e00ff */
[----:B------:R-:W-:Y:S01]  /*1250*/  IMAD.WIDE.U32 R2, R2, c[0x0][0x210], R4 ;  /* 0x0000840002027a25 */ /* 0x000fe200078e0004 */
[----:B------:R-:W-:-:S02]  /*1260*/  SEL R4, R9, 0xfffffff0, !P0 ;  /* 0xfffffff009047807 */ /* 0x000fc40004000000 */
[----:B------:R-:W-:Y:S01]  /*1270*/  LOP3.LUT R0, R0, 0x1c0, RZ, 0xc0, !PT ;  /* 0x000001c000007812 */ /* 0x000fe200078ec0ff */
[----:B------:R-:W-:Y:S01]  /*1280*/  IMAD.MOV.U32 R12, RZ, RZ, R2 ;  /* 0x000000ffff0c7224 */ /* 0x000fe200078e0002 */
[----:B------:R-:W-:Y:S01]  /*1290*/  IADD3 R13, R3, UR4, RZ ;  /* 0x00000004030d7c10 */ /* 0x000fe2000fffe0ff */
[----:B------:R-:W-:Y:S01]  /*12a0*/  IMAD.MOV.U32 R3, RZ, RZ, 0x20 ;  /* 0x00000020ff037424 */ /* 0x000fe200078e00ff */
[----:B------:R-:W-:Y:S01]  /*12b0*/  LOP3.LUT R8, R0, 0x8, R8, 0xf8, !PT ;  /* 0x0000000800087812 */ /* 0x000fe200078ef808 */
[----:B------:R-:W-:Y:S01]  /*12c0*/  IMAD.SHL.U32 R5, R23, 0x40, RZ ;  /* 0x0000004017057824 */ /* 0x000fe200078e00ff */
[----:B------:R-:W-:Y:S01]  /*12d0*/  LOP3.LUT P0, RZ, R21, 0x4, RZ, 0xc0, !PT ;  /* 0x0000000415ff7812 */ /* 0x000fe2000780c0ff */
[----:B------:R-:W-:Y:S01]  /*12e0*/  IMAD.WIDE.U32 R34, R6, c[0x0][0x218], R12 ;  /* 0x0000860006227a25 */ /* 0x000fe200078e000c */
[----:B------:R-:W-:Y:S01]  /*12f0*/  SHF.R.U32.HI R0, RZ, 0x3, R0 ;  /* 0x00000003ff007819 */ /* 0x000fe20000011600 */
[----:B------:R1:W2:Y:S01]  /*1300*/  SHFL.IDX PT, R9, R24, 0x1, 0x181f ;  /* 0x00381f0018097f89 */ /* 0x0002a200000e0000 */
[----:B------:R-:W-:Y:S01]  /*1310*/  SEL R2, R3, 0xffffffe0, !P0 ;  /* 0xffffffe003027807 */ /* 0x000fe20004000000 */
[C---:B------:R-:W-:Y:S01]  /*1320*/  IMAD R3, R7.reuse, c[0x0][0x1f0], RZ ;  /* 0x00007c0007037a24 */ /* 0x040fe200078e02ff */
[----:B------:R-:W-:Y:S01]  /*1330*/  LOP3.LUT R16, R8, R0, RZ, 0x3c, !PT ;  /* 0x0000000008107212 */ /* 0x000fe200078e3cff */
[----:B------:R-:W-:Y:S01]  /*1340*/  IMAD R0, R7, c[0x0][0x218], RZ ;  /* 0x0000860007007a24 */ /* 0x000fe200078e02ff */
[----:B------:R1:W-:Y:S01]  /*1350*/  STL.64 [R1+0x28], R34 ;  /* 0x0000282201007387 */ /* 0x0003e20000100a00 */
[C---:B------:R-:W-:Y:S01]  /*1360*/  IMAD R7, R6.reuse, c[0x0][0x1f4], R3 ;  /* 0x00007d0006077a24 */ /* 0x040fe200078e0203 */
[----:B------:R-:W-:Y:S01]  /*1370*/  ISETP.GE.AND P0, PT, R27, UR7, PT ;  /* 0x000000071b007c0c */ /* 0x000fe2000bf06270 */
[----:B------:R-:W-:Y:S01]  /*1380*/  IMAD R3, R6, c[0x0][0x21c], R0 ;  /* 0x0000870006037a24 */ /* 0x000fe200078e0200 */
[----:B------:R-:W-:Y:S01]  /*1390*/  IADD3 R0, R10, 0xc0, RZ ;  /* 0x000000c00a007810 */ /* 0x000fe20007ffe0ff */
[----:B------:R-:W-:Y:S01]  /*13a0*/  IMAD.IADD R41, R37, 0x1, R7 ;  /* 0x0000000125297824 */ /* 0x000fe200078e0207 */
[----:B------:R1:W3:Y:S01]  /*13b0*/  SHFL.IDX PT, R8, R26, 0x1, 0x181f ;  /* 0x00381f001a087f89 */ /* 0x0002e200000e0000 */
[----:B------:R-:W-:Y:S01]  /*13c0*/  IMAD.IADD R39, R35, 0x1, R3 ;  /* 0x0000000123277824 */ /* 0x000fe200078e0203 */
[----:B------:R-:W-:-:S02]  /*13d0*/  LOP3.LUT R5, R16, 0xfffffe00, R5, 0xf8, !PT ;  /* 0xfffffe0010057812 */ /* 0x000fc400078ef805 */
[----:B------:R1:W-:Y:S01]  /*13e0*/  STL [R1+0x1c], R41 ;  /* 0x00001c2901007387 */ /* 0x0003e20000100800 */
[----:B------:R-:W-:-:S03]  /*13f0*/  ISETP.GE.AND P5, PT, R0, c[0x0][0x1d4], PT ;  /* 0x0000750000007a0c */ /* 0x000fc60003fa6270 */
[----:B------:R1:W-:Y:S01]  /*1400*/  STL [R1+0x14], R39 ;  /* 0x0000142701007387 */ /* 0x0003e20000100800 */
[----:B------:R-:W-:Y:S05]  /*1410*/  @P0 BRA `(.L_x_1211) ;  /* 0x0000016000000947 */ /* 0x000fea0003800000 */
[C---:B------:R-:W-:Y:S02]  /*1420*/  IADD3 R3, R19.reuse, 0x80, RZ ;  /* 0x0000008013037810 */ /* 0x040fe40007ffe0ff */
[C---:B------:R-:W-:Y:S02]  /*1430*/  IADD3 R13, R19.reuse, 0xc0, RZ ;  /* 0x000000c0130d7810 */ /* 0x040fe40007ffe0ff */
[----:B------:R-:W-:Y:S02]  /*1440*/  SHF.R.S32.HI R0, RZ, 0x1f, R18 ;  /* 0x0000001fff007819 */ /* 0x000fe40000011412 */
[----:B---3--:R-:W-:Y:S02]  /*1450*/  LEA R6, P0, R19, R8, 0x1 ;  /* 0x0000000813067211 */ /* 0x008fe400078008ff */
[----:B------:R-:W-:Y:S02]  /*1460*/  SHF.R.S32.HI R14, RZ, 0x1f, R3 ;  /* 0x0000001fff0e7819 */ /* 0x000fe40000011403 */
[----:B------:R-:W-:-:S02]  /*1470*/  SHF.R.S32.HI R15, RZ, 0x1f, R13 ;  /* 0x0000001fff0f7819 */ /* 0x000fc4000001140d */
[----:B------:R-:W-:Y:S02]  /*1480*/  LEA.HI R12, R0, R18, RZ, 0x3 ;  /* 0x00000012000c7211 */ /* 0x000fe400078f18ff */
[----:B--2---:R-:W-:Y:S02]  /*1490*/  LEA.HI.X R7, R19, R9, R11, 0x1, P0 ;  /* 0x0000000913077211 */ /* 0x004fe400000f0c0b */
[----:B------:R-:W-:Y:S02]  /*14a0*/  LEA.HI R3, R14, R3, RZ, 0x3 ;  /* 0x000000030e037211 */ /* 0x000fe400078f18ff */
[----:B------:R-:W-:Y:S02]  /*14b0*/  LEA.HI R0, R15, R13, RZ, 0x3 ;  /* 0x0000000d0f007211 */ /* 0x000fe400078f18ff */
[----:B------:R-:W-:Y:S02]  /*14c0*/  ISETP.GE.AND P0, PT, R30, c[0x0][0x198], PT ;  /* 0x000066001e007a0c */ /* 0x000fe40003f06270 */
[----:B------:R-:W-:-:S02]  /*14d0*/  LOP3.LUT R12, R12, 0xfffffff8, RZ, 0xc0, !PT ;  /* 0xfffffff80c0c7812 */ /* 0x000fc400078ec0ff */
[----:B------:R-:W-:Y:S02]  /*14e0*/  LOP3.LUT R3, R3, 0xfffffff8, RZ, 0xc0, !PT ;  /* 0xfffffff803037812 */ /* 0x000fe400078ec0ff */
[----:B------:R-:W-:Y:S01]  /*14f0*/  LOP3.LUT R16, R0, 0xfffffff8, RZ, 0xc0, !PT ;  /* 0xfffffff800107812 */ /* 0x000fe200078ec0ff */
[----:B------:R-:W-:Y:S02]  /*1500*/  IMAD.SHL.U32 R0, R247, 0x2, RZ ;  /* 0x00000002f7007824 */ /* 0x000fe400078e00ff */
[----:B------:R-:W-:-:S03]  /*1510*/  IMAD.WIDE R14, R12, 0x2, R8 ;  /* 0x000000020c0e7825 */ /* 0x000fc600078e0208 */
[----:B------:R2:W-:Y:S01]  /*1520*/  LDGSTS.E.BYPASS.LTC128B.128 [R0+0x19100], [R6.64], !P2 ;  /* 0x1910000006007fae */ /* 0x0005e2000d101d4a */
[----:B------:R-:W-:-:S03]  /*1530*/  IMAD.WIDE R12, R3, 0x2, R8 ;  /* 0x00000002030c7825 */ /* 0x000fc600078e0208 */
[----:B------:R2:W-:Y:S01]  /*1540*/  LDGSTS.E.BYPASS.LTC128B.128 [R0+0x1d100], [R14.64], !P1 ;  /* 0x1d1000000e007fae */ /* 0x0005e2000c901d4a */
[----:B------:R-:W-:-:S03]  /*1550*/  IMAD.WIDE R8, R16, 0x2, R8 ;  /* 0x0000000210087825 */ /* 0x000fc600078e0208 */
[----:B------:R2:W-:Y:S04]  /*1560*/  LDGSTS.E.BYPASS.LTC128B.128 [R0+0x21100], [R12.64], !P0 ;  /* 0x211000000c007fae */ /* 0x0005e8000c101d4a */
[----:B------:R2:W-:Y:S02]  /*1570*/  LDGSTS.E.BYPASS.LTC128B.128 [R0+0x25100], [R8.64], !P3 ;  /* 0x2510000008007fae */ /* 0x0005e4000d901d4a */
.L_x_1211:
[----:B------:R-:W-:Y:S05]  /*1580*/  BSYNC B0 ;  /* 0x0000000000007941 */ /* 0x000fea0003800000 */
.L_x_1210:
[----:B--2---:R-:W-:Y:S01]  /*1590*/  IADD3 R0, R29, 0x40, RZ ;  /* 0x000000401d007810 */ /* 0x004fe20007ffe0ff */
[----:B------:R2:W4:Y:S01]  /*15a0*/  SHFL.IDX PT, R7, R24, 0x2, 0x181f ;  /* 0x00581f0018077f89 */ /* 0x00052200000e0000 */
[----:B------:R-:W-:Y:S02]  /*15b0*/  BSSY B0, `(.L_x_1212) ;  /* 0x000001b000007945 */ /* 0x000fe40003800000 */
[----:B------:R-:W-:Y:S01]  /*15c0*/  ISETP.GE.AND P0, PT, R0, UR7, PT ;  /* 0x0000000700007c0c */ /* 0x000fe2000bf06270 */
[----:B------:R2:W1:-:S12]  /*15d0*/  SHFL.IDX PT, R6, R26, 0x2, 0x181f ;  /* 0x00581f001a067f89 */ /* 0x00045800000e0000 */
[----:B------:R-:W-:Y:S05]  /*15e0*/  @P0 BRA `(.L_x_1213) ;  /* 0x0000017000000947 */ /* 0x000fea0003800000 */
[C---:B------:R-:W-:Y:S02]  /*15f0*/  IADD3 R3, R19.reuse, 0x80, RZ ;  /* 0x0000008013037810 */ /* 0x040fe40007ffe0ff */
[C---:B------:R-:W-:Y:S02]  /*1600*/  IADD3 R13, R19.reuse, 0xc0, RZ ;  /* 0x000000c0130d7810 */ /* 0x040fe40007ffe0ff */
[----:B------:R-:W-:Y:S02]  /*1610*/  SHF.R.S32.HI R0, RZ, 0x1f, R18 ;  /* 0x0000001fff007819 */ /* 0x000fe40000011412 */
[----:B-1-3--:R-:W-:Y:S02]  /*1620*/  LEA R8, P0, R19, R6, 0x1 ;  /* 0x0000000613087211 */ /* 0x00afe400078008ff */
[----:B------:R-:W-:Y:S02]  /*1630*/  SHF.R.S32.HI R14, RZ, 0x1f, R3 ;  /* 0x0000001fff0e7819 */ /* 0x000fe40000011403 */
[----:B------:R-:W-:-:S02]  /*1640*/  SHF.R.S32.HI R15, RZ, 0x1f, R13 ;  /* 0x0000001fff0f7819 */ /* 0x000fc4000001140d */
[----:B------:R-:W-:Y:S02]  /*1650*/  LEA.HI R12, R0, R18, RZ, 0x3 ;  /* 0x00000012000c7211 */ /* 0x000fe400078f18ff */
[----:B----4-:R-:W-:Y:S02]  /*1660*/  LEA.HI.X R9, R19, R7, R11, 0x1, P0 ;  /* 0x0000000713097211 */ /* 0x010fe400000f0c0b */
        /* <DEDUP_REMOVED lines=8> */
[----:B------:R-:W-:Y:S01]  /*16f0*/  @!PT LDS RZ, [RZ] ;  /* 0x00000000fffff984 */ /* 0x000fe20000000800 */
[----:B------:R1:W-:Y:S01]  /*1700*/  LDGSTS.E.BYPASS.LTC128B.128 [R0+0x1a100], [R8.64], !P2 ;  /* 0x1a10000008007fae */ /* 0x0003e2000d101d4a */
[----:B------:R-:W-:-:S03]  /*1710*/  IMAD.WIDE R12, R3, 0x2, R6 ;  /* 0x00000002030c7825 */ /* 0x000fc600078e0206 */
[----:B------:R1:W-:Y:S01]  /*1720*/  LDGSTS.E.BYPASS.LTC128B.128 [R0+0x1e100], [R14.64], !P1 ;  /* 0x1e1000000e007fae */ /* 0x0003e2000c901d4a */
[----:B------:R-:W-:-:S03]  /*1730*/  IMAD.WIDE R6, R16, 0x2, R6 ;  /* 0x0000000210067825 */ /* 0x000fc600078e0206 */
[----:B------:R1:W-:Y:S04]  /*1740*/  LDGSTS.E.BYPASS.LTC128B.128 [R0+0x22100], [R12.64], !P0 ;  /* 0x221000000c007fae */ /* 0x0003e8000c101d4a */
[----:B------:R1:W-:Y:S02]  /*1750*/  LDGSTS.E.BYPASS.LTC128B.128 [R0+0x26100], [R6.64], !P3 ;  /* 0x2610000006007fae */ /* 0x0003e4000d901d4a */
.L_x_1213:
[----:B------:R-:W-:Y:S05]  /*1760*/  BSYNC B0 ;  /* 0x0000000000007941 */ /* 0x000fea0003800000 */
.L_x_1212:
[----:B-1----:R-:W-:Y:S01]  /*1770*/  IADD3 R0, R29, 0x60, RZ ;  /* 0x000000601d007810 */ /* 0x002fe20007ffe0ff */
[----:B------:R-:W-:Y:S01]  /*1780*/  UMOV UR12, 0x60 ;  /* 0x00000060000c7882 */ /* 0x000fe20000000000 */
[----:B----4-:R1:W4:Y:S01]  /*1790*/  SHFL.IDX PT, R7, R24, 0x3, 0x181f ;  /* 0x00781f0018077f89 */ /* 0x01032200000e0000 */
[----:B------:R-:W-:Y:S01]  /*17a0*/  ULDC.64 UR4, c[0x0][0x1e0] ;  /* 0x0000780000047ab9 */ /* 0x000fe20000000a00 */
[----:B------:R-:W-:Y:S01]  /*17b0*/  ISETP.GE.AND P0, PT, R0, UR7, PT ;  /* 0x0000000700007c0c */ /* 0x000fe2000bf06270 */
[----:B------:R-:W-:Y:S01]  /*17c0*/  UIMAD.WIDE.U32 UR16, UR12, UR4, URZ ;  /* 0x000000040c1072a5 */ /* 0x000fe2000f8e003f */
[----:B------:R1:W2:Y:S01]  /*17d0*/  SHFL.IDX PT, R6, R26, 0x3, 0x181f ;  /* 0x00781f001a067f89 */ /* 0x0002a200000e0000 */
[----:B------:R-:W-:Y:S01]  /*17e0*/  UIMAD UR5, UR12, UR5, URZ ;  /* 0x000000050c0572a4 */ /* 0x000fe2000f8e023f */
[----:B------:R-:W-:Y:S01]  /*17f0*/  BSSY B0, `(.L_x_1214) ;  /* 0x000001b000007945 */ /* 0x000fe20003800000 */
[----:B------:R-:W-:-:S02]  /*1800*/  UIADD3 UR14, UR6, -0x1, URZ ;  /* 0xffffffff060e7890 */ /* 0x000fc4000fffe03f */
[----:B------:R-:W-:-:S06]  /*1810*/  UIADD3 UR15, UR17, UR5, URZ ;  /* 0x00000005110f7290 */ /* 0x000fcc000fffe03f */
[----:B------:R-:W-:Y:S05]  /*1820*/  @P0 BRA `(.L_x_1215) ;  /* 0x0000017000000947 */ /* 0x000fea0003800000 */
[----:B--23--:R-:W-:Y:S01]  /*1830*/  LEA R8, P0, R19, R6, 0x1 ;  /* 0x0000000613087211 */ /* 0x00cfe200078008ff */
[----:B------:R-:W-:Y:S01]  /*1840*/  IMAD.SHL.U32 R12, R247, 0x2, RZ ;  /* 0x00000002f70c7824 */ /* 0x000fe200078e00ff */
[C---:B------:R-:W-:Y:S02]  /*1850*/  IADD3 R3, R19.reuse, 0xc0, RZ ;  /* 0x000000c013037810 */ /* 0x040fe40007ffe0ff */
[----:B----4-:R-:W-:Y:S02]  /*1860*/  LEA.HI.X R9, R19, R7, R11, 0x1, P0 ;  /* 0x0000000713097211 */ /* 0x010fe400000f0c0b */
[----:B------:R-:W-:Y:S02]  /*1870*/  SHF.R.S32.HI R0, RZ, 0x1f, R18 ;  /* 0x0000001fff007819 */ /* 0x000fe40000011412 */
[----:B------:R-:W-:Y:S01]  /*1880*/  SHF.R.S32.HI R10, RZ, 0x1f, R3 ;  /* 0x0000001fff0a7819 */ /* 0x000fe20000011403 */
[----:B------:R-:W-:Y:S01]  /*1890*/  @!PT LDS RZ, [RZ] ;  /* 0x00000000fffff984 */ /* 0x000fe20000000800 */
[----:B------:R2:W-:Y:S01]  /*18a0*/  LDGSTS.E.BYPASS.LTC128B.128 [R12+0x1b100], [R8.64], !P2 ;  /* 0x1b100000080c7fae */ /* 0x0005e2000d101d4a */
[----:B------:R-:W-:-:S02]  /*18b0*/  LEA.HI R0, R0, R18, RZ, 0x3 ;  /* 0x0000001200007211 */ /* 0x000fc400078f18ff */
[----:B------:R-:W-:Y:S02]  /*18c0*/  LEA.HI R3, R10, R3, RZ, 0x3 ;  /* 0x000000030a037211 */ /* 0x000fe400078f18ff */
[----:B------:R-:W-:Y:S02]  /*18d0*/  ISETP.GE.AND P0, PT, R30, c[0x0][0x198], PT ;  /* 0x000066001e007a0c */ /* 0x000fe40003f06270 */
[----:B------:R-:W-:Y:S02]  /*18e0*/  LOP3.LUT R0, R0, 0xfffffff8, RZ, 0xc0, !PT ;  /* 0xfffffff800007812 */ /* 0x000fe400078ec0ff */
[----:B------:R-:W-:-:S03]  /*18f0*/  LOP3.LUT R3, R3, 0xfffffff8, RZ, 0xc0, !PT ;  /* 0xfffffff803037812 */ /* 0x000fc600078ec0ff */
[----:B------:R-:W-:-:S05]  /*1900*/  IMAD.WIDE R10, R0, 0x2, R6 ;  /* 0x00000002000a7825 */ /* 0x000fca00078e0206 */
[----:B------:R3:W-:Y:S01]  /*1910*/  LDGSTS.E.BYPASS.LTC128B.128 [R12+0x1f100], [R10.64], !P1 ;  /* 0x1f1000000a0c7fae */ /* 0x0007e2000c901d4a */
[----:B--2---:R-:W-:-:S04]  /*1920*/  IADD3 R8, R19, 0x80, RZ ;  /* 0x0000008013087810 */ /* 0x004fc80007ffe0ff */
[----:B------:R-:W-:-:S04]  /*1930*/  SHF.R.S32.HI R9, RZ, 0x1f, R8 ;  /* 0x0000001fff097819 */ /* 0x000fc80000011408 */
[----:B------:R-:W-:-:S04]  /*1940*/  LEA.HI R8, R9, R8, RZ, 0x3 ;  /* 0x0000000809087211 */ /* 0x000fc800078f18ff */
[----:B------:R-:W-:-:S05]  /*1950*/  LOP3.LUT R8, R8, 0xfffffff8, RZ, 0xc0, !PT ;  /* 0xfffffff808087812 */ /* 0x000fca00078ec0ff */
[----:B------:R-:W-:-:S04]  /*1960*/  IMAD.WIDE R8, R8, 0x2, R6 ;  /* 0x0000000208087825 */ /* 0x000fc800078e0206 */
[----:B------:R-:W-:Y:S01]  /*1970*/  IMAD.WIDE R6, R3, 0x2, R6 ;  /* 0x0000000203067825 */ /* 0x000fe200078e0206 */
[----:B------:R3:W-:Y:S04]  /*1980*/  LDGSTS.E.BYPASS.LTC128B.128 [R12+0x23100], [R8.64], !P0 ;  /* 0x23100000080c7fae */ /* 0x0007e8000c101d4a */
[----:B------:R3:W-:Y:S02]  /*1990*/  LDGSTS.E.BYPASS.LTC128B.128 [R12+0x27100], [R6.64], !P3 ;  /* 0x27100000060c7fae */ /* 0x0007e4000d901d4a */
.L_x_1215:
[----:B------:R-:W-:Y:S05]  /*19a0*/  BSYNC B0 ;  /* 0x0000000000007941 */ /* 0x000fea0003800000 */
.L_x_1214:
[----:B------:R-:W-:Y:S01]  /*19b0*/  UIMAD UR7, UR6, -0x60, UR12 ;  /* 0xffffffa0060778a4 */ /* 0x000fe2000f8e020c */
[----:B--23--:R-:W-:Y:S01]  /*19c0*/  IMAD.U32 R6, RZ, RZ, UR16 ;  /* 0x00000010ff067e24 */ /* 0x00cfe2000f8e00ff */
[----:B------:R-:W-:Y:S01]  /*19d0*/  USHF.R.S32.HI UR12, URZ, 0x1f, UR14 ;  /* 0x0000001f3f0c7899 */ /* 0x000fe2000801140e */
[----:B------:R-:W-:Y:S01]  /*19e0*/  IMAD.MOV.U32 R144, RZ, RZ, R40 ;  /* 0x000000ffff907224 */ /* 0x000fe200078e0028 */
[----:B------:R-:W-:Y:S01]  /*19f0*/  UIMAD UR4, UR15, UR14, URZ ;  /* 0x0000000e0f0472a4 */ /* 0x000fe2000f8e023f */
[----:B------:R-:W-:Y:S01]  /*1a00*/  IMAD.MOV.U32 R145, RZ, RZ, R41 ;  /* 0x000000ffff917224 */ /* 0x000fe200078e0029 */
[----:B------:R-:W0:Y:S01]  /*1a10*/  LDGDEPBAR ;  /* 0x00000000000079af */ /* 0x000e220000000000 */
[----:B------:R-:W-:Y:S01]  /*1a20*/  IMAD.U32 R3, RZ, RZ, UR7 ;  /* 0x00000007ff037e24 */ /* 0x000fe2000f8e00ff */
[----:B------:R-:W-:Y:S01]  /*1a30*/  UIMAD UR4, UR12, UR16, UR4 ;  /* 0x000000100c0472a4 */ /* 0x000fe2000f8e0204 */
[----:B------:R-:W-:Y:S01]  /*1a40*/  IMAD.MOV.U32 R140, RZ, RZ, R6 ;  /* 0x000000ffff8c7224 */ /* 0x000fe200078e0006 */
[----:B------:R-:W-:Y:S01]  /*1a50*/  UMOV UR13, 0x6 ;  /* 0x00000006000d7882 */ /* 0x000fe20000000000 */
[----:B------:R-:W-:Y:S01]  /*1a60*/  IMAD.MOV.U32 R144, RZ, RZ, R36 ;  /* 0x000000ffff907224 */ /* 0x000fe200078e0024 */
[----:B------:R-:W-:Y:S01]  /*1a70*/  IADD3 R3, R3, c[0x0][0x1d0], -R22 ;  /* 0x0000740003037a10 */ /* 0x000fe20007ffe816 */
[----:B------:R-:W-:Y:S01]  /*1a80*/  IMAD.MOV.U32 R142, RZ, RZ, c[0x0][0x1e0] ;  /* 0x00007800ff8e7624 */ /* 0x000fe200078e00ff */
[----:B------:R-:W-:Y:S01]  /*1a90*/  LEA.HI R141, R31, R184, RZ, 0x5 ;  /* 0x000000b81f8d7211 */ /* 0x000fe200078f28ff */
[----:B------:R-:W-:Y:S01]  /*1aa0*/  IMAD.WIDE.U32 R8, R140, UR14, R144 ;  /* 0x0000000e8c087c25 */ /* 0x000fe2000f8e0090 */
[C---:B------:R-:W-:Y:S01]  /*1ab0*/  ISETP.GE.AND P2, PT, R3.reuse, 0x1, PT ;  /* 0x000000010300780c */ /* 0x040fe20003f46270 */
[----:B------:R-:W-:Y:S01]  /*1ac0*/  STL.64 [R1+0x18], R144 ;  /* 0x0000189001007387 */ /* 0x000fe20000100a00 */
[----:B------:R-:W-:Y:S01]  /*1ad0*/  ISETP.GE.AND P0, PT, R3, 0x41, PT ;  /* 0x000000410300780c */ /* 0x000fe20003f06270 */
[----:B------:R-:W-:Y:S01]  /*1ae0*/  IMAD.MOV.U32 R143, RZ, RZ, c[0x0][0x1e4] ;  /* 0x00007900ff8f7624 */ /* 0x000fe200078e00ff */
[----:B------:R-:W-:Y:S01]  /*1af0*/  IADD3 R0, R9, UR4, RZ ;  /* 0x0000000409007c10 */ /* 0x000fe2000fffe0ff */
[----:B------:R-:W-:Y:S01]  /*1b00*/  IMAD.WIDE.U32 R10, R142, 0x40, RZ ;  /* 0x000000408e0a7825 */ /* 0x000fe200078e00ff */
[----:B------:R-:W-:Y:S01]  /*1b10*/  SEL R9, RZ, 0x2, P6 ;  /* 0x00000002ff097807 */ /* 0x000fe20003000000 */
[----:B------:R-:W-:-:S02]  /*1b20*/  ULDC.64 UR4, c[0x0][0x208] ;  /* 0x0000820000047ab9 */ /* 0x000fc40000000a00 */
[----:B----4-:R-:W-:Y:S01]  /*1b30*/  IMAD.U32 R7, RZ, RZ, UR17 ;  /* 0x00000011ff077e24 */ /* 0x010fe2000f8e00ff */
[----:B------:R-:W-:Y:S01]  /*1b40*/  UIMAD UR12, UR12, UR4, URZ ;  /* 0x000000040c0c72a4 */ /* 0x000fe2000f8e023f */
[----:B------:R-:W-:Y:S01]  /*1b50*/  IMAD.SHL.U32 R16, R143, 0x40, RZ ;  /* 0x000000408f107824 */ /* 0x000fe200078e00ff */
[----:B------:R-:W-:Y:S01]  /*1b60*/  UIMAD.WIDE.U32 UR18, UR14, UR4, URZ ;  /* 0x000000040e1272a5 */ /* 0x000fe2000f8e003f */
[C---:B------:R-:W-:Y:S01]  /*1b70*/  @P2 LEA R6, P1, R8.reuse, c[0x0][0x1c8], 0x1 ;  /* 0x0000720008062a11 */ /* 0x040fe200078208ff */
[----:B------:R-:W-:Y:S01]  /*1b80*/  IMAD.SHL.U32 R247, R247, 0x2, RZ ;  /* 0x00000002f7f77824 */ /* 0x000fe200078e00ff */
[----:B------:R-:W-:Y:S01]  /*1b90*/  UIMAD UR12, UR14, UR5, UR12 ;  /* 0x000000050e0c72a4 */ /* 0x000fe2000f8e020c */
[----:B------:R-:W-:Y:S01]  /*1ba0*/  IMAD.MOV.U32 R18, RZ, RZ, R38 ;  /* 0x000000ffff127224 */ /* 0x000fe200078e0026 */
[C---:B------:R-:W-:Y:S01]  /*1bb0*/  @P2 LEA.HI.X R7, R8.reuse, c[0x0][0x1cc], R0, 0x1, P1 ;  /* 0x0000730008072a11 */ /* 0x040fe200008f0c00 */
[----:B------:R-:W-:Y:S01]  /*1bc0*/  BAR.SYNC.DEFER_BLOCKING 0x0 ;  /* 0x0000000000007b1d */ /* 0x000fe20000010000 */
[----:B------:R-:W-:Y:S01]  /*1bd0*/  @P0 IADD3 R14, P1, R8, R10, RZ ;  /* 0x0000000a080e0210 */ /* 0x000fe20007f3e0ff */
[----:B------:R-:W-:Y:S01]  /*1be0*/  UIADD3 UR12, UR19, UR12, URZ ;  /* 0x0000000c130c7290 */ /* 0x000fe2000fffe03f */
[----:B------:R-:W-:Y:S01]  /*1bf0*/  IMAD.MOV.U32 R19, RZ, RZ, R39 ;  /* 0x000000ffff137224 */ /* 0x000fe200078e0027 */
[----:B------:R-:W-:Y:S01]  /*1c00*/  USHF.L.U64.HI UR13, UR4, UR13, UR5 ;  /* 0x0000000d040d7299 */ /* 0x000fe20008010205 */
[----:B------:R-:W-:Y:S01]  /*1c10*/  @P0 IADD3.X R16, R0, R11, R16, P1, !PT ;  /* 0x0000000b00100210 */ /* 0x000fe20000ffe410 */
[----:B------:R-:W-:Y:S01]  /*1c20*/  IMAD.U32 R12, RZ, RZ, UR18 ;  /* 0x00000012ff0c7e24 */ /* 0x000fe2000f8e00ff */
[----:B------:R-:W-:Y:S01]  /*1c30*/  ISETP.GE.AND P1, PT, R3, 0x21, PT ;  /* 0x000000210300780c */ /* 0x000fe20003f26270 */
[----:B------:R-:W-:Y:S01]  /*1c40*/  IMAD.MOV.U32 R18, RZ, RZ, R34 ;  /* 0x000000ffff127224 */ /* 0x000fe200078e0022 */
[----:B------:R-:W-:Y:S01]  /*1c50*/  UIMAD UR12, UR12, 0x60, URZ ;  /* 0x000000600c0c78a4 */ /* 0x000fe2000f8e023f */
[----:B------:R-:W-:Y:S01]  /*1c60*/  IMAD.U32 R13, RZ, RZ, UR19 ;  /* 0x00000013ff0d7e24 */ /* 0x000fe2000f8e00ff */
[----:B------:R-:W-:Y:S01]  /*1c70*/  UISETP.GT.AND UP0, UPT, UR14, UR8, UPT ;  /* 0x000000080e00728c */ /* 0x000fe2000bf04270 */
[----:B------:R-:W-:Y:S01]  /*1c80*/  IMAD.WIDE.U32 R12, R12, 0x60, R18 ;  /* 0x000000600c0c7825 */ /* 0x000fe200078e0012 */
[----:B------:R2:W-:Y:S04]  /*1c90*/  STL.64 [R1+0x10], R18 ;  /* 0x0000101201007387 */ /* 0x0005e80000100a00 */
[----:B------:R-:W-:Y:S01]  /*1ca0*/  IADD3 R13, R13, UR12, RZ ;  /* 0x0000000c0d0d7c10 */ /* 0x000fe2000fffe0ff */
[----:B------:R-:W-:-:S02]  /*1cb0*/  USHF.L.U32 UR12, UR4, 0x6, URZ ;  /* 0x00000006040c7899 */ /* 0x000fc4000800063f */
[----:B------:R-:W-:-:S04]  /*1cc0*/  @P1 LEA R8, P3, R142, R8, 0x5 ;  /* 0x000000088e081211 */ /* 0x000fc800078628ff */
[----:B------:R-:W-:Y:S01]  /*1cd0*/  @P1 LEA.HI.X R0, R142, R0, R143, 0x5, P3 ;  /* 0x000000008e001211 */ /* 0x000fe200018f2c8f */
[----:B------:R-:W-:Y:S01]  /*1ce0*/  @!PT LDS RZ, [RZ] ;  /* 0x00000000fffff984 */ /* 0x000fe20000000800 */
[----:B------:R-:W-:Y:S01]  /*1cf0*/  @!PT LDS RZ, [RZ] ;  /* 0x00000000fffff984 */ /* 0x000fe20000000800 */
[----:B------:R-:W-:Y:S01]  /*1d00*/  @!PT LDS RZ, [RZ] ;  /* 0x00000000fffff984 */ /* 0x000fe20000000800 */
[----:B------:R3:W-:Y:S01]  /*1d10*/  @P2 LDGSTS.E.BYPASS.LTC128B.128 [R247+0xc100], [R6.64], !P4 ;  /* 0x0c10000006f72fae */ /* 0x0007e2000e101d4a */
[----:B------:R-:W-:Y:S01]  /*1d20*/  LOP3.LUT P3, RZ, R185, 0x1, RZ, 0xc0, !PT ;  /* 0x00000001b9ff7812 */ /* 0x000fe2000786c0ff */
[----:B------:R-:W-:Y:S02]  /*1d30*/  IMAD.U32 R20, RZ, RZ, UR12 ;  /* 0x0000000cff147e24 */ /* 0x000fe4000f8e00ff */
[----:B------:R3:W-:Y:S10]  /*1d40*/  @P2 LDGSTS.E.BYPASS.LTC128B.128 [R247+0xf100], [R6.64+0x80], !P6 ;  /* 0x0f10008006f72fae */ /* 0x0007f4000f101d4a */
[----:B------:R3:W-:Y:S01]  /*1d50*/  @P2 LDGSTS.E.BYPASS.LTC128B.128 [R247+0x12100], [R6.64+0x100], !P3 ;  /* 0x1210010006f72fae */ /* 0x0007e2000d901d4a */
[----:B--2---:R-:W-:-:S03]  /*1d60*/  IMAD.U32 R18, RZ, RZ, UR12 ;  /* 0x0000000cff127e24 */ /* 0x004fc6000f8e00ff */
[----:B------:R3:W-:Y:S01]  /*1d70*/  @P2 LDGSTS.E.BYPASS.LTC128B.128 [R247+0x15100], [R6.64+0x180], !P5 ;  /* 0x1510018006f72fae */ /* 0x0007e2000e901d4a */
[----:B------:R-:W-:-:S04]  /*1d80*/  @P1 LEA R10, P2, R8, c[0x0][0x1c8], 0x1 ;  /* 0x00007200080a1a11 */ /* 0x000fc800078408ff */
[----:B------:R-:W-:Y:S01]  /*1d90*/  @P1 LEA.HI.X R11, R8, c[0x0][0x1cc], R0, 0x1, P2 ;  /* 0x00007300080b1a11 */ /* 0x000fe200010f0c00 */
[----:B------:R-:W-:Y:S02]  /*1da0*/  IMAD.SHL.U32 R8, R22, 0x8, RZ ;  /* 0x0000000816087824 */ /* 0x000fe400078e00ff */
[----:B------:R-:W-:Y:S02]  /*1db0*/  IMAD.U32 R22, RZ, RZ, UR12 ;  /* 0x0000000cff167e24 */ /* 0x000fe4000f8e00ff */
[----:B------:R2:W-:Y:S04]  /*1dc0*/  @P1 LDGSTS.E.BYPASS.LTC128B.128 [R247+0xd100], [R10.64], !P4 ;  /* 0x0d1000000af71fae */ /* 0x0005e8000e101d4a */
[----:B------:R2:W-:Y:S04]  /*1dd0*/  @P1 LDGSTS.E.BYPASS.LTC128B.128 [R247+0x10100], [R10.64+0x80], !P6 ;  /* 0x101000800af71fae */ /* 0x0005e8000f101d4a */
[----:B------:R2:W-:Y:S04]  /*1de0*/  @P1 LDGSTS.E.BYPASS.LTC128B.128 [R247+0x13100], [R10.64+0x100], !P3 ;  /* 0x131001000af71fae */ /* 0x0005e8000d901d4a */
[----:B------:R2:W-:Y:S01]  /*1df0*/  @P1 LDGSTS.E.BYPASS.LTC128B.128 [R247+0x16100], [R10.64+0x180], !P5 ;  /* 0x161001800af71fae */ /* 0x0005e2000e901d4a */
[----:B---3--:R-:W-:Y:S01]  /*1e00*/  IMAD.SHL.U32 R6, R25, 0x40, RZ ;  /* 0x0000004019067824 */ /* 0x008fe200078e00ff */
[----:B------:R-:W-:-:S04]  /*1e10*/  SEL R7, RZ, 0x4, P3 ;  /* 0x00000004ff077807 */ /* 0x000fc80001800000 */
[----:B------:R-:W-:Y:S02]  /*1e20*/  LOP3.LUT R0, R6, 0x1c0, RZ, 0xc0, !PT ;  /* 0x000001c006007812 */ /* 0x000fe400078ec0ff */
[----:B------:R-:W-:Y:S02]  /*1e30*/  IADD3 R15, R7, R9, R17 ;  /* 0x00000009070f7210 */ /* 0x000fe40007ffe011 */
[----:B------:R-:W-:Y:S02]  /*1e40*/  LOP3.LUT R6, R0, 0x8, R8, 0xf8, !PT ;  /* 0x0000000800067812 */ /* 0x000fe400078ef808 */
[C---:B------:R-:W-:Y:S02]  /*1e50*/  @P0 LEA R8, P2, R14.reuse, c[0x0][0x1c8], 0x1 ;  /* 0x000072000e080a11 */ /* 0x040fe400078408ff */
[----:B------:R-:W-:Y:S02]  /*1e60*/  SHF.R.U32.HI R0, RZ, 0x3, R0 ;  /* 0x00000003ff007819 */ /* 0x000fe40000011600 */
[----:B------:R-:W-:-:S02]  /*1e70*/  @P0 LEA.HI.X R9, R14, c[0x0][0x1cc], R16, 0x1, P2 ;  /* 0x000073000e090a11 */ /* 0x000fc400010f0c10 */
[----:B------:R-:W-:Y:S02]  /*1e80*/  SEL R7, RZ, 0x8, P5 ;  /* 0x00000008ff077807 */ /* 0x000fe40002800000 */
[----:B------:R-:W-:Y:S01]  /*1e90*/  LOP3.LUT R0, R6, R0, RZ, 0x3c, !PT ;  /* 0x0000000006007212 */ /* 0x000fe200078e3cff */
[----:B------:R3:W-:Y:S01]  /*1ea0*/  @P0 LDGSTS.E.BYPASS.LTC128B.128 [R247+0xe100], [R8.64], !P4 ;  /* 0x0e10000008f70fae */ /* 0x0007e2000e101d4a */
[C---:B------:R-:W-:Y:S01]  /*1eb0*/  LEA R6, P2, R12.reuse, c[0x0][0x1f8], 0x1 ;  /* 0x00007e000c067a11 */ /* 0x040fe200078408ff */
[----:B-1----:R-:W-:Y:S02]  /*1ec0*/  IMAD.IADD R24, R15, 0x1, R7 ;  /* 0x000000010f187824 */ /* 0x002fe400078e0207 */
[----:B------:R3:W-:Y:S01]  /*1ed0*/  @P0 LDGSTS.E.BYPASS.LTC128B.128 [R247+0x11100], [R8.64+0x80], !P6 ;  /* 0x1110008008f70fae */ /* 0x0007e2000f101d4a */
[----:B------:R-:W-:Y:S01]  /*1ee0*/  LEA.HI.X R7, R12, c[0x0][0x1fc], R13, 0x1, P2 ;  /* 0x00007f000c077a11 */ /* 0x000fe200010f0c0d */
[----:B------:R-:W-:Y:S01]  /*1ef0*/  IMAD R0, R28, 0x200, R0 ;  /* 0x000002001c007824 */ /* 0x000fe200078e0200 */
[----:B------:R-:W-:Y:S01]  /*1f00*/  LOP3.LUT P2, RZ, R25, 0x2, RZ, 0xc0, !PT ;  /* 0x0000000219ff7812 */ /* 0x000fe2000784c0ff */
[----:B------:R3:W-:Y:S01]  /*1f10*/  @P0 LDGSTS.E.BYPASS.LTC128B.128 [R247+0x14100], [R8.64+0x100], !P3 ;  /* 0x1410010008f70fae */ /* 0x0007e2000d901d4a */
[----:B------:R-:W-:Y:S01]  /*1f20*/  LOP3.LUT P3, RZ, R24, 0x2, RZ, 0xc0, !PT ;  /* 0x0000000218ff7812 */ /* 0x000fe2000786c0ff */
[----:B------:R-:W-:-:S02]  /*1f30*/  IMAD.SHL.U32 R212, R0, 0x2, RZ ;  /* 0x0000000200d47824 */ /* 0x000fc400078e00ff */
[----:B------:R3:W-:Y:S01]  /*1f40*/  @P0 LDGSTS.E.BYPASS.LTC128B.128 [R247+0x17100], [R8.64+0x180], !P5 ;  /* 0x1710018008f70fae */ /* 0x0007e2000e901d4a */
[--C-:B------:R-:W-:Y:S02]  /*1f50*/  IADD3 R22, P1, P0, R22, 0x80, R6.reuse ;  /* 0x0000008016167810 */ /* 0x100fe4000783e006 */
[----:B------:R-:W-:Y:S01]  /*1f60*/  IADD3 R223, R212, 0xc120, RZ ;  /* 0x0000c120d4df7810 */ /* 0x000fe20007ffe0ff */
[----:B------:R-:W0:Y:S01]  /*1f70*/  LDGDEPBAR ;  /* 0x00000000000079af */ /* 0x000e220000000000 */
[----:B------:R-:W-:Y:S02]  /*1f80*/  IADD3.X R23, RZ, UR13, R7, P1, P0 ;  /* 0x0000000dff177c10 */ /* 0x000fe40008fe0407 */
[----:B------:R-:W-:-:S04]  /*1f90*/  IADD3 R20, P1, P0, R20, 0x100, R6 ;  /* 0x0000010014147810 */ /* 0x000fc8000783e006 */
[----:B------:R-:W-:Y:S02]  /*1fa0*/  IADD3.X R21, RZ, UR13, R7, P1, P0 ;  /* 0x0000000dff157c10 */ /* 0x000fe40008fe0407 */
[----:B------:R-:W-:-:S04]  /*1fb0*/  IADD3 R18, P1, P0, R18, 0x180, R6 ;  /* 0x0000018012127810 */ /* 0x000fc8000783e006 */
[----:B------:R-:W-:Y:S02]  /*1fc0*/  IADD3.X R19, RZ, UR13, R7, P1, P0 ;  /* 0x0000000dff137c10 */ /* 0x000fe40008fe0407 */
[C---:B------:R-:W-:Y:S02]  /*1fd0*/  ISETP.LT.OR P1, PT, R3.reuse, 0x1, P4 ;  /* 0x000000010300780c */ /* 0x040fe40002721670 */
[----:B------:R-:W-:Y:S01]  /*1fe0*/  ISETP.LT.OR P0, PT, R3, 0x1, !P3 ;  /* 0x000000010300780c */ /* 0x000fe20005f01670 */
[----:B---3--:R-:W-:Y:S01]  /*1ff0*/  IMAD.SHL.U32 R8, R141, 0x20, RZ ;  /* 0x000000208d087824 */ /* 0x008fe200078e00ff */
[----:B------:R-:W-:-:S04]  /*2000*/  DEPBAR.LE SB0, 0x1 ;  /* 0x000080400000791a */ /* 0x000fc80000000000 */
[----:B------:R-:W-:-:S04]  /*2010*/  DEPBAR.LE SB0, 0x0 ;  /* 0x000080000000791a */ /* 0x000fc80000000000 */
[----:B------:R-:W-:Y:S01]  /*2020*/  BAR.SYNC.DEFER_BLOCKING 0x0 ;  /* 0x0000000000007b1d */ /* 0x000fe20000010000 */
[----:B------:R-:W-:Y:S02]  /*2030*/  LOP3.LUT R0, R8, 0x7ffffc00, RZ, 0xc0, !PT ;  /* 0x7ffffc0008007812 */ /* 0x000fe400078ec0ff */
[----:B------:R-:W-:-:S03]  /*2040*/  IADD3 R9, R212, 0xc100, RZ ;  /* 0x0000c100d4097810 */ /* 0x000fc60007ffe0ff */
[----:B------:R-:W-:Y:S01]  /*2050*/  IMAD.IADD R0, R5, 0x1, R0 ;  /* 0x0000000105007824 */ /* 0x000fe200078e0200 */
[----:B------:R-:W-:Y:S02]  /*2060*/  @P2 IADD3 R223, R9, -0x20, RZ ;  /* 0xffffffe009df2810 */ /* 0x000fe40007ffe0ff */
[----:B------:R-:W-:Y:S01]  /*2070*/  IADD3 R16, P2, R6, UR12, RZ ;  /* 0x0000000c06107c10 */ /* 0x000fe2000ff5e0ff */
[----:B------:R-:W-:Y:S01]  /*2080*/  IMAD.SHL.U32 R219, R0, 0x2, RZ ;  /* 0x0000000200db7824 */ /* 0x000fe200078e00ff */
[----:B------:R-:W-:Y:S01]  /*2090*/  IADD3 R246, R223, 0x800, RZ ;  /* 0x00000800dff67810 */ /* 0x000fe20007ffe0ff */
[----:B------:R-:W-:Y:S01]  /*20a0*/  IMAD.MOV.U32 R0, RZ, RZ, 0x40 ;  /* 0x00000040ff007424 */ /* 0x000fe200078e00ff */
[----:B------:R-:W-:Y:S01]  /*20b0*/  IADD3.X R17, R7, UR13, RZ, P2, !PT ;  /* 0x0000000d07117c10 */ /* 0x000fe200097fe4ff */
[--C-:B------:R-:W-:Y:S01]  /*20c0*/  IMAD R220, R4, 0x2, R219.reuse ;  /* 0x0000000204dc7824 */ /* 0x100fe200078e02db */
[----:B------:R-:W-:Y:S01]  /*20d0*/  LOP3.LUT P2, RZ, R24, 0x8, RZ, 0xc0, !PT ;  /* 0x0000000818ff7812 */ /* 0x000fe2000784c0ff */
[C---:B------:R-:W-:Y:S01]  /*20e0*/  IMAD R222, R2.reuse, 0x2, R219 ;  /* 0x0000000202de7824 */ /* 0x040fe200078e02db */
[C---:B------:R-:W-:Y:S01]  /*20f0*/  IADD3 R245, R223.reuse, 0x1000, RZ ;  /* 0x00001000dff57810 */ /* 0x040fe20007ffe0ff */
[----:B------:R-:W-:Y:S01]  /*2100*/  IMAD R221, R2, 0x2, R220 ;  /* 0x0000000202dd7824 */ /* 0x000fe200078e02dc */
[----:B------:R-:W-:-:S02]  /*2110*/  IADD3 R244, R223, 0x1800, RZ ;  /* 0x00001800dff47810 */ /* 0x000fc40007ffe0ff */
[C---:B------:R-:W-:Y:S02]  /*2120*/  IADD3 R243, R223.reuse, 0x2000, RZ ;  /* 0x00002000dff37810 */ /* 0x040fe40007ffe0ff */
[C---:B------:R-:W-:Y:S01]  /*2130*/  IADD3 R242, R223.reuse, 0x2800, RZ ;  /* 0x00002800dff27810 */ /* 0x040fe20007ffe0ff */
[----:B------:R-:W-:Y:S01]  /*2140*/  LDSM.16.M88.4 R12, [R219+0x18100] ;  /* 0x01810000db0c783b */ /* 0x000fe20000000200 */
[C---:B------:R-:W-:Y:S02]  /*2150*/  IADD3 R241, R223.reuse, 0x3000, RZ ;  /* 0x00003000dff17810 */ /* 0x040fe40007ffe0ff */
[C---:B------:R-:W-:Y:S01]  /*2160*/  IADD3 R240, R223.reuse, 0x3800, RZ ;  /* 0x00003800dff07810 */ /* 0x040fe20007ffe0ff */
[----:B--2---:R-:W-:Y:S01]  /*2170*/  LDSM.16.M88.4 R8, [R220+0x18100] ;  /* 0x01810000dc08783b */ /* 0x004fe20000000200 */
[C---:B------:R-:W-:Y:S02]  /*2180*/  IADD3 R239, R223.reuse, 0x4000, RZ ;  /* 0x00004000dfef7810 */ /* 0x040fe40007ffe0ff */
[C---:B------:R-:W-:Y:S01]  /*2190*/  IADD3 R238, R223.reuse, 0x4800, RZ ;  /* 0x00004800dfee7810 */ /* 0x040fe20007ffe0ff */
[----:B------:R-:W1:Y:S01]  /*21a0*/  LDSM.16.M88.4 R32, [R212+0xc100] ;  /* 0x00c10000d420783b */ /* 0x000e620000000200 */
[----:B------:R-:W-:-:S02]  /*21b0*/  IADD3 R237, R223, 0x5000, RZ ;  /* 0x00005000dfed7810 */ /* 0x000fc40007ffe0ff */
[C---:B------:R-:W-:Y:S01]  /*21c0*/  IADD3 R236, R223.reuse, 0x5800, RZ ;  /* 0x00005800dfec7810 */ /* 0x040fe20007ffe0ff */
[----:B------:R-:W2:Y:S01]  /*21d0*/  LDSM.16.M88.4 R28, [R212+0xc900] ;  /* 0x00c90000d41c783b */ /* 0x000ea20000000200 */
[C---:B------:R-:W-:Y:S02]  /*21e0*/  IADD3 R235, R223.reuse, 0x6000, RZ ;  /* 0x00006000dfeb7810 */ /* 0x040fe40007ffe0ff */
[C---:B------:R-:W-:Y:S01]  /*21f0*/  IADD3 R234, R223.reuse, 0x6800, RZ ;  /* 0x00006800dfea7810 */ /* 0x040fe20007ffe0ff */
[----:B------:R-:W3:Y:S01]  /*2200*/  LDSM.16.M88.4 R44, [R212+0xd100] ;  /* 0x00d10000d42c783b */ /* 0x000ee20000000200 */
[C---:B------:R-:W-:Y:S02]  /*2210*/  IADD3 R233, R223.reuse, 0x7000, RZ ;  /* 0x00007000dfe97810 */ /* 0x040fe40007ffe0ff */
[C---:B------:R-:W-:Y:S01]  /*2220*/  IADD3 R232, R223.reuse, 0x7800, RZ ;  /* 0x00007800dfe87810 */ /* 0x040fe20007ffe0ff */
[----:B------:R-:W-:Y:S01]  /*2230*/  LDSM.16.M88.4 R52, [R212+0xd900] ;  /* 0x00d90000d434783b */ /* 0x000fe20000000200 */
[----:B------:R-:W-:-:S02]  /*2240*/  IADD3 R231, R223, 0x8000, RZ ;  /* 0x00008000dfe77810 */ /* 0x000fc40007ffe0ff */
[C---:B------:R-:W-:Y:S01]  /*2250*/  IADD3 R230, R223.reuse, 0x8800, RZ ;  /* 0x00008800dfe67810 */ /* 0x040fe20007ffe0ff */
[----:B------:R-:W4:Y:S01]  /*2260*/  LDSM.16.M88.4 R56, [R212+0xe100] ;  /* 0x00e10000d438783b */ /* 0x000f220000000200 */
[C---:B------:R-:W-:Y:S02]  /*2270*/  IADD3 R229, R223.reuse, 0x9000, RZ ;  /* 0x00009000dfe57810 */ /* 0x040fe40007ffe0ff */
[C---:B------:R-:W-:Y:S01]  /*2280*/  IADD3 R228, R223.reuse, 0x9800, RZ ;  /* 0x00009800dfe47810 */ /* 0x040fe20007ffe0ff */
[----:B------:R-:W5:Y:S01]  /*2290*/  LDSM.16.M88.4 R60, [R212+0xe900] ;  /* 0x00e90000d43c783b */ /* 0x000f620000000200 */
[C---:B------:R-:W-:Y:S02]  /*22a0*/  IADD3 R227, R223.reuse, 0xa000, RZ ;  /* 0x0000a000dfe37810 */ /* 0x040fe40007ffe0ff */
[C---:B------:R-:W-:Y:S01]  /*22b0*/  IADD3 R226, R223.reuse, 0xa800, RZ ;  /* 0x0000a800dfe27810 */ /* 0x040fe20007ffe0ff */
[----:B------:R-:W-:Y:S01]  /*22c0*/  LDSM.16.M88.4 R64, [R223] ;  /* 0x00000000df40783b */ /* 0x000fe20000000200 */
[----:B------:R-:W-:-:S02]  /*22d0*/  IADD3 R225, R223, 0xb000, RZ ;  /* 0x0000b000dfe17810 */ /* 0x000fc40007ffe0ff */
[----:B------:R-:W-:Y:S01]  /*22e0*/  IADD3 R224, R223, 0xb800, RZ ;  /* 0x0000b800dfe07810 */ /* 0x000fe20007ffe0ff */
[----:B------:R-:W3:Y:S04]  /*22f0*/  LDSM.16.M88.4 R72, [R223+0x800] ;  /* 0x00080000df48783b */ /* 0x000ee80000000200 */
[----:B------:R-:W3:Y:S04]  /*2300*/  LDSM.16.M88.4 R92, [R223+0x1000] ;  /* 0x00100000df5c783b */ /* 0x000ee80000000200 */
[----:B------:R-:W-:Y:S04]  /*2310*/  LDSM.16.M88.4 R96, [R223+0x1800] ;  /* 0x00180000df60783b */ /* 0x000fe80000000200 */
[----:B------:R-:W-:Y:S01]  /*2320*/  LDSM.16.M88.4 R108, [R223+0x2000] ;  /* 0x00200000df6c783b */ /* 0x000fe20000000200 */
[C---:B-1----:R-:W-:Y:S03]  /*2330*/  HMMA.16816.F32 R40, R12.reuse, R34, RZ ;  /* 0x000000220c28723c */ /* 0x042fe600000018ff */
[----:B------:R-:W1:Y:S04]  /*2340*/  LDSM.16.M88.4 R104, [R223+0x2800] ;  /* 0x00280000df68783b */ /* 0x000e680000000200 */
[----:B------:R-:W-:Y:S01]  /*2350*/  @!PT LDS RZ, [RZ] ;  /* 0x00000000fffff984 */ /* 0x000fe20000000800 */
[----:B------:R-:W-:Y:S01]  /*2360*/  @!PT LDS RZ, [RZ] ;  /* 0x00000000fffff984 */ /* 0x000fe20000000800 */
[----:B------:R-:W-:Y:S01]  /*2370*/  @!PT LDS RZ, [RZ] ;  /* 0x00000000fffff984 */ /* 0x000fe20000000800 */
[----:B------:R1:W-:Y:S01]  /*2380*/  LDGSTS.E.BYPASS.LTC128B.128 [R247+0x100], [R6.64], !P1 ;  /* 0x0010000006f77fae */ /* 0x0003e2000c901d4a */
[----:B------:R-:W-:Y:S01]  /*2390*/  LOP3.LUT P1, RZ, R24, 0x4, RZ, 0xc0, !PT ;  /* 0x0000000418ff7812 */ /* 0x000fe2000782c0ff */
[----:B--2---:R-:W-:Y:S02]  /*23a0*/  HMMA.16816.F32 R36, R12, R28, RZ ;  /* 0x0000001c0c24723c */ /* 0x004fe400000018ff */
[----:B------:R1:W-:Y:S01]  /*23b0*/  LDGSTS.E.BYPASS.LTC128B.128 [R247+0x3100], [R6.64+0x80], !P0 ;  /* 0x0310008006f77fae */ /* 0x0003e2000c101d4a */
[----:B------:R-:W-:-:S05]  /*23c0*/  ISETP.LT.OR P0, PT, R3, 0x1, !P1 ;  /* 0x000000010300780c */ /* 0x000fca0004f01670 */
[C---:B------:R-:W-:Y:S08]  /*23d0*/  HMMA.16816.F32 R48, R12.reuse, R32, RZ ;  /* 0x000000200c30723c */ /* 0x040ff000000018ff */
[----:B------:R1:W-:Y:S01]  /*23e0*/  LDGSTS.E.BYPASS.LTC128B.128 [R247+0x6100], [R6.64+0x100], !P0 ;  /* 0x0610010006f77fae */ /* 0x0003e2000c101d4a */
[C---:B------:R-:W-:Y:S01]  /*23f0*/  ISETP.LT.OR P0, PT, R3.reuse, 0x1, !P2 ;  /* 0x000000010300780c */ /* 0x040fe20005701670 */
[C---:B------:R-:W-:Y:S08]  /*2400*/  HMMA.16816.F32 R32, R12.reuse, R30, RZ ;  /* 0x0000001e0c20723c */ /* 0x040ff000000018ff */
[----:B---3--:R-:W-:Y:S04]  /*2410*/  HMMA.16816.F32 R28, R12, R44, RZ ;  /* 0x0000002c0c1c723c */ /* 0x008fe800000018ff */
[----:B------:R1:W-:Y:S01]  /*2420*/  LDGSTS.E.BYPASS.LTC128B.128 [R247+0x9100], [R6.64+0x180], !P0 ;  /* 0x0910018006f77fae */ /* 0x0003e2000c101d4a */
[----:B------:R-:W-:-:S03]  /*2430*/  ISETP.LT.OR P0, PT, R3, 0x21, P4 ;  /* 0x000000210300780c */ /* 0x000fc60002701670 */
[C---:B----4-:R-:W-:Y:S08]  /*2440*/  HMMA.16816.F32 R84, R12.reuse, R56, RZ ;  /* 0x000000380c54723c */ /* 0x050ff000000018ff */
[----:B------:R-:W-:Y:S02]  /*2450*/  HMMA.16816.F32 R80, R12, R54, RZ ;  /* 0x000000360c50723c */ /* 0x000fe400000018ff */
[----:B------:R2:W-:Y:S01]  /*2460*/  LDGSTS.E.BYPASS.LTC128B.128 [R247+0x1100], [R16.64], !P0 ;  /* 0x0110000010f77fae */ /* 0x0005e2000c101d4a */
[----:B------:R-:W-:-:S02]  /*2470*/  ISETP.LT.OR P0, PT, R3, 0x21, !P3 ;  /* 0x000000210300780c */ /* 0x000fc40005f01670 */
[----:B------:R-:W-:-:S03]  /*2480*/  ISETP.LT.OR P3, PT, R3, 0x41, !P3 ;  /* 0x000000410300780c */ /* 0x000fc60005f61670 */
[C---:B------:R-:W-:Y:S08]  /*2490*/  HMMA.16816.F32 R88, R12.reuse, R58, RZ ;  /* 0x0000003a0c58723c */ /* 0x040ff000000018ff */
[----:B------:R3:W-:Y:S01]  /*24a0*/  LDGSTS.E.BYPASS.LTC128B.128 [R247+0x4100], [R22.64], !P0 ;  /* 0x0410000016f77fae */ /* 0x0007e2000c101d4a */
[----:B------:R-:W-:Y:S01]  /*24b0*/  LOP3.LUT P0, RZ, R25, 0x4, RZ, 0xc0, !PT ;  /* 0x0000000419ff7812 */ /* 0x000fe2000780c0ff */
[----:B-----5:R-:W-:Y:S03]  /*24c0*/  HMMA.16816.F32 R76, R12, R60, RZ ;  /* 0x0000003c0c4c723c */ /* 0x020fe600000018ff */
[----:B------:R-:W-:-:S02]  /*24d0*/  SEL R0, R0, 0xffffffc0, !P0 ;  /* 0xffffffc000007807 */ /* 0x000fc40004000000 */
[C---:B------:R-:W-:Y:S02]  /*24e0*/  ISETP.LT.OR P0, PT, R3.reuse, 0x21, !P1 ;  /* 0x000000210300780c */ /* 0x040fe40004f01670 */
[----:B------:R-:W-:Y:S01]  /*24f0*/  ISETP.LT.OR P1, PT, R3, 0x41, !P1 ;  /* 0x000000410300780c */ /* 0x000fe20004f21670 */
[----:B------:R-:W-:Y:S01]  /*2500*/  IMAD.IADD R218, R212, 0x1, R0 ;  /* 0x00000001d4da7824 */ /* 0x000fe200078e0200 */
[----:B------:R-:W-:Y:S01]  /*2510*/  HMMA.16816.F32 R24, R12, R46, RZ ;  /* 0x0000002e0c18723c */ /* 0x000fe200000018ff */
[----:B------:R-:W-:-:S07]  /*2520*/  IMAD.IADD R217, R0, 0x1, R223 ;  /* 0x0000000100d97824 */ /* 0x000fce00078e02df */
[----:B------:R-:W-:Y:S01]  /*2530*/  HMMA.16816.F32 R68, R12, R62, RZ ;  /* 0x0000003e0c44723c */ /* 0x000fe200000018ff */
[----:B------:R3:W-:Y:S01]  /*2540*/  LDGSTS.E.BYPASS.LTC128B.128 [R247+0x7100], [R20.64], !P0 ;  /* 0x0710000014f77fae */ /* 0x0007e2000c101d4a */
[----:B-1----:R-:W-:-:S04]  /*2550*/  IADD3 R6, P0, R16, UR12, RZ ;  /* 0x0000000c10067c10 */ /* 0x002fc8000ff1e0ff */
[----:B------:R-:W-:Y:S02]  /*2560*/  IADD3.X R7, R17, UR13, RZ, P0, !PT ;  /* 0x0000000d11077c10 */ /* 0x000fe400087fe4ff */
[C---:B------:R-:W-:Y:S01]  /*2570*/  ISETP.LT.OR P0, PT, R3.reuse, 0x21, !P2 ;  /* 0x000000210300780c */ /* 0x040fe20005701670 */
[C---:B------:R-:W-:Y:S08]  /*2580*/  HMMA.16816.F32 R60, R8.reuse, R72, R36 ;  /* 0x00000048083c723c */ /* 0x040ff00000001824 */
[----:B------:R-:W-:Y:S04]  /*2590*/  HMMA.16816.F32 R56, R8, R64, R48 ;  /* 0x000000400838723c */ /* 0x000fe80000001830 */
[----:B------:R2:W-:Y:S01]  /*25a0*/  LDGSTS.E.BYPASS.LTC128B.128 [R247+0xa100], [R18.64], !P0 ;  /* 0x0a10000012f77fae */ /* 0x0005e2000c101d4a */
[----:B------:R-:W-:-:S03]  /*25b0*/  ISETP.LT.OR P0, PT, R3, 0x41, P4 ;  /* 0x000000410300780c */ /* 0x000fc60002701670 */
[C---:B------:R-:W-:Y:S08]  /*25c0*/  HMMA.16816.F32 R44, R8.reuse, R92, R28 ;  /* 0x0000005c082c723c */ /* 0x040ff0000000181c */
[----:B------:R-:W-:Y:S02]  /*25d0*/  HMMA.16816.F32 R76, R8, R104, R76 ;  /* 0x00000068084c723c */ /* 0x000fe4000000184c */
[----:B------:R1:W-:Y:S01]  /*25e0*/  LDGSTS.E.BYPASS.LTC128B.128 [R247+0x2100], [R6.64], !P0 ;  /* 0x0210000006f77fae */ /* 0x0003e2000c101d4a */
[----:B------:R-:W-:-:S03]  /*25f0*/  ISETP.LT.OR P0, PT, R3, 0x41, !P2 ;  /* 0x000000410300780c */ /* 0x000fc60005701670 */
[----:B------:R1:W-:Y:S04]  /*2600*/  LDGSTS.E.BYPASS.LTC128B.128 [R247+0x5100], [R6.64+0x80], !P3 ;  /* 0x0510008006f77fae */ /* 0x0003e8000d901d4a */
[----:B------:R1:W-:Y:S01]  /*2610*/  LDGSTS.E.BYPASS.LTC128B.128 [R247+0x8100], [R6.64+0x100], !P1 ;  /* 0x0810010006f77fae */ /* 0x0003e2000c901d4a */
[----:B--2---:R-:W-:Y:S05]  /*2620*/  HMMA.16816.F32 R16, R12, R52, RZ ;  /* 0x000000340c10723c */ /* 0x004fea00000018ff */
[----:B------:R1:W-:Y:S01]  /*2630*/  LDGSTS.E.BYPASS.LTC128B.128 [R247+0xb100], [R6.64+0x180], !P0 ;  /* 0x0b10018006f77fae */ /* 0x0003e2000c101d4a */
[----:B------:R-:W-:-:S03]  /*2640*/  PLOP3.LUT P0, PT, PT, PT, UP0, 0x80, 0x0 ;  /* 0x000000000000781c */ /* 0x000fc60003f0f008 */
[----:B---3--:R-:W-:Y:S01]  /*2650*/  LDSM.16.M88.4 R20, [R222+0x18100] ;  /* 0x01810000de14783b */ /* 0x008fe20000000200 */
[C---:B------:R-:W-:Y:S03]  /*2660*/  HMMA.16816.F32 R12, R8.reuse, R66, R40 ;  /* 0x00000042080c723c */ /* 0x040fe60000001828 */
[----:B------:R-:W2:Y:S04]  /*2670*/  LDSM.16.M88.4 R100, [R218+0xc100] ;  /* 0x00c10000da64783b */ /* 0x000ea80000000200 */
[----:B------:R-:W3:Y:S01]  /*2680*/  LDSM.16.M88.4 R36, [R218+0xd100] ;  /* 0x00d10000da24783b */ /* 0x000ee20000000200 */
[C---:B------:R-:W-:Y:S03]  /*2690*/  HMMA.16816.F32 R52, R8.reuse, R74, R32 ;  /* 0x0000004a0834723c */ /* 0x040fe60000001820 */
[----:B------:R-:W4:Y:S04]  /*26a0*/  LDSM.16.M88.4 R48, [R218+0xc900] ;  /* 0x00c90000da30783b */ /* 0x000f280000000200 */
[----:B------:R-:W5:Y:S01]  /*26b0*/  LDSM.16.M88.4 R32, [R218+0xd900] ;  /* 0x00d90000da20783b */ /* 0x000f620000000200 */
[C---:B------:R-:W-:Y:S03]  /*26c0*/  HMMA.16816.F32 R40, R8.reuse, R94, R24 ;  /* 0x0000005e0828723c */ /* 0x040fe60000001818 */
[----:B------:R-:W1:Y:S04]  /*26d0*/  LDSM.16.M88.4 R112, [R218+0xe100] ;  /* 0x00e10000da70783b */ /* 0x000e680000000200 */
[----:B------:R-:W-:Y:S01]  /*26e0*/  LDSM.16.M88.4 R120, [R217+0x1000] ;  /* 0x00100000d978783b */ /* 0x000fe20000000200 */
[C---:B------:R-:W-:Y:S03]  /*26f0*/  HMMA.16816.F32 R28, R8.reuse, R96, R16 ;  /* 0x00000060081c723c */ /* 0x040fe60000001810 */
[----:B------:R-:W-:Y:S04]  /*2700*/  LDSM.16.M88.4 R128, [R217+0x1800] ;  /* 0x00180000d980783b */ /* 0x000fe80000000200 */
[----:B------:R-:W-:Y:S01]  /*2710*/  LDSM.16.M88.4 R132, [R217+0x2000] ;  /* 0x00200000d984783b */ /* 0x000fe20000000200 */
[C---:B------:R-:W-:Y:S03]  /*2720*/  HMMA.16816.F32 R16, R8.reuse, R108, R84 ;  /* 0x0000006c0810723c */ /* 0x040fe60000001854 */
[----:B------:R-:W-:Y:S04]  /*2730*/  LDSM.16.M88.4 R84, [R217] ;  /* 0x00000000d954783b */ /* 0x000fe80000000200 */
[----:B------:R-:W-:Y:S01]  /*2740*/  LDSM.16.M88.4 R124, [R212+0xf900] ;  /* 0x00f90000d47c783b */ /* 0x000fe20000000200 */
[C---:B------:R-:W-:Y:S03]  /*2750*/  HMMA.16816.F32 R108, R8.reuse, R110, R88 ;  /* 0x0000006e086c723c */ /* 0x040fe60000001858 */
[----:B------:R-:W-:Y:S04]  /*2760*/  LDSM.16.M88.4 R116, [R212+0xf100] ;  /* 0x00f10000d474783b */ /* 0x000fe80000000200 */
[----:B------:R-:W-:Y:S01]  /*2770*/  LDSM.16.M88.4 R136, [R212+0x10100] ;  /* 0x01010000d488783b */ /* 0x000fe20000000200 */
[----:B------:R-:W-:Y:S03]  /*2780*/  HMMA.16816.F32 R24, R8, R98, R80 ;  /* 0x000000620818723c */ /* 0x000fe60000001850 */
[----:B------:R-:W0:Y:S05]  /*2790*/  LDGDEPBAR ;  /* 0x00000000000079af */ /* 0x000e2a0000000000 */
[----:B--2---:R-:W-:Y:S01]  /*27a0*/  HMMA.16816.F32 R88, R20, R102, R12 ;  /* 0x000000661458723c */ /* 0x004fe2000000180c */
[----:B------:R-:W2:Y:S07]  /*27b0*/  LDSM.16.M88.4 R12, [R218+0xe900] ;  /* 0x00e90000da0c783b */ /* 0x000eae0000000200 */
[----:B------:R-:W-:Y:S01]  /*27c0*/  HMMA.16816.F32 R96, R8, R106, R68 ;  /* 0x0000006a0860723c */ /* 0x000fe20000001844 */
[----:B------:R-:W1:Y:S04]  /*27d0*/  LDSM.16.M88.4 R8, [R221+0x18100] ;  /* 0x01810000dd08783b */ /* 0x000e680000000200 */
[----:B------:R-:W1:Y:S03]  /*27e0*/  LDSM.16.M88.4 R104, [R217+0x800] ;  /* 0x00080000d968783b */ /* 0x000e660000000200 */
[C---:B---3--:R-:W-:Y:S08]  /*27f0*/  HMMA.16816.F32 R64, R20.reuse, R38, R40 ;  /* 0x000000261440723c */ /* 0x048ff00000001828 */
[C---:B----4-:R-:W-:Y:S08]  /*2800*/  HMMA.16816.F32 R80, R20.reuse, R48, R60 ;  /* 0x000000301450723c */ /* 0x050ff0000000183c */
[C---:B------:R-:W-:Y:S08]  /*2810*/  HMMA.16816.F32 R72, R20.reuse, R50, R52 ;  /* 0x000000321448723c */ /* 0x040ff00000001834 */
[C---:B-----5:R-:W-:Y:S08]  /*2820*/  HMMA.16816.F32 R60, R20.reuse, R32, R28 ;  /* 0x00000020143c723c */ /* 0x060ff0000000181c */
[C---:B------:R-:W-:Y:S01]  /*2830*/  HMMA.16816.F32 R92, R20.reuse, R100, R56 ;  /* 0x00000064145c723c */ /* 0x040fe20000001838 */
[----:B------:R-:W3:Y:S07]  /*2840*/  LDSM.16.M88.4 R100, [R217+0x2800] ;  /* 0x00280000d964783b */ /* 0x000eee0000000200 */
[C---:B------:R-:W-:Y:S08]  /*2850*/  HMMA.16816.F32 R68, R20.reuse, R36, R44 ;  /* 0x000000241444723c */ /* 0x040ff0000000182c */
[C---:B------:R-:W-:Y:S08]  /*2860*/  HMMA.16816.F32 R56, R20.reuse, R34, R24 ;  /* 0x000000221438723c */ /* 0x040ff00000001818 */
[C---:B-1----:R-:W-:Y:S01]  /*2870*/  HMMA.16816.F32 R52, R20.reuse, R112, R16 ;  /* 0x000000701434723c */ /* 0x042fe20000001810 */
[----:B------:R-:W1:Y:S07]  /*2880*/  LDSM.16.M88.4 R16, [R219+0x1c100] ;  /* 0x01c10000db10783b */ /* 0x000e6e0000000200 */
[C---:B------:R-:W-:Y:S01]  /*2890*/  HMMA.16816.F32 R48, R20.reuse, R114, R108 ;  /* 0x000000721430723c */ /* 0x040fe2000000186c */
[----:B------:R-:W4:Y:S04]  /*28a0*/  LDSM.16.M88.4 R108, [R212+0x10900] ;  /* 0x01090000d46c783b */ /* 0x000f280000000200 */
[----:B------:R-:W-:Y:S03]  /*28b0*/  LDSM.16.M88.4 R112, [R218+0x11100] ;  /* 0x01110000da70783b */ /* 0x000fe60000000200 */
[C---:B--2---:R-:W-:Y:S08]  /*28c0*/  HMMA.16816.F32 R76, R20.reuse, R12, R76 ;  /* 0x0000000c144c723c */ /* 0x044ff0000000184c */
[----:B------:R-:W-:Y:S01]  /*28d0*/  HMMA.16816.F32 R44, R20, R14, R96 ;  /* 0x0000000e142c723c */ /* 0x000fe20000001860 */
[----:B------:R-:W-:Y:S07]  /*28e0*/  LDSM.16.M88.4 R96, [R218+0xf900] ;  /* 0x00f90000da60783b */ /* 0x000fee0000000200 */
[C---:B------:R-:W-:Y:S01]  /*28f0*/  HMMA.16816.F32 R20, R8.reuse, R122, R64 ;  /* 0x0000007a0814723c */ /* 0x040fe20000001840 */
[----:B------:R-:W2:Y:S07]  /*2900*/  LDSM.16.M88.4 R64, [R212+0x11100] ;  /* 0x01110000d440783b */ /* 0x000eae0000000200 */
[C---:B------:R-:W-:Y:S08]  /*2910*/  HMMA.16816.F32 R28, R8.reuse, R106, R72 ;  /* 0x0000006a081c723c */ /* 0x040ff00000001848 */
[C---:B------:R-:W-:Y:S08]  /*2920*/  HMMA.16816.F32 R12, R8.reuse, R128, R60 ;  /* 0x00000080080c723c */ /* 0x040ff0000000183c */
[C---:B------:R-:W-:Y:S01]  /*2930*/  HMMA.16816.F32 R40, R8.reuse, R84, R92 ;  /* 0x000000540828723c */ /* 0x040fe2000000185c */
[----:B------:R-:W5:Y:S07]  /*2940*/  LDSM.16.M88.4 R92, [R212+0x11900] ;  /* 0x01190000d45c783b */ /* 0x000f6e0000000200 */
[C---:B------:R-:W-:Y:S01]  /*2950*/  HMMA.16816.F32 R24, R8.reuse, R120, R68 ;  /* 0x000000780818723c */ /* 0x040fe20000001844 */
[----:B------:R-:W-:Y:S07]  /*2960*/  LDSM.16.M88.4 R120, [R223+0x6000] ;  /* 0x00600000df78783b */ /* 0x000fee0000000200 */
[C---:B------:R-:W-:Y:S01]  /*2970*/  HMMA.16816.F32 R56, R8.reuse, R130, R56 ;  /* 0x000000820838723c */ /* 0x040fe20000001838 */
[----:B------:R-:W-:Y:S07]  /*2980*/  LDSM.16.M88.4 R128, [R223+0x6800] ;  /* 0x00680000df80783b */ /* 0x000fee0000000200 */
[C---:B------:R-:W-:Y:S08]  /*2990*/  HMMA.16816.F32 R60, R8.reuse, R132, R52 ;  /* 0x00000084083c723c */ /* 0x040ff00000001834 */
[C---:B------:R-:W-:Y:S01]  /*29a0*/  HMMA.16816.F32 R32, R8.reuse, R104, R80 ;  /* 0x000000680820723c */ /* 0x040fe20000001850 */
[----:B------:R-:W-:Y:S07]  /*29b0*/  LDSM.16.M88.4 R104, [R218+0x10900] ;  /* 0x01090000da68783b */ /* 0x000fee0000000200 */
[C---:B------:R-:W-:Y:S08]  /*29c0*/  HMMA.16816.F32 R52, R8.reuse, R134, R48 ;  /* 0x000000860834723c */ /* 0x040ff00000001830 */
[C---:B------:R-:W-:Y:S08]  /*29d0*/  HMMA.16816.F32 R36, R8.reuse, R86, R88 ;  /* 0x000000560824723c */ /* 0x040ff00000001858 */
[----:B---3--:R-:W-:Y:S08]  /*29e0*/  HMMA.16816.F32 R80, R8, R100, R76 ;  /* 0x000000640850723c */ /* 0x008ff0000000184c */
[----:B-1----:R-:W-:Y:S08]  /*29f0*/  HMMA.16816.F32 R72, R16, R126, R28 ;  /* 0x0000007e1048723c */ /* 0x002ff0000000181c */
[----:B------:R-:W-:Y:S01]  /*2a00*/  HMMA.16816.F32 R8, R8, R102, R44 ;  /* 0x000000660808723c */ /* 0x000fe2000000182c */
[----:B------:R-:W-:Y:S04]  /*2a10*/  LDSM.16.M88.4 R44, [R223+0x3000] ;  /* 0x00300000df2c783b */ /* 0x000fe80000000200 */
[----:B------:R-:W-:Y:S03]  /*2a20*/  LDSM.16.M88.4 R100, [R218+0x10100] ;  /* 0x01010000da64783b */ /* 0x000fe60000000200 */
[C---:B----4-:R-:W-:Y:S01]  /*2a30*/  HMMA.16816.F32 R28, R16.reuse, R108, R12 ;  /* 0x0000006c101c723c */ /* 0x050fe2000000180c */
[----:B------:R-:W1:Y:S07]  /*2a40*/  LDSM.16.M88.4 R12, [R220+0x1c100] ;  /* 0x01c10000dc0c783b */ /* 0x000e6e0000000200 */
[C---:B------:R-:W-:Y:S01]  /*2a50*/  HMMA.16816.F32 R88, R16.reuse, R116, R40 ;  /* 0x000000741058723c */ /* 0x040fe20000001828 */
[----:B------:R-:W3:Y:S07]  /*2a60*/  LDSM.16.M88.4 R40, [R223+0x3800] ;  /* 0x00380000df28783b */ /* 0x000eee0000000200 */
[C---:B------:R-:W-:Y:S08]  /*2a70*/  HMMA.16816.F32 R68, R16.reuse, R136, R24 ;  /* 0x000000881044723c */ /* 0x040ff00000001818 */
[C---:B------:R-:W-:Y:S01]  /*2a80*/  HMMA.16816.F32 R24, R16.reuse, R110, R56 ;  /* 0x0000006e1018723c */ /* 0x040fe20000001838 */
[----:B------:R-:W-:Y:S07]  /*2a90*/  LDSM.16.M88.4 R108, [R217+0x3800] ;  /* 0x00380000d96c783b */ /* 0x000fee0000000200 */
[C---:B------:R-:W-:Y:S01]  /*2aa0*/  HMMA.16816.F32 R76, R16.reuse, R124, R32 ;  /* 0x0000007c104c723c */ /* 0x040fe20000001820 */
[----:B------:R-:W4:Y:S04]  /*2ab0*/  LDSM.16.M88.4 R32, [R223+0x4800] ;  /* 0x00480000df20783b */ /* 0x000f280000000200 */
[----:B------:R-:W-:Y:S03]  /*2ac0*/  LDSM.16.M88.4 R124, [R218+0x12100] ;  /* 0x01210000da7c783b */ /* 0x000fe60000000200 */
[C---:B--2---:R-:W-:Y:S01]  /*2ad0*/  HMMA.16816.F32 R56, R16.reuse, R66, R52 ;  /* 0x000000421038723c */ /* 0x044fe20000001834 */
[----:B------:R-:W2:Y:S07]  /*2ae0*/  LDSM.16.M88.4 R52, [R223+0x5000] ;  /* 0x00500000df34783b */ /* 0x000eae0000000200 */
[C---:B------:R-:W-:Y:S01]  /*2af0*/  HMMA.16816.F32 R84, R16.reuse, R118, R36 ;  /* 0x000000761054723c */ /* 0x040fe20000001824 */
[----:B------:R-:W2:Y:S04]  /*2b00*/  LDSM.16.M88.4 R36, [R223+0x4000] ;  /* 0x00400000df24783b */ /* 0x000ea80000000200 */
[----:B------:R-:W-:Y:S03]  /*2b10*/  LDSM.16.M88.4 R116, [R218+0x11900] ;  /* 0x01190000da74783b */ /* 0x000fe60000000200 */
[C---:B------:R-:W-:Y:S08]  /*2b20*/  HMMA.16816.F32 R48, R16.reuse, R138, R20 ;  /* 0x0000008a1030723c */ /* 0x040ff00000001814 */
[C---:B------:R-:W-:Y:S01]  /*2b30*/  HMMA.16816.F32 R20, R16.reuse, R64, R60 ;  /* 0x000000401014723c */ /* 0x040fe2000000183c */
[----:B------:R-:W2:Y:S07]  /*2b40*/  LDSM.16.M88.4 R64, [R223+0x5800] ;  /* 0x00580000df40783b */ /* 0x000eae0000000200 */
[C---:B-----5:R-:W-:Y:S08]  /*2b50*/  HMMA.16816.F32 R60, R16.reuse, R92, R80 ;  /* 0x0000005c103c723c */ /* 0x060ff00000001850 */
[----:B------:R-:W-:Y:S01]  /*2b60*/  HMMA.16816.F32 R16, R16, R94, R8 ;  /* 0x0000005e1010723c */ /* 0x000fe20000001808 */
[----:B------:R-:W-:Y:S04]  /*2b70*/  LDSM.16.M88.4 R8, [R222+0x1c100] ;  /* 0x01c10000de08783b */ /* 0x000fe80000000200 */
[----:B------:R-:W5:Y:S03]  /*2b80*/  LDSM.16.M88.4 R92, [R218+0xf100] ;  /* 0x00f10000da5c783b */ /* 0x000f660000000200 */
[C---:B-1----:R-:W-:Y:S08]  /*2b90*/  HMMA.16816.F32 R88, R12.reuse, R44, R88 ;  /* 0x0000002c0c58723c */ /* 0x042ff00000001858 */
[C---:B---3--:R-:W-:Y:S08]  /*2ba0*/  HMMA.16816.F32 R80, R12.reuse, R40, R76 ;  /* 0x000000280c50723c */ /* 0x048ff0000000184c */
[C---:B------:R-:W-:Y:S08]  /*2bb0*/  HMMA.16816.F32 R84, R12.reuse, R46, R84 ;  /* 0x0000002e0c54723c */ /* 0x040ff00000001854 */
[C---:B------:R-:W-:Y:S08]  /*2bc0*/  HMMA.16816.F32 R76, R12.reuse, R42, R72 ;  /* 0x0000002a0c4c723c */ /* 0x040ff00000001848 */
[C---:B----4-:R-:W-:Y:S01]  /*2bd0*/  HMMA.16816.F32 R44, R12.reuse, R34, R24 ;  /* 0x000000220c2c723c */ /* 0x050fe20000001818 */
[----:B------:R-:W-:Y:S07]  /*2be0*/  LDSM.16.M88.4 R24, [R217+0x3000] ;  /* 0x00300000d918783b */ /* 0x000fee0000000200 */
[C---:B--2---:R-:W-:Y:S01]  /*2bf0*/  HMMA.16816.F32 R40, R12.reuse, R52, R20 ;  /* 0x000000340c28723c */ /* 0x044fe20000001814 */
[----:B------:R-:W1:Y:S07]  /*2c00*/  LDSM.16.M88.4 R20, [R221+0x1c100] ;  /* 0x01c10000dd14783b */ /* 0x000e6e0000000200 */
[C---:B------:R-:W-:Y:S08]  /*2c10*/  HMMA.16816.F32 R72, R12.reuse, R36, R68 ;  /* 0x000000240c48723c */ /* 0x040ff00000001844 */
[C---:B------:R-:W-:Y:S08]  /*2c20*/  HMMA.16816.F32 R68, R12.reuse, R38, R48 ;  /* 0x000000260c44723c */ /* 0x040ff00000001830 */
[C---:B------:R-:W-:Y:S08]  /*2c30*/  HMMA.16816.F32 R48, R12.reuse, R32, R28 ;  /* 0x000000200c30723c */ /* 0x040ff0000000181c */
[----:B------:R-:W-:Y:S08]  /*2c40*/  HMMA.16816.F32 R28, R12, R66, R16 ;  /* 0x000000420c1c723c */ /* 0x000ff00000001810 */
[----:B-----5:R-:W-:Y:S08]  /*2c50*/  HMMA.16816.F32 R16, R8, R92, R88 ;  /* 0x0000005c0810723c */ /* 0x020ff00000001858 */
[C---:B------:R-:W-:Y:S01]  /*2c60*/  HMMA.16816.F32 R36, R12.reuse, R54, R56 ;  /* 0x000000360c24723c */ /* 0x040fe20000001838 */
[----:B------:R-:W2:Y:S07]  /*2c70*/  LDSM.16.M88.4 R52, [R217+0x4000] ;  /* 0x00400000d934783b */ /* 0x000eae0000000200 */
[----:B------:R-:W-:Y:S01]  /*2c80*/  HMMA.16816.F32 R32, R12, R64, R60 ;  /* 0x000000400c20723c */ /* 0x000fe2000000183c */
[----:B------:R-:W-:Y:S07]  /*2c90*/  LDSM.16.M88.4 R60, [R217+0x5000] ;  /* 0x00500000d93c783b */ /* 0x000fee0000000200 */
[C---:B------:R-:W-:Y:S08]  /*2ca0*/  HMMA.16816.F32 R12, R8.reuse, R94, R84 ;  /* 0x0000005e080c723c */ /* 0x040ff00000001854 */
[C---:B------:R-:W-:Y:S08]  /*2cb0*/  HMMA.16816.F32 R64, R8.reuse, R96, R80 ;  /* 0x000000600840723c */ /* 0x040ff00000001850 */
[C---:B------:R-:W-:Y:S01]  /*2cc0*/  HMMA.16816.F32 R88, R8.reuse, R102, R68 ;  /* 0x000000660858723c */ /* 0x040fe20000001844 */
[----:B------:R-:W3:Y:S07]  /*2cd0*/  LDSM.16.M88.4 R68, [R217+0x4800] ;  /* 0x00480000d944783b */ /* 0x000eee0000000200 */
[C---:B------:R-:W-:Y:S08]  /*2ce0*/  HMMA.16816.F32 R96, R8.reuse, R98, R76 ;  /* 0x000000620860723c */ /* 0x040ff0000000184c */
[C---:B------:R-:W-:Y:S01]  /*2cf0*/  HMMA.16816.F32 R80, R8.reuse, R106, R44 ;  /* 0x0000006a0850723c */ /* 0x040fe2000000182c */
[----:B------:R-:W4:Y:S07]  /*2d00*/  LDSM.16.M88.4 R44, [R217+0x5800] ;  /* 0x00580000d92c783b */ /* 0x000f2e0000000200 */
[C---:B------:R-:W-:Y:S08]  /*2d10*/  HMMA.16816.F32 R92, R8.reuse, R100, R72 ;  /* 0x00000064085c723c */ /* 0x040ff00000001848 */
[C---:B------:R-:W-:Y:S01]  /*2d20*/  HMMA.16816.F32 R84, R8.reuse, R104, R48 ;  /* 0x000000680854723c */ /* 0x040fe20000001830 */
[----:B------:R-:W-:Y:S07]  /*2d30*/  LDSM.16.M88.4 R104, [R212+0x13100] ;  /* 0x01310000d468783b */ /* 0x000fee0000000200 */
[----:B------:R-:W-:Y:S01]  /*2d40*/  HMMA.16816.F32 R100, R8, R112, R40 ;  /* 0x000000700864723c */ /* 0x000fe20000001828 */
[----:B------:R-:W-:Y:S07]  /*2d50*/  LDSM.16.M88.4 R40, [R212+0x12100] ;  /* 0x01210000d428783b */ /* 0x000fee0000000200 */
[----:B-1----:R-:W-:Y:S01]  /*2d60*/  HMMA.16816.F32 R48, R20, R24, R16 ;  /* 0x000000181430723c */ /* 0x002fe20000001810 */
[----:B------:R-:W1:Y:S07]  /*2d70*/  LDSM.16.M88.4 R16, [R219+0x20100] ;  /* 0x02010000db10783b */ /* 0x000e6e0000000200 */
[C---:B------:R-:W-:Y:S01]  /*2d80*/  HMMA.16816.F32 R76, R8.reuse, R114, R36 ;  /* 0x00000072084c723c */ /* 0x040fe20000001824 */
[----:B------:R-:W5:Y:S04]  /*2d90*/  LDSM.16.M88.4 R36, [R212+0x12900] ;  /* 0x01290000d424783b */ /* 0x000f680000000200 */
[----:B------:R-:W-:Y:S03]  /*2da0*/  LDSM.16.M88.4 R112, [R212+0x14900] ;  /* 0x01490000d470783b */ /* 0x000fe60000000200 */
[C---:B------:R-:W-:Y:S08]  /*2db0*/  HMMA.16816.F32 R72, R8.reuse, R116, R32 ;  /* 0x000000740848723c */ /* 0x040ff00000001820 */
[----:B------:R-:W-:Y:S01]  /*2dc0*/  HMMA.16816.F32 R56, R8, R118, R28 ;  /* 0x000000760838723c */ /* 0x000fe2000000181c */
[----:B------:R-:W-:Y:S07]  /*2dd0*/  LDSM.16.M88.4 R116, [R212+0x13900] ;  /* 0x01390000d474783b */ /* 0x000fee0000000200 */
[C---:B------:R-:W-:Y:S01]  /*2de0*/  HMMA.16816.F32 R32, R20.reuse, R26, R12 ;  /* 0x0000001a1420723c */ /* 0x040fe2000000180c */
[----:B------:R-:W-:Y:S07]  /*2df0*/  LDSM.16.M88.4 R12, [R220+0x20100] ;  /* 0x02010000dc0c783b */ /* 0x000fee0000000200 */
[C---:B------:R-:W-:Y:S08]  /*2e00*/  HMMA.16816.F32 R28, R20.reuse, R108, R64 ;  /* 0x0000006c141c723c */ /* 0x040ff00000001840 */
[C---:B------:R-:W-:Y:S01]  /*2e10*/  HMMA.16816.F32 R24, R20.reuse, R110, R96 ;  /* 0x0000006e1418723c */ /* 0x040fe20000001860 */
[----:B------:R-:W1:Y:S07]  /*2e20*/  LDSM.16.M88.4 R108, [R212+0x14100] ;  /* 0x01410000d46c783b */ /* 0x000e6e0000000200 */
[C---:B--2---:R-:W-:Y:S01]  /*2e30*/  HMMA.16816.F32 R8, R20.reuse, R52, R92 ;  /* 0x000000341408723c */ /* 0x044fe2000000185c */
[----:B------:R-:W-:Y:S07]  /*2e40*/  LDSM.16.M88.4 R92, [R223+0x8000] ;  /* 0x00800000df5c783b */ /* 0x000fee0000000200 */
[C---:B------:R-:W-:Y:S08]  /*2e50*/  HMMA.16816.F32 R52, R20.reuse, R54, R88 ;  /* 0x000000361434723c */ /* 0x040ff00000001858 */
[C---:B---3--:R-:W-:Y:S08]  /*2e60*/  HMMA.16816.F32 R88, R20.reuse, R70, R80 ;  /* 0x000000461458723c */ /* 0x048ff00000001850 */
[C---:B------:R-:W-:Y:S01]  /*2e70*/  HMMA.16816.F32 R96, R20.reuse, R60, R100 ;  /* 0x0000003c1460723c */ /* 0x040fe20000001864 */
[----:B------:R-:W-:Y:S07]  /*2e80*/  LDSM.16.M88.4 R100, [R223+0x8800] ;  /* 0x00880000df64783b */ /* 0x000fee0000000200 */
[C---:B------:R-:W-:Y:S08]  /*2e90*/  HMMA.16816.F32 R80, R20.reuse, R62, R76 ;  /* 0x0000003e1450723c */ /* 0x040ff0000000184c */
[C---:B------:R-:W-:Y:S08]  /*2ea0*/  HMMA.16816.F32 R84, R20.reuse, R68, R84 ;  /* 0x000000441454723c */ /* 0x040ff00000001854 */
[C---:B----4-:R-:W-:Y:S08]  /*2eb0*/  HMMA.16816.F32 R76, R20.reuse, R44, R72 ;  /* 0x0000002c144c723c */ /* 0x050ff00000001848 */
[----:B------:R-:W-:Y:S01]  /*2ec0*/  HMMA.16816.F32 R72, R20, R46, R56 ;  /* 0x0000002e1448723c */ /* 0x000fe20000001838 */
[----:B------:R-:W2:Y:S07]  /*2ed0*/  LDSM.16.M88.4 R44, [R223+0x7000] ;  /* 0x00700000df2c783b */ /* 0x000eae0000000200 */
[C---:B-1----:R-:W-:Y:S08]  /*2ee0*/  HMMA.16816.F32 R64, R16.reuse, R40, R48 ;  /* 0x000000281040723c */ /* 0x042ff00000001830 */
[C---:B------:R-:W-:Y:S01]  /*2ef0*/  HMMA.16816.F32 R68, R16.reuse, R42, R32 ;  /* 0x0000002a1044723c */ /* 0x040fe20000001820 */
[----:B------:R-:W1:Y:S07]  /*2f00*/  LDSM.16.M88.4 R40, [R223+0x7800] ;  /* 0x00780000df28783b */ /* 0x000e6e0000000200 */
[C---:B-----5:R-:W-:Y:S08]  /*2f10*/  HMMA.16816.F32 R60, R16.reuse, R36, R28 ;  /* 0x00000024103c723c */ /* 0x060ff0000000181c */
[C---:B------:R-:W-:Y:S08]  /*2f20*/  HMMA.16816.F32 R48, R16.reuse, R38, R24 ;  /* 0x000000261030723c */ /* 0x040ff00000001818 */
[C---:B------:R-:W-:Y:S08]  /*2f30*/  HMMA.16816.F32 R32, R16.reuse, R106, R52 ;  /* 0x0000006a1020723c */ /* 0x040ff00000001834 */
[C---:B------:R-:W-:Y:S01]  /*2f40*/  HMMA.16816.F32 R36, R16.reuse, R104, R8 ;  /* 0x000000681024723c */ /* 0x040fe20000001808 */
[----:B------:R-:W3:Y:S04]  /*2f50*/  LDSM.16.M88.4 R8, [R222+0x20100] ;  /* 0x02010000de08783b */ /* 0x000ee80000000200 */
[----:B------:R-:W-:Y:S03]  /*2f60*/  LDSM.16.M88.4 R104, [R218+0x13900] ;  /* 0x01390000da68783b */ /* 0x000fe60000000200 */
[C---:B------:R-:W-:Y:S01]  /*2f70*/  HMMA.16816.F32 R20, R16.reuse, R108, R96 ;  /* 0x0000006c1014723c */ /* 0x040fe20000001860 */
[----:B------:R-:W4:Y:S07]  /*2f80*/  LDSM.16.M88.4 R96, [R218+0x13100] ;  /* 0x01310000da60783b */ /* 0x000f2e0000000200 */
[C---:B------:R-:W-:Y:S08]  /*2f90*/  HMMA.16816.F32 R28, R16.reuse, R116, R84 ;  /* 0x00000074101c723c */ /* 0x040ff00000001854 */
[C---:B------:R-:W-:Y:S01]  /*2fa0*/  HMMA.16816.F32 R24, R16.reuse, R118, R88 ;  /* 0x000000761018723c */ /* 0x040fe20000001858 */
[----:B------:R-:W-:Y:S07]  /*2fb0*/  LDSM.16.M88.4 R88, [R218+0x12900] ;  /* 0x01290000da58783b */ /* 0x000fee0000000200 */
[C---:B------:R-:W-:Y:S08]  /*2fc0*/  HMMA.16816.F32 R56, R16.reuse, R112, R76 ;  /* 0x000000701038723c */ /* 0x040ff0000000184c */
[C---:B------:R-:W-:Y:S01]  /*2fd0*/  HMMA.16816.F32 R52, R16.reuse, R110, R80 ;  /* 0x0000006e1034723c */ /* 0x040fe20000001850 */
[----:B------:R-:W-:Y:S07]  /*2fe0*/  LDSM.16.M88.4 R108, [R218+0x14100] ;  /* 0x01410000da6c783b */ /* 0x000fee0000000200 */
[----:B------:R-:W-:Y:S01]  /*2ff0*/  HMMA.16816.F32 R16, R16, R114, R72 ;  /* 0x000000721010723c */ /* 0x000fe20000001848 */
[----:B------:R-:W5:Y:S07]  /*3000*/  LDSM.16.M88.4 R112, [R218+0x14900] ;  /* 0x01490000da70783b */ /* 0x000f6e0000000200 */
[C---:B------:R-:W-:Y:S08]  /*3010*/  HMMA.16816.F32 R64, R12.reuse, R120, R64 ;  /* 0x000000780c40723c */ /* 0x040ff00000001840 */
[C---:B------:R-:W-:Y:S08]  /*3020*/  HMMA.16816.F32 R72, R12.reuse, R122, R68 ;  /* 0x0000007a0c48723c */ /* 0x040ff00000001844 */
[C---:B--2---:R-:W-:Y:S08]  /*3030*/  HMMA.16816.F32 R68, R12.reuse, R46, R32 ;  /* 0x0000002e0c44723c */ /* 0x044ff00000001820 */
[C---:B------:R-:W-:Y:S08]  /*3040*/  HMMA.16816.F32 R84, R12.reuse, R128, R60 ;  /* 0x000000800c54723c */ /* 0x040ff0000000183c */
[C---:B------:R-:W-:Y:S01]  /*3050*/  HMMA.16816.F32 R76, R12.reuse, R44, R36 ;  /* 0x0000002c0c4c723c */ /* 0x040fe20000001824 */
[----:B------:R-:W-:Y:S07]  /*3060*/  LDSM.16.M88.4 R36, [R217+0x6000] ;  /* 0x00600000d924783b */ /* 0x000fee0000000200 */
[C---:B------:R-:W-:Y:S08]  /*3070*/  HMMA.16816.F32 R32, R12.reuse, R92, R20 ;  /* 0x0000005c0c20723c */ /* 0x040ff00000001814 */
[C---:B-1----:R-:W-:Y:S08]  /*3080*/  HMMA.16816.F32 R60, R12.reuse, R40, R28 ;  /* 0x000000280c3c723c */ /* 0x042ff0000000181c */
[C---:B------:R-:W-:Y:S01]  /*3090*/  HMMA.16816.F32 R44, R12.reuse, R42, R24 ;  /* 0x0000002a0c2c723c */ /* 0x040fe20000001818 */
[----:B------:R-:W1:Y:S07]  /*30a0*/  LDSM.16.M88.4 R24, [R221+0x20100] ;  /* 0x02010000dd18783b */ /* 0x000e6e0000000200 */
[C---:B------:R-:W-:Y:S08]  /*30b0*/  HMMA.16816.F32 R20, R12.reuse, R100, R56 ;  /* 0x000000640c14723c */ /* 0x040ff00000001838 */
[C---:B------:R-:W-:Y:S08]  /*30c0*/  HMMA.16816.F32 R80, R12.reuse, R130, R48 ;  /* 0x000000820c50723c */ /* 0x040ff00000001830 */
[C---:B------:R-:W-:Y:S01]  /*30d0*/  HMMA.16816.F32 R28, R12.reuse, R94, R52 ;  /* 0x0000005e0c1c723c */ /* 0x040fe20000001834 */
[----:B------:R-:W2:Y:S07]  /*30e0*/  LDSM.16.M88.4 R52, [R217+0x6800] ;  /* 0x00680000d934783b */ /* 0x000eae0000000200 */
[----:B------:R-:W-:Y:S08]  /*30f0*/  HMMA.16816.F32 R16, R12, R102, R16 ;  /* 0x000000660c10723c */ /* 0x000ff00000001810 */
[C---:B---3--:R-:W-:Y:S08]  /*3100*/  HMMA.16816.F32 R12, R8.reuse, R124, R64 ;  /* 0x0000007c080c723c */ /* 0x048ff00000001840 */
[C---:B------:R-:W-:Y:S08]  /*3110*/  HMMA.16816.F32 R40, R8.reuse, R126, R72 ;  /* 0x0000007e0828723c */ /* 0x040ff00000001848 */
[C---:B----4-:R-:W-:Y:S08]  /*3120*/  HMMA.16816.F32 R64, R8.reuse, R96, R76 ;  /* 0x000000600840723c */ /* 0x050ff0000000184c */
[C---:B------:R-:W-:Y:S08]  /*3130*/  HMMA.16816.F32 R68, R8.reuse, R98, R68 ;  /* 0x000000620844723c */ /* 0x040ff00000001844 */
[C---:B------:R-:W-:Y:S01]  /*3140*/  HMMA.16816.F32 R72, R8.reuse, R104, R60 ;  /* 0x000000680848723c */ /* 0x040fe2000000183c */
[----:B------:R-:W-:Y:S07]  /*3150*/  LDSM.16.M88.4 R60, [R212+0x15100] ;  /* 0x01510000d43c783b */ /* 0x000fee0000000200 */
[C---:B-----5:R-:W-:Y:S01]  /*3160*/  HMMA.16816.F32 R96, R8.reuse, R112, R20 ;  /* 0x000000700860723c */ /* 0x060fe20000001814 */
[----:B------:R-:W3:Y:S07]  /*3170*/  LDSM.16.M88.4 R20, [R219+0x24100] ;  /* 0x02410000db14783b */ /* 0x000eee0000000200 */
[C---:B------:R-:W-:Y:S08]  /*3180*/  HMMA.16816.F32 R48, R8.reuse, R88, R84 ;  /* 0x000000580830723c */ /* 0x040ff00000001854 */
[C---:B------:R-:W-:Y:S01]  /*3190*/  HMMA.16816.F32 R56, R8.reuse, R90, R80 ;  /* 0x0000005a0838723c */ /* 0x040fe20000001850 */
[----:B------:R-:W-:Y:S07]  /*31a0*/  LDSM.16.M88.4 R80, [R217+0x9000] ;  /* 0x00900000d950783b */ /* 0x000fee0000000200 */
[C---:B------:R-:W-:Y:S08]  /*31b0*/  HMMA.16816.F32 R88, R8.reuse, R106, R44 ;  /* 0x0000006a0858723c */ /* 0x040ff0000000182c */
[C---:B------:R-:W-:Y:S01]  /*31c0*/  HMMA.16816.F32 R104, R8.reuse, R108, R32 ;  /* 0x0000006c0868723c */ /* 0x040fe20000001820 */
[----:B------:R-:W4:Y:S07]  /*31d0*/  LDSM.16.M88.4 R32, [R217+0x7000] ;  /* 0x00700000d920783b */ /* 0x000f2e0000000200 */
[C---:B------:R-:W-:Y:S08]  /*31e0*/  HMMA.16816.F32 R108, R8.reuse, R110, R28 ;  /* 0x0000006e086c723c */ /* 0x040ff0000000181c */
[----:B------:R-:W-:Y:S01]  /*31f0*/  HMMA.16816.F32 R112, R8, R114, R16 ;  /* 0x000000720870723c */ /* 0x000fe20000001810 */
[----:B------:R-:W-:Y:S07]  /*3200*/  LDSM.16.M88.4 R16, [R220+0x24100] ;  /* 0x02410000dc10783b */ /* 0x000fee0000000200 */
[C---:B-1----:R-:W-:Y:S01]  /*3210*/  HMMA.16816.F32 R8, R24.reuse, R36, R12 ;  /* 0x000000241808723c */ /* 0x042fe2000000180c */
[----:B------:R-:W-:Y:S07]  /*3220*/  LDSM.16.M88.4 R12, [R222+0x24100] ;  /* 0x02410000de0c783b */ /* 0x000fee0000000200 */
[C---:B------:R-:W-:Y:S01]  /*3230*/  HMMA.16816.F32 R28, R24.reuse, R38, R40 ;  /* 0x00000026181c723c */ /* 0x040fe20000001828 */
[----:B------:R-:W1:Y:S04]  /*3240*/  LDSM.16.M88.4 R40, [R223+0x9000] ;  /* 0x00900000df28783b */ /* 0x000e680000000200 */
[----:B------:R-:W5:Y:S03]  /*3250*/  LDSM.16.M88.4 R36, [R217+0x7800] ;  /* 0x00780000d924783b */ /* 0x000f660000000200 */
[----:B--2---:R-:W-:Y:S01]  /*3260*/  HMMA.16816.F32 R44, R24, R52, R48 ;  /* 0x00000034182c723c */ /* 0x004fe20000001830 */
[----:B------:R-:W2:Y:S07]  /*3270*/  LDSM.16.M88.4 R48, [R212+0x15900] ;  /* 0x01590000d430783b */ /* 0x000eae0000000200 */
[----:B---3--:R-:W-:Y:S08]  /*3280*/  HMMA.16816.F32 R8, R20, R60, R8 ;  /* 0x0000003c1408723c */ /* 0x008ff00000001808 */
[C---:B----4-:R-:W-:Y:S01]  /*3290*/  HMMA.16816.F32 R84, R24.reuse, R32, R64 ;  /* 0x000000201854723c */ /* 0x050fe20000001840 */
[----:B------:R-:W3:Y:S07]  /*32a0*/  LDSM.16.M88.4 R64, [R218+0x15100] ;  /* 0x01510000da40783b */ /* 0x000eee0000000200 */
[----:B------:R-:W-:Y:S01]  /*32b0*/  HMMA.16816.F32 R92, R24, R34, R68 ;  /* 0x00000022185c723c */ /* 0x000fe20000001844 */
[----:B------:R-:W-:Y:S07]  /*32c0*/  LDSM.16.M88.4 R68, [R218+0x15900] ;  /* 0x01590000da44783b */ /* 0x000fee0000000200 */
[----:B------:R-:W-:Y:S01]  /*32d0*/  HMMA.16816.F32 R32, R20, R62, R28 ;  /* 0x0000003e1420723c */ /* 0x000fe2000000181c */
[----:B------:R-:W4:Y:S07]  /*32e0*/  LDSM.16.M88.4 R60, [R223+0x9800] ;  /* 0x00980000df3c783b */ /* 0x000f2e0000000200 */
[----:B-1----:R-:W-:Y:S01]  /*32f0*/  HMMA.16816.F32 R28, R16, R40, R8 ;  /* 0x00000028101c723c */ /* 0x002fe20000001808 */
[----:B------:R-:W-:Y:S07]  /*3300*/  LDSM.16.M88.4 R8, [R221+0x24100] ;  /* 0x02410000dd08783b */ /* 0x000fee0000000200 */
[C---:B------:R-:W-:Y:S01]  /*3310*/  HMMA.16816.F32 R76, R24.reuse, R54, R56 ;  /* 0x00000036184c723c */ /* 0x040fe20000001838 */
[----:B------:R-:W1:Y:S04]  /*3320*/  LDSM.16.M88.4 R56, [R217+0x8000] ;  /* 0x00800000d938783b */ /* 0x000e680000000200 */
[----:B------:R-:W1:Y:S03]  /*3330*/  LDSM.16.M88.4 R52, [R217+0x8800] ;  /* 0x00880000d934783b */ /* 0x000e660000000200 */
[----:B-----5:R-:W-:Y:S01]  /*3340*/  HMMA.16816.F32 R100, R24, R36, R72 ;  /* 0x000000241864723c */ /* 0x020fe20000001848 */
[----:B------:R-:W5:Y:S07]  /*3350*/  LDSM.16.M88.4 R72, [R212+0x16100] ;  /* 0x01610000d448783b */ /* 0x000f6e0000000200 */
[----:B------:R-:W-:Y:S08]  /*3360*/  HMMA.16816.F32 R32, R16, R42, R32 ;  /* 0x0000002a1020723c */ /* 0x000ff00000001820 */
[----:B------:R-:W-:Y:S08]  /*3370*/  HMMA.16816.F32 R88, R24, R38, R88 ;  /* 0x000000261858723c */ /* 0x000ff00000001858 */
[----:B--2---:R-:W-:Y:S08]  /*3380*/  HMMA.16816.F32 R36, R20, R48, R44 ;  /* 0x000000301424723c */ /* 0x004ff0000000182c */
[----:B---3--:R-:W-:Y:S08]  /*3390*/  HMMA.16816.F32 R28, R12, R64, R28 ;  /* 0x000000400c1c723c */ /* 0x008ff0000000181c */
[----:B------:R-:W-:Y:S01]  /*33a0*/  HMMA.16816.F32 R44, R20, R50, R76 ;  /* 0x00000032142c723c */ /* 0x000fe2000000184c */
[----:B------:R-:W-:Y:S07]  /*33b0*/  LDSM.16.M88.4 R76, [R212+0x17100] ;  /* 0x01710000d44c783b */ /* 0x000fee0000000200 */
[----:B------:R-:W-:Y:S01]  /*33c0*/  HMMA.16816.F32 R32, R12, R66, R32 ;  /* 0x000000420c20723c */ /* 0x000fe20000001820 */
[----:B------:R-:W2:Y:S07]  /*33d0*/  LDSM.16.M88.4 R64, [R223+0xa000] ;  /* 0x00a00000df40783b */ /* 0x000eae0000000200 */
[----:B----4-:R-:W-:Y:S08]  /*33e0*/  HMMA.16816.F32 R36, R16, R60, R36 ;  /* 0x0000003c1024723c */ /* 0x010ff00000001824 */
[C---:B-1----:R-:W-:Y:S08]  /*33f0*/  HMMA.16816.F32 R104, R24.reuse, R56, R104 ;  /* 0x000000381868723c */ /* 0x042ff00000001868 */
[C---:B------:R-:W-:Y:S01]  /*3400*/  HMMA.16816.F32 R108, R24.reuse, R58, R108 ;  /* 0x0000003a186c723c */ /* 0x040fe2000000186c */
[----:B------:R-:W1:Y:S07]  /*3410*/  LDSM.16.M88.4 R56, [R217+0x9800] ;  /* 0x00980000d938783b */ /* 0x000e6e0000000200 */
[----:B------:R-:W-:Y:S08]  /*3420*/  HMMA.16816.F32 R96, R24, R52, R96 ;  /* 0x000000341860723c */ /* 0x000ff00000001860 */
[----:B------:R-:W-:Y:S08]  /*3430*/  HMMA.16816.F32 R48, R8, R80, R28 ;  /* 0x000000500830723c */ /* 0x000ff0000000181c */
[----:B------:R-:W-:Y:S08]  /*3440*/  HMMA.16816.F32 R112, R24, R54, R112 ;  /* 0x000000361870723c */ /* 0x000ff00000001870 */
[----:B-----5:R-:W-:Y:S01]  /*3450*/  HMMA.16816.F32 R24, R20, R72, R84 ;  /* 0x000000481418723c */ /* 0x020fe20000001854 */
[----:B------:R-:W3:Y:S07]  /*3460*/  LDSM.16.M88.4 R84, [R212+0x16900] ;  /* 0x01690000d454783b */ /* 0x000eee0000000200 */
[----:B------:R-:W-:Y:S01]  /*3470*/  HMMA.16816.F32 R44, R16, R62, R44 ;  /* 0x0000003e102c723c */ /* 0x000fe2000000182c */
[----:B------:R-:W4:Y:S01]  /*3480*/  LDSM.16.M88.4 R60, [R218+0x16100] ;  /* 0x01610000da3c783b */ /* 0x000f220000000200 */
[----:B------:R-:W-:-:S04]  /*3490*/  FMUL.FTZ R0, R48, c[0x0][0x320] ;  /* 0x0000c80030007a20 */ /* 0x000fc80000410000 */
[----:B------:R5:W1:Y:S02]  /*34a0*/  MUFU.TANH R120, R0 ;  /* 0x0000000000787308 */ /* 0x000a640000002400 */
[----:B------:R-:W-:Y:S08]  /*34b0*/  HMMA.16816.F32 R40, R12, R68, R36 ;  /* 0x000000440c28723c */ /* 0x000ff00000001824 */
[----:B------:R-:W-:Y:S01]  /*34c0*/  HMMA.16816.F32 R32, R8, R82, R32 ;  /* 0x000000520820723c */ /* 0x000fe20000001820 */
[----:B------:R-:W-:Y:S01]  /*34d0*/  LDSM.16.M88.4 R80, [R217+0xa000] ;  /* 0x00a00000d950783b */ /* 0x000fe20000000200 */
[----:B-----5:R-:W-:-:S06]  /*34e0*/  FMUL.FTZ R0, R49, c[0x0][0x320] ;  /* 0x0000c80031007a20 */ /* 0x020fcc0000410000 */
[----:B------:R-:W-:Y:S01]  /*34f0*/  HMMA.16816.F32 R36, R20, R74, R92 ;  /* 0x0000004a1424723c */ /* 0x000fe2000000185c */
[----:B------:R-:W-:Y:S01]  /*3500*/  LDSM.16.M88.4 R72, [R217+0xa800] ;  /* 0x00a80000d948783b */ /* 0x000fe20000000200 */
[----:B------:R5:W1:Y:S06]  /*3510*/  MUFU.TANH R119, R0 ;  /* 0x0000000000777308 */ /* 0x000a6c0000002400 */
[----:B--2---:R-:W-:Y:S08]  /*3520*/  HMMA.16816.F32 R28, R16, R64, R24 ;  /* 0x00000040101c723c */ /* 0x004ff00000001818 */
[----:B------:R-:W-:Y:S01]  /*3530*/  HMMA.16816.F32 R24, R12, R70, R44 ;  /* 0x000000460c18723c */ /* 0x000fe2000000182c */
[----:B------:R-:W2:Y:S01]  /*3540*/  LDSM.16.M88.4 R68, [R223+0xa800] ;  /* 0x00a80000df44783b */ /* 0x000ea20000000200 */
[----:B-----5:R-:W-:-:S04]  /*3550*/  FMUL.FTZ R0, R50, c[0x0][0x320] ;  /* 0x0000c80032007a20 */ /* 0x020fc80000410000 */
[----:B------:R5:W2:Y:S02]  /*3560*/  MUFU.TANH R118, R0 ;  /* 0x0000000000767308 */ /* 0x000aa40000002400 */
[----:B-1----:R-:W-:Y:S08]  /*3570*/  HMMA.16816.F32 R52, R8, R56, R40 ;  /* 0x000000380834723c */ /* 0x002ff00000001828 */
[----:B------:R-:W-:Y:S01]  /*3580*/  HMMA.16816.F32 R44, R16, R66, R36 ;  /* 0x00000042102c723c */ /* 0x000fe20000001824 */
[----:B------:R-:W-:Y:S01]  /*3590*/  LDSM.16.M88.4 R64, [R212+0x17900] ;  /* 0x01790000d440783b */ /* 0x000fe20000000200 */
[----:B-----5:R-:W-:-:S06]  /*35a0*/  FMUL.FTZ R0, R51, c[0x0][0x320] ;  /* 0x0000c80033007a20 */ /* 0x020fcc0000410000 */
[----:B---3--:R-:W-:Y:S01]  /*35b0*/  HMMA.16816.F32 R48, R20, R84, R100 ;  /* 0x000000541430723c */ /* 0x008fe20000001864 */
[----:B------:R1:W3:Y:S07]  /*35c0*/  MUFU.TANH R117, R0 ;  /* 0x0000000000757308 */ /* 0x0002ee0000002400 */
[----:B----4-:R-:W-:Y:S08]  /*35d0*/  HMMA.16816.F32 R40, R12, R60, R28 ;  /* 0x0000003c0c28723c */ /* 0x010ff0000000181c */
[----:B------:R-:W-:Y:S01]  /*35e0*/  HMMA.16816.F32 R24, R8, R58, R24 ;  /* 0x0000003a0818723c */ /* 0x000fe20000001818 */
[----:B------:R-:W4:Y:S01]  /*35f0*/  LDSM.16.M88.4 R56, [R218+0x16900] ;  /* 0x01690000da38783b */ /* 0x000f220000000200 */
[----:B-1----:R-:W-:-:S04]  /*3600*/  FMUL.FTZ R0, R32, c[0x0][0x320] ;  /* 0x0000c80020007a20 */ /* 0x002fc80000410000 */
[----:B------:R1:W1:Y:S02]  /*3610*/  MUFU.TANH R116, R0 ;  /* 0x0000000000747308 */ /* 0x0002640000002400 */
[----:B------:R-:W-:Y:S08]  /*3620*/  HMMA.16816.F32 R36, R20, R86, R88 ;  /* 0x000000561424723c */ /* 0x000ff00000001858 */
[----:B------:R-:W-:Y:S01]  /*3630*/  HMMA.16816.F32 R28, R12, R62, R44 ;  /* 0x0000003e0c1c723c */ /* 0x000fe2000000182c */
[----:B------:R-:W5:Y:S01]  /*3640*/  LDSM.16.M88.4 R60, [R223+0xb000] ;  /* 0x00b00000df3c783b */ /* 0x000f620000000200 */
[----:B-1----:R-:W-:-:S06]  /*3650*/  FMUL.FTZ R0, R33, c[0x0][0x320] ;  /* 0x0000c80021007a20 */ /* 0x002fcc0000410000 */
[----:B------:R-:W-:Y:S01]  /*3660*/  HMMA.16816.F32 R44, R20, R76, R104 ;  /* 0x0000004c142c723c */ /* 0x000fe20000001868 */
[----:B------:R1:W1:Y:S02]  /*3670*/  MUFU.TANH R95, R0 ;  /* 0x00000000005f7308 */ /* 0x0002640000002400 */
[----:B-1----:R-:W-:-:S06]  /*3680*/  FMUL.FTZ R0, R34, c[0x0][0x320] ;  /* 0x0000c80022007a20 */ /* 0x002fcc0000410000 */
[----:B------:R1:W1:Y:S02]  /*3690*/  MUFU.TANH R94, R0 ;  /* 0x00000000005e7308 */ /* 0x0002640000002400 */
[----:B-1----:R-:W-:Y:S02]  /*36a0*/  FMUL.FTZ R0, R35, c[0x0][0x320] ;  /* 0x0000c80023007a20 */ /* 0x002fe40000410000 */
[----:B--2---:R-:W-:Y:S04]  /*36b0*/  HMMA.16816.F32 R32, R16, R68, R48 ;  /* 0x000000441020723c */ /* 0x004fe80000001830 */
[----:B------:R1:W2:Y:S04]  /*36c0*/  MUFU.TANH R93, R0 ;  /* 0x00000000005d7308 */ /* 0x0002a80000002400 */
[----:B------:R-:W-:Y:S08]  /*36d0*/  HMMA.16816.F32 R48, R8, R80, R40 ;  /* 0x000000500830723c */ /* 0x000ff00000001828 */
[----:B------:R-:W-:Y:S01]  /*36e0*/  HMMA.16816.F32 R40, R16, R70, R36 ;  /* 0x000000461028723c */ /* 0x000fe20000001824 */
[----:B------:R-:W-:Y:S01]  /*36f0*/  LDSM.16.M88.4 R68, [R217+0xb000] ;  /* 0x00b00000d944783b */ /* 0x000fe20000000200 */
[----:B-1----:R-:W-:-:S04]  /*3700*/  FMUL.FTZ R0, R52, c[0x0][0x320] ;  /* 0x0000c80034007a20 */ /* 0x002fc80000410000 */
[----:B------:R1:W1:Y:S02]  /*3710*/  MUFU.TANH R92, R0 ;  /* 0x00000000005c7308 */ /* 0x0002640000002400 */
[----:B----4-:R-:W-:Y:S08]  /*3720*/  HMMA.16816.F32 R36, R12, R56, R32 ;  /* 0x000000380c24723c */ /* 0x010ff00000001820 */
[----:B------:R-:W-:Y:S01]  /*3730*/  HMMA.16816.F32 R32, R20, R78, R108 ;  /* 0x0000004e1420723c */ /* 0x000fe2000000186c */
[----:B-1----:R-:W-:-:S07]  /*3740*/  FMUL.FTZ R0, R53, c[0x0][0x320] ;  /* 0x0000c80035007a20 */ /* 0x002fce0000410000 */
[----:B------:R-:W-:Y:S01]  /*3750*/  HMMA.16816.F32 R40, R12, R58, R40 ;  /* 0x0000003a0c28723c */ /* 0x000fe20000001828 */
[----:B------:R-:W-:Y:S01]  /*3760*/  LDSM.16.M88.4 R56, [R223+0xb800] ;  /* 0x00b80000df38783b */ /* 0x000fe20000000200 */
[----:B------:R1:W4:Y:S11]  /*3770*/  MUFU.TANH R89, R0 ;  /* 0x0000000000597308 */ /* 0x0003360000002400 */
[----:B------:R-:W-:Y:S03]  /*3780*/  @!UPT UIADD3 URZ, URZ, URZ, URZ ;  /* 0x0000003f3f3ff290 */ /* 0x000fe6000fffe03f */
[----:B-----5:R-:W-:Y:S01]  /*3790*/  HMMA.16816.F32 R32, R16, R62, R32 ;  /* 0x0000003e1020723c */ /* 0x020fe20000001820 */
[----:B-1----:R-:W-:-:S04]  /*37a0*/  FMUL.FTZ R0, R54, c[0x0][0x320] ;  /* 0x0000c80036007a20 */ /* 0x002fc80000410000 */
[----:B------:R1:W1:Y:S03]  /*37b0*/  MUFU.TANH R88, R0 ;  /* 0x0000000000587308 */ /* 0x0002660000002400 */
[----:B------:R-:W-:Y:S01]  /*37c0*/  HMMA.16816.F32 R40, R8, R74, R40 ;  /* 0x0000004a0828723c */ /* 0x000fe20000001828 */
[----:B-1----:R-:W-:Y:S02]  /*37d0*/  FMUL.FTZ R0, R55, c[0x0][0x320] ;  /* 0x0000c80037007a20 */ /* 0x002fe40000410000 */
[----:B------:R-:W1:Y:S02]  /*37e0*/  LDSM.16.M88.4 R52, [R218+0x17100] ;  /* 0x01710000da34783b */ /* 0x000e640000000200 */
[----:B------:R5:W1:Y:S11]  /*37f0*/  MUFU.TANH R87, R0 ;  /* 0x0000000000577308 */ /* 0x000a760000002400 */
[----:B------:R-:W-:Y:S08]  /*3800*/  @!UPT UIADD3 URZ, URZ, URZ, URZ ;  /* 0x0000003f3f3ff290 */ /* 0x000ff0000fffe03f */
[----:B------:R-:W-:Y:S02]  /*3810*/  FMUL.FTZ R43, R43, c[0x0][0x320] ;  /* 0x0000c8002b2b7a20 */ /* 0x000fe40000410000 */
[----:B------:R-:W-:Y:S02]  /*3820*/  FMUL.FTZ R41, R41, c[0x0][0x320] ;  /* 0x0000c80029297a20 */ /* 0x000fe40000410000 */
[----:B------:R-:W-:Y:S02]  /*3830*/  FMUL.FTZ R40, R40, c[0x0][0x320] ;  /* 0x0000c80028287a20 */ /* 0x000fe40000410000 */
[----:B-----5:R-:W-:-:S04]  /*3840*/  FMUL.FTZ R0, R24, c[0x0][0x320] ;  /* 0x0000c80018007a20 */ /* 0x020fc80000410000 */
[----:B------:R5:W1:Y:S02]  /*3850*/  MUFU.TANH R86, R0 ;  /* 0x0000000000567308 */ /* 0x000a640000002400 */
[----:B-----5:R-:W-:Y:S01]  /*3860*/  FMUL.FTZ R0, R25, c[0x0][0x320] ;  /* 0x0000c80019007a20 */ /* 0x020fe20000410000 */
[----:B-1----:R-:W-:Y:S05]  /*3870*/  HMMA.16816.F32 R32, R12, R54, R32 ;  /* 0x000000360c20723c */ /* 0x002fea0000001820 */
[----:B------:R1:W1:Y:S02]  /*3880*/  MUFU.TANH R85, R0 ;  /* 0x0000000000557308 */ /* 0x0002640000002400 */
[----:B-1----:R-:W-:-:S06]  /*3890*/  FMUL.FTZ R0, R26, c[0x0][0x320] ;  /* 0x0000c8001a007a20 */ /* 0x002fcc0000410000 */
[----:B------:R1:W1:Y:S02]  /*38a0*/  MUFU.TANH R84, R0 ;  /* 0x0000000000547308 */ /* 0x0002640000002400 */
[----:B-1----:R-:W-:Y:S02]  /*38b0*/  FMUL.FTZ R0, R27, c[0x0][0x320] ;  /* 0x0000c8001b007a20 */ /* 0x002fe40000410000 */
[----:B------:R-:W-:Y:S04]  /*38c0*/  HMMA.16816.F32 R24, R8, R82, R28 ;  /* 0x000000520818723c */ /* 0x000fe8000000181c */
[----:B------:R1:W1:Y:S04]  /*38d0*/  MUFU.TANH R81, R0 ;  /* 0x0000000000517308 */ /* 0x0002680000002400 */
[----:B------:R-:W-:Y:S08]  /*38e0*/  HMMA.16816.F32 R28, R16, R60, R44 ;  /* 0x0000003c101c723c */ /* 0x000ff0000000182c */
[----:B------:R-:W-:Y:S01]  /*38f0*/  HMMA.16816.F32 R44, R8, R72, R36 ;  /* 0x00000048082c723c */ /* 0x000fe20000001824 */
[----:B-1----:R-:W-:-:S04]  /*3900*/  FMUL.FTZ R0, R48, c[0x0][0x320] ;  /* 0x0000c80030007a20 */ /* 0x002fc80000410000 */
[----:B------:R1:W1:Y:S03]  /*3910*/  MUFU.TANH R80, R0 ;  /* 0x0000000000507308 */ /* 0x0002660000002400 */
[C---:B------:R-:W-:Y:S08]  /*3920*/  HMMA.16816.F32 R36, R20.reuse, R64, R96 ;  /* 0x000000401424723c */ /* 0x040ff00000001860 */
[----:B------:R-:W-:Y:S01]  /*3930*/  HMMA.16816.F32 R20, R20, R66, R112 ;  /* 0x000000421414723c */ /* 0x000fe20000001870 */
[----:B-1----:R-:W-:-:S07]  /*3940*/  FMUL.FTZ R0, R49, c[0x0][0x320] ;  /* 0x0000c80031007a20 */ /* 0x002fce0000410000 */
[----:B------:R-:W-:Y:S01]  /*3950*/  HMMA.16816.F32 R28, R12, R52, R28 ;  /* 0x000000340c1c723c */ /* 0x000fe2000000181c */
[----:B------:R1:W1:Y:S02]  /*3960*/  MUFU.TANH R78, R0 ;  /* 0x00000000004e7308 */ /* 0x0002640000002400 */
[----:B-1----:R-:W-:-:S06]  /*3970*/  FMUL.FTZ R0, R50, c[0x0][0x320] ;  /* 0x0000c80032007a20 */ /* 0x002fcc0000410000 */
[----:B------:R1:W1:Y:S11]  /*3980*/  MUFU.TANH R77, R0 ;  /* 0x00000000004d7308 */ /* 0x0002760000002400 */
[----:B------:R-:W-:Y:S04]  /*3990*/  @!UPT UIADD3 URZ, URZ, URZ, URZ ;  /* 0x0000003f3f3ff290 */ /* 0x000fe8000fffe03f */
[----:B------:R-:W-:Y:S01]  /*39a0*/  HMMA.16816.F32 R28, R8, R68, R28 ;  /* 0x00000044081c723c */ /* 0x000fe2000000181c */
[----:B-1----:R-:W-:Y:S02]  /*39b0*/  FMUL.FTZ R0, R51, c[0x0][0x320] ;  /* 0x0000c80033007a20 */ /* 0x002fe40000410000 */
[----:B------:R-:W1:Y:S02]  /*39c0*/  LDSM.16.M88.4 R48, [R218+0x17900] ;  /* 0x01790000da30783b */ /* 0x000e640000000200 */
[----:B------:R5:W1:Y:S02]  /*39d0*/  MUFU.TANH R76, R0 ;  /* 0x00000000004c7308 */ /* 0x000a640000002400 */
[----:B-----5:R-:W-:-:S06]  /*39e0*/  FMUL.FTZ R0, R24, c[0x0][0x320] ;  /* 0x0000c80018007a20 */ /* 0x020fcc0000410000 */
[----:B------:R5:W1:Y:S02]  /*39f0*/  MUFU.TANH R72, R0 ;  /* 0x0000000000487308 */ /* 0x000a640000002400 */
[----:B-----5:R-:W-:-:S06]  /*3a00*/  FMUL.FTZ R0, R25, c[0x0][0x320] ;  /* 0x0000c80019007a20 */ /* 0x020fcc0000410000 */
[----:B------:R5:W1:Y:S02]  /*3a10*/  MUFU.TANH R64, R0 ;  /* 0x0000000000407308 */ /* 0x000a640000002400 */
[----:B-----5:R-:W-:-:S06]  /*3a20*/  FMUL.FTZ R0, R26, c[0x0][0x320] ;  /* 0x0000c8001a007a20 */ /* 0x020fcc0000410000 */
[----:B------:R5:W1:Y:S02]  /*3a30*/  MUFU.TANH R63, R0 ;  /* 0x00000000003f7308 */ /* 0x000a640000002400 */
[----:B-----5:R-:W-:Y:S02]  /*3a40*/  FMUL.FTZ R0, R27, c[0x0][0x320] ;  /* 0x0000c8001b007a20 */ /* 0x020fe40000410000 */
[----:B------:R-:W-:Y:S01]  /*3a50*/  HMMA.16816.F32 R24, R16, R56, R36 ;  /* 0x000000381018723c */ /* 0x000fe20000001824 */
[----:B------:R-:W5:Y:S03]  /*3a60*/  LDSM.16.M88.4 R36, [R217+0xb800] ;  /* 0x00b80000d924783b */ /* 0x000f660000000200 */
[----:B------:R1:W1:Y:S01]  /*3a70*/  MUFU.TANH R62, R0 ;  /* 0x00000000003e7308 */ /* 0x0002620000002400 */
[----:B------:R-:W-:-:S04]  /*3a80*/  DEPBAR.LE SB0, 0x0 ;  /* 0x000080000000791a */ /* 0x000fc80000000000 */
[----:B------:R-:W-:Y:S01]  /*3a90*/  HMMA.16816.F32 R16, R16, R58, R20 ;  /* 0x0000003a1010723c */ /* 0x000fe20000001814 */
[----:B-1----:R-:W-:Y:S02]  /*3aa0*/  FMUL.FTZ R0, R44, c[0x0][0x320] ;  /* 0x0000c8002c007a20 */ /* 0x002fe40000410000 */
[----:B------:R-:W1:Y:S11]  /*3ab0*/  MUFU.TANH R44, R43 ;  /* 0x0000002b002c7308 */ /* 0x000e760000002400 */
[----:B------:R-:W-:Y:S01]  /*3ac0*/  @!UPT UIADD3 URZ, URZ, URZ, URZ ;  /* 0x0000003f3f3ff290 */ /* 0x000fe2000fffe03f */
[C---:B------:R-:W-:Y:S01]  /*3ad0*/  HMMA.16816.F32 R20, R12.reuse, R48, R24 ;  /* 0x000000300c14723c */ /* 0x040fe20000001818 */
[----:B------:R1:W1:Y:S08]  /*3ae0*/  MUFU.TANH R61, R0 ;  /* 0x00000000003d7308 */ /* 0x0002700000002400 */
[----:B------:R-:W-:Y:S08]  /*3af0*/  HMMA.16816.F32 R12, R12, R50, R16 ;  /* 0x000000320c0c723c */ /* 0x000ff00000001810 */
[----:B------:R-:W-:Y:S01]  /*3b00*/  HMMA.16816.F32 R24, R8, R70, R32 ;  /* 0x000000460818723c */ /* 0x000fe20000001820 */
[----:B-1----:R-:W-:-:S04]  /*3b10*/  FMUL.FTZ R0, R45, c[0x0][0x320] ;  /* 0x0000c8002d007a20 */ /* 0x002fc80000410000 */
[----:B------:R1:W1:Y:S03]  /*3b20*/  MUFU.TANH R60, R0 ;  /* 0x00000000003c7308 */ /* 0x0002660000002400 */
[C---:B-----5:R-:W-:Y:S08]  /*3b30*/  HMMA.16816.F32 R16, R8.reuse, R36, R20 ;  /* 0x000000240810723c */ /* 0x060ff00000001814 */
[----:B------:R-:W-:Y:S01]  /*3b40*/  HMMA.16816.F32 R8, R8, R38, R12 ;  /* 0x000000260808723c */ /* 0x000fe2000000180c */
[----:B-1----:R-:W-:-:S02]  /*3b50*/  FMUL.FTZ R0, R46, c[0x0][0x320] ;  /* 0x0000c8002e007a20 */ /* 0x002fc40000410000 */
[----:B------:R-:W1:Y:S05]  /*3b60*/  MUFU.TANH R46, R41 ;  /* 0x00000029002e7308 */ /* 0x000e6a0000002400 */
[----:B------:R-:W-:Y:S02]  /*3b70*/  FMUL.FTZ R27, R27, c[0x0][0x320] ;  /* 0x0000c8001b1b7a20 */ /* 0x000fe40000410000 */
[----:B------:R-:W-:Y:S02]  /*3b80*/  FMUL.FTZ R24, R24, c[0x0][0x320] ;  /* 0x0000c80018187a20 */ /* 0x000fe40000410000 */
[----:B------:R-:W-:Y:S02]  /*3b90*/  FMUL.FTZ R25, R25, c[0x0][0x320] ;  /* 0x0000c80019197a20 */ /* 0x000fe40000410000 */
[----:B------:R-:W-:Y:S01]  /*3ba0*/  FMUL.FTZ R26, R26, c[0x0][0x320] ;  /* 0x0000c8001a1a7a20 */ /* 0x000fe20000410000 */
[----:B------:R5:W1:Y:S01]  /*3bb0*/  MUFU.TANH R53, R0 ;  /* 0x0000000000357308 */ /* 0x000a620000002400 */
[----:B------:R-:W-:-:S02]  /*3bc0*/  FMUL.FTZ R16, R16, c[0x0][0x320] ;  /* 0x0000c80010107a20 */ /* 0x000fc40000410000 */
[----:B------:R-:W-:Y:S02]  /*3bd0*/  FMUL.FTZ R17, R17, c[0x0][0x320] ;  /* 0x0000c80011117a20 */ /* 0x000fe40000410000 */
[----:B------:R-:W-:Y:S02]  /*3be0*/  FMUL.FTZ R18, R18, c[0x0][0x320] ;  /* 0x0000c80012127a20 */ /* 0x000fe40000410000 */
[----:B------:R-:W-:Y:S01]  /*3bf0*/  FMUL.FTZ R19, R19, c[0x0][0x320] ;  /* 0x0000c80013137a20 */ /* 0x000fe20000410000 */
[----:B------:R-:W1:Y:S01]  /*3c00*/  MUFU.TANH R32, R27 ;  /* 0x0000001b00207308 */ /* 0x000e620000002400 */
[----:B------:R-:W-:Y:S02]  /*3c10*/  FMUL.FTZ R8, R8, c[0x0][0x320] ;  /* 0x0000c80008087a20 */ /* 0x000fe40000410000 */
[----:B------:R-:W-:Y:S02]  /*3c20*/  FMUL.FTZ R9, R9, c[0x0][0x320] ;  /* 0x0000c80009097a20 */ /* 0x000fe40000410000 */
[----:B------:R-:W-:-:S02]  /*3c30*/  FMUL.FTZ R10, R10, c[0x0][0x320] ;  /* 0x0000c8000a0a7a20 */ /* 0x000fc40000410000 */
[----:B------:R-:W-:Y:S01]  /*3c40*/  FMUL.FTZ R11, R11, c[0x0][0x320] ;  /* 0x0000c8000b0b7a20 */ /* 0x000fe20000410000 */
[----:B------:R-:W1:Y:S01]  /*3c50*/  MUFU.TANH R35, R24 ;  /* 0x0000001800237308 */ /* 0x000e620000002400 */
[----:B-----5:R-:W-:-:S07]  /*3c60*/  FMUL.FTZ R0, R47, c[0x0][0x320] ;  /* 0x0000c8002f007a20 */ /* 0x020fce0000410000 */
[----:B------:R5:W1:Y:S08]  /*3c70*/  MUFU.TANH R52, R0 ;  /* 0x0000000000347308 */ /* 0x000a700000002400 */
[----:B------:R-:W1:Y:S01]  /*3c80*/  MUFU.TANH R47, R40 ;  /* 0x00000028002f7308 */ /* 0x000e620000002400 */
[----:B-----5:R-:W-:-:S07]  /*3c90*/  FMUL.FTZ R0, R42, c[0x0][0x320] ;  /* 0x0000c8002a007a20 */ /* 0x020fce0000410000 */
[----:B------:R-:W1:Y:S08]  /*3ca0*/  MUFU.TANH R34, R25 ;  /* 0x0000001900227308 */ /* 0x000e700000002400 */
        /* <DEDUP_REMOVED lines=13> */
[----:B------:R1:W1:Y:S01]  /*3d80*/  MUFU.TANH R29, R10 ;  /* 0x0000000a001d7308 */ /* 0x0002620000002400 */
[----:B-----5:R-:W-:-:S07]  /*3d90*/  FMUL.FTZ R0, R31, c[0x0][0x320] ;  /* 0x0000c8001f007a20 */ /* 0x020fce0000410000 */
[----:B------:R1:W1:Y:S08]  /*3da0*/  MUFU.TANH R30, R11 ;  /* 0x0000000b001e7308 */ /* 0x0002700000002400 */
[----:B------:R1:W1:Y:S08]  /*3db0*/  MUFU.TANH R40, R0 ;  /* 0x0000000000287308 */ /* 0x0002700000002400 */
[----:B------:R1:W1:Y:S01]  /*3dc0*/  MUFU.TANH R31, R26 ;  /* 0x0000001a001f7308 */ /* 0x0002620000002400 */
[----:B------:R-:W-:Y:S06]  /*3dd0*/  BAR.SYNC.DEFER_BLOCKING 0x0 ;  /* 0x0000000000007b1d */ /* 0x000fec0000010000 */
[----:B------:R-:W-:Y:S05]  /*3de0*/  @!P0 BRA `(.L_x_1216) ;  /* 0x0000024000008947 */ /* 0x000fea0003800000 */
[----:B--234-:R-:W-:Y:S01]  /*3df0*/  UIADD3 UR5, UR6, -0x2, URZ ;  /* 0xfffffffe06057890 */ /* 0x01cfe2000fffe03f */
[C---:B------:R-:W-:Y:S01]  /*3e00*/  IMAD.SHL.U32 R13, R142.reuse, 0x40, RZ ;  /* 0x000000408e0d7824 */ /* 0x040fe200078e00ff */
[----:B------:R-:W-:-:S02]  /*3e10*/  SHF.L.U64.HI R3, R142, 0x6, R143 ;  /* 0x000000068e037819 */ /* 0x000fc4000001028f */
[----:B------:R-:W-:Y:S02]  /*3e20*/  USHF.R.S32.HI UR4, URZ, 0x1f, UR5 ;  /* 0x0000001f3f047899 */ /* 0x000fe40008011405 */
[----:B------:R-:W-:Y:S01]  /*3e30*/  UIMAD UR15, UR15, UR5, URZ ;  /* 0x000000050f0f72a4 */ /* 0x000fe2000f8e023f */
[----:B------:R-:W-:-:S03]  /*3e40*/  IMAD.WIDE.U32 R8, R140, UR5, R144 ;  /* 0x000000058c087c25 */ /* 0x000fc6000f8e0090 */
[----:B------:R-:W-:Y:S02]  /*3e50*/  UIMAD UR4, UR4, UR16, UR15 ;  /* 0x00000010040472a4 */ /* 0x000fe4000f8e020f */
[----:B------:R-:W-:-:S04]  /*3e60*/  LEA R6, P2, R8, c[0x0][0x1c8], 0x1 ;  /* 0x0000720008067a11 */ /* 0x000fc800078408ff */
[----:B-1----:R-:W-:Y:S02]  /*3e70*/  IADD3 R0, R9, UR4, RZ ;  /* 0x0000000409007c10 */ /* 0x002fe4000fffe0ff */
[C---:B------:R-:W-:Y:S02]  /*3e80*/  IADD3 R10, P3, R13.reuse, R6, RZ ;  /* 0x000000060d0a7210 */ /* 0x040fe40007f7e0ff */
[----:B------:R-:W-:Y:S02]  /*3e90*/  LEA.HI.X R7, R8, c[0x0][0x1cc], R0, 0x1, P2 ;  /* 0x0000730008077a11 */ /* 0x000fe400010f0c00 */
[----:B------:R-:W-:-:S03]  /*3ea0*/  IADD3 R16, P1, P0, R13, 0x80, R6 ;  /* 0x000000800d107810 */ /* 0x000fc6000783e006 */
[--C-:B------:R-:W-:Y:S01]  /*3eb0*/  IMAD.X R11, R3, 0x1, R7.reuse, P3 ;  /* 0x00000001030b7824 */ /* 0x100fe200018e0607 */
[----:B------:R-:W-:Y:S01]  /*3ec0*/  LOP3.LUT P3, RZ, R185, 0x1, RZ, 0xc0, !PT ;  /* 0x00000001b9ff7812 */ /* 0x000fe2000786c0ff */
[----:B------:R-:W-:Y:S01]  /*3ed0*/  @!PT LDS RZ, [RZ] ;  /* 0x00000000fffff984 */ /* 0x000fe20000000800 */
[----:B------:R-:W-:Y:S01]  /*3ee0*/  @!PT LDS RZ, [RZ] ;  /* 0x00000000fffff984 */ /* 0x000fe20000000800 */
[----:B------:R-:W-:Y:S01]  /*3ef0*/  @!PT LDS RZ, [RZ] ;  /* 0x00000000fffff984 */ /* 0x000fe20000000800 */
[----:B------:R1:W-:Y:S01]  /*3f00*/  LDGSTS.E.BYPASS.LTC128B.128 [R247+0xc100], [R6.64], !P4 ;  /* 0x0c10000006f77fae */ /* 0x0003e2000e101d4a */
[--C-:B------:R-:W-:Y:S02]  /*3f10*/  IADD3.X R17, R3, RZ, R7.reuse, P1, P0 ;  /* 0x000000ff03117210 */ /* 0x100fe40000fe0407 */
[--C-:B------:R-:W-:Y:S01]  /*3f20*/  IADD3 R14, P1, P0, R13, 0x100, R6.reuse ;  /* 0x000001000d0e7810 */ /* 0x100fe2000783e006 */
[----:B------:R1:W-:Y:S03]  /*3f30*/  LDGSTS.E.BYPASS.LTC128B.128 [R247+0xf100], [R6.64+0x80], !P6 ;  /* 0x0f10008006f77fae */ /* 0x0003e6000f101d4a */
[----:B------:R-:W-:Y:S02]  /*3f40*/  IADD3.X R15, R3, RZ, R7, P1, P0 ;  /* 0x000000ff030f7210 */ /* 0x000fe40000fe0407 */
[----:B------:R-:W-:-:S02]  /*3f50*/  IADD3 R12, P2, P1, R13, 0x180, R6 ;  /* 0x000001800d0c7810 */ /* 0x000fc4000795e006 */
[----:B------:R-:W-:Y:S01]  /*3f60*/  IADD3 R8, P0, R10, R13, RZ ;  /* 0x0000000d0a087210 */ /* 0x000fe20007f1e0ff */
[----:B------:R1:W-:Y:S01]  /*3f70*/  LDGSTS.E.BYPASS.LTC128B.128 [R247+0x12100], [R6.64+0x100], !P3 ;  /* 0x1210010006f77fae */ /* 0x0003e2000d901d4a */
[----:B------:R-:W-:-:S03]  /*3f80*/  IADD3.X R13, R3, RZ, R7, P2, P1 ;  /* 0x000000ff030d7210 */ /* 0x000fc600017e2407 */
[----:B------:R1:W-:Y:S01]  /*3f90*/  LDGSTS.E.BYPASS.LTC128B.128 [R247+0x15100], [R6.64+0x180], !P5 ;  /* 0x1510018006f77fae */ /* 0x0003e2000e901d4a */
[----:B------:R-:W-:-:S03]  /*3fa0*/  IMAD.X R9, R11, 0x1, R3, P0 ;  /* 0x000000010b097824 */ /* 0x000fc600000e0603 */
[----:B------:R1:W-:Y:S04]  /*3fb0*/  LDGSTS.E.BYPASS.LTC128B.128 [R247+0xd100], [R10.64], !P4 ;  /* 0x0d1000000af77fae */ /* 0x0003e8000e101d4a */
[----:B------:R1:W-:Y:S04]  /*3fc0*/  LDGSTS.E.BYPASS.LTC128B.128 [R247+0x10100], [R16.64], !P6 ;  /* 0x1010000010f77fae */ /* 0x0003e8000f101d4a */
[----:B------:R1:W-:Y:S04]  /*3fd0*/  LDGSTS.E.BYPASS.LTC128B.128 [R247+0x13100], [R14.64], !P3 ;  /* 0x131000000ef77fae */ /* 0x0003e8000d901d4a */
[----:B------:R1:W-:Y:S04]  /*3fe0*/  LDGSTS.E.BYPASS.LTC128B.128 [R247+0x16100], [R12.64], !P5 ;  /* 0x161000000cf77fae */ /* 0x0003e8000e901d4a */
[----:B------:R1:W-:Y:S04]  /*3ff0*/  LDGSTS.E.BYPASS.LTC128B.128 [R247+0xe100], [R8.64], !P4 ;  /* 0x0e10000008f77fae */ /* 0x0003e8000e101d4a */
[----:B------:R1:W-:Y:S04]  /*4000*/  LDGSTS.E.BYPASS.LTC128B.128 [R247+0x11100], [R8.64+0x80], !P6 ;  /* 0x1110008008f77fae */ /* 0x0003e8000f101d4a */
[----:B------:R1:W-:Y:S04]  /*4010*/  LDGSTS.E.BYPASS.LTC128B.128 [R247+0x14100], [R8.64+0x100], !P3 ;  /* 0x1410010008f77fae */ /* 0x0003e8000d901d4a */
[----:B------:R1:W-:Y:S02]  /*4020*/  LDGSTS.E.BYPASS.LTC128B.128 [R247+0x17100], [R8.64+0x180], !P5 ;  /* 0x1710018008f77fae */ /* 0x0003e4000e901d4a */
.L_x_1216:
[----:B-1234-:R-:W-:Y:S01]  /*4030*/  LOP3.LUT R0, R141, 0xffffffe0, RZ, 0xc0, !PT ;  /* 0xffffffe08d007812 */ /* 0x01efe200078ec0ff */
[----:B------:R-:W-:Y:S01]  /*4040*/  ULDC UR4, c[0x0][0x1d0] ;  /* 0x0000740000047ab9 */ /* 0x000fe20000000800 */
[----:B------:R-:W-:Y:S01]  /*4050*/  STL [R1+0x3c], R219 ;  /* 0x00003cdb01007387 */ /* 0x000fe20000100800 */
[----:B------:R-:W-:Y:S01]  /*4060*/  UIADD3 UR4, UR7, UR4, URZ ;  /* 0x0000000407047290 */ /* 0x000fe2000fffe03f */
[----:B------:R-:W-:-:S02]  /*4070*/  IMAD.SHL.U32 R213, R5, 0x2, RZ ;  /* 0x0000000205d57824 */ /* 0x000fc400078e00ff */
[----:B------:R-:W-:Y:S01]  /*4080*/  IMAD.IADD R0, R184, 0x1, -R0 ;  /* 0x00000001b8007824 */ /* 0x000fe200078e0a00 */
[----:B------:R1:W-:Y:S01]  /*4090*/  STL [R1+0x38], R218 ;  /* 0x000038da01007387 */ /* 0x0003e20000100800 */
[----:B------:R-:W-:Y:S01]  /*40a0*/  IMAD R216, R2, 0x2, R213 ;  /* 0x0000000202d87824 */ /* 0x000fe200078e02d5 */
[----:B------:R-:W-:Y:S01]  /*40b0*/  LEA R214, R4, R213, 0x1 ;  /* 0x000000d504d67211 */ /* 0x000fe200078e08ff */
[----:B------:R-:W-:Y:S01]  /*40c0*/  IMAD.U32 R6, RZ, RZ, UR4 ;  /* 0x00000004ff067e24 */ /* 0x000fe2000f8e00ff */
[----:B------:R-:W-:Y:S01]  /*40d0*/  SHF.R.S32.HI R3, RZ, 0x1f, R0 ;  /* 0x0000001fff037819 */ /* 0x000fe20000011400 */
[----:B------:R-:W-:Y:S02]  /*40e0*/  STL [R1+0x34], R217 ;  /* 0x000034d901007387 */ /* 0x000fe40000100800 */
[----:B------:R-:W-:Y:S01]  /*40f0*/  IMAD R215, R2, 0x2, R214 ;  /* 0x0000000202d77824 */ /* 0x000fe200078e02d6 */
[----:B------:R-:W-:Y:S01]  /*4100*/  LEA.HI R3, R3, R0, RZ, 0x2 ;  /* 0x0000000003037211 */ /* 0x000fe200078f10ff */
[----:B------:R2:W-:Y:S03]  /*4110*/  STL [R1+0x30], R212 ;  /* 0x000030d401007387 */ /* 0x0005e60000100800 */
[----:B------:R-:W-:Y:S01]  /*4120*/  LOP3.LUT R3, R3, 0x7ffffffc, RZ, 0xc0, !PT ;  /* 0x7ffffffc03037812 */ /* 0x000fe200078ec0ff */
[----:B------:R-:W-:Y:S03]  /*4130*/  LDSM.16.MT88.4 R48, [R214+0x900] ;  /* 0x00090000d630783b */ /* 0x000fe60000004200 */
[----:B------:R-:W-:Y:S01]  /*4140*/  IADD3 R0, R0, -R3, RZ ;  /* 0x8000000300007210 */ /* 0x000fe20007ffe0ff */
[----:B------:R-:W-:Y:S04]  /*4150*/  LDSM.16.MT88.4 R56, [R215+0x900] ;  /* 0x00090000d738783b */ /* 0x000fe80000004200 */
[----:B------:R-:W-:Y:S01]  /*4160*/  IMAD R0, R0, -0x2, R6 ;  /* 0xfffffffe00007824 */ /* 0x000fe200078e0206 */
[----:B------:R-:W-:Y:S04]  /*4170*/  LDSM.16.MT88.4 R68, [R214+0x9100] ;  /* 0x00910000d644783b */ /* 0x000fe80000004200 */
[C---:B------:R-:W-:Y:S01]  /*4180*/  ISETP.GT.AND P0, PT, R0.reuse, RZ, PT ;  /* 0x000000ff0000720c */ /* 0x040fe20003f04270 */
[----:B------:R-:W-:Y:S01]  /*4190*/  LDSM.16.MT88.4 R108, [R214+0x3900] ;  /* 0x00390000d66c783b */ /* 0x000fe20000004200 */
[----:B------:R-:W-:-:S02]  /*41a0*/  ISETP.GT.AND P1, PT, R0, 0x1, PT ;  /* 0x000000010000780c */ /* 0x000fc40003f24270 */
[----:B------:R-:W-:Y:S01]  /*41b0*/  ISETP.GT.AND P2, PT, R0, 0x8, PT ;  /* 0x000000080000780c */ /* 0x000fe20003f44270 */
[----:B------:R-:W-:Y:S01]  /*41c0*/  LDSM.16.MT88.4 R104, [R216+0x3900] ;  /* 0x00390000d868783b */ /* 0x000fe20000004200 */
[----:B------:R-:W-:Y:S02]  /*41d0*/  FSEL R7, R120, -INF , P0 ;  /* 0xff80000078077808 */ /* 0x000fe40000000000 */
[----:B------:R-:W-:Y:S01]  /*41e0*/  FSEL R8, R119, -INF , P1 ;  /* 0xff80000077087808 */ /* 0x000fe20000800000 */
[----:B------:R-:W-:Y:S01]  /*41f0*/  LDSM.16.MT88.4 R120, [R216+0x9100] ;  /* 0x00910000d878783b */ /* 0x000fe20000004200 */
[----:B------:R-:W-:Y:S02]  /*4200*/  FSEL R16, R118, -INF , P0 ;  /* 0xff80000076107808 */ /* 0x000fe40000000000 */
[----:B------:R-:W-:Y:S01]  /*4210*/  ISETP.GT.AND P0, PT, R0, 0x9, PT ;  /* 0x000000090000780c */ /* 0x000fe20003f04270 */
[----:B------:R-:W-:Y:S01]  /*4220*/  LDSM.16.MT88.4 R96, [R213+0x6900] ;  /* 0x00690000d560783b */ /* 0x000fe20000004200 */
[----:B------:R-:W-:-:S02]  /*4230*/  FSEL R9, R116, -INF , P2 ;  /* 0xff80000074097808 */ /* 0x000fc40001000000 */
[----:B------:R-:W-:Y:S01]  /*4240*/  FMNMX.FTZ R132, R7, R8, !PT ;  /* 0x0000000807847209 */ /* 0x000fe20007810000 */
[----:B------:R-:W-:Y:S01]  /*4250*/  LDSM.16.MT88.4 R100, [R215+0x3900] ;  /* 0x00390000d764783b */ /* 0x000fe20000004200 */
[----:B------:R-:W-:Y:S02]  /*4260*/  FSEL R17, R117, -INF , P1 ;  /* 0xff80000075117808 */ /* 0x000fe40000800000 */
[----:B------:R-:W-:Y:S01]  /*4270*/  ISETP.GT.AND P1, PT, R0, 0x10, PT ;  /* 0x000000100000780c */ /* 0x000fe20003f24270 */
[----:B------:R-:W-:Y:S01]  /*4280*/  LDSM.16.MT88.4 R116, [R215+0x9100] ;  /* 0x00910000d774783b */ /* 0x000fe20000004200 */
[----:B------:R-:W-:Y:S02]  /*4290*/  FSEL R10, R95, -INF , P0 ;  /* 0xff8000005f0a7808 */ /* 0x000fe40000000000 */
[----:B------:R-:W-:Y:S01]  /*42a0*/  FMNMX.FTZ R132, R9, R132, !PT ;  /* 0x0000008409847209 */ /* 0x000fe20007810000 */
[----:B------:R-:W-:Y:S01]  /*42b0*/  LDSM.16.MT88.4 R112, [R214+0x6900] ;  /* 0x00690000d670783b */ /* 0x000fe20000004200 */
[----:B------:R-:W-:-:S02]  /*42c0*/  FSEL R18, R94, -INF , P2 ;  /* 0xff8000005e127808 */ /* 0x000fc40001000000 */
[----:B------:R-:W-:Y:S01]  /*42d0*/  ISETP.GT.AND P2, PT, R0, 0x11, PT ;  /* 0x000000110000780c */ /* 0x000fe20003f44270 */
[----:B------:R-:W0:Y:S01]  /*42e0*/  LDGDEPBAR ;  /* 0x00000000000079af */ /* 0x000e220000000000 */
[----:B------:R-:W-:Y:S02]  /*42f0*/  FSEL R11, R92, -INF , P1 ;  /* 0xff8000005c0b7808 */ /* 0x000fe40000800000 */
[----:B------:R-:W-:Y:S02]  /*4300*/  FMNMX.FTZ R132, R10, R132, !PT ;  /* 0x000000840a847209 */ /* 0x000fe40007810000 */
[----:B------:R-:W-:Y:S02]  /*4310*/  FSEL R19, R93, -INF , P0 ;  /* 0xff8000005d137808 */ /* 0x000fe40000000000 */
[----:B------:R-:W-:Y:S02]  /*4320*/  ISETP.GT.AND P0, PT, R0, 0x18, PT ;  /* 0x000000180000780c */ /* 0x000fe40003f04270 */
[----:B------:R-:W-:-:S02]  /*4330*/  FSEL R13, R89, -INF , P2 ;  /* 0xff800000590d7808 */ /* 0x000fc40001000000 */
[----:B------:R-:W-:Y:S02]  /*4340*/  FMNMX.FTZ R132, R11, R132, !PT ;  /* 0x000000840b847209 */ /* 0x000fe40007810000 */
[----:B------:R-:W-:Y:S02]  /*4350*/  FSEL R24, R88, -INF , P1 ;  /* 0xff80000058187808 */ /* 0x000fe40000800000 */
[----:B------:R-:W-:Y:S02]  /*4360*/  ISETP.GT.AND P1, PT, R0, 0x19, PT ;  /* 0x000000190000780c */ /* 0x000fe40003f24270 */
[----:B------:R-:W-:Y:S02]  /*4370*/  FSEL R14, R86, -INF , P0 ;  /* 0xff800000560e7808 */ /* 0x000fe40000000000 */
[----:B------:R-:W-:Y:S02]  /*4380*/  FMNMX.FTZ R132, R13, R132, !PT ;  /* 0x000000840d847209 */ /* 0x000fe40007810000 */
[----:B------:R-:W-:-:S02]  /*4390*/  FSEL R25, R87, -INF , P2 ;  /* 0xff80000057197808 */ /* 0x000fc40001000000 */
[----:B------:R-:W-:Y:S02]  /*43a0*/  ISETP.GT.AND P2, PT, R0, 0x20, PT ;  /* 0x000000200000780c */ /* 0x000fe40003f44270 */
[----:B------:R-:W-:Y:S02]  /*43b0*/  FSEL R15, R85, -INF , P1 ;  /* 0xff800000550f7808 */ /* 0x000fe40000800000 */
[----:B------:R-:W-:Y:S02]  /*43c0*/  FMNMX.FTZ R132, R14, R132, !PT ;  /* 0x000000840e847209 */ /* 0x000fe40007810000 */
[----:B------:R-:W-:Y:S02]  /*43d0*/  FSEL R26, R84, -INF , P0 ;  /* 0xff800000541a7808 */ /* 0x000fe40000000000 */
[----:B------:R-:W-:Y:S01]  /*43e0*/  ISETP.GT.AND P0, PT, R0, 0x21, PT ;  /* 0x000000210000780c */ /* 0x000fe20003f04270 */
[----:B------:R-:W-:Y:S01]  /*43f0*/  LDSM.16.MT88.4 R84, [R213+0x3900] ;  /* 0x00390000d554783b */ /* 0x000fe20000004200 */
[----:B------:R-:W-:-:S02]  /*4400*/  FSEL R133, R80, -INF , P2 ;  /* 0xff80000050857808 */ /* 0x000fc40001000000 */
[----:B------:R-:W-:Y:S02]  /*4410*/  FMNMX.FTZ R132, R15, R132, !PT ;  /* 0x000000840f847209 */ /* 0x000fe40007810000 */
[----:B------:R-:W-:Y:S02]  /*4420*/  FSEL R28, R81, -INF , P1 ;  /* 0xff800000511c7808 */ /* 0x000fe40000800000 */
[----:B------:R-:W-:Y:S02]  /*4430*/  ISETP.GT.AND P1, PT, R0, 0x28, PT ;  /* 0x000000280000780c */ /* 0x000fe40003f24270 */
[----:B------:R-:W-:Y:S02]  /*4440*/  FSEL R136, R78, -INF , P0 ;  /* 0xff8000004e887808 */ /* 0x000fe40000000000 */
[----:B------:R-:W-:Y:S02]  /*4450*/  FMNMX.FTZ R132, R133, R132, !PT ;  /* 0x0000008485847209 */ /* 0x000fe40007810000 */
[----:B------:R-:W-:-:S02]  /*4460*/  ISETP.GT.AND P3, PT, R0, 0x29, PT ;  /* 0x000000290000780c */ /* 0x000fc40003f64270 */
[----:B------:R-:W-:Y:S02]  /*4470*/  FSEL R135, R72, -INF , P1 ;  /* 0xff80000048877808 */ /* 0x000fe40000800000 */
[----:B------:R-:W-:Y:S02]  /*4480*/  FMNMX.FTZ R132, R136, R132, !PT ;  /* 0x0000008488847209 */ /* 0x000fe40007810000 */
[----:B------:R-:W-:Y:S02]  /*4490*/  FSEL R144, R76, -INF , P0 ;  /* 0xff8000004c907808 */ /* 0x000fe40000000000 */
[----:B------:R-:W-:Y:S02]  /*44a0*/  ISETP.GT.AND P0, PT, R0, 0x30, PT ;  /* 0x000000300000780c */ /* 0x000fe40003f04270 */
[----:B------:R-:W-:Y:S02]  /*44b0*/  FSEL R134, R64, -INF , P3 ;  /* 0xff80000040867808 */ /* 0x000fe40001800000 */
[----:B------:R-:W-:Y:S01]  /*44c0*/  FMNMX.FTZ R132, R135, R132, !PT ;  /* 0x0000008487847209 */ /* 0x000fe20007810000 */
[----:B------:R-:W-:Y:S01]  /*44d0*/  LDSM.16.MT88.4 R64, [R213+0x9100] ;  /* 0x00910000d540783b */ /* 0x000fe20000004200 */
[----:B------:R-:W-:-:S02]  /*44e0*/  FSEL R137, R77, -INF , P2 ;  /* 0xff8000004d897808 */ /* 0x000fc40001000000 */
[----:B------:R-:W-:Y:S02]  /*44f0*/  ISETP.GT.AND P2, PT, R0, 0x31, PT ;  /* 0x000000310000780c */ /* 0x000fe40003f44270 */
[----:B------:R-:W-:Y:S02]  /*4500*/  FSEL R207, R61, -INF , P0 ;  /* 0xff8000003dcf7808 */ /* 0x000fe40000000000 */
[----:B------:R-:W-:Y:S02]  /*4510*/  FMNMX.FTZ R3, R16, R17, !PT ;  /* 0x0000001110037209 */ /* 0x000fe40007810000 */
[----:B------:R-:W-:Y:S02]  /*4520*/  FMNMX.FTZ R132, R134, R132, !PT ;  /* 0x0000008486847209 */ /* 0x000fe40007810000 */
[----:B------:R-:W-:Y:S02]  /*4530*/  FSEL R138, R62, -INF , P3 ;  /* 0xff8000003e8a7808 */ /* 0x000fe40001800000 */
[----:B------:R-:W-:-:S02]  /*4540*/  ISETP.GT.AND P3, PT, R0, 0x38, PT ;  /* 0x000000380000780c */ /* 0x000fc40003f64270 */
[----:B------:R-:W-:Y:S02]  /*4550*/  FSEL R206, R60, -INF , P2 ;  /* 0xff8000003cce7808 */ /* 0x000fe40001000000 */
[----:B------:R-:W-:Y:S02]  /*4560*/  FMNMX.FTZ R3, R18, R3, !PT ;  /* 0x0000000312037209 */ /* 0x000fe40007810000 */
[----:B------:R-:W-:Y:S02]  /*4570*/  FMNMX.FTZ R132, R207, R132, !PT ;  /* 0x00000084cf847209 */ /* 0x000fe40007810000 */
[----:B------:R-:W-:Y:S02]  /*4580*/  FSEL R139, R63, -INF , P1 ;  /* 0xff8000003f8b7808 */ /* 0x000fe40000800000 */
[----:B------:R-:W-:Y:S01]  /*4590*/  ISETP.GT.AND P1, PT, R0, 0x39, PT ;  /* 0x000000390000780c */ /* 0x000fe20003f24270 */
[----:B------:R-:W-:Y:S01]  /*45a0*/  LDSM.16.MT88.4 R60, [R215+0x6100] ;  /* 0x00610000d73c783b */ /* 0x000fe20000004200 */
[----:B------:R-:W-:-:S02]  /*45b0*/  FSEL R204, R47, -INF , P3 ;  /* 0xff8000002fcc7808 */ /* 0x000fc40001800000 */
[----:B------:R-:W-:Y:S02]  /*45c0*/  FMNMX.FTZ R3, R19, R3, !PT ;  /* 0x0000000313037209 */ /* 0x000fe40007810000 */
[----:B------:R-:W-:Y:S02]  /*45d0*/  FMNMX.FTZ R132, R206, R132, !PT ;  /* 0x00000084ce847209 */ /* 0x000fe40007810000 */
[----:B------:R-:W-:Y:S02]  /*45e0*/  FSEL R208, R53, -INF , P0 ;  /* 0xff80000035d07808 */ /* 0x000fe40000000000 */
[----:B------:R-:W-:Y:S02]  /*45f0*/  ISETP.GT.AND P0, PT, R0, 0x40, PT ;  /* 0x000000400000780c */ /* 0x000fe40003f04270 */
[----:B------:R-:W-:Y:S02]  /*4600*/  FSEL R205, R46, -INF , P1 ;  /* 0xff8000002ecd7808 */ /* 0x000fe40000800000 */
[----:B------:R-:W-:-:S02]  /*4610*/  FMNMX.FTZ R3, R24, R3, !PT ;  /* 0x0000000318037209 */ /* 0x000fc40007810000 */
[----:B------:R-:W-:Y:S02]  /*4620*/  FMNMX.FTZ R132, R204, R132, !PT ;  /* 0x00000084cc847209 */ /* 0x000fe40007810000 */
[----:B------:R-:W-:Y:S02]  /*4630*/  FSEL R210, R45, -INF , P3 ;  /* 0xff8000002dd27808 */ /* 0x000fe40001800000 */
[----:B------:R-:W-:Y:S02]  /*4640*/  ISETP.GT.AND P3, PT, R0, 0x41, PT ;  /* 0x000000410000780c */ /* 0x000fe40003f64270 */
[----:B------:R-:W-:Y:S02]  /*4650*/  FSEL R148, R43, -INF , P0 ;  /* 0xff8000002b947808 */ /* 0x000fe40000000000 */
[----:B------:R-:W-:Y:S02]  /*4660*/  FMNMX.FTZ R3, R25, R3, !PT ;  /* 0x0000000319037209 */ /* 0x000fe40007810000 */
[----:B------:R-:W-:-:S02]  /*4670*/  FMNMX.FTZ R132, R205, R132, !PT ;  /* 0x00000084cd847209 */ /* 0x000fc40007810000 */
[----:B------:R-:W-:Y:S02]  /*4680*/  FSEL R209, R52, -INF , P2 ;  /* 0xff80000034d17808 */ /* 0x000fe40001000000 */
[----:B------:R-:W-:Y:S01]  /*4690*/  ISETP.GT.AND P2, PT, R0, 0x48, PT ;  /* 0x000000480000780c */ /* 0x000fe20003f44270 */
[----:B------:R-:W-:Y:S01]  /*46a0*/  LDSM.16.MT88.4 R52, [R213+0x3100] ;  /* 0x00310000d534783b */ /* 0x000fe20000004200 */
[----:B------:R-:W-:Y:S02]  /*46b0*/  FSEL R159, R42, -INF , P3 ;  /* 0xff8000002a9f7808 */ /* 0x000fe40001800000 */
[----:B------:R-:W-:Y:S02]  /*46c0*/  FMNMX.FTZ R3, R26, R3, !PT ;  /* 0x000000031a037209 */ /* 0x000fe40007810000 */
[----:B------:R-:W-:Y:S02]  /*46d0*/  FMNMX.FTZ R132, R148, R132, !PT ;  /* 0x0000008494847209 */ /* 0x000fe40007810000 */
[----:B------:R-:W-:-:S02]  /*46e0*/  FSEL R211, R44, -INF , P1 ;  /* 0xff8000002cd37808 */ /* 0x000fc40000800000 */
[----:B------:R-:W-:Y:S01]  /*46f0*/  ISETP.GT.AND P1, PT, R0, 0x49, PT ;  /* 0x000000490000780c */ /* 0x000fe20003f24270 */
[----:B------:R-:W-:Y:S01]  /*4700*/  LDSM.16.MT88.4 R44, [R216+0x900] ;  /* 0x00090000d82c783b */ /* 0x000fe20000004200 */
        /* <DEDUP_REMOVED lines=9> */
[----:B------:R-:W-:Y:S02]  /*47a0*/  ISETP.GT.AND P2, PT, R0, 0x51, PT ;  /* 0x000000510000780c */ /* 0x000fe40003f44270 */
        /* <DEDUP_REMOVED lines=14> */
[----:B------:R-:W-:Y:S01]  /*4890*/  FMNMX.FTZ R0, R208, R0, !PT ;  /* 0x00000000d0007209 */ /* 0x000fe20007810000 */
[----:B------:R-:W-:Y:S01]  /*48a0*/  LDSM.16.MT88.4 R20, [R213+0x100] ;  /* 0x00010000d514783b */ /* 0x000fe20000004200 */
[----:B------:R-:W-:Y:S02]  /*48b0*/  FMNMX.FTZ R132, R151, R132, !PT ;  /* 0x0000008497847209 */ /* 0x000fe40007810000 */
[----:B------:R-:W-:Y:S02]  /*48c0*/  FMNMX.FTZ R0, R209, R0, !PT ;  /* 0x00000000d1007209 */ /* 0x000fe40007810000 */
[----:B------:R-:W-:Y:S02]  /*48d0*/  FMNMX.FTZ R132, R150, R132, !PT ;  /* 0x0000008496847209 */ /* 0x000fe40007810000 */
[----:B------:R-:W-:-:S02]  /*48e0*/  FMNMX.FTZ R0, R210, R0, !PT ;  /* 0x00000000d2007209 */ /* 0x000fc40007810000 */
[----:B------:R-:W-:Y:S01]  /*48f0*/  FSEL R143, R40, -INF , P3 ;  /* 0xff800000288f7808 */ /* 0x000fe20001800000 */
[----:B------:R-:W3:Y:S01]  /*4900*/  SHFL.BFLY PT, R3, R132, 0x2, 0x1f ;  /* 0x0c401f0084037f89 */ /* 0x000ee200000e0000 */
[----:B------:R-:W-:Y:S02]  /*4910*/  FMNMX.FTZ R0, R211, R0, !PT ;  /* 0x00000000d3007209 */ /* 0x000fe40007810000 */
[----:B-1----:R-:W-:Y:S01]  /*4920*/  FSEL R218, R33, -INF , P2 ;  /* 0xff80000021da7808 */ /* 0x002fe20001000000 */
[----:B------:R-:W-:Y:S01]  /*4930*/  LDSM.16.MT88.4 R40, [R216+0x100] ;  /* 0x00010000d828783b */ /* 0x000fe20000004200 */
[----:B------:R-:W-:Y:S02]  /*4940*/  FMNMX.FTZ R0, R156, R0, !PT ;  /* 0x000000009c007209 */ /* 0x000fe40007810000 */
[----:B--2---:R-:W-:Y:S01]  /*4950*/  FSEL R212, R29, -INF , P1 ;  /* 0xff8000001dd47808 */ /* 0x004fe20000800000 */
[----:B------:R-:W-:Y:S01]  /*4960*/  LDSM.16.MT88.4 R32, [R213+0x900] ;  /* 0x00090000d520783b */ /* 0x000fe20000004200 */
[----:B------:R-:W-:-:S02]  /*4970*/  FMNMX.FTZ R0, R143, R0, !PT ;  /* 0x000000008f007209 */ /* 0x000fc40007810000 */
[----:B------:R-:W-:Y:S02]  /*4980*/  FSEL R149, R30, -INF , P0 ;  /* 0xff8000001e957808 */ /* 0x000fe40000000000 */
[----:B------:R-:W-:-:S04]  /*4990*/  FMNMX.FTZ R0, R146, R0, !PT ;  /* 0x0000000092007209 */ /* 0x000fc80007810000 */
[----:B------:R-:W-:-:S04]  /*49a0*/  FMNMX.FTZ R0, R250, R0, !PT ;  /* 0x00000000fa007209 */ /* 0x000fc80007810000 */
[----:B------:R-:W-:Y:S02]  /*49b0*/  FMNMX.FTZ R0, R147, R0, !PT ;  /* 0x0000000093007209 */ /* 0x000fe40007810000 */
[----:B---3--:R-:W-:Y:S02]  /*49c0*/  FMNMX.FTZ R132, R132, R3, !PT ;  /* 0x0000000384847209 */ /* 0x008fe40007810000 */
[----:B------:R-:W-:-:S03]  /*49d0*/  FMNMX.FTZ R3, R218, R0, !PT ;  /* 0x00000000da037209 */ /* 0x000fc60007810000 */
[----:B------:R-:W1:Y:S01]  /*49e0*/  SHFL.BFLY PT, R0, R132, 0x1, 0x1f ;  /* 0x0c201f0084007f89 */ /* 0x000e6200000e0000 */
[----:B------:R-:W-:-:S04]  /*49f0*/  FMNMX.FTZ R3, R212, R3, !PT ;  /* 0x00000003d4037209 */ /* 0x000fc80007810000 */
[----:B------:R-:W-:-:S05]  /*4a00*/  FMNMX.FTZ R3, R149, R3, !PT ;  /* 0x0000000395037209 */ /* 0x000fca0007810000 */
[----:B------:R-:W2:Y:S01]  /*4a10*/  SHFL.BFLY PT, R6, R3, 0x2, 0x1f ;  /* 0x0c401f0003067f89 */ /* 0x000ea200000e0000 */
[----:B-1----:R-:W-:-:S04]  /*4a20*/  FMNMX.FTZ R132, R132, R0, !PT ;  /* 0x0000000084847209 */ /* 0x002fc80007810000 */
        /* <DEDUP_REMOVED lines=19> */
[----:B------:R1:W2:Y:S02]  /*4b60*/  MUFU.EX2 R142, R0 ;  /* 0x00000000008e7308 */ /* 0x0002a40000000800 */
[----:B-1----:R-:W-:Y:S01]  /*4b70*/  FFMA.FTZ R0, R11, c[0x0][0x2d0], -R12 ;  /* 0x0000b4000b007a23 */ /* 0x002fe2000001080c */
[----:B--2---:R-:W-:-:S05]  /*4b80*/  F2FP.PACK_AB R10, R142, R219 ;  /* 0x000000db8e0a723e */ /* 0x004fca00000000ff */
[----:B------:R1:W2:Y:S02]  /*4b90*/  MUFU.EX2 R36, R0 ;  /* 0x0000000000247308 */ /* 0x0002a40000000800 */
[----:B-1----:R-:W-:Y:S02]  /*4ba0*/  FFMA.FTZ R0, R13, c[0x0][0x2d0], -R12 ;  /* 0x0000b4000d007a23 */ /* 0x002fe4000001080c */
[----:B--2---:R-:W-:-:S04]  /*4bb0*/  IMAD.MOV.U32 R13, RZ, RZ, R36 ;  /* 0x000000ffff0d7224 */ /* 0x004fc800078e0024 */
[----:B------:R1:W-:Y:S01]  /*4bc0*/  MUFU.EX2 R145, R0 ;  /* 0x0000000000917308 */ /* 0x0003e20000000800 */
[----:B------:R-:W-:Y:S01]  /*4bd0*/  LDSM.16.MT88.4 R36, [R215+0x100] ;  /* 0x00010000d724783b */ /* 0x000fe20000004200 */
[----:B-1----:R-:W-:-:S05]  /*4be0*/  FMUL.FTZ R0, R3, c[0x0][0x2d0] ;  /* 0x0000b40003007a20 */ /* 0x002fca0000410000 */
[----:B------:R-:W-:-:S05]  /*4bf0*/  FSEL R0, R0, RZ, P0 ;  /* 0x000000ff00007208 */ /* 0x000fca0000000000 */
[--C-:B------:R-:W-:Y:S02]  /*4c00*/  FFMA.FTZ R5, R17, c[0x0][0x2d0], -R0.reuse ;  /* 0x0000b40011057a23 */ /* 0x100fe40000010800 */
[--C-:B------:R-:W-:Y:S02]  /*4c10*/  FFMA.FTZ R6, R16, c[0x0][0x2d0], -R0.reuse ;  /* 0x0000b40010067a23 */ /* 0x100fe40000010800 */
[----:B------:R1:W2:Y:S01]  /*4c20*/  MUFU.EX2 R29, R5 ;  /* 0x00000005001d7308 */ /* 0x0002a20000000800 */
[----:B------:R-:W-:-:S07]  /*4c30*/  FFMA.FTZ R4, R26, c[0x0][0x2d0], -R0 ;  /* 0x0000b4001a047a23 */ /* 0x000fce0000010800 */
[----:B------:R-:W3:Y:S01]  /*4c40*/  MUFU.EX2 R141, R6 ;  /* 0x00000006008d7308 */ /* 0x000ee20000000800 */
[----:B-1----:R-:W-:-:S07]  /*4c50*/  FFMA.FTZ R5, R18, c[0x0][0x2d0], -R0 ;  /* 0x0000b40012057a23 */ /* 0x002fce0000010800 */
[----:B------:R1:W-:Y:S01]  /*4c60*/  MUFU.EX2 R251, R4 ;  /* 0x0000000400fb7308 */ /* 0x0003e20000000800 */
[----:B--2---:R-:W-:Y:S02]  /*4c70*/  MOV R2, R29 ;  /* 0x0000001d00027202 */ /* 0x004fe40000000f00 */
[----:B---3--:R-:W-:-:S05]  /*4c80*/  F2FP.PACK_AB R9, R29, R141 ;  /* 0x0000008d1d09723e */ /* 0x008fca00000000ff */
[----:B------:R2:W-:Y:S01]  /*4c90*/  MUFU.EX2 R15, R5 ;  /* 0x00000005000f7308 */ /* 0x0005e20000000800 */
[----:B------:R-:W-:Y:S01]  /*4ca0*/  F2FP.PACK_AB R6, R72, R164 ;  /* 0x000000a44806723e */ /* 0x000fe200000000ff */
[----:B-1----:R-:W-:-:S06]  /*4cb0*/  FFMA.FTZ R4, R28, c[0x0][0x2d0], -R0 ;  /* 0x0000b4001c047a23 */ /* 0x002fcc0000010800 */
[----:B------:R1:W3:Y:S01]  /*4cc0*/  MUFU.EX2 R140, R4 ;  /* 0x00000004008c7308 */ /* 0x0002e20000000800 */
[----:B--2---:R-:W-:-:S07]  /*4cd0*/  FFMA.FTZ R5, R19, c[0x0][0x2d0], -R0 ;  /* 0x0000b40013057a23 */ /* 0x004fce0000010800 */
[----:B------:R2:W4:Y:S01]  /*4ce0*/  MUFU.EX2 R14, R5 ;  /* 0x00000005000e7308 */ /* 0x0005220000000800 */
[----:B-1----:R-:W-:Y:S02]  /*4cf0*/  F2FP.PACK_AB R4, R145, R13 ;  /* 0x0000000d9104723e */ /* 0x002fe400000000ff */
[----:B---3--:R-:W-:Y:S01]  /*4d00*/  F2FP.PACK_AB R7, R140, R251 ;  /* 0x000000fb8c07723e */ /* 0x008fe200000000ff */
[----:B--2---:R-:W-:Y:S01]  /*4d10*/  FFMA.FTZ R5, R24, c[0x0][0x2d0], -R0 ;  /* 0x0000b40018057a23 */ /* 0x004fe20000010800 */
[----:B----4-:R-:W-:-:S03]  /*4d20*/  F2FP.PACK_AB R11, R14, R15 ;  /* 0x0000000f0e0b723e */ /* 0x010fc600000000ff */
[----:B------:R1:W-:Y:S04]  /*4d30*/  MUFU.EX2 R157, R5 ;  /* 0x00000005009d7308 */ /* 0x0003e80000000800 */
[C---:B------:R-:W-:Y:S08]  /*4d40*/  HMMA.16816.F32 R16, R8.reuse, R20, RZ ;  /* 0x000000140810723c */ /* 0x040ff000000018ff */
[----:B------:R-:W-:Y:S01]  /*4d50*/  HMMA.16816.F32 R92, R8, R54, RZ ;  /* 0x00000036085c723c */ /* 0x000fe200000018ff */
[----:B-1----:R-:W-:-:S02]  /*4d60*/  FFMA.FTZ R5, R25, c[0x0][0x2d0], -R0 ;  /* 0x0000b40019057a23 */ /* 0x002fc40000010800 */
[----:B------:R-:W1:Y:S02]  /*4d70*/  LDSM.16.MT88.4 R24, [R214+0x100] ;  /* 0x00010000d618783b */ /* 0x000e640000004200 */
[----:B------:R-:W2:Y:S03]  /*4d80*/  MUFU.EX2 R217, R5 ;  /* 0x0000000500d97308 */ /* 0x000ea60000000800 */
[C---:B------:R-:W-:Y:S08]  /*4d90*/  HMMA.16816.F32 R124, R8.reuse, R120, RZ ;  /* 0x00000078087c723c */ /* 0x040ff000000018ff */
[----:B------:R-:W-:Y:S01]  /*4da0*/  HMMA.16816.F32 R128, R8, R116, RZ ;  /* 0x000000740880723c */ /* 0x000fe200000018ff */
[----:B--2---:R-:W-:-:S07]  /*4db0*/  F2FP.PACK_AB R5, R217, R157 ;  /* 0x0000009dd905723e */ /* 0x004fce00000000ff */
[----:B------:R-:W-:Y:S08]  /*4dc0*/  HMMA.16816.F32 R120, R8, R122, RZ ;  /* 0x0000007a0878723c */ /* 0x000ff000000018ff */
[----:B------:R-:W-:Y:S08]  /*4dd0*/  HMMA.16816.F32 R200, R4, R32, R16 ;  /* 0x0000002004c8723c */ /* 0x000ff00000001810 */
[C---:B------:R-:W-:Y:S08]  /*4de0*/  HMMA.16816.F32 R16, R8.reuse, R22, RZ ;  /* 0x000000160810723c */ /* 0x040ff000000018ff */
[C---:B-1----:R-:W-:Y:S08]  /*4df0*/  HMMA.16816.F32 R28, R8.reuse, R24, RZ ;  /* 0x00000018081c723c */ /* 0x042ff000000018ff */
[----:B------:R-:W-:Y:S08]  /*4e00*/  HMMA.16816.F32 R24, R8, R26, RZ ;  /* 0x0000001a0818723c */ /* 0x000ff000000018ff */
[----:B------:R-:W-:Y:S01]  /*4e10*/  HMMA.16816.F32 R196, R4, R34, R16 ;  /* 0x0000002204c4723c */ /* 0x000fe20000001810 */
[----:B------:R-:W-:Y:S07]  /*4e20*/  LDSM.16.MT88.4 R32, [R215+0x3100] ;  /* 0x00310000d720783b */ /* 0x000fee0000004200 */
[C---:B------:R-:W-:Y:S08]  /*4e30*/  HMMA.16816.F32 R20, R8.reuse, R40, RZ ;  /* 0x000000280814723c */ /* 0x040ff000000018ff */
[C---:B------:R-:W-:Y:S08]  /*4e40*/  HMMA.16816.F32 R16, R8.reuse, R42, RZ ;  /* 0x0000002a0810723c */ /* 0x040ff000000018ff */
[----:B------:R-:W-:Y:S08]  /*4e50*/  HMMA.16816.F32 R40, R8, R36, RZ ;  /* 0x000000240828723c */ /* 0x000ff000000018ff */
[C---:B------:R-:W-:Y:S01]  /*4e60*/  HMMA.16816.F32 R152, R4.reuse, R50, R24 ;  /* 0x000000320498723c */ /* 0x040fe20000001818 */
[----:B------:R-:W1:Y:S07]  /*4e70*/  LDSM.16.MT88.4 R24, [R214+0x3100] ;  /* 0x00310000d618783b */ /* 0x000e6e0000004200 */
[C---:B------:R-:W-:Y:S01]  /*4e80*/  HMMA.16816.F32 R188, R4.reuse, R44, R20 ;  /* 0x0000002c04bc723c */ /* 0x040fe20000001814 */
[----:B------:R-:W2:Y:S07]  /*4e90*/  LDSM.16.MT88.4 R20, [R216+0x3100] ;  /* 0x00310000d814783b */ /* 0x000eae0000004200 */
[C---:B------:R-:W-:Y:S01]  /*4ea0*/  HMMA.16816.F32 R160, R4.reuse, R56, R40 ;  /* 0x0000003804a0723c */ /* 0x040fe20000001828 */
[----:B------:R-:W3:Y:S07]  /*4eb0*/  LDSM.16.MT88.4 R40, [R213+0x6100] ;  /* 0x00610000d528783b */ /* 0x000eee0000004200 */
[C---:B------:R-:W-:Y:S01]  /*4ec0*/  HMMA.16816.F32 R184, R4.reuse, R46, R16 ;  /* 0x0000002e04b8723c */ /* 0x040fe20000001810 */
[----:B------:R-:W-:Y:S07]  /*4ed0*/  LDSM.16.MT88.4 R44, [R214+0x6100] ;  /* 0x00610000d62c783b */ /* 0x000fee0000004200 */
[----:B------:R-:W-:Y:S01]  /*4ee0*/  HMMA.16816.F32 R192, R4, R48, R28 ;  /* 0x0000003004c0723c */ /* 0x000fe2000000181c */
[----:B------:R-:W4:Y:S07]  /*4ef0*/  LDSM.16.MT88.4 R48, [R216+0x6100] ;  /* 0x00610000d830783b */ /* 0x000f2e0000004200 */
[C---:B------:R-:W-:Y:S08]  /*4f00*/  HMMA.16816.F32 R16, R8.reuse, R52, RZ ;  /* 0x000000340810723c */ /* 0x040ff000000018ff */
[C---:B------:R-:W-:Y:S08]  /*4f10*/  HMMA.16816.F32 R28, R8.reuse, R38, RZ ;  /* 0x00000026081c723c */ /* 0x040ff000000018ff */
[----:B-1----:R-:W-:Y:S08]  /*4f20*/  HMMA.16816.F32 R80, R8, R26, RZ ;  /* 0x0000001a0850723c */ /* 0x002ff000000018ff */
[----:B------:R-:W-:Y:S07]  /*4f30*/  HMMA.16816.F32 R168, R4, R84, R16 ;  /* 0x0000005404a8723c */ /* 0x000fee0000001810 */
[----:B------:R-:W-:Y:S01]  /*4f40*/  IMAD.MOV.U32 R85, RZ, RZ, R73 ;  /* 0x000000ffff557224 */ /* 0x000fe200078e0049 */
[----:B------:R-:W-:Y:S01]  /*4f50*/  HMMA.16816.F32 R88, R8, R24, RZ ;  /* 0x000000180858723c */ /* 0x000fe200000018ff */
[----:B------:R-:W-:-:S07]  /*4f60*/  IMAD.MOV.U32 R84, RZ, RZ, R72 ;  /* 0x000000ffff547224 */ /* 0x000fce00078e0048 */
[C---:B--2---:R-:W-:Y:S08]  /*4f70*/  HMMA.16816.F32 R76, R8.reuse, R20, RZ ;  /* 0x00000014084c723c */ /* 0x044ff000000018ff */
[----:B---3--:R-:W-:Y:S08]  /*4f80*/  HMMA.16816.F32 R16, R8, R42, RZ ;  /* 0x0000002a0810723c */ /* 0x008ff000000018ff */
[----:B------:R-:W-:Y:S08]  /*4f90*/  HMMA.16816.F32 R180, R4, R58, R28 ;  /* 0x0000003a04b4723c */ /* 0x000ff0000000181c */
[C---:B------:R-:W-:Y:S08]  /*4fa0*/  HMMA.16816.F32 R28, R8.reuse, R32, RZ ;  /* 0x00000020081c723c */ /* 0x040ff000000018ff */
[C---:B------:R-:W-:Y:S08]  /*4fb0*/  HMMA.16816.F32 R36, R8.reuse, R22, RZ ;  /* 0x000000160824723c */ /* 0x040ff000000018ff */
[C---:B------:R-:W-:Y:S08]  /*4fc0*/  HMMA.16816.F32 R24, R8.reuse, R34, RZ ;  /* 0x000000220818723c */ /* 0x040ff000000018ff */
[C---:B------:R-:W-:Y:S08]  /*4fd0*/  HMMA.16816.F32 R20, R8.reuse, R40, RZ ;  /* 0x000000280814723c */ /* 0x040ff000000018ff */
[C---:B----4-:R-:W-:Y:S08]  /*4fe0*/  HMMA.16816.F32 R72, R8.reuse, R48, RZ ;  /* 0x000000300848723c */ /* 0x050ff000000018ff */
[C---:B------:R-:W-:Y:S08]  /*4ff0*/  HMMA.16816.F32 R56, R8.reuse, R50, RZ ;  /* 0x000000320838723c */ /* 0x040ff000000018ff */
[C---:B------:R-:W-:Y:S08]  /*5000*/  HMMA.16816.F32 R32, R8.reuse, R44, RZ ;  /* 0x0000002c0820723c */ /* 0x040ff000000018ff */
[C---:B------:R-:W-:Y:S08]  /*5010*/  HMMA.16816.F32 R40, R8.reuse, R46, RZ ;  /* 0x0000002e0828723c */ /* 0x040ff000000018ff */
[C---:B------:R-:W-:Y:S08]  /*5020*/  HMMA.16816.F32 R52, R8.reuse, R60, RZ ;  /* 0x0000003c0834723c */ /* 0x040ff000000018ff */
[C---:B------:R-:W-:Y:S08]  /*5030*/  HMMA.16816.F32 R48, R8.reuse, R62, RZ ;  /* 0x0000003e0830723c */ /* 0x040ff000000018ff */
[C---:B------:R-:W-:Y:S08]  /*5040*/  HMMA.16816.F32 R44, R8.reuse, R64, RZ ;  /* 0x00000040082c723c */ /* 0x040ff000000018ff */
[----:B------:R-:W-:Y:S08]  /*5050*/  HMMA.16816.F32 R60, R8, R68, RZ ;  /* 0x00000044083c723c */ /* 0x000ff000000018ff */
[----:B------:R-:W-:Y:S07]  /*5060*/  HMMA.16816.F32 R172, R4, R86, R92 ;  /* 0x0000005604ac723c */ /* 0x000fee000000185c */
[----:B------:R-:W-:Y:S01]  /*5070*/  IMAD.MOV.U32 R95, RZ, RZ, R157 ;  /* 0x000000ffff5f7224 */ /* 0x000fe200078e009d */
[----:B------:R-:W-:Y:S01]  /*5080*/  HMMA.16816.F32 R64, R8, R66, RZ ;  /* 0x000000420840723c */ /* 0x000fe200000018ff */
[----:B------:R-:W-:Y:S01]  /*5090*/  IMAD.MOV.U32 R87, RZ, RZ, R84 ;  /* 0x000000ffff577224 */ /* 0x000fe200078e0054 */
[----:B------:R-:W-:Y:S01]  /*50a0*/  MOV R84, R85 ;  /* 0x0000005500547202 */ /* 0x000fe20000000f00 */
[----:B------:R-:W-:-:S02]  /*50b0*/  IMAD.MOV.U32 R85, RZ, RZ, R2 ;  /* 0x000000ffff557224 */ /* 0x000fc400078e0002 */
[----:B------:R-:W-:Y:S02]  /*50c0*/  IMAD.MOV.U32 R2, RZ, RZ, R15 ;  /* 0x000000ffff027224 */ /* 0x000fe400078e000f */
[----:B------:R-:W-:Y:S01]  /*50d0*/  IMAD.MOV.U32 R15, RZ, RZ, R149 ;  /* 0x000000ffff0f7224 */ /* 0x000fe200078e0095 */
[----:B------:R-:W-:Y:S01]  /*50e0*/  HMMA.16816.F32 R68, R8, R70, RZ ;  /* 0x000000460844723c */ /* 0x000fe200000018ff */
[----:B------:R-:W-:-:S07]  /*50f0*/  IMAD.MOV.U32 R93, RZ, RZ, R143 ;  /* 0x000000ffff5d7224 */ /* 0x000fce00078e008f */
[----:B------:R-:W-:Y:S07]  /*5100*/  HMMA.16816.F32 R116, R8, R118, RZ ;  /* 0x000000760874723c */ /* 0x000fee00000018ff */
[----:B------:R-:W-:Y:S01]  /*5110*/  MOV R8, R165 ;  /* 0x000000a500087202 */ /* 0x000fe20000000f00 */
[----:B------:R-:W-:Y:S01]  /*5120*/  IMAD.MOV.U32 R9, RZ, RZ, R164 ;  /* 0x000000ffff097224 */ /* 0x000fe200078e00a4 */
[----:B------:R-:W-:Y:S01]  /*5130*/  MOV R11, R158 ;  /* 0x0000009e000b7202 */ /* 0x000fe20000000f00 */
[----:B------:R-:W-:Y:S01]  /*5140*/  IMAD.MOV.U32 R10, RZ, RZ, R159 ;  /* 0x000000ffff0a7224 */ /* 0x000fe200078e009f */
[----:B------:R-:W-:Y:S01]  /*5150*/  HMMA.16816.F32 R164, R4, R110, R80 ;  /* 0x0000006e04a4723c */ /* 0x000fe20000001850 */
[----:B------:R-:W-:-:S02]  /*5160*/  IMAD.MOV.U32 R94, RZ, RZ, R9 ;  /* 0x000000ffff5e7224 */ /* 0x000fc400078e0009 */
[----:B------:R-:W-:Y:S01]  /*5170*/  IMAD.MOV.U32 R86, RZ, RZ, R11 ;  /* 0x000000ffff567224 */ /* 0x000fe200078e000b */
[----:B------:R-:W-:-:S03]  /*5180*/  MOV R92, R10 ;  /* 0x0000000a005c7202 */ /* 0x000fc60000000f00 */
[----:B------:R-:W-:Y:S01]  /*5190*/  IMAD.MOV.U32 R80, RZ, RZ, R156 ;  /* 0x000000ffff507224 */ /* 0x000fe200078e009c */
[----:B------:R-:W-:Y:S01]  /*51a0*/  HMMA.16816.F32 R176, R4, R108, R88 ;  /* 0x0000006c04b0723c */ /* 0x000fe20000001858 */
[----:B------:R-:W-:Y:S01]  /*51b0*/  MOV R83, R151 ;  /* 0x0000009700537202 */ /* 0x000fe20000000f00 */
[----:B------:R-:W-:Y:S01]  /*51c0*/  IMAD.MOV.U32 R82, RZ, RZ, R150 ;  /* 0x000000ffff527224 */ /* 0x000fe200078e0096 */
[----:B------:R-:W-:-:S05]  /*51d0*/  MOV R81, R141 ;  /* 0x0000008d00517202 */ /* 0x000fca0000000f00 */
[C---:B------:R-:W-:Y:S07]  /*51e0*/  HMMA.16816.F32 R156, R4.reuse, R104, R76 ;  /* 0x00000068049c723c */ /* 0x040fee000000184c */
[----:B------:R-:W-:Y:S01]  /*51f0*/  MOV R105, R95 ;  /* 0x0000005f00697202 */ /* 0x000fe20000000f00 */
[----:B------:R-:W-:Y:S01]  /*5200*/  HMMA.16816.F32 R108, R4, R98, R16 ;  /* 0x00000062046c723c */ /* 0x000fe20000001810 */
[----:B------:R-:W-:Y:S01]  /*5210*/  IMAD.MOV.U32 R95, RZ, RZ, R8 ;  /* 0x000000ffff5f7224 */ /* 0x000fe200078e0008 */
[----:B------:R-:W1:Y:S01]  /*5220*/  LDSM.16.MT88.4 R16, [R216+0x6900] ;  /* 0x00690000d810783b */ /* 0x000e620000004200 */
[----:B------:R-:W-:-:S03]  /*5230*/  IMAD.MOV.U32 R104, RZ, RZ, R148 ;  /* 0x000000ffff687224 */ /* 0x000fc600078e0094 */
[----:B------:R-:W2:Y:S02]  /*5240*/  LDSM.16.MT88.4 R8, [R215+0x6900] ;  /* 0x00690000d708783b */ /* 0x000ea40000004200 */
[C---:B------:R-:W-:Y:S08]  /*5250*/  HMMA.16816.F32 R28, R4.reuse, R100, R28 ;  /* 0x00000064041c723c */ /* 0x040ff0000000181c */
[C---:B------:R-:W-:Y:S01]  /*5260*/  HMMA.16816.F32 R100, R4.reuse, R102, R24 ;  /* 0x000000660464723c */ /* 0x040fe20000001818 */
[----:B------:R-:W3:Y:S07]  /*5270*/  LDSM.16.MT88.4 R24, [R214+0x9900] ;  /* 0x00990000d618783b */ /* 0x000eee0000004200 */
[C---:B------:R-:W-:Y:S07]  /*5280*/  HMMA.16816.F32 R148, R4.reuse, R106, R36 ;  /* 0x0000006a0494723c */ /* 0x040fee0000001824 */
[----:B------:R-:W-:Y:S01]  /*5290*/  MOV R38, R142 ;  /* 0x0000008e00267202 */ /* 0x000fe20000000f00 */
[----:B------:R-:W-:Y:S01]  /*52a0*/  IMAD.MOV.U32 R39, RZ, RZ, R140 ;  /* 0x000000ffff277224 */ /* 0x000fe200078e008c */
[----:B------:R-:W-:Y:S01]  /*52b0*/  MOV R107, R94 ;  /* 0x0000005e006b7202 */ /* 0x000fe20000000f00 */
[----:B------:R-:W-:Y:S01]  /*52c0*/  HMMA.16816.F32 R140, R4, R96, R20 ;  /* 0x00000060048c723c */ /* 0x000fe20000001814 */
[----:B------:R-:W4:Y:S01]  /*52d0*/  LDSM.16.MT88.4 R20, [R213+0x9900] ;  /* 0x00990000d514783b */ /* 0x000f220000004200 */
[----:B------:R-:W-:-:S02]  /*52e0*/  IMAD.MOV.U32 R106, RZ, RZ, R92 ;  /* 0x000000ffff6a7224 */ /* 0x000fc400078e005c */
[----:B------:R-:W-:Y:S02]  /*52f0*/  IMAD.MOV.U32 R92, RZ, RZ, R146 ;  /* 0x000000ffff5c7224 */ /* 0x000fe400078e0092 */
[----:B------:R-:W-:Y:S02]  /*5300*/  IMAD.MOV.U32 R94, RZ, RZ, R145 ;  /* 0x000000ffff5e7224 */ /* 0x000fe400078e0091 */
[C---:B-1----:R-:W-:Y:S08]  /*5310*/  HMMA.16816.F32 R88, R4.reuse, R16, R72 ;  /* 0x000000100458723c */ /* 0x042ff00000001848 */
[C---:B------:R-:W-:Y:S01]  /*5320*/  HMMA.16816.F32 R76, R4.reuse, R18, R56 ;  /* 0x00000012044c723c */ /* 0x040fe20000001838 */
[----:B------:R-:W-:Y:S07]  /*5330*/  LDSM.16.MT88.4 R16, [R213+0x1100] ;  /* 0x00110000d510783b */ /* 0x000fee0000004200 */
[C---:B--2---:R-:W-:Y:S08]  /*5340*/  HMMA.16816.F32 R72, R4.reuse, R8, R52 ;  /* 0x000000080448723c */ /* 0x044ff00000001834 */
[C---:B------:R-:W-:Y:S01]  /*5350*/  HMMA.16816.F32 R56, R4.reuse, R10, R48 ;  /* 0x0000000a0438723c */ /* 0x040fe20000001830 */
[----:B------:R-:W1:Y:S07]  /*5360*/  LDSM.16.MT88.4 R8, [R216+0x9900] ;  /* 0x00990000d808783b */ /* 0x000e6e0000004200 */
[C---:B---3--:R-:W-:Y:S07]  /*5370*/  HMMA.16816.F32 R60, R4.reuse, R24, R60 ;  /* 0x00000018043c723c */ /* 0x048fee000000183c */
[----:B------:R-:W-:Y:S01]  /*5380*/  MOV R24, R87 ;  /* 0x0000005700187202 */ /* 0x000fe20000000f00 */
[----:B------:R-:W-:Y:S01]  /*5390*/  IMAD.MOV.U32 R87, RZ, RZ, R84 ;  /* 0x000000ffff577224 */ /* 0x000fe200078e0054 */
[----:B------:R-:W-:Y:S01]  /*53a0*/  HMMA.16816.F32 R68, R4, R26, R68 ;  /* 0x0000001a0444723c */ /* 0x000fe20000001844 */
[----:B------:R-:W-:Y:S01]  /*53b0*/  IMAD.MOV.U32 R84, RZ, RZ, R85 ;  /* 0x000000ffff547224 */ /* 0x000fe200078e0055 */
[----:B------:R-:W-:Y:S01]  /*53c0*/  MOV R85, R2 ;  /* 0x0000000200557202 */ /* 0x000fe20000000f00 */
[----:B------:R-:W-:-:S02]  /*53d0*/  FFMA.FTZ R2, R133, c[0x0][0x2d0], -R12 ;  /* 0x0000b40085027a23 */ /* 0x000fc4000001080c */
[----:B------:R-:W-:Y:S02]  /*53e0*/  IMAD.MOV.U32 R25, RZ, RZ, R38 ;  /* 0x000000ffff197224 */ /* 0x000fe400078e0026 */
[----:B------:R2:W-:Y:S01]  /*53f0*/  MUFU.EX2 R133, R2 ;  /* 0x0000000200857308 */ /* 0x0005e20000000800 */
[----:B------:R-:W-:Y:S01]  /*5400*/  IMAD.MOV.U32 R26, RZ, RZ, R15 ;  /* 0x000000ffff1a7224 */ /* 0x000fe200078e000f */
[----:B----4-:R-:W-:Y:S01]  /*5410*/  HMMA.16816.F32 R52, R4, R20, R44 ;  /* 0x000000140434723c */ /* 0x010fe2000000182c */
[----:B------:R-:W-:-:S07]  /*5420*/  IMAD.MOV.U32 R27, RZ, RZ, R39 ;  /* 0x000000ffff1b7224 */ /* 0x000fce00078e0027 */
[----:B------:R-:W-:Y:S01]  /*5430*/  HMMA.16816.F32 R64, R4, R22, R64 ;  /* 0x000000160440723c */ /* 0x000fe20000001840 */
[----:B------:R-:W3:Y:S01]  /*5440*/  LDSM.16.MT88.4 R20, [R215+0x9900] ;  /* 0x00990000d714783b */ /* 0x000ee20000004200 */
[----:B--2---:R-:W-:-:S06]  /*5450*/  FFMA.FTZ R2, R136, c[0x0][0x2d0], -R12 ;  /* 0x0000b40088027a23 */ /* 0x004fcc000001080c */
[C---:B-1----:R-:W-:Y:S01]  /*5460*/  HMMA.16816.F32 R48, R4.reuse, R8, R124 ;  /* 0x000000080430723c */ /* 0x042fe2000000187c */
[----:B------:R1:W2:Y:S06]  /*5470*/  MUFU.EX2 R15, R2 ;  /* 0x00000002000f7308 */ /* 0x0002ac0000000800 */
[----:B------:R-:W-:Y:S01]  /*5480*/  IMAD.MOV.U32 R124, RZ, RZ, R13 ;  /* 0x000000ffff7c7224 */ /* 0x000fe200078e000d */
[----:B------:R-:W-:Y:S01]  /*5490*/  HMMA.16816.F32 R44, R4, R10, R120 ;  /* 0x0000000a042c723c */ /* 0x000fe20000001878 */
[----:B------:R-:W4:Y:S01]  /*54a0*/  LDSM.16.MT88.4 R8, [R214+0x1100] ;  /* 0x00110000d608783b */ /* 0x000f220000004200 */
[----:B------:R-:W-:Y:S01]  /*54b0*/  IMAD.MOV.U32 R126, RZ, RZ, R105 ;  /* 0x000000ffff7e7224 */ /* 0x000fe200078e0069 */
[----:B------:R-:W-:Y:S01]  /*54c0*/  MOV R125, R80 ;  /* 0x00000050007d7202 */ /* 0x000fe20000000f00 */
[----:B------:R-:W-:-:S02]  /*54d0*/  IMAD.MOV.U32 R127, RZ, RZ, R104 ;  /* 0x000000ffff7f7224 */ /* 0x000fc400078e0068 */
[----:B------:R-:W-:Y:S01]  /*54e0*/  IMAD.MOV.U32 R104, RZ, RZ, R95 ;  /* 0x000000ffff687224 */ /* 0x000fe200078e005f */
[----:B------:R-:W-:Y:S01]  /*54f0*/  MOV R121, R126 ;  /* 0x0000007e00797202 */ /* 0x000fe20000000f00 */
[----:B------:R-:W-:Y:S01]  /*5500*/  IMAD.MOV.U32 R123, RZ, RZ, R87 ;  /* 0x000000ffff7b7224 */ /* 0x000fe200078e0057 */
[----:B------:R-:W-:Y:S01]  /*5510*/  MOV R87, R84 ;  /* 0x0000005400577202 */ /* 0x000fe20000000f00 */
[----:B-1----:R-:W-:Y:S01]  /*5520*/  FFMA.FTZ R2, R135, c[0x0][0x2d0], -R12 ;  /* 0x0000b40087027a23 */ /* 0x002fe2000001080c */
[----:B------:R-:W-:Y:S01]  /*5530*/  MOV R135, R93 ;  /* 0x0000005d00877202 */ /* 0x000fe20000000f00 */
[----:B------:R-:W-:Y:S01]  /*5540*/  HMMA.16816.F32 R96, R4, R112, R32 ;  /* 0x000000700460723c */ /* 0x000fe20000001820 */
[----:B------:R-:W-:Y:S01]  /*5550*/  IMAD.MOV.U32 R95, RZ, RZ, R14 ;  /* 0x000000ffff5f7224 */ /* 0x000fe200078e000e */
[----:B------:R1:W-:Y:S01]  /*5560*/  MUFU.EX2 R93, R2 ;  /* 0x00000002005d7308 */ /* 0x0003e20000000800 */
[----:B------:R-:W-:Y:S01]  /*5570*/  MOV R14, R147 ;  /* 0x00000093000e7202 */ /* 0x000fe20000000f00 */
[----:B------:R-:W-:-:S02]  /*5580*/  IMAD.MOV.U32 R120, RZ, RZ, R127 ;  /* 0x000000ffff787224 */ /* 0x000fc400078e007f */
[----:B------:R-:W-:Y:S01]  /*5590*/  IMAD.MOV.U32 R127, RZ, RZ, R106 ;  /* 0x000000ffff7f7224 */ /* 0x000fe200078e006a */
[----:B------:R-:W-:Y:S01]  /*55a0*/  MOV R34, R83 ;  /* 0x0000005300227202 */ /* 0x000fe20000000f00 */
[----:B------:R-:W-:Y:S01]  /*55b0*/  HMMA.16816.F32 R112, R4, R114, R40 ;  /* 0x000000720470723c */ /* 0x000fe20000001828 */
[----:B------:R-:W-:Y:S02]  /*55c0*/  IMAD.MOV.U32 R33, RZ, RZ, R82 ;  /* 0x000000ffff217224 */ /* 0x000fe400078e0052 */
[----:B------:R-:W-:Y:S02]  /*55d0*/  IMAD.MOV.U32 R35, RZ, RZ, R86 ;  /* 0x000000ffff237224 */ /* 0x000fe400078e0056 */
[----:B------:R-:W-:-:S03]  /*55e0*/  IMAD.MOV.U32 R122, RZ, RZ, R125 ;  /* 0x000000ffff7a7224 */ /* 0x000fc600078e007d */
[----:B---3--:R-:W-:Y:S01]  /*55f0*/  HMMA.16816.F32 R40, R4, R20, R128 ;  /* 0x000000140428723c */ /* 0x008fe20000001880 */
[----:B-1----:R-:W-:-:S04]  /*5600*/  FFMA.FTZ R2, R134, c[0x0][0x2d0], -R12 ;  /* 0x0000b40086027a23 */ /* 0x002fc8000001080c */
[----:B------:R1:W3:Y:S02]  /*5610*/  MUFU.EX2 R134, R2 ;  /* 0x0000000200867308 */ /* 0x0002e40000000800 */
[----:B------:R-:W-:Y:S01]  /*5620*/  IMAD.MOV.U32 R131, RZ, RZ, R135 ;  /* 0x000000ffff837224 */ /* 0x000fe200078e0087 */
[----:B------:R-:W-:Y:S01]  /*5630*/  HMMA.16816.F32 R36, R4, R22, R116 ;  /* 0x000000160424723c */ /* 0x000fe20000001874 */
[----:B------:R-:W4:Y:S01]  /*5640*/  LDSM.16.MT88.4 R20, [R216+0x1100] ;  /* 0x00110000d814783b */ /* 0x000f220000004200 */
[----:B------:R-:W-:Y:S01]  /*5650*/  MOV R135, R92 ;  /* 0x0000005c00877202 */ /* 0x000fe20000000f00 */
[----:B------:R-:W-:Y:S01]  /*5660*/  IMAD.MOV.U32 R129, RZ, RZ, R27 ;  /* 0x000000ffff817224 */ /* 0x000fe200078e001b */
[----:B------:R-:W-:Y:S01]  /*5670*/  MOV R130, R26 ;  /* 0x0000001a00827202 */ /* 0x000fe20000000f00 */
[----:B------:R-:W-:Y:S02]  /*5680*/  IMAD.MOV.U32 R128, RZ, RZ, R24 ;  /* 0x000000ffff807224 */ /* 0x000fe400078e0018 */
[----:B--2---:R-:W-:Y:S01]  /*5690*/  F2FP.PACK_AB R4, R15, R133 ;  /* 0x000000850f04723e */ /* 0x004fe200000000ff */
[----:B-1----:R-:W-:Y:S01]  /*56a0*/  FFMA.FTZ R2, R137, c[0x0][0x2d0], -R0 ;  /* 0x0000b40089027a23 */ /* 0x002fe20000010800 */
[----:B---3--:R-:W-:-:S03]  /*56b0*/  F2FP.PACK_AB R6, R134, R93 ;  /* 0x0000005d8606723e */ /* 0x008fc600000000ff */
[----:B------:R1:W-:Y:S02]  /*56c0*/  MUFU.EX2 R13, R2 ;  /* 0x00000002000d7308 */ /* 0x0003e40000000800 */
[----:B-1----:R-:W-:-:S06]  /*56d0*/  FFMA.FTZ R2, R144, c[0x0][0x2d0], -R0 ;  /* 0x0000b40090027a23 */ /* 0x002fcc0000010800 */
[----:B------:R1:W2:Y:S02]  /*56e0*/  MUFU.EX2 R84, R2 ;  /* 0x0000000200547308 */ /* 0x0002a40000000800 */
[----:B-1----:R-:W-:Y:S01]  /*56f0*/  FFMA.FTZ R2, R139, c[0x0][0x2d0], -R0 ;  /* 0x0000b4008b027a23 */ /* 0x002fe20000010800 */
[----:B--2---:R-:W-:-:S05]  /*5700*/  F2FP.PACK_AB R5, R84, R13 ;  /* 0x0000000d5405723e */ /* 0x004fca00000000ff */
[----:B------:R1:W-:Y:S02]  /*5710*/  MUFU.EX2 R32, R2 ;  /* 0x0000000200207308 */ /* 0x0003e40000000800 */
[----:B-1----:R-:W-:-:S06]  /*5720*/  FFMA.FTZ R2, R138, c[0x0][0x2d0], -R0 ;  /* 0x0000b4008a027a23 */ /* 0x002fcc0000010800 */
[----:B------:R-:W1:Y:S02]  /*5730*/  MUFU.EX2 R105, R2 ;  /* 0x0000000200697308 */ /* 0x000e640000000800 */
[----:B-1----:R-:W-:Y:S02]  /*5740*/  F2FP.PACK_AB R7, R105, R32 ;  /* 0x000000206907723e */ /* 0x002fe400000000ff */
[----:B------:R-:W-:Y:S02]  /*5750*/  MOV R2, R25 ;  /* 0x0000001900027202 */ /* 0x000fe40000000f00 */
[----:B------:R-:W-:Y:S03]  /*5760*/  LDSM.16.MT88.4 R24, [R214+0x7100] ;  /* 0x00710000d618783b */ /* 0x000fe60000004200 */
[C---:B------:R-:W-:Y:S07]  /*5770*/  HMMA.16816.F32 R136, R4.reuse, R16, R200 ;  /* 0x000000100488723c */ /* 0x040fee00000018c8 */
[----:B------:R-:W-:Y:S01]  /*5780*/  IMAD.MOV.U32 R201, RZ, RZ, R81 ;  /* 0x000000ffffc97224 */ /* 0x000fe200078e0051 */
[----:B----4-:R-:W-:Y:S01]  /*5790*/  HMMA.16816.F32 R144, R4, R8, R192 ;  /* 0x000000080490723c */ /* 0x010fe200000018c0 */
[----:B------:R-:W-:Y:S01]  /*57a0*/  IMAD.MOV.U32 R203, RZ, RZ, R32 ;  /* 0x000000ffffcb7224 */ /* 0x000fe200078e0020 */
[----:B------:R-:W-:Y:S01]  /*57b0*/  MOV R200, R34 ;  /* 0x0000002200c87202 */ /* 0x000fe20000000f00 */
[----:B------:R-:W-:-:S04]  /*57c0*/  IMAD.MOV.U32 R202, RZ, RZ, R33 ;  /* 0x000000ffffca7224 */ /* 0x000fc800078e0021 */
[----:B------:R-:W-:Y:S01]  /*57d0*/  MOV R194, R87 ;  /* 0x0000005700c27202 */ /* 0x000fe20000000f00 */
[C---:B------:R-:W-:Y:S01]  /*57e0*/  HMMA.16816.F32 R80, R4.reuse, R18, R196 ;  /* 0x000000120450723c */ /* 0x040fe200000018c4 */
[----:B------:R-:W-:Y:S01]  /*57f0*/  IMAD.MOV.U32 R193, RZ, RZ, R85 ;  /* 0x000000ffffc17224 */ /* 0x000fe200078e0055 */
[----:B------:R-:W1:Y:S01]  /*5800*/  LDSM.16.MT88.4 R16, [R215+0x1100] ;  /* 0x00110000d710783b */ /* 0x000e620000004200 */
[----:B------:R-:W-:Y:S02]  /*5810*/  IMAD.MOV.U32 R192, RZ, RZ, R84 ;  /* 0x000000ffffc07224 */ /* 0x000fe400078e0054 */
[----:B------:R-:W-:Y:S02]  /*5820*/  IMAD.MOV.U32 R195, RZ, RZ, R93 ;  /* 0x000000ffffc37224 */ /* 0x000fe400078e005d */
[----:B------:R-:W-:Y:S01]  /*5830*/  IMAD.MOV.U32 R196, RZ, RZ, R94 ;  /* 0x000000ffffc47224 */ /* 0x000fe200078e005e */
[C---:B------:R-:W-:Y:S01]  /*5840*/  HMMA.16816.F32 R84, R4.reuse, R10, R152 ;  /* 0x0000000a0454723c */ /* 0x040fe20000001898 */
[----:B------:R-:W2:Y:S01]  /*5850*/  LDSM.16.MT88.4 R8, [R213+0x4100] ;  /* 0x00410000d508783b */ /* 0x000ea20000004200 */
[----:B------:R-:W-:Y:S01]  /*5860*/  MOV R197, R95 ;  /* 0x0000005f00c57202 */ /* 0x000fe20000000f00 */
[----:B------:R-:W-:Y:S01]  /*5870*/  IMAD.MOV.U32 R199, RZ, RZ, R35 ;  /* 0x000000ffffc77224 */ /* 0x000fe200078e0023 */
[----:B------:R-:W-:Y:S01]  /*5880*/  MOV R198, R107 ;  /* 0x0000006b00c67202 */ /* 0x000fe20000000f00 */
[----:B------:R-:W-:Y:S03]  /*5890*/  LDSM.16.MT88.4 R32, [R213+0x7100] ;  /* 0x00710000d520783b */ /* 0x000fe60000004200 */
[C---:B------:R-:W-:Y:S07]  /*58a0*/  HMMA.16816.F32 R152, R4.reuse, R20, R188 ;  /* 0x000000140498723c */ /* 0x040fee00000018bc */
[----:B------:R-:W-:Y:S01]  /*58b0*/  IMAD.MOV.U32 R189, RZ, RZ, R104 ;  /* 0x000000ffffbd7224 */ /* 0x000fe200078e0068 */
[----:B------:R-:W-:Y:S01]  /*58c0*/  HMMA.16816.F32 R92, R4, R22, R184 ;  /* 0x00000016045c723c */ /* 0x000fe200000018b8 */
[----:B------:R-:W-:Y:S01]  /*58d0*/  IMAD.MOV.U32 R190, RZ, RZ, R105 ;  /* 0x000000ffffbe7224 */ /* 0x000fe200078e0069 */
[----:B------:R-:W3:Y:S01]  /*58e0*/  LDSM.16.MT88.4 R20, [R214+0x4100] ;  /* 0x00410000d614783b */ /* 0x000ee20000004200 */
[----:B------:R-:W-:Y:S01]  /*58f0*/  MOV R191, R123 ;  /* 0x0000007b00bf7202 */ /* 0x000fe20000000f00 */
[----:B------:R-:W-:-:S04]  /*5900*/  IMAD.MOV.U32 R123, RZ, RZ, R124 ;  /* 0x000000ffff7b7224 */ /* 0x000fc800078e007c */
[----:B------:R-:W-:Y:S01]  /*5910*/  IMAD.MOV.U32 R188, RZ, RZ, R123 ;  /* 0x000000ffffbc7224 */ /* 0x000fe200078e007b */
        /* <DEDUP_REMOVED lines=12> */
[C---:B--2---:R-:W-:Y:S01]  /*59e0*/  HMMA.16816.F32 R156, R4.reuse, R8, R28 ;  /* 0x00000008049c723c */ /* 0x044fe2000000181c */
[----:B------:R-:W-:Y:S07]  /*59f0*/  LDSM.16.MT88.4 R28, [R214+0xa100] ;  /* 0x00a10000d61c783b */ /* 0x000fee0000004200 */
[C---:B------:R-:W-:Y:S01]  /*5a00*/  HMMA.16816.F32 R116, R4.reuse, R10, R100 ;  /* 0x0000000a0474723c */ /* 0x040fe20000001864 */
[----:B------:R-:W2:Y:S07]  /*5a10*/  LDSM.16.MT88.4 R8, [R213+0xa100] ;  /* 0x00a10000d508783b */ /* 0x000eae0000004200 */
[C---:B------:R-:W-:Y:S07]  /*5a20*/  HMMA.16816.F32 R148, R4.reuse, R32, R140 ;  /* 0x000000200494723c */ /* 0x040fee000000188c */
[----:B------:R-:W-:Y:S01]  /*5a30*/  IMAD.MOV.U32 R33, RZ, RZ, R122 ;  /* 0x000000ffff217224 */ /* 0x000fe200078e007a */
[----:B------:R-:W-:Y:S01]  /*5a40*/  HMMA.16816.F32 R140, R4, R34, R108 ;  /* 0x00000022048c723c */ /* 0x000fe2000000186c */
[----:B------:R-:W-:-:S06]  /*5a50*/  IMAD.MOV.U32 R32, RZ, RZ, R131 ;  /* 0x000000ffff207224 */ /* 0x000fcc00078e0083 */
[----:B------:R-:W-:Y:S01]  /*5a60*/  MOV R108, R190 ;  /* 0x000000be006c7202 */ /* 0x000fe20000000f00 */
[----:B------:R-:W-:Y:S01]  /*5a70*/  IMAD.MOV.U32 R190, RZ, RZ, R198 ;  /* 0x000000ffffbe7224 */ /* 0x000fe200078e00c6 */
[----:B------:R-:W-:Y:S01]  /*5a80*/  MOV R198, R200 ;  /* 0x000000c800c67202 */ /* 0x000fe20000000f00 */
[----:B------:R-:W-:Y:S01]  /*5a90*/  IMAD.MOV.U32 R34, RZ, RZ, R127 ;  /* 0x000000ffff227224 */ /* 0x000fe200078e007f */
[----:B------:R-:W-:Y:S01]  /*5aa0*/  MOV R200, R121 ;  /* 0x0000007900c87202 */ /* 0x000fe20000000f00 */
[----:B------:R-:W-:Y:S01]  /*5ab0*/  IMAD.MOV.U32 R111, RZ, RZ, R120 ;  /* 0x000000ffff6f7224 */ /* 0x000fe200078e0078 */
[----:B------:R-:W-:Y:S01]  /*5ac0*/  HMMA.16816.F32 R124, R4, R24, R96 ;  /* 0x00000018047c723c */ /* 0x000fe20000001860 */
[----:B------:R-:W-:Y:S01]  /*5ad0*/  MOV R110, R197 ;  /* 0x000000c5006e7202 */ /* 0x000fe20000000f00 */
[----:B------:R-:W-:Y:S01]  /*5ae0*/  IMAD.MOV.U32 R35, RZ, RZ, R203 ;  /* 0x000000ffff237224 */ /* 0x000fe200078e00cb */
[----:B------:R-:W-:Y:S01]  /*5af0*/  MOV R203, R2 ;  /* 0x0000000200cb7202 */ /* 0x000fe20000000f00 */
[----:B------:R-:W-:-:S02]  /*5b00*/  IMAD.MOV.U32 R197, RZ, RZ, R199 ;  /* 0x000000ffffc57224 */ /* 0x000fc400078e00c7 */
[----:B------:R-:W-:Y:S02]  /*5b10*/  IMAD.MOV.U32 R109, RZ, RZ, R196 ;  /* 0x000000ffff6d7224 */ /* 0x000fe400078e00c4 */
[C---:B---3--:R-:W-:Y:S01]  /*5b20*/  HMMA.16816.F32 R120, R4.reuse, R20, R88 ;  /* 0x000000140478723c */ /* 0x048fe20000001858 */
[----:B------:R-:W-:Y:S02]  /*5b30*/  IMAD.MOV.U32 R24, RZ, RZ, R195 ;  /* 0x000000ffff187224 */ /* 0x000fe400078e00c3 */
[----:B------:R-:W-:Y:S01]  /*5b40*/  IMAD.MOV.U32 R199, RZ, RZ, R202 ;  /* 0x000000ffffc77224 */ /* 0x000fe200078e00ca */
[----:B------:R-:W-:Y:S01]  /*5b50*/  MOV R202, R130 ;  /* 0x0000008200ca7202 */ /* 0x000fe20000000f00 */
[----:B------:R-:W-:Y:S02]  /*5b60*/  FFMA.FTZ R2, R207, c[0x0][0x2d0], -R12 ;  /* 0x0000b400cf027a23 */ /* 0x000fe4000001080c */
[----:B------:R-:W-:Y:S01]  /*5b70*/  IMAD.MOV.U32 R196, RZ, RZ, R128 ;  /* 0x000000ffffc47224 */ /* 0x000fe200078e0080 */
[----:B-1----:R-:W-:Y:S01]  /*5b80*/  HMMA.16816.F32 R96, R4, R16, R72 ;  /* 0x000000100460723c */ /* 0x002fe20000001848 */
[----:B------:R-:W-:-:S02]  /*5b90*/  IMAD.MOV.U32 R195, RZ, RZ, R129 ;  /* 0x000000ffffc37224 */ /* 0x000fc400078e0081 */
[----:B------:R-:W-:Y:S01]  /*5ba0*/  IMAD.MOV.U32 R25, RZ, RZ, R189 ;  /* 0x000000ffff197224 */ /* 0x000fe200078e00bd */
[----:B------:R-:W-:-:S04]  /*5bb0*/  MOV R189, R251 ;  /* 0x000000fb00bd7202 */ /* 0x000fc80000000f00 */
[C---:B------:R-:W-:Y:S01]  /*5bc0*/  HMMA.16816.F32 R88, R4.reuse, R18, R56 ;  /* 0x000000120458723c */ /* 0x040fe20000001838 */
[----:B------:R-:W1:Y:S07]  /*5bd0*/  LDSM.16.MT88.4 R16, [R215+0xa100] ;  /* 0x00a10000d710783b */ /* 0x000e6e0000004200 */
[C---:B--2---:R-:W-:Y:S08]  /*5be0*/  HMMA.16816.F32 R72, R4.reuse, R8, R52 ;  /* 0x000000080448723c */ /* 0x044ff00000001834 */
[C---:B------:R-:W-:Y:S01]  /*5bf0*/  HMMA.16816.F32 R64, R4.reuse, R10, R64 ;  /* 0x0000000a0440723c */ /* 0x040fe20000001840 */
[----:B------:R-:W2:Y:S07]  /*5c00*/  LDSM.16.MT88.4 R8, [R216+0xa100] ;  /* 0x00a10000d808783b */ /* 0x000eae0000004200 */
[C---:B------:R-:W-:Y:S07]  /*5c10*/  HMMA.16816.F32 R128, R4.reuse, R26, R112 ;  /* 0x0000001a0480723c */ /* 0x040fee0000001870 */
[----:B------:R-:W-:Y:S01]  /*5c20*/  IMAD.MOV.U32 R115, RZ, RZ, R248 ;  /* 0x000000ffff737224 */ /* 0x000fe200078e00f8 */
[----:B------:R-:W-:Y:S01]  /*5c30*/  MOV R113, R250 ;  /* 0x000000fa00717202 */ /* 0x000fe20000000f00 */
[----:B------:R3:W-:Y:S01]  /*5c40*/  MUFU.EX2 R248, R2 ;  /* 0x0000000200f87308 */ /* 0x0007e20000000800 */
[----:B------:R-:W-:Y:S01]  /*5c50*/  HMMA.16816.F32 R100, R4, R22, R76 ;  /* 0x000000160464723c */ /* 0x000fe2000000184c */
[----:B------:R-:W-:Y:S01]  /*5c60*/  LDSM.16.MT88.4 R20, [R214+0x1900] ;  /* 0x00190000d614783b */ /* 0x000fe20000004200 */
[----:B------:R-:W-:-:S02]  /*5c70*/  IMAD.MOV.U32 R112, RZ, RZ, R249 ;  /* 0x000000ffff707224 */ /* 0x000fc400078e00f9 */
[----:B------:R-:W-:-:S03]  /*5c80*/  IMAD.MOV.U32 R114, RZ, RZ, R34 ;  /* 0x000000ffff727224 */ /* 0x000fc600078e0022 */
[----:B------:R-:W-:Y:S01]  /*5c90*/  MOV R79, R24 ;  /* 0x00000018004f7202 */ /* 0x000fe20000000f00 */
[----:B-1----:R-:W-:Y:S01]  /*5ca0*/  HMMA.16816.F32 R40, R4, R16, R40 ;  /* 0x000000100428723c */ /* 0x002fe20000001828 */
[----:B---3--:R-:W-:-:S07]  /*5cb0*/  FFMA.FTZ R2, R206, c[0x0][0x2d0], -R12 ;  /* 0x0000b400ce027a23 */ /* 0x008fce000001080c */
[C---:B------:R-:W-:Y:S01]  /*5cc0*/  HMMA.16816.F32 R36, R4.reuse, R18, R36 ;  /* 0x000000120424723c */ /* 0x040fe20000001824 */
[----:B------:R-:W-:Y:S01]  /*5cd0*/  LDSM.16.MT88.4 R16, [R216+0x1900] ;  /* 0x00190000d810783b */ /* 0x000fe20000004200 */
[----:B------:R1:W-:Y:S06]  /*5ce0*/  MUFU.EX2 R251, R2 ;  /* 0x0000000200fb7308 */ /* 0x0003ec0000000800 */
[C---:B--2---:R-:W-:Y:S08]  /*5cf0*/  HMMA.16816.F32 R48, R4.reuse, R8, R48 ;  /* 0x000000080430723c */ /* 0x044ff00000001830 */
[----:B------:R-:W-:Y:S01]  /*5d00*/  HMMA.16816.F32 R44, R4, R10, R44 ;  /* 0x0000000a042c723c */ /* 0x000fe2000000182c */
[----:B------:R-:W-:Y:S01]  /*5d10*/  LDSM.16.MT88.4 R8, [R215+0x1900] ;  /* 0x00190000d708783b */ /* 0x000fe20000004200 */
[----:B-1----:R-:W-:-:S02]  /*5d20*/  FFMA.FTZ R2, R204, c[0x0][0x2d0], -R12 ;  /* 0x0000b400cc027a23 */ /* 0x002fc4000001080c */
[----:B------:R-:W-:Y:S02]  /*5d30*/  IMAD.MOV.U32 R204, RZ, RZ, R115 ;  /* 0x000000ffffcc7224 */ /* 0x000fe400078e0073 */
[----:B------:R1:W-:Y:S01]  /*5d40*/  MUFU.EX2 R250, R2 ;  /* 0x0000000200fa7308 */ /* 0x0003e20000000800 */
[----:B------:R-:W-:Y:S01]  /*5d50*/  IMAD.MOV.U32 R115, RZ, RZ, R25 ;  /* 0x000000ffff737224 */ /* 0x000fe200078e0019 */
[C---:B------:R-:W-:Y:S01]  /*5d60*/  HMMA.16816.F32 R60, R4.reuse, R28, R60 ;  /* 0x0000001c043c723c */ /* 0x040fe2000000183c */
[----:B------:R-:W2:Y:S07]  /*5d70*/  LDSM.16.MT88.4 R24, [R213+0x1900] ;  /* 0x00190000d518783b */ /* 0x000eae0000004200 */
[----:B------:R-:W-:Y:S01]  /*5d80*/  HMMA.16816.F32 R68, R4, R30, R68 ;  /* 0x0000001e0444723c */ /* 0x000fe20000001844 */
[----:B------:R-:W-:Y:S01]  /*5d90*/  LDSM.16.MT88.4 R28, [R214+0x7900] ;  /* 0x00790000d61c783b */ /* 0x000fe20000004200 */
[----:B-1----:R-:W-:-:S05]  /*5da0*/  FFMA.FTZ R2, R205, c[0x0][0x2d0], -R12 ;  /* 0x0000b400cd027a23 */ /* 0x002fca000001080c */
[--C-:B------:R-:W-:Y:S01]  /*5db0*/  FFMA.FTZ R4, R210, c[0x0][0x2d0], -R0.reuse ;  /* 0x0000b400d2047a23 */ /* 0x100fe20000010800 */
[----:B------:R-:W-:Y:S01]  /*5dc0*/  MOV R210, R32 ;  /* 0x0000002000d27202 */ /* 0x000fe20000000f00 */
[----:B------:R1:W3:Y:S08]  /*5dd0*/  MUFU.EX2 R249, R2 ;  /* 0x0000000200f97308 */ /* 0x0002f00000000800 */
[----:B------:R4:W-:Y:S01]  /*5de0*/  MUFU.EX2 R205, R4 ;  /* 0x0000000400cd7308 */ /* 0x0009e20000000800 */
[----:B-1----:R-:W-:Y:S01]  /*5df0*/  FFMA.FTZ R2, R208, c[0x0][0x2d0], -R0 ;  /* 0x0000b400d0027a23 */ /* 0x002fe20000010800 */
[----:B---3--:R-:W-:-:S06]  /*5e00*/  F2FP.PACK_AB R6, R249, R250 ;  /* 0x000000faf906723e */ /* 0x008fcc00000000ff */
[----:B------:R1:W-:Y:S01]  /*5e10*/  MUFU.EX2 R208, R2 ;  /* 0x0000000200d07308 */ /* 0x0003e20000000800 */
[----:B----4-:R-:W-:Y:S01]  /*5e20*/  F2FP.PACK_AB R4, R251, R248 ;  /* 0x000000f8fb04723e */ /* 0x010fe200000000ff */
[----:B-1----:R-:W-:Y:S02]  /*5e30*/  FFMA.FTZ R2, R209, c[0x0][0x2d0], -R0 ;  /* 0x0000b400d1027a23 */ /* 0x002fe40000010800 */
[----:B------:R-:W-:-:S04]  /*5e40*/  IMAD.MOV.U32 R209, RZ, RZ, R35 ;  /* 0x000000ffffd17224 */ /* 0x000fc800078e0023 */
[----:B------:R1:W3:Y:S02]  /*5e50*/  MUFU.EX2 R207, R2 ;  /* 0x0000000200cf7308 */ /* 0x0002e40000000800 */
[----:B-1----:R-:W-:Y:S01]  /*5e60*/  FFMA.FTZ R2, R211, c[0x0][0x2d0], -R0 ;  /* 0x0000b400d3027a23 */ /* 0x002fe20000010800 */
[----:B---3--:R-:W-:Y:S01]  /*5e70*/  F2FP.PACK_AB R5, R207, R208 ;  /* 0x000000d0cf05723e */ /* 0x008fe200000000ff */
[----:B------:R-:W-:-:S04]  /*5e80*/  IMAD.MOV.U32 R211, RZ, RZ, R33 ;  /* 0x000000ffffd37224 */ /* 0x000fc800078e0021 */
[----:B------:R-:W1:Y:S01]  /*5e90*/  MUFU.EX2 R206, R2 ;  /* 0x0000000200ce7308 */ /* 0x000e620000000800 */
[----:B------:R-:W3:Y:S01]  /*5ea0*/  LDSM.16.MT88.4 R32, [R213+0x4900] ;  /* 0x00490000d520783b */ /* 0x000ee20000004200 */
[----:B-1----:R-:W-:Y:S01]  /*5eb0*/  F2FP.PACK_AB R7, R206, R205 ;  /* 0x000000cdce07723e */ /* 0x002fe200000000ff */
[----:B------:R-:W-:-:S06]  /*5ec0*/  IMAD.MOV.U32 R2, RZ, RZ, R79 ;  /* 0x000000ffff027224 */ /* 0x000fcc00078e004f */
[C---:B--2---:R-:W-:Y:S08]  /*5ed0*/  HMMA.16816.F32 R136, R4.reuse, R24, R136 ;  /* 0x000000180488723c */ /* 0x044ff00000001888 */
[C---:B------:R-:W-:Y:S01]  /*5ee0*/  HMMA.16816.F32 R52, R4.reuse, R26, R80 ;  /* 0x0000001a0434723c */ /* 0x040fe20000001850 */
[----:B------:R-:W1:Y:S07]  /*5ef0*/  LDSM.16.MT88.4 R24, [R214+0x4900] ;  /* 0x00490000d618783b */ /* 0x000e6e0000004200 */
[C---:B------:R-:W-:Y:S08]  /*5f00*/  HMMA.16816.F32 R144, R4.reuse, R20, R144 ;  /* 0x000000140490723c */ /* 0x040ff00000001890 */
[C---:B------:R-:W-:Y:S01]  /*5f10*/  HMMA.16816.F32 R56, R4.reuse, R22, R84 ;  /* 0x000000160438723c */ /* 0x040fe20000001854 */
[----:B------:R-:W2:Y:S07]  /*5f20*/  LDSM.16.MT88.4 R20, [R216+0x4900] ;  /* 0x00490000d814783b */ /* 0x000eae0000004200 */
[C---:B------:R-:W-:Y:S08]  /*5f30*/  HMMA.16816.F32 R152, R4.reuse, R16, R152 ;  /* 0x000000100498723c */ /* 0x040ff00000001898 */
[C---:B------:R-:W-:Y:S01]  /*5f40*/  HMMA.16816.F32 R76, R4.reuse, R18, R92 ;  /* 0x00000012044c723c */ /* 0x040fe2000000185c */
[----:B------:R-:W4:Y:S06]  /*5f50*/  LDSM.16.MT88.4 R16, [R215+0x4900] ;  /* 0x00490000d710783b */ /* 0x000f2c0000004200 */
[----:B------:R-:W-:Y:S01]  /*5f60*/  MOV R94, R114 ;  /* 0x00000072005e7202 */ /* 0x000fe20000000f00 */
[----:B------:R-:W-:Y:S01]  /*5f70*/  HMMA.16816.F32 R160, R4, R8, R160 ;  /* 0x0000000804a0723c */ /* 0x000fe200000018a0 */
[----:B------:R-:W-:-:S02]  /*5f80*/  IMAD.MOV.U32 R95, RZ, RZ, R115 ;  /* 0x000000ffff5f7224 */ /* 0x000fc400078e0073 */
[----:B------:R-:W-:Y:S01]  /*5f90*/  IMAD.MOV.U32 R92, RZ, RZ, R211 ;  /* 0x000000ffff5c7224 */ /* 0x000fe200078e00d3 */
[----:B------:R-:W-:Y:S01]  /*5fa0*/  MOV R211, R209 ;  /* 0x000000d100d37202 */ /* 0x000fe20000000f00 */
[----:B------:R-:W-:Y:S02]  /*5fb0*/  IMAD.MOV.U32 R93, RZ, RZ, R210 ;  /* 0x000000ffff5d7224 */ /* 0x000fe400078e00d2 */
[----:B------:R-:W-:Y:S01]  /*5fc0*/  IMAD.MOV.U32 R209, RZ, RZ, R108 ;  /* 0x000000ffffd17224 */ /* 0x000fe200078e006c */
[----:B------:R-:W-:Y:S01]  /*5fd0*/  HMMA.16816.F32 R80, R4, R10, R104 ;  /* 0x0000000a0450723c */ /* 0x000fe20000001868 */
[----:B------:R-:W4:Y:S01]  /*5fe0*/  LDSM.16.MT88.4 R8, [R213+0x7900] ;  /* 0x00790000d508783b */ /* 0x000f220000004200 */
[----:B------:R-:W-:-:S06]  /*5ff0*/  IMAD.MOV.U32 R210, RZ, RZ, R110 ;  /* 0x000000ffffd27224 */ /* 0x000fcc00078e006e */
[C---:B---3--:R-:W-:Y:S08]  /*6000*/  HMMA.16816.F32 R168, R4.reuse, R32, R168 ;  /* 0x0000002004a8723c */ /* 0x048ff000000018a8 */
[C---:B------:R-:W-:Y:S07]  /*6010*/  HMMA.16816.F32 R32, R4.reuse, R34, R184 ;  /* 0x000000220420723c */ /* 0x040fee00000018b8 */
[----:B------:R-:W-:Y:S01]  /*6020*/  IMAD.MOV.U32 R185, RZ, RZ, R112 ;  /* 0x000000ffffb97224 */ /* 0x000fe200078e0070 */
[----:B-1----:R-:W-:Y:S01]  /*6030*/  HMMA.16816.F32 R84, R4, R26, R180 ;  /* 0x0000001a0454723c */ /* 0x002fe200000018b4 */
[----:B------:R-:W-:Y:S01]  /*6040*/  IMAD.MOV.U32 R184, RZ, RZ, R113 ;  /* 0x000000ffffb87224 */ /* 0x000fe200078e0071 */
[----:B------:R-:W-:Y:S01]  /*6050*/  MOV R187, R2 ;  /* 0x0000000200bb7202 */ /* 0x000fe20000000f00 */
[----:B------:R-:W-:Y:S01]  /*6060*/  IMAD.MOV.U32 R2, RZ, RZ, R111 ;  /* 0x000000ffff027224 */ /* 0x000fe200078e006f */
[----:B------:R-:W-:-:S03]  /*6070*/  MOV R186, R109 ;  /* 0x0000006d00ba7202 */ /* 0x000fc60000000f00 */
[----:B------:R-:W-:Y:S01]  /*6080*/  FFMA.FTZ R2, R2, c[0x0][0x2d0], -R12 ;  /* 0x0000b40002027a23 */ /* 0x000fe2000001080c */
[C---:B--2---:R-:W-:Y:S08]  /*6090*/  HMMA.16816.F32 R104, R4.reuse, R20, R172 ;  /* 0x000000140468723c */ /* 0x044ff000000018ac */
[C---:B----4-:R-:W-:Y:S08]  /*60a0*/  HMMA.16816.F32 R112, R4.reuse, R16, R156 ;  /* 0x000000100470723c */ /* 0x050ff0000000189c */
[C---:B------:R-:W-:Y:S01]  /*60b0*/  HMMA.16816.F32 R116, R4.reuse, R18, R116 ;  /* 0x000000120474723c */ /* 0x040fe20000001874 */
[----:B------:R-:W1:Y:S07]  /*60c0*/  LDSM.16.MT88.4 R16, [R216+0x7900] ;  /* 0x00790000d810783b */ /* 0x000e6e0000004200 */
[C---:B------:R-:W-:Y:S08]  /*60d0*/  HMMA.16816.F32 R172, R4.reuse, R8, R148 ;  /* 0x0000000804ac723c */ /* 0x040ff00000001894 */
[C---:B------:R-:W-:Y:S01]  /*60e0*/  HMMA.16816.F32 R180, R4.reuse, R10, R140 ;  /* 0x0000000a04b4723c */ /* 0x040fe2000000188c */
[----:B------:R-:W2:Y:S07]  /*60f0*/  LDSM.16.MT88.4 R8, [R215+0x7900] ;  /* 0x00790000d708783b */ /* 0x000eae0000004200 */
[C---:B------:R-:W-:Y:S01]  /*6100*/  HMMA.16816.F32 R108, R4.reuse, R22, R164 ;  /* 0x00000016046c723c */ /* 0x040fe200000018a4 */
[----:B------:R-:W3:Y:S07]  /*6110*/  LDSM.16.MT88.4 R20, [R213+0xa900] ;  /* 0x00a90000d514783b */ /* 0x000eee0000004200 */
[C---:B------:R-:W-:Y:S07]  /*6120*/  HMMA.16816.F32 R156, R4.reuse, R30, R128 ;  /* 0x0000001e049c723c */ /* 0x040fee0000001880 */
[----:B------:R-:W-:Y:S01]  /*6130*/  IMAD.MOV.U32 R30, RZ, RZ, R94 ;  /* 0x000000ffff1e7224 */ /* 0x000fe200078e005e */
[----:B------:R-:W-:Y:S01]  /*6140*/  HMMA.16816.F32 R164, R4, R28, R124 ;  /* 0x0000001c04a4723c */ /* 0x000fe2000000187c */
[----:B------:R-:W-:-:S06]  /*6150*/  MOV R31, R95 ;  /* 0x0000005f001f7202 */ /* 0x000fcc0000000f00 */
[----:B------:R-:W-:Y:S01]  /*6160*/  MOV R28, R92 ;  /* 0x0000005c001c7202 */ /* 0x000fe20000000f00 */
[C---:B------:R-:W-:Y:S01]  /*6170*/  HMMA.16816.F32 R176, R4.reuse, R24, R176 ;  /* 0x0000001804b0723c */ /* 0x040fe200000018b0 */
[----:B------:R-:W-:Y:S01]  /*6180*/  IMAD.MOV.U32 R29, RZ, RZ, R93 ;  /* 0x000000ffff1d7224 */ /* 0x000fe200078e005d */
[----:B------:R-:W4:Y:S06]  /*6190*/  LDSM.16.MT88.4 R24, [R214+0xa900] ;  /* 0x00a90000d618783b */ /* 0x000f2c0000004200 */
[C---:B-1----:R-:W-:Y:S07]  /*61a0*/  HMMA.16816.F32 R148, R4.reuse, R16, R120 ;  /* 0x000000100494723c */ /* 0x042fee0000001878 */
[----:B------:R-:W-:Y:S01]  /*61b0*/  IMAD.MOV.U32 R16, RZ, RZ, R30 ;  /* 0x000000ffff107224 */ /* 0x000fe200078e001e */
[----:B--2---:R-:W-:Y:S01]  /*61c0*/  HMMA.16816.F32 R128, R4, R8, R96 ;  /* 0x000000080480723c */ /* 0x004fe20000001860 */
[----:B------:R-:W-:Y:S01]  /*61d0*/  MOV R30, R28 ;  /* 0x0000001c001e7202 */ /* 0x000fe20000000f00 */
[----:B------:R-:W-:-:S02]  /*61e0*/  IMAD.MOV.U32 R17, RZ, RZ, R31 ;  /* 0x000000ffff117224 */ /* 0x000fc400078e001f */
[----:B------:R-:W-:Y:S02]  /*61f0*/  IMAD.MOV.U32 R28, RZ, RZ, R184 ;  /* 0x000000ffff1c7224 */ /* 0x000fe400078e00b8 */
[----:B------:R-:W-:Y:S01]  /*6200*/  IMAD.MOV.U32 R31, RZ, RZ, R29 ;  /* 0x000000ffff1f7224 */ /* 0x000fe200078e001d */
[----:B------:R-:W-:Y:S01]  /*6210*/  MOV R29, R185 ;  /* 0x000000b9001d7202 */ /* 0x000fe20000000f00 */
[----:B------:R-:W-:Y:S01]  /*6220*/  HMMA.16816.F32 R124, R4, R10, R88 ;  /* 0x0000000a047c723c */ /* 0x000fe20000001858 */
[----:B------:R-:W1:Y:S01]  /*6230*/  LDSM.16.MT88.4 R8, [R216+0xa900] ;  /* 0x00a90000d808783b */ /* 0x000e620000004200 */
[----:B------:R-:W-:Y:S01]  /*6240*/  IMAD.MOV.U32 R184, RZ, RZ, R187 ;  /* 0x000000ffffb87224 */ /* 0x000fe200078e00bb */
[----:B------:R-:W-:Y:S01]  /*6250*/  MOV R187, R191 ;  /* 0x000000bf00bb7202 */ /* 0x000fe20000000f00 */
[----:B------:R-:W-:Y:S02]  /*6260*/  IMAD.MOV.U32 R185, RZ, RZ, R204 ;  /* 0x000000ffffb97224 */ /* 0x000fe400078e00cc */
[----:B------:R-:W-:-:S02]  /*6270*/  IMAD.MOV.U32 R191, RZ, RZ, R193 ;  /* 0x000000ffffbf7224 */ /* 0x000fc400078e00c1 */
[C---:B------:R-:W-:Y:S01]  /*6280*/  HMMA.16816.F32 R140, R4.reuse, R18, R100 ;  /* 0x00000012048c723c */ /* 0x040fe20000001864 */
[----:B------:R-:W-:Y:S01]  /*6290*/  IMAD.MOV.U32 R204, RZ, RZ, R192 ;  /* 0x000000ffffcc7224 */ /* 0x000fe200078e00c0 */
[----:B------:R-:W-:Y:S01]  /*62a0*/  MOV R192, R194 ;  /* 0x000000c200c07202 */ /* 0x000fe20000000f00 */
[----:B------:R-:W-:Y:S02]  /*62b0*/  IMAD.MOV.U32 R193, RZ, RZ, R201 ;  /* 0x000000ffffc17224 */ /* 0x000fe400078e00c9 */
[----:B------:R2:W-:Y:S01]  /*62c0*/  MUFU.EX2 R201, R2 ;  /* 0x0000000200c97308 */ /* 0x0005e20000000800 */
[----:B------:R-:W-:Y:S01]  /*62d0*/  IMAD.MOV.U32 R194, RZ, RZ, R219 ;  /* 0x000000ffffc27224 */ /* 0x000fe200078e00db */
[----:B------:R-:W-:Y:S01]  /*62e0*/  MOV R103, R17 ;  /* 0x0000001100677202 */ /* 0x000fe20000000f00 */
[----:B------:R-:W-:Y:S01]  /*62f0*/  IMAD.MOV.U32 R17, RZ, RZ, R31 ;  /* 0x000000ffff117224 */ /* 0x000fe200078e001f */
[----:B---3--:R-:W-:Y:S01]  /*6300*/  HMMA.16816.F32 R120, R4, R20, R72 ;  /* 0x000000140478723c */ /* 0x008fe20000001848 */
[----:B------:R-:W-:Y:S01]  /*6310*/  IMAD.MOV.U32 R31, RZ, RZ, R29 ;  /* 0x000000ffff1f7224 */ /* 0x000fe200078e001d */
[----:B------:R-:W-:Y:S01]  /*6320*/  MOV R29, R185 ;  /* 0x000000b9001d7202 */ /* 0x000fe20000000f00 */
[----:B------:R-:W-:Y:S01]  /*6330*/  IMAD.MOV.U32 R185, RZ, RZ, R204 ;  /* 0x000000ffffb97224 */ /* 0x000fe200078e00cc */
[----:B------:R3:W5:Y:S01]  /*6340*/  LDL.LU R219, [R1+0x3c] ;  /* 0x00003c0001db7983 */ /* 0x0007620000300800 */
[----:B------:R-:W-:Y:S01]  /*6350*/  IMAD.MOV.U32 R204, RZ, RZ, R192 ;  /* 0x000000ffffcc7224 */ /* 0x000fe200078e00c0 */
[----:B------:R-:W-:-:S02]  /*6360*/  MOV R192, R194 ;  /* 0x000000c200c07202 */ /* 0x000fc40000000f00 */
[----:B------:R-:W-:Y:S01]  /*6370*/  HMMA.16816.F32 R92, R4, R22, R64 ;  /* 0x00000016045c723c */ /* 0x000fe20000001840 */
[----:B--2---:R-:W-:Y:S01]  /*6380*/  FFMA.FTZ R2, R16, c[0x0][0x2d0], -R12 ;  /* 0x0000b40010027a23 */ /* 0x004fe2000001080c */
[----:B------:R-:W2:Y:S01]  /*6390*/  LDSM.16.MT88.4 R20, [R215+0xa900] ;  /* 0x00a90000d714783b */ /* 0x000ea20000004200 */
[----:B------:R-:W-:Y:S01]  /*63a0*/  IMAD.MOV.U32 R16, RZ, RZ, R30 ;  /* 0x000000ffff107224 */ /* 0x000fe200078e001e */
[----:B------:R-:W-:Y:S01]  /*63b0*/  MOV R30, R28 ;  /* 0x0000001c001e7202 */ /* 0x000fe20000000f00 */
[----:B------:R-:W-:-:S03]  /*63c0*/  IMAD.MOV.U32 R28, RZ, RZ, R184 ;  /* 0x000000ffff1c7224 */ /* 0x000fc600078e00b8 */
[----:B----4-:R-:W-:Y:S01]  /*63d0*/  HMMA.16816.F32 R72, R4, R24, R60 ;  /* 0x000000180448723c */ /* 0x010fe2000000183c */
[----:B------:R-:W-:Y:S01]  /*63e0*/  IMAD.MOV.U32 R184, RZ, RZ, R187 ;  /* 0x000000ffffb87224 */ /* 0x000fe200078e00bb */
[----:B------:R-:W-:Y:S01]  /*63f0*/  MOV R187, R191 ;  /* 0x000000bf00bb7202 */ /* 0x000fe20000000f00 */
[----:B------:R-:W-:Y:S02]  /*6400*/  IMAD.MOV.U32 R194, RZ, RZ, R202 ;  /* 0x000000ffffc27224 */ /* 0x000fe400078e00ca */
[----:B------:R4:W1:Y:S01]  /*6410*/  MUFU.EX2 R202, R2 ;  /* 0x0000000200ca7308 */ /* 0x0008620000000800 */
[----:B------:R-:W-:Y:S01]  /*6420*/  IMAD.MOV.U32 R191, RZ, RZ, R193 ;  /* 0x000000ffffbf7224 */ /* 0x000fe200078e00c1 */
[----:B------:R-:W-:Y:S01]  /*6430*/  MOV R101, R16 ;  /* 0x0000001000657202 */ /* 0x000fe20000000f00 */
[----:B------:R-:W-:Y:S01]  /*6440*/  IMAD.MOV.U32 R102, RZ, RZ, R17 ;  /* 0x000000ffff667224 */ /* 0x000fe200078e0011 */
[----:B------:R-:W-:Y:S01]  /*6450*/  MOV R16, R31 ;  /* 0x0000001f00107202 */ /* 0x000fe20000000f00 */
[----:B------:R-:W-:Y:S01]  /*6460*/  IMAD.MOV.U32 R17, RZ, RZ, R28 ;  /* 0x000000ffff117224 */ /* 0x000fe200078e001c */
[----:B------:R-:W-:Y:S01]  /*6470*/  MOV R31, R185 ;  /* 0x000000b9001f7202 */ /* 0x000fe20000000f00 */
[----:B------:R-:W-:Y:S01]  /*6480*/  IMAD.MOV.U32 R28, RZ, RZ, R184 ;  /* 0x000000ffff1c7224 */ /* 0x000fe200078e00b8 */
[----:B------:R-:W-:Y:S01]  /*6490*/  MOV R184, R204 ;  /* 0x000000cc00b87202 */ /* 0x000fe20000000f00 */
[----:B------:R-:W-:-:S02]  /*64a0*/  IMAD.MOV.U32 R185, RZ, RZ, R191 ;  /* 0x000000ffffb97224 */ /* 0x000fc400078e00bf */
[----:B----4-:R-:W-:Y:S02]  /*64b0*/  FFMA.FTZ R2, R103, c[0x0][0x2d0], -R12 ;  /* 0x0000b40067027a23 */ /* 0x010fe4000001080c */
[----:B------:R-:W-:Y:S02]  /*64c0*/  IMAD.MOV.U32 R103, RZ, RZ, R30 ;  /* 0x000000ffff677224 */ /* 0x000fe400078e001e */
[----:B------:R-:W-:Y:S01]  /*64d0*/  IMAD.MOV.U32 R30, RZ, RZ, R187 ;  /* 0x000000ffff1e7224 */ /* 0x000fe200078e00bb */
[----:B------:R-:W-:Y:S01]  /*64e0*/  MOV R187, R192 ;  /* 0x000000c000bb7202 */ /* 0x000fe20000000f00 */
[----:B------:R-:W-:Y:S02]  /*64f0*/  IMAD.MOV.U32 R192, RZ, RZ, R203 ;  /* 0x000000ffffc07224 */ /* 0x000fe400078e00cb */
[----:B------:R4:W-:Y:S01]  /*6500*/  MUFU.EX2 R203, R2 ;  /* 0x0000000200cb7308 */ /* 0x0009e20000000800 */
[----:B------:R-:W-:Y:S01]  /*6510*/  MOV R100, R103 ;  /* 0x0000006700647202 */ /* 0x000fe20000000f00 */
[----:B------:R-:W-:Y:S01]  /*6520*/  IMAD.MOV.U32 R103, RZ, RZ, R184 ;  /* 0x000000ffff677224 */ /* 0x000fe200078e00b8 */
[----:B------:R-:W-:Y:S01]  /*6530*/  MOV R184, R185 ;  /* 0x000000b900b87202 */ /* 0x000fe20000000f00 */
[----:B------:R-:W-:Y:S01]  /*6540*/  IMAD.MOV.U32 R99, RZ, RZ, R102 ;  /* 0x000000ffff637224 */ /* 0x000fe200078e0066 */
[----:B------:R-:W-:Y:S01]  /*6550*/  MOV R102, R17 ;  /* 0x0000001100667202 */ /* 0x000fe20000000f00 */
[----:B------:R-:W-:Y:S01]  /*6560*/  IMAD.MOV.U32 R185, RZ, RZ, R187 ;  /* 0x000000ffffb97224 */ /* 0x000fe200078e00bb */
[----:B------:R-:W-:Y:S01]  /*6570*/  MOV R187, R200 ;  /* 0x000000c800bb7202 */ /* 0x000fe20000000f00 */
[----:B----4-:R-:W-:-:S04]  /*6580*/  FFMA.FTZ R2, R252, c[0x0][0x2d0], -R12 ;  /* 0x0000b400fc027a23 */ /* 0x010fc8000001080c */
[----:B------:R4:W2:Y:S01]  /*6590*/  MUFU.EX2 R204, R2 ;  /* 0x0000000200cc7308 */ /* 0x0008a20000000800 */
[----:B-1----:R-:W-:Y:S01]  /*65a0*/  HMMA.16816.F32 R60, R4, R8, R48 ;  /* 0x00000008043c723c */ /* 0x002fe20000001830 */
[----:B----4-:R-:W-:Y:S02]  /*65b0*/  FFMA.FTZ R2, R101, c[0x0][0x2d0], -R0 ;  /* 0x0000b40065027a23 */ /* 0x010fe40000010800 */
[----:B------:R-:W-:-:S04]  /*65c0*/  IMAD.MOV.U32 R101, RZ, RZ, R16 ;  /* 0x000000ffff657224 */ /* 0x000fc800078e0010 */
[----:B------:R1:W-:Y:S01]  /*65d0*/  MUFU.EX2 R200, R2 ;  /* 0x0000000200c87308 */ /* 0x0003e20000000800 */
[----:B------:R-:W4:Y:S01]  /*65e0*/  LDSM.16.MT88.4 R16, [R213+0x2100] ;  /* 0x00210000d510783b */ /* 0x000f220000004200 */
[----:B------:R-:W-:Y:S03]  /*65f0*/  HMMA.16816.F32 R44, R4, R10, R44 ;  /* 0x0000000a042c723c */ /* 0x000fe6000000182c */
[----:B------:R-:W2:Y:S01]  /*6600*/  LDSM.16.MT88.4 R8, [R214+0x2100] ;  /* 0x00210000d608783b */ /* 0x000ea20000004200 */
[----:B-1----:R-:W-:Y:S02]  /*6610*/  FFMA.FTZ R2, R99, c[0x0][0x2d0], -R0 ;  /* 0x0000b40063027a23 */ /* 0x002fe40000010800 */
[----:B------:R-:W-:Y:S01]  /*6620*/  IMAD.MOV.U32 R99, RZ, RZ, R100 ;  /* 0x000000ffff637224 */ /* 0x000fe200078e0064 */
[----:B------:R-:W-:Y:S01]  /*6630*/  MOV R100, R101 ;  /* 0x0000006500647202 */ /* 0x000fe20000000f00 */
[----:B------:R-:W-:Y:S01]  /*6640*/  IMAD.MOV.U32 R101, RZ, RZ, R102 ;  /* 0x000000ffff657224 */ /* 0x000fe200078e0066 */
[----:B------:R-:W-:Y:S01]  /*6650*/  MOV R102, R103 ;  /* 0x0000006700667202 */ /* 0x000fe20000000f00 */
[----:B------:R-:W-:Y:S01]  /*6660*/  IMAD.MOV.U32 R103, RZ, RZ, R184 ;  /* 0x000000ffff677224 */ /* 0x000fe200078e00b8 */
[----:B------:R-:W-:Y:S01]  /*6670*/  MOV R184, R185 ;  /* 0x000000b900b87202 */ /* 0x000fe20000000f00 */
[----:B------:R-:W-:Y:S01]  /*6680*/  IMAD.MOV.U32 R185, RZ, RZ, R210 ;  /* 0x000000ffffb97224 */ /* 0x000fe200078e00d2 */
[----:B------:R-:W-:-:S02]  /*6690*/  MOV R210, R134 ;  /* 0x0000008600d27202 */ /* 0x000fc40000000f00 */
[----:B------:R1:W1:Y:S02]  /*66a0*/  MUFU.EX2 R134, R2 ;  /* 0x0000000200867308 */ /* 0x0002640000000800 */
[----:B-1----:R-:W-:-:S06]  /*66b0*/  FFMA.FTZ R2, R135, c[0x0][0x2d0], -R0 ;  /* 0x0000b40087027a23 */ /* 0x002fcc0000010800 */
[----:B------:R1:W-:Y:S02]  /*66c0*/  MUFU.EX2 R135, R2 ;  /* 0x0000000200877308 */ /* 0x0003e40000000800 */
[----:B-1----:R-:W-:Y:S02]  /*66d0*/  FFMA.FTZ R2, R99, c[0x0][0x2d0], -R0 ;  /* 0x0000b40063027a23 */ /* 0x002fe40000010800 */
[----:B------:R-:W-:Y:S01]  /*66e0*/  IMAD.MOV.U32 R99, RZ, RZ, R100 ;  /* 0x000000ffff637224 */ /* 0x000fe200078e0064 */
[----:B------:R-:W-:Y:S01]  /*66f0*/  MOV R100, R101 ;  /* 0x0000006500647202 */ /* 0x000fe20000000f00 */
[----:B------:R-:W-:Y:S01]  /*6700*/  IMAD.MOV.U32 R101, RZ, RZ, R102 ;  /* 0x000000ffff657224 */ /* 0x000fe200078e0066 */
[----:B------:R-:W-:Y:S01]  /*6710*/  MOV R102, R103 ;  /* 0x0000006700667202 */ /* 0x000fe20000000f00 */
[----:B------:R-:W-:Y:S01]  /*6720*/  IMAD.MOV.U32 R103, RZ, RZ, R184 ;  /* 0x000000ffff677224 */ /* 0x000fe200078e00b8 */
[----:B------:R-:W-:Y:S02]  /*6730*/  MOV R184, R133 ;  /* 0x0000008500b87202 */ /* 0x000fe40000000f00 */
[----:B------:R-:W1:Y:S01]  /*6740*/  MUFU.EX2 R133, R2 ;  /* 0x0000000200857308 */ /* 0x000e620000000800 */
[C---:B------:R-:W-:Y:S01]  /*6750*/  HMMA.16816.F32 R68, R4.reuse, R26, R68 ;  /* 0x0000001a0444723c */ /* 0x040fe20000001844 */
[----:B------:R-:W-:Y:S07]  /*6760*/  LDSM.16.MT88.4 R24, [R214+0x8100] ;  /* 0x00810000d618783b */ /* 0x000fee0000004200 */
[C---:B--2---:R-:W-:Y:S08]  /*6770*/  HMMA.16816.F32 R40, R4.reuse, R20, R40 ;  /* 0x000000140428723c */ /* 0x044ff00000001828 */
[----:B------:R-:W-:Y:S01]  /*6780*/  HMMA.16816.F32 R36, R4, R22, R36 ;  /* 0x000000160424723c */ /* 0x000fe20000001824 */
[----:B------:R-:W2:Y:S06]  /*6790*/  LDSM.16.MT88.4 R20, [R216+0x2100] ;  /* 0x00210000d814783b */ /* 0x000eac0000004200 */
[----:B------:R-:W-:-:S02]  /*67a0*/  F2FP.PACK_AB R4, R202, R201 ;  /* 0x000000c9ca04723e */ /* 0x000fc400000000ff */
[----:B------:R-:W-:Y:S02]  /*67b0*/  F2FP.PACK_AB R6, R204, R203 ;  /* 0x000000cbcc06723e */ /* 0x000fe400000000ff */
[----:B------:R-:W-:Y:S02]  /*67c0*/  F2FP.PACK_AB R5, R134, R200 ;  /* 0x000000c88605723e */ /* 0x000fe400000000ff */
[----:B-1----:R-:W-:-:S07]  /*67d0*/  F2FP.PACK_AB R7, R133, R135 ;  /* 0x000000878507723e */ /* 0x002fce00000000ff */
[C---:B----4-:R-:W-:Y:S08]  /*67e0*/  HMMA.16816.F32 R136, R4.reuse, R16, R136 ;  /* 0x000000100488723c */ /* 0x050ff00000001888 */
[C---:B------:R-:W-:Y:S01]  /*67f0*/  HMMA.16816.F32 R48, R4.reuse, R18, R52 ;  /* 0x000000120430723c */ /* 0x040fe20000001834 */
[----:B------:R-:W1:Y:S07]  /*6800*/  LDSM.16.MT88.4 R16, [R215+0x2100] ;  /* 0x00210000d710783b */ /* 0x000e6e0000004200 */
[C---:B------:R-:W-:Y:S08]  /*6810*/  HMMA.16816.F32 R144, R4.reuse, R8, R144 ;  /* 0x000000080490723c */ /* 0x040ff00000001890 */
[C---:B------:R-:W-:Y:S01]  /*6820*/  HMMA.16816.F32 R52, R4.reuse, R10, R56 ;  /* 0x0000000a0434723c */ /* 0x040fe20000001838 */
[----:B------:R-:W4:Y:S07]  /*6830*/  LDSM.16.MT88.4 R8, [R213+0x5100] ;  /* 0x00510000d508783b */ /* 0x000f2e0000004200 */
[C---:B--2---:R-:W-:Y:S08]  /*6840*/  HMMA.16816.F32 R152, R4.reuse, R20, R152 ;  /* 0x000000140498723c */ /* 0x044ff00000001898 */
[C---:B------:R-:W-:Y:S01]  /*6850*/  HMMA.16816.F32 R56, R4.reuse, R22, R76 ;  /* 0x000000160438723c */ /* 0x040fe2000000184c */
[----:B------:R-:W2:Y:S07]  /*6860*/  LDSM.16.MT88.4 R20, [R214+0x5100] ;  /* 0x00510000d614783b */ /* 0x000eae0000004200 */
[C---:B-1----:R-:W-:Y:S08]  /*6870*/  HMMA.16816.F32 R160, R4.reuse, R16, R160 ;  /* 0x0000001004a0723c */ /* 0x042ff000000018a0 */
[C---:B------:R-:W-:Y:S01]  /*6880*/  HMMA.16816.F32 R64, R4.reuse, R18, R80 ;  /* 0x000000120440723c */ /* 0x040fe20000001850 */
[----:B------:R-:W1:Y:S07]  /*6890*/  LDSM.16.MT88.4 R16, [R216+0x5100] ;  /* 0x00510000d810783b */ /* 0x000e6e0000004200 */
[C---:B----4-:R-:W-:Y:S08]  /*68a0*/  HMMA.16816.F32 R168, R4.reuse, R8, R168 ;  /* 0x0000000804a8723c */ /* 0x050ff000000018a8 */
[C---:B------:R-:W-:Y:S01]  /*68b0*/  HMMA.16816.F32 R76, R4.reuse, R10, R32 ;  /* 0x0000000a044c723c */ /* 0x040fe20000001820 */
[----:B------:R-:W4:Y:S04]  /*68c0*/  LDSM.16.MT88.4 R8, [R215+0x5100] ;  /* 0x00510000d708783b */ /* 0x000f280000004200 */
[----:B------:R-:W3:Y:S03]  /*68d0*/  LDSM.16.MT88.4 R32, [R213+0x8100] ;  /* 0x00810000d520783b */ /* 0x000ee60000004200 */
[----:B--2---:R-:W-:Y:S01]  /*68e0*/  HMMA.16816.F32 R80, R4, R22, R84 ;  /* 0x000000160450723c */ /* 0x004fe20000001854 */
[----:B------:R-:W-:Y:S01]  /*68f0*/  IMAD.MOV.U32 R2, RZ, RZ, R99 ;  /* 0x000000ffff027224 */ /* 0x000fe200078e0063 */
[----:B------:R-:W-:-:S06]  /*6900*/  MOV R252, R100 ;  /* 0x0000006400fc7202 */ /* 0x000fcc0000000f00 */
[C---:B------:R-:W-:Y:S01]  /*6910*/  HMMA.16816.F32 R176, R4.reuse, R20, R176 ;  /* 0x0000001404b0723c */ /* 0x040fe200000018b0 */
[----:B------:R-:W-:Y:S07]  /*6920*/  LDSM.16.MT88.4 R20, [R216+0x8100] ;  /* 0x00810000d814783b */ /* 0x000fee0000004200 */
[C---:B-1----:R-:W-:Y:S08]  /*6930*/  HMMA.16816.F32 R84, R4.reuse, R16, R104 ;  /* 0x000000100454723c */ /* 0x042ff00000001868 */
[C---:B------:R-:W-:Y:S01]  /*6940*/  HMMA.16816.F32 R88, R4.reuse, R18, R108 ;  /* 0x000000120458723c */ /* 0x040fe2000000186c */
[----:B------:R-:W1:Y:S07]  /*6950*/  LDSM.16.MT88.4 R16, [R215+0x8100] ;  /* 0x00810000d710783b */ /* 0x000e6e0000004200 */
[----:B----4-:R-:W-:Y:S07]  /*6960*/  HMMA.16816.F32 R96, R4, R8, R112 ;  /* 0x000000080460723c */ /* 0x010fee0000001870 */
[----:B------:R-:W-:Y:S01]  /*6970*/  IMAD.MOV.U32 R112, RZ, RZ, R101 ;  /* 0x000000ffff707224 */ /* 0x000fe200078e0065 */
[----:B------:R-:W-:Y:S01]  /*6980*/  MOV R113, R102 ;  /* 0x0000006600717202 */ /* 0x000fe20000000f00 */
[----:B------:R-:W-:-:S02]  /*6990*/  IMAD.MOV.U32 R114, RZ, RZ, R103 ;  /* 0x000000ffff727224 */ /* 0x000fc400078e0067 */
[----:B------:R-:W-:Y:S01]  /*69a0*/  HMMA.16816.F32 R100, R4, R10, R116 ;  /* 0x0000000a0464723c */ /* 0x000fe20000001874 */
[----:B------:R-:W2:Y:S01]  /*69b0*/  LDSM.16.MT88.4 R8, [R213+0xb100] ;  /* 0x00b10000d508783b */ /* 0x000ea20000004200 */
[----:B------:R-:W-:-:S05]  /*69c0*/  MOV R115, R30 ;  /* 0x0000001e00737202 */ /* 0x000fca0000000f00 */
[----:B------:R-:W-:Y:S01]  /*69d0*/  IMAD.MOV.U32 R117, RZ, RZ, R31 ;  /* 0x000000ffff757224 */ /* 0x000fe200078e001f */
[----:B------:R-:W-:Y:S01]  /*69e0*/  MOV R118, R28 ;  /* 0x0000001c00767202 */ /* 0x000fe20000000f00 */
[----:B------:R-:W-:Y:S01]  /*69f0*/  IMAD.MOV.U32 R119, RZ, RZ, R29 ;  /* 0x000000ffff777224 */ /* 0x000fe200078e001d */
[C---:B---3--:R-:W-:Y:S01]  /*6a00*/  HMMA.16816.F32 R104, R4.reuse, R32, R172 ;  /* 0x000000200468723c */ /* 0x048fe200000018ac */
[----:B------:R-:W-:Y:S01]  /*6a10*/  IMAD.MOV.U32 R193, RZ, RZ, R218 ;  /* 0x000000ffffc17224 */ /* 0x000fe200078e00da */
[----:B------:R-:W-:Y:S01]  /*6a20*/  MOV R191, R217 ;  /* 0x000000d900bf7202 */ /* 0x000fe20000000f00 */
[----:B------:R-:W-:Y:S01]  /*6a30*/  FFMA.FTZ R2, R2, c[0x0][0x2d0], -R12 ;  /* 0x0000b40002027a23 */ /* 0x000fe2000001080c */
[----:B------:R-:W-:Y:S03]  /*6a40*/  LDSM.16.MT88.4 R28, [R214+0xb100] ;  /* 0x00b10000d61c783b */ /* 0x000fe60000004200 */
[----:B------:R-:W-:Y:S01]  /*6a50*/  IMAD.MOV.U32 R175, RZ, RZ, R118 ;  /* 0x000000ffffaf7224 */ /* 0x000fe200078e0076 */
[C---:B------:R-:W-:Y:S01]  /*6a60*/  HMMA.16816.F32 R108, R4.reuse, R24, R164 ;  /* 0x00000018046c723c */ /* 0x040fe200000018a4 */
[----:B------:R-:W-:Y:S01]  /*6a70*/  MOV R174, R119 ;  /* 0x0000007700ae7202 */ /* 0x000fe20000000f00 */
[----:B------:R-:W-:Y:S01]  /*6a80*/  IMAD.MOV.U32 R173, RZ, RZ, R112 ;  /* 0x000000ffffad7224 */ /* 0x000fe200078e0070 */
[----:B------:R-:W-:Y:S01]  /*6a90*/  MOV R172, R113 ;  /* 0x0000007100ac7202 */ /* 0x000fe20000000f00 */
[----:B------:R-:W-:Y:S01]  /*6aa0*/  UIADD3 UR15, UR6, -0x2, URZ ;  /* 0xfffffffe060f7890 */ /* 0x000fe2000fffe03f */
[----:B------:R3:W5:Y:S02]  /*6ab0*/  LDL.LU R218, [R1+0x38] ;  /* 0x0000380001da7983 */ /* 0x0007640000300800 */
[----:B------:R-:W-:Y:S01]  /*6ac0*/  MOV R166, R117 ;  /* 0x0000007500a67202 */ /* 0x000fe20000000f00 */
[----:B------:R-:W-:Y:S01]  /*6ad0*/  HMMA.16816.F32 R32, R4, R34, R180 ;  /* 0x000000220420723c */ /* 0x000fe200000018b4 */
[----:B------:R-:W-:Y:S01]  /*6ae0*/  IMAD.MOV.U32 R167, RZ, RZ, R184 ;  /* 0x000000ffffa77224 */ /* 0x000fe200078e00b8 */
[----:B------:R-:W-:-:S06]  /*6af0*/  MOV R164, R185 ;  /* 0x000000b900a47202 */ /* 0x000fcc0000000f00 */
[C---:B-1----:R-:W-:Y:S01]  /*6b00*/  HMMA.16816.F32 R124, R4.reuse, R18, R124 ;  /* 0x00000012047c723c */ /* 0x042fe2000000187c */
[----:B------:R-:W-:Y:S01]  /*6b10*/  IMAD.MOV.U32 R183, RZ, RZ, R114 ;  /* 0x000000ffffb77224 */ /* 0x000fe200078e0072 */
[----:B------:R-:W-:Y:S01]  /*6b20*/  MOV R182, R115 ;  /* 0x0000007300b67202 */ /* 0x000fe20000000f00 */
[----:B------:R-:W-:Y:S01]  /*6b30*/  IMAD.MOV.U32 R165, RZ, RZ, R186 ;  /* 0x000000ffffa57224 */ /* 0x000fe200078e00ba */
[----:B------:R3:W5:Y:S04]  /*6b40*/  LDL.LU R217, [R1+0x34] ;  /* 0x0000340001d97983 */ /* 0x0007680000300800 */
[----:B------:R-:W-:Y:S01]  /*6b50*/  HMMA.16816.F32 R116, R4, R16, R128 ;  /* 0x000000100474723c */ /* 0x000fe20000001880 */
[----:B------:R-:W1:Y:S01]  /*6b60*/  LDSM.16.MT88.4 R16, [R215+0xb100] ;  /* 0x00b10000d710783b */ /* 0x000e620000004200 */
[----:B------:R-:W-:Y:S01]  /*6b70*/  MOV R180, R187 ;  /* 0x000000bb00b47202 */ /* 0x000fe20000000f00 */
[----:B------:R-:W-:-:S05]  /*6b80*/  IMAD.MOV.U32 R181, RZ, RZ, R188 ;  /* 0x000000ffffb57224 */ /* 0x000fca00078e00bc */
[C---:B------:R-:W-:Y:S08]  /*6b90*/  HMMA.16816.F32 R112, R4.reuse, R20, R148 ;  /* 0x000000140470723c */ /* 0x040ff00000001894 */
[----:B------:R-:W-:Y:S01]  /*6ba0*/  HMMA.16816.F32 R20, R4, R22, R140 ;  /* 0x000000160414723c */ /* 0x000fe2000000188c */
[----:B------:R-:W-:Y:S02]  /*6bb0*/  MOV R148, R193 ;  /* 0x000000c100947202 */ /* 0x000fe40000000f00 */
[----:B------:R-:W-:-:S04]  /*6bc0*/  MOV R150, R195 ;  /* 0x000000c300967202 */ /* 0x000fc80000000f00 */
[----:B------:R-:W-:Y:S01]  /*6bd0*/  IMAD.MOV.U32 R142, RZ, RZ, R198 ;  /* 0x000000ffff8e7224 */ /* 0x000fe200078e00c6 */
[----:B------:R-:W-:Y:S01]  /*6be0*/  HMMA.16816.F32 R24, R4, R26, R156 ;  /* 0x0000001a0418723c */ /* 0x000fe2000000189c */
[----:B------:R-:W-:-:S03]  /*6bf0*/  MOV R141, R197 ;  /* 0x000000c5008d7202 */ /* 0x000fc60000000f00 */
[----:B------:R-:W-:-:S03]  /*6c00*/  MOV R140, R142 ;  /* 0x0000008e008c7202 */ /* 0x000fc60000000f00 */
[----:B------:R-:W-:Y:S01]  /*6c10*/  MOV R156, R189 ;  /* 0x000000bd009c7202 */ /* 0x000fe20000000f00 */
[----:B------:R-:W-:Y:S01]  /*6c20*/  IMAD.MOV.U32 R157, RZ, RZ, R190 ;  /* 0x000000ffff9d7224 */ /* 0x000fe200078e00be */
[----:B------:R-:W-:Y:S01]  /*6c30*/  MOV R158, R191 ;  /* 0x000000bf009e7202 */ /* 0x000fe20000000f00 */
[----:B--2---:R-:W-:Y:S01]  /*6c40*/  HMMA.16816.F32 R184, R4, R8, R120 ;  /* 0x0000000804b8723c */ /* 0x004fe20000001878 */
[----:B------:R-:W-:Y:S02]  /*6c50*/  MOV R142, R148 ;  /* 0x00000094008e7202 */ /* 0x000fe40000000f00 */
[----:B------:R-:W-:-:S05]  /*6c60*/  MOV R143, R199 ;  /* 0x000000c7008f7202 */ /* 0x000fca0000000f00 */
[----:B------:R-:W-:Y:S01]  /*6c70*/  HMMA.16816.F32 R188, R4, R10, R92 ;  /* 0x0000000a04bc723c */ /* 0x000fe2000000185c */
[----:B------:R-:W2:Y:S01]  /*6c80*/  LDSM.16.MT88.4 R8, [R216+0xb100] ;  /* 0x00b10000d808783b */ /* 0x000ea20000004200 */
[----:B------:R-:W-:Y:S02]  /*6c90*/  MOV R148, R150 ;  /* 0x0000009600947202 */ /* 0x000fe40000000f00 */
[----:B------:R-:W-:Y:S01]  /*6ca0*/  MOV R150, R156 ;  /* 0x0000009c00967202 */ /* 0x000fe20000000f00 */
        /* <DEDUP_REMOVED lines=9> */
[----:B------:R4:W-:Y:S01]  /*6d40*/  MUFU.EX2 R13, R2 ;  /* 0x00000002000d7308 */ /* 0x0009e20000000800 */
[----:B------:R-:W-:-:S02]  /*6d50*/  IMAD.MOV.U32 R159, RZ, RZ, R192 ;  /* 0x000000ffff9f7224 */ /* 0x000fc400078e00c0 */
[----:B------:R-:W-:Y:S02]  /*6d60*/  IMAD.MOV.U32 R149, RZ, RZ, R151 ;  /* 0x000000ffff957224 */ /* 0x000fe400078e0097 */
[----:B------:R-:W-:Y:S02]  /*6d70*/  IMAD.MOV.U32 R151, RZ, RZ, R157 ;  /* 0x000000ffff977224 */ /* 0x000fe400078e009d */
[----:B------:R-:W-:Y:S02]  /*6d80*/  IMAD.MOV.U32 R157, RZ, RZ, R159 ;  /* 0x000000ffff9d7224 */ /* 0x000fe400078e009f */
[----:B------:R-:W-:Y:S02]  /*6d90*/  IMAD.MOV.U32 R159, RZ, RZ, R165 ;  /* 0x000000ffff9f7224 */ /* 0x000fe400078e00a5 */
[----:B----4-:R-:W-:Y:S01]  /*6da0*/  FFMA.FTZ R2, R131, c[0x0][0x2d0], -R12 ;  /* 0x0000b40083027a23 */ /* 0x010fe2000001080c */
        /* <DEDUP_REMOVED lines=8> */
[----:B------:R-:W-:Y:S02]  /*6e30*/  IMAD.MOV.U32 R15, RZ, RZ, R212 ;  /* 0x000000ffff0f7224 */ /* 0x000fe400078e00d4 */
[----:B------:R-:W-:Y:S01]  /*6e40*/  IMAD.MOV.U32 R150, RZ, RZ, R151 ;  /* 0x000000ffff967224 */ /* 0x000fe200078e0097 */
[----:B------:R-:W-:Y:S01]  /*6e50*/  MOV R151, R156 ;  /* 0x0000009c00977202 */ /* 0x000fe20000000f00 */
[----:B------:R-:W-:Y:S01]  /*6e60*/  IMAD.MOV.U32 R156, RZ, RZ, R157 ;  /* 0x000000ffff9c7224 */ /* 0x000fe200078e009d */
[----:B------:R-:W-:Y:S01]  /*6e70*/  MOV R157, R158 ;  /* 0x0000009e009d7202 */ /* 0x000fe20000000f00 */
[----:B------:R-:W-:Y:S01]  /*6e80*/  IMAD.MOV.U32 R158, RZ, RZ, R159 ;  /* 0x000000ffff9e7224 */ /* 0x000fe200078e009f */
[----:B------:R-:W-:Y:S01]  /*6e90*/  MOV R159, R15 ;  /* 0x0000000f009f7202 */ /* 0x000fe20000000f00 */
[----:B------:R-:W-:Y:S01]  /*6ea0*/  IMAD.MOV.U32 R15, RZ, RZ, R14 ;  /* 0x000000ffff0f7224 */ /* 0x000fe200078e000e */
[C---:B-1----:R-:W-:Y:S01]  /*6eb0*/  HMMA.16816.F32 R40, R4.reuse, R16, R40 ;  /* 0x000000100428723c */ /* 0x042fe20000001828 */
[----:B------:R1:W4:Y:S07]  /*6ec0*/  MUFU.EX2 R14, R2 ;  /* 0x00000002000e7308 */ /* 0x00032e0000000800 */
[----:B------:R-:W-:Y:S01]  /*6ed0*/  HMMA.16816.F32 R36, R4, R18, R36 ;  /* 0x000000120424723c */ /* 0x000fe20000001824 */
[----:B------:R-:W-:Y:S01]  /*6ee0*/  IMAD.MOV.U32 R17, RZ, RZ, R164 ;  /* 0x000000ffff117224 */ /* 0x000fe200078e00a4 */
[----:B------:R-:W-:-:S06]  /*6ef0*/  MOV R95, R142 ;  /* 0x0000008e005f7202 */ /* 0x000fcc0000000f00 */
[----:B--2---:R-:W-:Y:S01]  /*6f00*/  HMMA.16816.F32 R44, R4, R10, R44 ;  /* 0x0000000a042c723c */ /* 0x004fe2000000182c */
[----:B-1----:R-:W-:Y:S01]  /*6f10*/  FFMA.FTZ R2, R131, c[0x0][0x2d0], -R12 ;  /* 0x0000b40083027a23 */ /* 0x002fe2000001080c */
[----:B------:R-:W-:Y:S01]  /*6f20*/  MOV R131, R140 ;  /* 0x0000008c00837202 */ /* 0x000fe20000000f00 */
[----:B------:R-:W-:-:S05]  /*6f30*/  IMAD.MOV.U32 R140, RZ, RZ, R15 ;  /* 0x000000ffff8c7224 */ /* 0x000fca00078e000f */
[----:B------:R-:W-:Y:S01]  /*6f40*/  HMMA.16816.F32 R192, R4, R28, R72 ;  /* 0x0000001c04c0723c */ /* 0x000fe20000001848 */
[----:B------:R1:W-:Y:S01]  /*6f50*/  MUFU.EX2 R15, R2 ;  /* 0x00000002000f7308 */ /* 0x0003e20000000800 */
[----:B------:R-:W-:Y:S01]  /*6f60*/  MOV R16, R165 ;  /* 0x000000a500107202 */ /* 0x000fe20000000f00 */
[----:B------:R-:W-:Y:S01]  /*6f70*/  IMAD.MOV.U32 R19, RZ, RZ, R166 ;  /* 0x000000ffff137224 */ /* 0x000fe200078e00a6 */
[----:B------:R-:W-:-:S04]  /*6f80*/  MOV R18, R167 ;  /* 0x000000a700127202 */ /* 0x000fc80000000f00 */
[----:B------:R-:W-:Y:S01]  /*6f90*/  HMMA.16816.F32 R196, R4, R30, R68 ;  /* 0x0000001e04c4723c */ /* 0x000fe20000001844 */
[----:B------:R-:W2:Y:S01]  /*6fa0*/  LDSM.16.MT88.4 R164, [R215+0x2900] ;  /* 0x00290000d7a4783b */ /* 0x000ea20000004200 */
[----:B------:R-:W-:Y:S01]  /*6fb0*/  MOV R129, R156 ;  /* 0x0000009c00817202 */ /* 0x000fe20000000f00 */
[----:B------:R-:W-:Y:S01]  /*6fc0*/  IMAD.MOV.U32 R130, RZ, RZ, R157 ;  /* 0x000000ffff827224 */ /* 0x000fe200078e009d */
[----:B------:R-:W-:Y:S01]  /*6fd0*/  MOV R121, R148 ;  /* 0x0000009400797202 */ /* 0x000fe20000000f00 */
[----:B------:R-:W-:Y:S01]  /*6fe0*/  IMAD.MOV.U32 R120, RZ, RZ, R143 ;  /* 0x000000ffff787224 */ /* 0x000fe200078e008f */
[----:B------:R-:W-:Y:S01]  /*6ff0*/  MOV R123, R150 ;  /* 0x00000096007b7202 */ /* 0x000fe20000000f00 */
[----:B------:R-:W-:Y:S01]  /*7000*/  IMAD.MOV.U32 R122, RZ, RZ, R149 ;  /* 0x000000ffff7a7224 */ /* 0x000fe200078e0095 */
[----:B------:R-:W-:Y:S01]  /*7010*/  LDSM.16.MT88.4 R72, [R213+0x8900] ;  /* 0x00890000d548783b */ /* 0x000fe20000004200 */
[----:B-1----:R-:W-:Y:S01]  /*7020*/  FFMA.FTZ R2, R131, c[0x0][0x2d0], -R12 ;  /* 0x0000b40083027a23 */ /* 0x002fe2000001080c */
[----:B------:R-:W-:-:S02]  /*7030*/  UISETP.GE.AND UP0, UPT, UR15, UR8, UPT ;  /* 0x000000080f00728c */ /* 0x000fc4000bf06270 */
[----:B------:R3:W5:Y:S01]  /*7040*/  LDL.LU R212, [R1+0x30] ;  /* 0x0000300001d47983 */ /* 0x0007620000300800 */
[----:B------:R1:W1:Y:S01]  /*7050*/  MUFU.EX2 R12, R2 ;  /* 0x00000002000c7308 */ /* 0x0002620000000800 */
[----:B------:R-:W-:Y:S01]  /*7060*/  HMMA.16816.F32 R28, R4, R8, R60 ;  /* 0x00000008041c723c */ /* 0x000fe2000000183c */
[----:B-1----:R-:W-:-:S06]  /*7070*/  FFMA.FTZ R2, R140, c[0x0][0x2d0], -R0 ;  /* 0x0000b4008c027a23 */ /* 0x002fcc0000010800 */
[----:B------:R1:W-:Y:S02]  /*7080*/  MUFU.EX2 R11, R2 ;  /* 0x00000002000b7308 */ /* 0x0003e40000000800 */
[----:B-1----:R-:W-:Y:S01]  /*7090*/  FFMA.FTZ R2, R141, c[0x0][0x2d0], -R0 ;  /* 0x0000b4008d027a23 */ /* 0x002fe20000010800 */
[----:B------:R-:W-:Y:S01]  /*70a0*/  MOV R131, R158 ;  /* 0x0000009e00837202 */ /* 0x000fe20000000f00 */
[----:B------:R-:W-:Y:S01]  /*70b0*/  IMAD.MOV.U32 R128, RZ, RZ, R151 ;  /* 0x000000ffff807224 */ /* 0x000fe200078e0097 */
[----:B------:R-:W-:-:S03]  /*70c0*/  MOV R93, R121 ;  /* 0x00000079005d7202 */ /* 0x000fc60000000f00 */
[----:B------:R1:W1:Y:S01]  /*70d0*/  MUFU.EX2 R10, R2 ;  /* 0x00000002000a7308 */ /* 0x0002620000000800 */
[----:B------:R-:W-:Y:S01]  /*70e0*/  IMAD.MOV.U32 R92, RZ, RZ, R120 ;  /* 0x000000ffff5c7224 */ /* 0x000fe200078e0078 */
[----:B------:R-:W-:Y:S01]  /*70f0*/  LDSM.16.MT88.4 R140, [R213+0x2900] ;  /* 0x00290000d58c783b */ /* 0x000fe20000004200 */
[----:B------:R-:W-:-:S03]  /*7100*/  IMAD.MOV.U32 R94, RZ, RZ, R122 ;  /* 0x000000ffff5e7224 */ /* 0x000fc600078e007a */
[----:B------:R-:W-:Y:S01]  /*7110*/  LDSM.16.MT88.4 R148, [R214+0x2900] ;  /* 0x00290000d694783b */ /* 0x000fe20000004200 */
[--C-:B-1----:R-:W-:Y:S02]  /*7120*/  FFMA.FTZ R2, R159, c[0x0][0x2d0], -R0.reuse ;  /* 0x0000b4009f027a23 */ /* 0x102fe40000010800 */
[----:B------:R-:W-:Y:S01]  /*7130*/  FFMA.FTZ R0, R95, c[0x0][0x2d0], -R0 ;  /* 0x0000b4005f007a23 */ /* 0x000fe20000010800 */
[----:B------:R-:W1:Y:S01]  /*7140*/  LDSM.16.MT88.4 R156, [R216+0x2900] ;  /* 0x00290000d89c783b */ /* 0x000e620000004200 */
[----:B------:R-:W-:Y:S08]  /*7150*/  MUFU.EX2 R8, R2 ;  /* 0x0000000200087308 */ /* 0x000ff00000000800 */
[----:B------:R-:W2:Y:S01]  /*7160*/  MUFU.EX2 R9, R0 ;  /* 0x0000000000097308 */ /* 0x000ea20000000800 */
[----:B------:R-:W-:Y:S01]  /*7170*/  MOV R95, R123 ;  /* 0x0000007b005f7202 */ /* 0x000fe20000000f00 */
[----:B------:R-:W-:Y:S01]  /*7180*/  IMAD.MOV.U32 R120, RZ, RZ, R128 ;  /* 0x000000ffff787224 */ /* 0x000fe200078e0080 */
[----:B------:R-:W-:Y:S01]  /*7190*/  MOV R121, R129 ;  /* 0x0000008100797202 */ /* 0x000fe20000000f00 */
[----:B------:R-:W-:Y:S01]  /*71a0*/  IMAD.MOV.U32 R122, RZ, RZ, R130 ;  /* 0x000000ffff7a7224 */ /* 0x000fe200078e0082 */
[----:B------:R-:W-:-:S02]  /*71b0*/  MOV R123, R131 ;  /* 0x00000083007b7202 */ /* 0x000fc40000000f00 */
[----:B----4-:R-:W-:Y:S02]  /*71c0*/  F2FP.PACK_AB R128, R14, R13 ;  /* 0x0000000d0e80723e */ /* 0x010fe400000000ff */
[----:B------:R-:W-:Y:S02]  /*71d0*/  F2FP.PACK_AB R130, R12, R15 ;  /* 0x0000000f0c82723e */ /* 0x000fe400000000ff */
[----:B------:R-:W-:Y:S02]  /*71e0*/  F2FP.PACK_AB R129, R10, R11 ;  /* 0x0000000b0a81723e */ /* 0x000fe400000000ff */
[----:B--2---:R-:W-:-:S07]  /*71f0*/  F2FP.PACK_AB R131, R9, R8 ;  /* 0x000000080983723e */ /* 0x004fce00000000ff */
[C---:B------:R-:W-:Y:S08]  /*7200*/  HMMA.16816.F32 R160, R128.reuse, R164, R160 ;  /* 0x000000a480a0723c */ /* 0x040ff000000018a0 */
[C---:B------:R-:W-:Y:S01]  /*7210*/  HMMA.16816.F32 R164, R128.reuse, R166, R64 ;  /* 0x000000a680a4723c */ /* 0x040fe20000001840 */
[----:B------:R-:W2:Y:S07]  /*7220*/  LDSM.16.MT88.4 R64, [R215+0x5900] ;  /* 0x00590000d740783b */ /* 0x000eae0000004200 */
[C---:B-1----:R-:W-:Y:S08]  /*7230*/  HMMA.16816.F32 R152, R128.reuse, R156, R152 ;  /* 0x0000009c8098723c */ /* 0x042ff00000001898 */
[C---:B------:R-:W-:Y:S01]  /*7240*/  HMMA.16816.F32 R156, R128.reuse, R158, R56 ;  /* 0x0000009e809c723c */ /* 0x040fe20000001838 */
[----:B------:R-:W1:Y:S01]  /*7250*/  LDSM.16.MT88.4 R56, [R216+0x5900] ;  /* 0x00590000d838783b */ /* 0x000e620000004200 */
        /* <DEDUP_REMOVED lines=10> */
[----:B------:R-:W-:Y:S01]  /*7300*/  FADD.FTZ R2, R2, R0 ;  /* 0x0000000002027221 */ /* 0x000fe20000010000 */
[----:B------:R-:W-:Y:S01]  /*7310*/  MOV R4, R123 ;  /* 0x0000007b00047202 */ /* 0x000fe20000000f00 */
[----:B------:R-:W-:Y:S01]  /*7320*/  IMAD.MOV.U32 R123, RZ, RZ, R182 ;  /* 0x000000ffff7b7224 */ /* 0x000fe200078e00b6 */
[----:B------:R-:W-:Y:S01]  /*7330*/  HMMA.16816.F32 R136, R128, R140, R136 ;  /* 0x0000008c8088723c */ /* 0x000fe20000001888 */
[----:B------:R-:W-:Y:S01]  /*7340*/  FADD.FTZ R0, R121, R120 ;  /* 0x0000007879007221 */ /* 0x000fe20000010000 */
[----:B------:R-:W-:Y:S01]  /*7350*/  LDSM.16.MT88.4 R172, [R213+0x5900] ;  /* 0x00590000d5ac783b */ /* 0x000fe20000004200 */
[----:B------:R-:W-:-:S02]  /*7360*/  FADD.FTZ R2, R122, R2 ;  /* 0x000000027a027221 */ /* 0x000fc40000010000 */
[----:B------:R-:W-:Y:S02]  /*7370*/  FADD.FTZ R0, R123, R0 ;  /* 0x000000007b007221 */ /* 0x000fe40000010000 */
[----:B------:R-:W-:Y:S01]  /*7380*/  LDSM.16.MT88.4 R120, [R216+0xb900] ;  /* 0x00b90000d878783b */ /* 0x000fe20000004200 */
[C---:B--2---:R-:W-:Y:S03]  /*7390*/  HMMA.16816.F32 R60, R128.reuse, R64, R96 ;  /* 0x00000040803c723c */ /* 0x044fe60000001860 */
[----:B------:R-:W2:Y:S05]  /*73a0*/  LDSM.16.MT88.4 R96, [R215+0x8900] ;  /* 0x00890000d760783b */ /* 0x000eaa0000004200 */
[C---:B------:R-:W-:Y:S07]  /*73b0*/  HMMA.16816.F32 R64, R128.reuse, R66, R100 ;  /* 0x000000428040723c */ /* 0x040fee0000001864 */
[----:B------:R-:W-:Y:S01]  /*73c0*/  IMAD.MOV.U32 R102, RZ, RZ, R94 ;  /* 0x000000ffff667224 */ /* 0x000fe200078e005e */
[----:B------:R-:W-:Y:S01]  /*73d0*/  MOV R103, R95 ;  /* 0x0000005f00677202 */ /* 0x000fe20000000f00 */
[----:B------:R-:W-:Y:S02]  /*73e0*/  HMMA.16816.F32 R140, R128, R142, R48 ;  /* 0x0000008e808c723c */ /* 0x000fe40000001830 */
[----:B------:R-:W-:-:S02]  /*73f0*/  FADD.FTZ R2, R102, R2 ;  /* 0x0000000266027221 */ /* 0x000fc40000010000 */
[----:B------:R-:W-:-:S03]  /*7400*/  FADD.FTZ R0, R103, R0 ;  /* 0x0000000067007221 */ /* 0x000fc60000010000 */
[----:B------:R-:W-:Y:S01]  /*7410*/  MOV R48, R181 ;  /* 0x000000b500307202 */ /* 0x000fe20000000f00 */
[----:B------:R-:W-:Y:S01]  /*7420*/  IMAD.MOV.U32 R49, RZ, RZ, R180 ;  /* 0x000000ffff317224 */ /* 0x000fe200078e00b4 */
[----:B------:R-:W-:Y:S01]  /*7430*/  MOV R50, R93 ;  /* 0x0000005d00327202 */ /* 0x000fe20000000f00 */
[----:B------:R-:W-:Y:S01]  /*7440*/  IMAD.MOV.U32 R51, RZ, RZ, R92 ;  /* 0x000000ffff337224 */ /* 0x000fe200078e005c */
[----:B------:R-:W-:Y:S01]  /*7450*/  HMMA.16816.F32 R144, R128, R148, R144 ;  /* 0x000000948090723c */ /* 0x000fe20000001890 */
[----:B------:R-:W-:Y:S01]  /*7460*/  FADD.FTZ R2, R48, R2 ;  /* 0x0000000230027221 */ /* 0x000fe20000010000 */
[----:B------:R-:W4:Y:S01]  /*7470*/  LDSM.16.MT88.4 R180, [R214+0x5900] ;  /* 0x00590000d6b4783b */ /* 0x000f220000004200 */
[----:B------:R-:W-:Y:S02]  /*7480*/  FADD.FTZ R0, R49, R0 ;  /* 0x0000000031007221 */ /* 0x000fe40000010000 */
[----:B------:R-:W-:Y:S02]  /*7490*/  FADD.FTZ R2, R4, R2 ;  /* 0x0000000204027221 */ /* 0x000fe40000010000 */
[----:B------:R-:W-:-:S02]  /*74a0*/  FADD.FTZ R0, R5, R0 ;  /* 0x0000000005007221 */ /* 0x000fc40000010000 */
[----:B------:R-:W-:Y:S02]  /*74b0*/  FADD.FTZ R2, R6, R2 ;  /* 0x0000000206027221 */ /* 0x000fe40000010000 */
[----:B------:R-:W-:Y:S02]  /*74c0*/  FADD.FTZ R0, R7, R0 ;  /* 0x0000000007007221 */ /* 0x000fe40000010000 */
[----:B------:R-:W-:Y:S01]  /*74d0*/  FADD.FTZ R2, R50, R2 ;  /* 0x0000000232027221 */ /* 0x000fe20000010000 */
[----:B------:R-:W-:Y:S01]  /*74e0*/  HMMA.16816.F32 R148, R128, R150, R52 ;  /* 0x000000968094723c */ /* 0x000fe20000001834 */
[----:B------:R-:W-:Y:S01]  /*74f0*/  FADD.FTZ R0, R51, R0 ;  /* 0x0000000033007221 */ /* 0x000fe20000010000 */
[----:B------:R-:W2:Y:S01]  /*7500*/  LDSM.16.MT88.4 R4, [R215+0xb900] ;  /* 0x00b90000d704783b */ /* 0x000ea20000004200 */
[----:B------:R-:W-:Y:S02]  /*7510*/  FADD.FTZ R2, R18, R2 ;  /* 0x0000000212027221 */ /* 0x000fe40000010000 */
[----:B------:R-:W-:-:S03]  /*7520*/  FADD.FTZ R0, R19, R0 ;  /* 0x0000000013007221 */ /* 0x000fc60000010000 */
[----:B-1----:R-:W-:Y:S01]  /*7530*/  HMMA.16816.F32 R52, R128, R56, R84 ;  /* 0x000000388034723c */ /* 0x002fe20000001854 */
[----:B------:R-:W-:Y:S02]  /*7540*/  FADD.FTZ R2, R16, R2 ;  /* 0x0000000210027221 */ /* 0x000fe40000010000 */
[----:B------:R-:W-:-:S05]  /*7550*/  FADD.FTZ R0, R17, R0 ;  /* 0x0000000011007221 */ /* 0x000fca0000010000 */
[----:B------:R-:W-:Y:S01]  /*7560*/  HMMA.16816.F32 R56, R128, R58, R88 ;  /* 0x0000003a8038723c */ /* 0x000fe20000001858 */
[----:B------:R-:W1:Y:S01]  /*7570*/  LDSM.16.MT88.4 R88, [R216+0x8900] ;  /* 0x00890000d858783b */ /* 0x000e620000004200 */
[----:B------:R-:W-:Y:S02]  /*7580*/  FADD.FTZ R2, R252, R2 ;  /* 0x00000002fc027221 */ /* 0x000fe40000010000 */
[----:B------:R-:W-:Y:S02]  /*7590*/  FADD.FTZ R0, R211, R0 ;  /* 0x00000000d3007221 */ /* 0x000fe40000010000 */
[----:B------:R-:W-:Y:S02]  /*75a0*/  FADD.FTZ R2, R210, R2 ;  /* 0x00000002d2027221 */ /* 0x000fe40000010000 */
[----:B------:R-:W-:Y:S02]  /*75b0*/  FADD.FTZ R0, R209, R0 ;  /* 0x00000000d1007221 */ /* 0x000fe40000010000 */
[----:B------:R-:W-:-:S02]  /*75c0*/  FADD.FTZ R2, R248, R2 ;  /* 0x00000002f8027221 */ /* 0x000fc40000010000 */
[----:B------:R-:W-:Y:S02]  /*75d0*/  FADD.FTZ R0, R208, R0 ;  /* 0x00000000d0007221 */ /* 0x000fe40000010000 */
[----:B------:R-:W-:Y:S02]  /*75e0*/  FADD.FTZ R2, R251, R2 ;  /* 0x00000002fb027221 */ /* 0x000fe40000010000 */
[----:B------:R-:W-:Y:S02]  /*75f0*/  FADD.FTZ R0, R207, R0 ;  /* 0x00000000cf007221 */ /* 0x000fe40000010000 */
[----:B------:R-:W-:Y:S02]  /*7600*/  FADD.FTZ R2, R250, R2 ;  /* 0x00000002fa027221 */ /* 0x000fe40000010000 */
[----:B------:R-:W-:Y:S02]  /*7610*/  FADD.FTZ R0, R205, R0 ;  /* 0x00000000cd007221 */ /* 0x000fe40000010000 */
[----:B------:R-:W-:-:S02]  /*7620*/  FADD.FTZ R2, R249, R2 ;  /* 0x00000002f9027221 */ /* 0x000fc40000010000 */
[----:B------:R-:W-:Y:S02]  /*7630*/  FADD.FTZ R0, R206, R0 ;  /* 0x00000000ce007221 */ /* 0x000fe40000010000 */
[----:B------:R-:W-:Y:S02]  /*7640*/  FADD.FTZ R2, R201, R2 ;  /* 0x00000002c9027221 */ /* 0x000fe40000010000 */
[----:B------:R-:W-:Y:S01]  /*7650*/  FADD.FTZ R0, R200, R0 ;  /* 0x00000000c8007221 */ /* 0x000fe20000010000 */
[----:B--2---:R-:W-:Y:S01]  /*7660*/  HMMA.16816.F32 R92, R128, R96, R116 ;  /* 0x00000060805c723c */ /* 0x004fe20000001874 */
[----:B------:R-:W-:Y:S02]  /*7670*/  FADD.FTZ R2, R202, R2 ;  /* 0x00000002ca027221 */ /* 0x000fe40000010000 */
[----:B------:R-:W-:-:S05]  /*7680*/  FADD.FTZ R0, R134, R0 ;  /* 0x0000000086007221 */ /* 0x000fca0000010000 */
[C---:B------:R-:W-:Y:S08]  /*7690*/  HMMA.16816.F32 R96, R128.reuse, R98, R124 ;  /* 0x000000628060723c */ /* 0x040ff0000000187c */
[C---:B----4-:R-:W-:Y:S08]  /*76a0*/  HMMA.16816.F32 R176, R128.reuse, R180, R176 ;  /* 0x000000b480b0723c */ /* 0x050ff000000018b0 */
[C---:B------:R-:W-:Y:S07]  /*76b0*/  HMMA.16816.F32 R124, R128.reuse, R4, R40 ;  /* 0x00000004807c723c */ /* 0x040fee0000001828 */
[----:B------:R-:W-:Y:S01]  /*76c0*/  FADD.FTZ R4, R203, R2 ;  /* 0x00000002cb047221 */ /* 0x000fe20000010000 */
[----:B------:R-:W-:Y:S01]  /*76d0*/  HMMA.16816.F32 R180, R128, R182, R80 ;  /* 0x000000b680b4723c */ /* 0x000fe20000001850 */
[----:B------:R-:W2:Y:S01]  /*76e0*/  LDSM.16.MT88.4 R80, [R214+0x8900] ;  /* 0x00890000d650783b */ /* 0x000ea20000004200 */
[----:B------:R-:W-:-:S02]  /*76f0*/  FADD.FTZ R2, R135, R0 ;  /* 0x0000000087027221 */ /* 0x000fc40000010000 */
[----:B------:R-:W-:-:S04]  /*7700*/  FADD.FTZ R0, R204, R4 ;  /* 0x00000004cc007221 */ /* 0x000fc80000010000 */
[----:B------:R-:W-:Y:S01]  /*7710*/  HMMA.16816.F32 R68, R128, R72, R104 ;  /* 0x000000488044723c */ /* 0x000fe20000001868 */
[----:B------:R-:W4:Y:S01]  /*7720*/  LDSM.16.MT88.4 R104, [R213+0xb900] ;  /* 0x00b90000d568783b */ /* 0x000f220000004200 */
[----:B------:R-:W-:-:S06]  /*7730*/  FADD.FTZ R2, R133, R2 ;  /* 0x0000000285027221 */ /* 0x000fcc0000010000 */
[----:B-1----:R-:W-:Y:S01]  /*7740*/  HMMA.16816.F32 R84, R128, R88, R112 ;  /* 0x000000588054723c */ /* 0x002fe20000001870 */
        /* <DEDUP_REMOVED lines=8> */
[----:B------:R-:W-:-:S05]  /*77d0*/  FADD.FTZ R0, R9, R2 ;  /* 0x0000000209007221 */ /* 0x000fca0000010000 */
[----:B------:R3:W-:Y:S04]  /*77e0*/  STL [R1+0x4], R0 ;  /* 0x0000040001007387 */ /* 0x0007e80000100800 */
[----:B------:R3:W-:Y:S01]  /*77f0*/  STL [R1], R4 ;  /* 0x0000000401007387 */ /* 0x0007e20000100800 */
[----:B------:R-:W-:Y:S01]  /*7800*/  PLOP3.LUT P0, PT, PT, PT, UP0, 0x80, 0x0 ;  /* 0x000000000000781c */ /* 0x000fe20003f0f008 */
[C---:B------:R-:W-:Y:S08]  /*7810*/  HMMA.16816.F32 R168, R128.reuse, R172, R168 ;  /* 0x000000ac80a8723c */ /* 0x040ff000000018a8 */
[C---:B------:R-:W-:Y:S08]  /*7820*/  HMMA.16816.F32 R172, R128.reuse, R174, R76 ;  /* 0x000000ae80ac723c */ /* 0x040ff0000000184c */
[C---:B--2---:R-:W-:Y:S08]  /*7830*/  HMMA.16816.F32 R76, R128.reuse, R80, R108 ;  /* 0x00000050804c723c */ /* 0x044ff0000000186c */
[C---:B----4-:R-:W-:Y:S08]  /*7840*/  HMMA.16816.F32 R100, R128.reuse, R104, R184 ;  /* 0x000000688064723c */ /* 0x050ff000000018b8 */
[C---:B-1----:R-:W-:Y:S08]  /*7850*/  HMMA.16816.F32 R108, R128.reuse, R112, R192 ;  /* 0x00000070806c723c */ /* 0x042ff000000018c0 */
        /* <DEDUP_REMOVED lines=8> */
[----:B------:R-:W-:Y:S08]  /*78e0*/  @!P0 BRA `(.L_x_1217) ;  /* 0x00004e7000008947 */ /* 0x000ff00003800000 */
[----:B---3--:R-:W2:Y:S01]  /*78f0*/  LDL.LU.64 R16, [R1+0x10] ;  /* 0x0000100001107983 */ /* 0x008ea20000300a00 */
[----:B------:R-:W-:Y:S01]  /*7900*/  IMAD.MOV.U32 R134, RZ, RZ, R3 ;  /* 0x000000ffff867224 */ /* 0x000fe200078e0003 */
[----:B------:R-:W-:Y:S01]  /*7910*/  ULDC.64 UR6, c[0x0][0x208] ;  /* 0x0000820000067ab9 */ /* 0x000fe20000000a00 */
[----:B------:R-:W-:Y:S01]  /*7920*/  IMAD.MOV.U32 R133, RZ, RZ, R132 ;  /* 0x000000ffff857224 */ /* 0x000fe200078e0084 */
[----:B------:R-:W3:Y:S01]  /*7930*/  LDL.LU.64 R210, [R1+0x28] ;  /* 0x0000280001d27983 */ /* 0x000ee20000300a00 */
[----:B------:R-:W-:Y:S01]  /*7940*/  ULDC.64 UR4, c[0x0][0x1e0] ;  /* 0x0000780000047ab9 */ /* 0x000fe20000000a00 */
[----:B--2---:R-:W-:-:S02]  /*7950*/  MOV R3, R17 ;  /* 0x0000001100037202 */ /* 0x004fc40000000f00 */
[----:B---3--:R-:W-:-:S05]  /*7960*/  MOV R2, R210 ;  /* 0x000000d200027202 */ /* 0x008fca0000000f00 */
[----:B------:R1:W-:Y:S02]  /*7970*/  STL.64 [R1+0x10], R2 ;  /* 0x0000100201007387 */ /* 0x0003e40000100a00 */
.L_x_1218:
[----:B------:R-:W2:Y:S01]  /*7980*/  LDL.64 R204, [R1+0x10] ;  /* 0x0000100001cc7983 */ /* 0x000ea20000100a00 */
[----:B------:R-:W-:Y:S04]  /*7990*/  DEPBAR.LE SB0, 0x0 ;  /* 0x000080000000791a */ /* 0x000fe80000000000 */
[----:B------:R-:W-:Y:S01]  /*79a0*/  USHF.R.S32.HI UR14, URZ, 0x1f, UR15 ;  /* 0x0000001f3f0e7899 */ /* 0x000fe2000801140f */
[----:B------:R-:W3:Y:S01]  /*79b0*/  LDL R135, [R1+0x8] ;  /* 0x0000080001877983 */ /* 0x000ee20000100800 */
[----:B------:R-:W-:Y:S02]  /*79c0*/  UIMAD.WIDE.U32 UR16, UR15, UR6, URZ ;  /* 0x000000060f1072a5 */ /* 0x000fe4000f8e003f */
[----:B------:R-:W-:Y:S01]  /*79d0*/  UIMAD UR14, UR14, UR6, URZ ;  /* 0x000000060e0e72a4 */ /* 0x000fe2000f8e023f */
[----:B------:R-:W-:Y:S01]  /*79e0*/  BAR.SYNC.DEFER_BLOCKING 0x0 ;  /* 0x0000000000007b1d */ /* 0x000fe20000010000 */
[----:B------:R-:W-:Y:S02]  /*79f0*/  UISETP.GT.AND UP0, UPT, UR15, UR8, UPT ;  /* 0x000000080f00728c */ /* 0x000fe4000bf04270 */
[----:B------:R-:W-:Y:S01]  /*7a00*/  UIMAD UR14, UR15, UR7, UR14 ;  /* 0x000000070f0e72a4 */ /* 0x000fe2000f8e020e */
[----:B-1----:R-:W-:Y:S01]  /*7a10*/  MOV R2, UR16 ;  /* 0x0000001000027c02 */ /* 0x002fe20008000f00 */
[----:B------:R-:W-:Y:S02]  /*7a20*/  UIADD3 UR15, UR15, -0x1, URZ ;  /* 0xffffffff0f0f7890 */ /* 0x000fe4000fffe03f */
[----:B------:R-:W-:Y:S04]  /*7a30*/  UIADD3 UR14, UR17, UR14, URZ ;  /* 0x0000000e110e7290 */ /* 0x000fe8000fffe03f */
[----:B------:R-:W-:Y:S02]  /*7a40*/  UIMAD UR14, UR14, 0x60, URZ ;  /* 0x000000600e0e78a4 */ /* 0x000fe4000f8e023f */
[----:B------:R-:W-:Y:S01]  /*7a50*/  @UP0 UIMAD.WIDE.U32 UR16, UR15, UR4, URZ ;  /* 0x000000040f1002a5 */ /* 0x000fe2000f8e003f */
[----:B-----5:R-:W-:Y:S08]  /*7a60*/  LDSM.16.M88.4 R48, [R219+0x18100] ;  /* 0x01810000db30783b */ /* 0x020ff00000000200 */
[----:B------:R-:W1:Y:S08]  /*7a70*/  LDSM.16.M88.4 R8, [R212+0xc100] ;  /* 0x00c10000d408783b */ /* 0x000e700000000200 */
[----:B------:R-:W4:Y:S08]  /*7a80*/  LDSM.16.M88.4 R16, [R212+0xc900] ;  /* 0x00c90000d410783b */ /* 0x000f300000000200 */
[----:B------:R-:W4:Y:S08]  /*7a90*/  LDSM.16.M88.4 R24, [R212+0xd100] ;  /* 0x00d10000d418783b */ /* 0x000f300000000200 */
[----:B------:R-:W4:Y:S08]  /*7aa0*/  LDSM.16.M88.4 R32, [R212+0xd900] ;  /* 0x00d90000d420783b */ /* 0x000f300000000200 */
[----:B------:R-:W4:Y:S01]  /*7ab0*/  LDSM.16.M88.4 R40, [R212+0xe100] ;  /* 0x00e10000d428783b */ /* 0x000f220000000200 */
[C---:B-1----:R-:W-:Y:S07]  /*7ac0*/  HMMA.16816.F32 R4, R48.reuse, R8, RZ ;  /* 0x000000083004723c */ /* 0x042fee00000018ff */
[----:B------:R-:W1:Y:S01]  /*7ad0*/  LDSM.16.M88.4 R184, [R212+0xe900] ;  /* 0x00e90000d4b8783b */ /* 0x000e620000000200 */
[C---:B------:R-:W-:Y:S07]  /*7ae0*/  HMMA.16816.F32 R8, R48.reuse, R10, RZ ;  /* 0x0000000a3008723c */ /* 0x040fee00000018ff */
[----:B------:R-:W-:Y:S01]  /*7af0*/  LDSM.16.M88.4 R188, [R220+0x18100] ;  /* 0x01810000dcbc783b */ /* 0x000fe20000000200 */
[C---:B----4-:R-:W-:Y:S07]  /*7b00*/  HMMA.16816.F32 R12, R48.reuse, R16, RZ ;  /* 0x00000010300c723c */ /* 0x050fee00000018ff */
[----:B------:R-:W4:Y:S01]  /*7b10*/  LDSM.16.M88.4 R192, [R223] ;  /* 0x00000000dfc0783b */ /* 0x000f220000000200 */
[C---:B------:R-:W-:Y:S07]  /*7b20*/  HMMA.16816.F32 R16, R48.reuse, R18, RZ ;  /* 0x000000123010723c */ /* 0x040fee00000018ff */
[----:B------:R-:W1:Y:S01]  /*7b30*/  LDSM.16.M88.4 R196, [R246] ;  /* 0x00000000f6c4783b */ /* 0x000e620000000200 */
[C---:B------:R-:W-:Y:S07]  /*7b40*/  HMMA.16816.F32 R20, R48.reuse, R24, RZ ;  /* 0x000000183014723c */ /* 0x040fee00000018ff */
[----:B------:R-:W1:Y:S01]  /*7b50*/  LDSM.16.M88.4 R200, [R245] ;  /* 0x00000000f5c8783b */ /* 0x000e620000000200 */
[C---:B------:R-:W-:Y:S08]  /*7b60*/  HMMA.16816.F32 R24, R48.reuse, R26, RZ ;  /* 0x0000001a3018723c */ /* 0x040ff000000018ff */
[C---:B------:R-:W-:Y:S08]  /*7b70*/  HMMA.16816.F32 R28, R48.reuse, R32, RZ ;  /* 0x00000020301c723c */ /* 0x040ff000000018ff */
[C---:B------:R-:W-:Y:S08]  /*7b80*/  HMMA.16816.F32 R32, R48.reuse, R34, RZ ;  /* 0x000000223020723c */ /* 0x040ff000000018ff */
[C---:B------:R-:W-:Y:S08]  /*7b90*/  HMMA.16816.F32 R36, R48.reuse, R40, RZ ;  /* 0x000000283024723c */ /* 0x040ff000000018ff */
[C---:B------:R-:W-:Y:S08]  /*7ba0*/  HMMA.16816.F32 R40, R48.reuse, R42, RZ ;  /* 0x0000002a3028723c */ /* 0x040ff000000018ff */
[C---:B-1----:R-:W-:Y:S08]  /*7bb0*/  HMMA.16816.F32 R44, R48.reuse, R184, RZ ;  /* 0x000000b8302c723c */ /* 0x042ff000000018ff */
[----:B------:R-:W-:Y:S01]  /*7bc0*/  HMMA.16816.F32 R48, R48, R186, RZ ;  /* 0x000000ba3030723c */ /* 0x000fe200000018ff */
[----:B------:R-:W1:Y:S07]  /*7bd0*/  LDSM.16.M88.4 R184, [R244] ;  /* 0x00000000f4b8783b */ /* 0x000e6e0000000200 */
[C---:B----4-:R-:W-:Y:S08]  /*7be0*/  HMMA.16816.F32 R4, R188.reuse, R192, R4 ;  /* 0x000000c0bc04723c */ /* 0x050ff00000001804 */
[C---:B------:R-:W-:Y:S01]  /*7bf0*/  HMMA.16816.F32 R8, R188.reuse, R194, R8 ;  /* 0x000000c2bc08723c */ /* 0x040fe20000001808 */
[----:B------:R-:W4:Y:S07]  /*7c00*/  LDSM.16.M88.4 R192, [R243] ;  /* 0x00000000f3c0783b */ /* 0x000f2e0000000200 */
[C---:B------:R-:W-:Y:S08]  /*7c10*/  HMMA.16816.F32 R12, R188.reuse, R196, R12 ;  /* 0x000000c4bc0c723c */ /* 0x040ff0000000180c */
[C---:B------:R-:W-:Y:S01]  /*7c20*/  HMMA.16816.F32 R16, R188.reuse, R198, R16 ;  /* 0x000000c6bc10723c */ /* 0x040fe20000001810 */
[----:B------:R-:W4:Y:S07]  /*7c30*/  LDSM.16.M88.4 R196, [R242] ;  /* 0x00000000f2c4783b */ /* 0x000f2e0000000200 */
[C---:B------:R-:W-:Y:S08]  /*7c40*/  HMMA.16816.F32 R20, R188.reuse, R200, R20 ;  /* 0x000000c8bc14723c */ /* 0x040ff00000001814 */
[C---:B------:R-:W-:Y:S08]  /*7c50*/  HMMA.16816.F32 R24, R188.reuse, R202, R24 ;  /* 0x000000cabc18723c */ /* 0x040ff00000001818 */
[C---:B-1----:R-:W-:Y:S08]  /*7c60*/  HMMA.16816.F32 R28, R188.reuse, R184, R28 ;  /* 0x000000b8bc1c723c */ /* 0x042ff0000000181c */
[C---:B------:R-:W-:Y:S08]  /*7c70*/  HMMA.16816.F32 R32, R188.reuse, R186, R32 ;  /* 0x000000babc20723c */ /* 0x040ff00000001820 */
[C---:B----4-:R-:W-:Y:S08]  /*7c80*/  HMMA.16816.F32 R36, R188.reuse, R192, R36 ;  /* 0x000000c0bc24723c */ /* 0x050ff00000001824 */
[C---:B------:R-:W-:Y:S08]  /*7c90*/  HMMA.16816.F32 R40, R188.reuse, R194, R40 ;  /* 0x000000c2bc28723c */ /* 0x040ff00000001828 */
[C---:B------:R-:W-:Y:S08]  /*7ca0*/  HMMA.16816.F32 R44, R188.reuse, R196, R44 ;  /* 0x000000c4bc2c723c */ /* 0x040ff0000000182c */
[----:B------:R-:W-:Y:S04]  /*7cb0*/  HMMA.16816.F32 R48, R188, R198, R48 ;  /* 0x000000c6bc30723c */ /* 0x000fe80000001830 */
[----:B--2---:R-:W-:Y:S05]  /*7cc0*/  IMAD.WIDE.U32 R2, R2, 0x60, R204 ;  /* 0x0000006002027825 */ /* 0x004fea00078e00cc */
[----:B------:R-:W-:Y:S03]  /*7cd0*/  SHF.L.U32 R0, R2, 0x1, RZ ;  /* 0x0000000102007819 */ /* 0x000fe600000006ff */
[----:B------:R-:W-:Y:S01]  /*7ce0*/  IADD3 R132, R3, UR14, RZ ;  /* 0x0000000e03847c10 */ /* 0x000fe2000fffe0ff */
[----:B------:R-:W-:Y:S01]  /*7cf0*/  @UP0 USHF.R.S32.HI UR14, URZ, 0x1f, UR15 ;  /* 0x0000001f3f0e0899 */ /* 0x000fe2000801140f */
[----:B------:R-:W-:Y:S02]  /*7d00*/  IADD3 R3, P3, R0, 0x80, RZ ;  /* 0x0000008000037810 */ /* 0x000fe40007f7e0ff */
[----:B------:R-:W-:Y:S01]  /*7d10*/  SHF.L.U64.HI R132, R2, 0x1, R132 ;  /* 0x0000000102847819 */ /* 0x000fe20000010284 */
[----:B------:R-:W-:Y:S01]  /*7d20*/  @UP0 UIMAD UR14, UR14, UR4, URZ ;  /* 0x000000040e0e02a4 */ /* 0x000fe2000f8e023f */
[----:B------:R-:W-:Y:S02]  /*7d30*/  IADD3 R2, P0, R0, c[0x0][0x1f8], RZ ;  /* 0x00007e0000027a10 */ /* 0x000fe40007f1e0ff */
[----:B------:R-:W-:Y:S01]  /*7d40*/  IADD3 R184, P2, R3, c[0x0][0x1f8], RZ ;  /* 0x00007e0003b87a10 */ /* 0x000fe20007f5e0ff */
[----:B------:R-:W-:Y:S01]  /*7d50*/  @UP0 UIMAD UR14, UR15, UR5, UR14 ;  /* 0x000000050f0e02a4 */ /* 0x000fe2000f8e020e */
[----:B------:R-:W-:Y:S02]  /*7d60*/  IADD3.X R3, R132, c[0x0][0x1fc], RZ, P0, !PT ;  /* 0x00007f0084037a10 */ /* 0x000fe400007fe4ff */
[--C-:B------:R-:W-:Y:S01]  /*7d70*/  IADD3.X R185, RZ, c[0x0][0x1fc], R132.reuse, P2, P3 ;  /* 0x00007f00ffb97a10 */ /* 0x100fe200017e6484 */
[----:B------:R-:W-:Y:S01]  /*7d80*/  @UP0 UIADD3 UR14, UR17, UR14, URZ ;  /* 0x0000000e110e0290 */ /* 0x000fe2000fffe03f */
[----:B---3--:R-:W-:Y:S01]  /*7d90*/  LOP3.LUT P3, RZ, R135, 0x1, RZ, 0xc0, !PT ;  /* 0x0000000187ff7812 */ /* 0x008fe2000786c0ff */
[----:B------:R-:W-:Y:S01]  /*7da0*/  @!PT LDS RZ, [RZ] ;  /* 0x00000000fffff984 */ /* 0x000fe20000000800 */
[----:B------:R-:W-:Y:S01]  /*7db0*/  @!PT LDS RZ, [RZ] ;  /* 0x00000000fffff984 */ /* 0x000fe20000000800 */
[----:B------:R-:W-:Y:S01]  /*7dc0*/  @!PT LDS RZ, [RZ] ;  /* 0x00000000fffff984 */ /* 0x000fe20000000800 */
[----:B------:R1:W-:Y:S01]  /*7dd0*/  LDGSTS.E.BYPASS.LTC128B.128 [R247+0x100], [R2.64], !P4 ;  /* 0x0010000002f77fae */ /* 0x0003e2000e101d4a */
[C---:B------:R-:W-:Y:S01]  /*7de0*/  IADD3 R200, P1, R0.reuse, 0x100, RZ ;  /* 0x0000010000c87810 */ /* 0x040fe20007f3e0ff */
[----:B------:R-:W-:Y:S01]  /*7df0*/  @UP0 UIMAD UR14, UR14, 0x60, URZ ;  /* 0x000000600e0e08a4 */ /* 0x000fe2000f8e023f */
[----:B------:R-:W-:Y:S02]  /*7e00*/  IADD3 R0, P2, R0, 0x180, RZ ;  /* 0x0000018000007810 */ /* 0x000fe40007f5e0ff */
[----:B------:R-:W-:Y:S03]  /*7e10*/  IADD3 R200, P0, R200, c[0x0][0x1f8], RZ ;  /* 0x00007e00c8c87a10 */ /* 0x000fe60007f1e0ff */
[----:B------:R2:W-:Y:S01]  /*7e20*/  LDGSTS.E.BYPASS.LTC128B.128 [R247+0x3100], [R184.64], !P6 ;  /* 0x03100000b8f77fae */ /* 0x0005e2000f101d4a */
[--C-:B------:R-:W-:Y:S02]  /*7e30*/  IADD3.X R201, RZ, c[0x0][0x1fc], R132.reuse, P0, P1 ;  /* 0x00007f00ffc97a10 */ /* 0x100fe400007e2484 */
[----:B------:R-:W-:Y:S04]  /*7e40*/  IADD3 R186, P1, R0, c[0x0][0x1f8], RZ ;  /* 0x00007e0000ba7a10 */ /* 0x000fe80007f3e0ff */
[----:B------:R-:W-:Y:S01]  /*7e50*/  IADD3.X R187, RZ, c[0x0][0x1fc], R132, P1, P2 ;  /* 0x00007f00ffbb7a10 */ /* 0x000fe20000fe4484 */
[----:B------:R3:W-:Y:S08]  /*7e60*/  LDGSTS.E.BYPASS.LTC128B.128 [R247+0x6100], [R200.64], !P3 ;  /* 0x06100000c8f77fae */ /* 0x0007f0000d901d4a */
[----:B------:R4:W-:Y:S01]  /*7e70*/  LDGSTS.E.BYPASS.LTC128B.128 [R247+0x9100], [R186.64], !P5 ;  /* 0x09100000baf77fae */ /* 0x0009e2000e901d4a */
[----:B-1----:R-:W-:Y:S04]  /*7e80*/  IADD3 R2, P0, R2, UR12, RZ ;  /* 0x0000000c02027c10 */ /* 0x002fe8000ff1e0ff */
[----:B------:R-:W-:Y:S02]  /*7e90*/  IADD3.X R3, R3, UR13, RZ, P0, !PT ;  /* 0x0000000d03037c10 */ /* 0x000fe400087fe4ff */
[----:B--2---:R-:W-:Y:S03]  /*7ea0*/  IADD3 R184, P0, R2, UR12, RZ ;  /* 0x0000000c02b87c10 */ /* 0x004fe6000ff1e0ff */
[----:B------:R1:W-:Y:S01]  /*7eb0*/  LDGSTS.E.BYPASS.LTC128B.128 [R247+0x1100], [R2.64], !P4 ;  /* 0x0110000002f77fae */ /* 0x0003e2000e101d4a */
[----:B------:R-:W-:Y:S02]  /*7ec0*/  IADD3.X R185, R3, UR13, RZ, P0, !PT ;  /* 0x0000000d03b97c10 */ /* 0x000fe400087fe4ff */
[----:B------:R-:W-:Y:S05]  /*7ed0*/  PLOP3.LUT P0, PT, PT, PT, UP0, 0x80, 0x0 ;  /* 0x000000000000781c */ /* 0x000fea0003f0f008 */
[----:B------:R1:W-:Y:S08]  /*7ee0*/  LDGSTS.E.BYPASS.LTC128B.128 [R247+0x4100], [R2.64+0x80], !P6 ;  /* 0x0410008002f77fae */ /* 0x0003f0000f101d4a */
[----:B------:R1:W-:Y:S08]  /*7ef0*/  LDGSTS.E.BYPASS.LTC128B.128 [R247+0x7100], [R2.64+0x100], !P3 ;  /* 0x0710010002f77fae */ /* 0x0003f0000d901d4a */
[----:B------:R1:W-:Y:S08]  /*7f00*/  LDGSTS.E.BYPASS.LTC128B.128 [R247+0xa100], [R2.64+0x180], !P5 ;  /* 0x0a10018002f77fae */ /* 0x0003f0000e901d4a */
[----:B------:R4:W-:Y:S08]  /*7f10*/  LDGSTS.E.BYPASS.LTC128B.128 [R247+0x2100], [R184.64], !P4 ;  /* 0x02100000b8f77fae */ /* 0x0009f0000e101d4a */
[----:B------:R4:W-:Y:S08]  /*7f20*/  LDGSTS.E.BYPASS.LTC128B.128 [R247+0x5100], [R184.64+0x80], !P6 ;  /* 0x05100080b8f77fae */ /* 0x0009f0000f101d4a */
[----:B------:R4:W-:Y:S08]  /*7f30*/  LDGSTS.E.BYPASS.LTC128B.128 [R247+0x8100], [R184.64+0x100], !P3 ;  /* 0x08100100b8f77fae */ /* 0x0009f0000d901d4a */
[----:B------:R4:W-:Y:S08]  /*7f40*/  LDGSTS.E.BYPASS.LTC128B.128 [R247+0xb100], [R184.64+0x180], !P5 ;  /* 0x0b100180b8f77fae */ /* 0x0009f0000e901d4a */
[----:B------:R-:W-:Y:S08]  /*7f50*/  LDSM.16.M88.4 R192, [R218+0xc100] ;  /* 0x00c10000dac0783b */ /* 0x000ff00000000200 */
[----:B---3--:R-:W-:Y:S08]  /*7f60*/  LDSM.16.M88.4 R200, [R218+0xc900] ;  /* 0x00c90000dac8783b */ /* 0x008ff00000000200 */
[----:B------:R-:W-:Y:S08]  /*7f70*/  LDSM.16.M88.4 R204, [R218+0xd100] ;  /* 0x00d10000dacc783b */ /* 0x000ff00000000200 */
[----:B----4-:R-:W2:Y:S08]  /*7f80*/  LDSM.16.M88.4 R184, [R222+0x18100] ;  /* 0x01810000deb8783b */ /* 0x010eb00000000200 */
[----:B------:R-:W0:Y:S08]  /*7f90*/  LDGDEPBAR ;  /* 0x00000000000079af */ /* 0x000e300000000000 */
[----:B------:R-:W3:Y:S08]  /*7fa0*/  LDSM.16.M88.4 R208, [R218+0xd900] ;  /* 0x00d90000dad0783b */ /* 0x000ef00000000200 */
[----:B------:R-:W4:Y:S08]  /*7fb0*/  LDSM.16.M88.4 R188, [R218+0xe100] ;  /* 0x00e10000dabc783b */ /* 0x000f300000000200 */
[----:B------:R-:W1:Y:S01]  /*7fc0*/  LDSM.16.M88.4 R196, [R218+0xe900] ;  /* 0x00e90000dac4783b */ /* 0x000e620000000200 */
[C---:B--2---:R-:W-:Y:S08]  /*7fd0*/  HMMA.16816.F32 R4, R184.reuse, R192, R4 ;  /* 0x000000c0b804723c */ /* 0x044ff00000001804 */
[C---:B------:R-:W-:Y:S01]  /*7fe0*/  HMMA.16816.F32 R8, R184.reuse, R194, R8 ;  /* 0x000000c2b808723c */ /* 0x040fe20000001808 */
[----:B------:R-:W-:Y:S07]  /*7ff0*/  LDSM.16.M88.4 R192, [R217] ;  /* 0x00000000d9c0783b */ /* 0x000fee0000000200 */
[C---:B------:R-:W-:Y:S08]  /*8000*/  HMMA.16816.F32 R12, R184.reuse, R200, R12 ;  /* 0x000000c8b80c723c */ /* 0x040ff0000000180c */
[C---:B------:R-:W-:Y:S01]  /*8010*/  HMMA.16816.F32 R16, R184.reuse, R202, R16 ;  /* 0x000000cab810723c */ /* 0x040fe20000001810 */
[----:B------:R-:W-:Y:S07]  /*8020*/  LDSM.16.M88.4 R200, [R217+0x800] ;  /* 0x00080000d9c8783b */ /* 0x000fee0000000200 */
[C---:B------:R-:W-:Y:S08]  /*8030*/  HMMA.16816.F32 R20, R184.reuse, R204, R20 ;  /* 0x000000ccb814723c */ /* 0x040ff00000001814 */
[C---:B------:R-:W-:Y:S01]  /*8040*/  HMMA.16816.F32 R24, R184.reuse, R206, R24 ;  /* 0x000000ceb818723c */ /* 0x040fe20000001818 */
[----:B------:R-:W-:Y:S07]  /*8050*/  LDSM.16.M88.4 R204, [R217+0x1000] ;  /* 0x00100000d9cc783b */ /* 0x000fee0000000200 */
[C---:B---3--:R-:W-:Y:S08]  /*8060*/  HMMA.16816.F32 R28, R184.reuse, R208, R28 ;  /* 0x000000d0b81c723c */ /* 0x048ff0000000181c */
[C---:B------:R-:W-:Y:S01]  /*8070*/  HMMA.16816.F32 R32, R184.reuse, R210, R32 ;  /* 0x000000d2b820723c */ /* 0x040fe20000001820 */
[----:B------:R-:W-:Y:S07]  /*8080*/  LDSM.16.M88.4 R208, [R217+0x1800] ;  /* 0x00180000d9d0783b */ /* 0x000fee0000000200 */
[C---:B----4-:R-:W-:Y:S08]  /*8090*/  HMMA.16816.F32 R36, R184.reuse, R188, R36 ;  /* 0x000000bcb824723c */ /* 0x050ff00000001824 */
[C---:B------:R-:W-:Y:S01]  /*80a0*/  HMMA.16816.F32 R40, R184.reuse, R190, R40 ;  /* 0x000000beb828723c */ /* 0x040fe20000001828 */
[----:B------:R-:W2:Y:S07]  /*80b0*/  LDSM.16.M88.4 R188, [R221+0x18100] ;  /* 0x01810000ddbc783b */ /* 0x000eae0000000200 */
[C---:B-1----:R-:W-:Y:S08]  /*80c0*/  HMMA.16816.F32 R44, R184.reuse, R196, R44 ;  /* 0x000000c4b82c723c */ /* 0x042ff0000000182c */
[----:B------:R-:W-:Y:S01]  /*80d0*/  HMMA.16816.F32 R48, R184, R198, R48 ;  /* 0x000000c6b830723c */ /* 0x000fe20000001830 */
[----:B------:R-:W1:Y:S08]  /*80e0*/  LDSM.16.M88.4 R184, [R217+0x2000] ;  /* 0x00200000d9b8783b */ /* 0x000e700000000200 */
[----:B------:R-:W3:Y:S01]  /*80f0*/  LDSM.16.M88.4 R196, [R217+0x2800] ;  /* 0x00280000d9c4783b */ /* 0x000ee20000000200 */
[C---:B--2---:R-:W-:Y:S08]  /*8100*/  HMMA.16816.F32 R4, R188.reuse, R192, R4 ;  /* 0x000000c0bc04723c */ /* 0x044ff00000001804 */
[C---:B------:R-:W-:Y:S01]  /*8110*/  HMMA.16816.F32 R8, R188.reuse, R194, R8 ;  /* 0x000000c2bc08723c */ /* 0x040fe20000001808 */
[----:B------:R-:W-:Y:S07]  /*8120*/  LDSM.16.M88.4 R192, [R212+0xf100] ;  /* 0x00f10000d4c0783b */ /* 0x000fee0000000200 */
[C---:B------:R-:W-:Y:S08]  /*8130*/  HMMA.16816.F32 R12, R188.reuse, R200, R12 ;  /* 0x000000c8bc0c723c */ /* 0x040ff0000000180c */
        /* <DEDUP_REMOVED lines=8> */
[C---:B-1----:R-:W-:Y:S08]  /*81c0*/  HMMA.16816.F32 R36, R188.reuse, R184, R36 ;  /* 0x000000b8bc24723c */ /* 0x042ff00000001824 */
[C---:B------:R-:W-:Y:S01]  /*81d0*/  HMMA.16816.F32 R40, R188.reuse, R186, R40 ;  /* 0x000000babc28723c */ /* 0x040fe20000001828 */
[----:B------:R-:W1:Y:S07]  /*81e0*/  LDSM.16.M88.4 R184, [R219+0x1c100] ;  /* 0x01c10000dbb8783b */ /* 0x000e6e0000000200 */
[C---:B---3--:R-:W-:Y:S08]  /*81f0*/  HMMA.16816.F32 R44, R188.reuse, R196, R44 ;  /* 0x000000c4bc2c723c */ /* 0x048ff0000000182c */
[----:B------:R-:W-:Y:S01]  /*8200*/  HMMA.16816.F32 R48, R188, R198, R48 ;  /* 0x000000c6bc30723c */ /* 0x000fe20000001830 */
[----:B------:R-:W2:Y:S08]  /*8210*/  LDSM.16.M88.4 R188, [R212+0x11100] ;  /* 0x01110000d4bc783b */ /* 0x000eb00000000200 */
[----:B------:R-:W3:Y:S01]  /*8220*/  LDSM.16.M88.4 R196, [R212+0x11900] ;  /* 0x01190000d4c4783b */ /* 0x000ee20000000200 */
[C---:B-1----:R-:W-:Y:S08]  /*8230*/  HMMA.16816.F32 R4, R184.reuse, R192, R4 ;  /* 0x000000c0b804723c */ /* 0x042ff00000001804 */
[C---:B------:R-:W-:Y:S01]  /*8240*/  HMMA.16816.F32 R8, R184.reuse, R194, R8 ;  /* 0x000000c2b808723c */ /* 0x040fe20000001808 */
[----:B------:R-:W-:Y:S07]  /*8250*/  LDSM.16.M88.4 R192, [R241] ;  /* 0x00000000f1c0783b */ /* 0x000fee0000000200 */
[C---:B------:R-:W-:Y:S08]  /*8260*/  HMMA.16816.F32 R12, R184.reuse, R200, R12 ;  /* 0x000000c8b80c723c */ /* 0x040ff0000000180c */
        /* <DEDUP_REMOVED lines=8> */
[C---:B--2---:R-:W-:Y:S08]  /*82f0*/  HMMA.16816.F32 R36, R184.reuse, R188, R36 ;  /* 0x000000bcb824723c */ /* 0x044ff00000001824 */
[C---:B------:R-:W-:Y:S01]  /*8300*/  HMMA.16816.F32 R40, R184.reuse, R190, R40 ;  /* 0x000000beb828723c */ /* 0x040fe20000001828 */
[----:B------:R-:W1:Y:S07]  /*8310*/  LDSM.16.M88.4 R188, [R220+0x1c100] ;  /* 0x01c10000dcbc783b */ /* 0x000e6e0000000200 */
[C---:B---3--:R-:W-:Y:S08]  /*8320*/  HMMA.16816.F32 R44, R184.reuse, R196, R44 ;  /* 0x000000c4b82c723c */ /* 0x048ff0000000182c */
[----:B------:R-:W-:Y:S01]  /*8330*/  HMMA.16816.F32 R48, R184, R198, R48 ;  /* 0x000000c6b830723c */ /* 0x000fe20000001830 */
[----:B------:R-:W2:Y:S08]  /*8340*/  LDSM.16.M88.4 R184, [R237] ;  /* 0x00000000edb8783b */ /* 0x000eb00000000200 */
[----:B------:R-:W3:Y:S01]  /*8350*/  LDSM.16.M88.4 R196, [R236] ;  /* 0x00000000ecc4783b */ /* 0x000ee20000000200 */
[C---:B-1----:R-:W-:Y:S08]  /*8360*/  HMMA.16816.F32 R4, R188.reuse, R192, R4 ;  /* 0x000000c0bc04723c */ /* 0x042ff00000001804 */
        /* <DEDUP_REMOVED lines=11> */
[C---:B--2---:R-:W-:Y:S08]  /*8420*/  HMMA.16816.F32 R36, R188.reuse, R184, R36 ;  /* 0x000000b8bc24723c */ /* 0x044ff00000001824 */
        /* <DEDUP_REMOVED lines=100> */
[----:B------:R-:W-:Y:S01]  /*8a70*/  LDSM.16.M88.4 R196, [R219+0x24100] ;  /* 0x02410000dbc4783b */ /* 0x000fe20000000200 */
[C---:B-1----:R-:W-:Y:S08]  /*8a80*/  HMMA.16816.F32 R4, R188.reuse, R192, R4 ;  /* 0x000000c0bc04723c */ /* 0x042ff00000001804 */
[C---:B------:R-:W-:Y:S01]  /*8a90*/  HMMA.16816.F32 R8, R188.reuse, R194, R8 ;  /* 0x000000c2bc08723c */ /* 0x040fe20000001808 */
[----:B------:R-:W1:Y:S07]  /*8aa0*/  LDSM.16.M88.4 R192, [R217+0x8800] ;  /* 0x00880000d9c0783b */ /* 0x000e6e0000000200 */
        /* <DEDUP_REMOVED lines=8> */
[----:B------:R-:W4:Y:S07]  /*8b30*/  LDSM.16.M88.4 R208, [R212+0x16100] ;  /* 0x01610000d4d0783b */ /* 0x000f2e0000000200 */
[C---:B--2---:R-:W-:Y:S08]  /*8b40*/  HMMA.16816.F32 R36, R188.reuse, R184, R36 ;  /* 0x000000b8bc24723c */ /* 0x044ff00000001824 */
[C---:B------:R-:W-:Y:S01]  /*8b50*/  HMMA.16816.F32 R40, R188.reuse, R186, R40 ;  /* 0x000000babc28723c */ /* 0x040fe20000001828 */
[----:B------:R-:W2:Y:S07]  /*8b60*/  LDSM.16.M88.4 R184, [R212+0x16900] ;  /* 0x01690000d4b8783b */ /* 0x000eae0000000200 */
[C---:B-1----:R-:W-:Y:S08]  /*8b70*/  HMMA.16816.F32 R44, R188.reuse, R192, R44 ;  /* 0x000000c0bc2c723c */ /* 0x042ff0000000182c */
[----:B------:R-:W-:Y:S01]  /*8b80*/  HMMA.16816.F32 R48, R188, R194, R48 ;  /* 0x000000c2bc30723c */ /* 0x000fe20000001830 */
[----:B------:R-:W1:Y:S07]  /*8b90*/  LDSM.16.M88.4 R188, [R212+0x17100] ;  /* 0x01710000d4bc783b */ /* 0x000e6e0000000200 */
[C---:B---3--:R-:W-:Y:S01]  /*8ba0*/  HMMA.16816.F32 R4, R196.reuse, R200, R4 ;  /* 0x000000c8c404723c */ /* 0x048fe20000001804 */
[----:B------:R-:W3:Y:S07]  /*8bb0*/  LDSM.16.M88.4 R192, [R212+0x17900] ;  /* 0x01790000d4c0783b */ /* 0x000eee0000000200 */
[C---:B------:R-:W-:Y:S01]  /*8bc0*/  HMMA.16816.F32 R8, R196.reuse, R202, R8 ;  /* 0x000000cac408723c */ /* 0x040fe20000001808 */
[----:B------:R-:W-:Y:S07]  /*8bd0*/  LDSM.16.M88.4 R200, [R220+0x24100] ;  /* 0x02410000dcc8783b */ /* 0x000fee0000000200 */
[C---:B----4-:R-:W-:Y:S08]  /*8be0*/  HMMA.16816.F32 R12, R196.reuse, R204, R12 ;  /* 0x000000ccc40c723c */ /* 0x050ff0000000180c */
[C---:B------:R-:W-:Y:S01]  /*8bf0*/  HMMA.16816.F32 R16, R196.reuse, R206, R16 ;  /* 0x000000cec410723c */ /* 0x040fe20000001810 */
[----:B------:R-:W4:Y:S07]  /*8c00*/  LDSM.16.M88.4 R204, [R229] ;  /* 0x00000000e5cc783b */ /* 0x000f2e0000000200 */
[C---:B------:R-:W-:Y:S08]  /*8c10*/  HMMA.16816.F32 R20, R196.reuse, R208, R20 ;  /* 0x000000d0c414723c */ /* 0x040ff00000001814 */
[C---:B------:R-:W-:Y:S01]  /*8c20*/  HMMA.16816.F32 R24, R196.reuse, R210, R24 ;  /* 0x000000d2c418723c */ /* 0x040fe20000001818 */
[----:B------:R-:W4:Y:S07]  /*8c30*/  LDSM.16.M88.4 R208, [R228] ;  /* 0x00000000e4d0783b */ /* 0x000f2e0000000200 */
[C---:B--2---:R-:W-:Y:S08]  /*8c40*/  HMMA.16816.F32 R28, R196.reuse, R184, R28 ;  /* 0x000000b8c41c723c */ /* 0x044ff0000000181c */
[C---:B------:R-:W-:Y:S01]  /*8c50*/  HMMA.16816.F32 R32, R196.reuse, R186, R32 ;  /* 0x000000bac420723c */ /* 0x040fe20000001820 */
[----:B------:R-:W2:Y:S07]  /*8c60*/  LDSM.16.M88.4 R184, [R227] ;  /* 0x00000000e3b8783b */ /* 0x000eae0000000200 */
[C---:B-1----:R-:W-:Y:S08]  /*8c70*/  HMMA.16816.F32 R36, R196.reuse, R188, R36 ;  /* 0x000000bcc424723c */ /* 0x042ff00000001824 */
[C---:B------:R-:W-:Y:S01]  /*8c80*/  HMMA.16816.F32 R40, R196.reuse, R190, R40 ;  /* 0x000000bec428723c */ /* 0x040fe20000001828 */
[----:B------:R-:W1:Y:S07]  /*8c90*/  LDSM.16.M88.4 R188, [R226] ;  /* 0x00000000e2bc783b */ /* 0x000e6e0000000200 */
[C---:B---3--:R-:W-:Y:S08]  /*8ca0*/  HMMA.16816.F32 R44, R196.reuse, R192, R44 ;  /* 0x000000c0c42c723c */ /* 0x048ff0000000182c */
[----:B------:R-:W-:Y:S01]  /*8cb0*/  HMMA.16816.F32 R48, R196, R194, R48 ;  /* 0x000000c2c430723c */ /* 0x000fe20000001830 */
[----:B------:R-:W3:Y:S07]  /*8cc0*/  LDSM.16.M88.4 R192, [R225] ;  /* 0x00000000e1c0783b */ /* 0x000eee0000000200 */
[C---:B----4-:R-:W-:Y:S01]  /*8cd0*/  HMMA.16816.F32 R4, R200.reuse, R204, R4 ;  /* 0x000000ccc804723c */ /* 0x050fe20000001804 */
[----:B------:R-:W4:Y:S07]  /*8ce0*/  LDSM.16.M88.4 R196, [R224] ;  /* 0x00000000e0c4783b */ /* 0x000f2e0000000200 */
[C---:B------:R-:W-:Y:S01]  /*8cf0*/  HMMA.16816.F32 R8, R200.reuse, R206, R8 ;  /* 0x000000cec808723c */ /* 0x040fe20000001808 */
[----:B------:R-:W-:Y:S07]  /*8d00*/  LDSM.16.M88.4 R204, [R222+0x24100] ;  /* 0x02410000decc783b */ /* 0x000fee0000000200 */
[C---:B------:R-:W-:Y:S08]  /*8d10*/  HMMA.16816.F32 R12, R200.reuse, R208, R12 ;  /* 0x000000d0c80c723c */ /* 0x040ff0000000180c */
[C---:B------:R-:W-:Y:S01]  /*8d20*/  HMMA.16816.F32 R16, R200.reuse, R210, R16 ;  /* 0x000000d2c810723c */ /* 0x040fe20000001810 */
[----:B------:R-:W4:Y:S07]  /*8d30*/  LDSM.16.M88.4 R208, [R218+0x15100] ;  /* 0x01510000dad0783b */ /* 0x000f2e0000000200 */
        /* <DEDUP_REMOVED lines=9> */
[C---:B----4-:R-:W-:Y:S08]  /*8dd0*/  HMMA.16816.F32 R44, R200.reuse, R196, R44 ;  /* 0x000000c4c82c723c */ /* 0x050ff0000000182c */
[----:B------:R-:W-:Y:S01]  /*8de0*/  HMMA.16816.F32 R48, R200, R198, R48 ;  /* 0x000000c6c830723c */ /* 0x000fe20000001830 */
[----:B------:R-:W4:Y:S07]  /*8df0*/  LDSM.16.M88.4 R196, [R218+0x17100] ;  /* 0x01710000dac4783b */ /* 0x000f2e0000000200 */
[C---:B------:R-:W-:Y:S01]  /*8e00*/  HMMA.16816.F32 R4, R204.reuse, R208, R4 ;  /* 0x000000d0cc04723c */ /* 0x040fe20000001804 */
[----:B------:R-:W-:Y:S07]  /*8e10*/  LDSM.16.M88.4 R200, [R221+0x24100] ;  /* 0x02410000ddc8783b */ /* 0x000fee0000000200 */
[C---:B------:R-:W-:Y:S01]  /*8e20*/  HMMA.16816.F32 R8, R204.reuse, R210, R8 ;  /* 0x000000d2cc08723c */ /* 0x040fe20000001808 */
[----:B------:R-:W-:Y:S07]  /*8e30*/  LDSM.16.M88.4 R208, [R217+0x9000] ;  /* 0x00900000d9d0783b */ /* 0x000fee0000000200 */
[C---:B--2---:R-:W-:Y:S08]  /*8e40*/  HMMA.16816.F32 R12, R204.reuse, R184, R12 ;  /* 0x000000b8cc0c723c */ /* 0x044ff0000000180c */
[C---:B------:R-:W-:Y:S01]  /*8e50*/  HMMA.16816.F32 R16, R204.reuse, R186, R16 ;  /* 0x000000bacc10723c */ /* 0x040fe20000001810 */
[----:B------:R-:W2:Y:S07]  /*8e60*/  LDSM.16.M88.4 R184, [R218+0x17900] ;  /* 0x01790000dab8783b */ /* 0x000eae0000000200 */
[C---:B-1----:R-:W-:Y:S08]  /*8e70*/  HMMA.16816.F32 R20, R204.reuse, R188, R20 ;  /* 0x000000bccc14723c */ /* 0x042ff00000001814 */
[C---:B------:R-:W-:Y:S08]  /*8e80*/  HMMA.16816.F32 R24, R204.reuse, R190, R24 ;  /* 0x000000becc18723c */ /* 0x040ff00000001818 */
[C---:B---3--:R-:W-:Y:S08]  /*8e90*/  HMMA.16816.F32 R28, R204.reuse, R192, R28 ;  /* 0x000000c0cc1c723c */ /* 0x048ff0000000181c */
[C---:B------:R-:W-:Y:S08]  /*8ea0*/  HMMA.16816.F32 R32, R204.reuse, R194, R32 ;  /* 0x000000c2cc20723c */ /* 0x040ff00000001820 */
[C---:B----4-:R-:W-:Y:S08]  /*8eb0*/  HMMA.16816.F32 R36, R204.reuse, R196, R36 ;  /* 0x000000c4cc24723c */ /* 0x050ff00000001824 */
[C---:B------:R-:W-:Y:S08]  /*8ec0*/  HMMA.16816.F32 R40, R204.reuse, R198, R40 ;  /* 0x000000c6cc28723c */ /* 0x040ff00000001828 */
[C---:B--2---:R-:W-:Y:S08]  /*8ed0*/  HMMA.16816.F32 R44, R204.reuse, R184, R44 ;  /* 0x000000b8cc2c723c */ /* 0x044ff0000000182c */
[----:B------:R-:W-:Y:S01]  /*8ee0*/  HMMA.16816.F32 R48, R204, R186, R48 ;  /* 0x000000bacc30723c */ /* 0x000fe20000001830 */
[----:B------:R-:W1:Y:S07]  /*8ef0*/  LDSM.16.M88.4 R184, [R217+0x9800] ;  /* 0x00980000d9b8783b */ /* 0x000e6e0000000200 */
[C---:B------:R-:W-:Y:S08]  /*8f00*/  HMMA.16816.F32 R4, R200.reuse, R208, R4 ;  /* 0x000000d0c804723c */ /* 0x040ff00000001804 */
[C---:B------:R-:W-:Y:S11]  /*8f10*/  HMMA.16816.F32 R8, R200.reuse, R210, R8 ;  /* 0x000000d2c808723c */ /* 0x040ff60000001808 */
[----:B------:R-:W-:Y:S05]  /*8f20*/  @!UPT UIADD3 URZ, URZ, URZ, URZ ;  /* 0x0000003f3f3ff290 */ /* 0x000fea000fffe03f */
[----:B------:R-:W-:Y:S02]  /*8f30*/  FMUL.FTZ R4, R4, c[0x0][0x320] ;  /* 0x0000c80004047a20 */ /* 0x000fe40000410000 */
[----:B------:R-:W-:Y:S02]  /*8f40*/  FMUL.FTZ R5, R5, c[0x0][0x320] ;  /* 0x0000c80005057a20 */ /* 0x000fe40000410000 */
[----:B------:R-:W-:Y:S01]  /*8f50*/  FMUL.FTZ R6, R6, c[0x0][0x320] ;  /* 0x0000c80006067a20 */ /* 0x000fe20000410000 */
[----:B------:R-:W2:Y:S01]  /*8f60*/  MUFU.TANH R188, R4 ;  /* 0x0000000400bc7308 */ /* 0x000ea20000002400 */
[----:B------:R-:W-:Y:S02]  /*8f70*/  FMUL.FTZ R7, R7, c[0x0][0x320] ;  /* 0x0000c80007077a20 */ /* 0x000fe40000410000 */
[----:B------:R-:W-:Y:S01]  /*8f80*/  FMUL.FTZ R8, R8, c[0x0][0x320] ;  /* 0x0000c80008087a20 */ /* 0x000fe20000410000 */
[C---:B-1----:R-:W-:Y:S03]  /*8f90*/  HMMA.16816.F32 R12, R200.reuse, R184, R12 ;  /* 0x000000b8c80c723c */ /* 0x042fe6000000180c */
[----:B------:R-:W-:Y:S02]  /*8fa0*/  FMUL.FTZ R9, R9, c[0x0][0x320] ;  /* 0x0000c80009097a20 */ /* 0x000fe40000410000 */
[----:B------:R-:W-:Y:S01]  /*8fb0*/  FMUL.FTZ R10, R10, c[0x0][0x320] ;  /* 0x0000c8000a0a7a20 */ /* 0x000fe20000410000 */
[----:B------:R-:W1:Y:S01]  /*8fc0*/  MUFU.TANH R190, R5 ;  /* 0x0000000500be7308 */ /* 0x000e620000002400 */
[----:B------:R-:W-:Y:S01]  /*8fd0*/  FMUL.FTZ R11, R11, c[0x0][0x320] ;  /* 0x0000c8000b0b7a20 */ /* 0x000fe20000410000 */
[C---:B------:R-:W-:Y:S08]  /*8fe0*/  HMMA.16816.F32 R16, R200.reuse, R186, R16 ;  /* 0x000000bac810723c */ /* 0x040ff00000001810 */
[----:B------:R-:W3:Y:S01]  /*8ff0*/  MUFU.TANH R193, R6 ;  /* 0x0000000600c17308 */ /* 0x000ee20000002400 */
[----:B--2---:R-:W-:Y:S07]  /*9000*/  FMNMX.FTZ R0, R188, R133, !PT ;  /* 0x00000085bc007209 */ /* 0x004fee0007810000 */
[----:B------:R-:W-:Y:S02]  /*9010*/  FMUL.FTZ R12, R12, c[0x0][0x320] ;  /* 0x0000c8000c0c7a20 */ /* 0x000fe40000410000 */
[----:B------:R2:W4:Y:S01]  /*9020*/  MUFU.TANH R194, R7 ;  /* 0x0000000700c27308 */ /* 0x0005220000002400 */
[----:B------:R-:W-:Y:S02]  /*9030*/  FMUL.FTZ R13, R13, c[0x0][0x320] ;  /* 0x0000c8000d0d7a20 */ /* 0x000fe40000410000 */
[----:B------:R-:W-:Y:S01]  /*9040*/  FMUL.FTZ R14, R14, c[0x0][0x320] ;  /* 0x0000c8000e0e7a20 */ /* 0x000fe20000410000 */
[----:B-1----:R-:W-:Y:S01]  /*9050*/  FMNMX.FTZ R0, R190, R0, !PT ;  /* 0x00000000be007209 */ /* 0x002fe20007810000 */
[----:B------:R-:W-:Y:S02]  /*9060*/  FMUL.FTZ R15, R15, c[0x0][0x320] ;  /* 0x0000c8000f0f7a20 */ /* 0x000fe40000410000 */
[----:B------:R-:W-:Y:S02]  /*9070*/  FMUL.FTZ R16, R16, c[0x0][0x320] ;  /* 0x0000c80010107a20 */ /* 0x000fe40000410000 */
[----:B------:R-:W-:Y:S01]  /*9080*/  FMUL.FTZ R17, R17, c[0x0][0x320] ;  /* 0x0000c80011117a20 */ /* 0x000fe20000410000 */
[----:B------:R-:W1:Y:S01]  /*9090*/  MUFU.TANH R189, R8 ;  /* 0x0000000800bd7308 */ /* 0x000e620000002400 */
[----:B------:R-:W-:Y:S02]  /*90a0*/  FMUL.FTZ R18, R18, c[0x0][0x320] ;  /* 0x0000c80012127a20 */ /* 0x000fe40000410000 */
[----:B------:R-:W-:Y:S01]  /*90b0*/  FMUL.FTZ R19, R19, c[0x0][0x320] ;  /* 0x0000c80013137a20 */ /* 0x000fe20000410000 */
[----:B---3--:R-:W-:Y:S06]  /*90c0*/  FMNMX.FTZ R2, R193, R134, !PT ;  /* 0x00000086c1027209 */ /* 0x008fec0007810000 */
[----:B------:R-:W3:Y:S01]  /*90d0*/  MUFU.TANH R185, R9 ;  /* 0x0000000900b97308 */ /* 0x000ee20000002400 */
[----:B--2---:R-:W2:Y:S01]  /*90e0*/  LDSM.16.M88.4 R4, [R217+0xa000] ;  /* 0x00a00000d904783b */ /* 0x004ea20000000200 */
[----:B----4-:R-:W-:Y:S08]  /*90f0*/  FMNMX.FTZ R2, R194, R2, !PT ;  /* 0x00000002c2027209 */ /* 0x010ff00007810000 */
[----:B------:R-:W4:Y:S01]  /*9100*/  MUFU.TANH R191, R10 ;  /* 0x0000000a00bf7308 */ /* 0x000f220000002400 */
[----:B-1----:R-:W-:Y:S09]  /*9110*/  FMNMX.FTZ R0, R189, R0, !PT ;  /* 0x00000000bd007209 */ /* 0x002ff20007810000 */
[----:B------:R1:W1:Y:S01]  /*9120*/  MUFU.TANH R192, R11 ;  /* 0x0000000b00c07308 */ /* 0x0002620000002400 */
[----:B---3--:R-:W-:Y:S09]  /*9130*/  FMNMX.FTZ R0, R185, R0, !PT ;  /* 0x00000000b9007209 */ /* 0x008ff20007810000 */
[----:B------:R-:W3:Y:S01]  /*9140*/  MUFU.TANH R187, R12 ;  /* 0x0000000c00bb7308 */ /* 0x000ee20000002400 */
[----:B----4-:R-:W-:Y:S09]  /*9150*/  FMNMX.FTZ R2, R191, R2, !PT ;  /* 0x00000002bf027209 */ /* 0x010ff20007810000 */
[----:B------:R-:W4:Y:S01]  /*9160*/  MUFU.TANH R196, R14 ;  /* 0x0000000e00c47308 */ /* 0x000f220000002400 */
[C---:B--2---:R-:W-:Y:S01]  /*9170*/  HMMA.16816.F32 R20, R200.reuse, R4, R20 ;  /* 0x00000004c814723c */ /* 0x044fe20000001814 */
[----:B-1----:R-:W1:Y:S02]  /*9180*/  LDSM.16.M88.4 R8, [R217+0xa800] ;  /* 0x00a80000d908783b */ /* 0x002e640000000200 */
[----:B------:R-:W-:Y:S06]  /*9190*/  FMNMX.FTZ R2, R192, R2, !PT ;  /* 0x00000002c0027209 */ /* 0x000fec0007810000 */
[----:B------:R-:W-:Y:S01]  /*91a0*/  MUFU.TANH R198, R16 ;  /* 0x0000001000c67308 */ /* 0x000fe20000002400 */
[C---:B------:R-:W-:Y:S01]  /*91b0*/  HMMA.16816.F32 R24, R200.reuse, R6, R24 ;  /* 0x00000006c818723c */ /* 0x040fe20000001818 */
[----:B------:R-:W2:Y:S02]  /*91c0*/  LDSM.16.M88.4 R4, [R217+0xb000] ;  /* 0x00b00000d904783b */ /* 0x000ea40000000200 */
[----:B---3--:R-:W-:Y:S06]  /*91d0*/  FMNMX.FTZ R0, R187, R0, !PT ;  /* 0x00000000bb007209 */ /* 0x008fec0007810000 */
[----:B------:R-:W3:Y:S03]  /*91e0*/  MUFU.TANH R197, R15 ;  /* 0x0000000f00c57308 */ /* 0x000ee60000002400 */
[----:B----4-:R-:W-:Y:S02]  /*91f0*/  FMNMX.FTZ R2, R196, R2, !PT ;  /* 0x00000002c4027209 */ /* 0x010fe40007810000 */
[----:B------:R-:W-:Y:S02]  /*9200*/  FMUL.FTZ R22, R22, c[0x0][0x320] ;  /* 0x0000c80016167a20 */ /* 0x000fe40000410000 */
[----:B------:R-:W-:Y:S03]  /*9210*/  FMUL.FTZ R23, R23, c[0x0][0x320] ;  /* 0x0000c80017177a20 */ /* 0x000fe60000410000 */
[----:B------:R-:W-:Y:S01]  /*9220*/  MUFU.TANH R199, R17 ;  /* 0x0000001100c77308 */ /* 0x000fe20000002400 */
[----:B------:R-:W-:Y:S02]  /*9230*/  FMUL.FTZ R20, R20, c[0x0][0x320] ;  /* 0x0000c80014147a20 */ /* 0x000fe40000410000 */
[----:B------:R-:W-:Y:S02]  /*9240*/  FMUL.FTZ R21, R21, c[0x0][0x320] ;  /* 0x0000c80015157a20 */ /* 0x000fe40000410000 */
[----:B------:R-:W-:Y:S02]  /*9250*/  FMUL.FTZ R26, R26, c[0x0][0x320] ;  /* 0x0000c8001a1a7a20 */ /* 0x000fe40000410000 */
[----:B------:R-:W-:Y:S02]  /*9260*/  FMUL.FTZ R24, R24, c[0x0][0x320] ;  /* 0x0000c80018187a20 */ /* 0x000fe40000410000 */
[----:B------:R-:W-:Y:S01]  /*9270*/  FMUL.FTZ R27, R27, c[0x0][0x320] ;  /* 0x0000c8001b1b7a20 */ /* 0x000fe20000410000 */
[----:B------:R-:W-:Y:S01]  /*9280*/  MUFU.TANH R208, R22 ;  /* 0x0000001600d07308 */ /* 0x000fe20000002400 */
[----:B------:R-:W-:Y:S01]  /*9290*/  FMUL.FTZ R25, R25, c[0x0][0x320] ;  /* 0x0000c80019197a20 */ /* 0x000fe20000410000 */
[----:B---3--:R-:W-:Y:S01]  /*92a0*/  FMNMX.FTZ R2, R197, R2, !PT ;  /* 0x00000002c5027209 */ /* 0x008fe20007810000 */
[C---:B-1----:R-:W-:Y:S07]  /*92b0*/  HMMA.16816.F32 R28, R200.reuse, R8, R28 ;  /* 0x00000008c81c723c */ /* 0x042fee000000181c */
[----:B------:R-:W-:Y:S01]  /*92c0*/  MUFU.TANH R249, R23 ;  /* 0x0000001700f97308 */ /* 0x000fe20000002400 */
[C---:B------:R-:W-:Y:S01]  /*92d0*/  HMMA.16816.F32 R32, R200.reuse, R10, R32 ;  /* 0x0000000ac820723c */ /* 0x040fe20000001820 */
[----:B------:R-:W1:Y:S01]  /*92e0*/  LDSM.16.M88.4 R8, [R217+0xb800] ;  /* 0x00b80000d908783b */ /* 0x000e620000000200 */
[----:B------:R-:W-:Y:S06]  /*92f0*/  DEPBAR.LE SB0, 0x0 ;  /* 0x000080000000791a */ /* 0x000fec0000000000 */
[C---:B--2---:R-:W-:Y:S01]  /*9300*/  HMMA.16816.F32 R36, R200.reuse, R4, R36 ;  /* 0x00000004c824723c */ /* 0x044fe20000001824 */
[----:B------:R-:W-:Y:S07]  /*9310*/  BAR.SYNC.DEFER_BLOCKING 0x0 ;  /* 0x0000000000007b1d */ /* 0x000fee0000010000 */
[C---:B------:R-:W-:Y:S04]  /*9320*/  HMMA.16816.F32 R40, R200.reuse, R6, R40 ;  /* 0x00000006c828723c */ /* 0x040fe80000001828 */
[----:B------:R-:W-:Y:S02]  /*9330*/  FMUL.FTZ R28, R28, c[0x0][0x320] ;  /* 0x0000c8001c1c7a20 */ /* 0x000fe40000410000 */
[----:B------:R-:W-:Y:S01]  /*9340*/  FMUL.FTZ R29, R29, c[0x0][0x320] ;  /* 0x0000c8001d1d7a20 */ /* 0x000fe20000410000 */
[----:B------:R-:W-:Y:S01]  /*9350*/  MOV R6, UR16 ;  /* 0x0000001000067c02 */ /* 0x000fe20008000f00 */
[----:B------:R-:W-:Y:S01]  /*9360*/  FMUL.FTZ R30, R30, c[0x0][0x320] ;  /* 0x0000c8001e1e7a20 */ /* 0x000fe20000410000 */
[----:B------:R-:W-:Y:S03]  /*9370*/  @UP0 USHF.L.U64.HI UR16, UR4, 0x6, UR5 ;  /* 0x0000000604100899 */ /* 0x000fe60008010205 */
[----:B------:R-:W-:Y:S01]  /*9380*/  FMUL.FTZ R31, R31, c[0x0][0x320] ;  /* 0x0000c8001f1f7a20 */ /* 0x000fe20000410000 */
[----:B------:R-:W-:Y:S01]  /*9390*/  MOV R7, UR17 ;  /* 0x0000001100077c02 */ /* 0x000fe20008000f00 */
[----:B------:R-:W-:Y:S02]  /*93a0*/  FMUL.FTZ R35, R35, c[0x0][0x320] ;  /* 0x0000c80023237a20 */ /* 0x000fe40000410000 */
[----:B------:R-:W-:Y:S01]  /*93b0*/  FMUL.FTZ R36, R36, c[0x0][0x320] ;  /* 0x0000c80024247a20 */ /* 0x000fe20000410000 */
[----:B------:R-:W2:Y:S01]  /*93c0*/  MUFU.TANH R16, R28 ;  /* 0x0000001c00107308 */ /* 0x000ea20000002400 */
[----:B------:R-:W-:Y:S02]  /*93d0*/  FMUL.FTZ R37, R37, c[0x0][0x320] ;  /* 0x0000c80025257a20 */ /* 0x000fe40000410000 */
[----:B------:R-:W-:Y:S02]  /*93e0*/  FMUL.FTZ R38, R38, c[0x0][0x320] ;  /* 0x0000c80026267a20 */ /* 0x000fe40000410000 */
[----:B------:R-:W-:Y:S02]  /*93f0*/  FMUL.FTZ R39, R39, c[0x0][0x320] ;  /* 0x0000c80027277a20 */ /* 0x000fe40000410000 */
[----:B------:R-:W-:Y:S01]  /*9400*/  FMUL.FTZ R40, R40, c[0x0][0x320] ;  /* 0x0000c80028287a20 */ /* 0x000fe20000410000 */
[C---:B-1----:R-:W-:Y:S01]  /*9410*/  HMMA.16816.F32 R44, R200.reuse, R8, R44 ;  /* 0x00000008c82c723c */ /* 0x042fe2000000182c */
[----:B------:R-:W3:Y:S01]  /*9420*/  LDL.64 R8, [R1+0x20] ;  /* 0x0000200001087983 */ /* 0x000ee20000100a00 */
[----:B------:R-:W-:Y:S01]  /*9430*/  MUFU.TANH R135, R36 ;  /* 0x0000002400877308 */ /* 0x000fe20000002400 */
[----:B------:R-:W-:Y:S02]  /*9440*/  FMUL.FTZ R32, R32, c[0x0][0x320] ;  /* 0x0000c80020207a20 */ /* 0x000fe40000410000 */
[----:B------:R-:W-:Y:S02]  /*9450*/  FMUL.FTZ R33, R33, c[0x0][0x320] ;  /* 0x0000c80021217a20 */ /* 0x000fe40000410000 */
[----:B------:R-:W-:Y:S01]  /*9460*/  FMUL.FTZ R41, R41, c[0x0][0x320] ;  /* 0x0000c80029297a20 */ /* 0x000fe20000410000 */
[----:B------:R-:W-:Y:S01]  /*9470*/  HMMA.16816.F32 R48, R200, R10, R48 ;  /* 0x0000000ac830723c */ /* 0x000fe20000001830 */
[----:B------:R-:W4:Y:S03]  /*9480*/  LDL.64 R10, [R1+0x18] ;  /* 0x00001800010a7983 */ /* 0x000f260000100a00 */
[----:B------:R-:W1:Y:S01]  /*9490*/  MUFU.TANH R195, R13 ;  /* 0x0000000d00c37308 */ /* 0x000e620000002400 */
[----:B------:R-:W-:Y:S02]  /*94a0*/  FMUL.FTZ R34, R34, c[0x0][0x320] ;  /* 0x0000c80022227a20 */ /* 0x000fe40000410000 */
[----:B------:R-:W-:Y:S01]  /*94b0*/  FMUL.FTZ R42, R42, c[0x0][0x320] ;  /* 0x0000c8002a2a7a20 */ /* 0x000fe20000410000 */
[----:B--2---:R-:W-:Y:S01]  /*94c0*/  MOV R201, R16 ;  /* 0x0000001000c97202 */ /* 0x004fe20000000f00 */
[----:B------:R-:W-:Y:S05]  /*94d0*/  FMUL.FTZ R43, R43, c[0x0][0x320] ;  /* 0x0000c8002b2b7a20 */ /* 0x000fea0000410000 */
[----:B------:R-:W2:Y:S02]  /*94e0*/  MUFU.TANH R206, R20 ;  /* 0x0000001400ce7308 */ /* 0x000ea40000002400 */
[----:B------:R-:W-:Y:S02]  /*94f0*/  FMUL.FTZ R44, R44, c[0x0][0x320] ;  /* 0x0000c8002c2c7a20 */ /* 0x000fe40000410000 */
[----:B------:R-:W-:Y:S02]  /*9500*/  FMUL.FTZ R45, R45, c[0x0][0x320] ;  /* 0x0000c8002d2d7a20 */ /* 0x000fe40000410000 */
[----:B------:R-:W-:Y:S02]  /*9510*/  FMUL.FTZ R46, R46, c[0x0][0x320] ;  /* 0x0000c8002e2e7a20 */ /* 0x000fe40000410000 */
[----:B------:R-:W-:Y:S02]  /*9520*/  FMUL.FTZ R47, R47, c[0x0][0x320] ;  /* 0x0000c8002f2f7a20 */ /* 0x000fe40000410000 */
[----:B------:R-:W2:Y:S01]  /*9530*/  MUFU.TANH R204, R18 ;  /* 0x0000001200cc7308 */ /* 0x000ea20000002400 */
[----:B------:R-:W-:Y:S02]  /*9540*/  FMUL.FTZ R49, R49, c[0x0][0x320] ;  /* 0x0000c80031317a20 */ /* 0x000fe40000410000 */
[----:B------:R-:W-:Y:S01]  /*9550*/  FMUL.FTZ R48, R48, c[0x0][0x320] ;  /* 0x0000c80030307a20 */ /* 0x000fe20000410000 */
[----:B-1----:R-:W-:Y:S01]  /*9560*/  FMNMX.FTZ R0, R195, R0, !PT ;  /* 0x00000000c3007209 */ /* 0x002fe20007810000 */
[----:B------:R-:W-:Y:S03]  /*9570*/  FMUL.FTZ R50, R50, c[0x0][0x320] ;  /* 0x0000c80032327a20 */ /* 0x000fe60000410000 */
[----:B------:R-:W-:Y:S02]  /*9580*/  FMNMX.FTZ R0, R198, R0, !PT ;  /* 0x00000000c6007209 */ /* 0x000fe40007810000 */
[----:B------:R-:W1:Y:S02]  /*9590*/  MUFU.TANH R207, R21 ;  /* 0x0000001500cf7308 */ /* 0x000e640000002400 */
[----:B------:R-:W-:Y:S04]  /*95a0*/  FMNMX.FTZ R0, R199, R0, !PT ;  /* 0x00000000c7007209 */ /* 0x000fe80007810000 */
[----:B--2---:R-:W-:Y:S04]  /*95b0*/  FMNMX.FTZ R0, R206, R0, !PT ;  /* 0x00000000ce007209 */ /* 0x004fe80007810000 */
[----:B------:R-:W2:Y:S01]  /*95c0*/  MUFU.TANH R205, R19 ;  /* 0x0000001300cd7308 */ /* 0x000ea20000002400 */
[----:B------:R-:W-:Y:S09]  /*95d0*/  FMNMX.FTZ R2, R204, R2, !PT ;  /* 0x00000002cc027209 */ /* 0x000ff20007810000 */
[----:B------:R-:W2:Y:S01]  /*95e0*/  MUFU.TANH R186, R33 ;  /* 0x0000002100ba7308 */ /* 0x000ea20000002400 */
[----:B-1----:R-:W-:Y:S09]  /*95f0*/  FMNMX.FTZ R0, R207, R0, !PT ;  /* 0x00000000cf007209 */ /* 0x002ff20007810000 */
[----:B------:R1:W-:Y:S01]  /*9600*/  MUFU.TANH R33, R49 ;  /* 0x0000003100217308 */ /* 0x0003e20000002400 */
[----:B--2---:R-:W-:Y:S04]  /*9610*/  FMNMX.FTZ R2, R205, R2, !PT ;  /* 0x00000002cd027209 */ /* 0x004fe80007810000 */
[----:B------:R-:W-:Y:S05]  /*9620*/  FMNMX.FTZ R2, R208, R2, !PT ;  /* 0x00000002d0027209 */ /* 0x000fea0007810000 */
[----:B------:R-:W2:Y:S01]  /*9630*/  MUFU.TANH R250, R24 ;  /* 0x0000001800fa7308 */ /* 0x000ea20000002400 */
[----:B------:R-:W-:Y:S02]  /*9640*/  FMNMX.FTZ R2, R249, R2, !PT ;  /* 0x00000002f9027209 */ /* 0x000fe40007810000 */
[----:B------:R-:W-:Y:S07]  /*9650*/  MOV R200, R186 ;  /* 0x000000ba00c87202 */ /* 0x000fee0000000f00 */
[----:B------:R-:W2:Y:S01]  /*9660*/  MUFU.TANH R251, R25 ;  /* 0x0000001900fb7308 */ /* 0x000ea20000002400 */
[----:B-1----:R-:W-:Y:S09]  /*9670*/  MOV R49, R135 ;  /* 0x0000008700317202 */ /* 0x002ff20000000f00 */
[----:B------:R-:W1:Y:S01]  /*9680*/  MUFU.TANH R12, R29 ;  /* 0x0000001d000c7308 */ /* 0x000e620000002400 */
[----:B--2---:R-:W-:Y:S09]  /*9690*/  FMNMX.FTZ R0, R250, R0, !PT ;  /* 0x00000000fa007209 */ /* 0x004ff20007810000 */
[----:B------:R-:W2:Y:S01]  /*96a0*/  MUFU.TANH R252, R26 ;  /* 0x0000001a00fc7308 */ /* 0x000ea20000002400 */
[----:B------:R-:W-:Y:S04]  /*96b0*/  FMNMX.FTZ R0, R251, R0, !PT ;  /* 0x00000000fb007209 */ /* 0x000fe80007810000 */
[----:B------:R-:W-:Y:S05]  /*96c0*/  FMNMX.FTZ R0, R201, R0, !PT ;  /* 0x00000000c9007209 */ /* 0x000fea0007810000 */
[----:B------:R-:W2:Y:S01]  /*96d0*/  MUFU.TANH R209, R27 ;  /* 0x0000001b00d17308 */ /* 0x000ea20000002400 */
[----:B-1----:R-:W-:Y:S04]  /*96e0*/  MOV R202, R12 ;  /* 0x0000000c00ca7202 */ /* 0x002fe80000000f00 */
[----:B------:R-:W-:Y:S05]  /*96f0*/  FMNMX.FTZ R0, R202, R0, !PT ;  /* 0x00000000ca007209 */ /* 0x000fea0007810000 */
[----:B------:R-:W1:Y:S01]  /*9700*/  MUFU.TANH R211, R30 ;  /* 0x0000001e00d37308 */ /* 0x000e620000002400 */
[----:B--2---:R-:W-:Y:S09]  /*9710*/  FMNMX.FTZ R2, R252, R2, !PT ;  /* 0x00000002fc027209 */ /* 0x004ff20007810000 */
[----:B------:R-:W-:Y:S01]  /*9720*/  MUFU.TANH R184, R31 ;  /* 0x0000001f00b87308 */ /* 0x000fe20000002400 */
[----:B------:R-:W-:Y:S09]  /*9730*/  FMNMX.FTZ R2, R209, R2, !PT ;  /* 0x00000002d1027209 */ /* 0x000ff20007810000 */
[----:B------:R-:W-:Y:S01]  /*9740*/  MUFU.TANH R248, R34 ;  /* 0x0000002200f87308 */ /* 0x000fe20000002400 */
[----:B-1----:R-:W-:Y:S09]  /*9750*/  FMNMX.FTZ R2, R211, R2, !PT ;  /* 0x00000002d3027209 */ /* 0x002ff20007810000 */
[----:B------:R-:W1:Y:S10]  /*9760*/  MUFU.TANH R210, R32 ;  /* 0x0000002000d27308 */ /* 0x000e740000002400 */
[----:B------:R2:W-:Y:S10]  /*9770*/  MUFU.TANH R34, R48 ;  /* 0x0000003000227308 */ /* 0x0005f40000002400 */
[----:B------:R-:W2:Y:S01]  /*9780*/  MUFU.TANH R3, R37 ;  /* 0x0000002500037308 */ /* 0x000ea20000002400 */
[----:B-1----:R-:W-:Y:S04]  /*9790*/  FMNMX.FTZ R0, R210, R0, !PT ;  /* 0x00000000d2007209 */ /* 0x002fe80007810000 */
[----:B------:R-:W-:Y:S05]  /*97a0*/  FMNMX.FTZ R0, R200, R0, !PT ;  /* 0x00000000c8007209 */ /* 0x000fea0007810000 */
[----:B------:R1:W-:Y:S01]  /*97b0*/  MUFU.TANH R135, R50 ;  /* 0x0000003200877308 */ /* 0x0003e20000002400 */
[----:B------:R-:W-:Y:S02]  /*97c0*/  FMNMX.FTZ R0, R49, R0, !PT ;  /* 0x0000000031007209 */ /* 0x000fe40007810000 */
[----:B--2---:R-:W-:Y:S04]  /*97d0*/  MOV R48, R184 ;  /* 0x000000b800307202 */ /* 0x004fe80000000f00 */
[----:B------:R-:W-:Y:S03]  /*97e0*/  FMNMX.FTZ R2, R48, R2, !PT ;  /* 0x0000000230027209 */ /* 0x000fe60007810000 */
[----:B------:R-:W2:Y:S01]  /*97f0*/  MUFU.TANH R15, R35 ;  /* 0x00000023000f7308 */ /* 0x000ea20000002400 */
[----:B------:R-:W-:Y:S09]  /*9800*/  FMNMX.FTZ R2, R248, R2, !PT ;  /* 0x00000002f8027209 */ /* 0x000ff20007810000 */
[----:B------:R-:W2:Y:S01]  /*9810*/  MUFU.TANH R14, R40 ;  /* 0x00000028000e7308 */ /* 0x000ea20000002400 */
[----:B-1----:R-:W-:Y:S09]  /*9820*/  MOV R50, R3 ;  /* 0x0000000300327202 */ /* 0x002ff20000000f00 */
[----:B------:R-:W1:Y:S01]  /*9830*/  MUFU.TANH R13, R41 ;  /* 0x00000029000d7308 */ /* 0x000e620000002400 */
[----:B--2---:R-:W-:Y:S02]  /*9840*/  FMNMX.FTZ R3, R15, R2, !PT ;  /* 0x000000020f037209 */ /* 0x004fe40007810000 */
[----:B------:R-:W-:Y:S01]  /*9850*/  FMNMX.FTZ R2, R50, R0, !PT ;  /* 0x0000000032027209 */ /* 0x000fe20007810000 */
[----:B------:R-:W-:Y:S06]  /*9860*/  FMUL.FTZ R0, R51, c[0x0][0x320] ;  /* 0x0000c80033007a20 */ /* 0x000fec0000410000 */
[----:B------:R-:W2:Y:S01]  /*9870*/  MUFU.TANH R20, R44 ;  /* 0x0000002c00147308 */ /* 0x000ea20000002400 */
[----:B------:R-:W-:Y:S09]  /*9880*/  FMNMX.FTZ R2, R14, R2, !PT ;  /* 0x000000020e027209 */ /* 0x000ff20007810000 */
[----:B------:R2:W-:Y:S01]  /*9890*/  MUFU.TANH R184, R0 ;  /* 0x0000000000b87308 */ /* 0x0005e20000002400 */
[----:B-1----:R-:W-:Y:S09]  /*98a0*/  MOV R203, R13 ;  /* 0x0000000d00cb7202 */ /* 0x002ff20000000f00 */
[----:B------:R-:W1:Y:S10]  /*98b0*/  MUFU.TANH R16, R45 ;  /* 0x0000002d00107308 */ /* 0x000e740000002400 */
[----:B------:R-:W1:Y:S01]  /*98c0*/  MUFU.TANH R26, R38 ;  /* 0x00000026001a7308 */ /* 0x000e620000002400 */
[----:B--2---:R-:W-:Y:S04]  /*98d0*/  FMNMX.FTZ R0, R203, R2, !PT ;  /* 0x00000002cb007209 */ /* 0x004fe80007810000 */
[----:B------:R-:W-:Y:S05]  /*98e0*/  FMNMX.FTZ R0, R20, R0, !PT ;  /* 0x0000000014007209 */ /* 0x000fea0007810000 */
[----:B------:R-:W2:Y:S01]  /*98f0*/  MUFU.TANH R132, R42 ;  /* 0x0000002a00847308 */ /* 0x000ea20000002400 */
[----:B-1----:R-:W-:Y:S09]  /*9900*/  FMNMX.FTZ R0, R16, R0, !PT ;  /* 0x0000000010007209 */ /* 0x002ff20007810000 */
[----:B------:R-:W1:Y:S01]  /*9910*/  MUFU.TANH R21, R39 ;  /* 0x0000002700157308 */ /* 0x000e620000002400 */
[----:B------:R-:W-:Y:S09]  /*9920*/  FMNMX.FTZ R3, R26, R3, !PT ;  /* 0x000000031a037209 */ /* 0x000ff20007810000 */
[----:B------:R-:W3:Y:S01]  /*9930*/  MUFU.TANH R25, R43 ;  /* 0x0000002b00197308 */ /* 0x000ee20000002400 */
[----:B--2---:R-:W-:Y:S02]  /*9940*/  MOV R51, R132 ;  /* 0x0000008400337202 */ /* 0x004fe40000000f00 */
[----:B------:R-:W-:Y:S04]  /*9950*/  FMNMX.FTZ R132, R34, R0, !PT ;  /* 0x0000000022847209 */ /* 0x000fe80007810000 */
[----:B------:R-:W-:Y:S03]  /*9960*/  FMNMX.FTZ R132, R33, R132, !PT ;  /* 0x0000008421847209 */ /* 0x000fe60007810000 */
[----:B------:R-:W2:Y:S01]  /*9970*/  MUFU.TANH R17, R46 ;  /* 0x0000002e00117308 */ /* 0x000ea20000002400 */
[----:B-1----:R-:W-:Y:S02]  /*9980*/  FMNMX.FTZ R3, R21, R3, !PT ;  /* 0x0000000315037209 */ /* 0x002fe40007810000 */
[----:B----4-:R-:W-:Y:S02]  /*9990*/  @P0 MOV R5, R11 ;  /* 0x0000000b00050202 */ /* 0x010fe40000000f00 */
[----:B------:R-:W-:Y:S02]  /*99a0*/  FMNMX.FTZ R2, R51, R3, !PT ;  /* 0x0000000333027209 */ /* 0x000fe40007810000 */
[----:B------:R-:W1:Y:S03]  /*99b0*/  SHFL.BFLY PT, R3, R132, 0x2, 0x1f ;  /* 0x0c401f0084037f89 */ /* 0x000e6600000e0000 */
[----:B------:R-:W4:Y:S01]  /*99c0*/  MUFU.TANH R35, R47 ;  /* 0x0000002f00237308 */ /* 0x000f220000002400 */
[----:B---3--:R-:W-:Y:S04]  /*99d0*/  FMNMX.FTZ R2, R25, R2, !PT ;  /* 0x0000000219027209 */ /* 0x008fe80007810000 */
[----:B--2---:R-:W-:Y:S02]  /*99e0*/  FMNMX.FTZ R2, R17, R2, !PT ;  /* 0x0000000211027209 */ /* 0x004fe40007810000 */
[----:B-1----:R-:W-:Y:S02]  /*99f0*/  FMNMX.FTZ R132, R132, R3, !PT ;  /* 0x0000000384847209 */ /* 0x002fe40007810000 */
[----:B----4-:R-:W-:Y:S03]  /*9a00*/  FMNMX.FTZ R0, R35, R2, !PT ;  /* 0x0000000223007209 */ /* 0x010fe60007810000 */
[----:B------:R-:W1:Y:S01]  /*9a10*/  SHFL.BFLY PT, R4, R132, 0x1, 0x1f ;  /* 0x0c201f0084047f89 */ /* 0x000e6200000e0000 */
[----:B------:R-:W-:Y:S04]  /*9a20*/  FMNMX.FTZ R0, R135, R0, !PT ;  /* 0x0000000087007209 */ /* 0x000fe80007810000 */
[----:B------:R-:W-:Y:S05]  /*9a30*/  FMNMX.FTZ R0, R184, R0, !PT ;  /* 0x00000000b8007209 */ /* 0x000fea0007810000 */
[----:B------:R-:W2:Y:S01]  /*9a40*/  SHFL.BFLY PT, R2, R0, 0x2, 0x1f ;  /* 0x0c401f0000027f89 */ /* 0x000ea200000e0000 */
[----:B-1----:R-:W-:Y:S02]  /*9a50*/  FMNMX.FTZ R132, R132, R4, !PT ;  /* 0x0000000484847209 */ /* 0x002fe40007810000 */
[----:B------:R-:W-:Y:S03]  /*9a60*/  @P0 MOV R4, R8 ;  /* 0x0000000800040202 */ /* 0x000fe60000000f00 */
[----:B------:R-:W-:Y:S02]  /*9a70*/  FMUL.FTZ R186, R132, c[0x0][0x2d0] ;  /* 0x0000b40084ba7a20 */ /* 0x000fe40000410000 */
[----:B------:R-:W-:Y:S01]  /*9a80*/  @P0 IMAD.WIDE.U32 R4, R6, 0x60, R4 ;  /* 0x0000006006040825 */ /* 0x000fe200078e0004 */
[----:B--2---:R-:W-:Y:S03]  /*9a90*/  FMNMX.FTZ R0, R0, R2, !PT ;  /* 0x0000000200007209 */ /* 0x004fe60007810000 */
[--C-:B------:R-:W-:Y:S01]  /*9aa0*/  FFMA.FTZ R10, R189, c[0x0][0x2d0], -R186.reuse ;  /* 0x0000b400bd0a7a23 */ /* 0x100fe200000108ba */
[----:B------:R-:W-:Y:S01]  /*9ab0*/  @P0 IADD3 R6, R5, UR14, RZ ;  /* 0x0000000e05060c10 */ /* 0x000fe2000fffe0ff */
[----:B------:R-:W-:Y:S01]  /*9ac0*/  FFMA.FTZ R5, R188, c[0x0][0x2d0], -R186 ;  /* 0x0000b400bc057a23 */ /* 0x000fe200000108ba */
[C---:B------:R-:W-:Y:S01]  /*9ad0*/  @P0 SHF.L.U32 R7, R4.reuse, 0x1, RZ ;  /* 0x0000000104070819 */ /* 0x040fe200000006ff */
[----:B------:R1:W-:Y:S01]  /*9ae0*/  MUFU.EX2 R24, R10 ;  /* 0x0000000a00187308 */ /* 0x0003e20000000800 */
[----:B------:R-:W-:Y:S01]  /*9af0*/  @P0 SHF.L.U64.HI R6, R4, 0x1, R6 ;  /* 0x0000000104060819 */ /* 0x000fe20000010206 */
[----:B------:R-:W2:Y:S01]  /*9b00*/  SHFL.BFLY PT, R3, R0, 0x1, 0x1f ;  /* 0x0c201f0000037f89 */ /* 0x000ea200000e0000 */
[C---:B------:R-:W-:Y:S01]  /*9b10*/  @P0 IADD3 R8, P2, R7.reuse, 0x80, RZ ;  /* 0x0000008007080810 */ /* 0x040fe20007f5e0ff */
[----:B------:R-:W-:Y:S01]  /*9b20*/  @UP0 USHF.L.U32 UR14, UR4, 0x6, URZ ;  /* 0x00000006040e0899 */ /* 0x000fe2000800063f */
[----:B------:R-:W-:Y:S01]  /*9b30*/  FADD.FTZ R2, -R132, R133 ;  /* 0x0000008584027221 */ /* 0x000fe20000010100 */
[----:B------:R-:W-:Y:S02]  /*9b40*/  MOV R188, R35 ;  /* 0x0000002300bc7202 */ /* 0x000fe40000000f00 */
[----:B------:R-:W-:Y:S02]  /*9b50*/  @P0 IADD3 R8, P1, R8, c[0x0][0x1c8], RZ ;  /* 0x0000720008080a10 */ /* 0x000fe40007f3e0ff */
[----:B------:R3:W4:Y:S02]  /*9b60*/  MUFU.EX2 R11, R5 ;  /* 0x00000005000b7308 */ /* 0x0007240000000800 */
[----:B------:R-:W-:Y:S02]  /*9b70*/  @P0 IADD3.X R9, RZ, c[0x0][0x1cc], R6, P1, P2 ;  /* 0x00007300ff090a10 */ /* 0x000fe40000fe4406 */
[C---:B------:R-:W-:Y:S02]  /*9b80*/  @P0 IADD3 R4, P1, R7.reuse, c[0x0][0x1c8], RZ ;  /* 0x0000720007040a10 */ /* 0x040fe40007f3e0ff */
[----:B------:R-:W-:Y:S01]  /*9b90*/  @P0 IADD3 R12, P2, R7, 0x100, RZ ;  /* 0x00000100070c0810 */ /* 0x000fe20007f5e0ff */
[--C-:B-1----:R-:W-:Y:S01]  /*9ba0*/  FFMA.FTZ R10, R185, c[0x0][0x2d0], -R186.reuse ;  /* 0x0000b400b90a7a23 */ /* 0x102fe200000108ba */
[----:B--2---:R-:W-:Y:S01]  /*9bb0*/  FMNMX.FTZ R3, R0, R3, !PT ;  /* 0x0000000300037209 */ /* 0x004fe20007810000 */
[----:B------:R-:W-:Y:S02]  /*9bc0*/  FMUL.FTZ R0, R2, c[0x0][0x2d0] ;  /* 0x0000b40002007a20 */ /* 0x000fe40000410000 */
[----:B------:R-:W-:Y:S02]  /*9bd0*/  MUFU.EX2 R32, R10 ;  /* 0x0000000a00207308 */ /* 0x000fe40000000800 */
[----:B------:R-:W-:Y:S02]  /*9be0*/  FMUL.FTZ R133, R3, c[0x0][0x2d0] ;  /* 0x0000b40003857a20 */ /* 0x000fe40000410000 */
[----:B---3--:R-:W-:Y:S01]  /*9bf0*/  FFMA.FTZ R5, R190, c[0x0][0x2d0], -R186 ;  /* 0x0000b400be057a23 */ /* 0x008fe200000108ba */
[----:B----4-:R-:W-:Y:S01]  /*9c00*/  MOV R189, R11 ;  /* 0x0000000b00bd7202 */ /* 0x010fe20000000f00 */
[--C-:B------:R-:W-:Y:S01]  /*9c10*/  FFMA.FTZ R135, R135, c[0x0][0x2d0], -R133.reuse ;  /* 0x0000b40087877a23 */ /* 0x100fe20000010885 */
[----:B------:R-:W-:Y:S03]  /*9c20*/  MOV R190, R20 ;  /* 0x0000001400be7202 */ /* 0x000fe60000000f00 */
[----:B------:R1:W-:Y:S10]  /*9c30*/  MUFU.EX2 R18, R5 ;  /* 0x0000000500127308 */ /* 0x0003f40000000800 */
[----:B------:R2:W3:Y:S10]  /*9c40*/  MUFU.EX2 R2, R0 ;  /* 0x0000000000027308 */ /* 0x0004f40000000800 */
[----:B------:R-:W-:Y:S01]  /*9c50*/  MUFU.EX2 R135, R135 ;  /* 0x0000008700877308 */ /* 0x000fe20000000800 */
[----:B-1----:R-:W-:Y:S02]  /*9c60*/  @P0 IADD3.X R5, R6, c[0x0][0x1cc], RZ, P1, !PT ;  /* 0x0000730006050a10 */ /* 0x002fe40000ffe4ff */
[----:B------:R-:W-:Y:S03]  /*9c70*/  @P0 IADD3 R12, P1, R12, c[0x0][0x1c8], RZ ;  /* 0x000072000c0c0a10 */ /* 0x000fe60007f3e0ff */
[----:B------:R1:W-:Y:S01]  /*9c80*/  @P0 LDGSTS.E.BYPASS.LTC128B.128 [R247+0xc100], [R4.64], !P4 ;  /* 0x0c10000004f70fae */ /* 0x0003e2000e101d4a */
[----:B------:R-:W-:Y:S02]  /*9c90*/  @P0 IADD3.X R13, RZ, c[0x0][0x1cc], R6, P1, P2 ;  /* 0x00007300ff0d0a10 */ /* 0x000fe40000fe4406 */
[----:B------:R-:W-:Y:S01]  /*9ca0*/  @P0 IADD3 R7, P2, R7, 0x180, RZ ;  /* 0x0000018007070810 */ /* 0x000fe20007f5e0ff */
[----:B--2---:R-:W-:Y:S01]  /*9cb0*/  FADD.FTZ R0, -R3, R134 ;  /* 0x0000008603007221 */ /* 0x004fe20000010100 */
[----:B------:R-:W-:Y:S01]  /*9cc0*/  MOV R134, R15 ;  /* 0x0000000f00867202 */ /* 0x000fe20000000f00 */
[----:B---3--:R-:W-:Y:S02]  /*9cd0*/  FMUL.FTZ R41, R2, R173 ;  /* 0x000000ad02297220 */ /* 0x008fe40000410000 */
[----:B------:R2:W-:Y:S01]  /*9ce0*/  @P0 LDGSTS.E.BYPASS.LTC128B.128 [R247+0xf100], [R8.64], !P6 ;  /* 0x0f10000008f70fae */ /* 0x0005e2000f101d4a */
[----:B------:R-:W-:Y:S01]  /*9cf0*/  @P0 IADD3 R10, P1, R7, c[0x0][0x1c8], RZ ;  /* 0x00007200070a0a10 */ /* 0x000fe20007f3e0ff */
[--C-:B------:R-:W-:Y:S01]  /*9d00*/  FFMA.FTZ R7, R193, c[0x0][0x2d0], -R133.reuse ;  /* 0x0000b400c1077a23 */ /* 0x100fe20000010885 */
[----:B------:R-:W-:Y:S01]  /*9d10*/  MOV R193, R16 ;  /* 0x0000001000c17202 */ /* 0x000fe20000000f00 */
[----:B------:R-:W-:Y:S01]  /*9d20*/  FMUL.FTZ R0, R0, c[0x0][0x2d0] ;  /* 0x0000b40000007a20 */ /* 0x000fe20000410000 */
[----:B------:R-:W-:Y:S01]  /*9d30*/  @P0 IADD3.X R11, RZ, c[0x0][0x1cc], R6, P1, P2 ;  /* 0x00007300ff0b0a10 */ /* 0x000fe20000fe4406 */
[----:B------:R3:W-:Y:S01]  /*9d40*/  MUFU.EX2 R185, R7 ;  /* 0x0000000700b97308 */ /* 0x0007e20000000800 */
[C---:B------:R-:W-:Y:S01]  /*9d50*/  FMUL.FTZ R16, R2.reuse, R148 ;  /* 0x0000009402107220 */ /* 0x040fe20000410000 */
[----:B------:R4:W-:Y:S01]  /*9d60*/  @P0 LDGSTS.E.BYPASS.LTC128B.128 [R247+0x12100], [R12.64], !P3 ;  /* 0x121000000cf70fae */ /* 0x0009e2000d901d4a */
[----:B------:R-:W-:Y:S01]  /*9d70*/  MOV R148, R17 ;  /* 0x0000001100947202 */ /* 0x000fe20000000f00 */
[C---:B------:R-:W-:Y:S01]  /*9d80*/  FMUL.FTZ R17, R2.reuse, R149 ;  /* 0x0000009502117220 */ /* 0x040fe20000410000 */
[----:B------:R-:W-:Y:S01]  /*9d90*/  MOV R149, R18 ;  /* 0x0000001200957202 */ /* 0x000fe20000000f00 */
[C---:B------:R-:W-:Y:S02]  /*9da0*/  FMUL.FTZ R52, R2.reuse, R52 ;  /* 0x0000003402347220 */ /* 0x040fe40000410000 */
[C---:B------:R-:W-:Y:S02]  /*9db0*/  FMUL.FTZ R53, R2.reuse, R53 ;  /* 0x0000003502357220 */ /* 0x040fe40000410000 */
[----:B------:R4:W-:Y:S01]  /*9dc0*/  @P0 LDGSTS.E.BYPASS.LTC128B.128 [R247+0x15100], [R10.64], !P5 ;  /* 0x151000000af70fae */ /* 0x0009e2000e901d4a */
[----:B------:R-:W4:Y:S01]  /*9dd0*/  MUFU.EX2 R0, R0 ;  /* 0x0000000000007308 */ /* 0x000f220000000800 */
[----:B------:R-:W-:Y:S01]  /*9de0*/  FMUL.FTZ R56, R2, R56 ;  /* 0x0000003802387220 */ /* 0x000fe20000410000 */
[----:B-1----:R-:W-:Y:S01]  /*9df0*/  @P0 IADD3 R4, P1, R4, UR14, RZ ;  /* 0x0000000e04040c10 */ /* 0x002fe2000ff3e0ff */
[C---:B------:R-:W-:Y:S02]  /*9e00*/  FMUL.FTZ R57, R2.reuse, R57 ;  /* 0x0000003902397220 */ /* 0x040fe40000410000 */
[C---:B------:R-:W-:Y:S01]  /*9e10*/  FMUL.FTZ R60, R2.reuse, R60 ;  /* 0x0000003c023c7220 */ /* 0x040fe20000410000 */
[----:B------:R-:W-:Y:S01]  /*9e20*/  @P0 IADD3.X R5, R5, UR16, RZ, P1, !PT ;  /* 0x0000001005050c10 */ /* 0x000fe20008ffe4ff */
[----:B------:R-:W-:Y:S01]  /*9e30*/  FMUL.FTZ R61, R2, R61 ;  /* 0x0000003d023d7220 */ /* 0x000fe20000410000 */
[----:B------:R-:W-:Y:S01]  /*9e40*/  @P0 IADD3 R6, P1, R4, UR14, RZ ;  /* 0x0000000e04060c10 */ /* 0x000fe2000ff3e0ff */
[----:B------:R-:W-:Y:S02]  /*9e50*/  FMUL.FTZ R64, R2, R64 ;  /* 0x0000004002407220 */ /* 0x000fe40000410000 */
[----:B------:R1:W-:Y:S01]  /*9e60*/  @P0 LDGSTS.E.BYPASS.LTC128B.128 [R247+0xd100], [R4.64], !P4 ;  /* 0x0d10000004f70fae */ /* 0x0003e2000e101d4a */
[--C-:B--2---:R-:W-:Y:S01]  /*9e70*/  FFMA.FTZ R8, R194, c[0x0][0x2d0], -R133.reuse ;  /* 0x0000b400c2087a23 */ /* 0x104fe20000010885 */
[----:B---3--:R-:W-:Y:S01]  /*9e80*/  @P0 IADD3.X R7, R5, UR16, RZ, P1, !PT ;  /* 0x0000001005070c10 */ /* 0x008fe20008ffe4ff */
[C---:B------:R-:W-:Y:S01]  /*9e90*/  FMUL.FTZ R9, R2.reuse, R141 ;  /* 0x0000008d02097220 */ /* 0x040fe20000410000 */
[----:B------:R-:W-:Y:S01]  /*9ea0*/  MOV R194, R34 ;  /* 0x0000002200c27202 */ /* 0x000fe20000000f00 */
[----:B------:R2:W3:Y:S01]  /*9eb0*/  MUFU.EX2 R19, R8 ;  /* 0x0000000800137308 */ /* 0x0004e20000000800 */
[C---:B------:R-:W-:Y:S02]  /*9ec0*/  FMUL.FTZ R65, R2.reuse, R65 ;  /* 0x0000004102417220 */ /* 0x040fe40000410000 */
[----:B------:R1:W-:Y:S01]  /*9ed0*/  @P0 LDGSTS.E.BYPASS.LTC128B.128 [R247+0x10100], [R4.64+0x80], !P6 ;  /* 0x1010008004f70fae */ /* 0x0003e2000f101d4a */
[C---:B------:R-:W-:Y:S02]  /*9ee0*/  FMUL.FTZ R68, R2.reuse, R68 ;  /* 0x0000004402447220 */ /* 0x040fe40000410000 */
[----:B------:R-:W-:Y:S02]  /*9ef0*/  FMUL.FTZ R69, R2, R69 ;  /* 0x0000004502457220 */ /* 0x000fe40000410000 */
[C---:B----4-:R-:W-:Y:S02]  /*9f00*/  FMUL.FTZ R34, R0.reuse, R166 ;  /* 0x000000a600227220 */ /* 0x050fe40000410000 */
[C---:B------:R-:W-:Y:S01]  /*9f10*/  FMUL.FTZ R10, R0.reuse, R142 ;  /* 0x0000008e000a7220 */ /* 0x040fe20000410000 */
[----:B------:R1:W-:Y:S01]  /*9f20*/  @P0 LDGSTS.E.BYPASS.LTC128B.128 [R247+0x13100], [R4.64+0x100], !P3 ;  /* 0x1310010004f70fae */ /* 0x0003e2000d901d4a */
[C---:B------:R-:W-:Y:S02]  /*9f30*/  FMUL.FTZ R11, R0.reuse, R143 ;  /* 0x0000008f000b7220 */ /* 0x040fe40000410000 */
[C---:B------:R-:W-:Y:S02]  /*9f40*/  FMUL.FTZ R35, R0.reuse, R167 ;  /* 0x000000a700237220 */ /* 0x040fe40000410000 */
[C---:B------:R-:W-:Y:S02]  /*9f50*/  FMUL.FTZ R42, R0.reuse, R174 ;  /* 0x000000ae002a7220 */ /* 0x040fe40000410000 */
[C---:B------:R-:W-:Y:S01]  /*9f60*/  FMUL.FTZ R43, R0.reuse, R175 ;  /* 0x000000af002b7220 */ /* 0x040fe20000410000 */
[----:B------:R1:W-:Y:S01]  /*9f70*/  @P0 LDGSTS.E.BYPASS.LTC128B.128 [R247+0x16100], [R4.64+0x180], !P5 ;  /* 0x1610018004f70fae */ /* 0x0003e2000e901d4a */
[C---:B------:R-:W-:Y:S02]  /*9f80*/  FMUL.FTZ R54, R0.reuse, R54 ;  /* 0x0000003600367220 */ /* 0x040fe40000410000 */
[----:B------:R-:W-:Y:S02]  /*9f90*/  FMUL.FTZ R55, R0, R55 ;  /* 0x0000003700377220 */ /* 0x000fe40000410000 */
[----:B--2---:R-:W-:Y:S02]  /*9fa0*/  FMUL.FTZ R8, R2, R140 ;  /* 0x0000008c02087220 */ /* 0x004fe40000410000 */
[C---:B------:R-:W-:Y:S01]  /*9fb0*/  FMUL.FTZ R58, R0.reuse, R58 ;  /* 0x0000003a003a7220 */ /* 0x040fe20000410000 */
[----:B------:R2:W-:Y:S01]  /*9fc0*/  @P0 LDGSTS.E.BYPASS.LTC128B.128 [R247+0xe100], [R6.64], !P4 ;  /* 0x0e10000006f70fae */ /* 0x0005e2000e101d4a */
[C---:B------:R-:W-:Y:S02]  /*9fd0*/  FMUL.FTZ R59, R0.reuse, R59 ;  /* 0x0000003b003b7220 */ /* 0x040fe40000410000 */
[C---:B------:R-:W-:Y:S02]  /*9fe0*/  FMUL.FTZ R62, R0.reuse, R62 ;  /* 0x0000003e003e7220 */ /* 0x040fe40000410000 */
[C---:B------:R-:W-:Y:S02]  /*9ff0*/  FMUL.FTZ R63, R0.reuse, R63 ;  /* 0x0000003f003f7220 */ /* 0x040fe40000410000 */
[C---:B------:R-:W-:Y:S01]  /*a000*/  FMUL.FTZ R66, R0.reuse, R66 ;  /* 0x0000004200427220 */ /* 0x040fe20000410000 */
[----:B------:R2:W-:Y:S01]  /*a010*/  @P0 LDGSTS.E.BYPASS.LTC128B.128 [R247+0x11100], [R6.64+0x80], !P6 ;  /* 0x1110008006f70fae */ /* 0x0005e2000f101d4a */
[C---:B------:R-:W-:Y:S02]  /*a020*/  FMUL.FTZ R67, R0.reuse, R67 ;  /* 0x0000004300437220 */ /* 0x040fe40000410000 */
[C---:B------:R-:W-:Y:S02]  /*a030*/  FMUL.FTZ R70, R0.reuse, R70 ;  /* 0x0000004600467220 */ /* 0x040fe40000410000 */
[----:B------:R-:W-:Y:S02]  /*a040*/  FMUL.FTZ R71, R0, R71 ;  /* 0x0000004700477220 */ /* 0x000fe40000410000 */
[C---:B------:R-:W-:Y:S01]  /*a050*/  FMUL.FTZ R72, R2.reuse, R72 ;  /* 0x0000004802487220 */ /* 0x040fe20000410000 */
[----:B------:R2:W-:Y:S01]  /*a060*/  @P0 LDGSTS.E.BYPASS.LTC128B.128 [R247+0x14100], [R6.64+0x100], !P3 ;  /* 0x1410010006f70fae */ /* 0x0005e2000d901d4a */
[C---:B------:R-:W-:Y:S02]  /*a070*/  FMUL.FTZ R73, R2.reuse, R73 ;  /* 0x0000004902497220 */ /* 0x040fe40000410000 */
[--C-:B-1----:R-:W-:Y:S01]  /*a080*/  FFMA.FTZ R4, R191, c[0x0][0x2d0], -R133.reuse ;  /* 0x0000b400bf047a23 */ /* 0x102fe20000010885 */
[----:B------:R-:W-:Y:S01]  /*a090*/  MOV R191, R14 ;  /* 0x0000000e00bf7202 */ /* 0x000fe20000000f00 */
[----:B------:R-:W-:Y:S01]  /*a0a0*/  FMUL.FTZ R5, R2, R137 ;  /* 0x0000008902057220 */ /* 0x000fe20000410000 */
[----:B---3--:R-:W-:Y:S01]  /*a0b0*/  F2FP.PACK_AB R137, R19, R185 ;  /* 0x000000b91389723e */ /* 0x008fe200000000ff */
[----:B------:R1:W-:Y:S01]  /*a0c0*/  MUFU.EX2 R27, R4 ;  /* 0x00000004001b7308 */ /* 0x0003e20000000800 */
[----:B------:R2:W-:Y:S01]  /*a0d0*/  @P0 LDGSTS.E.BYPASS.LTC128B.128 [R247+0x17100], [R6.64+0x180], !P5 ;  /* 0x1710018006f70fae */ /* 0x0005e2000e901d4a */
[C---:B------:R-:W-:Y:S02]  /*a0e0*/  FMUL.FTZ R74, R0.reuse, R74 ;  /* 0x0000004a004a7220 */ /* 0x040fe40000410000 */
[----:B------:R-:W-:Y:S02]  /*a0f0*/  FMUL.FTZ R75, R0, R75 ;  /* 0x0000004b004b7220 */ /* 0x000fe40000410000 */
[C---:B------:R-:W-:Y:S02]  /*a100*/  FMUL.FTZ R76, R2.reuse, R76 ;  /* 0x0000004c024c7220 */ /* 0x040fe40000410000 */
[----:B------:R-:W-:Y:S01]  /*a110*/  FMUL.FTZ R77, R2, R77 ;  /* 0x0000004d024d7220 */ /* 0x000fe20000410000 */
[----:B------:R-:W3:Y:S01]  /*a120*/  LDSM.16.MT88.4 R12, [R213+0x100] ;  /* 0x00010000d50c783b */ /* 0x000ee20000004200 */
[C---:B------:R-:W-:Y:S02]  /*a130*/  FMUL.FTZ R78, R0.reuse, R78 ;  /* 0x0000004e004e7220 */ /* 0x040fe40000410000 */
[----:B------:R-:W-:Y:S02]  /*a140*/  FMUL.FTZ R79, R0, R79 ;  /* 0x0000004f004f7220 */ /* 0x000fe40000410000 */
[C---:B------:R-:W-:Y:S02]  /*a150*/  FMUL.FTZ R80, R2.reuse, R80 ;  /* 0x0000005002507220 */ /* 0x040fe40000410000 */
[----:B------:R-:W-:Y:S01]  /*a160*/  FMUL.FTZ R81, R2, R81 ;  /* 0x0000005102517220 */ /* 0x000fe20000410000 */
[----:B------:R-:W-:Y:S01]  /*a170*/  LDSM.16.MT88.4 R28, [R216+0x100] ;  /* 0x00010000d81c783b */ /* 0x000fe20000004200 */
[C---:B------:R-:W-:Y:S02]  /*a180*/  FMUL.FTZ R82, R0.reuse, R82 ;  /* 0x0000005200527220 */ /* 0x040fe40000410000 */
[----:B------:R-:W-:Y:S02]  /*a190*/  FMUL.FTZ R83, R0, R83 ;  /* 0x0000005300537220 */ /* 0x000fe40000410000 */
[----:B------:R-:W-:Y:S02]  /*a1a0*/  FMUL.FTZ R84, R2, R84 ;  /* 0x0000005402547220 */ /* 0x000fe40000410000 */
[--C-:B-1----:R-:W-:Y:S01]  /*a1b0*/  FFMA.FTZ R4, R192, c[0x0][0x2d0], -R133.reuse ;  /* 0x0000b400c0047a23 */ /* 0x102fe20000010885 */
[----:B------:R-:W-:Y:S01]  /*a1c0*/  MOV R192, R21 ;  /* 0x0000001500c07202 */ /* 0x000fe20000000f00 */
[----:B------:R-:W-:Y:S01]  /*a1d0*/  LDSM.16.MT88.4 R36, [R215+0x100] ;  /* 0x00010000d724783b */ /* 0x000fe20000004200 */
[----:B------:R-:W-:Y:S01]  /*a1e0*/  FMUL.FTZ R85, R2, R85 ;  /* 0x0000005502557220 */ /* 0x000fe20000410000 */
[----:B------:R-:W1:Y:S01]  /*a1f0*/  MUFU.EX2 R40, R4 ;  /* 0x0000000400287308 */ /* 0x000e620000000800 */
[----:B--2---:R-:W-:Y:S01]  /*a200*/  FMUL.FTZ R6, R0, R138 ;  /* 0x0000008a00067220 */ /* 0x004fe20000410000 */
[----:B------:R-:W-:Y:S01]  /*a210*/  F2FP.PACK_AB R138, R32, R24 ;  /* 0x00000018208a723e */ /* 0x000fe200000000ff */
[C---:B------:R-:W-:Y:S02]  /*a220*/  FMUL.FTZ R7, R0.reuse, R139 ;  /* 0x0000008b00077220 */ /* 0x040fe40000410000 */
[C---:B------:R-:W-:Y:S01]  /*a230*/  FMUL.FTZ R86, R0.reuse, R86 ;  /* 0x0000005600567220 */ /* 0x040fe20000410000 */
[----:B------:R-:W2:Y:S01]  /*a240*/  LDSM.16.MT88.4 R20, [R214+0x100] ;  /* 0x00010000d614783b */ /* 0x000ea20000004200 */
[----:B------:R-:W-:Y:S02]  /*a250*/  FMUL.FTZ R87, R0, R87 ;  /* 0x0000005700577220 */ /* 0x000fe40000410000 */
[C---:B------:R-:W-:Y:S02]  /*a260*/  FMUL.FTZ R88, R2.reuse, R88 ;  /* 0x0000005802587220 */ /* 0x040fe40000410000 */
[----:B------:R-:W-:Y:S02]  /*a270*/  FMUL.FTZ R89, R2, R89 ;  /* 0x0000005902597220 */ /* 0x000fe40000410000 */
[C---:B------:R-:W-:Y:S01]  /*a280*/  FMUL.FTZ R90, R0.reuse, R90 ;  /* 0x0000005a005a7220 */ /* 0x040fe20000410000 */
[----:B------:R-:W4:Y:S01]  /*a290*/  LDSM.16.MT88.4 R44, [R213+0x3100] ;  /* 0x00310000d52c783b */ /* 0x000f220000004200 */
[----:B------:R-:W-:Y:S02]  /*a2a0*/  FMUL.FTZ R91, R0, R91 ;  /* 0x0000005b005b7220 */ /* 0x000fe40000410000 */
[C---:B------:R-:W-:Y:S02]  /*a2b0*/  FMUL.FTZ R92, R2.reuse, R92 ;  /* 0x0000005c025c7220 */ /* 0x040fe40000410000 */
[----:B------:R-:W-:Y:S02]  /*a2c0*/  FMUL.FTZ R93, R2, R93 ;  /* 0x0000005d025d7220 */ /* 0x000fe40000410000 */
[C---:B------:R-:W-:Y:S01]  /*a2d0*/  FMUL.FTZ R94, R0.reuse, R94 ;  /* 0x0000005e005e7220 */ /* 0x040fe20000410000 */
[----:B------:R-:W4:Y:S01]  /*a2e0*/  LDSM.16.MT88.4 R140, [R214+0x3100] ;  /* 0x00310000d68c783b */ /* 0x000f220000004200 */
[----:B------:R-:W-:Y:S01]  /*a2f0*/  FMUL.FTZ R95, R0, R95 ;  /* 0x0000005f005f7220 */ /* 0x000fe20000410000 */
[----:B-1----:R-:W-:Y:S01]  /*a300*/  F2FP.PACK_AB R139, R40, R27 ;  /* 0x0000001b288b723e */ /* 0x002fe200000000ff */
[----:B------:R-:W-:Y:S01]  /*a310*/  FMUL.FTZ R4, R2, R136 ;  /* 0x0000008802047220 */ /* 0x000fe20000410000 */
[----:B------:R-:W-:Y:S01]  /*a320*/  F2FP.PACK_AB R136, R18, R189 ;  /* 0x000000bd1288723e */ /* 0x000fe200000000ff */
[C---:B------:R-:W-:Y:S01]  /*a330*/  FMUL.FTZ R18, R0.reuse, R150 ;  /* 0x0000009600127220 */ /* 0x040fe20000410000 */
[----:B------:R-:W-:Y:S01]  /*a340*/  MOV R150, R19 ;  /* 0x0000001300967202 */ /* 0x000fe20000000f00 */
[----:B------:R-:W-:Y:S01]  /*a350*/  FMUL.FTZ R19, R0, R151 ;  /* 0x0000009700137220 */ /* 0x000fe20000410000 */
[----:B------:R-:W0:Y:S01]  /*a360*/  LDGDEPBAR ;  /* 0x00000000000079af */ /* 0x000e220000000000 */
[----:B------:R-:W-:Y:S01]  /*a370*/  MOV R151, R40 ;  /* 0x0000002800977202 */ /* 0x000fe20000000f00 */
[C---:B------:R-:W-:Y:S01]  /*a380*/  FMUL.FTZ R40, R2.reuse, R172 ;  /* 0x000000ac02287220 */ /* 0x040fe20000410000 */
[C---:B---3--:R-:W-:Y:S05]  /*a390*/  HMMA.16816.F32 R4, R136.reuse, R12, R4 ;  /* 0x0000000c8804723c */ /* 0x048fea0000001804 */
[C---:B------:R-:W-:Y:S02]  /*a3a0*/  FMUL.FTZ R96, R2.reuse, R96 ;  /* 0x0000006002607220 */ /* 0x040fe40000410000 */
[C---:B------:R-:W-:Y:S01]  /*a3b0*/  FMUL.FTZ R12, R2.reuse, R144 ;  /* 0x00000090020c7220 */ /* 0x040fe20000410000 */
[C---:B------:R-:W-:Y:S04]  /*a3c0*/  HMMA.16816.F32 R8, R136.reuse, R14, R8 ;  /* 0x0000000e8808723c */ /* 0x040fe80000001808 */
[C---:B------:R-:W-:Y:S02]  /*a3d0*/  FMUL.FTZ R13, R2.reuse, R145 ;  /* 0x00000091020d7220 */ /* 0x040fe40000410000 */
[----:B------:R-:W-:Y:S02]  /*a3e0*/  FMUL.FTZ R97, R2, R97 ;  /* 0x0000006102617220 */ /* 0x000fe40000410000 */
[C---:B------:R-:W-:Y:S04]  /*a3f0*/  FMUL.FTZ R14, R0.reuse, R146 ;  /* 0x00000092000e7220 */ /* 0x040fe80000410000 */
[C---:B------:R-:W-:Y:S02]  /*a400*/  FMUL.FTZ R15, R0.reuse, R147 ;  /* 0x00000093000f7220 */ /* 0x040fe40000410000 */
[----:B------:R-:W1:Y:S01]  /*a410*/  LDSM.16.MT88.4 R144, [R216+0x3100] ;  /* 0x00310000d890783b */ /* 0x000e620000004200 */
[C---:B------:R-:W-:Y:S02]  /*a420*/  FMUL.FTZ R98, R0.reuse, R98 ;  /* 0x0000006200627220 */ /* 0x040fe40000410000 */
[----:B------:R-:W-:Y:S02]  /*a430*/  FMUL.FTZ R99, R0, R99 ;  /* 0x0000006300637220 */ /* 0x000fe40000410000 */
[C---:B--2---:R-:W-:Y:S03]  /*a440*/  HMMA.16816.F32 R12, R136.reuse, R20, R12 ;  /* 0x00000014880c723c */ /* 0x044fe6000000180c */
[C---:B------:R-:W-:Y:S02]  /*a450*/  FMUL.FTZ R100, R2.reuse, R100 ;  /* 0x0000006402647220 */ /* 0x040fe40000410000 */
        /* <DEDUP_REMOVED lines=11> */
[C---:B------:R-:W-:Y:S01]  /*a510*/  FMUL.FTZ R32, R2.reuse, R164 ;  /* 0x000000a402207220 */ /* 0x040fe20000410000 */
[----:B------:R-:W-:Y:S01]  /*a520*/  MOV R166, R154 ;  /* 0x0000009a00a67202 */ /* 0x000fe20000000f00 */
[C---:B------:R-:W-:Y:S01]  /*a530*/  FMUL.FTZ R33, R2.reuse, R165 ;  /* 0x000000a502217220 */ /* 0x040fe20000410000 */
[----:B------:R-:W-:Y:S01]  /*a540*/  MOV R155, R24 ;  /* 0x00000018009b7202 */ /* 0x000fe20000000f00 */
[C---:B------:R-:W-:Y:S01]  /*a550*/  FMUL.FTZ R24, R2.reuse, R156 ;  /* 0x0000009c02187220 */ /* 0x040fe20000410000 */
[C---:B------:R-:W-:Y:S03]  /*a560*/  HMMA.16816.F32 R20, R136.reuse, R28, R20 ;  /* 0x0000001c8814723c */ /* 0x040fe60000001814 */
[----:B------:R-:W-:Y:S01]  /*a570*/  MOV R156, R25 ;  /* 0x00000019009c7202 */ /* 0x000fe20000000f00 */
[----:B------:R-:W-:Y:S01]  /*a580*/  FMUL.FTZ R25, R2, R157 ;  /* 0x0000009d02197220 */ /* 0x000fe20000410000 */
[----:B------:R-:W-:Y:S01]  /*a590*/  MOV R157, R26 ;  /* 0x0000001a009d7202 */ /* 0x000fe20000000f00 */
[----:B------:R-:W-:Y:S01]  /*a5a0*/  FMUL.FTZ R26, R0, R158 ;  /* 0x0000009e001a7220 */ /* 0x000fe20000410000 */
[----:B------:R-:W-:Y:S01]  /*a5b0*/  MOV R158, R148 ;  /* 0x00000094009e7202 */ /* 0x000fe20000000f00 */
[C---:B------:R-:W-:Y:S01]  /*a5c0*/  FMUL.FTZ R28, R2.reuse, R160 ;  /* 0x000000a0021c7220 */ /* 0x040fe20000410000 */
[----:B------:R-:W-:Y:S03]  /*a5d0*/  MOV R160, R134 ;  /* 0x0000008600a07202 */ /* 0x000fe60000000f00 */
[----:B------:R-:W-:Y:S01]  /*a5e0*/  MOV R175, R158 ;  /* 0x0000009e00af7202 */ /* 0x000fe20000000f00 */
[C---:B------:R-:W-:Y:S03]  /*a5f0*/  HMMA.16816.F32 R24, R136.reuse, R30, R24 ;  /* 0x0000001e8818723c */ /* 0x040fe60000001818 */
[----:B------:R-:W-:Y:S01]  /*a600*/  FMUL.FTZ R29, R2, R161 ;  /* 0x000000a1021d7220 */ /* 0x000fe20000410000 */
[----:B------:R-:W-:Y:S01]  /*a610*/  MOV R161, R50 ;  /* 0x0000003200a17202 */ /* 0x000fe20000000f00 */
[--C-:B------:R-:W-:Y:S01]  /*a620*/  FFMA.FTZ R134, R187, c[0x0][0x2d0], -R186.reuse ;  /* 0x0000b400bb867a23 */ /* 0x100fe200000108ba */
[----:B------:R-:W-:Y:S01]  /*a630*/  MOV R164, R48 ;  /* 0x0000003000a47202 */ /* 0x000fe20000000f00 */
[C---:B------:R-:W-:Y:S01]  /*a640*/  FMUL.FTZ R30, R0.reuse, R162 ;  /* 0x000000a2001e7220 */ /* 0x040fe20000410000 */
[----:B------:R-:W-:Y:S01]  /*a650*/  MOV R162, R155 ;  /* 0x0000009b00a27202 */ /* 0x000fe20000000f00 */
[----:B------:R-:W-:Y:S03]  /*a660*/  FMUL.FTZ R31, R0, R163 ;  /* 0x000000a3001f7220 */ /* 0x000fe60000410000 */
[----:B------:R-:W-:Y:S01]  /*a670*/  MOV R155, R151 ;  /* 0x00000097009b7202 */ /* 0x000fe20000000f00 */
[----:B------:R-:W-:Y:S01]  /*a680*/  FMUL.FTZ R48, R2, R180 ;  /* 0x000000b402307220 */ /* 0x000fe20000410000 */
[----:B------:R-:W-:Y:S01]  /*a690*/  MOV R187, R210 ;  /* 0x000000d200bb7202 */ /* 0x000fe20000000f00 */
[C---:B------:R-:W-:Y:S01]  /*a6a0*/  FMUL.FTZ R50, R0.reuse, R182 ;  /* 0x000000b600327220 */ /* 0x040fe20000410000 */
[C---:B------:R-:W-:Y:S03]  /*a6b0*/  HMMA.16816.F32 R28, R136.reuse, R36, R28 ;  /* 0x00000024881c723c */ /* 0x040fe6000000181c */
[----:B------:R-:W-:Y:S01]  /*a6c0*/  MOV R182, R248 ;  /* 0x000000f800b67202 */ /* 0x000fe20000000f00 */
[C---:B------:R-:W-:Y:S01]  /*a6d0*/  FMUL.FTZ R102, R0.reuse, R102 ;  /* 0x0000006600667220 */ /* 0x040fe20000410000 */
[----:B------:R-:W-:Y:S01]  /*a6e0*/  MOV R167, R155 ;  /* 0x0000009b00a77202 */ /* 0x000fe20000000f00 */
[----:B------:R-:W-:Y:S01]  /*a6f0*/  FMUL.FTZ R103, R0, R103 ;  /* 0x0000006700677220 */ /* 0x000fe20000410000 */
[----:B------:R-:W-:Y:S01]  /*a700*/  MOV R191, R51 ;  /* 0x0000003300bf7202 */ /* 0x000fe20000000f00 */
[C---:B------:R-:W-:Y:S04]  /*a710*/  HMMA.16816.F32 R32, R136.reuse, R38, R32 ;  /* 0x000000268820723c */ /* 0x040fe80000001820 */
[C---:B------:R-:W-:Y:S01]  /*a720*/  FMUL.FTZ R36, R2.reuse, R168 ;  /* 0x000000a802247220 */ /* 0x040fe20000410000 */
[----:B------:R-:W-:Y:S01]  /*a730*/  MOV R163, R49 ;  /* 0x0000003100a37202 */ /* 0x000fe20000000f00 */
[----:B------:R2:W-:Y:S01]  /*a740*/  MUFU.EX2 R168, R134 ;  /* 0x0000008600a87308 */ /* 0x0005e20000000800 */
[----:B------:R-:W-:Y:S02]  /*a750*/  FMUL.FTZ R37, R2, R169 ;  /* 0x000000a902257220 */ /* 0x000fe40000410000 */
[C---:B------:R-:W-:Y:S03]  /*a760*/  FMUL.FTZ R38, R0.reuse, R170 ;  /* 0x000000aa00267220 */ /* 0x040fe60000410000 */
[----:B------:R-:W-:Y:S01]  /*a770*/  FMUL.FTZ R39, R0, R171 ;  /* 0x000000ab00277220 */ /* 0x000fe20000410000 */
[----:B------:R-:W-:Y:S01]  /*a780*/  MOV R180, R163 ;  /* 0x000000a300b47202 */ /* 0x000fe20000000f00 */
[----:B------:R-:W-:Y:S01]  /*a790*/  FMUL.FTZ R49, R2, R181 ;  /* 0x000000b502317220 */ /* 0x000fe20000410000 */
[----:B------:R-:W-:Y:S01]  /*a7a0*/  MOV R181, R160 ;  /* 0x000000a000b57202 */ /* 0x000fe20000000f00 */
[----:B------:R-:W-:Y:S01]  /*a7b0*/  FMUL.FTZ R51, R0, R183 ;  /* 0x000000b700337220 */ /* 0x000fe20000410000 */
[----:B------:R-:W-:Y:S01]  /*a7c0*/  MOV R160, R153 ;  /* 0x0000009900a07202 */ /* 0x000fe20000000f00 */
[C---:B------:R-:W-:Y:S01]  /*a7d0*/  FMUL.FTZ R104, R2.reuse, R104 ;  /* 0x0000006802687220 */ /* 0x040fe20000410000 */
[C---:B----4-:R-:W-:Y:S03]  /*a7e0*/  HMMA.16816.F32 R36, R136.reuse, R44, R36 ;  /* 0x0000002c8824723c */ /* 0x050fe60000001824 */
[----:B------:R-:W-:Y:S01]  /*a7f0*/  MOV R183, R211 ;  /* 0x000000d300b77202 */ /* 0x000fe20000000f00 */
[----:B------:R-:W-:Y:S02]  /*a800*/  FMUL.FTZ R105, R2, R105 ;  /* 0x0000006902697220 */ /* 0x000fe40000410000 */
[----:B------:R-:W-:Y:S02]  /*a810*/  FMUL.FTZ R106, R0, R106 ;  /* 0x0000006a006a7220 */ /* 0x000fe40000410000 */
[C---:B------:R-:W-:Y:S04]  /*a820*/  HMMA.16816.F32 R40, R136.reuse, R46, R40 ;  /* 0x0000002e8828723c */ /* 0x040fe80000001828 */
[--C-:B--2---:R-:W-:Y:S01]  /*a830*/  FFMA.FTZ R134, R195, c[0x0][0x2d0], -R186.reuse ;  /* 0x0000b400c3867a23 */ /* 0x104fe200000108ba */
[----:B------:R-:W-:Y:S01]  /*a840*/  MOV R195, R164 ;  /* 0x000000a400c37202 */ /* 0x000fe20000000f00 */
[C---:B------:R-:W-:Y:S01]  /*a850*/  FMUL.FTZ R44, R2.reuse, R176 ;  /* 0x000000b0022c7220 */ /* 0x040fe20000410000 */
[----:B------:R-:W-:Y:S01]  /*a860*/  MOV R176, R156 ;  /* 0x0000009c00b07202 */ /* 0x000fe20000000f00 */
[----:B------:R-:W-:Y:S01]  /*a870*/  FMUL.FTZ R45, R2, R177 ;  /* 0x000000b1022d7220 */ /* 0x000fe20000410000 */
[----:B------:R-:W-:Y:S01]  /*a880*/  MOV R156, R150 ;  /* 0x00000096009c7202 */ /* 0x000fe20000000f00 */
[----:B------:R2:W3:Y:S02]  /*a890*/  MUFU.EX2 R169, R134 ;  /* 0x0000008600a97308 */ /* 0x0004e40000000800 */
[----:B------:R-:W-:Y:S01]  /*a8a0*/  MOV R177, R157 ;  /* 0x0000009d00b17202 */ /* 0x000fe20000000f00 */
[C---:B------:R-:W-:Y:S01]  /*a8b0*/  FMUL.FTZ R46, R0.reuse, R178 ;  /* 0x000000b2002e7220 */ /* 0x040fe20000410000 */
[----:B------:R-:W-:Y:S01]  /*a8c0*/  MOV R157, R149 ;  /* 0x00000095009d7202 */ /* 0x000fe20000000f00 */
[C---:B------:R-:W-:Y:S01]  /*a8d0*/  FMUL.FTZ R47, R0.reuse, R179 ;  /* 0x000000b3002f7220 */ /* 0x040fe20000410000 */
[----:B------:R-:W4:Y:S01]  /*a8e0*/  LDSM.16.MT88.4 R148, [R215+0x3100] ;  /* 0x00310000d794783b */ /* 0x000f220000004200 */
[----:B------:R-:W-:Y:S01]  /*a8f0*/  MOV R179, R161 ;  /* 0x000000a100b37202 */ /* 0x000fe20000000f00 */
[----:B------:R-:W-:Y:S01]  /*a900*/  FMUL.FTZ R107, R0, R107 ;  /* 0x0000006b006b7220 */ /* 0x000fe20000410000 */
[----:B------:R-:W-:Y:S01]  /*a910*/  MOV R161, R152 ;  /* 0x0000009800a17202 */ /* 0x000fe20000000f00 */
[C---:B------:R-:W-:Y:S01]  /*a920*/  FMUL.FTZ R108, R2.reuse, R108 ;  /* 0x0000006c026c7220 */ /* 0x040fe20000410000 */
[----:B------:R-:W-:Y:S01]  /*a930*/  MOV R178, R159 ;  /* 0x0000009f00b27202 */ /* 0x000fe20000000f00 */
[C---:B------:R-:W-:Y:S02]  /*a940*/  HMMA.16816.F32 R44, R136.reuse, R140, R44 ;  /* 0x0000008c882c723c */ /* 0x040fe4000000182c */
[----:B------:R-:W-:Y:S01]  /*a950*/  LDSM.16.MT88.4 R152, [R216+0x900] ;  /* 0x00090000d898783b */ /* 0x000fe20000004200 */
[----:B------:R-:W-:Y:S01]  /*a960*/  MOV R174, R157 ;  /* 0x0000009d00ae7202 */ /* 0x000fe20000000f00 */
[----:B------:R-:W-:Y:S01]  /*a970*/  FMUL.FTZ R109, R2, R109 ;  /* 0x0000006d026d7220 */ /* 0x000fe20000410000 */
[----:B------:R-:W-:Y:S01]  /*a980*/  MOV R173, R156 ;  /* 0x0000009c00ad7202 */ /* 0x000fe20000000f00 */
[C---:B------:R-:W-:Y:S02]  /*a990*/  FMUL.FTZ R110, R0.reuse, R110 ;  /* 0x0000006e006e7220 */ /* 0x040fe40000410000 */
[C---:B------:R-:W-:Y:S02]  /*a9a0*/  HMMA.16816.F32 R48, R136.reuse, R142, R48 ;  /* 0x0000008e8830723c */ /* 0x040fe40000001830 */
[----:B------:R-:W3:Y:S02]  /*a9b0*/  LDSM.16.MT88.4 R140, [R213+0x6100] ;  /* 0x00610000d58c783b */ /* 0x000ee40000004200 */
[----:B------:R-:W-:Y:S02]  /*a9c0*/  FMUL.FTZ R111, R0, R111 ;  /* 0x0000006f006f7220 */ /* 0x000fe40000410000 */
[----:B------:R-:W-:Y:S02]  /*a9d0*/  FMUL.FTZ R112, R2, R112 ;  /* 0x0000007002707220 */ /* 0x000fe40000410000 */
[C---:B-1----:R-:W-:Y:S02]  /*a9e0*/  HMMA.16816.F32 R52, R136.reuse, R144, R52 ;  /* 0x000000908834723c */ /* 0x042fe40000001834 */
[----:B------:R-:W-:Y:S02]  /*a9f0*/  LDSM.16.MT88.4 R156, [R215+0x900] ;  /* 0x00090000d79c783b */ /* 0x000fe40000004200 */
[--C-:B--2---:R-:W-:Y:S01]  /*aa00*/  FFMA.FTZ R134, R196, c[0x0][0x2d0], -R133.reuse ;  /* 0x0000b400c4867a23 */ /* 0x104fe20000010885 */
[----:B------:R-:W-:Y:S01]  /*aa10*/  MOV R196, R202 ;  /* 0x000000ca00c47202 */ /* 0x000fe20000000f00 */
[----:B------:R-:W-:Y:S02]  /*aa20*/  FMUL.FTZ R113, R2, R113 ;  /* 0x0000007102717220 */ /* 0x000fe40000410000 */
[C---:B------:R-:W-:Y:S01]  /*aa30*/  HMMA.16816.F32 R56, R136.reuse, R146, R56 ;  /* 0x000000928838723c */ /* 0x040fe20000001838 */
[----:B------:R1:W-:Y:S01]  /*aa40*/  MUFU.EX2 R248, R134 ;  /* 0x0000008600f87308 */ /* 0x0003e20000000800 */
[----:B------:R-:W2:Y:S02]  /*aa50*/  LDSM.16.MT88.4 R144, [R214+0x6100] ;  /* 0x00610000d690783b */ /* 0x000ea40000004200 */
[C---:B------:R-:W-:Y:S02]  /*aa60*/  FMUL.FTZ R114, R0.reuse, R114 ;  /* 0x0000007200727220 */ /* 0x040fe40000410000 */
[----:B------:R-:W-:Y:S02]  /*aa70*/  FMUL.FTZ R115, R0, R115 ;  /* 0x0000007300737220 */ /* 0x000fe40000410000 */
[C---:B------:R-:W-:Y:S01]  /*aa80*/  FMUL.FTZ R116, R2.reuse, R116 ;  /* 0x0000007402747220 */ /* 0x040fe20000410000 */
[C---:B----4-:R-:W-:Y:S03]  /*aa90*/  HMMA.16816.F32 R60, R136.reuse, R148, R60 ;  /* 0x00000094883c723c */ /* 0x050fe6000000183c */
[----:B------:R-:W-:Y:S02]  /*aaa0*/  FMUL.FTZ R117, R2, R117 ;  /* 0x0000007502757220 */ /* 0x000fe40000410000 */
[C---:B------:R-:W-:Y:S02]  /*aab0*/  FMUL.FTZ R118, R0.reuse, R118 ;  /* 0x0000007600767220 */ /* 0x040fe40000410000 */
[----:B------:R-:W-:Y:S01]  /*aac0*/  FMUL.FTZ R119, R0, R119 ;  /* 0x0000007700777220 */ /* 0x000fe20000410000 */
[C---:B------:R-:W-:Y:S01]  /*aad0*/  HMMA.16816.F32 R64, R136.reuse, R150, R64 ;  /* 0x000000968840723c */ /* 0x040fe20000001840 */
[----:B------:R-:W4:Y:S03]  /*aae0*/  LDSM.16.MT88.4 R148, [R216+0x6100] ;  /* 0x00610000d894783b */ /* 0x000f260000004200 */
[C---:B------:R-:W-:Y:S02]  /*aaf0*/  FMUL.FTZ R120, R2.reuse, R120 ;  /* 0x0000007802787220 */ /* 0x040fe40000410000 */
[----:B------:R-:W-:Y:S02]  /*ab00*/  FMUL.FTZ R121, R2, R121 ;  /* 0x0000007902797220 */ /* 0x000fe40000410000 */
[C---:B---3--:R-:W-:Y:S04]  /*ab10*/  HMMA.16816.F32 R68, R136.reuse, R140, R68 ;  /* 0x0000008c8844723c */ /* 0x048fe80000001844 */
[--C-:B-1----:R-:W-:Y:S01]  /*ab20*/  FFMA.FTZ R134, R197, c[0x0][0x2d0], -R133.reuse ;  /* 0x0000b400c5867a23 */ /* 0x102fe20000010885 */
[----:B------:R-:W-:Y:S01]  /*ab30*/  MOV R197, R209 ;  /* 0x000000d100c57202 */ /* 0x000fe20000000f00 */
[C---:B------:R-:W-:Y:S02]  /*ab40*/  FMUL.FTZ R122, R0.reuse, R122 ;  /* 0x0000007a007a7220 */ /* 0x040fe40000410000 */
[C---:B------:R-:W-:Y:S01]  /*ab50*/  HMMA.16816.F32 R72, R136.reuse, R142, R72 ;  /* 0x0000008e8848723c */ /* 0x040fe20000001848 */
[----:B------:R1:W3:Y:S01]  /*ab60*/  MUFU.EX2 R211, R134 ;  /* 0x0000008600d37308 */ /* 0x0002e20000000800 */
[----:B------:R-:W3:Y:S02]  /*ab70*/  LDSM.16.MT88.4 R140, [R215+0x6100] ;  /* 0x00610000d78c783b */ /* 0x000ee40000004200 */
        /* <DEDUP_REMOVED lines=9> */
[----:B------:R-:W-:Y:S01]  /*ac10*/  FMUL.FTZ R129, R2, R129 ;  /* 0x0000008102817220 */ /* 0x000fe20000410000 */
[C---:B----4-:R-:W-:Y:S03]  /*ac20*/  HMMA.16816.F32 R84, R136.reuse, R148, R84 ;  /* 0x000000948854723c */ /* 0x050fe60000001854 */
[--C-:B-1----:R-:W-:Y:S02]  /*ac30*/  FFMA.FTZ R134, R198, c[0x0][0x2d0], -R186.reuse ;  /* 0x0000b400c6867a23 */ /* 0x102fe400000108ba */
[C---:B------:R-:W-:Y:S02]  /*ac40*/  FMUL.FTZ R130, R0.reuse, R130 ;  /* 0x0000008200827220 */ /* 0x040fe40000410000 */
[----:B------:R1:W-:Y:S01]  /*ac50*/  MUFU.EX2 R170, R134 ;  /* 0x0000008600aa7308 */ /* 0x0003e20000000800 */
[C---:B------:R-:W-:Y:S01]  /*ac60*/  HMMA.16816.F32 R88, R136.reuse, R150, R88 ;  /* 0x000000968858723c */ /* 0x040fe20000001858 */
[----:B------:R-:W4:Y:S03]  /*ac70*/  LDSM.16.MT88.4 R148, [R214+0x9100] ;  /* 0x00910000d694783b */ /* 0x000f260000004200 */
[----:B------:R-:W-:Y:S04]  /*ac80*/  FMUL.FTZ R131, R0, R131 ;  /* 0x0000008300837220 */ /* 0x000fe80000410000 */
[C---:B---3--:R-:W-:Y:S08]  /*ac90*/  HMMA.16816.F32 R92, R136.reuse, R140, R92 ;  /* 0x0000008c885c723c */ /* 0x048ff0000000185c */
[C---:B------:R-:W-:Y:S01]  /*aca0*/  HMMA.16816.F32 R96, R136.reuse, R142, R96 ;  /* 0x0000008e8860723c */ /* 0x040fe20000001860 */
[----:B------:R-:W3:Y:S03]  /*acb0*/  LDSM.16.MT88.4 R140, [R216+0x9100] ;  /* 0x00910000d88c783b */ /* 0x000ee60000004200 */
[--C-:B-1----:R-:W-:Y:S04]  /*acc0*/  FFMA.FTZ R134, R199, c[0x0][0x2d0], -R186.reuse ;  /* 0x0000b400c7867a23 */ /* 0x102fe800000108ba */
[C---:B--2---:R-:W-:Y:S01]  /*acd0*/  HMMA.16816.F32 R100, R136.reuse, R144, R100 ;  /* 0x000000908864723c */ /* 0x044fe20000001864 */
[----:B------:R1:W2:Y:S07]  /*ace0*/  MUFU.EX2 R171, R134 ;  /* 0x0000008600ab7308 */ /* 0x0002ae0000000800 */
[C---:B------:R-:W-:Y:S01]  /*acf0*/  HMMA.16816.F32 R104, R136.reuse, R146, R104 ;  /* 0x000000928868723c */ /* 0x040fe20000001868 */
[----:B------:R-:W2:Y:S07]  /*ad00*/  LDSM.16.MT88.4 R144, [R215+0x9100] ;  /* 0x00910000d790783b */ /* 0x000eae0000004200 */
[C---:B----4-:R-:W-:Y:S08]  /*ad10*/  HMMA.16816.F32 R108, R136.reuse, R148, R108 ;  /* 0x00000094886c723c */ /* 0x050ff0000000186c */
[C---:B------:R-:W-:Y:S01]  /*ad20*/  HMMA.16816.F32 R112, R136.reuse, R150, R112 ;  /* 0x000000968870723c */ /* 0x040fe20000001870 */
[----:B------:R-:W-:Y:S03]  /*ad30*/  LDSM.16.MT88.4 R148, [R214+0x900] ;  /* 0x00090000d694783b */ /* 0x000fe60000004200 */
[--C-:B-1----:R-:W-:Y:S04]  /*ad40*/  FFMA.FTZ R134, R204, c[0x0][0x2d0], -R133.reuse ;  /* 0x0000b400cc867a23 */ /* 0x102fe80000010885 */
[----:B------:R1:W-:Y:S01]  /*ad50*/  MUFU.EX2 R210, R134 ;  /* 0x0000008600d27308 */ /* 0x0003e20000000800 */
[C---:B---3--:R-:W-:Y:S08]  /*ad60*/  HMMA.16816.F32 R116, R136.reuse, R140, R116 ;  /* 0x0000008c8874723c */ /* 0x048ff00000001874 */
[C---:B------:R-:W-:Y:S01]  /*ad70*/  HMMA.16816.F32 R120, R136.reuse, R142, R120 ;  /* 0x0000008e8878723c */ /* 0x040fe20000001878 */
[----:B------:R-:W3:Y:S07]  /*ad80*/  LDSM.16.MT88.4 R140, [R213+0x900] ;  /* 0x00090000d58c783b */ /* 0x000eee0000004200 */
[C---:B--2---:R-:W-:Y:S04]  /*ad90*/  HMMA.16816.F32 R124, R136.reuse, R144, R124 ;  /* 0x00000090887c723c */ /* 0x044fe8000000187c */
[--C-:B-1----:R-:W-:Y:S04]  /*ada0*/  FFMA.FTZ R134, R205, c[0x0][0x2d0], -R133.reuse ;  /* 0x0000b400cd867a23 */ /* 0x102fe80000010885 */
[----:B------:R-:W-:Y:S01]  /*adb0*/  HMMA.16816.F32 R128, R136, R146, R128 ;  /* 0x000000928880723c */ /* 0x000fe20000001880 */
[----:B------:R-:W1:Y:S01]  /*adc0*/  LDSM.16.MT88.4 R144, [R213+0x3900] ;  /* 0x00390000d590783b */ /* 0x000e620000004200 */
[----:B------:R-:W2:Y:S05]  /*add0*/  MUFU.EX2 R209, R134 ;  /* 0x0000008600d17308 */ /* 0x000eaa0000000800 */
[----:B------:R-:W-:Y:S02]  /*ade0*/  F2FP.PACK_AB R136, R169, R168 ;  /* 0x000000a8a988723e */ /* 0x000fe400000000ff */
[----:B------:R-:W-:Y:S03]  /*adf0*/  F2FP.PACK_AB R137, R211, R248 ;  /* 0x000000f8d389723e */ /* 0x000fe600000000ff */
[----:B------:R-:W-:Y:S02]  /*ae00*/  F2FP.PACK_AB R138, R171, R170 ;  /* 0x000000aaab8a723e */ /* 0x000fe400000000ff */
[----:B--2---:R-:W-:Y:S01]  /*ae10*/  F2FP.PACK_AB R139, R209, R210 ;  /* 0x000000d2d18b723e */ /* 0x004fe200000000ff */
[--C-:B------:R-:W-:Y:S04]  /*ae20*/  FFMA.FTZ R134, R206, c[0x0][0x2d0], -R186.reuse ;  /* 0x0000b400ce867a23 */ /* 0x100fe800000108ba */
[----:B------:R2:W-:Y:S02]  /*ae30*/  MUFU.EX2 R163, R134 ;  /* 0x0000008600a37308 */ /* 0x0005e40000000800 */
[C---:B---3--:R-:W-:Y:S08]  /*ae40*/  HMMA.16816.F32 R4, R136.reuse, R140, R4 ;  /* 0x0000008c8804723c */ /* 0x048ff00000001804 */
[C---:B------:R-:W-:Y:S01]  /*ae50*/  HMMA.16816.F32 R8, R136.reuse, R142, R8 ;  /* 0x0000008e8808723c */ /* 0x040fe20000001808 */
[----:B------:R-:W3:Y:S07]  /*ae60*/  LDSM.16.MT88.4 R140, [R214+0x3900] ;  /* 0x00390000d68c783b */ /* 0x000eee0000004200 */
[C---:B------:R-:W-:Y:S04]  /*ae70*/  HMMA.16816.F32 R12, R136.reuse, R148, R12 ;  /* 0x00000094880c723c */ /* 0x040fe8000000180c */
[--C-:B--2---:R-:W-:Y:S04]  /*ae80*/  FFMA.FTZ R134, R207, c[0x0][0x2d0], -R186.reuse ;  /* 0x0000b400cf867a23 */ /* 0x104fe800000108ba */
[C---:B------:R-:W-:Y:S01]  /*ae90*/  HMMA.16816.F32 R16, R136.reuse, R150, R16 ;  /* 0x000000968810723c */ /* 0x040fe20000001810 */
[----:B------:R-:W2:Y:S01]  /*aea0*/  LDSM.16.MT88.4 R148, [R216+0x3900] ;  /* 0x00390000d894783b */ /* 0x000ea20000004200 */
[----:B------:R4:W1:Y:S06]  /*aeb0*/  MUFU.EX2 R164, R134 ;  /* 0x0000008600a47308 */ /* 0x00086c0000000800 */
[C---:B------:R-:W-:Y:S08]  /*aec0*/  HMMA.16816.F32 R20, R136.reuse, R152, R20 ;  /* 0x000000988814723c */ /* 0x040ff00000001814 */
[C---:B------:R-:W-:Y:S01]  /*aed0*/  HMMA.16816.F32 R24, R136.reuse, R154, R24 ;  /* 0x0000009a8818723c */ /* 0x040fe20000001818 */
[----:B------:R-:W2:Y:S07]  /*aee0*/  LDSM.16.MT88.4 R152, [R215+0x3900] ;  /* 0x00390000d798783b */ /* 0x000eae0000004200 */
[C---:B------:R-:W-:Y:S04]  /*aef0*/  HMMA.16816.F32 R28, R136.reuse, R156, R28 ;  /* 0x0000009c881c723c */ /* 0x040fe8000000181c */
[--C-:B----4-:R-:W-:Y:S04]  /*af00*/  FFMA.FTZ R134, R208, c[0x0][0x2d0], -R133.reuse ;  /* 0x0000b400d0867a23 */ /* 0x110fe80000010885 */
[C---:B------:R-:W-:Y:S01]  /*af10*/  HMMA.16816.F32 R32, R136.reuse, R158, R32 ;  /* 0x0000009e8820723c */ /* 0x040fe20000001820 */
[----:B------:R-:W4:Y:S01]  /*af20*/  LDSM.16.MT88.4 R156, [R213+0x6900] ;  /* 0x00690000d59c783b */ /* 0x000f220000004200 */
[----:B------:R2:W-:Y:S06]  /*af30*/  MUFU.EX2 R206, R134 ;  /* 0x0000008600ce7308 */ /* 0x0005ec0000000800 */
[C---:B-1----:R-:W-:Y:S08]  /*af40*/  HMMA.16816.F32 R36, R136.reuse, R144, R36 ;  /* 0x000000908824723c */ /* 0x042ff00000001824 */
[C---:B------:R-:W-:Y:S01]  /*af50*/  HMMA.16816.F32 R40, R136.reuse, R146, R40 ;  /* 0x000000928828723c */ /* 0x040fe20000001828 */
[----:B------:R-:W1:Y:S07]  /*af60*/  LDSM.16.MT88.4 R144, [R214+0x6900] ;  /* 0x00690000d690783b */ /* 0x000e6e0000004200 */
[C---:B---3--:R-:W-:Y:S04]  /*af70*/  HMMA.16816.F32 R44, R136.reuse, R140, R44 ;  /* 0x0000008c882c723c */ /* 0x048fe8000000182c */
[--C-:B--2---:R-:W-:Y:S04]  /*af80*/  FFMA.FTZ R134, R249, c[0x0][0x2d0], -R133.reuse ;  /* 0x0000b400f9867a23 */ /* 0x104fe80000010885 */
[C---:B------:R-:W-:Y:S01]  /*af90*/  HMMA.16816.F32 R48, R136.reuse, R142, R48 ;  /* 0x0000008e8830723c */ /* 0x040fe20000001830 */
[----:B------:R-:W2:Y:S01]  /*afa0*/  LDSM.16.MT88.4 R140, [R216+0x6900] ;  /* 0x00690000d88c783b */ /* 0x000ea20000004200 */
[----:B------:R3:W-:Y:S06]  /*afb0*/  MUFU.EX2 R205, R134 ;  /* 0x0000008600cd7308 */ /* 0x0007ec0000000800 */
[C---:B------:R-:W-:Y:S08]  /*afc0*/  HMMA.16816.F32 R52, R136.reuse, R148, R52 ;  /* 0x000000948834723c */ /* 0x040ff00000001834 */
[C---:B------:R-:W-:Y:S01]  /*afd0*/  HMMA.16816.F32 R56, R136.reuse, R150, R56 ;  /* 0x000000968838723c */ /* 0x040fe20000001838 */
[----:B------:R-:W2:Y:S07]  /*afe0*/  LDSM.16.MT88.4 R148, [R215+0x6900] ;  /* 0x00690000d794783b */ /* 0x000eae0000004200 */
[C---:B------:R-:W-:Y:S04]  /*aff0*/  HMMA.16816.F32 R60, R136.reuse, R152, R60 ;  /* 0x00000098883c723c */ /* 0x040fe8000000183c */
[--C-:B---3--:R-:W-:Y:S04]  /*b000*/  FFMA.FTZ R134, R250, c[0x0][0x2d0], -R186.reuse ;  /* 0x0000b400fa867a23 */ /* 0x108fe800000108ba */
[C---:B------:R-:W-:Y:S01]  /*b010*/  HMMA.16816.F32 R64, R136.reuse, R154, R64 ;  /* 0x0000009a8840723c */ /* 0x040fe20000001840 */
[----:B------:R-:W3:Y:S01]  /*b020*/  LDSM.16.MT88.4 R152, [R213+0x9900] ;  /* 0x00990000d598783b */ /* 0x000ee20000004200 */
[----:B------:R2:W-:Y:S06]  /*b030*/  MUFU.EX2 R165, R134 ;  /* 0x0000008600a57308 */ /* 0x0005ec0000000800 */
[C---:B----4-:R-:W-:Y:S08]  /*b040*/  HMMA.16816.F32 R68, R136.reuse, R156, R68 ;  /* 0x0000009c8844723c */ /* 0x050ff00000001844 */
[C---:B------:R-:W-:Y:S01]  /*b050*/  HMMA.16816.F32 R72, R136.reuse, R158, R72 ;  /* 0x0000009e8848723c */ /* 0x040fe20000001848 */
[----:B------:R-:W-:Y:S07]  /*b060*/  LDSM.16.MT88.4 R156, [R216+0x1100] ;  /* 0x00110000d89c783b */ /* 0x000fee0000004200 */
[C---:B-1----:R-:W-:Y:S04]  /*b070*/  HMMA.16816.F32 R76, R136.reuse, R144, R76 ;  /* 0x00000090884c723c */ /* 0x042fe8000000184c */
[--C-:B--2---:R-:W-:Y:S04]  /*b080*/  FFMA.FTZ R134, R251, c[0x0][0x2d0], -R186.reuse ;  /* 0x0000b400fb867a23 */ /* 0x104fe800000108ba */
[C---:B------:R-:W-:Y:S01]  /*b090*/  HMMA.16816.F32 R80, R136.reuse, R146, R80 ;  /* 0x000000928850723c */ /* 0x040fe20000001850 */
[----:B------:R-:W1:Y:S01]  /*b0a0*/  LDSM.16.MT88.4 R144, [R214+0x9900] ;  /* 0x00990000d690783b */ /* 0x000e620000004200 */
[----:B------:R2:W4:Y:S06]  /*b0b0*/  MUFU.EX2 R172, R134 ;  /* 0x0000008600ac7308 */ /* 0x00052c0000000800 */
[C---:B------:R-:W-:Y:S08]  /*b0c0*/  HMMA.16816.F32 R84, R136.reuse, R140, R84 ;  /* 0x0000008c8854723c */ /* 0x040ff00000001854 */
[C---:B------:R-:W-:Y:S01]  /*b0d0*/  HMMA.16816.F32 R88, R136.reuse, R142, R88 ;  /* 0x0000008e8858723c */ /* 0x040fe20000001858 */
[----:B------:R-:W4:Y:S07]  /*b0e0*/  LDSM.16.MT88.4 R140, [R216+0x9900] ;  /* 0x00990000d88c783b */ /* 0x000f2e0000004200 */
[C---:B------:R-:W-:Y:S04]  /*b0f0*/  HMMA.16816.F32 R92, R136.reuse, R148, R92 ;  /* 0x00000094885c723c */ /* 0x040fe8000000185c */
[--C-:B--2---:R-:W-:Y:S04]  /*b100*/  FFMA.FTZ R134, R252, c[0x0][0x2d0], -R133.reuse ;  /* 0x0000b400fc867a23 */ /* 0x104fe80000010885 */
[C---:B------:R-:W-:Y:S01]  /*b110*/  HMMA.16816.F32 R96, R136.reuse, R150, R96 ;  /* 0x000000968860723c */ /* 0x040fe20000001860 */
[----:B------:R-:W2:Y:S01]  /*b120*/  LDSM.16.MT88.4 R148, [R215+0x9900] ;  /* 0x00990000d794783b */ /* 0x000ea20000004200 */
[----:B------:R4:W-:Y:S06]  /*b130*/  MUFU.EX2 R202, R134 ;  /* 0x0000008600ca7308 */ /* 0x0009ec0000000800 */
[C---:B---3--:R-:W-:Y:S08]  /*b140*/  HMMA.16816.F32 R100, R136.reuse, R152, R100 ;  /* 0x000000988864723c */ /* 0x048ff00000001864 */
[C---:B------:R-:W-:Y:S01]  /*b150*/  HMMA.16816.F32 R104, R136.reuse, R154, R104 ;  /* 0x0000009a8868723c */ /* 0x040fe20000001868 */
[----:B------:R-:W3:Y:S07]  /*b160*/  LDSM.16.MT88.4 R152, [R213+0x1100] ;  /* 0x00110000d598783b */ /* 0x000eee0000004200 */
[C---:B-1----:R-:W-:Y:S04]  /*b170*/  HMMA.16816.F32 R108, R136.reuse, R144, R108 ;  /* 0x00000090886c723c */ /* 0x042fe8000000186c */
[--C-:B----4-:R-:W-:Y:S01]  /*b180*/  FFMA.FTZ R134, R197, c[0x0][0x2d0], -R133.reuse ;  /* 0x0000b400c5867a23 */ /* 0x110fe20000010885 */
[----:B------:R-:W-:Y:S03]  /*b190*/  MOV R197, R201 ;  /* 0x000000c900c57202 */ /* 0x000fe60000000f00 */
[C---:B------:R-:W-:Y:S01]  /*b1a0*/  HMMA.16816.F32 R112, R136.reuse, R146, R112 ;  /* 0x000000928870723c */ /* 0x040fe20000001870 */
[----:B------:R-:W1:Y:S01]  /*b1b0*/  LDSM.16.MT88.4 R144, [R214+0x1100] ;  /* 0x00110000d690783b */ /* 0x000e620000004200 */
[----:B------:R4:W1:Y:S06]  /*b1c0*/  MUFU.EX2 R201, R134 ;  /* 0x0000008600c97308 */ /* 0x00086c0000000800 */
[C---:B------:R-:W-:Y:S08]  /*b1d0*/  HMMA.16816.F32 R116, R136.reuse, R140, R116 ;  /* 0x0000008c8874723c */ /* 0x040ff00000001874 */
[C---:B------:R-:W-:Y:S01]  /*b1e0*/  HMMA.16816.F32 R120, R136.reuse, R142, R120 ;  /* 0x0000008e8878723c */ /* 0x040fe20000001878 */
[----:B------:R-:W3:Y:S07]  /*b1f0*/  LDSM.16.MT88.4 R140, [R215+0x1100] ;  /* 0x00110000d78c783b */ /* 0x000eee0000004200 */
[C---:B--2---:R-:W-:Y:S04]  /*b200*/  HMMA.16816.F32 R124, R136.reuse, R148, R124 ;  /* 0x00000094887c723c */ /* 0x044fe8000000187c */
[--C-:B----4-:R-:W-:Y:S04]  /*b210*/  FFMA.FTZ R134, R197, c[0x0][0x2d0], -R186.reuse ;  /* 0x0000b400c5867a23 */ /* 0x110fe800000108ba */
[----:B------:R-:W-:Y:S01]  /*b220*/  HMMA.16816.F32 R128, R136, R150, R128 ;  /* 0x000000968880723c */ /* 0x000fe20000001880 */
[----:B------:R-:W2:Y:S01]  /*b230*/  LDSM.16.MT88.4 R148, [R213+0x4100] ;  /* 0x00410000d594783b */ /* 0x000ea20000004200 */
[----:B------:R4:W-:Y:S05]  /*b240*/  MUFU.EX2 R252, R134 ;  /* 0x0000008600fc7308 */ /* 0x0009ea0000000800 */
[----:B------:R-:W-:Y:S02]  /*b250*/  F2FP.PACK_AB R136, R164, R163 ;  /* 0x000000a3a488723e */ /* 0x000fe400000000ff */
[----:B------:R-:W-:Y:S03]  /*b260*/  F2FP.PACK_AB R138, R172, R165 ;  /* 0x000000a5ac8a723e */ /* 0x000fe600000000ff */
[----:B------:R-:W-:Y:S02]  /*b270*/  F2FP.PACK_AB R137, R205, R206 ;  /* 0x000000cecd89723e */ /* 0x000fe400000000ff */
[----:B-1----:R-:W-:Y:S07]  /*b280*/  F2FP.PACK_AB R139, R201, R202 ;  /* 0x000000cac98b723e */ /* 0x002fee00000000ff */
[C---:B---3--:R-:W-:Y:S03]  /*b290*/  HMMA.16816.F32 R4, R136.reuse, R152, R4 ;  /* 0x000000988804723c */ /* 0x048fe60000001804 */
[--C-:B----4-:R-:W-:Y:S05]  /*b2a0*/  FFMA.FTZ R134, R196, c[0x0][0x2d0], -R186.reuse ;  /* 0x0000b400c4867a23 */ /* 0x110fea00000108ba */
[C---:B------:R-:W-:Y:S01]  /*b2b0*/  HMMA.16816.F32 R8, R136.reuse, R154, R8 ;  /* 0x0000009a8808723c */ /* 0x040fe20000001808 */
[----:B------:R-:W1:Y:S01]  /*b2c0*/  LDSM.16.MT88.4 R152, [R214+0x4100] ;  /* 0x00410000d698783b */ /* 0x000e620000004200 */
[----:B------:R3:W4:Y:S06]  /*b2d0*/  MUFU.EX2 R251, R134 ;  /* 0x0000008600fb7308 */ /* 0x00072c0000000800 */
[C---:B------:R-:W-:Y:S08]  /*b2e0*/  HMMA.16816.F32 R12, R136.reuse, R144, R12 ;  /* 0x00000090880c723c */ /* 0x040ff0000000180c */
[C---:B------:R-:W-:Y:S01]  /*b2f0*/  HMMA.16816.F32 R16, R136.reuse, R146, R16 ;  /* 0x000000928810723c */ /* 0x040fe20000001810 */
[----:B------:R-:W1:Y:S07]  /*b300*/  LDSM.16.MT88.4 R144, [R216+0x4100] ;  /* 0x00410000d890783b */ /* 0x000e6e0000004200 */
[C---:B------:R-:W-:Y:S04]  /*b310*/  HMMA.16816.F32 R20, R136.reuse, R156, R20 ;  /* 0x0000009c8814723c */ /* 0x040fe80000001814 */
[--C-:B---3--:R-:W-:Y:S01]  /*b320*/  FFMA.FTZ R134, R183, c[0x0][0x2d0], -R133.reuse ;  /* 0x0000b400b7867a23 */ /* 0x108fe20000010885 */
[----:B------:R-:W-:Y:S03]  /*b330*/  MOV R183, R200 ;  /* 0x000000c800b77202 */ /* 0x000fe60000000f00 */
[C---:B------:R-:W-:Y:S01]  /*b340*/  HMMA.16816.F32 R24, R136.reuse, R158, R24 ;  /* 0x0000009e8818723c */ /* 0x040fe20000001818 */
[----:B------:R-:W-:Y:S01]  /*b350*/  LDSM.16.MT88.4 R156, [R213+0x7100] ;  /* 0x00710000d59c783b */ /* 0x000fe20000004200 */
[----:B------:R3:W-:Y:S06]  /*b360*/  MUFU.EX2 R200, R134 ;  /* 0x0000008600c87308 */ /* 0x0007ec0000000800 */
[C---:B------:R-:W-:Y:S08]  /*b370*/  HMMA.16816.F32 R28, R136.reuse, R140, R28 ;  /* 0x0000008c881c723c */ /* 0x040ff0000000181c */
[C---:B------:R-:W-:Y:S01]  /*b380*/  HMMA.16816.F32 R32, R136.reuse, R142, R32 ;  /* 0x0000008e8820723c */ /* 0x040fe20000001820 */
[----:B------:R-:W4:Y:S07]  /*b390*/  LDSM.16.MT88.4 R140, [R215+0x4100] ;  /* 0x00410000d78c783b */ /* 0x000f2e0000004200 */
[C---:B--2---:R-:W-:Y:S04]  /*b3a0*/  HMMA.16816.F32 R36, R136.reuse, R148, R36 ;  /* 0x000000948824723c */ /* 0x044fe80000001824 */
[--C-:B---3--:R-:W-:Y:S04]  /*b3b0*/  FFMA.FTZ R134, R195, c[0x0][0x2d0], -R133.reuse ;  /* 0x0000b400c3867a23 */ /* 0x108fe80000010885 */
[C---:B------:R-:W-:Y:S01]  /*b3c0*/  HMMA.16816.F32 R40, R136.reuse, R150, R40 ;  /* 0x000000968828723c */ /* 0x040fe20000001828 */
[----:B------:R-:W2:Y:S01]  /*b3d0*/  LDSM.16.MT88.4 R148, [R214+0x7100] ;  /* 0x00710000d694783b */ /* 0x000ea20000004200 */
[----:B------:R3:W2:Y:S06]  /*b3e0*/  MUFU.EX2 R199, R134 ;  /* 0x0000008600c77308 */ /* 0x0006ac0000000800 */
[C---:B-1----:R-:W-:Y:S08]  /*b3f0*/  HMMA.16816.F32 R44, R136.reuse, R152, R44 ;  /* 0x00000098882c723c */ /* 0x042ff0000000182c */
[C---:B------:R-:W-:Y:S01]  /*b400*/  HMMA.16816.F32 R48, R136.reuse, R154, R48 ;  /* 0x0000009a8830723c */ /* 0x040fe20000001830 */
[----:B------:R-:W1:Y:S07]  /*b410*/  LDSM.16.MT88.4 R152, [R216+0x7100] ;  /* 0x00710000d898783b */ /* 0x000e6e0000004200 */
[C---:B------:R-:W-:Y:S04]  /*b420*/  HMMA.16816.F32 R52, R136.reuse, R144, R52 ;  /* 0x000000908834723c */ /* 0x040fe80000001834 */
[--C-:B---3--:R-:W-:Y:S04]  /*b430*/  FFMA.FTZ R134, R183, c[0x0][0x2d0], -R186.reuse ;  /* 0x0000b400b7867a23 */ /* 0x108fe800000108ba */
[C---:B------:R-:W-:Y:S01]  /*b440*/  HMMA.16816.F32 R56, R136.reuse, R146, R56 ;  /* 0x000000928838723c */ /* 0x040fe20000001838 */
[----:B------:R-:W3:Y:S01]  /*b450*/  LDSM.16.MT88.4 R144, [R215+0x7100] ;  /* 0x00710000d790783b */ /* 0x000ee20000004200 */
[----:B------:R1:W-:Y:S06]  /*b460*/  MUFU.EX2 R249, R134 ;  /* 0x0000008600f97308 */ /* 0x0003ec0000000800 */
[C---:B----4-:R-:W-:Y:S08]  /*b470*/  HMMA.16816.F32 R60, R136.reuse, R140, R60 ;  /* 0x0000008c883c723c */ /* 0x050ff0000000183c */
[C---:B------:R-:W-:Y:S01]  /*b480*/  HMMA.16816.F32 R64, R136.reuse, R142, R64 ;  /* 0x0000008e8840723c */ /* 0x040fe20000001840 */
[----:B------:R-:W4:Y:S07]  /*b490*/  LDSM.16.MT88.4 R140, [R213+0xa100] ;  /* 0x00a10000d58c783b */ /* 0x000f2e0000004200 */
[C---:B------:R-:W-:Y:S04]  /*b4a0*/  HMMA.16816.F32 R68, R136.reuse, R156, R68 ;  /* 0x0000009c8844723c */ /* 0x040fe80000001844 */
[--C-:B-1----:R-:W-:Y:S03]  /*b4b0*/  FFMA.FTZ R134, R182, c[0x0][0x2d0], -R133.reuse ;  /* 0x0000b400b6867a23 */ /* 0x102fe60000010885 */
[--C-:B------:R-:W-:Y:S01]  /*b4c0*/  FFMA.FTZ R156, R187, c[0x0][0x2d0], -R186.reuse ;  /* 0x0000b400bb9c7a23 */ /* 0x100fe200000108ba */
[C---:B------:R-:W-:Y:S01]  /*b4d0*/  HMMA.16816.F32 R72, R136.reuse, R158, R72 ;  /* 0x0000009e8848723c */ /* 0x040fe20000001848 */
[----:B------:R1:W-:Y:S07]  /*b4e0*/  MUFU.EX2 R198, R134 ;  /* 0x0000008600c67308 */ /* 0x0003ee0000000800 */
[C---:B--2---:R-:W-:Y:S03]  /*b4f0*/  HMMA.16816.F32 R76, R136.reuse, R148, R76 ;  /* 0x00000094884c723c */ /* 0x044fe6000000184c */
[----:B------:R2:W2:Y:S05]  /*b500*/  MUFU.EX2 R250, R156 ;  /* 0x0000009c00fa7308 */ /* 0x0004aa0000000800 */
[C---:B------:R-:W-:Y:S01]  /*b510*/  HMMA.16816.F32 R80, R136.reuse, R150, R80 ;  /* 0x000000968850723c */ /* 0x040fe20000001850 */
[----:B------:R-:W4:Y:S07]  /*b520*/  LDSM.16.MT88.4 R148, [R214+0xa100] ;  /* 0x00a10000d694783b */ /* 0x000f2e0000004200 */
[C---:B------:R-:W-:Y:S04]  /*b530*/  HMMA.16816.F32 R84, R136.reuse, R152, R84 ;  /* 0x000000988854723c */ /* 0x040fe80000001854 */
[--C-:B-1----:R-:W-:Y:S04]  /*b540*/  FFMA.FTZ R134, R181, c[0x0][0x2d0], -R133.reuse ;  /* 0x0000b400b5867a23 */ /* 0x102fe80000010885 */
[C---:B------:R-:W-:Y:S01]  /*b550*/  HMMA.16816.F32 R88, R136.reuse, R154, R88 ;  /* 0x0000009a8858723c */ /* 0x040fe20000001858 */
[----:B------:R-:W1:Y:S01]  /*b560*/  LDSM.16.MT88.4 R152, [R216+0xa100] ;  /* 0x00a10000d898783b */ /* 0x000e620000004200 */
[----:B------:R4:W1:Y:S06]  /*b570*/  MUFU.EX2 R197, R134 ;  /* 0x0000008600c57308 */ /* 0x00086c0000000800 */
[C---:B---3--:R-:W-:Y:S01]  /*b580*/  HMMA.16816.F32 R92, R136.reuse, R144, R92 ;  /* 0x00000090885c723c */ /* 0x048fe2000000185c */
[----:B--2---:R-:W-:Y:S07]  /*b590*/  LDSM.16.MT88.4 R156, [R215+0x1900] ;  /* 0x00190000d79c783b */ /* 0x004fee0000004200 */
[C---:B------:R-:W-:Y:S01]  /*b5a0*/  HMMA.16816.F32 R96, R136.reuse, R146, R96 ;  /* 0x000000928860723c */ /* 0x040fe20000001860 */
[----:B------:R-:W2:Y:S07]  /*b5b0*/  LDSM.16.MT88.4 R144, [R215+0xa100] ;  /* 0x00a10000d790783b */ /* 0x000eae0000004200 */
[C---:B----4-:R-:W-:Y:S04]  /*b5c0*/  HMMA.16816.F32 R100, R136.reuse, R140, R100 ;  /* 0x0000008c8864723c */ /* 0x050fe80000001864 */
[--C-:B------:R-:W-:Y:S01]  /*b5d0*/  FFMA.FTZ R134, R180, c[0x0][0x2d0], -R186.reuse ;  /* 0x0000b400b4867a23 */ /* 0x100fe200000108ba */
[----:B------:R-:W-:Y:S03]  /*b5e0*/  MOV R180, R189 ;  /* 0x000000bd00b47202 */ /* 0x000fe60000000f00 */
[C---:B------:R-:W-:Y:S01]  /*b5f0*/  HMMA.16816.F32 R104, R136.reuse, R142, R104 ;  /* 0x0000008e8868723c */ /* 0x040fe20000001868 */
[----:B------:R-:W3:Y:S01]  /*b600*/  LDSM.16.MT88.4 R140, [R213+0x1900] ;  /* 0x00190000d58c783b */ /* 0x000ee20000004200 */
[----:B------:R4:W-:Y:S06]  /*b610*/  MUFU.EX2 R208, R134 ;  /* 0x0000008600d07308 */ /* 0x0009ec0000000800 */
[C---:B------:R-:W-:Y:S08]  /*b620*/  HMMA.16816.F32 R108, R136.reuse, R148, R108 ;  /* 0x00000094886c723c */ /* 0x040ff0000000186c */
[C---:B------:R-:W-:Y:S01]  /*b630*/  HMMA.16816.F32 R112, R136.reuse, R150, R112 ;  /* 0x000000968870723c */ /* 0x040fe20000001870 */
[----:B------:R-:W3:Y:S07]  /*b640*/  LDSM.16.MT88.4 R148, [R214+0x1900] ;  /* 0x00190000d694783b */ /* 0x000eee0000004200 */
[C---:B-1----:R-:W-:Y:S04]  /*b650*/  HMMA.16816.F32 R116, R136.reuse, R152, R116 ;  /* 0x000000988874723c */ /* 0x042fe80000001874 */
[--C-:B----4-:R-:W-:Y:S02]  /*b660*/  FFMA.FTZ R134, R179, c[0x0][0x2d0], -R186.reuse ;  /* 0x0000b400b3867a23 */ /* 0x110fe400000108ba */
[----:B------:R-:W4:Y:S02]  /*b670*/  LDL.LU R179, [R1] ;  /* 0x0000000001b37983 */ /* 0x000f240000300800 */
[C---:B------:R-:W-:Y:S01]  /*b680*/  HMMA.16816.F32 R120, R136.reuse, R154, R120 ;  /* 0x0000009a8878723c */ /* 0x040fe20000001878 */
[----:B------:R1:W1:Y:S01]  /*b690*/  MUFU.EX2 R207, R134 ;  /* 0x0000008600cf7308 */ /* 0x0002620000000800 */
[----:B------:R-:W3:Y:S06]  /*b6a0*/  LDSM.16.MT88.4 R152, [R216+0x1900] ;  /* 0x00190000d898783b */ /* 0x000eec0000004200 */
[C---:B--2---:R-:W-:Y:S08]  /*b6b0*/  HMMA.16816.F32 R124, R136.reuse, R144, R124 ;  /* 0x00000090887c723c */ /* 0x044ff0000000187c */
[----:B------:R-:W-:Y:S01]  /*b6c0*/  HMMA.16816.F32 R128, R136, R146, R128 ;  /* 0x000000928880723c */ /* 0x000fe20000001880 */
[----:B------:R-:W2:Y:S06]  /*b6d0*/  LDSM.16.MT88.4 R144, [R213+0x4900] ;  /* 0x00490000d590783b */ /* 0x000eac0000004200 */
[----:B------:R-:W-:Y:S02]  /*b6e0*/  F2FP.PACK_AB R136, R251, R252 ;  /* 0x000000fcfb88723e */ /* 0x000fe400000000ff */
[----:B------:R-:W-:Y:S03]  /*b6f0*/  F2FP.PACK_AB R137, R199, R200 ;  /* 0x000000c8c789723e */ /* 0x000fe600000000ff */
[----:B------:R-:W-:Y:S01]  /*b700*/  F2FP.PACK_AB R138, R249, R250 ;  /* 0x000000faf98a723e */ /* 0x000fe200000000ff */
[--C-:B-1----:R-:W-:Y:S01]  /*b710*/  FFMA.FTZ R134, R177, c[0x0][0x2d0], -R133.reuse ;  /* 0x0000b400b1867a23 */ /* 0x102fe20000010885 */
[----:B------:R-:W-:Y:S02]  /*b720*/  F2FP.PACK_AB R139, R197, R198 ;  /* 0x000000c6c58b723e */ /* 0x000fe400000000ff */
[----:B------:R-:W-:Y:S02]  /*b730*/  MOV R177, R176 ;  /* 0x000000b000b17202 */ /* 0x000fe40000000f00 */
[----:B------:R-:W-:Y:S02]  /*b740*/  MOV R176, R193 ;  /* 0x000000c100b07202 */ /* 0x000fe40000000f00 */
[----:B------:R1:W-:Y:S01]  /*b750*/  MUFU.EX2 R193, R134 ;  /* 0x0000008600c17308 */ /* 0x0003e20000000800 */
[C---:B---3--:R-:W-:Y:S08]  /*b760*/  HMMA.16816.F32 R4, R136.reuse, R140, R4 ;  /* 0x0000008c8804723c */ /* 0x048ff00000001804 */
[C---:B------:R-:W-:Y:S01]  /*b770*/  HMMA.16816.F32 R8, R136.reuse, R142, R8 ;  /* 0x0000008e8808723c */ /* 0x040fe20000001808 */
[----:B------:R-:W3:Y:S07]  /*b780*/  LDSM.16.MT88.4 R140, [R214+0x4900] ;  /* 0x00490000d68c783b */ /* 0x000eee0000004200 */
[C---:B------:R-:W-:Y:S04]  /*b790*/  HMMA.16816.F32 R12, R136.reuse, R148, R12 ;  /* 0x00000094880c723c */ /* 0x040fe8000000180c */
[--C-:B-1----:R-:W-:Y:S04]  /*b7a0*/  FFMA.FTZ R134, R192, c[0x0][0x2d0], -R133.reuse ;  /* 0x0000b400c0867a23 */ /* 0x102fe80000010885 */
[C---:B------:R-:W-:Y:S01]  /*b7b0*/  HMMA.16816.F32 R16, R136.reuse, R150, R16 ;  /* 0x000000968810723c */ /* 0x040fe20000001810 */
[----:B------:R-:W1:Y:S01]  /*b7c0*/  LDSM.16.MT88.4 R148, [R216+0x4900] ;  /* 0x00490000d894783b */ /* 0x000e620000004200 */
[----:B------:R2:W1:Y:S06]  /*b7d0*/  MUFU.EX2 R192, R134 ;  /* 0x0000008600c07308 */ /* 0x00046c0000000800 */
[C---:B------:R-:W-:Y:S08]  /*b7e0*/  HMMA.16816.F32 R20, R136.reuse, R152, R20 ;  /* 0x000000988814723c */ /* 0x040ff00000001814 */
[C---:B------:R-:W-:Y:S01]  /*b7f0*/  HMMA.16816.F32 R24, R136.reuse, R154, R24 ;  /* 0x0000009a8818723c */ /* 0x040fe20000001818 */
[----:B------:R-:W1:Y:S07]  /*b800*/  LDSM.16.MT88.4 R152, [R215+0x4900] ;  /* 0x00490000d798783b */ /* 0x000e6e0000004200 */
[C---:B------:R-:W-:Y:S04]  /*b810*/  HMMA.16816.F32 R28, R136.reuse, R156, R28 ;  /* 0x0000009c881c723c */ /* 0x040fe8000000181c */
[--C-:B--2---:R-:W-:Y:S01]  /*b820*/  FFMA.FTZ R134, R178, c[0x0][0x2d0], -R186.reuse ;  /* 0x0000b400b2867a23 */ /* 0x104fe200000108ba */
[----:B------:R-:W-:Y:S03]  /*b830*/  MOV R178, R167 ;  /* 0x000000a700b27202 */ /* 0x000fe60000000f00 */
[C---:B------:R-:W-:Y:S01]  /*b840*/  HMMA.16816.F32 R32, R136.reuse, R158, R32 ;  /* 0x0000009e8820723c */ /* 0x040fe20000001820 */
[----:B------:R-:W2:Y:S01]  /*b850*/  LDSM.16.MT88.4 R156, [R213+0x7900] ;  /* 0x00790000d59c783b */ /* 0x000ea20000004200 */
[----:B------:R1:W-:Y:S06]  /*b860*/  MUFU.EX2 R204, R134 ;  /* 0x0000008600cc7308 */ /* 0x0003ec0000000800 */
[C---:B------:R-:W-:Y:S08]  /*b870*/  HMMA.16816.F32 R36, R136.reuse, R144, R36 ;  /* 0x000000908824723c */ /* 0x040ff00000001824 */
[C---:B------:R-:W-:Y:S01]  /*b880*/  HMMA.16816.F32 R40, R136.reuse, R146, R40 ;  /* 0x000000928828723c */ /* 0x040fe20000001828 */
[----:B------:R-:W2:Y:S07]  /*b890*/  LDSM.16.MT88.4 R144, [R214+0x7900] ;  /* 0x00790000d690783b */ /* 0x000eae0000004200 */
[C---:B---3--:R-:W-:Y:S04]  /*b8a0*/  HMMA.16816.F32 R44, R136.reuse, R140, R44 ;  /* 0x0000008c882c723c */ /* 0x048fe8000000182c */
        /* <DEDUP_REMOVED lines=8> */
[--C-:B---3--:R-:W-:Y:S04]  /*b930*/  FFMA.FTZ R134, R191, c[0x0][0x2d0], -R133.reuse ;  /* 0x0000b400bf867a23 */ /* 0x108fe80000010885 */
[C---:B------:R-:W-:Y:S01]  /*b940*/  HMMA.16816.F32 R64, R136.reuse, R154, R64 ;  /* 0x0000009a8840723c */ /* 0x040fe20000001840 */
[----:B------:R-:W3:Y:S01]  /*b950*/  LDSM.16.MT88.4 R152, [R213+0xa900] ;  /* 0x00a90000d598783b */ /* 0x000ee20000004200 */
[----:B------:R1:W-:Y:S06]  /*b960*/  MUFU.EX2 R191, R134 ;  /* 0x0000008600bf7308 */ /* 0x0003ec0000000800 */
[C---:B--2---:R-:W-:Y:S08]  /*b970*/  HMMA.16816.F32 R68, R136.reuse, R156, R68 ;  /* 0x0000009c8844723c */ /* 0x044ff00000001844 */
[C---:B------:R-:W-:Y:S01]  /*b980*/  HMMA.16816.F32 R72, R136.reuse, R158, R72 ;  /* 0x0000009e8848723c */ /* 0x040fe20000001848 */
[----:B------:R-:W-:Y:S07]  /*b990*/  LDSM.16.MT88.4 R156, [R213+0x5100] ;  /* 0x00510000d59c783b */ /* 0x000fee0000004200 */
[C---:B------:R-:W-:Y:S04]  /*b9a0*/  HMMA.16816.F32 R76, R136.reuse, R144, R76 ;  /* 0x00000090884c723c */ /* 0x040fe8000000184c */
[--C-:B-1----:R-:W-:Y:S01]  /*b9b0*/  FFMA.FTZ R134, R177, c[0x0][0x2d0], -R133.reuse ;  /* 0x0000b400b1867a23 */ /* 0x102fe20000010885 */
[----:B------:R-:W-:Y:S03]  /*b9c0*/  MOV R177, R190 ;  /* 0x000000be00b17202 */ /* 0x000fe60000000f00 */
        /* <DEDUP_REMOVED lines=12> */
[C---:B---3--:R-:W-:Y:S08]  /*ba90*/  HMMA.16816.F32 R100, R136.reuse, R152, R100 ;  /* 0x000000988864723c */ /* 0x048ff00000001864 */
[C---:B------:R-:W-:Y:S01]  /*baa0*/  HMMA.16816.F32 R104, R136.reuse, R154, R104 ;  /* 0x0000009a8868723c */ /* 0x040fe20000001868 */
[----:B------:R-:W-:Y:S07]  /*bab0*/  LDSM.16.MT88.4 R152, [R215+0x2100] ;  /* 0x00210000d798783b */ /* 0x000fee0000004200 */
[C---:B-1----:R-:W-:Y:S04]  /*bac0*/  HMMA.16816.F32 R108, R136.reuse, R144, R108 ;  /* 0x00000090886c723c */ /* 0x042fe8000000186c */
[----:B------:R-:W-:Y:S01]  /*bad0*/  FFMA.FTZ R134, R176, c[0x0][0x2d0], -R186 ;  /* 0x0000b400b0867a23 */ /* 0x000fe200000108ba */
[----:B------:R-:W-:Y:S03]  /*bae0*/  MOV R176, R173 ;  /* 0x000000ad00b07202 */ /* 0x000fe60000000f00 */
[C---:B------:R-:W-:Y:S01]  /*baf0*/  HMMA.16816.F32 R112, R136.reuse, R146, R112 ;  /* 0x000000928870723c */ /* 0x040fe20000001870 */
[----:B------:R-:W1:Y:S01]  /*bb00*/  LDSM.16.MT88.4 R144, [R213+0x2100] ;  /* 0x00210000d590783b */ /* 0x000e620000004200 */
[----:B------:R3:W1:Y:S06]  /*bb10*/  MUFU.EX2 R195, R134 ;  /* 0x0000008600c37308 */ /* 0x00066c0000000800 */
[C---:B------:R-:W-:Y:S08]  /*bb20*/  HMMA.16816.F32 R116, R136.reuse, R140, R116 ;  /* 0x0000008c8874723c */ /* 0x040ff00000001874 */
[C---:B------:R-:W-:Y:S01]  /*bb30*/  HMMA.16816.F32 R120, R136.reuse, R142, R120 ;  /* 0x0000008e8878723c */ /* 0x040fe20000001878 */
[----:B------:R-:W1:Y:S07]  /*bb40*/  LDSM.16.MT88.4 R140, [R214+0x2100] ;  /* 0x00210000d68c783b */ /* 0x000e6e0000004200 */
[C---:B--2---:R-:W-:Y:S04]  /*bb50*/  HMMA.16816.F32 R124, R136.reuse, R148, R124 ;  /* 0x00000094887c723c */ /* 0x044fe8000000187c */
[--C-:B---3--:R-:W-:Y:S04]  /*bb60*/  FFMA.FTZ R134, R175, c[0x0][0x2d0], -R133.reuse ;  /* 0x0000b400af867a23 */ /* 0x108fe80000010885 */
[----:B------:R-:W-:Y:S01]  /*bb70*/  HMMA.16816.F32 R128, R136, R150, R128 ;  /* 0x000000968880723c */ /* 0x000fe20000001880 */
[----:B------:R-:W2:Y:S01]  /*bb80*/  LDSM.16.MT88.4 R148, [R216+0x2100] ;  /* 0x00210000d894783b */ /* 0x000ea20000004200 */
[----:B------:R3:W-:Y:S05]  /*bb90*/  MUFU.EX2 R189, R134 ;  /* 0x0000008600bd7308 */ /* 0x0007ea0000000800 */
[----:B------:R-:W-:Y:S02]  /*bba0*/  F2FP.PACK_AB R136, R207, R208 ;  /* 0x000000d0cf88723e */ /* 0x000fe400000000ff */
[----:B------:R-:W-:Y:S03]  /*bbb0*/  F2FP.PACK_AB R137, R192, R193 ;  /* 0x000000c1c089723e */ /* 0x000fe600000000ff */
[----:B------:R-:W-:Y:S01]  /*bbc0*/  F2FP.PACK_AB R138, R203, R204 ;  /* 0x000000cccb8a723e */ /* 0x000fe200000000ff */
[----:B----4-:R-:W-:Y:S01]  /*bbd0*/  FFMA.FTZ R2, R2, R179, R180 ;  /* 0x000000b302027223 */ /* 0x010fe200000100b4 */
[----:B------:R-:W-:Y:S01]  /*bbe0*/  F2FP.PACK_AB R139, R190, R191 ;  /* 0x000000bfbe8b723e */ /* 0x000fe200000000ff */
[----:B------:R-:W-:Y:S01]  /*bbf0*/  LDSM.16.MT88.4 R180, [R214+0x5900] ;  /* 0x00590000d6b4783b */ /* 0x000fe20000004200 */
[----:B------:R-:W-:Y:S02]  /*bc00*/  MOV R179, R178 ;  /* 0x000000b200b37202 */ /* 0x000fe40000000f00 */
[----:B------:R-:W-:Y:S03]  /*bc10*/  MOV R178, R185 ;  /* 0x000000b900b27202 */ /* 0x000fe60000000f00 */
[C---:B-1----:R-:W-:Y:S03]  /*bc20*/  HMMA.16816.F32 R4, R136.reuse, R144, R4 ;  /* 0x000000908804723c */ /* 0x042fe60000001804 */
[--C-:B---3--:R-:W-:Y:S02]  /*bc30*/  FFMA.FTZ R134, R188, c[0x0][0x2d0], -R133.reuse ;  /* 0x0000b400bc867a23 */ /* 0x108fe40000010885 */
[----:B------:R-:W-:Y:S03]  /*bc40*/  FFMA.FTZ R133, R184, c[0x0][0x2d0], -R133 ;  /* 0x0000b400b8857a23 */ /* 0x000fe60000010885 */
[C---:B------:R-:W-:Y:S01]  /*bc50*/  HMMA.16816.F32 R8, R136.reuse, R146, R8 ;  /* 0x000000928808723c */ /* 0x040fe20000001808 */
[----:B------:R-:W1:Y:S01]  /*bc60*/  LDSM.16.MT88.4 R144, [R214+0x5100] ;  /* 0x00510000d690783b */ /* 0x000e620000004200 */
[----:B------:R3:W4:Y:S02]  /*bc70*/  MUFU.EX2 R188, R134 ;  /* 0x0000008600bc7308 */ /* 0x0007240000000800 */
[----:B------:R-:W-:Y:S04]  /*bc80*/  F2FP.PACK_AB R184, R195, R196 ;  /* 0x000000c4c3b8723e */ /* 0x000fe800000000ff */
[C---:B------:R-:W-:Y:S04]  /*bc90*/  HMMA.16816.F32 R12, R136.reuse, R140, R12 ;  /* 0x0000008c880c723c */ /* 0x040fe8000000180c */
[----:B------:R-:W1:Y:S04]  /*bca0*/  MUFU.EX2 R133, R133 ;  /* 0x0000008500857308 */ /* 0x000e680000000800 */
[C---:B------:R-:W-:Y:S01]  /*bcb0*/  HMMA.16816.F32 R16, R136.reuse, R142, R16 ;  /* 0x0000008e8810723c */ /* 0x040fe20000001810 */
[----:B------:R-:W1:Y:S07]  /*bcc0*/  LDSM.16.MT88.4 R140, [R216+0x5100] ;  /* 0x00510000d88c783b */ /* 0x000e6e0000004200 */
[C---:B--2---:R-:W-:Y:S04]  /*bcd0*/  HMMA.16816.F32 R20, R136.reuse, R148, R20 ;  /* 0x000000948814723c */ /* 0x044fe80000001814 */
[--C-:B---3--:R-:W-:Y:S01]  /*bce0*/  FFMA.FTZ R134, R194, c[0x0][0x2d0], -R186.reuse ;  /* 0x0000b400c2867a23 */ /* 0x108fe200000108ba */
[----:B----4-:R-:W-:Y:S03]  /*bcf0*/  F2FP.PACK_AB R185, R188, R189 ;  /* 0x000000bdbcb9723e */ /* 0x010fe600000000ff */
[C---:B------:R-:W-:Y:S01]  /*bd00*/  HMMA.16816.F32 R24, R136.reuse, R150, R24 ;  /* 0x000000968818723c */ /* 0x040fe20000001818 */
[----:B------:R-:W2:Y:S01]  /*bd10*/  LDSM.16.MT88.4 R148, [R215+0x5100] ;  /* 0x00510000d794783b */ /* 0x000ea20000004200 */
[----:B------:R3:W-:Y:S02]  /*bd20*/  MUFU.EX2 R194, R134 ;  /* 0x0000008600c27308 */ /* 0x0007e40000000800 */
[----:B-1----:R-:W-:Y:S04]  /*bd30*/  F2FP.PACK_AB R187, R133, R135 ;  /* 0x0000008785bb723e */ /* 0x002fe800000000ff */
[C---:B------:R-:W-:Y:S08]  /*bd40*/  HMMA.16816.F32 R28, R136.reuse, R152, R28 ;  /* 0x00000098881c723c */ /* 0x040ff0000000181c */
[C---:B------:R-:W-:Y:S01]  /*bd50*/  HMMA.16816.F32 R32, R136.reuse, R154, R32 ;  /* 0x0000009a8820723c */ /* 0x040fe20000001820 */
[----:B------:R-:W1:Y:S07]  /*bd60*/  LDSM.16.MT88.4 R152, [R213+0x8100] ;  /* 0x00810000d598783b */ /* 0x000e6e0000004200 */
[C---:B------:R-:W-:Y:S04]  /*bd70*/  HMMA.16816.F32 R36, R136.reuse, R156, R36 ;  /* 0x0000009c8824723c */ /* 0x040fe80000001824 */
[----:B---3--:R-:W-:Y:S04]  /*bd80*/  FFMA.FTZ R134, R166, c[0x0][0x2d0], -R186 ;  /* 0x0000b400a6867a23 */ /* 0x008fe800000108ba */
[C---:B------:R-:W-:Y:S01]  /*bd90*/  HMMA.16816.F32 R40, R136.reuse, R158, R40 ;  /* 0x0000009e8828723c */ /* 0x040fe20000001828 */
[----:B------:R-:W3:Y:S01]  /*bda0*/  LDSM.16.MT88.4 R156, [R214+0x8100] ;  /* 0x00810000d69c783b */ /* 0x000ee20000004200 */
[----:B------:R-:W4:Y:S06]  /*bdb0*/  MUFU.EX2 R134, R134 ;  /* 0x0000008600867308 */ /* 0x000f2c0000000800 */
[C---:B------:R-:W-:Y:S08]  /*bdc0*/  HMMA.16816.F32 R44, R136.reuse, R144, R44 ;  /* 0x00000090882c723c */ /* 0x040ff0000000182c */
[C---:B------:R-:W-:Y:S01]  /*bdd0*/  HMMA.16816.F32 R48, R136.reuse, R146, R48 ;  /* 0x000000928830723c */ /* 0x040fe20000001830 */
[----:B------:R-:W3:Y:S07]  /*bde0*/  LDSM.16.MT88.4 R144, [R216+0x8100] ;  /* 0x00810000d890783b */ /* 0x000eee0000004200 */
[C---:B------:R-:W-:Y:S04]  /*bdf0*/  HMMA.16816.F32 R52, R136.reuse, R140, R52 ;  /* 0x0000008c8834723c */ /* 0x040fe80000001834 */
[----:B----4-:R-:W-:Y:S04]  /*be00*/  F2FP.PACK_AB R186, R134, R194 ;  /* 0x000000c286ba723e */ /* 0x010fe800000000ff */
        /* <DEDUP_REMOVED lines=10> */
[----:B------:R-:W-:Y:S07]  /*beb0*/  LDSM.16.MT88.4 R156, [R216+0x2900] ;  /* 0x00290000d89c783b */ /* 0x000fee0000004200 */
[C---:B------:R-:W-:Y:S08]  /*bec0*/  HMMA.16816.F32 R84, R136.reuse, R144, R84 ;  /* 0x000000908854723c */ /* 0x040ff00000001854 */
        /* <DEDUP_REMOVED lines=11> */
[C---:B---3--:R-:W-:Y:S07]  /*bf80*/  HMMA.16816.F32 R116, R136.reuse, R144, R116 ;  /* 0x000000908874723c */ /* 0x048fee0000001874 */
[----:B------:R-:W-:Y:S01]  /*bf90*/  MOV R144, R165 ;  /* 0x000000a500907202 */ /* 0x000fe20000000f00 */
[C---:B------:R-:W-:Y:S04]  /*bfa0*/  HMMA.16816.F32 R120, R136.reuse, R146, R120 ;  /* 0x000000928878723c */ /* 0x040fe80000001878 */
[----:B------:R-:W-:Y:S02]  /*bfb0*/  MOV R145, R164 ;  /* 0x000000a400917202 */ /* 0x000fe40000000f00 */
[----:B------:R-:W3:Y:S01]  /*bfc0*/  LDSM.16.MT88.4 R164, [R215+0x2900] ;  /* 0x00290000d7a4783b */ /* 0x000ee20000004200 */
[----:B------:R-:W-:Y:S01]  /*bfd0*/  MOV R147, R172 ;  /* 0x000000ac00937202 */ /* 0x000fe20000000f00 */
[C---:B----4-:R-:W-:Y:S06]  /*bfe0*/  HMMA.16816.F32 R124, R136.reuse, R140, R124 ;  /* 0x0000008c887c723c */ /* 0x050fec000000187c */
[----:B------:R-:W4:Y:S02]  /*bff0*/  LDSM.16.MT88.4 R172, [R213+0x5900] ;  /* 0x00590000d5ac783b */ /* 0x000f240000004200 */
[----:B------:R-:W-:Y:S08]  /*c000*/  HMMA.16816.F32 R128, R136, R142, R128 ;  /* 0x0000008e8880723c */ /* 0x000ff00000001880 */
[C---:B--2---:R-:W-:Y:S07]  /*c010*/  HMMA.16816.F32 R136, R184.reuse, R148, R4 ;  /* 0x00000094b888723c */ /* 0x044fee0000001804 */
[----:B------:R-:W-:Y:S01]  /*c020*/  MOV R4, R147 ;  /* 0x0000009300047202 */ /* 0x000fe20000000f00 */
[C---:B------:R-:W-:Y:S04]  /*c030*/  HMMA.16816.F32 R140, R184.reuse, R150, R8 ;  /* 0x00000096b88c723c */ /* 0x040fe80000001808 */
[----:B------:R-:W-:Y:S02]  /*c040*/  MOV R5, R144 ;  /* 0x0000009000057202 */ /* 0x000fe40000000f00 */
[----:B------:R-:W-:Y:S02]  /*c050*/  MOV R6, R145 ;  /* 0x0000009100067202 */ /* 0x000fe40000000f00 */
[C---:B-1----:R-:W-:Y:S01]  /*c060*/  HMMA.16816.F32 R144, R184.reuse, R152, R12 ;  /* 0x00000098b890723c */ /* 0x042fe2000000180c */
[----:B------:R-:W-:Y:S03]  /*c070*/  LDSM.16.MT88.4 R12, [R213+0x8900] ;  /* 0x00890000d50c783b */ /* 0x000fe60000004200 */
[----:B------:R-:W-:Y:S02]  /*c080*/  MOV R7, R163 ;  /* 0x000000a300077202 */ /* 0x000fe40000000f00 */
[----:B------:R-:W-:Y:S02]  /*c090*/  MOV R9, R162 ;  /* 0x000000a200097202 */ /* 0x000fe40000000f00 */
[C---:B------:R-:W-:Y:S01]  /*c0a0*/  HMMA.16816.F32 R148, R184.reuse, R154, R16 ;  /* 0x0000009ab894723c */ /* 0x040fe20000001810 */
[----:B------:R-:W-:Y:S03]  /*c0b0*/  LDSM.16.MT88.4 R16, [R214+0x8900] ;  /* 0x00890000d610783b */ /* 0x000fe60000004200 */
[----:B------:R-:W-:Y:S02]  /*c0c0*/  MOV R10, R161 ;  /* 0x000000a1000a7202 */ /* 0x000fe40000000f00 */
[----:B------:R-:W-:Y:S02]  /*c0d0*/  MOV R11, R160 ;  /* 0x000000a0000b7202 */ /* 0x000fe40000000f00 */
[C---:B------:R-:W-:Y:S01]  /*c0e0*/  HMMA.16816.F32 R152, R184.reuse, R156, R20 ;  /* 0x0000009cb898723c */ /* 0x040fe20000001814 */
[----:B------:R-:W-:Y:S07]  /*c0f0*/  LDSM.16.MT88.4 R20, [R216+0x8900] ;  /* 0x00890000d814783b */ /* 0x000fee0000004200 */
[C---:B------:R-:W-:Y:S01]  /*c100*/  HMMA.16816.F32 R156, R184.reuse, R158, R24 ;  /* 0x0000009eb89c723c */ /* 0x040fe20000001818 */
[----:B------:R-:W-:Y:S07]  /*c110*/  LDSM.16.MT88.4 R24, [R215+0x8900] ;  /* 0x00890000d718783b */ /* 0x000fee0000004200 */
[C---:B---3--:R-:W-:Y:S07]  /*c120*/  HMMA.16816.F32 R160, R184.reuse, R164, R28 ;  /* 0x000000a4b8a0723c */ /* 0x048fee000000181c */
        /* <DEDUP_REMOVED lines=8> */
[C---:B----4-:R-:W-:Y:S03]  /*c1b0*/  HMMA.16816.F32 R168, R184.reuse, R172, R36 ;  /* 0x000000acb8a8723c */ /* 0x050fe60000001824 */
[----:B------:R-:W-:Y:S02]  /*c1c0*/  MOV R28, R7 ;  /* 0x00000007001c7202 */ /* 0x000fe40000000f00 */
[----:B------:R-:W1:Y:S02]  /*c1d0*/  LDSM.16.MT88.4 R4, [R216+0x5900] ;  /* 0x00590000d804783b */ /* 0x000e640000004200 */
[----:B------:R-:W-:Y:S01]  /*c1e0*/  MOV R36, R9 ;  /* 0x0000000900247202 */ /* 0x000fe20000000f00 */
[C---:B------:R-:W-:Y:S04]  /*c1f0*/  HMMA.16816.F32 R172, R184.reuse, R174, R40 ;  /* 0x000000aeb8ac723c */ /* 0x040fe80000001828 */
[----:B------:R-:W-:Y:S01]  /*c200*/  MOV R37, R10 ;  /* 0x0000000a00257202 */ /* 0x000fe20000000f00 */
[----:B------:R-:W2:Y:S01]  /*c210*/  LDL.LU R40, [R1+0x4] ;  /* 0x0000040001287983 */ /* 0x000ea20000300800 */
[----:B------:R-:W-:Y:S02]  /*c220*/  MOV R38, R11 ;  /* 0x0000000b00267202 */ /* 0x000fe40000000f00 */
[----:B------:R-:W-:Y:S01]  /*c230*/  MOV R39, R179 ;  /* 0x000000b300277202 */ /* 0x000fe20000000f00 */
[----:B------:R-:W3:Y:S03]  /*c240*/  LDSM.16.MT88.4 R8, [R215+0x5900] ;  /* 0x00590000d708783b */ /* 0x000ee60000004200 */
[----:B------:R-:W-:Y:S02]  /*c250*/  MOV R41, R178 ;  /* 0x000000b200297202 */ /* 0x000fe40000000f00 */
[----:B------:R-:W-:Y:S02]  /*c260*/  MOV R42, R177 ;  /* 0x000000b1002a7202 */ /* 0x000fe40000000f00 */
[----:B------:R-:W-:Y:S02]  /*c270*/  MOV R43, R176 ;  /* 0x000000b0002b7202 */ /* 0x000fe40000000f00 */
[C---:B------:R-:W-:Y:S03]  /*c280*/  HMMA.16816.F32 R176, R184.reuse, R180, R44 ;  /* 0x000000b4b8b0723c */ /* 0x040fe6000000182c */
[----:B------:R-:W-:Y:S04]  /*c290*/  FADD.FTZ R2, R42, R2 ;  /* 0x000000022a027221 */ /* 0x000fe80000010000 */
[----:B------:R-:W-:Y:S01]  /*c2a0*/  FADD.FTZ R2, R36, R2 ;  /* 0x0000000224027221 */ /* 0x000fe20000010000 */
[C---:B------:R-:W-:Y:S04]  /*c2b0*/  HMMA.16816.F32 R180, R184.reuse, R182, R48 ;  /* 0x000000b6b8b4723c */ /* 0x040fe80000001830 */
[----:B------:R-:W-:Y:S04]  /*c2c0*/  FADD.FTZ R2, R38, R2 ;  /* 0x0000000226027221 */ /* 0x000fe80000010000 */
[----:B------:R-:W-:Y:S01]  /*c2d0*/  FADD.FTZ R2, R32, R2 ;  /* 0x0000000220027221 */ /* 0x000fe20000010000 */
[C---:B-1----:R-:W-:Y:S03]  /*c2e0*/  HMMA.16816.F32 R52, R184.reuse, R4, R52 ;  /* 0x00000004b834723c */ /* 0x042fe60000001834 */
[----:B------:R-:W-:Y:S04]  /*c2f0*/  FADD.FTZ R2, R33, R2 ;  /* 0x0000000221027221 */ /* 0x000fe80000010000 */
[----:B------:R-:W-:Y:S01]  /*c300*/  FADD.FTZ R2, R34, R2 ;  /* 0x0000000222027221 */ /* 0x000fe20000010000 */
[C---:B------:R-:W-:Y:S01]  /*c310*/  HMMA.16816.F32 R56, R184.reuse, R6, R56 ;  /* 0x00000006b838723c */ /* 0x040fe20000001838 */
[----:B------:R-:W1:Y:S03]  /*c320*/  LDSM.16.MT88.4 R4, [R213+0xb900] ;  /* 0x00b90000d504783b */ /* 0x000e660000004200 */
[----:B------:R-:W-:Y:S04]  /*c330*/  FADD.FTZ R2, R35, R2 ;  /* 0x0000000223027221 */ /* 0x000fe80000010000 */
[C---:B---3--:R-:W-:Y:S04]  /*c340*/  HMMA.16816.F32 R60, R184.reuse, R8, R60 ;  /* 0x00000008b83c723c */ /* 0x048fe8000000183c */
[----:B------:R-:W-:Y:S04]  /*c350*/  FADD.FTZ R2, R28, R2 ;  /* 0x000000021c027221 */ /* 0x000fe80000010000 */
[C---:B------:R-:W-:Y:S01]  /*c360*/  HMMA.16816.F32 R64, R184.reuse, R10, R64 ;  /* 0x0000000ab840723c */ /* 0x040fe20000001840 */
[----:B------:R-:W3:Y:S03]  /*c370*/  LDSM.16.MT88.4 R8, [R214+0xb900] ;  /* 0x00b90000d608783b */ /* 0x000ee60000004200 */
[----:B------:R-:W-:Y:S04]  /*c380*/  FADD.FTZ R2, R29, R2 ;  /* 0x000000021d027221 */ /* 0x000fe80000010000 */
[C---:B------:R-:W-:Y:S04]  /*c390*/  HMMA.16816.F32 R68, R184.reuse, R12, R68 ;  /* 0x0000000cb844723c */ /* 0x040fe80000001844 */
[----:B------:R-:W-:Y:S04]  /*c3a0*/  FADD.FTZ R2, R30, R2 ;  /* 0x000000021e027221 */ /* 0x000fe80000010000 */
[C---:B------:R-:W-:Y:S01]  /*c3b0*/  HMMA.16816.F32 R72, R184.reuse, R14, R72 ;  /* 0x0000000eb848723c */ /* 0x040fe20000001848 */
[----:B------:R-:W4:Y:S03]  /*c3c0*/  LDSM.16.MT88.4 R12, [R216+0xb900] ;  /* 0x00b90000d80c783b */ /* 0x000f260000004200 */
[----:B------:R-:W-:Y:S04]  /*c3d0*/  FADD.FTZ R2, R31, R2 ;  /* 0x000000021f027221 */ /* 0x000fe80000010000 */
[C---:B------:R-:W-:Y:S04]  /*c3e0*/  HMMA.16816.F32 R76, R184.reuse, R16, R76 ;  /* 0x00000010b84c723c */ /* 0x040fe8000000184c */
        /* <DEDUP_REMOVED lines=11> */
[C---:B-1----:R-:W-:Y:S04]  /*c4a0*/  HMMA.16816.F32 R100, R184.reuse, R4, R100 ;  /* 0x00000004b864723c */ /* 0x042fe80000001864 */
[----:B------:R-:W-:Y:S04]  /*c4b0*/  FADD.FTZ R2, R204, R2 ;  /* 0x00000002cc027221 */ /* 0x000fe80000010000 */
[----:B------:R-:W-:Y:S01]  /*c4c0*/  FADD.FTZ R2, R203, R2 ;  /* 0x00000002cb027221 */ /* 0x000fe20000010000 */
[C---:B------:R-:W-:Y:S01]  /*c4d0*/  HMMA.16816.F32 R104, R184.reuse, R6, R104 ;  /* 0x00000006b868723c */ /* 0x040fe20000001868 */
[----:B------:R-:W1:Y:S07]  /*c4e0*/  LDSM.16.MT88.4 R4, [R215+0xb900] ;  /* 0x00b90000d704783b */ /* 0x000e6e0000004200 */
[C---:B---3--:R-:W-:Y:S08]  /*c4f0*/  HMMA.16816.F32 R108, R184.reuse, R8, R108 ;  /* 0x00000008b86c723c */ /* 0x048ff0000000186c */
[C---:B------:R-:W-:Y:S08]  /*c500*/  HMMA.16816.F32 R112, R184.reuse, R10, R112 ;  /* 0x0000000ab870723c */ /* 0x040ff00000001870 */
[C---:B----4-:R-:W-:Y:S08]  /*c510*/  HMMA.16816.F32 R116, R184.reuse, R12, R116 ;  /* 0x0000000cb874723c */ /* 0x050ff00000001874 */
[C---:B------:R-:W-:Y:S08]  /*c520*/  HMMA.16816.F32 R120, R184.reuse, R14, R120 ;  /* 0x0000000eb878723c */ /* 0x040ff00000001878 */
[C---:B-1----:R-:W-:Y:S08]  /*c530*/  HMMA.16816.F32 R124, R184.reuse, R4, R124 ;  /* 0x00000004b87c723c */ /* 0x042ff0000000187c */
[----:B------:R-:W-:Y:S04]  /*c540*/  HMMA.16816.F32 R128, R184, R6, R128 ;  /* 0x00000006b880723c */ /* 0x000fe80000001880 */
[----:B--2---:R-:W-:Y:S04]  /*c550*/  FFMA.FTZ R0, R0, R40, R41 ;  /* 0x0000002800007223 */ /* 0x004fe80000010029 */
[----:B------:R-:W-:Y:S04]  /*c560*/  FADD.FTZ R0, R43, R0 ;  /* 0x000000002b007221 */ /* 0x000fe80000010000 */
        /* <DEDUP_REMOVED lines=17> */
[----:B------:R-:W-:Y:S02]  /*c680*/  FADD.FTZ R4, R190, R0 ;  /* 0x00000000be047221 */ /* 0x000fe40000010000 */
[----:B------:R-:W-:Y:S02]  /*c690*/  FADD.FTZ R0, R196, R2 ;  /* 0x00000002c4007221 */ /* 0x000fe40000010000 */
[----:B------:R-:W-:Y:S02]  /*c6a0*/  FADD.FTZ R4, R189, R4 ;  /* 0x00000004bd047221 */ /* 0x000fe40000010000 */
[----:B------:R-:W-:Y:S02]  /*c6b0*/  FADD.FTZ R0, R195, R0 ;  /* 0x00000000c3007221 */ /* 0x000fe40000010000 */
[----:B------:R-:W-:Y:S02]  /*c6c0*/  FADD.FTZ R4, R188, R4 ;  /* 0x00000004bc047221 */ /* 0x000fe40000010000 */
[----:B------:R-:W-:Y:S02]  /*c6d0*/  FADD.FTZ R2, R194, R0 ;  /* 0x00000000c2027221 */ /* 0x000fe40000010000 */
[----:B------:R-:W-:Y:S02]  /*c6e0*/  FADD.FTZ R0, R135, R4 ;  /* 0x0000000487007221 */ /* 0x000fe40000010000 */
[----:B------:R-:W-:Y:S01]  /*c6f0*/  FADD.FTZ R2, R134, R2 ;  /* 0x0000000286027221 */ /* 0x000fe20000010000 */
[----:B------:R-:W-:Y:S01]  /*c700*/  MOV R134, R3 ;  /* 0x0000000300867202 */ /* 0x000fe20000000f00 */
[----:B------:R-:W-:Y:S01]  /*c710*/  FADD.FTZ R0, R133, R0 ;  /* 0x0000000085007221 */ /* 0x000fe20000010000 */
[----:B------:R-:W-:Y:S02]  /*c720*/  MOV R133, R132 ;  /* 0x0000008400857202 */ /* 0x000fe40000000f00 */
[----:B------:R1:W-:Y:S04]  /*c730*/  STL [R1], R2 ;  /* 0x0000000201007387 */ /* 0x0003e80000100800 */
[----:B------:R1:W-:Y:S01]  /*c740*/  STL [R1+0x4], R0 ;  /* 0x0000040001007387 */ /* 0x0003e20000100800 */
[----:B------:R-:W-:-:S05]  /*c750*/  @P0 BRA `(.L_x_1218) ;  /* 0xffffb22000000947 */ /* 0x000fca000383ffff */
.L_x_1217:
[----:B-1-3--:R-:W2:Y:S04]  /*c760*/  LDL.LU R0, [R1] ;  /* 0x0000000001007983 */ /* 0x00aea80000300800 */
        /* <DEDUP_REMOVED lines=8> */
[----:B------:R-:W1:Y:S01]  /*c7f0*/  SHFL.BFLY PT, R0, R6, 0x1, 0x1f ;  /* 0x0c201f0006007f89 */ /* 0x000e6200000e0000 */
[----:B------:R-:W-:-:S03]  /*c800*/  MOV R2, RZ ;  /* 0x000000ff00027202 */ /* 0x000fc60000000f00 */
[----:B------:R-:W2:Y:S01]  /*c810*/  SHFL.BFLY PT, R4, R7, 0x1, 0x1f ;  /* 0x0c201f0007047f89 */ /* 0x000ea200000e0000 */
[----:B-1----:R-:W-:Y:S01]  /*c820*/  FADD.FTZ R6, R6, R0 ;  /* 0x0000000006067221 */ /* 0x002fe20000010000 */
[----:B------:R-:W-:Y:S01]  /*c830*/  MOV R0, RZ ;  /* 0x000000ff00007202 */ /* 0x000fe20000000f00 */
[----:B--2---:R-:W-:-:S03]  /*c840*/  FADD.FTZ R7, R4, R7 ;  /* 0x0000000704077221 */ /* 0x004fc60000010000 */
[----:B------:R-:W-:Y:S02]  /*c850*/  FSETP.NE.FTZ.AND P1, PT, R6, RZ, PT ;  /* 0x000000ff0600720b */ /* 0x000fe40003f35000 */
[----:B------:R-:W-:-:S11]  /*c860*/  FSETP.NE.FTZ.AND P0, PT, R7, RZ, PT ;  /* 0x000000ff0700720b */ /* 0x000fd60003f15000 */
        /* <DEDUP_REMOVED lines=140> */
.L_x_1209:
        /* <DEDUP_REMOVED lines=311> */
.L_x_1221:
[----:B------:R-:W-:Y:S05]  /*e4a0*/  BSYNC B0 ;  /* 0x0000000000007941 */ /* 0x000fea0003800000 */
.L_x_1220:
        /* <DEDUP_REMOVED lines=195> */
.L_x_1219:
        /* <DEDUP_REMOVED lines=50> */
.L_x_1222:
        /* <DEDUP_REMOVED lines=16> */
.L_x_2619:


//--------------------- .text._ZN7cutlass13device_kernelIN5flash19enable_sm80_to_sm89INS1_16FlashAttnFwdSm80INS1_25CollectiveMainloopFwdSm80ILi8ELi1ELb0EN4cute5tupleIJNS5_1CILi128EEENS7_ILi64EEENS7_ILi256EEEEEELi256ENS_6half_tEfNS_4arch4Sm80ELb0ELb0ELb1ELb1ELb0ELb0ELb1ELb1EEENS1_21CollectiveEpilogueFwdINS6_IJS8_SA_S9_EEENS6_IJNS7_ILi1EEESI_SI_EEESC_SE_Li256ELb1ELb1ELb1ELb0EEENS1_36VarlenDynamicPersistentTileSchedulerILi128ELi64ELi256ELi256ELb1ELb1ELb0ELb0ELb1ELb1EEEEEEEEEvNT_6ParamsE --------------------------
	.section	.text._ZN7cutlass13device_kernelIN5flash19enable_sm80_to_sm89INS1_16FlashAttnFwdSm80INS1_25CollectiveMainloopFwdSm80ILi8ELi1ELb0EN4cute5tupleIJNS5_1CILi128EEENS7_ILi64EEENS7_ILi256EEEEEELi256ENS_6half_tEfNS_4arch4Sm80ELb0ELb0ELb1ELb1ELb0ELb0ELb1ELb1EEENS1_21CollectiveEpilogueFwdINS6_IJS8_SA_S9_EEENS6_IJNS7_ILi1EEESI_SI_EEESC_SE_Li256ELb1ELb1ELb1ELb0EEENS1_36VarlenDynamicPersistentTileSchedulerILi128ELi64ELi256ELi256ELb1ELb1ELb0ELb0ELb1ELb1EEEEEEEEEvNT_6ParamsE,"ax",@progbits
	.sectioninfo	@"SHI_REGISTERS=255"
	.align	128
.text._ZN7cutlass13device_kernelIN5flash19enable_sm80_to_sm89INS1_16FlashAttnFwdSm80INS1_25CollectiveMainloopFwdSm80ILi8ELi1ELb0EN4cute5tupleIJNS5_1CILi128EEENS7_ILi64EEENS7_ILi256EEEEEELi256ENS_6half_tEfNS_4arch4Sm80ELb0ELb0ELb1ELb1ELb0ELb0ELb1ELb1EEENS1_21CollectiveEpilogueFwdINS6_IJS8_SA_S9_EEENS6_IJNS7_ILi1EEESI_SI_EEESC_SE_Li256ELb1ELb1ELb1ELb0EEENS1_36VarlenDynamicPersistentTileSchedulerILi128ELi64ELi256ELi256ELb1ELb1ELb0ELb0ELb1ELb1EEEEEEEEEvNT_6ParamsE:
        .type           _ZN7cutlass13device_kernelIN5flash19enable_sm80_to_sm89INS1_16FlashAttnFwdSm80INS1_25CollectiveMainloopFwdSm80ILi8ELi1ELb0EN4cute5tupleIJNS5_1CILi128EEENS7_ILi64EEENS7_ILi256EEEEEELi256ENS_6half_tEfNS_4arch4Sm80ELb0ELb0ELb1ELb1ELb0ELb0ELb1ELb1EEENS1_21CollectiveEpilogueFwdINS6_IJS8_SA_S9_EEENS6_IJNS7_ILi1EEESI_SI_EEESC_SE_Li256ELb1ELb1ELb1ELb0EEENS1_36VarlenDynamicPersistentTileSchedulerILi128ELi64ELi256ELi256ELb1ELb1ELb0ELb0ELb1ELb1EEEEEEEEEvNT_6ParamsE,@function
        .size           _ZN7cutlass13device_kernelIN5flash19enable_sm80_to_sm89INS1_16FlashAttnFwdSm80INS1_25CollectiveMainloopFwdSm80ILi8ELi1ELb0EN4cute5tupleIJNS5_1CILi128EEENS7_ILi64EEENS7_ILi256EEEEEELi256ENS_6half_tEfNS_4arch4Sm80ELb0ELb0ELb1ELb1ELb0ELb0ELb1ELb1EEENS1_21CollectiveEpilogueFwdINS6_IJS8_SA_S9_EEENS6_IJNS7_ILi1EEESI_SI_EEESC_SE_Li256ELb1ELb1ELb1ELb0EEENS1_36VarlenDynamicPersistentTileSchedulerILi128ELi64ELi256ELi256ELb1ELb1ELb0ELb0ELb1ELb1EEEEEEEEEvNT_6ParamsE,(.L_x_2620 - _ZN7cutlass13device_kernelIN5flash19enable_sm80_to_sm89INS1_16FlashAttnFwdSm80INS1_25CollectiveMainloopFwdSm80ILi8ELi1ELb0EN4cute5tupleIJNS5_1CILi128EEENS7_ILi64EEENS7_ILi256EEEEEELi256ENS_6half_tEfNS_4arch4Sm80ELb0ELb0ELb1ELb1ELb0ELb0ELb1ELb1EEENS1_21CollectiveEpilogueFwdINS6_IJS8_SA_S9_EEENS6_IJNS7_ILi1EEESI_SI_EEESC_SE_Li256ELb1ELb1ELb1ELb0EEENS1_36VarlenDynamicPersistentTileSchedulerILi128ELi64ELi256ELi256ELb1ELb1ELb0ELb0ELb1ELb1EEEEEEEEEvNT_6ParamsE)
        .other          _ZN7cutlass13device_kernelIN5flash19enable_sm80_to_sm89INS1_16FlashAttnFwdSm80INS1_25CollectiveMainloopFwdSm80ILi8ELi1ELb0EN4cute5tupleIJNS5_1CILi128EEENS7_ILi64EEENS7_ILi256EEEEEELi256ENS_6half_tEfNS_4arch4Sm80ELb0ELb0ELb1ELb1ELb0ELb0ELb1ELb1EEENS1_21CollectiveEpilogueFwdINS6_IJS8_SA_S9_EEENS6_IJNS7_ILi1EEESI_SI_EEESC_SE_Li256ELb1ELb1ELb1ELb0EEENS1_36VarlenDynamicPersistentTileSchedulerILi128ELi64ELi256ELi256ELb1ELb1ELb0ELb0ELb1ELb1EEEEEEEEEvNT_6ParamsE,@"STO_CUDA_ENTRY STV_DEFAULT"
_ZN7cutlass13device_kernelIN5flash19enable_sm80_to_sm89INS1_16FlashAttnFwdSm80INS1_25CollectiveMainloopFwdSm80ILi8ELi1ELb0EN4cute5tupleIJNS5_1CILi128EEENS7_ILi64EEENS7_ILi256EEEEEELi256ENS_6half_tEfNS_4arch4Sm80ELb0ELb0ELb1ELb1ELb0ELb0ELb1ELb1EEENS1_21CollectiveEpilogueFwdINS6_IJS8_SA_S9_EEENS6_IJNS7_ILi1EEESI_SI_EEESC_SE_Li256ELb1ELb1ELb1ELb0EEENS1_36VarlenDynamicPersistentTileSchedulerILi128ELi64ELi256ELi256ELb1ELb1ELb0ELb0ELb1ELb1EEEEEEEEEvNT_6ParamsE:
        /* <DEDUP_REMOVED lines=54> */
.L_x_1228:
        /* <DEDUP_REMOVED lines=17> */
.L_x_1316:
        /* <DEDUP_REMOVED lines=16> */
.L_x_1317:
[----:B--2---:R-:W-:-:S05]  /*0570*/  IMAD R0, R0, c[0x0][0x538], RZ ;  /* 0x00014e0000007a24 */ /* 0x004fca00078e02ff */
[----:B------:R-:W-:-:S04]  /*0580*/  IADD3 R6, R0, R6, RZ ;  /* 0x0000000600067210 */ /* 0x000fc80007ffe0ff */
[----:B------:R-:W-:-:S13]  /*0590*/  ISETP.GT.AND P0, PT, R6, UR4, PT ;  /* 0x0000000406007c0c */ /* 0x000fda000bf04270 */
[----:B-1----:R-:W-:Y:S05]  /*05a0*/  @!P0 BRA `(.L_x_1228) ;  /* 0xfffffdb000008947 */ /* 0x002fea000383ffff */
.L_x_1224:
[----:B------:R-:W-:-:S05]  /*05b0*/  IADD3 R12, -R0, R6, RZ ;  /* 0x00000006000c7210 */ /* 0x000fca0007ffe1ff */
[----:B------:R-:W-:-:S05]  /*05c0*/  IMAD R0, R4, c[0x0][0x538], R12 ;  /* 0x00014e0004007a24 */ /* 0x000fca00078e020c */
[----:B------:R-:W-:Y:S01]  /*05d0*/  ISETP.GT.AND P0, PT, R0, UR4, PT ;  /* 0x0000000400007c0c */ /* 0x000fe2000bf04270 */
[----:B------:R-:W-:-:S12]  /*05e0*/  BRA.DIV ~URZ, `(.L_x_1229) ;  /* 0x0000f5927f007947 */ /* 0x000fd8000b800000 */
[----:B------:R-:W-:-:S04]  /*05f0*/  VOTE.ANY R6, PT, !P0 ;  /* 0x0000000000067806 */ /* 0x000fc800040e0100 */
.L_x_1318:
[----:B------:R1:W2:Y:S01]  /*0600*/  POPC R13, R6 ;  /* 0x00000006000d7309 */ /* 0x0002a20000000000 */
[----:B------:R-:W-:Y:S05]  /*0610*/  BRA.DIV ~URZ, `(.L_x_1230) ;  /* 0x0000f5b27f007947 */ /* 0x000fea000b800000 */
[----:B--2---:R-:W2:Y:S04]  /*0620*/  SHFL.IDX PT, R11, R8, R13, 0x1f ;  /* 0x00001f0d080b7589 */ /* 0x004ea800000e0000 */
[----:B------:R3:W4:Y:S02]  /*0630*/  SHFL.IDX PT, R10, R7, R13, 0x1f ;  /* 0x00001f0d070a7589 */ /* 0x00072400000e0000 */
[----:B---3--:R-:W-:Y:S02]  /*0640*/  MOV R7, RZ ;  /* 0x000000ff00077202 */ /* 0x008fe40000000f00 */
.L_x_1319:
[----:B--2-4-:R-:W-:Y:S01]  /*0650*/  ISETP.NE.AND P0, PT, R6, RZ, PT ;  /* 0x000000ff0600720c */ /* 0x014fe20003f05270 */
[----:B------:R-:W-:-:S12]  /*0660*/  BSSY B0, `(.L_x_1231) ;  /* 0x0000005000007945 */ /* 0x000fd80003800000 */
[----:B------:R-:W-:Y:S05]  /*0670*/  @!P0 BRA `(.L_x_1232) ;  /* 0x0000003000008947 */ /* 0x000fea0003800000 */
[----:B------:R-:W-:Y:S01]  /*0680*/  IADD3 R3, R13, -0x1, RZ ;  /* 0xffffffff0d037810 */ /* 0x000fe20007ffe0ff */
[----:B------:R-:W-:Y:S05]  /*0690*/  BRA.DIV ~URZ, `(.L_x_1233) ;  /* 0x0000f6127f007947 */ /* 0x000fea000b800000 */
[----:B------:R2:W3:Y:S02]  /*06a0*/  SHFL.IDX PT, R7, R4, R3, 0x1f ;  /* 0x00001f0304077589 */ /* 0x0004e400000e0000 */
.L_x_1232:
[----:B------:R-:W-:Y:S05]  /*06b0*/  BSYNC B0 ;  /* 0x0000000000007941 */ /* 0x000fea0003800000 */
.L_x_1231:
        /* <DEDUP_REMOVED lines=69> */
.L_x_1225:
[----:B------:R-:W-:Y:S01]  /*0b10*/  MOV R0, UR4 ;  /* 0x0000000400007c02 */ /* 0x000fe20008000f00 */
[----:B------:R-:W-:Y:S04]  /*0b20*/  STL [R1+0x24], RZ ;  /* 0x000024ff01007387 */ /* 0x000fe80000100800 */
[----:B------:R-:W-:Y:S04]  /*0b30*/  STL [R1+0x28], RZ ;  /* 0x000028ff01007387 */ /* 0x000fe80000100800 */
[----:B------:R1:W-:Y:S02]  /*0b40*/  STL [R1+0x20], R0 ;  /* 0x0000200001007387 */ /* 0x0003e40000100800 */
[----:B-1----:R-:W-:-:S05]  /*0b50*/  MOV R0, c[0x0][0x53c] ;  /* 0x00014f0000007a02 */ /* 0x002fca0000000f00 */
[----:B------:R1:W-:Y:S02]  /*0b60*/  STL [R1+0x2c], R0 ;  /* 0x00002c0001007387 */ /* 0x0003e40000100800 */
.L_x_1234:
        /* <DEDUP_REMOVED lines=8> */
.L_x_1223:
[----:B------:R-:W2:Y:S02]  /*0bf0*/  LDL R0, [R1+0x2c] ;  /* 0x00002c0001007983 */ /* 0x000ea40000100800 */
[----:B--2---:R-:W-:-:S13]  /*0c00*/  ISETP.GE.AND P0, PT, R0, c[0x0][0x53c], PT ;  /* 0x00014f0000007a0c */ /* 0x004fda0003f06270 */
[----:B------:R-:W-:Y:S05]  /*0c10*/  @P0 EXIT ;  /* 0x000000000000094d */ /* 0x000fea0003800000 */
[----:B------:R-:W2:Y:S02]  /*0c20*/  S2R R15, SR_TID.X ;  /* 0x00000000000f7919 */ /* 0x000ea40000002100 */
[----:B--2---:R-:W-:-:S04]  /*0c30*/  SHF.R.S32.HI R10, RZ, 0x1f, R15 ;  /* 0x0000001fff0a7819 */ /* 0x004fc8000001140f */
[CC--:B------:R-:W-:Y:S02]  /*0c40*/  LEA.HI R2, R10.reuse, R15.reuse, RZ, 0x4 ;  /* 0x0000000f0a027211 */ /* 0x0c0fe400078f20ff */
[----:B-1----:R-:W-:Y:S02]  /*0c50*/  LEA.HI R7, R10, R15, RZ, 0x3 ;  /* 0x0000000f0a077211 */ /* 0x002fe400078f18ff */
[----:B------:R-:W-:Y:S02]  /*0c60*/  SHF.R.S32.HI R3, RZ, 0x4, R2 ;  /* 0x00000004ff037819 */ /* 0x000fe40000011402 */
[----:B------:R-:W-:Y:S02]  /*0c70*/  LOP3.LUT R9, R7, 0xfffffff8, RZ, 0xc0, !PT ;  /* 0xfffffff807097812 */ /* 0x000fe400078ec0ff */
[----:B------:R-:W-:Y:S02]  /*0c80*/  LEA.HI R0, R2, R3, RZ, 0x1 ;  /* 0x0000000302007211 */ /* 0x000fe400078f08ff */
[----:B------:R-:W-:Y:S01]  /*0c90*/  SHF.R.S32.HI R17, RZ, 0x3, R7 ;  /* 0x00000003ff117819 */ /* 0x000fe20000011407 */
[----:B------:R-:W-:Y:S01]  /*0ca0*/  IMAD.IADD R9, R15, 0x1, -R9 ;  /* 0x000000010f097824 */ /* 0x000fe200078e0a09 */
[----:B------:R-:W-:-:S02]  /*0cb0*/  LOP3.LUT R0, R0, 0xfffffffe, RZ, 0xc0, !PT ;  /* 0xfffffffe00007812 */ /* 0x000fc400078ec0ff */
[----:B------:R-:W-:Y:S01]  /*0cc0*/  LEA.HI R11, R10, R15, RZ, 0x2 ;  /* 0x0000000f0a0b7211 */ /* 0x000fe200078f10ff */
[----:B------:R-:W-:Y:S02]  /*0cd0*/  IMAD.SHL.U32 R4, R17, 0x40, RZ ;  /* 0x0000004011047824 */ /* 0x000fe400078e00ff */
[----:B------:R-:W-:Y:S01]  /*0ce0*/  IMAD.IADD R13, R3, 0x1, -R0 ;  /* 0x00000001030d7824 */ /* 0x000fe200078e0a00 */
[----:B------:R-:W-:Y:S01]  /*0cf0*/  LOP3.LUT R0, R2, 0xfffffff0, RZ, 0xc0, !PT ;  /* 0xfffffff002007812 */ /* 0x000fe200078ec0ff */
[C---:B------:R-:W-:Y:S01]  /*0d00*/  IMAD.SHL.U32 R18, R9.reuse, 0x8, RZ ;  /* 0x0000000809127824 */ /* 0x040fe200078e00ff */
[--C-:B------:R-:W-:Y:S01]  /*0d10*/  SHF.R.S32.HI R8, RZ, 0x2, R11.reuse ;  /* 0x00000002ff087819 */ /* 0x100fe2000001140b */
[----:B------:R-:W-:Y:S01]  /*0d20*/  IMAD.SHL.U32 R6, R9, 0x40, RZ ;  /* 0x0000004009067824 */ /* 0x000fe200078e00ff */
[----:B------:R-:W-:Y:S01]  /*0d30*/  SHF.R.S32.HI R3, RZ, 0x1f, R11 ;  /* 0x0000001fff037819 */ /* 0x000fe2000001140b */
[----:B------:R-:W-:Y:S01]  /*0d40*/  IMAD.IADD R2, R15, 0x1, -R0 ;  /* 0x000000010f027824 */ /* 0x000fe200078e0a00 */
[----:B------:R-:W-:-:S02]  /*0d50*/  LOP3.LUT R0, R4, 0x1c0, RZ, 0xc0, !PT ;  /* 0x000001c004007812 */ /* 0x000fc400078ec0ff */
[----:B------:R-:W-:Y:S02]  /*0d60*/  LEA.HI R3, R3, R8, RZ, 0x3 ;  /* 0x0000000803037211 */ /* 0x000fe400078f18ff */
[----:B------:R-:W-:Y:S02]  /*0d70*/  SHF.R.S32.HI R12, RZ, 0x1f, R2 ;  /* 0x0000001fff0c7819 */ /* 0x000fe40000011402 */
[----:B------:R-:W-:Y:S02]  /*0d80*/  LOP3.LUT R4, R3, 0xfffffff8, RZ, 0xc0, !PT ;  /* 0xfffffff803047812 */ /* 0x000fe400078ec0ff */
[----:B------:R-:W-:Y:S02]  /*0d90*/  LOP3.LUT R5, R0, 0x38, R18, 0xf8, !PT ;  /* 0x0000003800057812 */ /* 0x000fe400078ef812 */
[----:B------:R-:W-:Y:S01]  /*0da0*/  SHF.R.U32.HI R3, RZ, 0x3, R0 ;  /* 0x00000003ff037819 */ /* 0x000fe20000011600 */
[----:B------:R-:W-:Y:S01]  /*0db0*/  IMAD.IADD R8, R8, 0x1, -R4 ;  /* 0x0000000108087824 */ /* 0x000fe200078e0a04 */
[----:B------:R-:W-:-:S02]  /*0dc0*/  LOP3.LUT R0, R6, 0x1c0, RZ, 0xc0, !PT ;  /* 0x000001c006007812 */ /* 0x000fc400078ec0ff */
[----:B------:R-:W-:Y:S02]  /*0dd0*/  LEA.HI R12, R12, R2, RZ, 0x3 ;  /* 0x000000020c0c7211 */ /* 0x000fe400078f18ff */
[----:B------:R-:W-:Y:S02]  /*0de0*/  LOP3.LUT R5, R5, R3, RZ, 0x3c, !PT ;  /* 0x0000000305057212 */ /* 0x000fe400078e3cff */
[----:B------:R-:W-:Y:S02]  /*0df0*/  LOP3.LUT R3, R0, 0x8, R7, 0xf8, !PT ;  /* 0x0000000800037812 */ /* 0x000fe400078ef807 */
[----:B------:R-:W-:Y:S02]  /*0e00*/  SHF.R.U32.HI R0, RZ, 0x3, R0 ;  /* 0x00000003ff007819 */ /* 0x000fe40000011600 */
[----:B------:R-:W-:Y:S02]  /*0e10*/  LEA.HI R7, R10, R15, RZ, 0x5 ;  /* 0x0000000f0a077211 */ /* 0x000fe400078f28ff */
[----:B------:R-:W-:-:S02]  /*0e20*/  LOP3.LUT R4, R12, 0xfffffff8, RZ, 0xc0, !PT ;  /* 0xfffffff80c047812 */ /* 0x000fc400078ec0ff */
[----:B------:R-:W-:Y:S02]  /*0e30*/  LEA.HI R6, R10, R15, RZ, 0x6 ;  /* 0x0000000f0a067211 */ /* 0x000fe400078f30ff */
[----:B------:R-:W-:Y:S01]  /*0e40*/  LOP3.LUT R14, R3, R0, RZ, 0x3c, !PT ;  /* 0x00000000030e7212 */ /* 0x000fe200078e3cff */
[----:B------:R-:W-:Y:S01]  /*0e50*/  IMAD.IADD R10, R2, 0x1, -R4 ;  /* 0x00000001020a7824 */ /* 0x000fe200078e0a04 */
[----:B------:R-:W-:Y:S01]  /*0e60*/  LOP3.LUT R0, R7, 0xffffffe0, RZ, 0xc0, !PT ;  /* 0xffffffe007007812 */ /* 0x000fe200078ec0ff */
[----:B------:R-:W-:Y:S01]  /*0e70*/  IMAD.SHL.U32 R4, R6, 0x8, RZ ;  /* 0x0000000806047824 */ /* 0x000fe200078e00ff */
[--C-:B------:R-:W-:Y:S02]  /*0e80*/  SHF.R.S32.HI R6, RZ, 0x5, R7.reuse ;  /* 0x00000005ff067819 */ /* 0x100fe40000011407 */
[----:B------:R-:W-:Y:S01]  /*0e90*/  SHF.R.S32.HI R2, RZ, 0x1f, R7 ;  /* 0x0000001fff027819 */ /* 0x000fe20000011407 */
[----:B------:R-:W-:Y:S01]  /*0ea0*/  IMAD.IADD R16, R15, 0x1, -R0 ;  /* 0x000000010f107824 */ /* 0x000fe200078e0a00 */
[----:B------:R-:W-:Y:S01]  /*0eb0*/  LOP3.LUT R3, R11, 0xfffffffc, RZ, 0xc0, !PT ;  /* 0xfffffffc0b037812 */ /* 0x000fe200078ec0ff */
[----:B------:R-:W-:Y:S01]  /*0ec0*/  IMAD.SHL.U32 R7, R13, 0x8, RZ ;  /* 0x000000080d077824 */ /* 0x000fe200078e00ff */
[----:B------:R-:W-:Y:S01]  /*0ed0*/  LEA.HI R0, R2, R6, RZ, 0x3 ;  /* 0x0000000602007211 */ /* 0x000fe200078f18ff */
[----:B------:R-:W-:Y:S01]  /*0ee0*/  IMAD.SHL.U32 R2, R10, 0x40, RZ ;  /* 0x000000400a027824 */ /* 0x000fe200078e00ff */
[----:B------:R-:W-:-:S02]  /*0ef0*/  SHF.R.S32.HI R11, RZ, 0x1f, R16 ;  /* 0x0000001fff0b7819 */ /* 0x000fc40000011410 */
[----:B------:R-:W-:Y:S02]  /*0f00*/  LOP3.LUT R0, R0, 0xffffff8, RZ, 0xc0, !PT ;  /* 0x0ffffff800007812 */ /* 0x000fe400078ec0ff */
[----:B------:R-:W-:Y:S02]  /*0f10*/  LEA.HI R11, R11, R16, RZ, 0x2 ;  /* 0x000000100b0b7211 */ /* 0x000fe400078f10ff */
[----:B------:R-:W-:Y:S02]  /*0f20*/  LOP3.LUT R2, R2, 0x1c0, RZ, 0xc0, !PT ;  /* 0x000001c002027812 */ /* 0x000fe400078ec0ff */
[----:B------:R-:W-:Y:S01]  /*0f30*/  LOP3.LUT R219, R5, 0x7ffffe00, R4, 0xf8, !PT ;  /* 0x7ffffe0005db7812 */ /* 0x000fe200078ef804 */
[----:B------:R-:W-:Y:S01]  /*0f40*/  IMAD.IADD R5, R15, 0x1, -R3 ;  /* 0x000000010f057824 */ /* 0x000fe200078e0a03 */
[----:B------:R-:W-:Y:S01]  /*0f50*/  LOP3.LUT R7, R2, 0x8, R7, 0xf8, !PT ;  /* 0x0000000802077812 */ /* 0x000fe200078ef807 */
[----:B------:R-:W-:Y:S01]  /*0f60*/  IMAD.IADD R3, R6, 0x1, -R0 ;  /* 0x0000000106037824 */ /* 0x000fe200078e0a00 */
[----:B------:R-:W-:Y:S01]  /*0f70*/  SHF.R.S32.HI R0, RZ, 0x2, R11 ;  /* 0x00000002ff007819 */ /* 0x000fe2000001140b */
[----:B------:R-:W-:Y:S01]  /*0f80*/  IMAD.SHL.U32 R219, R219, 0x2, RZ ;  /* 0x00000002dbdb7824 */ /* 0x000fe200078e00ff */
[----:B------:R-:W-:-:S02]  /*0f90*/  SHF.R.U32.HI R2, RZ, 0x3, R2 ;  /* 0x00000003ff027819 */ /* 0x000fc40000011602 */
[C---:B------:R-:W-:Y:S01]  /*0fa0*/  LOP3.LUT R4, R8.reuse, 0x1, RZ, 0xc0, !PT ;  /* 0x0000000108047812 */ /* 0x040fe200078ec0ff */
[----:B------:R-:W-:Y:S01]  /*0fb0*/  IMAD R15, R3, 0x10, R0 ;  /* 0x00000010030f7824 */ /* 0x000fe200078e0200 */
[----:B------:R-:W-:Y:S01]  /*0fc0*/  LOP3.LUT R7, R7, R2, RZ, 0x3c, !PT ;  /* 0x0000000207077212 */ /* 0x000fe200078e3cff */
[----:B------:R-:W-:Y:S01]  /*0fd0*/  IMAD.SHL.U32 R2, R8, 0x40, RZ ;  /* 0x0000004008027824 */ /* 0x000fe200078e00ff */
[----:B------:R-:W-:Y:S01]  /*0fe0*/  LEA.HI R0, R5, R5, RZ, 0x1 ;  /* 0x0000000505007211 */ /* 0x000fe200078f08ff */
[----:B------:R-:W-:Y:S01]  /*0ff0*/  IMAD.SHL.U32 R3, R12, 0x40, RZ ;  /* 0x000000400c037824 */ /* 0x000fe200078e00ff */
[----:B------:R-:W-:Y:S01]  /*1000*/  ISETP.NE.U32.AND P0, PT, R4, 0x1, PT ;  /* 0x000000010400780c */ /* 0x000fe20003f05070 */
[----:B------:R-:W-:Y:S01]  /*1010*/  IMAD.SHL.U32 R4, R6, 0x400, RZ ;  /* 0x0000040006047824 */ /* 0x000fe200078e00ff */
[----:B------:R-:W-:Y:S01]  /*1020*/  LOP3.LUT R0, R0, 0x1ffffffe, RZ, 0xc0, !PT ;  /* 0x1ffffffe00007812 */ /* 0x000fe200078ec0ff */
[----:B------:R-:W-:Y:S01]  /*1030*/  STL [R1+0xe4], R15 ;  /* 0x0000e40f01007387 */ /* 0x000fe20000100800 */
[----:B------:R-:W-:-:S02]  /*1040*/  LOP3.LUT R2, R2, 0x1c0, RZ, 0xc0, !PT ;  /* 0x000001c002027812 */ /* 0x000fc400078ec0ff */
[----:B------:R-:W-:Y:S01]  /*1050*/  LOP3.LUT R3, R3, 0xfffffe00, RZ, 0xc0, !PT ;  /* 0xfffffe0003037812 */ /* 0x000fe200078ec0ff */
[C---:B------:R-:W-:Y:S01]  /*1060*/  IMAD.IADD R12, R5.reuse, 0x1, -R0 ;  /* 0x00000001050c7824 */ /* 0x040fe200078e0a00 */
[----:B------:R-:W-:Y:S01]  /*1070*/  LEA.HI R2, R2, R2, RZ, 0x1d ;  /* 0x0000000202027211 */ /* 0x000fe200078fe8ff */
[----:B------:R-:W-:Y:S01]  /*1080*/  IMAD R5, R5, 0x2, R4 ;  /* 0x0000000205057824 */ /* 0x000fe200078e0204 */
[----:B------:R-:W-:Y:S01]  /*1090*/  R2P PR, R8, 0x6 ;  /* 0x0000000608007804 */ /* 0x000fe20000000000 */
[----:B------:R-:W-:Y:S01]  /*10a0*/  IMAD R0, R13, 0x200, R14 ;  /* 0x000002000d007824 */ /* 0x000fe200078e020e */
[-C--:B------:R-:W-:Y:S01]  /*10b0*/  IADD3 R4, R7, R3.reuse, R4 ;  /* 0x0000000307047210 */ /* 0x080fe20007ffe004 */
[----:B------:R-:W-:Y:S01]  /*10c0*/  IMAD.IADD R8, R5, 0x1, R2 ;  /* 0x0000000105087824 */ /* 0x000fe200078e0202 */
[----:B------:R-:W-:Y:S01]  /*10d0*/  LOP3.LUT R5, R7, R3, RZ, 0xfc, !PT ;  /* 0x0000000307057212 */ /* 0x000fe200078efcff */
[----:B------:R-:W-:Y:S01]  /*10e0*/  IMAD R3, R9, 0x20, R17 ;  /* 0x0000002009037824 */ /* 0x000fe200078e0211 */
[----:B------:R-:W-:Y:S01]  /*10f0*/  SHF.R.S32.HI R19, RZ, 0x1f, R18 ;  /* 0x0000001fff137819 */ /* 0x000fe20000011412 */
[----:B------:R-:W-:Y:S01]  /*1100*/  IMAD.MOV.U32 R13, RZ, RZ, 0x20 ;  /* 0x00000020ff0d7424 */ /* 0x000fe200078e00ff */
[----:B------:R-:W-:-:S02]  /*1110*/  IADD3 R7, R18, 0x40, RZ ;  /* 0x0000004012077810 */ /* 0x000fc40007ffe0ff */
[----:B------:R1:W-:Y:S01]  /*1120*/  STL [R1+0xa4], R3 ;  /* 0x0000a40301007387 */ /* 0x0003e20000100800 */
[C---:B------:R-:W-:Y:S02]  /*1130*/  IADD3 R6, R18.reuse, 0xc0, RZ ;  /* 0x000000c012067810 */ /* 0x040fe40007ffe0ff */
[C---:B------:R-:W-:Y:S01]  /*1140*/  LOP3.LUT P3, RZ, R9.reuse, 0x4, RZ, 0xc0, !PT ;  /* 0x0000000409ff7812 */ /* 0x040fe2000786c0ff */
[----:B------:R-:W-:Y:S01]  /*1150*/  STL.64 [R1], R18 ;  /* 0x0000001201007387 */ /* 0x000fe20000100a00 */
[----:B------:R-:W-:Y:S02]  /*1160*/  LOP3.LUT P4, RZ, R9, 0x2, RZ, 0xc0, !PT ;  /* 0x0000000209ff7812 */ /* 0x000fe4000788c0ff */
[----:B------:R-:W-:Y:S01]  /*1170*/  IADD3 R252, R18, 0x80, RZ ;  /* 0x0000008012fc7810 */ /* 0x000fe20007ffe0ff */
[----:B------:R2:W-:Y:S01]  /*1180*/  STL [R1+0x8], R7 ;  /* 0x0000080701007387 */ /* 0x0005e20000100800 */
[----:B------:R-:W-:Y:S02]  /*1190*/  SHF.R.S32.HI R9, RZ, 0x1f, R7 ;  /* 0x0000001fff097819 */ /* 0x000fe40000011407 */
[C---:B------:R-:W-:Y:S01]  /*11a0*/  LOP3.LUT P6, RZ, R10.reuse, 0x2, RZ, 0xc0, !PT ;  /* 0x000000020aff7812 */ /* 0x040fe200078cc0ff */
[----:B------:R3:W-:Y:S01]  /*11b0*/  STL [R1+0xc], R6 ;  /* 0x00000c0601007387 */ /* 0x0007e20000100800 */
[----:B------:R-:W-:Y:S01]  /*11c0*/  LOP3.LUT P5, RZ, R10, 0x4, RZ, 0xc0, !PT ;  /* 0x000000040aff7812 */ /* 0x000fe200078ac0ff */
[----:B------:R-:W-:Y:S01]  /*11d0*/  IMAD.MOV.U32 R10, RZ, RZ, 0x40 ;  /* 0x00000040ff0a7424 */ /* 0x000fe200078e00ff */
[----:B------:R-:W-:Y:S01]  /*11e0*/  LEA R192, R0, 0x8100, 0x1 ;  /* 0x0000810000c07811 */ /* 0x000fe200078e08ff */
[----:B------:R4:W-:Y:S01]  /*11f0*/  STL [R1+0x3c], R9 ;  /* 0x00003c0901007387 */ /* 0x0009e20000100800 */
[----:B------:R-:W-:-:S02]  /*1200*/  LEA R199, R4, 0x10100, 0x1 ;  /* 0x0001010004c77811 */ /* 0x000fc400078e08ff */
[C---:B------:R-:W-:Y:S02]  /*1210*/  SEL R2, R10.reuse, 0xffffffc0, !P3 ;  /* 0xffffffc00a027807 */ /* 0x040fe40005800000 */
[----:B------:R-:W-:Y:S02]  /*1220*/  SEL R0, R10, 0xffffffc0, !P5 ;  /* 0xffffffc00a007807 */ /* 0x000fe40006800000 */
[C---:B------:R-:W-:Y:S01]  /*1230*/  IADD3 R203, R192.reuse, 0x20, RZ ;  /* 0x00000020c0cb7810 */ /* 0x040fe20007ffe0ff */
[----:B------:R-:W-:Y:S01]  /*1240*/  IMAD.IADD R198, R192, 0x1, R2 ;  /* 0x00000001c0c67824 */ /* 0x000fe200078e0202 */
[----:B-1----:R-:W-:Y:S01]  /*1250*/  LOP3.LUT R3, R11, 0x7ffffffc, RZ, 0xc0, !PT ;  /* 0x7ffffffc0b037812 */ /* 0x002fe200078ec0ff */
[----:B------:R-:W-:Y:S01]  /*1260*/  IMAD R11, R12, 0x8, R15 ;  /* 0x000000080c0b7824 */ /* 0x000fe200078e020f */
[----:B------:R-:W-:Y:S01]  /*1270*/  @P4 IADD3 R203, R192, -0x20, RZ ;  /* 0xffffffe0c0cb4810 */ /* 0x000fe20007ffe0ff */
[----:B------:R-:W-:Y:S01]  /*1280*/  IMAD.IADD R202, R199, 0x1, R0 ;  /* 0x00000001c7ca7824 */ /* 0x000fe200078e0200 */
[----:B------:R-:W-:Y:S01]  /*1290*/  LEA R193, R5, 0x100, 0x1 ;  /* 0x0000010005c17811 */ /* 0x000fe200078e08ff */
[----:B------:R-:W-:Y:S01]  /*12a0*/  IMAD.IADD R3, R16, 0x1, -R3 ;  /* 0x0000000110037824 */ /* 0x000fe200078e0a03 */
[C---:B------:R-:W-:Y:S01]  /*12b0*/  IADD3 R218, R203.reuse, 0x800, RZ ;  /* 0x00000800cbda7810 */ /* 0x040fe20007ffe0ff */
[----:B------:R-:W-:Y:S01]  /*12c0*/  IMAD.IADD R195, R2, 0x1, R203 ;  /* 0x0000000102c37824 */ /* 0x000fe200078e02cb */
[----:B--2---:R-:W-:Y:S01]  /*12d0*/  SHF.R.S32.HI R7, RZ, 0x1f, R252 ;  /* 0x0000001fff077819 */ /* 0x004fe200000114fc */
[----:B------:R-:W-:Y:S01]  /*12e0*/  IMAD.IADD R197, R0, 0x1, R193 ;  /* 0x0000000100c57824 */ /* 0x000fe200078e02c1 */
[----:B------:R-:W-:-:S02]  /*12f0*/  IADD3 R217, R203, 0x1000, RZ ;  /* 0x00001000cbd97810 */ /* 0x000fc40007ffe0ff */
[----:B---3--:R-:W-:Y:S01]  /*1300*/  SHF.R.S32.HI R6, RZ, 0x1f, R6 ;  /* 0x0000001fff067819 */ /* 0x008fe20000011406 */
[----:B------:R1:W-:Y:S01]  /*1310*/  STL [R1+0x38], R7 ;  /* 0x0000380701007387 */ /* 0x0003e20000100800 */
[----:B------:R-:W-:Y:S01]  /*1320*/  IADD3 R216, R203, 0x1800, RZ ;  /* 0x00001800cbd87810 */ /* 0x000fe20007ffe0ff */
[----:B----4-:R-:W-:Y:S02]  /*1330*/  IMAD.SHL.U32 R9, R3, 0x2, RZ ;  /* 0x0000000203097824 */ /* 0x010fe400078e00ff */
[----:B------:R2:W-:Y:S01]  /*1340*/  STL [R1+0x34], R6 ;  /* 0x0000340601007387 */ /* 0x0005e20000100800 */
[----:B------:R-:W-:Y:S02]  /*1350*/  SEL R3, R13, 0xffffffe0, !P6 ;  /* 0xffffffe00d037807 */ /* 0x000fe40007000000 */
[----:B------:R-:W-:Y:S01]  /*1360*/  IADD3 R215, R203, 0x2000, RZ ;  /* 0x00002000cbd77810 */ /* 0x000fe20007ffe0ff */
[----:B------:R3:W-:Y:S01]  /*1370*/  STL [R1+0xe8], R11 ;  /* 0x0000e80b01007387 */ /* 0x0007e20000100800 */
[----:B------:R-:W-:Y:S01]  /*1380*/  IADD3 R23, R9, 0x90, RZ ;  /* 0x0000009009177810 */ /* 0x000fe20007ffe0ff */
[----:B------:R-:W-:Y:S01]  /*1390*/  IMAD.IADD R200, R199, 0x1, R3 ;  /* 0x00000001c7c87824 */ /* 0x000fe200078e0203 */
[C---:B------:R-:W-:Y:S01]  /*13a0*/  IADD3 R22, R9.reuse, 0x98, RZ ;  /* 0x0000009809167810 */ /* 0x040fe20007ffe0ff */
[----:B------:R-:W-:Y:S01]  /*13b0*/  STL [R1+0x10], R9 ;  /* 0x0000100901007387 */ /* 0x000fe20000100800 */
[----:B------:R-:W-:Y:S01]  /*13c0*/  IADD3 R21, R9, 0xa0, RZ ;  /* 0x000000a009157810 */ /* 0x000fe20007ffe0ff */
[----:B------:R-:W-:Y:S01]  /*13d0*/  IMAD.IADD R194, R3, 0x1, R193 ;  /* 0x0000000103c27824 */ /* 0x000fe200078e02c1 */
[C---:B------:R-:W-:Y:S01]  /*13e0*/  IADD3 R20, R9.reuse, 0xa8, RZ ;  /* 0x000000a809147810 */ /* 0x040fe20007ffe0ff */
[----:B------:R-:W-:Y:S01]  /*13f0*/  IMAD.IADD R201, R200, 0x1, R0 ;  /* 0x00000001c8c97824 */ /* 0x000fe200078e0200 */
[C---:B------:R-:W-:Y:S01]  /*1400*/  IADD3 R19, R9.reuse, 0xb0, RZ ;  /* 0x000000b009137810 */ /* 0x040fe20007ffe0ff */
[----:B------:R-:W-:Y:S01]  /*1410*/  IMAD.IADD R196, R0, 0x1, R194 ;  /* 0x0000000100c47824 */ /* 0x000fe200078e02c2 */
[----:B------:R-:W-:-:S02]  /*1420*/  IADD3 R18, R9, 0xb8, RZ ;  /* 0x000000b809127810 */ /* 0x000fc40007ffe0ff */
[C---:B------:R-:W-:Y:S02]  /*1430*/  IADD3 R17, R9.reuse, 0xc0, RZ ;  /* 0x000000c009117810 */ /* 0x040fe40007ffe0ff */
[C---:B------:R-:W-:Y:S02]  /*1440*/  IADD3 R16, R9.reuse, 0xc8, RZ ;  /* 0x000000c809107810 */ /* 0x040fe40007ffe0ff */
[----:B------:R-:W-:Y:S02]  /*1450*/  IADD3 R15, R9, 0xd0, RZ ;  /* 0x000000d0090f7810 */ /* 0x000fe40007ffe0ff */
[----:B-1----:R-:W-:Y:S02]  /*1460*/  SEL R7, R13, 0xffffffe0, !P1 ;  /* 0xffffffe00d077807 */ /* 0x002fe40004800000 */
[----:B--2---:R-:W-:Y:S02]  /*1470*/  SEL R6, R10, 0xffffffc0, !P2 ;  /* 0xffffffc00a067807 */ /* 0x004fe40005000000 */
[----:B------:R-:W-:-:S02]  /*1480*/  IADD3 R10, R9, 0x10, RZ ;  /* 0x00000010090a7810 */ /* 0x000fc40007ffe0ff */
[C---:B---3--:R-:W-:Y:S02]  /*1490*/  IADD3 R11, R9.reuse, 0x8, RZ ;  /* 0x00000008090b7810 */ /* 0x048fe40007ffe0ff */
[C---:B------:R-:W-:Y:S02]  /*14a0*/  IADD3 R14, R9.reuse, 0xd8, RZ ;  /* 0x000000d8090e7810 */ /* 0x040fe40007ffe0ff */
[C---:B------:R-:W-:Y:S01]  /*14b0*/  IADD3 R13, R9.reuse, 0xe0, RZ ;  /* 0x000000e0090d7810 */ /* 0x040fe20007ffe0ff */
[----:B------:R1:W-:Y:S01]  /*14c0*/  STL [R1+0x64], R11 ;  /* 0x0000640b01007387 */ /* 0x0003e20000100800 */
[----:B------:R-:W-:Y:S02]  /*14d0*/  IADD3 R12, R9, 0xe8, RZ ;  /* 0x000000e8090c7810 */ /* 0x000fe40007ffe0ff */
[C---:B------:R-:W-:Y:S01]  /*14e0*/  IADD3 R214, R203.reuse, 0x2800, RZ ;  /* 0x00002800cbd67810 */ /* 0x040fe20007ffe0ff */
[----:B------:R2:W-:Y:S01]  /*14f0*/  STL [R1+0x60], R10 ;  /* 0x0000600a01007387 */ /* 0x0005e20000100800 */
[----:B------:R-:W-:-:S02]  /*1500*/  IADD3 R213, R203, 0x3000, RZ ;  /* 0x00003000cbd57810 */ /* 0x000fc40007ffe0ff */
[C---:B------:R-:W-:Y:S01]  /*1510*/  IADD3 R212, R203.reuse, 0x3800, RZ ;  /* 0x00003800cbd47810 */ /* 0x040fe20007ffe0ff */
[----:B------:R-:W-:Y:S01]  /*1520*/  STL [R1+0xa0], R23 ;  /* 0x0000a01701007387 */ /* 0x000fe20000100800 */
[C---:B------:R-:W-:Y:S02]  /*1530*/  IADD3 R211, R203.reuse, 0x4000, RZ ;  /* 0x00004000cbd37810 */ /* 0x040fe40007ffe0ff */
[C---:B------:R-:W-:Y:S01]  /*1540*/  IADD3 R210, R203.reuse, 0x4800, RZ ;  /* 0x00004800cbd27810 */ /* 0x040fe20007ffe0ff */
[----:B------:R3:W-:Y:S01]  /*1550*/  STL [R1+0x9c], R22 ;  /* 0x00009c1601007387 */ /* 0x0007e20000100800 */
[C---:B------:R-:W-:Y:S02]  /*1560*/  IADD3 R209, R203.reuse, 0x5000, RZ ;  /* 0x00005000cbd17810 */ /* 0x040fe40007ffe0ff */
[C---:B------:R-:W-:Y:S01]  /*1570*/  IADD3 R208, R203.reuse, 0x5800, RZ ;  /* 0x00005800cbd07810 */ /* 0x040fe20007ffe0ff */
[----:B------:R4:W-:Y:S01]  /*1580*/  STL [R1+0x98], R21 ;  /* 0x0000981501007387 */ /* 0x0009e20000100800 */
[----:B------:R-:W-:-:S02]  /*1590*/  IADD3 R207, R203, 0x6000, RZ ;  /* 0x00006000cbcf7810 */ /* 0x000fc40007ffe0ff */
[C---:B------:R-:W-:Y:S01]  /*15a0*/  IADD3 R206, R203.reuse, 0x6800, RZ ;  /* 0x00006800cbce7810 */ /* 0x040fe20007ffe0ff */
[----:B------:R-:W-:Y:S01]  /*15b0*/  STL [R1+0x94], R20 ;  /* 0x0000941401007387 */ /* 0x000fe20000100800 */
[C---:B------:R-:W-:Y:S02]  /*15c0*/  IADD3 R205, R203.reuse, 0x7000, RZ ;  /* 0x00007000cbcd7810 */ /* 0x040fe40007ffe0ff */
[----:B------:R-:W-:Y:S01]  /*15d0*/  IADD3 R204, R203, 0x7800, RZ ;  /* 0x00007800cbcc7810 */ /* 0x000fe20007ffe0ff */
[----:B------:R5:W-:Y:S01]  /*15e0*/  STL [R1+0x90], R19 ;  /* 0x0000901301007387 */ /* 0x000be20000100800 */
[C---:B-1----:R-:W-:Y:S02]  /*15f0*/  IADD3 R11, R9.reuse, 0xf0, RZ ;  /* 0x000000f0090b7810 */ /* 0x042fe40007ffe0ff */
[----:B------:R-:W-:Y:S01]  /*1600*/  IADD3 R9, R9, 0xf8, RZ ;  /* 0x000000f809097810 */ /* 0x000fe20007ffe0ff */
[----:B------:R1:W-:Y:S01]  /*1610*/  STL [R1+0x8c], R18 ;  /* 0x00008c1201007387 */ /* 0x0003e20000100800 */
[----:B--2---:R-:W-:-:S02]  /*1620*/  LEA R10, R8, 0x80, 0x1 ;  /* 0x00000080080a7811 */ /* 0x004fc400078e08ff */
[----:B------:R-:W-:Y:S01]  /*1630*/  SHF.R.S32.HI R8, RZ, 0x1f, R23 ;  /* 0x0000001fff087819 */ /* 0x000fe20000011417 */
[----:B------:R-:W-:Y:S04]  /*1640*/  STL [R1+0x88], R17 ;  /* 0x0000881101007387 */ /* 0x000fe80000100800 */
[----:B------:R2:W-:Y:S01]  /*1650*/  STL [R1+0x84], R16 ;  /* 0x0000841001007387 */ /* 0x0005e20000100800 */
[----:B---3--:R-:W-:-:S03]  /*1660*/  SHF.R.S32.HI R22, RZ, 0x1f, R22 ;  /* 0x0000001fff167819 */ /* 0x008fc60000011416 */
[----:B------:R3:W-:Y:S01]  /*1670*/  STL [R1+0x80], R15 ;  /* 0x0000800f01007387 */ /* 0x0007e20000100800 */
[----:B----4-:R-:W-:-:S03]  /*1680*/  SHF.R.S32.HI R21, RZ, 0x1f, R21 ;  /* 0x0000001fff157819 */ /* 0x010fc60000011415 */
[----:B------:R-:W-:Y:S04]  /*1690*/  STL [R1+0x7c], R14 ;  /* 0x00007c0e01007387 */ /* 0x000fe80000100800 */
[----:B------:R4:W-:Y:S01]  /*16a0*/  STL [R1+0x78], R13 ;  /* 0x0000780d01007387 */ /* 0x0009e20000100800 */
[----:B-----5:R-:W-:-:S03]  /*16b0*/  SHF.R.S32.HI R19, RZ, 0x1f, R19 ;  /* 0x0000001fff137819 */ /* 0x020fc60000011413 */
[----:B------:R5:W-:Y:S01]  /*16c0*/  STL [R1+0x74], R12 ;  /* 0x0000740c01007387 */ /* 0x000be20000100800 */
[----:B-1----:R-:W-:-:S03]  /*16d0*/  SHF.R.S32.HI R18, RZ, 0x1f, R18 ;  /* 0x0000001fff127819 */ /* 0x002fc60000011412 */
[----:B------:R-:W-:Y:S04]  /*16e0*/  STL [R1+0x70], R11 ;  /* 0x0000700b01007387 */ /* 0x000fe80000100800 */
[----:B------:R1:W-:Y:S01]  /*16f0*/  STL [R1+0x6c], R9 ;  /* 0x00006c0901007387 */ /* 0x0003e20000100800 */
[----:B--2---:R-:W-:-:S03]  /*1700*/  SHF.R.S32.HI R16, RZ, 0x1f, R16 ;  /* 0x0000001fff107819 */ /* 0x004fc60000011410 */
[----:B------:R-:W-:Y:S01]  /*1710*/  STL [R1+0x40], R10 ;  /* 0x0000400a01007387 */ /* 0x000fe20000100800 */
[----:B---3--:R-:W-:-:S03]  /*1720*/  SHF.R.S32.HI R15, RZ, 0x1f, R15 ;  /* 0x0000001fff0f7819 */ /* 0x008fc6000001140f */
[----:B------:R2:W-:Y:S04]  /*1730*/  STL [R1+0xdc], R8 ;  /* 0x0000dc0801007387 */ /* 0x0005e80000100800 */
[----:B------:R-:W-:Y:S01]  /*1740*/  STL [R1+0xd8], R22 ;  /* 0x0000d81601007387 */ /* 0x000fe20000100800 */
[----:B----4-:R-:W-:-:S03]  /*1750*/  SHF.R.S32.HI R13, RZ, 0x1f, R13 ;  /* 0x0000001fff0d7819 */ /* 0x010fc6000001140d */
[----:B------:R-:W-:Y:S01]  /*1760*/  STL [R1+0xd4], R21 ;  /* 0x0000d41501007387 */ /* 0x000fe20000100800 */
[----:B-----5:R-:W-:Y:S02]  /*1770*/  SHF.R.S32.HI R12, RZ, 0x1f, R12 ;  /* 0x0000001fff0c7819 */ /* 0x020fe4000001140c */
[----:B-1----:R-:W-:Y:S02]  /*1780*/  SHF.R.S32.HI R9, RZ, 0x1f, R9 ;  /* 0x0000001fff097819 */ /* 0x002fe40000011409 */
[----:B--2---:R-:W-:-:S05]  /*1790*/  SHF.R.S32.HI R8, RZ, 0x1f, R20 ;  /* 0x0000001fff087819 */ /* 0x004fca0000011414 */
[----:B------:R1:W-:Y:S04]  /*17a0*/  STL [R1+0xd0], R8 ;  /* 0x0000d00801007387 */ /* 0x0003e80000100800 */
[----:B------:R-:W-:Y:S04]  /*17b0*/  STL [R1+0xcc], R19 ;  /* 0x0000cc1301007387 */ /* 0x000fe80000100800 */
[----:B------:R-:W-:Y:S01]  /*17c0*/  STL [R1+0xc8], R18 ;  /* 0x0000c81201007387 */ /* 0x000fe20000100800 */
[----:B-1----:R-:W-:-:S05]  /*17d0*/  SHF.R.S32.HI R8, RZ, 0x1f, R17 ;  /* 0x0000001fff087819 */ /* 0x002fca0000011411 */
[----:B------:R1:W-:Y:S04]  /*17e0*/  STL [R1+0xc4], R8 ;  /* 0x0000c40801007387 */ /* 0x0003e80000100800 */
[----:B------:R-:W-:Y:S04]  /*17f0*/  STL [R1+0xc0], R16 ;  /* 0x0000c01001007387 */ /* 0x000fe80000100800 */
[----:B------:R-:W-:Y:S01]  /*1800*/  STL [R1+0xbc], R15 ;  /* 0x0000bc0f01007387 */ /* 0x000fe20000100800 */
[----:B-1----:R-:W-:-:S05]  /*1810*/  SHF.R.S32.HI R8, RZ, 0x1f, R14 ;  /* 0x0000001fff087819 */ /* 0x002fca000001140e */
[----:B------:R1:W-:Y:S04]  /*1820*/  STL [R1+0xb8], R8 ;  /* 0x0000b80801007387 */ /* 0x0003e80000100800 */
[----:B------:R-:W-:Y:S04]  /*1830*/  STL [R1+0xb4], R13 ;  /* 0x0000b40d01007387 */ /* 0x000fe80000100800 */
[----:B------:R-:W-:Y:S01]  /*1840*/  STL [R1+0xb0], R12 ;  /* 0x0000b00c01007387 */ /* 0x000fe20000100800 */
[----:B-1----:R-:W-:Y:S01]  /*1850*/  SHF.R.S32.HI R8, RZ, 0x1f, R11 ;  /* 0x0000001fff087819 */ /* 0x002fe2000001140b */
[----:B------:R-:W-:-:S04]  /*1860*/  IMAD.IADD R11, R10, 0x1, R6 ;  /* 0x000000010a0b7824 */ /* 0x000fc800078e0206 */
[----:B------:R1:W-:Y:S04]  /*1870*/  STL [R1+0xac], R8 ;  /* 0x0000ac0801007387 */ /* 0x0003e80000100800 */
[----:B------:R2:W-:Y:S04]  /*1880*/  STL [R1+0xa8], R9 ;  /* 0x0000a80901007387 */ /* 0x0005e80000100800 */
[----:B------:R-:W-:Y:S01]  /*1890*/  STL [R1+0x5c], R11 ;  /* 0x00005c0b01007387 */ /* 0x000fe20000100800 */
[C---:B-1----:R-:W-:Y:S02]  /*18a0*/  IADD3 R8, R10.reuse, -0x10, RZ ;  /* 0xfffffff00a087810 */ /* 0x042fe40007ffe0ff */
[C---:B------:R-:W-:Y:S01]  /*18b0*/  @P0 IADD3 R8, R10.reuse, 0x10, RZ ;  /* 0x000000100a080810 */ /* 0x040fe20007ffe0ff */
[----:B--2---:R-:W-:-:S04]  /*18c0*/  IMAD.IADD R9, R10, 0x1, R7 ;  /* 0x000000010a097824 */ /* 0x004fc800078e0207 */
[----:B------:R-:W-:Y:S02]  /*18d0*/  IMAD.IADD R4, R6, 0x1, R8 ;  /* 0x0000000106047824 */ /* 0x000fe400078e0208 */
[----:B------:R-:W-:Y:S01]  /*18e0*/  IMAD.IADD R2, R9, 0x1, R6 ;  /* 0x0000000109027824 */ /* 0x000fe200078e0206 */
[----:B------:R-:W-:Y:S04]  /*18f0*/  STL [R1+0x4c], R9 ;  /* 0x00004c0901007387 */ /* 0x000fe80000100800 */
[----:B------:R1:W-:Y:S04]  /*1900*/  STL [R1+0x58], R2 ;  /* 0x0000580201007387 */ /* 0x0003e80000100800 */
[----:B------:R-:W-:Y:S04]  /*1910*/  STL [R1+0x44], R8 ;  /* 0x0000440801007387 */ /* 0x000fe80000100800 */
[----:B------:R-:W-:Y:S01]  /*1920*/  STL [R1+0x54], R4 ;  /* 0x0000540401007387 */ /* 0x000fe20000100800 */
[----:B-1----:R-:W-:-:S05]  /*1930*/  IMAD.IADD R2, R7, 0x1, R8 ;  /* 0x0000000107027824 */ /* 0x002fca00078e0208 */
[----:B------:R1:W-:Y:S02]  /*1940*/  STL [R1+0x48], R2 ;  /* 0x0000480201007387 */ /* 0x0003e40000100800 */
[----:B-1----:R-:W-:-:S05]  /*1950*/  IMAD.IADD R2, R2, 0x1, R6 ;  /* 0x0000000102027824 */ /* 0x002fca00078e0206 */
[----:B------:R1:W-:Y:S02]  /*1960*/  STL [R1+0x50], R2 ;  /* 0x0000500201007387 */ /* 0x0003e40000100800 */
.L_x_1315:
[----:B------:R-:W2:Y:S01]  /*1970*/  LDL R0, [R1+0x2c] ;  /* 0x00002c0001007983 */ /* 0x000ea20000100800 */
[----:B------:R-:W-:Y:S01]  /*1980*/  IMAD.MOV.U32 R13, RZ, RZ, 0x4 ;  /* 0x00000004ff0d7424 */ /* 0x000fe200078e00ff */
[----:B------:R-:W-:Y:S02]  /*1990*/  ISETP.NE.U32.AND P0, PT, RZ, c[0x0][0x370], PT ;  /* 0x0000dc00ff007a0c */ /* 0x000fe40003f05070 */
[----:B------:R-:W3:Y:S02]  /*19a0*/  LDL R11, [R1+0x28] ;  /* 0x00002800010b7983 */ /* 0x000ee40000100800 */
[----:B------:R-:W-:Y:S01]  /*19b0*/  ISETP.NE.AND.EX P0, PT, RZ, c[0x0][0x374], PT, P0 ;  /* 0x0000dd00ff007a0c */ /* 0x000fe20003f05300 */
[----:B-12---:R-:W-:-:S05]  /*19c0*/  IMAD.WIDE R2, R0, R13, c[0x0][0x588] ;  /* 0x0001620000027625 */ /* 0x006fca00078e020d */
[----:B------:R-:W2:Y:S01]  /*19d0*/  LDG.E R114, [R2.64] ;  /* 0x0000000602727981 */ /* 0x000ea2000c1e1900 */
[----:B------:R-:W-:Y:S01]  /*19e0*/  ISETP.NE.U32.AND P5, PT, RZ, c[0x0][0x360], PT ;  /* 0x0000d800ff007a0c */ /* 0x000fe20003fa5070 */
[----:B------:R-:W-:Y:S01]  /*19f0*/  CS2R R6, SRZ ;  /* 0x0000000000067805 */ /* 0x000fe2000001ff00 */
        /* <DEDUP_REMOVED lines=9> */
[----:B------:R-:W-:Y:S02]  /*1a90*/  @P0 LEA.HI.X R3, R114, c[0x0][0x374], R115, 0x2, P1 ;  /* 0x0000dd0072030a11 */ /* 0x000fe400008f1473 */
[----:B------:R-:W-:-:S03]  /*1aa0*/  ISETP.NE.U32.AND P1, PT, RZ, c[0x0][0x350], PT ;  /* 0x0000d400ff007a0c */ /* 0x000fc60003f25070 */
[----:B------:R2:W5:Y:S01]  /*1ab0*/  @P0 LDG.E R7, [R2.64] ;  /* 0x0000000602070981 */ /* 0x000562000c1e1900 */
[----:B------:R-:W-:Y:S02]  /*1ac0*/  ISETP.NE.AND.EX P1, PT, RZ, c[0x0][0x354], PT, P1 ;  /* 0x0000d500ff007a0c */ /* 0x000fe40003f25310 */
[C---:B------:R-:W-:Y:S02]  /*1ad0*/  @P5 LEA R8, P0, R114.reuse, c[0x0][0x360], 0x2 ;  /* 0x0000d80072085a11 */ /* 0x040fe400078010ff */
[C-C-:B------:R-:W-:Y:S02]  /*1ae0*/  LEA.HI.X R5, R114.reuse, c[0x0][0x34c], R115.reuse, 0x2, P4 ;  /* 0x0000d30072057a11 */ /* 0x140fe400020f1473 */
[----:B------:R-:W-:-:S03]  /*1af0*/  @P5 LEA.HI.X R9, R114, c[0x0][0x364], R115, 0x2, P0 ;  /* 0x0000d90072095a11 */ /* 0x000fc600000f1473 */
[----:B------:R1:W5:Y:S04]  /*1b00*/  @P2 LDG.E R6, [R4.64] ;  /* 0x0000000604062981 */ /* 0x000368000c1e1900 */
[----:B------:R1:W5:Y:S01]  /*1b10*/  @P5 LDG.E R18, [R8.64] ;  /* 0x0000000608125981 */ /* 0x000362000c1e1900 */
[----:B--2---:R-:W-:-:S04]  /*1b20*/  LEA R2, P3, R114, c[0x0][0x350], 0x2 ;  /* 0x0000d40072027a11 */ /* 0x004fc800078610ff */
[----:B------:R-:W-:-:S05]  /*1b30*/  LEA.HI.X R3, R114, c[0x0][0x354], R115, 0x2, P3 ;  /* 0x0000d50072037a11 */ /* 0x000fca00018f1473 */
[----:B------:R1:W5:Y:S01]  /*1b40*/  @P1 LDG.E R10, [R2.64] ;  /* 0x00000006020a1981 */ /* 0x000362000c1e1900 */
[----:B---3--:R-:W-:-:S05]  /*1b50*/  LOP3.LUT R107, R11, 0xffff, RZ, 0xc0, !PT ;  /* 0x0000ffff0b6b7812 */ /* 0x008fca00078ec0ff */
[----:B------:R1:W-:Y:S01]  /*1b60*/  STL [R1+0x1c], R107 ;  /* 0x00001c6b01007387 */ /* 0x0003e20000100800 */
[----:B------:R-:W-:Y:S01]  /*1b70*/  YIELD ;  /* 0x0000000000007946 */ /* 0x000fe20003800000 */
[----:B------:R-:W-:Y:S05]  /*1b80*/  @P5 BRA `(.L_x_1235) ;  /* 0x0000005000005947 */ /* 0x000fea0003800000 */
[----:B-----5:R-:W-:Y:S01]  /*1b90*/  MOV R18, c[0x0][0x168] ;  /* 0x00005a0000127a02 */ /* 0x020fe20000000f00 */
[----:B------:R-:W-:Y:S05]  /*1ba0*/  @!P2 BRA `(.L_x_1235) ;  /* 0x000000300000a947 */ /* 0x000fea0003800000 */
[----:B-1----:R-:W2:Y:S04]  /*1bb0*/  LDG.E R8, [R4.64] ;  /* 0x0000000604087981 */ /* 0x002ea8000c1e1900 */
[----:B------:R-:W2:Y:S02]  /*1bc0*/  LDG.E R0, [R4.64+0x4] ;  /* 0x0000040604007981 */ /* 0x000ea4000c1e1900 */
[----:B--2---:R-:W-:Y:S02]  /*1bd0*/  IADD3 R18, -R8, R0, RZ ;  /* 0x0000000008127210 */ /* 0x004fe40007ffe1ff */
.L_x_1235:
[----:B------:R-:W-:-:S04]  /*1be0*/  ISETP.NE.U32.AND P0, PT, RZ, c[0x0][0x368], PT ;  /* 0x0000da00ff007a0c */ /* 0x000fc80003f05070 */
[----:B------:R-:W-:-:S13]  /*1bf0*/  ISETP.NE.AND.EX P0, PT, RZ, c[0x0][0x36c], PT, P0 ;  /* 0x0000db00ff007a0c */ /* 0x000fda0003f05300 */
[----:B------:R-:W-:Y:S05]  /*1c00*/  @!P0 BRA `(.L_x_1236) ;  /* 0x0000004000008947 */ /* 0x000fea0003800000 */
[----:B-1----:R-:W-:-:S04]  /*1c10*/  LEA R2, P0, R114, c[0x0][0x368], 0x2 ;  /* 0x0000da0072027a11 */ /* 0x002fc800078010ff */
[----:B------:R-:W-:-:S05]  /*1c20*/  LEA.HI.X R3, R114, c[0x0][0x36c], R115, 0x2, P0 ;  /* 0x0000db0072037a11 */ /* 0x000fca00000f1473 */
[----:B------:R1:W5:Y:S01]  /*1c30*/  LDG.E R0, [R2.64] ;  /* 0x0000000602007981 */ /* 0x000362000c1e1900 */
[----:B------:R-:W-:Y:S05]  /*1c40*/  BRA `(.L_x_1237) ;  /* 0x0000005000007947 */ /* 0x000fea0003800000 */
.L_x_1236:
[----:B------:R-:W-:Y:S01]  /*1c50*/  MOV R0, c[0x0][0x1d0] ;  /* 0x0000740000007a02 */ /* 0x000fe20000000f00 */
[----:B------:R-:W-:Y:S05]  /*1c60*/  @!P1 BRA `(.L_x_1237) ;  /* 0x0000003000009947 */ /* 0x000fea0003800000 */
[----:B-1----:R-:W2:Y:S04]  /*1c70*/  LDG.E R4, [R2.64] ;  /* 0x0000000602047981 */ /* 0x002ea8000c1e1900 */
[----:B------:R-:W2:Y:S02]  /*1c80*/  LDG.E R0, [R2.64+0x4] ;  /* 0x0000040602007981 */ /* 0x000ea4000c1e1900 */
[----:B--2---:R-:W-:-:S04]  /*1c90*/  IADD3 R0, -R4, R0, RZ ;  /* 0x0000000004007210 */ /* 0x004fc80007ffe1ff */
.L_x_1237:
[C---:B-1----:R-:W-:Y:S01]  /*1ca0*/  LOP3.LUT R2, R11.reuse, 0xff000000, RZ, 0xc0, !PT ;  /* 0xff0000000b027812 */ /* 0x042fe200078ec0ff */
[--C-:B-----5:R-:W-:Y:S01]  /*1cb0*/  IMAD.IADD R19, R0, 0x1, -R7.reuse ;  /* 0x0000000100137824 */ /* 0x120fe200078e0a07 */
[----:B------:R-:W-:Y:S01]  /*1cc0*/  LOP3.LUT R3, R11, 0xff0000, RZ, 0xc0, !PT ;  /* 0x00ff00000b037812 */ /* 0x000fe200078ec0ff */
[----:B------:R-:W-:Y:S01]  /*1cd0*/  BSSY B0, `(.L_x_1238) ;  /* 0x000002d000007945 */ /* 0x000fe20003800000 */
[----:B------:R-:W-:Y:S01]  /*1ce0*/  SHF.R.U32.HI R4, RZ, 0x8, R2 ;  /* 0x00000008ff047819 */ /* 0x000fe20000011602 */
[----:B------:R-:W-:Y:S01]  /*1cf0*/  IMAD.IADD R12, R10, 0x1, R7 ;  /* 0x000000010a0c7824 */ /* 0x000fe200078e0207 */
[----:B------:R-:W-:-:S02]  /*1d00*/  ISETP.GE.AND P0, PT, R19, 0x1, PT ;  /* 0x000000011300780c */ /* 0x000fc40003f06270 */
[----:B------:R-:W-:Y:S02]  /*1d10*/  LEA.HI R3, R3, R4, RZ, 0x10 ;  /* 0x0000000403037211 */ /* 0x000fe400078f80ff */
[----:B------:R-:W-:Y:S02]  /*1d20*/  IADD3 R0, R19, 0x3f, RZ ;  /* 0x0000003f13007810 */ /* 0x000fe40007ffe0ff */
[----:B------:R-:W-:Y:S02]  /*1d30*/  LOP3.LUT R14, R3, 0xff, RZ, 0xc0, !PT ;  /* 0x000000ff030e7812 */ /* 0x000fe400078ec0ff */
[----:B------:R-:W-:Y:S02]  /*1d40*/  SHF.R.U32.HI R5, RZ, 0x10, R3 ;  /* 0x00000010ff057819 */ /* 0x000fe40000011603 */
[----:B------:R-:W-:Y:S01]  /*1d50*/  SHF.R.S32.HI R2, RZ, 0x1f, R0 ;  /* 0x0000001fff027819 */ /* 0x000fe20000011400 */
[----:B------:R1:W-:Y:S03]  /*1d60*/  STL [R1+0x68], R14 ;  /* 0x0000680e01007387 */ /* 0x0003e60000100800 */
[----:B------:R-:W-:Y:S01]  /*1d70*/  LEA.HI R0, R2, R0, RZ, 0x6 ;  /* 0x0000000002007211 */ /* 0x000fe200078f30ff */
[----:B------:R1:W-:Y:S01]  /*1d80*/  STL [R1+0x28], R5 ;  /* 0x0000280501007387 */ /* 0x0003e20000100800 */
[----:B------:R-:W-:-:S02]  /*1d90*/  IMAD.MOV.U32 R2, RZ, RZ, RZ ;  /* 0x000000ffff027224 */ /* 0x000fc400078e00ff */
[----:B------:R-:W-:Y:S01]  /*1da0*/  SHF.R.S32.HI R8, RZ, 0x6, R0 ;  /* 0x00000006ff087819 */ /* 0x000fe20000011400 */
        /* <DEDUP_REMOVED lines=31> */
.L_x_1239:
[----:B------:R-:W-:Y:S05]  /*1fa0*/  BSYNC B0 ;  /* 0x0000000000007941 */ /* 0x000fea0003800000 */
.L_x_1238:
        /* <DEDUP_REMOVED lines=73> */
[----:B------:R-:W2:Y:S01]  /*2440*/  LDL R102, [R1+0x24] ;  /* 0x0000240001667983 */ /* 0x000ea20000100800 */
[----:B------:R-:W-:-:S03]  /*2450*/  ISETP.NE.U32.AND P0, PT, RZ, c[0x0][0x340], PT ;  /* 0x0000d000ff007a0c */ /* 0x000fc60003f05070 */
[----:B------:R-:W3:Y:S04]  /*2460*/  LDL R106, [R1+0x8] ;  /* 0x00000800016a7983 */ /* 0x000ee80000100800 */
[----:B------:R-:W4:Y:S01]  /*2470*/  LDL.64 R110, [R1] ;  /* 0x00000000016e7983 */ /* 0x000f220000100a00 */
[----:B------:R-:W-:-:S03]  /*2480*/  ISETP.NE.AND.EX P0, PT, RZ, c[0x0][0x344], PT, P0 ;  /* 0x0000d100ff007a0c */ /* 0x000fc60003f05300 */
[----:B------:R-:W5:Y:S10]  /*2490*/  LDL R21, [R1+0xc] ;  /* 0x00000c0001157983 */ /* 0x000f740000100800 */
[----:B------:R-:W-:-:S05]  /*24a0*/  @P0 IMAD.WIDE R2, R114, R13, c[0x0][0x340] ;  /* 0x0000d00072020625 */ /* 0x000fca00078e020d */
[----:B------:R1:W4:Y:S04]  /*24b0*/  @P0 LDG.E R11, [R2.64] ;  /* 0x00000006020b0981 */ /* 0x000328000c1e1900 */
[----:B------:R-:W1:Y:S01]  /*24c0*/  S2R R8, SR_TID.X ;  /* 0x0000000000087919 */ /* 0x000e620000002100 */
[----:B------:R-:W-:-:S05]  /*24d0*/  SHF.R.S32.HI R0, RZ, 0x1f, R6 ;  /* 0x0000001fff007819 */ /* 0x000fca0000011406 */
[----:B------:R-:W-:-:S04]  /*24e0*/  IMAD R0, R0, c[0x0][0x178], RZ ;  /* 0x00005e0000007a24 */ /* 0x000fc800078e02ff */
[----:B------:R-:W-:Y:S02]  /*24f0*/  IMAD R0, R6, c[0x0][0x17c], R0 ;  /* 0x00005f0006007a24 */ /* 0x000fe400078e0200 */
[----:B-1----:R-:W-:-:S05]  /*2500*/  IMAD.MOV.U32 R2, RZ, RZ, c[0x0][0x2c4] ;  /* 0x0000b100ff027624 */ /* 0x002fca00078e00ff */
[----:B------:R-:W-:Y:S01]  /*2510*/  ISETP.NE.AND P3, PT, R2, 0x1, PT ;  /* 0x000000010200780c */ /* 0x000fe20003f65270 */
[----:B------:R-:W-:Y:S01]  /*2520*/  IMAD.WIDE.U32 R2, R6, c[0x0][0x178], RZ ;  /* 0x00005e0006027a25 */ /* 0x000fe200078e00ff */
[----:B------:R-:W-:-:S03]  /*2530*/  SHF.R.S32.HI R103, RZ, 0x1f, R8 ;  /* 0x0000001fff677819 */ /* 0x000fc60000011408 */
[----:B------:R-:W-:Y:S01]  /*2540*/  IMAD.IADD R3, R3, 0x1, R0 ;  /* 0x0000000103037824 */ /* 0x000fe200078e0200 */
[----:B------:R-:W-:Y:S02]  /*2550*/  LEA.HI R103, R103, R8, RZ, 0x3 ;  /* 0x0000000867677211 */ /* 0x000fe400078f18ff */
[----:B------:R-:W-:Y:S01]  /*2560*/  SEL R7, R115, RZ, !P2 ;  /* 0x000000ff73077207 */ /* 0x000fe20005000000 */
[----:B------:R-:W-:Y:S01]  /*2570*/  IMAD.WIDE.U32 R2, R107, c[0x0][0x1b8], R2 ;  /* 0x00006e006b027a25 */ /* 0x000fe200078e0002 */
[----:B------:R-:W-:-:S03]  /*2580*/  SHF.R.S32.HI R103, RZ, 0x3, R103 ;  /* 0x00000003ff677819 */ /* 0x000fc60000011467 */
[----:B------:R-:W-:Y:S01]  /*2590*/  IMAD R5, R107, c[0x0][0x1bc], R3 ;  /* 0x00006f006b057a24 */ /* 0x000fe200078e0203 */
[----:B------:R-:W-:Y:S01]  /*25a0*/  SEL R3, R114, RZ, !P2 ;  /* 0x000000ff72037207 */ /* 0x000fe20005000000 */
[----:B------:R-:W-:Y:S01]  /*25b0*/  IMAD R8, R7, c[0x0][0x1c0], RZ ;  /* 0x0000700007087a24 */ /* 0x000fe200078e02ff */
[----:B------:R-:W-:-:S03]  /*25c0*/  SHF.R.S32.HI R7, RZ, 0x1f, R12 ;  /* 0x0000001fff077819 */ /* 0x000fc6000001140c */
[----:B------:R-:W-:Y:S01]  /*25d0*/  IMAD R14, R3, c[0x0][0x1c4], R8 ;  /* 0x00007100030e7a24 */ /* 0x000fe200078e0208 */
[----:B------:R-:W-:Y:S02]  /*25e0*/  IADD3 R96, R224, -0x1, RZ ;  /* 0xffffffffe0607810 */ /* 0x000fe40007ffe0ff */
[----:B--2---:R-:W-:-:S05]  /*25f0*/  LEA R6, R102, R4, 0x7 ;  /* 0x0000000466067211 */ /* 0x004fca00078e38ff */
[----:B------:R-:W-:-:S04]  /*2600*/  @P3 IMAD.HI.U32 R4, R6, c[0x0][0x2c8], RZ ;  /* 0x0000b20006043a27 */ /* 0x000fc800078e00ff */
[----:B------:R-:W-:Y:S01]  /*2610*/  IMAD.MOV.U32 R0, RZ, RZ, R6 ;  /* 0x000000ffff007224 */ /* 0x000fe200078e0006 */
[----:B------:R-:W-:Y:S01]  /*2620*/  @P3 SHF.R.U32.HI R0, RZ, c[0x0][0x2cc], R4 ;  /* 0x0000b300ff003a19 */ /* 0x000fe20000011604 */
[----:B------:R-:W-:Y:S01]  /*2630*/  IMAD.MOV.U32 R4, RZ, RZ, R2 ;  /* 0x000000ffff047224 */ /* 0x000fe200078e0002 */
[----:B------:R-:W-:-:S03]  /*2640*/  IADD3 R2, P2, R103, R12, RZ ;  /* 0x0000000c67027210 */ /* 0x000fc60007f5e0ff */
[----:B------:R-:W-:Y:S01]  /*2650*/  IMAD.WIDE.U32 R4, R3, c[0x0][0x1c0], R4 ;  /* 0x0000700003047a25 */ /* 0x000fe200078e0004 */
[----:B------:R-:W-:-:S05]  /*2660*/  LEA.HI.X.SX32 R3, R103, R7, 0x1, P2 ;  /* 0x0000000767037211 */ /* 0x000fca00010f0eff */
[C---:B------:R-:W-:Y:S02]  /*2670*/  IMAD R15, R3.reuse, c[0x0][0x1e0], RZ ;  /* 0x00007800030f7a24 */ /* 0x040fe400078e02ff */
[----:B------:R-:W-:Y:S01]  /*2680*/  IMAD R3, R3, c[0x0][0x208], RZ ;  /* 0x0000820003037a24 */ /* 0x000fe200078e02ff */
[----:B---3--:R-:W-:Y:S01]  /*2690*/  ISETP.GE.AND P5, PT, R106, c[0x0][0x1d4], PT ;  /* 0x000075006a007a0c */ /* 0x008fe20003fa6270 */
[C---:B------:R-:W-:Y:S02]  /*26a0*/  IMAD R16, R2.reuse, c[0x0][0x1e4], R15 ;  /* 0x0000790002107a24 */ /* 0x040fe400078e020f */
[----:B----4-:R-:W-:Y:S01]  /*26b0*/  IMAD.WIDE.U32 R8, R2, c[0x0][0x1e0], R110 ;  /* 0x0000780002087a25 */ /* 0x010fe200078e006e */
[----:B------:R-:W-:-:S03]  /*26c0*/  ISETP.GE.AND P4, PT, R110, c[0x0][0x1d4], PT ;  /* 0x000075006e007a0c */ /* 0x000fc60003f86270 */
[----:B------:R-:W-:Y:S01]  /*26d0*/  IMAD.WIDE.U32 R12, R2, c[0x0][0x208], R110 ;  /* 0x00008200020c7a25 */ /* 0x000fe200078e006e */
[----:B------:R-:W-:-:S03]  /*26e0*/  SEL R7, RZ, 0xffffffff, P5 ;  /* 0xffffffffff077807 */ /* 0x000fc60002800000 */
[----:B------:R-:W-:Y:S01]  /*26f0*/  IMAD R15, R2, c[0x0][0x20c], R3 ;  /* 0x00008300020f7a24 */ /* 0x000fe200078e0203 */
[----:B------:R-:W-:Y:S02]  /*2700*/  SHF.R.S32.HI R2, RZ, 0x1f, R0 ;  /* 0x0000001fff027819 */ /* 0x000fe40000011400 */
[----:B------:R-:W-:Y:S02]  /*2710*/  IADD3 R3, R5, R14, RZ ;  /* 0x0000000e05037210 */ /* 0x000fe40007ffe0ff */
[----:B------:R-:W-:Y:S01]  /*2720*/  SEL R10, RZ, 0x1, P4 ;  /* 0x00000001ff0a7807 */ /* 0x000fe20002000000 */
[----:B------:R-:W-:Y:S01]  /*2730*/  IMAD R5, R2, c[0x0][0x1b0], RZ ;  /* 0x00006c0002057a24 */ /* 0x000fe200078e02ff */
[----:B------:R-:W-:Y:S01]  /*2740*/  SHF.L.U32 R17, R7, 0x1, RZ ;  /* 0x0000000107117819 */ /* 0x000fe200000006ff */
[----:B------:R-:W-:Y:S02]  /*2750*/  IMAD.MOV.U32 R2, RZ, RZ, R4 ;  /* 0x000000ffff027224 */ /* 0x000fe400078e0004 */
[----:B------:R-:W-:Y:S01]  /*2760*/  IMAD.MOV R7, RZ, RZ, -R0 ;  /* 0x000000ffff077224 */ /* 0x000fe200078e0a00 */
[----:B------:R-:W-:Y:S01]  /*2770*/  LOP3.LUT R17, R17, 0x2, R10, 0xe2, !PT ;  /* 0x0000000211117812 */ /* 0x000fe200078ee20a */
[----:B------:R-:W-:-:S02]  /*2780*/  IMAD R4, R0, c[0x0][0x1b4], R5 ;  /* 0x00006d0000047a24 */ /* 0x000fc400078e0205 */
[----:B------:R-:W-:Y:S01]  /*2790*/  IMAD.WIDE.U32 R2, R0, c[0x0][0x1b0], R2 ;  /* 0x00006c0000027a25 */ /* 0x000fe200078e0002 */
[----:B------:R-:W-:-:S03]  /*27a0*/  ISETP.GE.AND P2, PT, R252, c[0x0][0x1d4], PT ;  /* 0x00007500fc007a0c */ /* 0x000fc60003f46270 */
[----:B------:R-:W-:Y:S01]  /*27b0*/  IMAD R10, R7, c[0x0][0x2c4], R6 ;  /* 0x0000b100070a7a24 */ /* 0x000fe200078e0206 */
[----:B-----5:R-:W-:Y:S02]  /*27c0*/  ISETP.GE.AND P6, PT, R21, c[0x0][0x1d4], PT ;  /* 0x0000750015007a0c */ /* 0x020fe40003fc6270 */
[----:B------:R-:W-:Y:S02]  /*27d0*/  IADD3 R5, R9, R16, RZ ;  /* 0x0000001009057210 */ /* 0x000fe40007ffe0ff */
[----:B------:R-:W-:Y:S01]  /*27e0*/  IADD3 R3, R3, R4, RZ ;  /* 0x0000000403037210 */ /* 0x000fe20007ffe0ff */
[----:B------:R-:W-:Y:S01]  /*27f0*/  IMAD.MOV.U32 R4, RZ, RZ, R8 ;  /* 0x000000ffff047224 */ /* 0x000fe200078e0008 */
[----:B------:R-:W-:Y:S02]  /*2800*/  SHF.R.S32.HI R0, RZ, 0x1f, R10 ;  /* 0x0000001fff007819 */ /* 0x000fe4000001140a */
[----:B------:R-:W-:Y:S02]  /*2810*/  SEL R14, RZ, 0x4, P2 ;  /* 0x00000004ff0e7807 */ /* 0x000fe40001000000 */
[----:B------:R-:W-:Y:S01]  /*2820*/  SEL R6, RZ, 0x8, P6 ;  /* 0x00000008ff067807 */ /* 0x000fe20003000000 */
[----:B------:R-:W-:-:S03]  /*2830*/  IMAD.WIDE.U32 R8, R107, c[0x0][0x1e8], R4 ;  /* 0x00007a006b087a25 */ /* 0x000fc600078e0004 */
[----:B------:R-:W-:Y:S01]  /*2840*/  LOP3.LUT R28, R6, R17, R14, 0xfe, !PT ;  /* 0x00000011061c7212 */ /* 0x000fe200078efe0e */
[----:B------:R-:W-:Y:S01]  /*2850*/  IMAD R4, R0, c[0x0][0x1a8], RZ ;  /* 0x00006a0000047a24 */ /* 0x000fe200078e02ff */
[----:B------:R-:W-:Y:S01]  /*2860*/  MOV R6, R12 ;  /* 0x0000000c00067202 */ /* 0x000fe20000000f00 */
[----:B------:R-:W-:Y:S01]  /*2870*/  IMAD.IADD R7, R13, 0x1, R15 ;  /* 0x000000010d077824 */ /* 0x000fe200078e020f */
[----:B------:R-:W-:Y:S01]  /*2880*/  @P0 SHF.R.S32.HI R0, RZ, 0x1f, R11 ;  /* 0x0000001fff000819 */ /* 0x000fe2000001140b */
[----:B------:R-:W-:Y:S02]  /*2890*/  @!P0 IMAD.MOV.U32 R0, RZ, RZ, R115 ;  /* 0x000000ffff008224 */ /* 0x000fe400078e0073 */
[----:B------:R-:W-:Y:S02]  /*28a0*/  IMAD R12, R10, c[0x0][0x1ac], R4 ;  /* 0x00006b000a0c7a24 */ /* 0x000fe400078e0204 */
[----:B------:R-:W-:Y:S01]  /*28b0*/  IMAD.WIDE.U32 R4, R107, c[0x0][0x210], R6 ;  /* 0x000084006b047a25 */ /* 0x000fe200078e0006 */
[----:B------:R-:W-:-:S02]  /*28c0*/  SEL R6, R0, RZ, !P1 ;  /* 0x000000ff00067207 */ /* 0x000fc40004800000 */
[----:B------:R-:W-:Y:S01]  /*28d0*/  @!P0 MOV R11, R114 ;  /* 0x00000072000b8202 */ /* 0x000fe20000000f00 */
[----:B------:R-:W-:-:S03]  /*28e0*/  IMAD.WIDE.U32 R2, R10, c[0x0][0x1a8], R2 ;  /* 0x00006a000a027a25 */ /* 0x000fc600078e0002 */
[----:B------:R-:W-:Y:S01]  /*28f0*/  SEL R0, R11, RZ, !P1 ;  /* 0x000000ff0b007207 */ /* 0x000fe20004800000 */
[----:B------:R-:W-:Y:S01]  /*2900*/  IMAD.IADD R3, R3, 0x1, R12 ;  /* 0x0000000103037824 */ /* 0x000fe200078e020c */
[----:B------:R-:W-:Y:S01]  /*2910*/  LEA R15, P0, R2, c[0x0][0x160], 0x1 ;  /* 0x00005800020f7a11 */ /* 0x000fe200078008ff */
[C---:B------:R-:W-:Y:S02]  /*2920*/  IMAD R7, R6.reuse, c[0x0][0x1f0], RZ ;  /* 0x00007c0006077a24 */ /* 0x040fe400078e02ff */
[C---:B------:R-:W-:Y:S02]  /*2930*/  IMAD R5, R107.reuse, c[0x0][0x214], R5 ;  /* 0x000085006b057a24 */ /* 0x040fe400078e0205 */
[----:B------:R-:W-:Y:S02]  /*2940*/  IMAD R6, R6, c[0x0][0x218], RZ ;  /* 0x0000860006067a24 */ /* 0x000fe400078e02ff */
[----:B------:R-:W-:Y:S01]  /*2950*/  IMAD R9, R107, c[0x0][0x1ec], R9 ;  /* 0x00007b006b097a24 */ /* 0x000fe200078e0209 */
[----:B------:R-:W-:Y:S01]  /*2960*/  LEA.HI.X R14, R2, c[0x0][0x164], R3, 0x1, P0 ;  /* 0x00005900020e7a11 */ /* 0x000fe200000f0c03 */
[----:B------:R-:W-:-:S02]  /*2970*/  IMAD R2, R0, c[0x0][0x21c], R6 ;  /* 0x0000870000027a24 */ /* 0x000fc400078e0206 */
[----:B------:R-:W-:Y:S01]  /*2980*/  IMAD.WIDE.U32 R230, R0, c[0x0][0x218], R4 ;  /* 0x0000860000e67a25 */ /* 0x000fe200078e0004 */
[----:B------:R-:W-:-:S03]  /*2990*/  P2R R98, PR, RZ, 0x20 ;  /* 0x00000020ff627803 */ /* 0x000fc60000000000 */
[C---:B------:R-:W-:Y:S02]  /*29a0*/  IMAD R3, R0.reuse, c[0x0][0x1f4], R7 ;  /* 0x00007d0000037a24 */ /* 0x040fe400078e0207 */
[----:B------:R-:W-:Y:S01]  /*29b0*/  IMAD.WIDE.U32 R228, R0, c[0x0][0x1f0], R8 ;  /* 0x00007c0000e47a25 */ /* 0x000fe200078e0008 */
[----:B------:R-:W-:Y:S02]  /*29c0*/  P2R R99, PR, RZ, 0x10 ;  /* 0x00000010ff637803 */ /* 0x000fe40000000000 */
[----:B------:R-:W-:Y:S01]  /*29d0*/  P2R R20, PR, RZ, 0x4 ;  /* 0x00000004ff147803 */ /* 0x000fe20000000000 */
[----:B------:R-:W-:Y:S01]  /*29e0*/  IMAD.IADD R227, R229, 0x1, R3 ;  /* 0x00000001e5e37824 */ /* 0x000fe200078e0203 */
[----:B------:R-:W-:Y:S02]  /*29f0*/  ISETP.GE.AND P5, PT, R110, c[0x0][0x198], PT ;  /* 0x000066006e007a0c */ /* 0x000fe40003fa6270 */
[----:B------:R-:W-:Y:S02]  /*2a00*/  ISETP.GE.AND P4, PT, R106, c[0x0][0x198], PT ;  /* 0x000066006a007a0c */ /* 0x000fe40003f86270 */
[----:B------:R-:W-:-:S02]  /*2a10*/  ISETP.GE.AND P3, PT, R252, c[0x0][0x198], PT ;  /* 0x00006600fc007a0c */ /* 0x000fc40003f66270 */
[----:B------:R-:W-:Y:S02]  /*2a20*/  LEA R12, R102, R103, 0x7 ;  /* 0x00000067660c7211 */ /* 0x000fe400078e38ff */
[----:B------:R-:W-:Y:S02]  /*2a30*/  IADD3 R235, R231, R2, RZ ;  /* 0x00000002e7eb7210 */ /* 0x000fe40007ffe0ff */
[----:B------:R-:W-:Y:S01]  /*2a40*/  ISETP.GE.AND P2, PT, R21, c[0x0][0x198], PT ;  /* 0x0000660015007a0c */ /* 0x000fe20003f46270 */
[----:B------:R-:W-:Y:S10]  /*2a50*/  BRA.DIV ~URZ, `(.L_x_1241) ;  /* 0x0000d2b27f007947 */ /* 0x000ff4000b800000 */
[----:B------:R1:W2:Y:S02]  /*2a60*/  SHFL.IDX PT, R4, R14, RZ, 0x181f ;  /* 0x00181fff0e047589 */ /* 0x0002a400000e0000 */
.L_x_1320:
[----:B------:R-:W-:Y:S05]  /*2a70*/  BRA.DIV ~URZ, `(.L_x_1242) ;  /* 0x0000d3027f007947 */ /* 0x000fea000b800000 */
[----:B------:R3:W4:Y:S02]  /*2a80*/  SHFL.IDX PT, R0, R15, RZ, 0x181f ;  /* 0x00181fff0f007589 */ /* 0x00072400000e0000 */
.L_x_1321:
[----:B------:R-:W-:Y:S01]  /*2a90*/  IMAD R13, R18, c[0x0][0x2c4], RZ ;  /* 0x0000b100120d7a24 */ /* 0x000fe200078e02ff */
[----:B------:R-:W-:Y:S04]  /*2aa0*/  BSSY B0, `(.L_x_1243) ;  /* 0x0000018000007945 */ /* 0x000fe80003800000 */
[----:B------:R-:W-:-:S13]  /*2ab0*/  ISETP.GE.AND P0, PT, R12, R13, PT ;  /* 0x0000000d0c00720c */ /* 0x000fda0003f06270 */
[----:B------:R-:W-:Y:S05]  /*2ac0*/  @P0 BRA `(.L_x_1244) ;  /* 0x0000015000000947 */ /* 0x000fea0003800000 */
[----:B------:R-:W5:Y:S04]  /*2ad0*/  LDL.64 R8, [R1] ;  /* 0x0000000001087983 */ /* 0x000f680000100a00 */
[----:B---3--:R-:W3:Y:S04]  /*2ae0*/  LDL R3, [R1+0x8] ;  /* 0x0000080001037983 */ /* 0x008ee80000100800 */
[----:B----4-:R-:W4:Y:S04]  /*2af0*/  LDL R6, [R1+0x3c] ;  /* 0x00003c0001067983 */ /* 0x010f280000100800 */
[----:B--2---:R-:W2:Y:S04]  /*2b00*/  LDL R2, [R1+0x38] ;  /* 0x0000380001027983 */ /* 0x004ea80000100800 */
[----:B------:R-:W2:Y:S04]  /*2b10*/  LDL R5, [R1+0xc] ;  /* 0x00000c0001057983 */ /* 0x000ea80000100800 */
[----:B------:R-:W2:Y:S01]  /*2b20*/  LDL R16, [R1+0x34] ;  /* 0x0000340001107983 */ /* 0x000ea20000100800 */
[----:B-----5:R-:W-:-:S04]  /*2b30*/  LEA R10, P0, R8, R0, 0x1 ;  /* 0x00000000080a7211 */ /* 0x020fc800078008ff */
[----:B------:R-:W-:Y:S02]  /*2b40*/  LEA.HI.X R11, R8, R4, R9, 0x1, P0 ;  /* 0x00000004080b7211 */ /* 0x000fe400000f0c09 */
[----:B---3--:R-:W-:-:S03]  /*2b50*/  LEA R8, P0, R3, R0, 0x1 ;  /* 0x0000000003087211 */ /* 0x008fc600078008ff */
[----:B------:R-:W-:Y:S01]  /*2b60*/  @!PT LDS RZ, [RZ] ;  /* 0x00000000fffff984 */ /* 0x000fe20000000800 */
[----:B------:R-:W-:Y:S01]  /*2b70*/  @!PT LDS RZ, [RZ] ;  /* 0x00000000fffff984 */ /* 0x000fe20000000800 */
[----:B------:R-:W-:Y:S01]  /*2b80*/  @!PT LDS RZ, [RZ] ;  /* 0x00000000fffff984 */ /* 0x000fe20000000800 */
[----:B------:R3:W-:Y:S01]  /*2b90*/  LDGSTS.E.BYPASS.LTC128B.128 [R219+0x10100], [R10.64], !P5 ;  /* 0x101000000adb7fae */ /* 0x0007e2000e901d46 */
[----:B----4-:R-:W-:Y:S02]  /*2ba0*/  LEA.HI.X R9, R3, R4, R6, 0x1, P0 ;  /* 0x0000000403097211 */ /* 0x010fe400000f0c06 */
[----:B------:R-:W-:-:S03]  /*2bb0*/  LEA R6, P0, R252, R0, 0x1 ;  /* 0x00000000fc067211 */ /* 0x000fc600078008ff */
[----:B------:R3:W-:Y:S01]  /*2bc0*/  LDGSTS.E.BYPASS.LTC128B.128 [R219+0x14100], [R8.64], !P4 ;  /* 0x1410000008db7fae */ /* 0x0007e2000e101d46 */
[----:B--2---:R-:W-:Y:S02]  /*2bd0*/  LEA.HI.X R7, R252, R4, R2, 0x1, P0 ;  /* 0x00000004fc077211 */ /* 0x004fe400000f0c02 */
[----:B------:R-:W-:-:S03]  /*2be0*/  LEA R2, P0, R5, R0, 0x1 ;  /* 0x0000000005027211 */ /* 0x000fc600078008ff */
[----:B------:R3:W-:Y:S01]  /*2bf0*/  LDGSTS.E.BYPASS.LTC128B.128 [R219+0x18100], [R6.64], !P3 ;  /* 0x1810000006db7fae */ /* 0x0007e2000d901d46 */
[----:B------:R-:W-:-:S05]  /*2c00*/  LEA.HI.X R3, R5, R4, R16, 0x1, P0 ;  /* 0x0000000405037211 */ /* 0x000fca00000f0c10 */
[----:B------:R3:W-:Y:S04]  /*2c10*/  LDGSTS.E.BYPASS.LTC128B.128 [R219+0x1c100], [R2.64], !P2 ;  /* 0x1c10000002db7fae */ /* 0x0007e8000d101d46 */
.L_x_1244:
[----:B------:R-:W-:Y:S05]  /*2c20*/  BSYNC B0 ;  /* 0x0000000000007941 */ /* 0x000fea0003800000 */
.L_x_1243:
[----:B------:R-:W-:Y:S05]  /*2c30*/  BRA.DIV ~URZ, `(.L_x_1245) ;  /* 0x0000d1a27f007947 */ /* 0x000fea000b800000 */
[----:B--2---:R2:W1:Y:S04]  /*2c40*/  SHFL.IDX PT, R4, R14, 0x1, 0x181f ;  /* 0x00381f000e047f89 */ /* 0x00446800000e0000 */
[----:B----4-:R2:W4:Y:S02]  /*2c50*/  SHFL.IDX PT, R0, R15, 0x1, 0x181f ;  /* 0x00381f000f007f89 */ /* 0x01052400000e0000 */
.L_x_1322:
[----:B---3--:R-:W-:Y:S01]  /*2c60*/  IADD3 R2, R12, 0x20, RZ ;  /* 0x000000200c027810 */ /* 0x008fe20007ffe0ff */
[----:B------:R-:W-:Y:S03]  /*2c70*/  BSSY B0, `(.L_x_1246) ;  /* 0x0000018000007945 */ /* 0x000fe60003800000 */
[----:B------:R-:W-:-:S13]  /*2c80*/  ISETP.GE.AND P0, PT, R2, R13, PT ;  /* 0x0000000d0200720c */ /* 0x000fda0003f06270 */
[----:B------:R-:W-:Y:S05]  /*2c90*/  @P0 BRA `(.L_x_1247) ;  /* 0x0000015000000947 */ /* 0x000fea0003800000 */
[----:B------:R-:W3:Y:S04]  /*2ca0*/  LDL.64 R8, [R1] ;  /* 0x0000000001087983 */ /* 0x000ee80000100a00 */
[----:B------:R-:W5:Y:S04]  /*2cb0*/  LDL R6, [R1+0x8] ;  /* 0x0000080001067983 */ /* 0x000f680000100800 */
[----:B--2---:R-:W2:Y:S04]  /*2cc0*/  LDL R7, [R1+0x3c] ;  /* 0x00003c0001077983 */ /* 0x004ea80000100800 */
[----:B----4-:R-:W4:Y:S04]  /*2cd0*/  LDL R3, [R1+0x38] ;  /* 0x0000380001037983 */ /* 0x010f280000100800 */
[----:B------:R-:W4:Y:S04]  /*2ce0*/  LDL R5, [R1+0xc] ;  /* 0x00000c0001057983 */ /* 0x000f280000100800 */
[----:B------:R-:W4:Y:S01]  /*2cf0*/  LDL R16, [R1+0x34] ;  /* 0x0000340001107983 */ /* 0x000f220000100800 */
[----:B---3--:R-:W-:-:S04]  /*2d00*/  LEA R10, P0, R8, R0, 0x1 ;  /* 0x00000000080a7211 */ /* 0x008fc800078008ff */
[----:B-1----:R-:W-:Y:S02]  /*2d10*/  LEA.HI.X R11, R8, R4, R9, 0x1, P0 ;  /* 0x00000004080b7211 */ /* 0x002fe400000f0c09 */
[----:B-----5:R-:W-:-:S03]  /*2d20*/  LEA R8, P0, R6, R0, 0x1 ;  /* 0x0000000006087211 */ /* 0x020fc600078008ff */
[----:B------:R-:W-:Y:S01]  /*2d30*/  @!PT LDS RZ, [RZ] ;  /* 0x00000000fffff984 */ /* 0x000fe20000000800 */
[----:B------:R-:W-:Y:S01]  /*2d40*/  @!PT LDS RZ, [RZ] ;  /* 0x00000000fffff984 */ /* 0x000fe20000000800 */
[----:B------:R-:W-:Y:S01]  /*2d50*/  @!PT LDS RZ, [RZ] ;  /* 0x00000000fffff984 */ /* 0x000fe20000000800 */
[----:B------:R1:W-:Y:S01]  /*2d60*/  LDGSTS.E.BYPASS.LTC128B.128 [R219+0x11100], [R10.64], !P5 ;  /* 0x111000000adb7fae */ /* 0x0003e2000e901d46 */
[----:B--2---:R-:W-:Y:S02]  /*2d70*/  LEA.HI.X R9, R6, R4, R7, 0x1, P0 ;  /* 0x0000000406097211 */ /* 0x004fe400000f0c07 */
[----:B------:R-:W-:-:S03]  /*2d80*/  LEA R6, P0, R252, R0, 0x1 ;  /* 0x00000000fc067211 */ /* 0x000fc600078008ff */
[----:B------:R1:W-:Y:S01]  /*2d90*/  LDGSTS.E.BYPASS.LTC128B.128 [R219+0x15100], [R8.64], !P4 ;  /* 0x1510000008db7fae */ /* 0x0003e2000e101d46 */
[----:B----4-:R-:W-:Y:S02]  /*2da0*/  LEA.HI.X R7, R252, R4, R3, 0x1, P0 ;  /* 0x00000004fc077211 */ /* 0x010fe400000f0c03 */
[----:B------:R-:W-:-:S03]  /*2db0*/  LEA R2, P0, R5, R0, 0x1 ;  /* 0x0000000005027211 */ /* 0x000fc600078008ff */
[----:B------:R1:W-:Y:S01]  /*2dc0*/  LDGSTS.E.BYPASS.LTC128B.128 [R219+0x19100], [R6.64], !P3 ;  /* 0x1910000006db7fae */ /* 0x0003e2000d901d46 */
[----:B------:R-:W-:-:S05]  /*2dd0*/  LEA.HI.X R3, R5, R4, R16, 0x1, P0 ;  /* 0x0000000405037211 */ /* 0x000fca00000f0c10 */
[----:B------:R1:W-:Y:S04]  /*2de0*/  LDGSTS.E.BYPASS.LTC128B.128 [R219+0x1d100], [R2.64], !P2 ;  /* 0x1d10000002db7fae */ /* 0x0003e8000d101d46 */
.L_x_1247:
[----:B------:R-:W-:Y:S05]  /*2df0*/  BSYNC B0 ;  /* 0x0000000000007941 */ /* 0x000fea0003800000 */
.L_x_1246:
[----:B------:R-:W-:Y:S05]  /*2e00*/  BRA.DIV ~URZ, `(.L_x_1248) ;  /* 0x0000d0927f007947 */ /* 0x000fea000b800000 */
[----:B-1----:R1:W3:Y:S02]  /*2e10*/  SHFL.IDX PT, R4, R14, 0x2, 0x181f ;  /* 0x00581f000e047f89 */ /* 0x0022e400000e0000 */
.L_x_1323:
[----:B------:R-:W-:Y:S05]  /*2e20*/  BRA.DIV ~URZ, `(.L_x_1249) ;  /* 0x0000d0e27f007947 */ /* 0x000fea000b800000 */
[----:B----4-:R4:W1:Y:S02]  /*2e30*/  SHFL.IDX PT, R0, R15, 0x2, 0x181f ;  /* 0x00581f000f007f89 */ /* 0x01086400000e0000 */
.L_x_1324:
[----:B------:R-:W-:Y:S01]  /*2e40*/  IADD3 R2, R12, 0x40, RZ ;  /* 0x000000400c027810 */ /* 0x000fe20007ffe0ff */
[----:B------:R-:W-:Y:S03]  /*2e50*/  BSSY B0, `(.L_x_1250) ;  /* 0x0000018000007945 */ /* 0x000fe60003800000 */
[----:B------:R-:W-:-:S13]  /*2e60*/  ISETP.GE.AND P0, PT, R2, R13, PT ;  /* 0x0000000d0200720c */ /* 0x000fda0003f06270 */
[----:B------:R-:W-:Y:S05]  /*2e70*/  @P0 BRA `(.L_x_1251) ;  /* 0x0000015000000947 */ /* 0x000fea0003800000 */
[----:B------:R-:W5:Y:S04]  /*2e80*/  LDL.64 R8, [R1] ;  /* 0x0000000001087983 */ /* 0x000f680000100a00 */
[----:B--2---:R-:W2:Y:S04]  /*2e90*/  LDL R6, [R1+0x8] ;  /* 0x0000080001067983 */ /* 0x004ea80000100800 */
[----:B----4-:R-:W4:Y:S04]  /*2ea0*/  LDL R7, [R1+0x3c] ;  /* 0x00003c0001077983 */ /* 0x010f280000100800 */
[----:B---3--:R-:W3:Y:S04]  /*2eb0*/  LDL R3, [R1+0x38] ;  /* 0x0000380001037983 */ /* 0x008ee80000100800 */
[----:B------:R-:W3:Y:S04]  /*2ec0*/  LDL R5, [R1+0xc] ;  /* 0x00000c0001057983 */ /* 0x000ee80000100800 */
[----:B------:R-:W3:Y:S01]  /*2ed0*/  LDL R16, [R1+0x34] ;  /* 0x0000340001107983 */ /* 0x000ee20000100800 */
[----:B-1---5:R-:W-:-:S04]  /*2ee0*/  LEA R10, P0, R8, R0, 0x1 ;  /* 0x00000000080a7211 */ /* 0x022fc800078008ff */
[----:B------:R-:W-:Y:S02]  /*2ef0*/  LEA.HI.X R11, R8, R4, R9, 0x1, P0 ;  /* 0x00000004080b7211 */ /* 0x000fe400000f0c09 */
[----:B--2---:R-:W-:-:S03]  /*2f00*/  LEA R8, P0, R6, R0, 0x1 ;  /* 0x0000000006087211 */ /* 0x004fc600078008ff */
[----:B------:R-:W-:Y:S01]  /*2f10*/  @!PT LDS RZ, [RZ] ;  /* 0x00000000fffff984 */ /* 0x000fe20000000800 */
[----:B------:R-:W-:Y:S01]  /*2f20*/  @!PT LDS RZ, [RZ] ;  /* 0x00000000fffff984 */ /* 0x000fe20000000800 */
[----:B------:R-:W-:Y:S01]  /*2f30*/  @!PT LDS RZ, [RZ] ;  /* 0x00000000fffff984 */ /* 0x000fe20000000800 */
[----:B------:R1:W-:Y:S01]  /*2f40*/  LDGSTS.E.BYPASS.LTC128B.128 [R219+0x12100], [R10.64], !P5 ;  /* 0x121000000adb7fae */ /* 0x0003e2000e901d46 */
[----:B----4-:R-:W-:Y:S02]  /*2f50*/  LEA.HI.X R9, R6, R4, R7, 0x1, P0 ;  /* 0x0000000406097211 */ /* 0x010fe400000f0c07 */
[----:B------:R-:W-:-:S03]  /*2f60*/  LEA R6, P0, R252, R0, 0x1 ;  /* 0x00000000fc067211 */ /* 0x000fc600078008ff */
[----:B------:R1:W-:Y:S01]  /*2f70*/  LDGSTS.E.BYPASS.LTC128B.128 [R219+0x16100], [R8.64], !P4 ;  /* 0x1610000008db7fae */ /* 0x0003e2000e101d46 */
[----:B---3--:R-:W-:Y:S02]  /*2f80*/  LEA.HI.X R7, R252, R4, R3, 0x1, P0 ;  /* 0x00000004fc077211 */ /* 0x008fe400000f0c03 */
[----:B------:R-:W-:-:S03]  /*2f90*/  LEA R2, P0, R5, R0, 0x1 ;  /* 0x0000000005027211 */ /* 0x000fc600078008ff */
[----:B------:R1:W-:Y:S01]  /*2fa0*/  LDGSTS.E.BYPASS.LTC128B.128 [R219+0x1a100], [R6.64], !P3 ;  /* 0x1a10000006db7fae */ /* 0x0003e2000d901d46 */
[----:B------:R-:W-:-:S05]  /*2fb0*/  LEA.HI.X R3, R5, R4, R16, 0x1, P0 ;  /* 0x0000000405037211 */ /* 0x000fca00000f0c10 */
[----:B------:R1:W-:Y:S04]  /*2fc0*/  LDGSTS.E.BYPASS.LTC128B.128 [R219+0x1e100], [R2.64], !P2 ;  /* 0x1e10000002db7fae */ /* 0x0003e8000d101d46 */
.L_x_1251:
[----:B------:R-:W-:Y:S05]  /*2fd0*/  BSYNC B0 ;  /* 0x0000000000007941 */ /* 0x000fea0003800000 */
.L_x_1250:
[----:B------:R-:W-:Y:S05]  /*2fe0*/  BRA.DIV ~URZ, `(.L_x_1252) ;  /* 0x0000cf827f007947 */ /* 0x000fea000b800000 */
[----:B---3--:R3:W2:Y:S04]  /*2ff0*/  SHFL.IDX PT, R4, R14, 0x3, 0x181f ;  /* 0x00781f000e047f89 */ /* 0x0086a800000e0000 */
[----:B-1----:R3:W1:Y:S02]  /*3000*/  SHFL.IDX PT, R0, R15, 0x3, 0x181f ;  /* 0x00781f000f007f89 */ /* 0x00266400000e0000 */
.L_x_1325:
[----:B------:R-:W5:Y:S04]  /*3010*/  LDL.64 R6, [R1] ;  /* 0x0000000001067983 */ /* 0x000f680000100a00 */
[----:B---3--:R-:W3:Y:S04]  /*3020*/  LDL R3, [R1+0x8] ;  /* 0x0000080001037983 */ /* 0x008ee80000100800 */
[----:B----4-:R-:W4:Y:S04]  /*3030*/  LDL R5, [R1+0x3c] ;  /* 0x00003c0001057983 */ /* 0x010f280000100800 */
[----:B--2---:R-:W2:Y:S04]  /*3040*/  LDL R10, [R1+0x38] ;  /* 0x00003800010a7983 */ /* 0x004ea80000100800 */
[----:B------:R-:W2:Y:S04]  /*3050*/  LDL R11, [R1+0xc] ;  /* 0x00000c00010b7983 */ /* 0x000ea80000100800 */
[----:B------:R-:W2:Y:S01]  /*3060*/  LDL R14, [R1+0x34] ;  /* 0x00003400010e7983 */ /* 0x000ea20000100800 */
[----:B------:R-:W-:Y:S01]  /*3070*/  IADD3 R2, R12, 0x60, RZ ;  /* 0x000000600c027810 */ /* 0x000fe20007ffe0ff */
[----:B------:R-:W-:-:S02]  /*3080*/  IMAD R97, R96, -0x40, R19 ;  /* 0xffffffc060617824 */ /* 0x000fc400078e0213 */
[----:B------:R-:W2:Y:S01]  /*3090*/  LDL R133, [R1+0x18] ;  /* 0x0000180001857983 */ /* 0x000ea20000100800 */
[----:B------:R-:W-:-:S13]  /*30a0*/  ISETP.GE.AND P1, PT, R2, R13, PT ;  /* 0x0000000d0200720c */ /* 0x000fda0003f26270 */
[----:B-1---5:R-:W-:-:S04]  /*30b0*/  @!P1 LEA R8, P0, R6, R0, 0x1 ;  /* 0x0000000006089211 */ /* 0x022fc800078008ff */
[----:B------:R-:W-:Y:S02]  /*30c0*/  @!P1 LEA.HI.X R9, R6, R4, R7, 0x1, P0 ;  /* 0x0000000406099211 */ /* 0x000fe400000f0c07 */
[----:B---3--:R-:W-:-:S03]  /*30d0*/  @!P1 LEA R6, P0, R3, R0, 0x1 ;  /* 0x0000000003069211 */ /* 0x008fc600078008ff */
[----:B------:R-:W-:Y:S01]  /*30e0*/  @!PT LDS RZ, [RZ] ;  /* 0x00000000fffff984 */ /* 0x000fe20000000800 */
[----:B------:R-:W-:Y:S01]  /*30f0*/  @!PT LDS RZ, [RZ] ;  /* 0x00000000fffff984 */ /* 0x000fe20000000800 */
[----:B------:R-:W-:Y:S01]  /*3100*/  @!PT LDS RZ, [RZ] ;  /* 0x00000000fffff984 */ /* 0x000fe20000000800 */
[----:B------:R1:W-:Y:S01]  /*3110*/  @!P1 LDGSTS.E.BYPASS.LTC128B.128 [R219+0x13100], [R8.64], !P5 ;  /* 0x1310000008db9fae */ /* 0x0003e2000e901d46 */
[----:B----4-:R-:W-:-:S03]  /*3120*/  @!P1 LEA.HI.X R7, R3, R4, R5, 0x1, P0 ;  /* 0x0000000403079211 */ /* 0x010fc600000f0c05 */
[----:B------:R-:W3:Y:S01]  /*3130*/  S2R R5, SR_TID.X ;  /* 0x0000000000057919 */ /* 0x000ee20000002100 */
[----:B------:R-:W-:-:S03]  /*3140*/  @!P1 LEA R2, P0, R252, R0, 0x1 ;  /* 0x00000000fc029211 */ /* 0x000fc600078008ff */
[----:B------:R4:W-:Y:S01]  /*3150*/  @!P1 LDGSTS.E.BYPASS.LTC128B.128 [R219+0x17100], [R6.64], !P4 ;  /* 0x1710000006db9fae */ /* 0x0009e2000e101d46 */
[----:B--2---:R-:W-:-:S05]  /*3160*/  @!P1 LEA.HI.X R3, R252, R4, R10, 0x1, P0 ;  /* 0x00000004fc039211 */ /* 0x004fca00000f0c0a */
[----:B------:R2:W-:Y:S01]  /*3170*/  @!P1 LDGSTS.E.BYPASS.LTC128B.128 [R219+0x1b100], [R2.64], !P3 ;  /* 0x1b10000002db9fae */ /* 0x0005e2000d901d46 */
[----:B---3--:R-:W-:-:S04]  /*3180*/  SHF.R.S32.HI R10, RZ, 0x1f, R5 ;  /* 0x0000001fff0a7819 */ /* 0x008fc80000011405 */
[----:B------:R-:W-:-:S04]  /*3190*/  LEA.HI R10, R10, R5, RZ, 0x3 ;  /* 0x000000050a0a7211 */ /* 0x000fc800078f18ff */
[----:B------:R-:W-:Y:S02]  /*31a0*/  SHF.R.S32.HI R10, RZ, 0x3, R10 ;  /* 0x00000003ff0a7819 */ /* 0x000fe4000001140a */
[----:B----4-:R-:W-:-:S03]  /*31b0*/  SHF.R.S32.HI R6, RZ, 0x1f, R96 ;  /* 0x0000001fff067819 */ /* 0x010fc60000011460 */
[----:B------:R-:W-:Y:S01]  /*31c0*/  IMAD.IADD R5, R19, 0x1, -R10 ;  /* 0x0000000113057824 */ /* 0x000fe200078e0a0a */
[----:B--2---:R-:W-:-:S03]  /*31d0*/  @!P1 LEA R2, P0, R11, R0, 0x1 ;  /* 0x000000000b029211 */ /* 0x004fc600078008ff */
[----:B------:R-:W-:Y:S01]  /*31e0*/  IMAD R0, R96, -0x40, R5 ;  /* 0xffffffc060007824 */ /* 0x000fe200078e0205 */
[----:B------:R-:W-:Y:S01]  /*31f0*/  @!P1 LEA.HI.X R3, R11, R4, R14, 0x1, P0 ;  /* 0x000000040b039211 */ /* 0x000fe200000f0c0e */
[----:B------:R-:W-:-:S03]  /*3200*/  IMAD R7, R6, c[0x0][0x1e0], RZ ;  /* 0x0000780006077a24 */ /* 0x000fc600078e02ff */
[----:B------:R-:W-:Y:S01]  /*3210*/  ISETP.GE.AND P0, PT, R0, 0x1, PT ;  /* 0x000000010000780c */ /* 0x000fe20003f06270 */
[----:B------:R2:W-:Y:S01]  /*3220*/  @!P1 LDGSTS.E.BYPASS.LTC128B.128 [R219+0x1f100], [R2.64], !P2 ;  /* 0x1f10000002db9fae */ /* 0x0005e2000d101d46 */
[----:B------:R-:W-:-:S03]  /*3230*/  IMAD.WIDE.U32 R4, R96, c[0x0][0x1e0], RZ ;  /* 0x0000780060047a25 */ /* 0x000fc600078e00ff */
[----:B------:R-:W0:Y:S01]  /*3240*/  LDGDEPBAR ;  /* 0x00000000000079af */ /* 0x000e220000000000 */
[----:B------:R-:W-:Y:S01]  /*3250*/  IMAD R7, R96, c[0x0][0x1e4], R7 ;  /* 0x0000790060077a24 */ /* 0x000fe200078e0207 */
[----:B------:R-:W-:Y:S02]  /*3260*/  WARPSYNC 0xffffffff ;  /* 0xffffffff00007948 */ /* 0x000fe40003800000 */
[----:B------:R-:W-:Y:S01]  /*3270*/  BAR.SYNC.DEFER_BLOCKING 0x0 ;  /* 0x0000000000007b1d */ /* 0x000fe20000010000 */
[----:B------:R-:W-:Y:S02]  /*3280*/  ISETP.GE.AND P2, PT, R0, 0x21, PT ;  /* 0x000000210000780c */ /* 0x000fe40003f46270 */
[----:B------:R-:W-:Y:S02]  /*3290*/  LEA R0, P1, R4, R228, 0x6 ;  /* 0x000000e404007211 */ /* 0x000fe400078230ff */
[----:B------:R-:W-:Y:S02]  /*32a0*/  ISETP.NE.AND P3, PT, R99, RZ, PT ;  /* 0x000000ff6300720c */ /* 0x000fe40003f65270 */
[----:B------:R-:W-:-:S02]  /*32b0*/  ISETP.NE.AND P4, PT, R98, RZ, PT ;  /* 0x000000ff6200720c */ /* 0x000fc40003f85270 */
[----:B------:R-:W-:Y:S01]  /*32c0*/  ISETP.NE.AND P5, PT, R20, RZ, PT ;  /* 0x000000ff1400720c */ /* 0x000fe20003fa5270 */
[----:B--2---:R-:W-:Y:S02]  /*32d0*/  IMAD.IADD R2, R5, 0x1, R7 ;  /* 0x0000000105027824 */ /* 0x004fe400078e0207 */
[----:B------:R-:W-:-:S03]  /*32e0*/  IMAD.MOV.U32 R3, RZ, RZ, 0x20 ;  /* 0x00000020ff037424 */ /* 0x000fc600078e00ff */
[----:B------:R-:W-:Y:S01]  /*32f0*/  LEA.HI.X R2, R4, R227, R2, 0x6, P1 ;  /* 0x000000e304027211 */ /* 0x000fe200008f3402 */
[----:B-1----:R-:W-:Y:S01]  /*3300*/  IMAD.WIDE.U32 R8, R3, c[0x0][0x1e0], RZ ;  /* 0x0000780003087a25 */ /* 0x002fe200078e00ff */
[----:B------:R-:W-:-:S03]  /*3310*/  @P0 LEA R4, P1, R0, c[0x0][0x1c8], 0x1 ;  /* 0x0000720000040a11 */ /* 0x000fc600078208ff */
[----:B------:R-:W-:Y:S01]  /*3320*/  IMAD R3, R3, c[0x0][0x1e4], RZ ;  /* 0x0000790003037a24 */ /* 0x000fe200078e02ff */
[C---:B------:R-:W-:Y:S02]  /*3330*/  @P0 LEA.HI.X R5, R0.reuse, c[0x0][0x1cc], R2, 0x1, P1 ;  /* 0x0000730000050a11 */ /* 0x040fe400008f0c02 */
[----:B------:R-:W-:-:S03]  /*3340*/  @P2 IADD3 R0, P1, R0, R8, RZ ;  /* 0x0000000800002210 */ /* 0x000fc60007f3e0ff */
[----:B------:R-:W-:Y:S01]  /*3350*/  @!PT LDS RZ, [RZ] ;  /* 0x00000000fffff984 */ /* 0x000fe20000000800 */
[----:B------:R-:W-:Y:S01]  /*3360*/  @!PT LDS RZ, [RZ] ;  /* 0x00000000fffff984 */ /* 0x000fe20000000800 */
[----:B------:R-:W-:Y:S01]  /*3370*/  @!PT LDS RZ, [RZ] ;  /* 0x00000000fffff984 */ /* 0x000fe20000000800 */
[----:B------:R1:W-:Y:S01]  /*3380*/  @P0 LDGSTS.E.BYPASS.LTC128B.128 [R219+0x8100], [R4.64], !P3 ;  /* 0x0810000004db0fae */ /* 0x0003e2000d901d46 */
[----:B------:R-:W-:Y:S02]  /*3390*/  @P2 IADD3.X R3, R2, R9, R3, P1, !PT ;  /* 0x0000000902032210 */ /* 0x000fe40000ffe403 */
[C---:B------:R-:W-:Y:S01]  /*33a0*/  @P2 LEA R2, P1, R0.reuse, c[0x0][0x1c8], 0x1 ;  /* 0x0000720000022a11 */ /* 0x040fe200078208ff */
[----:B------:R1:W-:Y:S03]  /*33b0*/  @P0 LDGSTS.E.BYPASS.LTC128B.128 [R219+0xa100], [R4.64+0x80], !P4 ;  /* 0x0a10008004db0fae */ /* 0x0003e6000e101d46 */
[----:B------:R-:W-:Y:S01]  /*33c0*/  @P2 LEA.HI.X R3, R0, c[0x0][0x1cc], R3, 0x1, P1 ;  /* 0x0000730000032a11 */ /* 0x000fe200008f0c03 */
[----:B------:R1:W-:Y:S04]  /*33d0*/  @P0 LDGSTS.E.BYPASS.LTC128B.128 [R219+0xc100], [R4.64+0x100], !P5 ;  /* 0x0c10010004db0fae */ /* 0x0003e8000e901d46 */
[----:B------:R1:W-:Y:S04]  /*33e0*/  @P0 LDGSTS.E.BYPASS.LTC128B.128 [R219+0xe100], [R4.64+0x180], !P6 ;  /* 0x0e10018004db0fae */ /* 0x0003e8000f101d46 */
[----:B------:R2:W-:Y:S04]  /*33f0*/  @P2 LDGSTS.E.BYPASS.LTC128B.128 [R219+0x9100], [R2.64], !P3 ;  /* 0x0910000002db2fae */ /* 0x0005e8000d901d46 */
[----:B------:R2:W-:Y:S04]  /*3400*/  @P2 LDGSTS.E.BYPASS.LTC128B.128 [R219+0xb100], [R2.64+0x80], !P4 ;  /* 0x0b10008002db2fae */ /* 0x0005e8000e101d46 */
[----:B------:R2:W-:Y:S04]  /*3410*/  @P2 LDGSTS.E.BYPASS.LTC128B.128 [R219+0xd100], [R2.64+0x100], !P5 ;  /* 0x0d10010002db2fae */ /* 0x0005e8000e901d46 */
[----:B------:R2:W-:Y:S04]  /*3420*/  @P2 LDGSTS.E.BYPASS.LTC128B.128 [R219+0xf100], [R2.64+0x180], !P6 ;  /* 0x0f10018002db2fae */ /* 0x0005e8000f101d46 */
[----:B------:R-:W0:Y:S01]  /*3430*/  LDGDEPBAR ;  /* 0x00000000000079af */ /* 0x000e220000000000 */
[----:B------:R-:W-:-:S04]  /*3440*/  IMAD R0, R6, c[0x0][0x208], RZ ;  /* 0x0000820006007a24 */ /* 0x000fc800078e02ff */
[C---:B------:R-:W-:Y:S02]  /*3450*/  IMAD R6, R96.reuse, c[0x0][0x20c], R0 ;  /* 0x0000830060067a24 */ /* 0x040fe400078e0200 */
[----:B-1----:R-:W-:-:S05]  /*3460*/  IMAD.WIDE.U32 R4, R96, c[0x0][0x208], RZ ;  /* 0x0000820060047a25 */ /* 0x002fca00078e00ff */
[----:B------:R-:W-:Y:S02]  /*3470*/  LEA R0, P1, R4, R230, 0x6 ;  /* 0x000000e604007211 */ /* 0x000fe400078230ff */
[----:B--2---:R-:W-:Y:S01]  /*3480*/  IADD3 R3, R5, R6, RZ ;  /* 0x0000000605037210 */ /* 0x004fe20007ffe0ff */
[----:B------:R-:W-:-:S04]  /*3490*/  DEPBAR.LE SB0, 0x1 ;  /* 0x000080400000791a */ /* 0x000fc80000000000 */
[----:B------:R-:W-:-:S04]  /*34a0*/  DEPBAR.LE SB0, 0x0 ;  /* 0x000080000000791a */ /* 0x000fc80000000000 */
[----:B------:R-:W-:Y:S01]  /*34b0*/  BAR.SYNC.DEFER_BLOCKING 0x0 ;  /* 0x0000000000007b1d */ /* 0x000fe20000010000 */
[----:B------:R-:W-:Y:S01]  /*34c0*/  LEA R2, P0, R0, c[0x0][0x1f8], 0x1 ;  /* 0x00007e0000027a11 */ /* 0x000fe200078008ff */
[----:B------:R-:W-:Y:S01]  /*34d0*/  IMAD.MOV.U32 R5, RZ, RZ, c[0x0][0x208] ;  /* 0x00008200ff057624 */ /* 0x000fe200078e00ff */
[----:B------:R-:W-:Y:S02]  /*34e0*/  LEA.HI.X R3, R4, R235, R3, 0x6, P1 ;  /* 0x000000eb04037211 */ /* 0x000fe400008f3403 */
[----:B------:R-:W-:Y:S01]  /*34f0*/  LOP3.LUT R4, R28, 0x1, RZ, 0xc0, !PT ;  /* 0x000000011c047812 */ /* 0x000fe200078ec0ff */
[----:B------:R-:W-:Y:S01]  /*3500*/  IMAD.MOV.U32 R6, RZ, RZ, c[0x0][0x20c] ;  /* 0x00008300ff067624 */ /* 0x000fe200078e00ff */
[----:B------:R-:W-:Y:S02]  /*3510*/  LEA.HI.X R3, R0, c[0x0][0x1fc], R3, 0x1, P0 ;  /* 0x00007f0000037a11 */ /* 0x000fe400000f0c03 */
[----:B------:R-:W-:Y:S02]  /*3520*/  LEA R12, P0, R5, R2, 0x6 ;  /* 0x00000002050c7211 */ /* 0x000fe400078030ff */
[----:B------:R-:W-:-:S02]  /*3530*/  ISETP.NE.U32.AND P3, PT, R4, 0x1, PT ;  /* 0x000000010400780c */ /* 0x000fc40003f65070 */
[----:B------:R-:W-:Y:S02]  /*3540*/  IADD3 R0, -R10, R97, RZ ;  /* 0x000000610a007210 */ /* 0x000fe40007ffe1ff */
[----:B------:R-:W-:Y:S02]  /*3550*/  LEA.HI.X R13, R5, R3, R6, 0x6, P0 ;  /* 0x00000003050d7211 */ /* 0x000fe400000f3406 */
[----:B------:R-:W-:Y:S02]  /*3560*/  ISETP.LT.OR P0, PT, R0, 0x1, P3 ;  /* 0x000000010000780c */ /* 0x000fe40001f01670 */
[----:B------:R-:W-:Y:S01]  /*3570*/  LOP3.LUT P2, RZ, R28, 0x2, RZ, 0xc0, !PT ;  /* 0x000000021cff7812 */ /* 0x000fe2000784c0ff */
[----:B------:R-:W-:Y:S04]  /*3580*/  LDSM.16.M88.4 R4, [R199] ;  /* 0x00000000c704783b */ /* 0x000fe80000000200 */
[----:B------:R-:W1:Y:S04]  /*3590*/  LDSM.16.M88.4 R20, [R192] ;  /* 0x00000000c014783b */ /* 0x000e680000000200 */
[----:B------:R-:W2:Y:S04]  /*35a0*/  LDSM.16.M88.4 R16, [R192+0x800] ;  /* 0x00080000c010783b */ /* 0x000ea80000000200 */
[----:B------:R-:W3:Y:S04]  /*35b0*/  LDSM.16.M88.4 R24, [R192+0x1000] ;  /* 0x00100000c018783b */ /* 0x000ee80000000200 */
[----:B------:R-:W4:Y:S04]  /*35c0*/  LDSM.16.M88.4 R32, [R192+0x1800] ;  /* 0x00180000c020783b */ /* 0x000f280000000200 */
[----:B------:R-:W-:Y:S04]  /*35d0*/  LDSM.16.M88.4 R8, [R200] ;  /* 0x00000000c808783b */ /* 0x000fe80000000200 */
[----:B------:R-:W5:Y:S04]  /*35e0*/  LDSM.16.M88.4 R48, [R203] ;  /* 0x00000000cb30783b */ /* 0x000f680000000200 */
[----:B------:R-:W1:Y:S04]  /*35f0*/  LDSM.16.M88.4 R60, [R218] ;  /* 0x00000000da3c783b */ /* 0x000e680000000200 */
[----:B------:R-:W1:Y:S04]  /*3600*/  LDSM.16.M88.4 R64, [R217] ;  /* 0x00000000d940783b */ /* 0x000e680000000200 */
[----:B------:R-:W1:Y:S04]  /*3610*/  LDSM.16.M88.4 R76, [R216] ;  /* 0x00000000d84c783b */ /* 0x000e680000000200 */
[----:B------:R-:W-:Y:S01]  /*3620*/  @!PT LDS RZ, [RZ] ;  /* 0x00000000fffff984 */ /* 0x000fe20000000800 */
[----:B------:R-:W-:Y:S01]  /*3630*/  @!PT LDS RZ, [RZ] ;  /* 0x00000000fffff984 */ /* 0x000fe20000000800 */
[----:B------:R-:W-:Y:S01]  /*3640*/  @!PT LDS RZ, [RZ] ;  /* 0x00000000fffff984 */ /* 0x000fe20000000800 */
[----:B------:R1:W-:Y:S01]  /*3650*/  LDGSTS.E.BYPASS.LTC128B.128 [R219+0x100], [R2.64], !P0 ;  /* 0x0010000002db7fae */ /* 0x0003e2000c101d46 */
[----:B------:R-:W-:-:S02]  /*3660*/  ISETP.LT.OR P0, PT, R0, 0x1, !P2 ;  /* 0x000000010000780c */ /* 0x000fc40005701670 */
[----:B------:R-:W-:-:S11]  /*3670*/  LOP3.LUT P1, RZ, R28, 0x4, RZ, 0xc0, !PT ;  /* 0x000000041cff7812 */ /* 0x000fd6000782c0ff */
[----:B------:R2:W-:Y:S01]  /*3680*/  LDGSTS.E.BYPASS.LTC128B.128 [R219+0x2100], [R2.64+0x80], !P0 ;  /* 0x0210008002db7fae */ /* 0x0005e2000c101d46 */
[C---:B------:R-:W-:Y:S02]  /*3690*/  ISETP.LT.OR P0, PT, R0.reuse, 0x1, !P1 ;  /* 0x000000010000780c */ /* 0x040fe40004f01670 */
[C---:B------:R-:W-:Y:S02]  /*36a0*/  ISETP.LT.OR P3, PT, R0.reuse, 0x21, P3 ;  /* 0x000000210000780c */ /* 0x040fe40001f61670 */
[----:B------:R-:W-:-:S09]  /*36b0*/  ISETP.LT.OR P2, PT, R0, 0x21, !P2 ;  /* 0x000000210000780c */ /* 0x000fd20005741670 */
[----:B------:R2:W-:Y:S01]  /*36c0*/  LDGSTS.E.BYPASS.LTC128B.128 [R219+0x4100], [R2.64+0x100], !P0 ;  /* 0x0410010002db7fae */ /* 0x0005e2000c101d46 */
[----:B------:R-:W-:-:S04]  /*36d0*/  LOP3.LUT P0, RZ, R28, 0x8, RZ, 0xc0, !PT ;  /* 0x000000081cff7812 */ /* 0x000fc8000780c0ff */
[C---:B------:R-:W-:Y:S02]  /*36e0*/  ISETP.LT.OR P4, PT, R0.reuse, 0x1, !P0 ;  /* 0x000000010000780c */ /* 0x040fe40004781670 */
[C---:B------:R-:W-:Y:S02]  /*36f0*/  ISETP.LT.OR P1, PT, R0.reuse, 0x21, !P1 ;  /* 0x000000210000780c */ /* 0x040fe40004f21670 */
[----:B------:R-:W-:Y:S01]  /*3700*/  ISETP.LT.OR P0, PT, R0, 0x21, !P0 ;  /* 0x000000210000780c */ /* 0x000fe20004701670 */
[C---:B-1----:R-:W-:Y:S08]  /*3710*/  HMMA.16816.F32 R28, R4.reuse, R20, RZ ;  /* 0x00000014041c723c */ /* 0x042ff000000018ff */
[----:B------:R1:W-:Y:S01]  /*3720*/  LDGSTS.E.BYPASS.LTC128B.128 [R219+0x6100], [R2.64+0x180], !P4 ;  /* 0x0610018002db7fae */ /* 0x0003e2000e101d46 */
[C---:B------:R-:W-:Y:S03]  /*3730*/  HMMA.16816.F32 R20, R4.reuse, R22, RZ ;  /* 0x000000160414723c */ /* 0x040fe600000018ff */
[----:B------:R1:W-:Y:S04]  /*3740*/  LDGSTS.E.BYPASS.LTC128B.128 [R219+0x1100], [R12.64], !P3 ;  /* 0x011000000cdb7fae */ /* 0x0003e8000d901d46 */
[----:B------:R1:W-:Y:S01]  /*3750*/  LDGSTS.E.BYPASS.LTC128B.128 [R219+0x3100], [R12.64+0x80], !P2 ;  /* 0x031000800cdb7fae */ /* 0x0003e2000d101d46 */
[C---:B--2---:R-:W-:Y:S03]  /*3760*/  HMMA.16816.F32 R36, R4.reuse, R16, RZ ;  /* 0x000000100424723c */ /* 0x044fe600000018ff */
[----:B------:R1:W-:Y:S04]  /*3770*/  LDGSTS.E.BYPASS.LTC128B.128 [R219+0x5100], [R12.64+0x100], !P1 ;  /* 0x051001000cdb7fae */ /* 0x0003e8000c901d46 */
[----:B------:R1:W-:Y:S01]  /*3780*/  LDGSTS.E.BYPASS.LTC128B.128 [R219+0x7100], [R12.64+0x180], !P0 ;  /* 0x071001800cdb7fae */ /* 0x0003e2000c101d46 */
[C---:B------:R-:W-:Y:S03]  /*3790*/  HMMA.16816.F32 R40, R4.reuse, R18, RZ ;  /* 0x000000120428723c */ /* 0x040fe600000018ff */
[----:B------:R-:W-:Y:S04]  /*37a0*/  LDSM.16.M88.4 R68, [R198] ;  /* 0x00000000c644783b */ /* 0x000fe80000000200 */
[----:B------:R-:W-:Y:S01]  /*37b0*/  LDSM.16.M88.4 R72, [R198+0x800] ;  /* 0x00080000c648783b */ /* 0x000fe20000000200 */
[C---:B---3--:R-:W-:Y:S03]  /*37c0*/  HMMA.16816.F32 R44, R4.reuse, R24, RZ ;  /* 0x00000018042c723c */ /* 0x048fe600000018ff */
[----:B------:R-:W-:Y:S04]  /*37d0*/  LDSM.16.M88.4 R84, [R198+0x1000] ;  /* 0x00100000c654783b */ /* 0x000fe80000000200 */
[----:B------:R-:W-:Y:S01]  /*37e0*/  LDSM.16.M88.4 R80, [R195+0x800] ;  /* 0x00080000c350783b */ /* 0x000fe20000000200 */
[C---:B------:R-:W-:Y:S03]  /*37f0*/  HMMA.16816.F32 R52, R4.reuse, R26, RZ ;  /* 0x0000001a0434723c */ /* 0x040fe600000018ff */
[----:B------:R-:W-:Y:S04]  /*3800*/  LDSM.16.M88.4 R88, [R195+0x1000] ;  /* 0x00100000c358783b */ /* 0x000fe80000000200 */
[----:B------:R-:W0:Y:S04]  /*3810*/  LDGDEPBAR ;  /* 0x00000000000079af */ /* 0x000e280000000000 */
[----:B-1----:R-:W1:Y:S01]  /*3820*/  LDSM.16.M88.4 R12, [R202] ;  /* 0x00000000ca0c783b */ /* 0x002e620000000200 */
[C---:B----4-:R-:W-:Y:S08]  /*3830*/  HMMA.16816.F32 R56, R4.reuse, R32, RZ ;  /* 0x000000200438723c */ /* 0x050ff000000018ff */
[----:B------:R-:W-:Y:S01]  /*3840*/  HMMA.16816.F32 R16, R4, R34, RZ ;  /* 0x000000220410723c */ /* 0x000fe200000018ff */
[----:B------:R-:W-:Y:S07]  /*3850*/  LDSM.16.M88.4 R4, [R201] ;  /* 0x00000000c904783b */ /* 0x000fee0000000200 */
[C---:B-----5:R-:W-:Y:S08]  /*3860*/  HMMA.16816.F32 R24, R8.reuse, R48, R28 ;  /* 0x000000300818723c */ /* 0x060ff0000000181c */
[C---:B------:R-:W-:Y:S01]  /*3870*/  HMMA.16816.F32 R28, R8.reuse, R50, R20 ;  /* 0x00000032081c723c */ /* 0x040fe20000001814 */
[----:B------:R-:W2:Y:S04]  /*3880*/  LDSM.16.M88.4 R20, [R198+0x1800] ;  /* 0x00180000c614783b */ /* 0x000ea80000000200 */
[----:B------:R-:W-:Y:S03]  /*3890*/  LDSM.16.M88.4 R48, [R195+0x1800] ;  /* 0x00180000c330783b */ /* 0x000fe60000000200 */
[C---:B------:R-:W-:Y:S08]  /*38a0*/  HMMA.16816.F32 R32, R8.reuse, R60, R36 ;  /* 0x0000003c0820723c */ /* 0x040ff00000001824 */
[C---:B------:R-:W-:Y:S01]  /*38b0*/  HMMA.16816.F32 R36, R8.reuse, R62, R40 ;  /* 0x0000003e0824723c */ /* 0x040fe20000001828 */
[----:B------:R-:W3:Y:S07]  /*38c0*/  LDSM.16.M88.4 R60, [R195] ;  /* 0x00000000c33c783b */ /* 0x000eee0000000200 */
[C---:B------:R-:W-:Y:S08]  /*38d0*/  HMMA.16816.F32 R40, R8.reuse, R64, R44 ;  /* 0x000000400828723c */ /* 0x040ff0000000182c */
[C---:B------:R-:W-:Y:S01]  /*38e0*/  HMMA.16816.F32 R44, R8.reuse, R66, R52 ;  /* 0x00000042082c723c */ /* 0x040fe20000001834 */
[----:B------:R-:W-:Y:S07]  /*38f0*/  LDSM.16.M88.4 R64, [R192+0x2800] ;  /* 0x00280000c040783b */ /* 0x000fee0000000200 */
[C---:B------:R-:W-:Y:S01]  /*3900*/  HMMA.16816.F32 R52, R8.reuse, R76, R56 ;  /* 0x0000004c0834723c */ /* 0x040fe20000001838 */
[----:B------:R-:W-:Y:S07]  /*3910*/  LDSM.16.M88.4 R56, [R192+0x2000] ;  /* 0x00200000c038783b */ /* 0x000fee0000000200 */
[----:B------:R-:W-:Y:S01]  /*3920*/  HMMA.16816.F32 R16, R8, R78, R16 ;  /* 0x0000004e0810723c */ /* 0x000fe20000001810 */
[----:B------:R-:W4:Y:S04]  /*3930*/  LDSM.16.M88.4 R8, [R199+0x4000] ;  /* 0x00400000c708783b */ /* 0x000f280000000200 */
[----:B------:R-:W-:Y:S03]  /*3940*/  LDSM.16.M88.4 R76, [R214] ;  /* 0x00000000d64c783b */ /* 0x000fe60000000200 */
        /* <DEDUP_REMOVED lines=8> */
[----:B------:R-:W1:Y:S07]  /*39d0*/  LDSM.16.M88.4 R84, [R192+0x3000] ;  /* 0x00300000c054783b */ /* 0x000e6e0000000200 */
[C---:B--2---:R-:W-:Y:S08]  /*39e0*/  HMMA.16816.F32 R52, R12.reuse, R20, R52 ;  /* 0x000000140c34723c */ /* 0x044ff00000001834 */
[----:B------:R-:W-:Y:S01]  /*39f0*/  HMMA.16816.F32 R12, R12, R22, R16 ;  /* 0x000000160c0c723c */ /* 0x000fe20000001810 */
[----:B------:R-:W2:Y:S04]  /*3a00*/  LDSM.16.M88.4 R20, [R192+0x3800] ;  /* 0x00380000c014783b */ /* 0x000ea80000000200 */
[----:B------:R-:W-:Y:S03]  /*3a10*/  LDSM.16.M88.4 R16, [R200+0x4000] ;  /* 0x00400000c810783b */ /* 0x000fe60000000200 */
[C---:B---3--:R-:W-:Y:S08]  /*3a20*/  HMMA.16816.F32 R24, R4.reuse, R60, R24 ;  /* 0x0000003c0418723c */ /* 0x048ff00000001818 */
[C---:B------:R-:W-:Y:S01]  /*3a30*/  HMMA.16816.F32 R28, R4.reuse, R62, R28 ;  /* 0x0000003e041c723c */ /* 0x040fe2000000181c */
[----:B------:R-:W3:Y:S07]  /*3a40*/  LDSM.16.M88.4 R60, [R215] ;  /* 0x00000000d73c783b */ /* 0x000eee0000000200 */
[C---:B------:R-:W-:Y:S08]  /*3a50*/  HMMA.16816.F32 R32, R4.reuse, R80, R32 ;  /* 0x000000500420723c */ /* 0x040ff00000001820 */
[C---:B------:R-:W-:Y:S01]  /*3a60*/  HMMA.16816.F32 R36, R4.reuse, R82, R36 ;  /* 0x000000520424723c */ /* 0x040fe20000001824 */
[----:B------:R-:W-:Y:S07]  /*3a70*/  LDSM.16.M88.4 R80, [R198+0x3000] ;  /* 0x00300000c650783b */ /* 0x000fee0000000200 */
[C---:B------:R-:W-:Y:S08]  /*3a80*/  HMMA.16816.F32 R40, R4.reuse, R88, R40 ;  /* 0x000000580428723c */ /* 0x040ff00000001828 */
[C---:B------:R-:W-:Y:S01]  /*3a90*/  HMMA.16816.F32 R44, R4.reuse, R90, R44 ;  /* 0x0000005a042c723c */ /* 0x040fe2000000182c */
[----:B------:R-:W5:Y:S07]  /*3aa0*/  LDSM.16.M88.4 R88, [R213] ;  /* 0x00000000d558783b */ /* 0x000f6e0000000200 */
[C---:B------:R-:W-:Y:S08]  /*3ab0*/  HMMA.16816.F32 R52, R4.reuse, R48, R52 ;  /* 0x000000300434723c */ /* 0x040ff00000001834 */
[----:B------:R-:W-:Y:S01]  /*3ac0*/  HMMA.16816.F32 R12, R4, R50, R12 ;  /* 0x00000032040c723c */ /* 0x000fe2000000180c */
[----:B------:R-:W-:Y:S04]  /*3ad0*/  LDSM.16.M88.4 R4, [R202+0x4000] ;  /* 0x00400000ca04783b */ /* 0x000fe80000000200 */
[----:B------:R-:W-:Y:S03]  /*3ae0*/  LDSM.16.M88.4 R48, [R198+0x3800] ;  /* 0x00380000c630783b */ /* 0x000fe60000000200 */
[C---:B----4-:R-:W-:Y:S08]  /*3af0*/  HMMA.16816.F32 R24, R8.reuse, R56, R24 ;  /* 0x000000380818723c */ /* 0x050ff00000001818 */
[C---:B------:R-:W-:Y:S01]  /*3b00*/  HMMA.16816.F32 R28, R8.reuse, R58, R28 ;  /* 0x0000003a081c723c */ /* 0x040fe2000000181c */
[----:B------:R-:W4:Y:S07]  /*3b10*/  LDSM.16.M88.4 R56, [R212] ;  /* 0x00000000d438783b */ /* 0x000f2e0000000200 */
[C---:B------:R-:W-:Y:S08]  /*3b20*/  HMMA.16816.F32 R32, R8.reuse, R64, R32 ;  /* 0x000000400820723c */ /* 0x040ff00000001820 */
[C---:B------:R-:W-:Y:S01]  /*3b30*/  HMMA.16816.F32 R36, R8.reuse, R66, R36 ;  /* 0x000000420824723c */ /* 0x040fe20000001824 */
[----:B------:R-:W-:Y:S07]  /*3b40*/  LDSM.16.M88.4 R64, [R195+0x2000] ;  /* 0x00200000c340783b */ /* 0x000fee0000000200 */
[C---:B-1----:R-:W-:Y:S08]  /*3b50*/  HMMA.16816.F32 R40, R8.reuse, R84, R40 ;  /* 0x000000540828723c */ /* 0x042ff00000001828 */
[C---:B------:R-:W-:Y:S01]  /*3b60*/  HMMA.16816.F32 R44, R8.reuse, R86, R44 ;  /* 0x00000056082c723c */ /* 0x040fe2000000182c */
[----:B------:R-:W-:Y:S07]  /*3b70*/  LDSM.16.M88.4 R84, [R192+0x5000] ;  /* 0x00500000c054783b */ /* 0x000fee0000000200 */
[C---:B--2---:R-:W-:Y:S08]  /*3b80*/  HMMA.16816.F32 R52, R8.reuse, R20, R52 ;  /* 0x000000140834723c */ /* 0x044ff00000001834 */
[----:B------:R-:W-:Y:S01]  /*3b90*/  HMMA.16816.F32 R20, R8, R22, R12 ;  /* 0x000000160814723c */ /* 0x000fe2000000180c */
[----:B------:R-:W1:Y:S07]  /*3ba0*/  LDSM.16.M88.4 R12, [R201+0x4000] ;  /* 0x00400000c90c783b */ /* 0x000e6e0000000200 */
[C---:B---3--:R-:W-:Y:S08]  /*3bb0*/  HMMA.16816.F32 R8, R16.reuse, R60, R24 ;  /* 0x0000003c1008723c */ /* 0x048ff00000001818 */
[C---:B------:R-:W-:Y:S01]  /*3bc0*/  HMMA.16816.F32 R28, R16.reuse, R62, R28 ;  /* 0x0000003e101c723c */ /* 0x040fe2000000181c */
[----:B------:R-:W-:Y:S07]  /*3bd0*/  LDSM.16.M88.4 R60, [R195+0x3800] ;  /* 0x00380000c33c783b */ /* 0x000fee0000000200 */
[C---:B------:R-:W-:Y:S08]  /*3be0*/  HMMA.16816.F32 R32, R16.reuse, R76, R32 ;  /* 0x0000004c1020723c */ /* 0x040ff00000001820 */
[C---:B------:R-:W-:Y:S01]  /*3bf0*/  HMMA.16816.F32 R36, R16.reuse, R78, R36 ;  /* 0x0000004e1024723c */ /* 0x040fe20000001824 */
[----:B------:R-:W2:Y:S07]  /*3c00*/  LDSM.16.M88.4 R76, [R195+0x2800] ;  /* 0x00280000c34c783b */ /* 0x000eae0000000200 */
[C---:B-----5:R-:W-:Y:S08]  /*3c10*/  HMMA.16816.F32 R40, R16.reuse, R88, R40 ;  /* 0x000000581028723c */ /* 0x060ff00000001828 */
[C---:B------:R-:W-:Y:S01]  /*3c20*/  HMMA.16816.F32 R44, R16.reuse, R90, R44 ;  /* 0x0000005a102c723c */ /* 0x040fe2000000182c */
[----:B------:R-:W3:Y:S07]  /*3c30*/  LDSM.16.M88.4 R88, [R195+0x3000] ;  /* 0x00300000c358783b */ /* 0x000eee0000000200 */
[C---:B----4-:R-:W-:Y:S08]  /*3c40*/  HMMA.16816.F32 R52, R16.reuse, R56, R52 ;  /* 0x000000381034723c */ /* 0x050ff00000001834 */
[----:B------:R-:W-:Y:S01]  /*3c50*/  HMMA.16816.F32 R24, R16, R58, R20 ;  /* 0x0000003a1018723c */ /* 0x000fe20000001814 */
[----:B------:R-:W-:Y:S04]  /*3c60*/  LDSM.16.M88.4 R16, [R199+0x8000] ;  /* 0x00800000c710783b */ /* 0x000fe80000000200 */
[----:B------:R-:W-:Y:S03]  /*3c70*/  LDSM.16.M88.4 R56, [R192+0x5800] ;  /* 0x00580000c038783b */ /* 0x000fe60000000200 */
[C---:B------:R-:W-:Y:S08]  /*3c80*/  HMMA.16816.F32 R20, R4.reuse, R68, R8 ;  /* 0x000000440414723c */ /* 0x040ff00000001808 */
[C---:B------:R-:W-:Y:S01]  /*3c90*/  HMMA.16816.F32 R8, R4.reuse, R70, R28 ;  /* 0x000000460408723c */ /* 0x040fe2000000181c */
[----:B------:R-:W4:Y:S07]  /*3ca0*/  LDSM.16.M88.4 R68, [R192+0x4000] ;  /* 0x00400000c044783b */ /* 0x000f2e0000000200 */
[C---:B------:R-:W-:Y:S08]  /*3cb0*/  HMMA.16816.F32 R32, R4.reuse, R72, R32 ;  /* 0x000000480420723c */ /* 0x040ff00000001820 */
[C---:B------:R-:W-:Y:S01]  /*3cc0*/  HMMA.16816.F32 R36, R4.reuse, R74, R36 ;  /* 0x0000004a0424723c */ /* 0x040fe20000001824 */
[----:B------:R-:W5:Y:S07]  /*3cd0*/  LDSM.16.M88.4 R72, [R192+0x4800] ;  /* 0x00480000c048783b */ /* 0x000f6e0000000200 */
[C---:B------:R-:W-:Y:S08]  /*3ce0*/  HMMA.16816.F32 R40, R4.reuse, R80, R40 ;  /* 0x000000500428723c */ /* 0x040ff00000001828 */
[C---:B------:R-:W-:Y:S01]  /*3cf0*/  HMMA.16816.F32 R44, R4.reuse, R82, R44 ;  /* 0x00000052042c723c */ /* 0x040fe2000000182c */
[----:B------:R-:W-:Y:S07]  /*3d00*/  LDSM.16.M88.4 R80, [R198+0x4800] ;  /* 0x00480000c650783b */ /* 0x000fee0000000200 */
[C---:B------:R-:W-:Y:S08]  /*3d10*/  HMMA.16816.F32 R52, R4.reuse, R48, R52 ;  /* 0x000000300434723c */ /* 0x040ff00000001834 */
[----:B------:R-:W-:Y:S08]  /*3d20*/  HMMA.16816.F32 R28, R4, R50, R24 ;  /* 0x00000032041c723c */ /* 0x000ff00000001818 */
[C---:B-1----:R-:W-:Y:S08]  /*3d30*/  HMMA.16816.F32 R24, R12.reuse, R64, R20 ;  /* 0x000000400c18723c */ /* 0x042ff00000001814 */
[C---:B------:R-:W-:Y:S01]  /*3d40*/  HMMA.16816.F32 R20, R12.reuse, R66, R8 ;  /* 0x000000420c14723c */ /* 0x040fe20000001808 */
[----:B------:R-:W-:Y:S04]  /*3d50*/  LDSM.16.M88.4 R8, [R200+0x8000] ;  /* 0x00800000c808783b */ /* 0x000fe80000000200 */
[----:B------:R-:W1:Y:S03]  /*3d60*/  LDSM.16.M88.4 R64, [R211] ;  /* 0x00000000d340783b */ /* 0x000e660000000200 */
[C---:B--2---:R-:W-:Y:S08]  /*3d70*/  HMMA.16816.F32 R4, R12.reuse, R76, R32 ;  /* 0x0000004c0c04723c */ /* 0x044ff00000001820 */
[C---:B------:R-:W-:Y:S01]  /*3d80*/  HMMA.16816.F32 R36, R12.reuse, R78, R36 ;  /* 0x0000004e0c24723c */ /* 0x040fe20000001824 */
[----:B------:R-:W2:Y:S07]  /*3d90*/  LDSM.16.M88.4 R76, [R210] ;  /* 0x00000000d24c783b */ /* 0x000eae0000000200 */
[C---:B---3--:R-:W-:Y:S08]  /*3da0*/  HMMA.16816.F32 R40, R12.reuse, R88, R40 ;  /* 0x000000580c28723c */ /* 0x048ff00000001828 */
[C---:B------:R-:W-:Y:S01]  /*3db0*/  HMMA.16816.F32 R44, R12.reuse, R90, R44 ;  /* 0x0000005a0c2c723c */ /* 0x040fe2000000182c */
[----:B------:R-:W3:Y:S07]  /*3dc0*/  LDSM.16.M88.4 R88, [R209] ;  /* 0x00000000d158783b */ /* 0x000eee0000000200 */
[C---:B------:R-:W-:Y:S08]  /*3dd0*/  HMMA.16816.F32 R52, R12.reuse, R60, R52 ;  /* 0x0000003c0c34723c */ /* 0x040ff00000001834 */
[----:B------:R-:W-:Y:S01]  /*3de0*/  HMMA.16816.F32 R32, R12, R62, R28 ;  /* 0x0000003e0c20723c */ /* 0x000fe2000000181c */
[----:B------:R-:W1:Y:S07]  /*3df0*/  LDSM.16.M88.4 R60, [R208] ;  /* 0x00000000d03c783b */ /* 0x000e6e0000000200 */
[C---:B----4-:R-:W-:Y:S08]  /*3e00*/  HMMA.16816.F32 R28, R16.reuse, R68, R24 ;  /* 0x00000044101c723c */ /* 0x050ff00000001818 */
[C---:B------:R-:W-:Y:S01]  /*3e10*/  HMMA.16816.F32 R24, R16.reuse, R70, R20 ;  /* 0x000000461018723c */ /* 0x040fe20000001814 */
[----:B------:R-:W-:Y:S07]  /*3e20*/  LDSM.16.M88.4 R68, [R195+0x4000] ;  /* 0x00400000c344783b */ /* 0x000fee0000000200 */
[C---:B-----5:R-:W-:Y:S01]  /*3e30*/  HMMA.16816.F32 R20, R16.reuse, R72, R4 ;  /* 0x000000481014723c */ /* 0x060fe20000001804 */
[----:B------:R-:W-:Y:S07]  /*3e40*/  LDSM.16.M88.4 R4, [R202+0x8000] ;  /* 0x00800000ca04783b */ /* 0x000fee0000000200 */
[C---:B------:R-:W-:Y:S01]  /*3e50*/  HMMA.16816.F32 R12, R16.reuse, R74, R36 ;  /* 0x0000004a100c723c */ /* 0x040fe20000001824 */
[----:B------:R-:W4:Y:S07]  /*3e60*/  LDSM.16.M88.4 R72, [R198+0x4000] ;  /* 0x00400000c648783b */ /* 0x000f2e0000000200 */
[C---:B------:R-:W-:Y:S08]  /*3e70*/  HMMA.16816.F32 R40, R16.reuse, R84, R40 ;  /* 0x000000541028723c */ /* 0x040ff00000001828 */
[C---:B------:R-:W-:Y:S01]  /*3e80*/  HMMA.16816.F32 R48, R16.reuse, R86, R44 ;  /* 0x000000561030723c */ /* 0x040fe2000000182c */
[----:B------:R-:W5:Y:S07]  /*3e90*/  LDSM.16.M88.4 R84, [R198+0x5000] ;  /* 0x00500000c654783b */ /* 0x000f6e0000000200 */
[C---:B------:R-:W-:Y:S08]  /*3ea0*/  HMMA.16816.F32 R44, R16.reuse, R56, R52 ;  /* 0x00000038102c723c */ /* 0x040ff00000001834 */
[----:B------:R-:W-:Y:S08]  /*3eb0*/  HMMA.16816.F32 R36, R16, R58, R32 ;  /* 0x0000003a1024723c */ /* 0x000ff00000001820 */
[C---:B-1----:R-:W-:Y:S08]  /*3ec0*/  HMMA.16816.F32 R32, R8.reuse, R64, R28 ;  /* 0x000000400820723c */ /* 0x042ff0000000181c */
[C---:B------:R-:W-:Y:S01]  /*3ed0*/  HMMA.16816.F32 R28, R8.reuse, R66, R24 ;  /* 0x00000042081c723c */ /* 0x040fe20000001818 */
[----:B------:R-:W1:Y:S07]  /*3ee0*/  LDSM.16.M88.4 R64, [R198+0x5800] ;  /* 0x00580000c640783b */ /* 0x000e6e0000000200 */
[C---:B--2---:R-:W-:Y:S01]  /*3ef0*/  HMMA.16816.F32 R24, R8.reuse, R76, R20 ;  /* 0x0000004c0818723c */ /* 0x044fe20000001814 */
[----:B------:R-:W2:Y:S07]  /*3f00*/  LDSM.16.M88.4 R20, [R201+0x8000] ;  /* 0x00800000c914783b */ /* 0x000eae0000000200 */
[C---:B------:R-:W-:Y:S01]  /*3f10*/  HMMA.16816.F32 R16, R8.reuse, R78, R12 ;  /* 0x0000004e0810723c */ /* 0x040fe2000000180c */
[----:B------:R-:W1:Y:S07]  /*3f20*/  LDSM.16.M88.4 R76, [R195+0x4800] ;  /* 0x00480000c34c783b */ /* 0x000e6e0000000200 */
[C---:B---3--:R-:W-:Y:S01]  /*3f30*/  HMMA.16816.F32 R12, R8.reuse, R88, R40 ;  /* 0x00000058080c723c */ /* 0x048fe20000001828 */
[----:B------:R-:W-:Y:S07]  /*3f40*/  LDSM.16.M88.4 R40, [R195+0x5000] ;  /* 0x00500000c328783b */ /* 0x000fee0000000200 */
[C---:B------:R-:W-:Y:S08]  /*3f50*/  HMMA.16816.F32 R56, R8.reuse, R90, R48 ;  /* 0x0000005a0838723c */ /* 0x040ff00000001830 */
[C---:B------:R-:W-:Y:S08]  /*3f60*/  HMMA.16816.F32 R48, R8.reuse, R60, R44 ;  /* 0x0000003c0830723c */ /* 0x040ff0000000182c */
[----:B------:R-:W-:Y:S01]  /*3f70*/  HMMA.16816.F32 R44, R8, R62, R36 ;  /* 0x0000003e082c723c */ /* 0x000fe20000001824 */
[----:B------:R-:W-:Y:S07]  /*3f80*/  LDSM.16.M88.4 R60, [R192+0x6000] ;  /* 0x00600000c03c783b */ /* 0x000fee0000000200 */
[C---:B----4-:R-:W-:Y:S08]  /*3f90*/  HMMA.16816.F32 R36, R4.reuse, R72, R32 ;  /* 0x000000480424723c */ /* 0x050ff00000001820 */
[C---:B------:R-:W-:Y:S01]  /*3fa0*/  HMMA.16816.F32 R52, R4.reuse, R82, R16 ;  /* 0x000000520434723c */ /* 0x040fe20000001810 */
[----:B------:R-:W3:Y:S07]  /*3fb0*/  LDSM.16.M88.4 R16, [R199+0xc000] ;  /* 0x00c00000c710783b */ /* 0x000eee0000000200 */
[C---:B------:R-:W-:Y:S08]  /*3fc0*/  HMMA.16816.F32 R32, R4.reuse, R80, R24 ;  /* 0x000000500420723c */ /* 0x040ff00000001818 */
[C---:B-----5:R-:W-:Y:S01]  /*3fd0*/  HMMA.16816.F32 R24, R4.reuse, R84, R12 ;  /* 0x000000540418723c */ /* 0x060fe2000000180c */
[----:B------:R-:W-:Y:S07]  /*3fe0*/  LDSM.16.M88.4 R12, [R200+0xc000] ;  /* 0x00c00000c80c783b */ /* 0x000fee0000000200 */
[C---:B------:R-:W-:Y:S01]  /*3ff0*/  HMMA.16816.F32 R8, R4.reuse, R86, R56 ;  /* 0x000000560408723c */ /* 0x040fe20000001838 */
[----:B------:R-:W4:Y:S04]  /*4000*/  LDSM.16.M88.4 R84, [R195+0x5800] ;  /* 0x00580000c354783b */ /* 0x000f280000000200 */
[----:B------:R-:W-:Y:S03]  /*4010*/  LDSM.16.M88.4 R56, [R195+0x6000] ;  /* 0x00600000c338783b */ /* 0x000fe60000000200 */
[C---:B------:R-:W-:Y:S01]  /*4020*/  HMMA.16816.F32 R28, R4.reuse, R74, R28 ;  /* 0x0000004a041c723c */ /* 0x040fe2000000181c */
[----:B------:R-:W-:Y:S07]  /*4030*/  LDSM.16.M88.4 R72, [R192+0x7800] ;  /* 0x00780000c048783b */ /* 0x000fee0000000200 */
[C---:B-1----:R-:W-:Y:S08]  /*4040*/  HMMA.16816.F32 R48, R4.reuse, R64, R48 ;  /* 0x000000400430723c */ /* 0x042ff00000001830 */
[----:B------:R-:W-:Y:S01]  /*4050*/  HMMA.16816.F32 R92, R4, R66, R44 ;  /* 0x00000042045c723c */ /* 0x000fe2000000182c */
[----:B------:R-:W-:Y:S04]  /*4060*/  LDSM.16.M88.4 R64, [R206] ;  /* 0x00000000ce40783b */ /* 0x000fe80000000200 */
[----:B------:R-:W-:Y:S03]  /*4070*/  LDSM.16.M88.4 R44, [R192+0x7000] ;  /* 0x00700000c02c783b */ /* 0x000fe60000000200 */
[C---:B--2---:R-:W-:Y:S01]  /*4080*/  HMMA.16816.F32 R4, R20.reuse, R68, R36 ;  /* 0x000000441404723c */ /* 0x044fe20000001824 */
[----:B------:R-:W1:Y:S07]  /*4090*/  LDSM.16.M88.4 R36, [R207] ;  /* 0x00000000cf24783b */ /* 0x000e6e0000000200 */
[C---:B------:R-:W-:Y:S08]  /*40a0*/  HMMA.16816.F32 R28, R20.reuse, R70, R28 ;  /* 0x00000046141c723c */ /* 0x040ff0000000181c */
[----:B------:R-:W-:Y:S01]  /*40b0*/  HMMA.16816.F32 R68, R20, R78, R52 ;  /* 0x0000004e1444723c */ /* 0x000fe20000001834 */
[----:B------:R-:W2:Y:S07]  /*40c0*/  LDSM.16.M88.4 R52, [R192+0x6800] ;  /* 0x00680000c034783b */ /* 0x000eae0000000200 */
[----:B---3--:R-:W-:Y:S08]  /*40d0*/  HMMA.16816.F32 R4, R16, R60, R4 ;  /* 0x0000003c1004723c */ /* 0x008ff00000001804 */
[C---:B------:R-:W-:Y:S08]  /*40e0*/  HMMA.16816.F32 R32, R20.reuse, R76, R32 ;  /* 0x0000004c1420723c */ /* 0x040ff00000001820 */
[C---:B------:R-:W-:Y:S01]  /*40f0*/  HMMA.16816.F32 R76, R20.reuse, R42, R8 ;  /* 0x0000002a144c723c */ /* 0x040fe20000001808 */
[----:B------:R-:W-:Y:S07]  /*4100*/  LDSM.16.M88.4 R8, [R202+0xc000] ;  /* 0x00c00000ca08783b */ /* 0x000fee0000000200 */
[----:B----4-:R-:W-:Y:S01]  /*4110*/  HMMA.16816.F32 R88, R20, R84, R48 ;  /* 0x000000541458723c */ /* 0x010fe20000001830 */
[----:B------:R-:W3:Y:S07]  /*4120*/  LDSM.16.M88.4 R48, [R198+0x6000] ;  /* 0x00600000c630783b */ /* 0x000eee0000000200 */
[----:B------:R-:W-:Y:S01]  /*4130*/  HMMA.16816.F32 R28, R16, R62, R28 ;  /* 0x0000003e101c723c */ /* 0x000fe2000000181c */
[----:B------:R-:W-:Y:S07]  /*4140*/  LDSM.16.M88.4 R60, [R198+0x6800] ;  /* 0x00680000c63c783b */ /* 0x000fee0000000200 */
[----:B------:R-:W-:Y:S08]  /*4150*/  HMMA.16816.F32 R80, R20, R40, R24 ;  /* 0x000000281450723c */ /* 0x000ff00000001818 */
[C---:B-1----:R-:W-:Y:S01]  /*4160*/  HMMA.16816.F32 R24, R12.reuse, R36, R4 ;  /* 0x000000240c18723c */ /* 0x042fe20000001804 */
[----:B------:R-:W1:Y:S07]  /*4170*/  LDSM.16.M88.4 R4, [R201+0xc000] ;  /* 0x00c00000c904783b */ /* 0x000e6e0000000200 */
[----:B------:R-:W-:Y:S08]  /*4180*/  HMMA.16816.F32 R28, R12, R38, R28 ;  /* 0x000000260c1c723c */ /* 0x000ff0000000181c */
[----:B--2---:R-:W-:Y:S08]  /*4190*/  HMMA.16816.F32 R32, R16, R52, R32 ;  /* 0x000000341020723c */ /* 0x004ff00000001820 */
[----:B---3--:R-:W-:Y:S08]  /*41a0*/  HMMA.16816.F32 R24, R8, R48, R24 ;  /* 0x000000300818723c */ /* 0x008ff00000001818 */
[----:B------:R-:W-:Y:S01]  /*41b0*/  HMMA.16816.F32 R40, R16, R54, R68 ;  /* 0x000000361028723c */ /* 0x000fe20000001844 */
[----:B------:R-:W2:Y:S04]  /*41c0*/  LDSM.16.M88.4 R68, [R205] ;  /* 0x00000000cd44783b */ /* 0x000ea80000000200 */
[----:B------:R-:W3:Y:S03]  /*41d0*/  LDSM.16.M88.4 R52, [R195+0x6800] ;  /* 0x00680000c334783b */ /* 0x000ee60000000200 */
[----:B------:R-:W-:Y:S08]  /*41e0*/  HMMA.16816.F32 R28, R8, R50, R28 ;  /* 0x00000032081c723c */ /* 0x000ff0000000181c */
[----:B------:R-:W-:Y:S08]  /*41f0*/  HMMA.16816.F32 R36, R12, R64, R32 ;  /* 0x000000400c24723c */ /* 0x000ff00000001820 */
[----:B-1----:R-:W-:Y:S08]  /*4200*/  HMMA.16816.F32 R48, R4, R56, R24 ;  /* 0x000000380430723c */ /* 0x002ff00000001818 */
[----:B------:R-:W-:Y:S08]  /*4210*/  HMMA.16816.F32 R84, R20, R86, R92 ;  /* 0x000000561454723c */ /* 0x000ff0000000185c */
[----:B------:R-:W-:Y:S08]  /*4220*/  HMMA.16816.F32 R20, R16, R44, R80 ;  /* 0x0000002c1014723c */ /* 0x000ff00000001850 */
[----:B------:R-:W-:Y:S08]  /*4230*/  HMMA.16816.F32 R32, R12, R66, R40 ;  /* 0x000000420c20723c */ /* 0x000ff00000001828 */
[----:B------:R-:W-:Y:S01]  /*4240*/  HMMA.16816.F32 R28, R4, R58, R28 ;  /* 0x0000003a041c723c */ /* 0x000fe2000000181c */
[----:B------:R-:W1:Y:S07]  /*4250*/  LDSM.16.M88.4 R56, [R198+0x7000] ;  /* 0x00700000c638783b */ /* 0x000e6e0000000200 */
[----:B------:R-:W-:Y:S01]  /*4260*/  HMMA.16816.F32 R36, R8, R60, R36 ;  /* 0x0000003c0824723c */ /* 0x000fe20000001824 */
[----:B------:R-:W-:-:S07]  /*4270*/  FMUL.FTZ R0, R48, c[0x0][0x320] ;  /* 0x0000c80030007a20 */ /* 0x000fce0000410000 */
[----:B------:R-:W-:Y:S01]  /*4280*/  HMMA.16816.F32 R44, R16, R46, R76 ;  /* 0x0000002e102c723c */ /* 0x000fe2000000184c */
[----:B------:R4:W1:Y:S07]  /*4290*/  MUFU.TANH R78, R0 ;  /* 0x00000000004e7308 */ /* 0x00086e0000002400 */
[----:B--2---:R-:W-:Y:S01]  /*42a0*/  HMMA.16816.F32 R24, R12, R68, R20 ;  /* 0x000000440c18723c */ /* 0x004fe20000001814 */
[----:B----4-:R-:W-:-:S07]  /*42b0*/  FMUL.FTZ R0, R49, c[0x0][0x320] ;  /* 0x0000c80031007a20 */ /* 0x010fce0000410000 */
[----:B------:R-:W-:Y:S01]  /*42c0*/  HMMA.16816.F32 R20, R8, R62, R32 ;  /* 0x0000003e0814723c */ /* 0x000fe20000001820 */
[----:B------:R-:W2:Y:S01]  /*42d0*/  LDSM.16.M88.4 R60, [R204] ;  /* 0x00000000cc3c783b */ /* 0x000ea20000000200 */
[----:B------:R4:W1:Y:S06]  /*42e0*/  MUFU.TANH R77, R0 ;  /* 0x00000000004d7308 */ /* 0x00086c0000002400 */
[----:B---3--:R-:W-:Y:S01]  /*42f0*/  HMMA.16816.F32 R36, R4, R52, R36 ;  /* 0x000000340424723c */ /* 0x008fe20000001824 */
[----:B----4-:R-:W-:-:S04]  /*4300*/  FMUL.FTZ R0, R50, c[0x0][0x320] ;  /* 0x0000c80032007a20 */ /* 0x010fc80000410000 */
[----:B------:R3:W4:Y:S03]  /*4310*/  MUFU.TANH R76, R0 ;  /* 0x00000000004c7308 */ /* 0x0007260000002400 */
[----:B------:R-:W-:Y:S01]  /*4320*/  HMMA.16816.F32 R64, R16, R72, R88 ;  /* 0x000000481040723c */ /* 0x000fe20000001858 */
[----:B---3--:R-:W-:Y:S02]  /*4330*/  FMUL.FTZ R0, R51, c[0x0][0x320] ;  /* 0x0000c80033007a20 */ /* 0x008fe40000410000 */
[----:B------:R-:W3:Y:S02]  /*4340*/  LDSM.16.M88.4 R48, [R195+0x7000] ;  /* 0x00700000c330783b */ /* 0x000ee40000000200 */
[----:B------:R5:W1:Y:S03]  /*4350*/  MUFU.TANH R73, R0 ;  /* 0x0000000000497308 */ /* 0x000a660000002400 */
[----:B------:R-:W-:Y:S01]  /*4360*/  HMMA.16816.F32 R40, R12, R70, R44 ;  /* 0x000000460c28723c */ /* 0x000fe2000000182c */
[----:B------:R-:W2:Y:S01]  /*4370*/  LDSM.16.M88.4 R44, [R198+0x7800] ;  /* 0x00780000c62c783b */ /* 0x000ea20000000200 */
[----:B-----5:R-:W-:-:S04]  /*4380*/  FMUL.FTZ R0, R28, c[0x0][0x320] ;  /* 0x0000c8001c007a20 */ /* 0x020fc80000410000 */
[----:B------:R5:W2:Y:S02]  /*4390*/  MUFU.TANH R72, R0 ;  /* 0x0000000000487308 */ /* 0x000aa40000002400 */
[----:B-1----:R-:W-:Y:S01]  /*43a0*/  HMMA.16816.F32 R32, R8, R56, R24 ;  /* 0x000000380820723c */ /* 0x002fe20000001818 */
[----:B-----5:R-:W-:-:S05]  /*43b0*/  FMUL.FTZ R0, R29, c[0x0][0x320] ;  /* 0x0000c8001d007a20 */ /* 0x020fca0000410000 */
[----:B------:R1:W1:Y:S02]  /*43c0*/  MUFU.TANH R68, R0 ;  /* 0x0000000000447308 */ /* 0x0002640000002400 */
[----:B------:R-:W-:Y:S01]  /*43d0*/  HMMA.16816.F32 R24, R4, R54, R20 ;  /* 0x000000360418723c */ /* 0x000fe20000001814 */
[----:B-1----:R-:W-:-:S05]  /*43e0*/  FMUL.FTZ R0, R30, c[0x0][0x320] ;  /* 0x0000c8001e007a20 */ /* 0x002fca0000410000 */
[----:B------:R1:W1:Y:S02]  /*43f0*/  MUFU.TANH R69, R0 ;  /* 0x0000000000457308 */ /* 0x0002640000002400 */
[----:B------:R-:W-:Y:S01]  /*4400*/  HMMA.16816.F32 R16, R16, R74, R84 ;  /* 0x0000004a1010723c */ /* 0x000fe20000001854 */
[----:B-1----:R-:W-:-:S05]  /*4410*/  FMUL.FTZ R0, R31, c[0x0][0x320] ;  /* 0x0000c8001f007a20 */ /* 0x002fca0000410000 */
[----:B------:R1:W1:Y:S02]  /*4420*/  MUFU.TANH R56, R0 ;  /* 0x0000000000387308 */ /* 0x0002640000002400 */
[----:B--2---:R-:W-:Y:S01]  /*4430*/  HMMA.16816.F32 R20, R12, R60, R64 ;  /* 0x0000003c0c14723c */ /* 0x004fe20000001840 */
[----:B-1----:R-:W-:-:S05]  /*4440*/  FMUL.FTZ R0, R36, c[0x0][0x320] ;  /* 0x0000c80024007a20 */ /* 0x002fca0000410000 */
[----:B------:R1:W2:Y:S02]  /*4450*/  MUFU.TANH R55, R0 ;  /* 0x0000000000377308 */ /* 0x0002a40000002400 */
[----:B------:R-:W-:Y:S01]  /*4460*/  HMMA.16816.F32 R28, R8, R58, R40 ;  /* 0x0000003a081c723c */ /* 0x000fe20000001828 */
[----:B-1----:R-:W-:-:S05]  /*4470*/  FMUL.FTZ R0, R37, c[0x0][0x320] ;  /* 0x0000c80025007a20 */ /* 0x002fca0000410000 */
[----:B------:R1:W1:Y:S02]  /*4480*/  MUFU.TANH R54, R0 ;  /* 0x0000000000367308 */ /* 0x0002640000002400 */
[----:B---3--:R-:W-:Y:S01]  /*4490*/  HMMA.16816.F32 R32, R4, R48, R32 ;  /* 0x000000300420723c */ /* 0x008fe20000001820 */
[----:B-1----:R-:W-:-:S05]  /*44a0*/  FMUL.FTZ R0, R38, c[0x0][0x320] ;  /* 0x0000c80026007a20 */ /* 0x002fca0000410000 */
[----:B------:R1:W3:Y:S02]  /*44b0*/  MUFU.TANH R53, R0 ;  /* 0x0000000000357308 */ /* 0x0002e40000002400 */
[----:B------:R-:W-:Y:S01]  /*44c0*/  HMMA.16816.F32 R12, R12, R62, R16 ;  /* 0x0000003e0c0c723c */ /* 0x000fe20000001810 */
[----:B-1----:R-:W-:Y:S02]  /*44d0*/  FMUL.FTZ R0, R39, c[0x0][0x320] ;  /* 0x0000c80027007a20 */ /* 0x002fe40000410000 */
[----:B------:R-:W1:Y:S05]  /*44e0*/  LDSM.16.M88.4 R36, [R195+0x7800] ;  /* 0x00780000c324783b */ /* 0x000e6a0000000200 */
[----:B------:R-:W-:Y:S01]  /*44f0*/  HMMA.16816.F32 R16, R8, R44, R20 ;  /* 0x0000002c0810723c */ /* 0x000fe20000001814 */
[----:B------:R5:W1:Y:S01]  /*4500*/  MUFU.TANH R52, R0 ;  /* 0x0000000000347308 */ /* 0x000a620000002400 */
[----:B------:R-:W-:Y:S01]  /*4510*/  ISETP.GT.AND P0, PT, R96, R133, PT ;  /* 0x000000856000720c */ /* 0x000fe20003f04270 */
[----:B------:R-:W-:-:S04]  /*4520*/  DEPBAR.LE SB0, 0x0 ;  /* 0x000080000000791a */ /* 0x000fc80000000000 */
[----:B-----5:R-:W-:-:S04]  /*4530*/  FMUL.FTZ R0, R24, c[0x0][0x320] ;  /* 0x0000c80018007a20 */ /* 0x020fc80000410000 */
[----:B------:R5:W1:Y:S01]  /*4540*/  MUFU.TANH R43, R0 ;  /* 0x00000000002b7308 */ /* 0x000a620000002400 */
[----:B------:R-:W-:Y:S01]  /*4550*/  HMMA.16816.F32 R20, R4, R50, R28 ;  /* 0x000000320414723c */ /* 0x000fe2000000181c */
[----:B-----5:R-:W-:-:S06]  /*4560*/  FMUL.FTZ R0, R25, c[0x0][0x320] ;  /* 0x0000c80019007a20 */ /* 0x020fcc0000410000 */
[----:B------:R5:W1:Y:S02]  /*4570*/  MUFU.TANH R48, R0 ;  /* 0x0000000000307308 */ /* 0x000a640000002400 */
[----:B-----5:R-:W-:-:S06]  /*4580*/  FMUL.FTZ R0, R26, c[0x0][0x320] ;  /* 0x0000c8001a007a20 */ /* 0x020fcc0000410000 */
[----:B------:R5:W1:Y:S02]  /*4590*/  MUFU.TANH R42, R0 ;  /* 0x00000000002a7308 */ /* 0x000a640000002400 */
[----:B-----5:R-:W-:-:S06]  /*45a0*/  FMUL.FTZ R0, R27, c[0x0][0x320] ;  /* 0x0000c8001b007a20 */ /* 0x020fcc0000410000 */
[----:B------:R5:W1:Y:S01]  /*45b0*/  MUFU.TANH R41, R0 ;  /* 0x0000000000297308 */ /* 0x000a620000002400 */
[----:B------:R-:W-:Y:S01]  /*45c0*/  HMMA.16816.F32 R8, R8, R46, R12 ;  /* 0x0000002e0808723c */ /* 0x000fe2000000180c */
[----:B-----5:R-:W-:-:S06]  /*45d0*/  FMUL.FTZ R0, R32, c[0x0][0x320] ;  /* 0x0000c80020007a20 */ /* 0x020fcc0000410000 */
[----:B------:R5:W2:Y:S01]  /*45e0*/  MUFU.TANH R40, R0 ;  /* 0x0000000000287308 */ /* 0x000aa20000002400 */
[----:B-1----:R-:W-:Y:S01]  /*45f0*/  HMMA.16816.F32 R12, R4, R36, R16 ;  /* 0x00000024040c723c */ /* 0x002fe20000001810 */
[----:B-----5:R-:W-:-:S06]  /*4600*/  FMUL.FTZ R0, R33, c[0x0][0x320] ;  /* 0x0000c80021007a20 */ /* 0x020fcc0000410000 */
[----:B------:R1:W1:Y:S02]  /*4610*/  MUFU.TANH R32, R0 ;  /* 0x0000000000207308 */ /* 0x0002640000002400 */
[----:B-1----:R-:W-:-:S06]  /*4620*/  FMUL.FTZ R0, R34, c[0x0][0x320] ;  /* 0x0000c80022007a20 */ /* 0x002fcc0000410000 */
[----:B------:R1:W1:Y:S02]  /*4630*/  MUFU.TANH R34, R0 ;  /* 0x0000000000227308 */ /* 0x0002640000002400 */
[----:B-1----:R-:W-:-:S06]  /*4640*/  FMUL.FTZ R0, R35, c[0x0][0x320] ;  /* 0x0000c80023007a20 */ /* 0x002fcc0000410000 */
[----:B------:R1:W1:Y:S02]  /*4650*/  MUFU.TANH R33, R0 ;  /* 0x0000000000217308 */ /* 0x0002640000002400 */
[----:B-1----:R-:W-:-:S06]  /*4660*/  FMUL.FTZ R0, R20, c[0x0][0x320] ;  /* 0x0000c80014007a20 */ /* 0x002fcc0000410000 */
[----:B------:R1:W1:Y:S01]  /*4670*/  MUFU.TANH R28, R0 ;  /* 0x00000000001c7308 */ /* 0x0002620000002400 */
[----:B------:R-:W-:Y:S01]  /*4680*/  HMMA.16816.F32 R4, R4, R38, R8 ;  /* 0x000000260404723c */ /* 0x000fe20000001808 */
        /* <DEDUP_REMOVED lines=25> */
[----:B-1234-:R-:W-:Y:S01]  /*4820*/  IADD3 R0, R224, -0x2, RZ ;  /* 0xfffffffee0007810 */ /* 0x01efe20007ffe0ff */
[----:B------:R-:W-:Y:S01]  /*4830*/  IMAD.MOV.U32 R6, RZ, RZ, c[0x0][0x1e4] ;  /* 0x00007900ff067624 */ /* 0x000fe200078e00ff */
[----:B------:R-:W-:Y:S02]  /*4840*/  ISETP.NE.AND P3, PT, R99, RZ, PT ;  /* 0x000000ff6300720c */ /* 0x000fe40003f65270 */
[----:B------:R-:W-:Y:S01]  /*4850*/  SHF.R.S32.HI R2, RZ, 0x1f, R0 ;  /* 0x0000001fff027819 */ /* 0x000fe20000011400 */
[----:B------:R-:W-:Y:S01]  /*4860*/  IMAD.WIDE.U32 R4, R0, c[0x0][0x1e0], RZ ;  /* 0x0000780000047a25 */ /* 0x000fe200078e00ff */
[----:B------:R-:W-:-:S03]  /*4870*/  ISETP.NE.AND P4, PT, R98, RZ, PT ;  /* 0x000000ff6200720c */ /* 0x000fc60003f85270 */
        /* <DEDUP_REMOVED lines=21> */
.L_x_1254:
[----:B--234-:R-:W-:Y:S05]  /*49d0*/  BSYNC B0 ;  /* 0x0000000000007941 */ /* 0x01cfea0003800000 */
.L_x_1253:
[----:B-1----:R-:W2:Y:S04]  /*49e0*/  LDL R0, [R1+0x10] ;  /* 0x0000100001007983 */ /* 0x002ea80000100800 */
[----:B------:R-:W-:Y:S04]  /*49f0*/  LDSM.16.MT88.4 R44, [R194+0x800] ;  /* 0x00080000c22c783b */ /* 0x000fe80000004200 */
[----:B------:R-:W-:Y:S04]  /*4a00*/  LDSM.16.MT88.4 R36, [R197] ;  /* 0x00000000c524783b */ /* 0x000fe80000004200 */
[----:B------:R-:W-:Y:S04]  /*4a10*/  LDSM.16.MT88.4 R64, [R194+0x2800] ;  /* 0x00280000c240783b */ /* 0x000fe80000004200 */
[----:B------:R-:W0:Y:S01]  /*4a20*/  LDGDEPBAR ;  /* 0x00000000000079af */ /* 0x000e220000000000 */
[----:B--2---:R-:W-:-:S05]  /*4a30*/  IMAD.IADD R0, R97, 0x1, -R0 ;  /* 0x0000000161007824 */ /* 0x004fca00078e0a00 */
[C---:B------:R-:W-:Y:S02]  /*4a40*/  ISETP.GT.AND P1, PT, R0.reuse, RZ, PT ;  /* 0x000000ff0000720c */ /* 0x040fe40003f24270 */
[C---:B------:R-:W-:Y:S02]  /*4a50*/  ISETP.GT.AND P0, PT, R0.reuse, 0x1, PT ;  /* 0x000000010000780c */ /* 0x040fe40003f04270 */
[----:B------:R-:W-:Y:S02]  /*4a60*/  ISETP.GT.AND P6, PT, R0, 0x8, PT ;  /* 0x000000080000780c */ /* 0x000fe40003fc4270 */
[----:B------:R-:W-:Y:S02]  /*4a70*/  FSEL R5, R78, -INF , P1 ;  /* 0xff8000004e057808 */ /* 0x000fe40000800000 */
[----:B------:R-:W-:Y:S02]  /*4a80*/  FSEL R6, R77, -INF , P0 ;  /* 0xff8000004d067808 */ /* 0x000fe40000000000 */
[----:B------:R-:W-:-:S02]  /*4a90*/  ISETP.GT.AND P5, PT, R0, 0x9, PT ;  /* 0x000000090000780c */ /* 0x000fc40003fa4270 */
[----:B------:R-:W-:Y:S02]  /*4aa0*/  FSEL R7, R72, -INF , P6 ;  /* 0xff80000048077808 */ /* 0x000fe40003000000 */
        /* <DEDUP_REMOVED lines=18> */
[----:B------:R-:W-:Y:S01]  /*4bd0*/  FMNMX.FTZ R2, R11, R2, !PT ;  /* 0x000000020b027209 */ /* 0x000fe20007810000 */
[----:B------:R-:W-:Y:S01]  /*4be0*/  LDSM.16.MT88.4 R48, [R197+0x800] ;  /* 0x00080000c530783b */ /* 0x000fe20000004200 */
[----:B------:R-:W-:Y:S02]  /*4bf0*/  FSEL R13, R69, -INF , P6 ;  /* 0xff800000450d7808 */ /* 0x000fe40003000000 */
[----:B------:R-:W-:Y:S02]  /*4c00*/  ISETP.GT.AND P6, PT, R0, 0x21, PT ;  /* 0x000000210000780c */ /* 0x000fe40003fc4270 */
[----:B------:R-:W-:Y:S02]  /*4c10*/  FSEL R104, R40, -INF , P0 ;  /* 0xff80000028687808 */ /* 0x000fe40000000000 */
        /* <DEDUP_REMOVED lines=14> */
[----:B------:R-:W-:Y:S01]  /*4d00*/  LDSM.16.MT88.4 R52, [R196] ;  /* 0x00000000c434783b */ /* 0x000fe20000004200 */
        /* <DEDUP_REMOVED lines=9> */
[----:B------:R-:W-:Y:S01]  /*4da0*/  ISETP.GT.AND P1, PT, R0, 0x38, PT ;  /* 0x000000380000780c */ /* 0x000fe20003f24270 */
[----:B------:R-:W-:Y:S01]  /*4db0*/  LDSM.16.MT88.4 R40, [R196+0x800] ;  /* 0x00080000c428783b */ /* 0x000fe20000004200 */
[----:B------:R-:W-:Y:S02]  /*4dc0*/  FSEL R99, R22, -INF , P2 ;  /* 0xff80000016637808 */ /* 0x000fe40001000000 */
[----:B------:R-:W-:Y:S02]  /*4dd0*/  FMNMX.FTZ R2, R100, R2, !PT ;  /* 0x0000000264027209 */ /* 0x000fe40007810000 */
[----:B------:R-:W-:-:S02]  /*4de0*/  FSEL R105, R34, -INF , P0 ;  /* 0xff80000022697808 */ /* 0x000fc40000000000 */
[----:B------:R-:W-:Y:S02]  /*4df0*/  FMNMX.FTZ R3, R20, R3, !PT ;  /* 0x0000000314037209 */ /* 0x000fe40007810000 */
[----:B------:R-:W-:Y:S02]  /*4e00*/  ISETP.GT.AND P0, PT, R0, 0x39, PT ;  /* 0x000000390000780c */ /* 0x000fe40003f04270 */
[----:B------:R-:W-:Y:S02]  /*4e10*/  FSEL R95, R16, -INF , P1 ;  /* 0xff800000105f7808 */ /* 0x000fe40000800000 */
[----:B------:R-:W-:Y:S02]  /*4e20*/  FMNMX.FTZ R0, R99, R2, !PT ;  /* 0x0000000263007209 */ /* 0x000fe40007810000 */
        /* <DEDUP_REMOVED lines=9> */
[----:B------:R-:W-:Y:S01]  /*4ec0*/  FMNMX.FTZ R2, R98, R2, !PT ;  /* 0x0000000262027209 */ /* 0x000fe20007810000 */
[----:B------:R-:W-:Y:S01]  /*4ed0*/  LDSM.16.MT88.4 R32, [R193+0x800] ;  /* 0x00080000c120783b */ /* 0x000fe20000004200 */
[----:B------:R-:W-:Y:S02]  /*4ee0*/  FSEL R96, R30, -INF , P4 ;  /* 0xff8000001e607808 */ /* 0x000fe40002000000 */
[----:B------:R-:W-:Y:S02]  /*4ef0*/  FMNMX.FTZ R2, R97, R2, !PT ;  /* 0x0000000261027209 */ /* 0x000fe40007810000 */
[----:B------:R-:W-:Y:S02]  /*4f00*/  FSEL R94, R27, -INF , P3 ;  /* 0xff8000001b5e7808 */ /* 0x000fe40001800000 */
[----:B------:R-:W-:Y:S02]  /*4f10*/  FMNMX.FTZ R2, R96, R2, !PT ;  /* 0x0000000260027209 */ /* 0x000fe40007810000 */
[----:B------:R-:W-:-:S02]  /*4f20*/  FSEL R93, R26, -INF , P2 ;  /* 0xff8000001a5d7808 */ /* 0x000fc40001000000 */
[----:B------:R-:W-:Y:S02]  /*4f30*/  FMNMX.FTZ R2, R94, R2, !PT ;  /* 0x000000025e027209 */ /* 0x000fe40007810000 */
[----:B------:R-:W-:Y:S02]  /*4f40*/  FSEL R91, R25, -INF , P1 ;  /* 0xff800000195b7808 */ /* 0x000fe40000800000 */
[----:B------:R-:W-:Y:S02]  /*4f50*/  FMNMX.FTZ R2, R93, R2, !PT ;  /* 0x000000025d027209 */ /* 0x000fe40007810000 */
[----:B------:R-:W-:Y:S02]  /*4f60*/  FSEL R90, R24, -INF , P0 ;  /* 0xff800000185a7808 */ /* 0x000fe40000000000 */
[----:B------:R-:W-:Y:S02]  /*4f70*/  FMNMX.FTZ R2, R91, R2, !PT ;  /* 0x000000025b027209 */ /* 0x000fe40007810000 */
[----:B-1----:R-:W-:-:S02]  /*4f80*/  FMNMX.FTZ R0, R0, R3, !PT ;  /* 0x0000000300007209 */ /* 0x002fc40007810000 */
[----:B------:R-:W-:-:S03]  /*4f90*/  FMNMX.FTZ R2, R90, R2, !PT ;  /* 0x000000025a027209 */ /* 0x000fc60007810000 */
        /* <DEDUP_REMOVED lines=8> */
[----:B------:R-:W-:-:S04]  /*5020*/  FFMA.FTZ R3, R5, c[0x0][0x2d0], -R2 ;  /* 0x0000b40005037a23 */ /* 0x000fc80000010802 */
[----:B------:R2:W-:Y:S01]  /*5030*/  MUFU.EX2 R80, R3 ;  /* 0x0000000300507308 */ /* 0x0005e20000000800 */
[----:B-1----:R-:W-:Y:S01]  /*5040*/  FMNMX.FTZ R16, R0, R4, !PT ;  /* 0x0000000400107209 */ /* 0x002fe20007810000 */
[--C-:B------:R-:W-:Y:S02]  /*5050*/  FFMA.FTZ R0, R9, c[0x0][0x2d0], -R2.reuse ;  /* 0x0000b40009007a23 */ /* 0x100fe40000010802 */
[----:B--2---:R-:W-:Y:S01]  /*5060*/  FFMA.FTZ R3, R6, c[0x0][0x2d0], -R2 ;  /* 0x0000b40006037a23 */ /* 0x004fe20000010802 */
[----:B------:R-:W-:-:S03]  /*5070*/  FSETP.NEU.FTZ.AND P0, PT, R16, -INF , PT ;  /* 0xff8000001000780b */ /* 0x000fc60003f1d000 */
[----:B------:R1:W-:Y:S08]  /*5080*/  MUFU.EX2 R82, R0 ;  /* 0x0000000000527308 */ /* 0x0003f00000000800 */
[----:B------:R2:W3:Y:S01]  /*5090*/  MUFU.EX2 R79, R3 ;  /* 0x00000003004f7308 */ /* 0x0004e20000000800 */
[----:B-1----:R-:W-:-:S05]  /*50a0*/  FMUL.FTZ R0, R16, c[0x0][0x2d0] ;  /* 0x0000b40010007a20 */ /* 0x002fca0000410000 */
[----:B------:R-:W-:Y:S01]  /*50b0*/  FSEL R0, R0, RZ, P0 ;  /* 0x000000ff00007208 */ /* 0x000fe20000000000 */
[--C-:B--2---:R-:W-:Y:S02]  /*50c0*/  FFMA.FTZ R3, R7, c[0x0][0x2d0], -R2.reuse ;  /* 0x0000b40007037a23 */ /* 0x104fe40000010802 */
[----:B------:R-:W1:Y:S02]  /*50d0*/  LDSM.16.MT88.4 R4, [R193] ;  /* 0x00000000c104783b */ /* 0x000e640000004200 */
[----:B------:R2:W-:Y:S02]  /*50e0*/  MUFU.EX2 R81, R3 ;  /* 0x0000000300517308 */ /* 0x0005e40000000800 */
[----:B--2---:R-:W-:Y:S01]  /*50f0*/  FFMA.FTZ R3, R8, c[0x0][0x2d0], -R2 ;  /* 0x0000b40008037a23 */ /* 0x004fe20000010802 */
[----:B---3--:R-:W-:-:S05]  /*5100*/  F2FP.PACK_AB R8, R79, R80 ;  /* 0x000000504f08723e */ /* 0x008fca00000000ff */
[----:B------:R2:W3:Y:S02]  /*5110*/  MUFU.EX2 R83, R3 ;  /* 0x0000000300537308 */ /* 0x0004e40000000800 */
[----:B--2---:R-:W-:Y:S01]  /*5120*/  FFMA.FTZ R3, R10, c[0x0][0x2d0], -R2 ;  /* 0x0000b4000a037a23 */ /* 0x004fe20000010802 */
[----:B---3--:R-:W-:-:S05]  /*5130*/  F2FP.PACK_AB R10, R83, R81 ;  /* 0x00000051530a723e */ /* 0x008fca00000000ff */
[----:B------:R2:W-:Y:S02]  /*5140*/  MUFU.EX2 R84, R3 ;  /* 0x0000000300547308 */ /* 0x0005e40000000800 */
[----:B--2---:R-:W-:-:S06]  /*5150*/  FFMA.FTZ R3, R11, c[0x0][0x2d0], -R2 ;  /* 0x0000b4000b037a23 */ /* 0x004fcc0000010802 */
[----:B------:R2:W-:Y:S02]  /*5160*/  MUFU.EX2 R86, R3 ;  /* 0x0000000300567308 */ /* 0x0005e40000000800 */
[----:B--2---:R-:W-:-:S06]  /*5170*/  FFMA.FTZ R3, R12, c[0x0][0x2d0], -R0 ;  /* 0x0000b4000c037a23 */ /* 0x004fcc0000010800 */
[----:B------:R2:W-:Y:S02]  /*5180*/  MUFU.EX2 R77, R3 ;  /* 0x00000003004d7308 */ /* 0x0005e40000000800 */
[----:B--2---:R-:W-:-:S06]  /*5190*/  FFMA.FTZ R3, R14, c[0x0][0x2d0], -R0 ;  /* 0x0000b4000e037a23 */ /* 0x004fcc0000010800 */
[----:B------:R2:W3:Y:S02]  /*51a0*/  MUFU.EX2 R76, R3 ;  /* 0x00000003004c7308 */ /* 0x0004e40000000800 */
[--C-:B--2---:R-:W-:Y:S01]  /*51b0*/  FFMA.FTZ R3, R13, c[0x0][0x2d0], -R0.reuse ;  /* 0x0000b4000d037a23 */ /* 0x104fe20000010800 */
[----:B---3--:R-:W-:Y:S01]  /*51c0*/  F2FP.PACK_AB R9, R76, R77 ;  /* 0x0000004d4c09723e */ /* 0x008fe200000000ff */
[----:B------:R-:W2:Y:S04]  /*51d0*/  LDSM.16.MT88.4 R12, [R194] ;  /* 0x00000000c20c783b */ /* 0x000ea80000004200 */
[----:B------:R3:W-:Y:S02]  /*51e0*/  MUFU.EX2 R78, R3 ;  /* 0x00000003004e7308 */ /* 0x0007e40000000800 */
[----:B---3--:R-:W-:-:S06]  /*51f0*/  FFMA.FTZ R3, R18, c[0x0][0x2d0], -R0 ;  /* 0x0000b40012037a23 */ /* 0x008fcc0000010800 */
[----:B------:R3:W4:Y:S02]  /*5200*/  MUFU.EX2 R18, R3 ;  /* 0x0000000300127308 */ /* 0x0007240000000800 */
[----:B---3--:R-:W-:Y:S01]  /*5210*/  FFMA.FTZ R3, R17, c[0x0][0x2d0], -R2 ;  /* 0x0000b40011037a23 */ /* 0x008fe20000010802 */
[----:B----4-:R-:W-:-:S05]  /*5220*/  F2FP.PACK_AB R11, R18, R78 ;  /* 0x0000004e120b723e */ /* 0x010fca00000000ff */
[----:B------:R3:W-:Y:S02]  /*5230*/  MUFU.EX2 R87, R3 ;  /* 0x0000000300577308 */ /* 0x0007e40000000800 */
[----:B-1----:R-:W-:Y:S01]  /*5240*/  HMMA.16816.F32 R24, R8, R4, RZ ;  /* 0x000000040818723c */ /* 0x002fe200000018ff */
[----:B---3--:R-:W-:-:S05]  /*5250*/  FFMA.FTZ R3, R19, c[0x0][0x2d0], -R0 ;  /* 0x0000b40013037a23 */ /* 0x008fca0000010800 */
[----:B------:R1:W-:Y:S02]  /*5260*/  MUFU.EX2 R19, R3 ;  /* 0x0000000300137308 */ /* 0x0003e40000000800 */
[----:B-1----:R-:W-:-:S06]  /*5270*/  FFMA.FTZ R3, R20, c[0x0][0x2d0], -R0 ;  /* 0x0000b40014037a23 */ /* 0x002fcc0000010800 */
[----:B------:R1:W3:Y:S02]  /*5280*/  MUFU.EX2 R85, R3 ;  /* 0x0000000300557308 */ /* 0x0002e40000000800 */
[----:B-1----:R-:W-:Y:S02]  /*5290*/  FFMA.FTZ R3, R21, c[0x0][0x2d0], -R0 ;  /* 0x0000b40015037a23 */ /* 0x002fe40000010800 */
[C---:B------:R-:W-:Y:S04]  /*52a0*/  HMMA.16816.F32 R20, R8.reuse, R6, RZ ;  /* 0x000000060814723c */ /* 0x040fe800000018ff */
[----:B------:R1:W-:Y:S04]  /*52b0*/  MUFU.EX2 R89, R3 ;  /* 0x0000000300597308 */ /* 0x0003e80000000800 */
[----:B--2---:R-:W-:Y:S07]  /*52c0*/  HMMA.16816.F32 R4, R8, R12, RZ ;  /* 0x0000000c0804723c */ /* 0x004fee00000018ff */
[----:B------:R-:W-:-:S02]  /*52d0*/  F2FP.PACK_AB R12, R84, R82 ;  /* 0x00000052540c723e */ /* 0x000fc400000000ff */
[----:B---3--:R-:W-:Y:S01]  /*52e0*/  F2FP.PACK_AB R13, R85, R19 ;  /* 0x00000013550d723e */ /* 0x008fe200000000ff */
[----:B-1----:R-:W-:Y:S02]  /*52f0*/  FFMA.FTZ R3, R28, c[0x0][0x2d0], -R0 ;  /* 0x0000b4001c037a23 */ /* 0x002fe40000010800 */
[----:B------:R-:W-:Y:S02]  /*5300*/  HMMA.16816.F32 R28, R8, R14, RZ ;  /* 0x0000000e081c723c */ /* 0x000fe400000018ff */
[----:B------:R-:W1:Y:S05]  /*5310*/  MUFU.EX2 R88, R3 ;  /* 0x0000000300587308 */ /* 0x000e6a0000000800 */
[----:B------:R-:W-:-:S02]  /*5320*/  F2FP.PACK_AB R14, R87, R86 ;  /* 0x00000056570e723e */ /* 0x000fc400000000ff */
[----:B-1----:R-:W-:Y:S11]  /*5330*/  F2FP.PACK_AB R15, R88, R89 ;  /* 0x00000059580f723e */ /* 0x002ff600000000ff */
[----:B------:R-:W-:Y:S04]  /*5340*/  @!UPT UIADD3 URZ, URZ, URZ, URZ ;  /* 0x0000003f3f3ff290 */ /* 0x000fe8000fffe03f */
[C---:B------:R-:W-:Y:S08]  /*5350*/  HMMA.16816.F32 R28, R12.reuse, R46, R28 ;  /* 0x0000002e0c1c723c */ /* 0x040ff0000000181c */
[----:B------:R-:W-:Y:S08]  /*5360*/  HMMA.16816.F32 R60, R12, R34, R20 ;  /* 0x000000220c3c723c */ /* 0x000ff00000001814 */
[----:B------:R-:W-:Y:S08]  /*5370*/  HMMA.16816.F32 R20, R8, R38, RZ ;  /* 0x000000260814723c */ /* 0x000ff000000018ff */
[----:B------:R-:W-:Y:S01]  /*5380*/  HMMA.16816.F32 R136, R12, R32, R24 ;  /* 0x000000200c88723c */ /* 0x000fe20000001818 */
[----:B------:R-:W-:-:S02]  /*5390*/  IMAD.MOV.U32 R111, RZ, RZ, R28 ;  /* 0x000000ffff6f7224 */ /* 0x000fc400078e001c */
[----:B------:R-:W-:Y:S02]  /*53a0*/  IMAD.MOV.U32 R110, RZ, RZ, R29 ;  /* 0x000000ffff6e7224 */ /* 0x000fe400078e001d */
[----:B------:R-:W-:Y:S02]  /*53b0*/  IMAD.MOV.U32 R109, RZ, RZ, R30 ;  /* 0x000000ffff6d7224 */ /* 0x000fe400078e001e */
[----:B------:R-:W-:Y:S01]  /*53c0*/  IMAD.MOV.U32 R108, RZ, RZ, R31 ;  /* 0x000000ffff6c7224 */ /* 0x000fe200078e001f */
[----:B------:R-:W-:Y:S01]  /*53d0*/  HMMA.16816.F32 R24, R8, R36, RZ ;  /* 0x000000240818723c */ /* 0x000fe200000018ff */
[----:B------:R-:W1:Y:S01]  /*53e0*/  LDSM.16.MT88.4 R28, [R193+0x2000] ;  /* 0x00200000c11c783b */ /* 0x000e620000004200 */
[----:B------:R-:W-:Y:S02]  /*53f0*/  IMAD.MOV.U32 R107, RZ, RZ, R60 ;  /* 0x000000ffff6b7224 */ /* 0x000fe400078e003c */
[----:B------:R-:W-:Y:S01]  /*5400*/  IMAD.MOV.U32 R106, RZ, RZ, R61 ;  /* 0x000000ffff6a7224 */ /* 0x000fe200078e003d */
[----:B------:R-:W-:Y:S01]  /*5410*/  LDSM.16.MT88.4 R36, [R197+0x2000] ;  /* 0x00200000c524783b */ /* 0x000fe20000004200 */
[----:B------:R-:W-:-:S02]  /*5420*/  IMAD.MOV.U32 R17, RZ, RZ, R62 ;  /* 0x000000ffff117224 */ /* 0x000fc400078e003e */
[C---:B------:R-:W-:Y:S01]  /*5430*/  HMMA.16816.F32 R20, R12.reuse, R50, R20 ;  /* 0x000000320c14723c */ /* 0x040fe20000001814 */
[----:B------:R-:W-:Y:S02]  /*5440*/  IMAD.MOV.U32 R3, RZ, RZ, R63 ;  /* 0x000000ffff037224 */ /* 0x000fe400078e003f */
[----:B------:R-:W-:Y:S05]  /*5450*/  LDSM.16.MT88.4 R60, [R197+0x2800] ;  /* 0x00280000c53c783b */ /* 0x000fea0000004200 */
[C---:B------:R-:W-:Y:S01]  /*5460*/  HMMA.16816.F32 R144, R12.reuse, R44, R4 ;  /* 0x0000002c0c90723c */ /* 0x040fe20000001804 */
[----:B------:R-:W2:Y:S07]  /*5470*/  LDSM.16.MT88.4 R44, [R194+0x2000] ;  /* 0x00200000c22c783b */ /* 0x000eae0000004200 */
[----:B------:R-:W-:Y:S01]  /*5480*/  HMMA.16816.F32 R152, R12, R48, R24 ;  /* 0x000000300c98723c */ /* 0x000fe20000001818 */
[----:B------:R-:W3:Y:S07]  /*5490*/  LDSM.16.MT88.4 R48, [R193+0x2800] ;  /* 0x00280000c130783b */ /* 0x000eee0000004200 */
[----:B------:R-:W-:Y:S01]  /*54a0*/  HMMA.16816.F32 R32, R8, R54, RZ ;  /* 0x000000360820723c */ /* 0x000fe200000018ff */
[----:B------:R-:W-:-:S02]  /*54b0*/  IMAD.MOV.U32 R115, RZ, RZ, R20 ;  /* 0x000000ffff737224 */ /* 0x000fc400078e0014 */
[----:B------:R-:W-:Y:S02]  /*54c0*/  IMAD.MOV.U32 R114, RZ, RZ, R21 ;  /* 0x000000ffff727224 */ /* 0x000fe400078e0015 */
[----:B------:R-:W-:Y:S02]  /*54d0*/  IMAD.MOV.U32 R113, RZ, RZ, R22 ;  /* 0x000000ffff717224 */ /* 0x000fe400078e0016 */
[----:B------:R-:W-:Y:S01]  /*54e0*/  IMAD.MOV.U32 R112, RZ, RZ, R23 ;  /* 0x000000ffff707224 */ /* 0x000fe200078e0017 */
[C---:B------:R-:W-:Y:S01]  /*54f0*/  HMMA.16816.F32 R4, R8.reuse, R52, RZ ;  /* 0x000000340804723c */ /* 0x040fe200000018ff */
[----:B------:R-:W-:Y:S07]  /*5500*/  LDSM.16.MT88.4 R52, [R194+0x4000] ;  /* 0x00400000c234783b */ /* 0x000fee0000004200 */
[----:B-1----:R-:W-:Y:S08]  /*5510*/  HMMA.16816.F32 R20, R8, R30, RZ ;  /* 0x0000001e0814723c */ /* 0x002ff000000018ff */
[C---:B------:R-:W-:Y:S08]  /*5520*/  HMMA.16816.F32 R68, R12.reuse, R42, R32 ;  /* 0x0000002a0c44723c */ /* 0x040ff00000001820 */
[----:B------:R-:W-:Y:S08]  /*5530*/  HMMA.16816.F32 R160, R12, R40, R4 ;  /* 0x000000280ca0723c */ /* 0x000ff00000001804 */
[C---:B------:R-:W-:Y:S08]  /*5540*/  HMMA.16816.F32 R24, R8.reuse, R28, RZ ;  /* 0x0000001c0818723c */ /* 0x040ff000000018ff */
[----:B--2---:R-:W-:Y:S01]  /*5550*/  HMMA.16816.F32 R4, R8, R44, RZ ;  /* 0x0000002c0804723c */ /* 0x004fe200000018ff */
[----:B------:R-:W-:-:S02]  /*5560*/  IMAD.MOV.U32 R119, RZ, RZ, R68 ;  /* 0x000000ffff777224 */ /* 0x000fc400078e0044 */
[----:B------:R-:W-:Y:S02]  /*5570*/  IMAD.MOV.U32 R118, RZ, RZ, R69 ;  /* 0x000000ffff767224 */ /* 0x000fe400078e0045 */
[----:B------:R-:W-:Y:S02]  /*5580*/  IMAD.MOV.U32 R117, RZ, RZ, R70 ;  /* 0x000000ffff757224 */ /* 0x000fe400078e0046 */
[----:B------:R-:W-:Y:S01]  /*5590*/  IMAD.MOV.U32 R116, RZ, RZ, R71 ;  /* 0x000000ffff747224 */ /* 0x000fe200078e0047 */
[----:B---3--:R-:W-:Y:S01]  /*55a0*/  HMMA.16816.F32 R20, R12, R50, R20 ;  /* 0x000000320c14723c */ /* 0x008fe20000001814 */
[----:B------:R-:W-:Y:S07]  /*55b0*/  LDSM.16.MT88.4 R68, [R193+0x4800] ;  /* 0x00480000c144783b */ /* 0x000fee0000004200 */
[C---:B------:R-:W-:Y:S01]  /*55c0*/  HMMA.16816.F32 R40, R8.reuse, R46, RZ ;  /* 0x0000002e0828723c */ /* 0x040fe200000018ff */
[----:B------:R-:W1:Y:S07]  /*55d0*/  LDSM.16.MT88.4 R44, [R196+0x2800] ;  /* 0x00280000c42c783b */ /* 0x000e6e0000004200 */
[----:B------:R-:W-:Y:S08]  /*55e0*/  HMMA.16816.F32 R32, R8, R36, RZ ;  /* 0x000000240820723c */ /* 0x000ff000000018ff */
[----:B------:R-:W-:Y:S01]  /*55f0*/  HMMA.16816.F32 R244, R12, R48, R24 ;  /* 0x000000300cf4723c */ /* 0x000fe20000001818 */
[----:B------:R-:W-:Y:S01]  /*5600*/  IMAD.MOV.U32 R37, RZ, RZ, R22 ;  /* 0x000000ffff257224 */ /* 0x000fe200078e0016 */
[----:B------:R-:W-:-:S05]  /*5610*/  MOV R36, R23 ;  /* 0x0000001700247202 */ /* 0x000fca0000000f00 */
[----:B------:R-:W-:Y:S01]  /*5620*/  IMAD.MOV.U32 R49, RZ, RZ, R20 ;  /* 0x000000ffff317224 */ /* 0x000fe200078e0014 */
[----:B------:R-:W-:Y:S01]  /*5630*/  HMMA.16816.F32 R240, R12, R64, R4 ;  /* 0x000000400cf0723c */ /* 0x000fe20000001804 */
[----:B------:R-:W-:-:S07]  /*5640*/  IMAD.MOV.U32 R48, RZ, RZ, R21 ;  /* 0x000000ffff307224 */ /* 0x000fce00078e0015 */
[C---:B------:R-:W-:Y:S07]  /*5650*/  HMMA.16816.F32 R20, R8.reuse, R58, RZ ;  /* 0x0000003a0814723c */ /* 0x040fee00000018ff */
[----:B------:R-:W-:Y:S01]  /*5660*/  IMAD.MOV.U32 R58, RZ, RZ, R37 ;  /* 0x000000ffff3a7224 */ /* 0x000fe200078e0025 */
[----:B------:R-:W-:Y:S01]  /*5670*/  HMMA.16816.F32 R4, R8, R72, RZ ;  /* 0x000000480804723c */ /* 0x000fe200000018ff */
[----:B------:R-:W-:-:S06]  /*5680*/  IMAD.MOV.U32 R59, RZ, RZ, R36 ;  /* 0x000000ffff3b7224 */ /* 0x000fcc00078e0024 */
[----:B------:R-:W-:Y:S01]  /*5690*/  IMAD.MOV.U32 R72, RZ, RZ, R111 ;  /* 0x000000ffff487224 */ /* 0x000fe200078e006f */
[----:B------:R-:W-:Y:S01]  /*56a0*/  HMMA.16816.F32 R28, R8, R38, RZ ;  /* 0x00000026081c723c */ /* 0x000fe200000018ff */
[----:B------:R-:W2:Y:S01]  /*56b0*/  LDSM.16.MT88.4 R36, [R194+0x4800] ;  /* 0x00480000c224783b */ /* 0x000ea20000004200 */
[----:B------:R-:W-:-:S06]  /*56c0*/  IMAD.MOV.U32 R73, RZ, RZ, R110 ;  /* 0x000000ffff497224 */ /* 0x000fcc00078e006e */
[C---:B------:R-:W-:Y:S01]  /*56d0*/  HMMA.16816.F32 R184, R12.reuse, R60, R32 ;  /* 0x0000003c0cb8723c */ /* 0x040fe20000001820 */
[----:B------:R-:W3:Y:S06]  /*56e0*/  LDSM.16.MT88.4 R32, [R197+0x4000] ;  /* 0x00400000c520783b */ /* 0x000eec0000004200 */
[----:B------:R-:W-:Y:S01]  /*56f0*/  IMAD.MOV.U32 R60, RZ, RZ, R119 ;  /* 0x000000ffff3c7224 */ /* 0x000fe200078e0077 */
[----:B-1----:R-:W-:Y:S01]  /*5700*/  HMMA.16816.F32 R188, R12, R46, R20 ;  /* 0x0000002e0cbc723c */ /* 0x002fe20000001814 */
[----:B------:R-:W-:-:S06]  /*5710*/  IMAD.MOV.U32 R61, RZ, RZ, R118 ;  /* 0x000000ffff3d7224 */ /* 0x000fcc00078e0076 */
[----:B------:R-:W-:Y:S01]  /*5720*/  MOV R46, R113 ;  /* 0x00000071002e7202 */ /* 0x000fe20000000f00 */
[----:B------:R-:W-:Y:S01]  /*5730*/  HMMA.16816.F32 R176, R12, R68, R4 ;  /* 0x000000440cb0723c */ /* 0x000fe20000001804 */
[----:B------:R-:W-:-:S07]  /*5740*/  IMAD.MOV.U32 R47, RZ, RZ, R112 ;  /* 0x000000ffff2f7224 */ /* 0x000fce00078e0070 */
[----:B------:R-:W-:Y:S07]  /*5750*/  HMMA.16816.F32 R24, R8, R56, RZ ;  /* 0x000000380818723c */ /* 0x000fee00000018ff */
[----:B------:R-:W-:Y:S01]  /*5760*/  IMAD.MOV.U32 R56, RZ, RZ, R49 ;  /* 0x000000ffff387224 */ /* 0x000fe200078e0031 */
[----:B------:R-:W-:Y:S01]  /*5770*/  HMMA.16816.F32 R236, R12, R66, R40 ;  /* 0x000000420cec723c */ /* 0x000fe20000001828 */
[----:B------:R-:W1:Y:S01]  /*5780*/  LDSM.16.MT88.4 R40, [R196+0x4000] ;  /* 0x00400000c428783b */ /* 0x000e620000004200 */
[----:B------:R-:W-:-:S06]  /*5790*/  IMAD.MOV.U32 R57, RZ, RZ, R48 ;  /* 0x000000ffff397224 */ /* 0x000fcc00078e0030 */
[C---:B------:R-:W-:Y:S07]  /*57a0*/  HMMA.16816.F32 R20, R8.reuse, R52, RZ ;  /* 0x000000340814723c */ /* 0x040fee00000018ff */
[----:B------:R-:W-:Y:S01]  /*57b0*/  IMAD.MOV.U32 R52, RZ, RZ, R107 ;  /* 0x000000ffff347224 */ /* 0x000fe200078e006b */
[----:B------:R-:W-:Y:S01]  /*57c0*/  HMMA.16816.F32 R4, R8, R54, RZ ;  /* 0x000000360804723c */ /* 0x000fe200000018ff */
[----:B------:R-:W-:-:S06]  /*57d0*/  IMAD.MOV.U32 R53, RZ, RZ, R106 ;  /* 0x000000ffff357224 */ /* 0x000fcc00078e006a */
[----:B------:R-:W-:Y:S01]  /*57e0*/  IMAD.MOV.U32 R54, RZ, RZ, R17 ;  /* 0x000000ffff367224 */ /* 0x000fe200078e0011 */
[C---:B------:R-:W-:Y:S01]  /*57f0*/  HMMA.16816.F32 R220, R12.reuse, R62, R28 ;  /* 0x0000003e0cdc723c */ /* 0x040fe2000000181c */
[----:B------:R-:W4:Y:S01]  /*5800*/  LDSM.16.MT88.4 R28, [R197+0x4800] ;  /* 0x00480000c51c783b */ /* 0x000f220000004200 */
[----:B------:R-:W-:Y:S02]  /*5810*/  FADD.FTZ R17, R77, R76 ;  /* 0x0000004c4d117221 */ /* 0x000fe40000010000 */
[----:B------:R-:W-:Y:S02]  /*5820*/  IMAD.MOV.U32 R55, RZ, RZ, R3 ;  /* 0x000000ffff377224 */ /* 0x000fe400078e0003 */
[----:B------:R-:W-:Y:S02]  /*5830*/  FADD.FTZ R3, R80, R79 ;  /* 0x0000004f50037221 */ /* 0x000fe40000010000 */
[----:B------:R-:W-:Y:S01]  /*5840*/  HMMA.16816.F32 R180, R12, R44, R24 ;  /* 0x0000002c0cb4723c */ /* 0x000fe20000001818 */
[----:B------:R-:W-:-:S02]  /*5850*/  IMAD.MOV.U32 R62, RZ, RZ, R117 ;  /* 0x000000ffff3e7224 */ /* 0x000fc400078e0075 */
[----:B------:R-:W-:Y:S02]  /*5860*/  IMAD.MOV.U32 R63, RZ, RZ, R116 ;  /* 0x000000ffff3f7224 */ /* 0x000fe400078e0074 */
[----:B------:R-:W-:Y:S02]  /*5870*/  FADD.FTZ R3, R81, R3 ;  /* 0x0000000351037221 */ /* 0x000fe40000010000 */
[----:B------:R-:W-:Y:S01]  /*5880*/  IMAD.MOV.U32 R44, RZ, RZ, R115 ;  /* 0x000000ffff2c7224 */ /* 0x000fe200078e0073 */
[----:B--2---:R-:W-:Y:S01]  /*5890*/  HMMA.16816.F32 R148, R12, R36, R20 ;  /* 0x000000240c94723c */ /* 0x004fe20000001814 */
[----:B------:R-:W-:Y:S02]  /*58a0*/  IMAD.MOV.U32 R45, RZ, RZ, R114 ;  /* 0x000000ffff2d7224 */ /* 0x000fe400078e0072 */
[----:B------:R-:W-:-:S04]  /*58b0*/  FADD.FTZ R3, R83, R3 ;  /* 0x0000000353037221 */ /* 0x000fc80000010000 */
[----:B------:R-:W-:Y:S01]  /*58c0*/  FADD.FTZ R3, R82, R3 ;  /* 0x0000000352037221 */ /* 0x000fe20000010000 */
[----:B------:R-:W-:Y:S01]  /*58d0*/  HMMA.16816.F32 R156, R12, R38, R4 ;  /* 0x000000260c9c723c */ /* 0x000fe20000001804 */
[----:B------:R-:W2:Y:S02]  /*58e0*/  LDSM.16.MT88.4 R36, [R196+0x4800] ;  /* 0x00480000c424783b */ /* 0x000ea40000004200 */
[----:B------:R-:W-:-:S05]  /*58f0*/  FADD.FTZ R3, R84, R3 ;  /* 0x0000000354037221 */ /* 0x000fca0000010000 */
[C---:B------:R-:W-:Y:S07]  /*5900*/  HMMA.16816.F32 R24, R8.reuse, R74, RZ ;  /* 0x0000004a0818723c */ /* 0x040fee00000018ff */
[----:B------:R-:W-:Y:S01]  /*5910*/  IMAD.MOV.U32 R74, RZ, RZ, R109 ;  /* 0x000000ffff4a7224 */ /* 0x000fe200078e006d */
[----:B---3--:R-:W-:Y:S01]  /*5920*/  HMMA.16816.F32 R20, R8, R34, RZ ;  /* 0x000000220814723c */ /* 0x008fe200000018ff */
[----:B------:R-:W-:-:S06]  /*5930*/  IMAD.MOV.U32 R75, RZ, RZ, R108 ;  /* 0x000000ffff4b7224 */ /* 0x000fcc00078e006c */
[--C-:B------:R-:W-:Y:S01]  /*5940*/  FFMA.FTZ R35, R95, c[0x0][0x2d0], -R2.reuse ;  /* 0x0000b4005f237a23 */ /* 0x100fe20000010802 */
[----:B-1----:R-:W-:Y:S01]  /*5950*/  HMMA.16816.F32 R4, R8, R40, RZ ;  /* 0x000000280804723c */ /* 0x002fe200000018ff */
[----:B------:R-:W-:-:S06]  /*5960*/  FFMA.FTZ R34, R92, c[0x0][0x2d0], -R2 ;  /* 0x0000b4005c227a23 */ /* 0x000fcc0000010802 */
[--C-:B------:R-:W-:Y:S01]  /*5970*/  FFMA.FTZ R40, R94, c[0x0][0x2d0], -R0.reuse ;  /* 0x0000b4005e287a23 */ /* 0x100fe20000010800 */
[----:B------:R-:W-:Y:S01]  /*5980*/  HMMA.16816.F32 R164, R12, R70, R24 ;  /* 0x000000460ca4723c */ /* 0x000fe20000001818 */
[----:B------:R-:W-:-:S07]  /*5990*/  FFMA.FTZ R41, R93, c[0x0][0x2d0], -R0 ;  /* 0x0000b4005d297a23 */ /* 0x000fce0000010800 */
[----:B------:R-:W-:Y:S07]  /*59a0*/  HMMA.16816.F32 R24, R8, R32, RZ ;  /* 0x000000200818723c */ /* 0x000fee00000018ff */
[--C-:B------:R-:W-:Y:S01]  /*59b0*/  FFMA.FTZ R32, R100, c[0x0][0x2d0], -R2.reuse ;  /* 0x0000b40064207a23 */ /* 0x100fe20000010802 */
[----:B----4-:R-:W-:Y:S01]  /*59c0*/  HMMA.16816.F32 R140, R12, R30, R20 ;  /* 0x0000001e0c8c723c */ /* 0x010fe20000001814 */
[----:B------:R-:W1:Y:S01]  /*59d0*/  LDSM.16.MT88.4 R20, [R193+0x6000] ;  /* 0x00600000c114783b */ /* 0x000e620000004200 */
[----:B------:R-:W-:-:S06]  /*59e0*/  FFMA.FTZ R33, R99, c[0x0][0x2d0], -R2 ;  /* 0x0000b40063217a23 */ /* 0x000fcc0000010802 */
[----:B--2---:R-:W-:Y:S07]  /*59f0*/  HMMA.16816.F32 R112, R12, R36, R4 ;  /* 0x000000240c70723c */ /* 0x004fee0000001804 */
[--C-:B------:R-:W-:Y:S01]  /*5a00*/  FFMA.FTZ R36, R98, c[0x0][0x2d0], -R0.reuse ;  /* 0x0000b40062247a23 */ /* 0x100fe20000010800 */
[----:B------:R-:W-:Y:S07]  /*5a10*/  HMMA.16816.F32 R4, R8, R42, RZ ;  /* 0x0000002a0804723c */ /* 0x000fee00000018ff */
[--C-:B------:R-:W-:Y:S01]  /*5a20*/  FFMA.FTZ R42, R91, c[0x0][0x2d0], -R0.reuse ;  /* 0x0000b4005b2a7a23 */ /* 0x100fe20000010800 */
[----:B------:R-:W-:Y:S01]  /*5a30*/  HMMA.16816.F32 R108, R12, R28, R24 ;  /* 0x0000001c0c6c723c */ /* 0x000fe20000001818 */
[----:B------:R-:W2:Y:S01]  /*5a40*/  LDSM.16.MT88.4 R28, [R193+0x6800] ;  /* 0x00680000c11c783b */ /* 0x000ea20000004200 */
[----:B------:R-:W-:-:S03]  /*5a50*/  FFMA.FTZ R43, R90, c[0x0][0x2d0], -R0 ;  /* 0x0000b4005a2b7a23 */ /* 0x000fc60000010800 */
[----:B------:R-:W3:Y:S11]  /*5a60*/  LDSM.16.MT88.4 R24, [R194+0x6000] ;  /* 0x00600000c218783b */ /* 0x000ef60000004200 */
[----:B------:R-:W-:Y:S07]  /*5a70*/  HMMA.16816.F32 R116, R12, R38, R4 ;  /* 0x000000260c74723c */ /* 0x000fee0000001804 */
[--C-:B------:R-:W-:Y:S01]  /*5a80*/  FFMA.FTZ R38, R97, c[0x0][0x2d0], -R0.reuse ;  /* 0x0000b40061267a23 */ /* 0x100fe20000010800 */
[----:B-1----:R-:W-:Y:S01]  /*5a90*/  HMMA.16816.F32 R4, R8, R20, RZ ;  /* 0x000000140804723c */ /* 0x002fe200000018ff */
[----:B------:R-:W-:Y:S11]  /*5aa0*/  FFMA.FTZ R39, R96, c[0x0][0x2d0], -R0 ;  /* 0x0000b40060277a23 */ /* 0x000ff60000010800 */
[----:B------:R-:W-:Y:S11]  /*5ab0*/  @!UPT UIADD3 URZ, URZ, URZ, URZ ;  /* 0x0000003f3f3ff290 */ /* 0x000ff6000fffe03f */
[----:B------:R-:W-:Y:S01]  /*5ac0*/  @!UPT UIADD3 URZ, URZ, URZ, URZ ;  /* 0x0000003f3f3ff290 */ /* 0x000fe2000fffe03f */
[----:B--2---:R-:W-:Y:S07]  /*5ad0*/  HMMA.16816.F32 R120, R12, R28, R4 ;  /* 0x0000001c0c78723c */ /* 0x004fee0000001804 */
[----:B------:R-:W-:-:S04]  /*5ae0*/  FADD.FTZ R4, R78, R17 ;  /* 0x000000114e047221 */ /* 0x000fc80000010000 */
[----:B------:R-:W-:Y:S02]  /*5af0*/  FADD.FTZ R17, R18, R4 ;  /* 0x0000000412117221 */ /* 0x000fe40000010000 */
[----:B------:R-:W-:Y:S01]  /*5b00*/  HMMA.16816.F32 R4, R8, R22, RZ ;  /* 0x000000160804723c */ /* 0x000fe200000018ff */
[----:B------:R-:W1:Y:S01]  /*5b10*/  LDSM.16.MT88.4 R20, [R194+0x6800] ;  /* 0x00680000c214783b */ /* 0x000e620000004200 */
[----:B------:R-:W-:Y:S02]  /*5b20*/  FFMA.FTZ R18, R102, c[0x0][0x2d0], -R2 ;  /* 0x0000b40066127a23 */ /* 0x000fe40000010802 */
[----:B------:R-:W-:Y:S02]  /*5b30*/  FADD.FTZ R17, R19, R17 ;  /* 0x0000001113117221 */ /* 0x000fe40000010000 */
[----:B------:R-:W-:-:S06]  /*5b40*/  FFMA.FTZ R19, R105, c[0x0][0x2d0], -R0 ;  /* 0x0000b40069137a23 */ /* 0x000fcc0000010800 */
[----:B------:R-:W-:Y:S11]  /*5b50*/  MUFU.EX2 R19, R19 ;  /* 0x0000001300137308 */ /* 0x000ff60000000800 */
[----:B------:R-:W-:Y:S01]  /*5b60*/  @!UPT UIADD3 URZ, URZ, URZ, URZ ;  /* 0x0000003f3f3ff290 */ /* 0x000fe2000fffe03f */
[----:B------:R-:W-:Y:S01]  /*5b70*/  HMMA.16816.F32 R172, R12, R30, R4 ;  /* 0x0000001e0cac723c */ /* 0x000fe20000001804 */
[----:B------:R-:W2:Y:S07]  /*5b80*/  LDSM.16.MT88.4 R28, [R197+0x6000] ;  /* 0x00600000c51c783b */ /* 0x000eae0000004200 */
[----:B---3--:R-:W-:Y:S11]  /*5b90*/  HMMA.16816.F32 R4, R8, R24, RZ ;  /* 0x000000180804723c */ /* 0x008ff600000018ff */
[----:B------:R-:W-:Y:S11]  /*5ba0*/  @!UPT UIADD3 URZ, URZ, URZ, URZ ;  /* 0x0000003f3f3ff290 */ /* 0x000ff6000fffe03f */
[----:B------:R-:W-:Y:S02]  /*5bb0*/  @!UPT UIADD3 URZ, URZ, URZ, URZ ;  /* 0x0000003f3f3ff290 */ /* 0x000fe4000fffe03f */
[----:B-1----:R-:W-:Y:S08]  /*5bc0*/  HMMA.16816.F32 R168, R12, R20, R4 ;  /* 0x000000140ca8723c */ /* 0x002ff00000001804 */
[----:B------:R-:W-:Y:S01]  /*5bd0*/  HMMA.16816.F32 R4, R8, R26, RZ ;  /* 0x0000001a0804723c */ /* 0x000fe200000018ff */
[----:B------:R-:W1:Y:S11]  /*5be0*/  LDSM.16.MT88.4 R24, [R197+0x6800] ;  /* 0x00680000c518783b */ /* 0x000e760000004200 */
[----:B------:R-:W-:Y:S11]  /*5bf0*/  @!UPT UIADD3 URZ, URZ, URZ, URZ ;  /* 0x0000003f3f3ff290 */ /* 0x000ff6000fffe03f */
[----:B------:R-:W-:Y:S01]  /*5c00*/  @!UPT UIADD3 URZ, URZ, URZ, URZ ;  /* 0x0000003f3f3ff290 */ /* 0x000fe2000fffe03f */
[----:B------:R-:W-:Y:S07]  /*5c10*/  HMMA.16816.F32 R124, R12, R22, R4 ;  /* 0x000000160c7c723c */ /* 0x000fee0000001804 */
[----:B------:R-:W-:Y:S01]  /*5c20*/  FADD.FTZ R4, R86, R3 ;  /* 0x0000000356047221 */ /* 0x000fe20000010000 */
[----:B--2---:R-:W-:Y:S01]  /*5c30*/  HMMA.16816.F32 R20, R8, R28, RZ ;  /* 0x0000001c0814723c */ /* 0x004fe200000018ff */
[--C-:B------:R-:W-:Y:S02]  /*5c40*/  FFMA.FTZ R3, R104, c[0x0][0x2d0], -R2.reuse ;  /* 0x0000b40068037a23 */ /* 0x100fe40000010802 */
[----:B------:R-:W-:-:S02]  /*5c50*/  FFMA.FTZ R6, R103, c[0x0][0x2d0], -R2 ;  /* 0x0000b40067067a23 */ /* 0x000fc40000010802 */
[----:B------:R-:W-:Y:S02]  /*5c60*/  FFMA.FTZ R7, R101, c[0x0][0x2d0], -R2 ;  /* 0x0000b40065077a23 */ /* 0x000fe40000010802 */
[----:B------:R-:W2:Y:S01]  /*5c70*/  MUFU.EX2 R3, R3 ;  /* 0x0000000300037308 */ /* 0x000ea20000000800 */
[----:B------:R-:W-:Y:S02]  /*5c80*/  FADD.FTZ R4, R87, R4 ;  /* 0x0000000457047221 */ /* 0x000fe40000010000 */
[----:B------:R-:W-:-:S04]  /*5c90*/  FADD.FTZ R5, R85, R17 ;  /* 0x0000001155057221 */ /* 0x000fc80000010000 */
[----:B------:R-:W-:Y:S01]  /*5ca0*/  FADD.FTZ R5, R89, R5 ;  /* 0x0000000559057221 */ /* 0x000fe20000010000 */
[----:B------:R-:W3:Y:S03]  /*5cb0*/  MUFU.EX2 R2, R6 ;  /* 0x0000000600027308 */ /* 0x000ee60000000800 */
[----:B------:R-:W-:Y:S02]  /*5cc0*/  FADD.FTZ R37, R88, R5 ;  /* 0x0000000558257221 */ /* 0x000fe40000010000 */
[----:B--2---:R-:W-:-:S04]  /*5cd0*/  FADD.FTZ R0, R3, R4 ;  /* 0x0000000403007221 */ /* 0x004fc80000010000 */
[----:B-1----:R-:W-:Y:S01]  /*5ce0*/  HMMA.16816.F32 R64, R12, R24, R20 ;  /* 0x000000180c40723c */ /* 0x002fe20000001814 */
[----:B------:R-:W-:Y:S01]  /*5cf0*/  MUFU.EX2 R5, R32 ;  /* 0x0000002000057308 */ /* 0x000fe20000000800 */
[C---:B---3--:R-:W-:Y:S01]  /*5d00*/  FADD.FTZ R6, R2.reuse, R0 ;  /* 0x0000000002067221 */ /* 0x048fe20000010000 */
[----:B------:R-:W-:-:S05]  /*5d10*/  F2FP.PACK_AB R4, R2, R3 ;  /* 0x000000030204723e */ /* 0x000fca00000000ff */
[----:B------:R-:W-:Y:S01]  /*5d20*/  HMMA.16816.F32 R20, R8, R30, RZ ;  /* 0x0000001e0814723c */ /* 0x000fe200000018ff */
[----:B------:R-:W1:Y:S08]  /*5d30*/  MUFU.EX2 R2, R18 ;  /* 0x0000001200027308 */ /* 0x000e700000000800 */
[----:B------:R-:W2:Y:S08]  /*5d40*/  MUFU.EX2 R0, R7 ;  /* 0x0000000700007308 */ /* 0x000eb00000000800 */
[----:B------:R-:W3:Y:S01]  /*5d50*/  MUFU.EX2 R3, R33 ;  /* 0x0000002100037308 */ /* 0x000ee20000000800 */
[----:B-1----:R-:W-:-:S06]  /*5d60*/  FADD.FTZ R6, R2, R6 ;  /* 0x0000000602067221 */ /* 0x002fcc0000010000 */
[----:B------:R-:W-:Y:S01]  /*5d70*/  HMMA.16816.F32 R48, R12, R26, R20 ;  /* 0x0000001a0c30723c */ /* 0x000fe20000001814 */
[C---:B--2---:R-:W-:Y:S01]  /*5d80*/  FADD.FTZ R6, R0.reuse, R6 ;  /* 0x0000000600067221 */ /* 0x044fe20000010000 */
[----:B------:R-:W1:Y:S05]  /*5d90*/  MUFU.EX2 R17, R35 ;  /* 0x0000002300117308 */ /* 0x000e6a0000000800 */
[----:B------:R-:W-:Y:S01]  /*5da0*/  FADD.FTZ R20, R5, R6 ;  /* 0x0000000605147221 */ /* 0x000fe20000010000 */
[----:B------:R-:W-:Y:S01]  /*5db0*/  F2FP.PACK_AB R6, R0, R2 ;  /* 0x000000020006723e */ /* 0x000fe200000000ff */
[----:B------:R-:W-:Y:S01]  /*5dc0*/  FADD.FTZ R2, R19, R37 ;  /* 0x0000002513027221 */ /* 0x000fe20000010000 */
[----:B------:R-:W2:Y:S01]  /*5dd0*/  MUFU.EX2 R7, R34 ;  /* 0x0000002200077308 */ /* 0x000ea20000000800 */
[C---:B---3--:R-:W-:Y:S01]  /*5de0*/  FADD.FTZ R0, R3.reuse, R20 ;  /* 0x0000001403007221 */ /* 0x048fe20000010000 */
[----:B------:R-:W-:Y:S01]  /*5df0*/  F2FP.PACK_AB R128, R3, R5 ;  /* 0x000000050380723e */ /* 0x000fe200000000ff */
[----:B------:R-:W3:Y:S05]  /*5e00*/  LDSM.16.MT88.4 R20, [R196+0x6000] ;  /* 0x00600000c414783b */ /* 0x000eea0000004200 */
[----:B------:R-:W4:Y:S01]  /*5e10*/  MUFU.EX2 R18, R36 ;  /* 0x0000002400127308 */ /* 0x000f220000000800 */
[----:B-1----:R-:W-:-:S04]  /*5e20*/  FADD.FTZ R0, R17, R0 ;  /* 0x0000000011007221 */ /* 0x002fc80000010000 */
[C---:B--2---:R-:W-:Y:S01]  /*5e30*/  FADD.FTZ R251, R7.reuse, R0 ;  /* 0x0000000007fb7221 */ /* 0x044fe20000010000 */
[----:B------:R-:W-:Y:S02]  /*5e40*/  F2FP.PACK_AB R130, R7, R17 ;  /* 0x000000110782723e */ /* 0x000fe400000000ff */
[----:B------:R-:W-:Y:S01]  /*5e50*/  MUFU.EX2 R3, R39 ;  /* 0x0000002700037308 */ /* 0x000fe20000000800 */
[C---:B----4-:R-:W-:Y:S01]  /*5e60*/  FADD.FTZ R0, R18.reuse, R2 ;  /* 0x0000000212007221 */ /* 0x050fe20000010000 */
[----:B------:R-:W-:-:S06]  /*5e70*/  F2FP.PACK_AB R5, R18, R19 ;  /* 0x000000131205723e */ /* 0x000fcc00000000ff */
[----:B------:R-:W1:Y:S08]  /*5e80*/  MUFU.EX2 R7, R38 ;  /* 0x0000002600077308 */ /* 0x000e700000000800 */
[----:B------:R-:W-:Y:S08]  /*5e90*/  MUFU.EX2 R18, R40 ;  /* 0x0000002800127308 */ /* 0x000ff00000000800 */
[----:B------:R-:W2:Y:S01]  /*5ea0*/  MUFU.EX2 R17, R41 ;  /* 0x0000002900117308 */ /* 0x000ea20000000800 */
[C---:B---3--:R-:W-:Y:S07]  /*5eb0*/  HMMA.16816.F32 R24, R8.reuse, R20, RZ ;  /* 0x000000140818723c */ /* 0x048fee00000018ff */
[----:B------:R-:W3:Y:S01]  /*5ec0*/  MUFU.EX2 R2, R42 ;  /* 0x0000002a00027308 */ /* 0x000ee20000000800 */
[----:B------:R-:W-:Y:S07]  /*5ed0*/  HMMA.16816.F32 R20, R8, R22, RZ ;  /* 0x000000160814723c */ /* 0x000fee00000018ff */
[----:B-1----:R-:W-:Y:S01]  /*5ee0*/  FADD.FTZ R8, R7, R0 ;  /* 0x0000000007087221 */ /* 0x002fe20000010000 */
[----:B------:R-:W-:Y:S01]  /*5ef0*/  F2FP.PACK_AB R7, R3, R7 ;  /* 0x000000070307723e */ /* 0x000fe200000000ff */
[----:B------:R-:W1:Y:S01]  /*5f00*/  MUFU.EX2 R0, R43 ;  /* 0x0000002b00007308 */ /* 0x000e620000000800 */
[----:B--2---:R-:W-:Y:S01]  /*5f10*/  F2FP.PACK_AB R129, R17, R18 ;  /* 0x000000121181723e */ /* 0x004fe200000000ff */
[----:B------:R-:W-:-:S04]  /*5f20*/  FADD.FTZ R8, R3, R8 ;  /* 0x0000000803087221 */ /* 0x000fc80000010000 */
[----:B------:R-:W-:-:S04]  /*5f30*/  FADD.FTZ R8, R18, R8 ;  /* 0x0000000812087221 */ /* 0x000fc80000010000 */
[----:B------:R-:W-:-:S04]  /*5f40*/  FADD.FTZ R8, R17, R8 ;  /* 0x0000000811087221 */ /* 0x000fc80000010000 */
[----:B---3--:R-:W-:Y:S02]  /*5f50*/  FADD.FTZ R3, R2, R8 ;  /* 0x0000000802037221 */ /* 0x008fe40000010000 */
[----:B------:R-:W2:Y:S01]  /*5f60*/  LDSM.16.MT88.4 R8, [R196+0x6800] ;  /* 0x00680000c408783b */ /* 0x000ea20000004200 */
[C---:B-1----:R-:W-:Y:S01]  /*5f70*/  F2FP.PACK_AB R131, R0.reuse, R2 ;  /* 0x000000020083723e */ /* 0x042fe200000000ff */
[----:B------:R-:W-:Y:S01]  /*5f80*/  FADD.FTZ R250, R0, R3 ;  /* 0x0000000300fa7221 */ /* 0x000fe20000010000 */
[----:B------:R-:W-:-:S04]  /*5f90*/  IADD3 R0, R224, -0x2, RZ ;  /* 0xfffffffee0007810 */ /* 0x000fc80007ffe0ff */
[----:B------:R-:W-:Y:S01]  /*5fa0*/  ISETP.GE.AND P0, PT, R0, R133, PT ;  /* 0x000000850000720c */ /* 0x000fe20003f06270 */
[C---:B--2---:R-:W-:Y:S08]  /*5fb0*/  HMMA.16816.F32 R32, R12.reuse, R8, R24 ;  /* 0x000000080c20723c */ /* 0x044ff00000001818 */
[----:B------:R-:W-:Y:S01]  /*5fc0*/  HMMA.16816.F32 R24, R12, R10, R20 ;  /* 0x0000000a0c18723c */ /* 0x000fe20000001814 */
[----:B------:R-:W1:Y:S04]  /*5fd0*/  LDSM.16.MT88.4 R8, [R193+0x1000] ;  /* 0x00100000c108783b */ /* 0x000e680000004200 */
[----:B------:R-:W2:Y:S04]  /*5fe0*/  LDSM.16.MT88.4 R12, [R194+0x1000] ;  /* 0x00100000c20c783b */ /* 0x000ea80000004200 */
[----:B------:R-:W3:Y:S01]  /*5ff0*/  LDSM.16.MT88.4 R20, [R194+0x7000] ;  /* 0x00700000c214783b */ /* 0x000ee20000004200 */
        /* <DEDUP_REMOVED lines=27> */
[----:B------:R-:W1:Y:S07]  /*61b0*/  LDSM.16.MT88.4 R164, [R196+0x1800] ;  /* 0x00180000c4a4783b */ /* 0x000e6e0000004200 */
[C---:B------:R-:W-:Y:S01]  /*61c0*/  HMMA.16816.F32 R88, R4.reuse, R8, R176 ;  /* 0x000000080458723c */ /* 0x040fe200000018b0 */
[----:B------:R-:W-:Y:S07]  /*61d0*/  LDSM.16.MT88.4 R8, [R197+0x5000] ;  /* 0x00500000c508783b */ /* 0x000fee0000004200 */
[C---:B--2---:R-:W-:Y:S01]  /*61e0*/  HMMA.16816.F32 R100, R4.reuse, R14, R156 ;  /* 0x0000000e0464723c */ /* 0x044fe2000000189c */
[----:B------:R-:W2:Y:S07]  /*61f0*/  LDSM.16.MT88.4 R156, [R197+0x1800] ;  /* 0x00180000c59c783b */ /* 0x000eae0000004200 */
[----:B------:R-:W-:Y:S01]  /*6200*/  HMMA.16816.F32 R96, R4, R12, R148 ;  /* 0x0000000c0460723c */ /* 0x000fe20000001894 */
[----:B------:R-:W3:Y:S04]  /*6210*/  LDSM.16.MT88.4 R12, [R196+0x5000] ;  /* 0x00500000c40c783b */ /* 0x000ee80000004200 */
[----:B------:R-:W4:Y:S03]  /*6220*/  LDSM.16.MT88.4 R148, [R194+0x1800] ;  /* 0x00180000c294783b */ /* 0x000f260000004200 */
[C---:B-1----:R-:W-:Y:S08]  /*6230*/  HMMA.16816.F32 R160, R128.reuse, R164, R160 ;  /* 0x000000a480a0723c */ /* 0x042ff000000018a0 */
[C---:B------:R-:W-:Y:S08]  /*6240*/  HMMA.16816.F32 R164, R128.reuse, R166, R44 ;  /* 0x000000a680a4723c */ /* 0x040ff0000000182c */
[C---:B--2---:R-:W-:Y:S08]  /*6250*/  HMMA.16816.F32 R152, R128.reuse, R156, R152 ;  /* 0x0000009c8098723c */ /* 0x044ff00000001898 */
[----:B------:R-:W-:Y:S01]  /*6260*/  HMMA.16816.F32 R156, R128, R158, R40 ;  /* 0x0000009e809c723c */ /* 0x000fe20000001828 */
[----:B------:R-:W1:Y:S07]  /*6270*/  LDSM.16.MT88.4 R40, [R193+0x3800] ;  /* 0x00380000c128783b */ /* 0x000e6e0000004200 */
[C---:B---3--:R-:W-:Y:S08]  /*6280*/  HMMA.16816.F32 R112, R4.reuse, R12, R112 ;  /* 0x0000000c0470723c */ /* 0x048ff00000001870 */
[----:B------:R-:W-:Y:S01]  /*6290*/  HMMA.16816.F32 R116, R4, R14, R116 ;  /* 0x0000000e0474723c */ /* 0x000fe20000001874 */
[----:B------:R-:W2:Y:S07]  /*62a0*/  LDSM.16.MT88.4 R12, [R197+0x7000] ;  /* 0x00700000c50c783b */ /* 0x000eae0000004200 */
[C---:B----4-:R-:W-:Y:S08]  /*62b0*/  HMMA.16816.F32 R144, R128.reuse, R148, R144 ;  /* 0x000000948090723c */ /* 0x050ff00000001890 */
[----:B------:R-:W-:Y:S08]  /*62c0*/  HMMA.16816.F32 R148, R128, R150, R36 ;  /* 0x000000968094723c */ /* 0x000ff00000001824 */
[----:B------:R-:W-:Y:S08]  /*62d0*/  HMMA.16816.F32 R104, R4, R8, R108 ;  /* 0x000000080468723c */ /* 0x000ff0000000186c */
[C---:B-1----:R-:W-:Y:S08]  /*62e0*/  HMMA.16816.F32 R36, R128.reuse, R40, R52 ;  /* 0x000000288024723c */ /* 0x042ff00000001834 */
[----:B------:R-:W-:Y:S01]  /*62f0*/  HMMA.16816.F32 R40, R128, R42, R56 ;  /* 0x0000002a8028723c */ /* 0x000fe20000001838 */
[----:B------:R-:W1:Y:S07]  /*6300*/  LDSM.16.MT88.4 R56, [R197+0x3800] ;  /* 0x00380000c538783b */ /* 0x000e6e0000004200 */
[C---:B--2---:R-:W-:Y:S01]  /*6310*/  HMMA.16816.F32 R20, R4.reuse, R12, R64 ;  /* 0x0000000c0414723c */ /* 0x044fe20000001840 */
[----:B------:R-:W-:Y:S07]  /*6320*/  LDSM.16.MT88.4 R64, [R196+0x3800] ;  /* 0x00380000c440783b */ /* 0x000fee0000004200 */
[C---:B------:R-:W-:Y:S01]  /*6330*/  HMMA.16816.F32 R12, R4.reuse, R14, R48 ;  /* 0x0000000e040c723c */ /* 0x040fe20000001830 */
[----:B------:R-:W2:Y:S07]  /*6340*/  LDSM.16.MT88.4 R48, [R194+0x3800] ;  /* 0x00380000c230783b */ /* 0x000eae0000004200 */
[----:B------:R-:W-:Y:S01]  /*6350*/  HMMA.16816.F32 R108, R4, R10, R140 ;  /* 0x0000000a046c723c */ /* 0x000fe2000000188c */
[----:B------:R-:W-:Y:S04]  /*6360*/  LDSM.16.MT88.4 R8, [R193+0x7000] ;  /* 0x00700000c108783b */ /* 0x000fe80000004200 */
[----:B------:R-:W-:Y:S03]  /*6370*/  LDSM.16.MT88.4 R140, [R193+0x1800] ;  /* 0x00180000c18c783b */ /* 0x000fe60000004200 */
[C---:B-1----:R-:W-:Y:S01]  /*6380*/  HMMA.16816.F32 R52, R128.reuse, R56, R72 ;  /* 0x000000388034723c */ /* 0x042fe20000001848 */
[----:B------:R-:W1:Y:S07]  /*6390*/  LDSM.16.MT88.4 R72, [R193+0x5800] ;  /* 0x00580000c148783b */ /* 0x000e6e0000004200 */
[C---:B------:R-:W-:Y:S08]  /*63a0*/  HMMA.16816.F32 R56, R128.reuse, R58, R76 ;  /* 0x0000003a8038723c */ /* 0x040ff0000000184c */
[C---:B--2---:R-:W-:Y:S08]  /*63b0*/  HMMA.16816.F32 R44, R128.reuse, R48, R60 ;  /* 0x00000030802c723c */ /* 0x044ff0000000183c */
[C---:B------:R-:W-:Y:S08]  /*63c0*/  HMMA.16816.F32 R48, R128.reuse, R50, R68 ;  /* 0x000000328030723c */ /* 0x040ff00000001844 */
[C---:B------:R-:W-:Y:S01]  /*63d0*/  HMMA.16816.F32 R60, R128.reuse, R64, R80 ;  /* 0x00000040803c723c */ /* 0x040fe20000001850 */
[----:B------:R-:W2:Y:S07]  /*63e0*/  LDSM.16.MT88.4 R80, [R194+0x5800] ;  /* 0x00580000c250783b */ /* 0x000eae0000004200 */
[C---:B------:R-:W-:Y:S08]  /*63f0*/  HMMA.16816.F32 R64, R128.reuse, R66, R84 ;  /* 0x000000428040723c */ /* 0x040ff00000001854 */
[----:B-1----:R-:W-:Y:S01]  /*6400*/  HMMA.16816.F32 R68, R128, R72, R88 ;  /* 0x000000488044723c */ /* 0x002fe20000001858 */
[----:B------:R-:W1:Y:S07]  /*6410*/  LDSM.16.MT88.4 R88, [R197+0x5800] ;  /* 0x00580000c558783b */ /* 0x000e6e0000004200 */
[C---:B------:R-:W-:Y:S08]  /*6420*/  HMMA.16816.F32 R120, R4.reuse, R8, R120 ;  /* 0x000000080478723c */ /* 0x040ff00000001878 */
[----:B------:R-:W-:Y:S01]  /*6430*/  HMMA.16816.F32 R172, R4, R10, R172 ;  /* 0x0000000a04ac723c */ /* 0x000fe200000018ac */
[----:B------:R-:W3:Y:S07]  /*6440*/  LDSM.16.MT88.4 R8, [R196+0x7000] ;  /* 0x00700000c408783b */ /* 0x000eee0000004200 */
[C---:B------:R-:W-:Y:S08]  /*6450*/  HMMA.16816.F32 R72, R128.reuse, R74, R92 ;  /* 0x0000004a8048723c */ /* 0x040ff0000000185c */
[C---:B--2---:R-:W-:Y:S01]  /*6460*/  HMMA.16816.F32 R76, R128.reuse, R80, R96 ;  /* 0x00000050804c723c */ /* 0x044fe20000001860 */
[----:B------:R-:W2:Y:S07]  /*6470*/  LDSM.16.MT88.4 R96, [R196+0x5800] ;  /* 0x00580000c460783b */ /* 0x000eae0000004200 */
[C---:B------:R-:W-:Y:S08]  /*6480*/  HMMA.16816.F32 R80, R128.reuse, R82, R100 ;  /* 0x000000528050723c */ /* 0x040ff00000001864 */
[C---:B-1----:R-:W-:Y:S01]  /*6490*/  HMMA.16816.F32 R84, R128.reuse, R88, R104 ;  /* 0x000000588054723c */ /* 0x042fe20000001868 */
[----:B------:R-:W1:Y:S07]  /*64a0*/  LDSM.16.MT88.4 R104, [R193+0x7800] ;  /* 0x00780000c168783b */ /* 0x000e6e0000004200 */
[----:B------:R-:W-:Y:S08]  /*64b0*/  HMMA.16816.F32 R88, R128, R90, R108 ;  /* 0x0000005a8058723c */ /* 0x000ff0000000186c */
[C---:B---3--:R-:W-:Y:S08]  /*64c0*/  HMMA.16816.F32 R32, R4.reuse, R8, R32 ;  /* 0x000000080420723c */ /* 0x048ff00000001820 */
[----:B------:R-:W-:Y:S01]  /*64d0*/  HMMA.16816.F32 R24, R4, R10, R24 ;  /* 0x0000000a0418723c */ /* 0x000fe20000001818 */
[----:B------:R-:W-:Y:S07]  /*64e0*/  LDSM.16.MT88.4 R4, [R196+0x7800] ;  /* 0x00780000c404783b */ /* 0x000fee0000004200 */
[C---:B--2---:R-:W-:Y:S01]  /*64f0*/  HMMA.16816.F32 R92, R128.reuse, R96, R112 ;  /* 0x00000060805c723c */ /* 0x044fe20000001870 */
[----:B------:R-:W2:Y:S07]  /*6500*/  LDSM.16.MT88.4 R112, [R194+0x7800] ;  /* 0x00780000c270783b */ /* 0x000eae0000004200 */
[C---:B------:R-:W-:Y:S08]  /*6510*/  HMMA.16816.F32 R96, R128.reuse, R98, R116 ;  /* 0x000000628060723c */ /* 0x040ff00000001874 */
[C---:B-1----:R-:W-:Y:S01]  /*6520*/  HMMA.16816.F32 R100, R128.reuse, R104, R120 ;  /* 0x000000688064723c */ /* 0x042fe20000001878 */
[----:B------:R-:W1:Y:S07]  /*6530*/  LDSM.16.MT88.4 R120, [R197+0x7800] ;  /* 0x00780000c578783b */ /* 0x000e6e0000004200 */
[C---:B------:R-:W-:Y:S08]  /*6540*/  HMMA.16816.F32 R136, R128.reuse, R140, R136 ;  /* 0x0000008c8088723c */ /* 0x040ff00000001888 */
[C---:B------:R-:W-:Y:S08]  /*6550*/  HMMA.16816.F32 R140, R128.reuse, R142, R28 ;  /* 0x0000008e808c723c */ /* 0x040ff0000000181c */
[C---:B------:R-:W-:Y:S08]  /*6560*/  HMMA.16816.F32 R104, R128.reuse, R106, R172 ;  /* 0x0000006a8068723c */ /* 0x040ff000000018ac */
[C---:B--2---:R-:W-:Y:S08]  /*6570*/  HMMA.16816.F32 R108, R128.reuse, R112, R168 ;  /* 0x00000070806c723c */ /* 0x044ff000000018a8 */
[C---:B------:R-:W-:Y:S08]  /*6580*/  HMMA.16816.F32 R112, R128.reuse, R114, R124 ;  /* 0x000000728070723c */ /* 0x040ff0000000187c */
[C---:B-1----:R-:W-:Y:S08]  /*6590*/  HMMA.16816.F32 R116, R128.reuse, R120, R20 ;  /* 0x000000788074723c */ /* 0x042ff00000001814 */
[C---:B------:R-:W-:Y:S08]  /*65a0*/  HMMA.16816.F32 R120, R128.reuse, R122, R12 ;  /* 0x0000007a8078723c */ /* 0x040ff0000000180c */
[C---:B------:R-:W-:Y:S08]  /*65b0*/  HMMA.16816.F32 R124, R128.reuse, R4, R32 ;  /* 0x00000004807c723c */ /* 0x040ff00000001820 */
[----:B------:R-:W-:Y:S01]  /*65c0*/  HMMA.16816.F32 R128, R128, R6, R24 ;  /* 0x000000068080723c */ /* 0x000fe20000001818 */
[----:B------:R-:W-:Y:S07]  /*65d0*/  @!UPT UIADD3 URZ, URZ, URZ, URZ ;  /* 0x0000003f3f3ff290 */ /* 0x000fee000fffe03f */
[----:B------:R-:W-:Y:S11]  /*65e0*/  @!P0 BRA `(.L_x_1255) ;  /* 0x0000383000008947 */ /* 0x000ff60003800000 */
[----:B------:R-:W-:Y:S02]  /*65f0*/  MOV R220, R0 ;  /* 0x0000000000dc7202 */ /* 0x000fe40000000f00 */
[----:B------:R-:W-:-:S02]  /*6600*/  MOV R134, R16 ;  /* 0x0000001000867202 */ /* 0x000fc40000000f00 */
[----:B------:R-:W-:Y:S02]  /*6610*/  MOV R133, R132 ;  /* 0x0000008400857202 */ /* 0x000fe40000000f00 */
.L_x_1256:
[----:B------:R-:W2:Y:S01]  /*6620*/  LDL.64 R10, [R1] ;  /* 0x00000000010a7983 */ /* 0x000ea20000100a00 */
[----:B------:R-:W-:Y:S01]  /*6630*/  SHF.R.S32.HI R0, RZ, 0x1f, R220 ;  /* 0x0000001fff007819 */ /* 0x000fe200000114dc */
[----:B------:R-:W-:Y:S04]  /*6640*/  DEPBAR.LE SB0, 0x0 ;  /* 0x000080000000791a */ /* 0x000fe80000000000 */
[----:B------:R-:W3:Y:S01]  /*6650*/  LDL R9, [R1+0x8] ;  /* 0x0000080001097983 */ /* 0x000ee20000100800 */
[----:B------:R-:W-:Y:S01]  /*6660*/  WARPSYNC 0xffffffff ;  /* 0xffffffff00007948 */ /* 0x000fe20003800000 */
[----:B------:R-:W-:Y:S02]  /*6670*/  IMAD R0, R0, c[0x0][0x208], RZ ;  /* 0x0000820000007a24 */ /* 0x000fe400078e02ff */
[----:B------:R-:W-:Y:S01]  /*6680*/  BAR.SYNC.DEFER_BLOCKING 0x0 ;  /* 0x0000000000007b1d */ /* 0x000fe20000010000 */
[----:B------:R-:W-:Y:S01]  /*6690*/  IMAD.WIDE.U32 R4, R220, c[0x0][0x208], RZ ;  /* 0x00008200dc047a25 */ /* 0x000fe200078e00ff */
[C---:B------:R-:W-:Y:S02]  /*66a0*/  IADD3 R14, P2, R230.reuse, 0x40, RZ ;  /* 0x00000040e60e7810 */ /* 0x040fe40007f5e0ff */
[----:B------:R-:W-:Y:S01]  /*66b0*/  IADD3 R15, P3, R230, 0x80, RZ ;  /* 0x00000080e60f7810 */ /* 0x000fe20007f7e0ff */
[----:B------:R-:W-:Y:S01]  /*66c0*/  IMAD R0, R220, c[0x0][0x20c], R0 ;  /* 0x00008300dc007a24 */ /* 0x000fe200078e0200 */
[C---:B------:R-:W-:Y:S02]  /*66d0*/  SHF.L.U32 R3, R4.reuse, 0x6, RZ ;  /* 0x0000000604037819 */ /* 0x040fe400000006ff */
[-C--:B------:R-:W-:Y:S02]  /*66e0*/  IADD3.X R20, RZ, R235.reuse, RZ, P2, !PT ;  /* 0x000000ebff147210 */ /* 0x080fe400017fe4ff */
[----:B------:R-:W-:Y:S02]  /*66f0*/  IADD3 R0, R5, R0, RZ ;  /* 0x0000000005007210 */ /* 0x000fe40007ffe0ff */
[C---:B------:R-:W-:Y:S02]  /*6700*/  IADD3 R2, P1, R3.reuse, R230, RZ ;  /* 0x000000e603027210 */ /* 0x040fe40007f3e0ff */
[----:B------:R-:W-:Y:S02]  /*6710*/  SHF.L.U64.HI R0, R4, 0x6, R0 ;  /* 0x0000000604007819 */ /* 0x000fe40000010200 */
[C---:B------:R-:W-:Y:S02]  /*6720*/  IADD3 R4, P0, R3.reuse, R14, RZ ;  /* 0x0000000e03047210 */ /* 0x040fe40007f1e0ff */
[CC--:B------:R-:W-:Y:S02]  /*6730*/  IADD3.X R5, R0.reuse, R235.reuse, RZ, P1, !PT ;  /* 0x000000eb00057210 */ /* 0x0c0fe40000ffe4ff */
[----:B------:R-:W-:Y:S02]  /*6740*/  IADD3.X R8, R0, R20, RZ, P0, !PT ;  /* 0x0000001400087210 */ /* 0x000fe400007fe4ff */
[----:B------:R-:W-:Y:S02]  /*6750*/  LEA R12, P1, R4, c[0x0][0x1f8], 0x1 ;  /* 0x00007e00040c7a11 */ /* 0x000fe400078208ff */
[----:B------:R-:W-:Y:S01]  /*6760*/  LEA R6, P2, R2, c[0x0][0x1f8], 0x1 ;  /* 0x00007e0002067a11 */ /* 0x000fe200078408ff */
[----:B------:R-:W4:Y:S01]  /*6770*/  LDL R23, [R1+0xc] ;  /* 0x00000c0001177983 */ /* 0x000f220000100800 */
[----:B------:R-:W-:Y:S02]  /*6780*/  LEA.HI.X R13, R4, c[0x0][0x1fc], R8, 0x1, P1 ;  /* 0x00007f00040d7a11 */ /* 0x000fe400008f0c08 */
[----:B------:R-:W-:Y:S01]  /*6790*/  LEA.HI.X R7, R2, c[0x0][0x1fc], R5, 0x1, P2 ;  /* 0x00007f0002077a11 */ /* 0x000fe200010f0c05 */
[----:B------:R-:W-:Y:S01]  /*67a0*/  LDSM.16.M88.4 R32, [R199] ;  /* 0x00000000c720783b */ /* 0x000fe20000000200 */
[----:B------:R-:W-:Y:S02]  /*67b0*/  ISETP.GE.AND P2, PT, R252, c[0x0][0x1d4], PT ;  /* 0x00007500fc007a0c */ /* 0x000fe40003f46270 */
[----:B------:R-:W-:Y:S02]  /*67c0*/  IADD3.X R21, RZ, R235, RZ, P3, !PT ;  /* 0x000000ebff157210 */ /* 0x000fe40001ffe4ff */
[----:B------:R-:W-:Y:S03]  /*67d0*/  IADD3 R2, P4, R3, R15, RZ ;  /* 0x0000000f03027210 */ /* 0x000fe60007f9e0ff */
[----:B------:R-:W-:Y:S01]  /*67e0*/  LDSM.16.M88.4 R16, [R192+0x800] ;  /* 0x00080000c010783b */ /* 0x000fe20000000200 */
[----:B------:R-:W-:Y:S02]  /*67f0*/  LEA R4, P3, R2, c[0x0][0x1f8], 0x1 ;  /* 0x00007e0002047a11 */ /* 0x000fe400078608ff */
[----:B------:R-:W-:Y:S04]  /*6800*/  IADD3.X R5, R0, R21, RZ, P4, !PT ;  /* 0x0000001500057210 */ /* 0x000fe800027fe4ff */
[----:B------:R-:W-:Y:S01]  /*6810*/  LEA.HI.X R5, R2, c[0x0][0x1fc], R5, 0x1, P3 ;  /* 0x00007f0002057a11 */ /* 0x000fe200018f0c05 */
[----:B------:R-:W-:Y:S08]  /*6820*/  LDSM.16.M88.4 R24, [R192+0x1000] ;  /* 0x00100000c018783b */ /* 0x000ff00000000200 */
[----:B------:R-:W-:Y:S08]  /*6830*/  LDSM.16.M88.4 R168, [R192+0x1800] ;  /* 0x00180000c0a8783b */ /* 0x000ff00000000200 */
[----:B------:R-:W-:Y:S08]  /*6840*/  LDSM.16.M88.4 R172, [R200] ;  /* 0x00000000c8ac783b */ /* 0x000ff00000000200 */
[----:B------:R-:W-:Y:S08]  /*6850*/  LDSM.16.M88.4 R176, [R203] ;  /* 0x00000000cbb0783b */ /* 0x000ff00000000200 */
[----:B------:R-:W-:Y:S08]  /*6860*/  LDSM.16.M88.4 R180, [R218] ;  /* 0x00000000dab4783b */ /* 0x000ff00000000200 */
[----:B------:R-:W-:Y:S08]  /*6870*/  LDSM.16.M88.4 R184, [R217] ;  /* 0x00000000d9b8783b */ /* 0x000ff00000000200 */
[----:B------:R-:W-:Y:S08]  /*6880*/  LDSM.16.M88.4 R188, [R216] ;  /* 0x00000000d8bc783b */ /* 0x000ff00000000200 */
[----:B------:R-:W5:Y:S01]  /*6890*/  LDL R132, [R1+0x18] ;  /* 0x0000180001847983 */ /* 0x000f620000100800 */
[----:B--2---:R-:W-:Y:S02]  /*68a0*/  ISETP.GE.AND P0, PT, R10, c[0x0][0x1d4], PT ;  /* 0x000075000a007a0c */ /* 0x004fe40003f06270 */
[----:B---3--:R-:W-:Y:S02]  /*68b0*/  ISETP.GE.AND P1, PT, R9, c[0x0][0x1d4], PT ;  /* 0x0000750009007a0c */ /* 0x008fe40003f26270 */
[----:B------:R-:W1:Y:S09]  /*68c0*/  LDSM.16.M88.4 R8, [R192] ;  /* 0x00000000c008783b */ /* 0x000e720000000200 */
[----:B------:R-:W-:Y:S01]  /*68d0*/  @!PT LDS RZ, [RZ] ;  /* 0x00000000fffff984 */ /* 0x000fe20000000800 */
[----:B------:R-:W-:Y:S01]  /*68e0*/  @!PT LDS RZ, [RZ] ;  /* 0x00000000fffff984 */ /* 0x000fe20000000800 */
[----:B------:R-:W-:Y:S01]  /*68f0*/  @!PT LDS RZ, [RZ] ;  /* 0x00000000fffff984 */ /* 0x000fe20000000800 */
[----:B------:R2:W-:Y:S08]  /*6900*/  LDGSTS.E.BYPASS.LTC128B.128 [R219+0x100], [R6.64], !P0 ;  /* 0x0010000006db7fae */ /* 0x0005f0000c101d46 */
[----:B------:R3:W-:Y:S08]  /*6910*/  LDGSTS.E.BYPASS.LTC128B.128 [R219+0x2100], [R12.64], !P1 ;  /* 0x021000000cdb7fae */ /* 0x0007f0000c901d46 */
[----:B------:R1:W-:Y:S01]  /*6920*/  LDGSTS.E.BYPASS.LTC128B.128 [R219+0x4100], [R4.64], !P2 ;  /* 0x0410000004db7fae */ /* 0x0003e2000d101d46 */
[----:B--2---:R-:W-:Y:S02]  /*6930*/  IADD3 R7, P3, R230, 0xc0, RZ ;  /* 0x000000c0e6077810 */ /* 0x004fe40007f7e0ff */
[----:B------:R-:W-:Y:S02]  /*6940*/  MOV R6, c[0x0][0x208] ;  /* 0x0000820000067a02 */ /* 0x000fe40000000f00 */
[----:B------:R-:W-:Y:S02]  /*6950*/  IADD3.X R22, RZ, R235, RZ, P3, !PT ;  /* 0x000000ebff167210 */ /* 0x000fe40001ffe4ff */
[----:B----4-:R-:W-:Y:S02]  /*6960*/  ISETP.GE.AND P3, PT, R23, c[0x0][0x1d4], PT ;  /* 0x0000750017007a0c */ /* 0x010fe40003f66270 */
[C---:B------:R-:W-:Y:S02]  /*6970*/  LEA R2, P4, R6.reuse, R3, 0x5 ;  /* 0x0000000306027211 */ /* 0x040fe400078828ff */
[----:B-1----:R-:W-:Y:S02]  /*6980*/  MOV R4, c[0x0][0x20c] ;  /* 0x0000830000047a02 */ /* 0x002fe40000000f00 */
[----:B------:R-:W-:Y:S02]  /*6990*/  IADD3 R5, P5, R3, R7, RZ ;  /* 0x0000000703057210 */ /* 0x000fe40007fbe0ff */
[----:B------:R-:W-:Y:S02]  /*69a0*/  LEA.HI.X R3, R6, R0, R4, 0x5, P4 ;  /* 0x0000000006037211 */ /* 0x000fe400020f2c04 */
[C---:B------:R-:W-:Y:S02]  /*69b0*/  LEA R4, P4, R5.reuse, c[0x0][0x1f8], 0x1 ;  /* 0x00007e0005047a11 */ /* 0x040fe400078808ff */
[----:B------:R-:W-:Y:S04]  /*69c0*/  IADD3.X R0, R0, R22, RZ, P5, !PT ;  /* 0x0000001600007210 */ /* 0x000fe80002ffe4ff */
[----:B------:R-:W-:Y:S02]  /*69d0*/  LEA.HI.X R5, R5, c[0x0][0x1fc], R0, 0x1, P4 ;  /* 0x00007f0005057a11 */ /* 0x000fe400020f0c00 */
[----:B------:R-:W-:Y:S03]  /*69e0*/  IADD3 R6, P4, R2, R230, RZ ;  /* 0x000000e602067210 */ /* 0x000fe60007f9e0ff */
[----:B------:R1:W-:Y:S01]  /*69f0*/  LDGSTS.E.BYPASS.LTC128B.128 [R219+0x6100], [R4.64], !P3 ;  /* 0x0610000004db7fae */ /* 0x0003e2000d901d46 */
[----:B---3--:R-:W-:Y:S02]  /*6a00*/  LEA R12, P5, R6, c[0x0][0x1f8], 0x1 ;  /* 0x00007e00060c7a11 */ /* 0x008fe400078a08ff */
[C---:B-1----:R-:W-:Y:S02]  /*6a10*/  IADD3.X R4, R3.reuse, R235, RZ, P4, !PT ;  /* 0x000000eb03047210 */ /* 0x042fe400027fe4ff */
[----:B------:R-:W-:Y:S02]  /*6a20*/  IADD3 R0, P4, R2, R14, RZ ;  /* 0x0000000e02007210 */ /* 0x000fe40007f9e0ff */
[----:B------:R-:W-:Y:S02]  /*6a30*/  LEA.HI.X R13, R6, c[0x0][0x1fc], R4, 0x1, P5 ;  /* 0x00007f00060d7a11 */ /* 0x000fe400028f0c04 */
[----:B------:R-:W-:Y:S02]  /*6a40*/  LEA R14, P5, R0, c[0x0][0x1f8], 0x1 ;  /* 0x00007e00000e7a11 */ /* 0x000fe400078a08ff */
[C---:B------:R-:W-:Y:S01]  /*6a50*/  IADD3.X R5, R3.reuse, R20, RZ, P4, !PT ;  /* 0x0000001403057210 */ /* 0x040fe200027fe4ff */
[----:B------:R1:W-:Y:S01]  /*6a60*/  LDGSTS.E.BYPASS.LTC128B.128 [R219+0x1100], [R12.64], !P0 ;  /* 0x011000000cdb7fae */ /* 0x0003e2000c101d46 */
[----:B------:R-:W-:Y:S02]  /*6a70*/  IADD3 R4, P4, R2, R15, RZ ;  /* 0x0000000f02047210 */ /* 0x000fe40007f9e0ff */
[----:B------:R-:W-:Y:S02]  /*6a80*/  LEA.HI.X R15, R0, c[0x0][0x1fc], R5, 0x1, P5 ;  /* 0x00007f00000f7a11 */ /* 0x000fe400028f0c05 */
[----:B------:R-:W-:Y:S02]  /*6a90*/  LEA R20, P5, R4, c[0x0][0x1f8], 0x1 ;  /* 0x00007e0004147a11 */ /* 0x000fe400078a08ff */
[C---:B------:R-:W-:Y:S01]  /*6aa0*/  IADD3.X R5, R3.reuse, R21, RZ, P4, !PT ;  /* 0x0000001503057210 */ /* 0x040fe200027fe4ff */
[----:B------:R1:W-:Y:S01]  /*6ab0*/  LDGSTS.E.BYPASS.LTC128B.128 [R219+0x3100], [R14.64], !P1 ;  /* 0x031000000edb7fae */ /* 0x0003e2000c901d46 */
[----:B------:R-:W-:Y:S02]  /*6ac0*/  IADD3 R0, P4, R2, R7, RZ ;  /* 0x0000000702007210 */ /* 0x000fe40007f9e0ff */
[----:B------:R-:W-:Y:S02]  /*6ad0*/  LEA.HI.X R21, R4, c[0x0][0x1fc], R5, 0x1, P5 ;  /* 0x00007f0004157a11 */ /* 0x000fe400028f0c05 */
[C---:B------:R-:W-:Y:S03]  /*6ae0*/  HMMA.16816.F32 R4, R32.reuse, R8, RZ ;  /* 0x000000082004723c */ /* 0x040fe600000018ff */
[----:B------:R2:W-:Y:S01]  /*6af0*/  LDGSTS.E.BYPASS.LTC128B.128 [R219+0x5100], [R20.64], !P2 ;  /* 0x0510000014db7fae */ /* 0x0005e2000d101d46 */
[----:B------:R-:W-:Y:S02]  /*6b00*/  IADD3.X R3, R3, R22, RZ, P4, !PT ;  /* 0x0000001603037210 */ /* 0x000fe400027fe4ff */
[C---:B------:R-:W-:Y:S02]  /*6b10*/  LEA R2, P4, R0.reuse, c[0x0][0x1f8], 0x1 ;  /* 0x00007e0000027a11 */ /* 0x040fe400078808ff */
[C---:B------:R-:W-:Y:S04]  /*6b20*/  HMMA.16816.F32 R8, R32.reuse, R10, RZ ;  /* 0x0000000a2008723c */ /* 0x040fe800000018ff */
[----:B------:R-:W-:Y:S02]  /*6b30*/  LEA.HI.X R3, R0, c[0x0][0x1fc], R3, 0x1, P4 ;  /* 0x00007f0000037a11 */ /* 0x000fe400020f0c03 */
[C---:B-----5:R-:W-:Y:S02]  /*6b40*/  ISETP.GT.AND P4, PT, R220.reuse, R132, PT ;  /* 0x00000084dc00720c */ /* 0x060fe40003f84270 */
[----:B------:R-:W-:Y:S01]  /*6b50*/  IADD3 R220, R220, -0x1, RZ ;  /* 0xffffffffdcdc7810 */ /* 0x000fe20007ffe0ff */
[----:B------:R3:W-:Y:S01]  /*6b60*/  LDGSTS.E.BYPASS.LTC128B.128 [R219+0x7100], [R2.64], !P3 ;  /* 0x0710000002db7fae */ /* 0x0007e2000d901d46 */
[C---:B-1----:R-:W-:Y:S07]  /*6b70*/  HMMA.16816.F32 R12, R32.reuse, R16, RZ ;  /* 0x00000010200c723c */ /* 0x042fee00000018ff */
[----:B------:R-:W0:Y:S01]  /*6b80*/  LDGDEPBAR ;  /* 0x00000000000079af */ /* 0x000e220000000000 */
[C---:B------:R-:W-:Y:S08]  /*6b90*/  HMMA.16816.F32 R16, R32.reuse, R18, RZ ;  /* 0x000000122010723c */ /* 0x040ff000000018ff */
[C---:B--2---:R-:W-:Y:S08]  /*6ba0*/  HMMA.16816.F32 R20, R32.reuse, R24, RZ ;  /* 0x000000182014723c */ /* 0x044ff000000018ff */
[C---:B------:R-:W-:Y:S08]  /*6bb0*/  HMMA.16816.F32 R24, R32.reuse, R26, RZ ;  /* 0x0000001a2018723c */ /* 0x040ff000000018ff */
[C---:B------:R-:W-:Y:S08]  /*6bc0*/  HMMA.16816.F32 R28, R32.reuse, R168, RZ ;  /* 0x000000a8201c723c */ /* 0x040ff000000018ff */
[----:B------:R-:W-:Y:S01]  /*6bd0*/  HMMA.16816.F32 R32, R32, R170, RZ ;  /* 0x000000aa2020723c */ /* 0x000fe200000018ff */
[----:B------:R-:W-:Y:S07]  /*6be0*/  LDSM.16.M88.4 R168, [R202] ;  /* 0x00000000caa8783b */ /* 0x000fee0000000200 */
[C---:B------:R-:W-:Y:S08]  /*6bf0*/  HMMA.16816.F32 R4, R172.reuse, R176, R4 ;  /* 0x000000b0ac04723c */ /* 0x040ff00000001804 */
[C---:B------:R-:W-:Y:S01]  /*6c00*/  HMMA.16816.F32 R8, R172.reuse, R178, R8 ;  /* 0x000000b2ac08723c */ /* 0x040fe20000001808 */
[----:B------:R-:W1:Y:S07]  /*6c10*/  LDSM.16.M88.4 R176, [R198] ;  /* 0x00000000c6b0783b */ /* 0x000e6e0000000200 */
[C---:B------:R-:W-:Y:S08]  /*6c20*/  HMMA.16816.F32 R12, R172.reuse, R180, R12 ;  /* 0x000000b4ac0c723c */ /* 0x040ff0000000180c */
[C---:B------:R-:W-:Y:S01]  /*6c30*/  HMMA.16816.F32 R16, R172.reuse, R182, R16 ;  /* 0x000000b6ac10723c */ /* 0x040fe20000001810 */
[----:B------:R-:W2:Y:S07]  /*6c40*/  LDSM.16.M88.4 R180, [R198+0x800] ;  /* 0x00080000c6b4783b */ /* 0x000eae0000000200 */
[C---:B------:R-:W-:Y:S08]  /*6c50*/  HMMA.16816.F32 R20, R172.reuse, R184, R20 ;  /* 0x000000b8ac14723c */ /* 0x040ff00000001814 */
[C---:B------:R-:W-:Y:S01]  /*6c60*/  HMMA.16816.F32 R24, R172.reuse, R186, R24 ;  /* 0x000000baac18723c */ /* 0x040fe20000001818 */
[----:B------:R-:W-:Y:S07]  /*6c70*/  LDSM.16.M88.4 R184, [R198+0x1800] ;  /* 0x00180000c6b8783b */ /* 0x000fee0000000200 */
[C---:B------:R-:W-:Y:S08]  /*6c80*/  HMMA.16816.F32 R28, R172.reuse, R188, R28 ;  /* 0x000000bcac1c723c */ /* 0x040ff0000000181c */
[----:B------:R-:W-:Y:S01]  /*6c90*/  HMMA.16816.F32 R32, R172, R190, R32 ;  /* 0x000000beac20723c */ /* 0x000fe20000001820 */
[----:B------:R-:W4:Y:S07]  /*6ca0*/  LDSM.16.M88.4 R172, [R198+0x1000] ;  /* 0x00100000c6ac783b */ /* 0x000f2e0000000200 */
[C---:B-1----:R-:W-:Y:S08]  /*6cb0*/  HMMA.16816.F32 R4, R168.reuse, R176, R4 ;  /* 0x000000b0a804723c */ /* 0x042ff00000001804 */
[C---:B------:R-:W-:Y:S01]  /*6cc0*/  HMMA.16816.F32 R8, R168.reuse, R178, R8 ;  /* 0x000000b2a808723c */ /* 0x040fe20000001808 */
[----:B------:R-:W-:Y:S07]  /*6cd0*/  LDSM.16.M88.4 R176, [R195] ;  /* 0x00000000c3b0783b */ /* 0x000fee0000000200 */
[C---:B--2---:R-:W-:Y:S08]  /*6ce0*/  HMMA.16816.F32 R12, R168.reuse, R180, R12 ;  /* 0x000000b4a80c723c */ /* 0x044ff0000000180c */
[C---:B------:R-:W-:Y:S01]  /*6cf0*/  HMMA.16816.F32 R16, R168.reuse, R182, R16 ;  /* 0x000000b6a810723c */ /* 0x040fe20000001810 */
[----:B------:R-:W-:Y:S07]  /*6d00*/  LDSM.16.M88.4 R180, [R195+0x800] ;  /* 0x00080000c3b4783b */ /* 0x000fee0000000200 */
[C---:B----4-:R-:W-:Y:S08]  /*6d10*/  HMMA.16816.F32 R20, R168.reuse, R172, R20 ;  /* 0x000000aca814723c */ /* 0x050ff00000001814 */
[C---:B------:R-:W-:Y:S01]  /*6d20*/  HMMA.16816.F32 R24, R168.reuse, R174, R24 ;  /* 0x000000aea818723c */ /* 0x040fe20000001818 */
[----:B------:R-:W1:Y:S07]  /*6d30*/  LDSM.16.M88.4 R172, [R201] ;  /* 0x00000000c9ac783b */ /* 0x000e6e0000000200 */
[C---:B------:R-:W-:Y:S08]  /*6d40*/  HMMA.16816.F32 R28, R168.reuse, R184, R28 ;  /* 0x000000b8a81c723c */ /* 0x040ff0000000181c */
[----:B------:R-:W-:Y:S01]  /*6d50*/  HMMA.16816.F32 R32, R168, R186, R32 ;  /* 0x000000baa820723c */ /* 0x000fe20000001820 */
[----:B------:R-:W2:Y:S08]  /*6d60*/  LDSM.16.M88.4 R168, [R195+0x1000] ;  /* 0x00100000c3a8783b */ /* 0x000eb00000000200 */
[----:B------:R-:W4:Y:S01]  /*6d70*/  LDSM.16.M88.4 R184, [R195+0x1800] ;  /* 0x00180000c3b8783b */ /* 0x000f220000000200 */
[C---:B-1----:R-:W-:Y:S08]  /*6d80*/  HMMA.16816.F32 R4, R172.reuse, R176, R4 ;  /* 0x000000b0ac04723c */ /* 0x042ff00000001804 */
        /* <DEDUP_REMOVED lines=8> */
[C---:B----4-:R-:W-:Y:S08]  /*6e10*/  HMMA.16816.F32 R28, R172.reuse, R184, R28 ;  /* 0x000000b8ac1c723c */ /* 0x050ff0000000181c */
[----:B------:R-:W-:Y:S01]  /*6e20*/  HMMA.16816.F32 R32, R172, R186, R32 ;  /* 0x000000baac20723c */ /* 0x000fe20000001820 */
[----:B------:R-:W2:Y:S08]  /*6e30*/  LDSM.16.M88.4 R172, [R192+0x3000] ;  /* 0x00300000c0ac783b */ /* 0x000eb00000000200 */
[----:B------:R-:W4:Y:S01]  /*6e40*/  LDSM.16.M88.4 R184, [R192+0x3800] ;  /* 0x00380000c0b8783b */ /* 0x000f220000000200 */
[C---:B-1----:R-:W-:Y:S08]  /*6e50*/  HMMA.16816.F32 R4, R168.reuse, R176, R4 ;  /* 0x000000b0a804723c */ /* 0x042ff00000001804 */
        /* <DEDUP_REMOVED lines=8> */
[C---:B----4-:R-:W-:Y:S08]  /*6ee0*/  HMMA.16816.F32 R28, R168.reuse, R184, R28 ;  /* 0x000000b8a81c723c */ /* 0x050ff0000000181c */
[----:B------:R-:W-:Y:S01]  /*6ef0*/  HMMA.16816.F32 R32, R168, R186, R32 ;  /* 0x000000baa820723c */ /* 0x000fe20000001820 */
[----:B------:R-:W2:Y:S08]  /*6f00*/  LDSM.16.M88.4 R168, [R213] ;  /* 0x00000000d5a8783b */ /* 0x000eb00000000200 */
[----:B------:R-:W4:Y:S01]  /*6f10*/  LDSM.16.M88.4 R184, [R212] ;  /* 0x00000000d4b8783b */ /* 0x000f220000000200 */
        /* <DEDUP_REMOVED lines=122> */
[----:B------:R-:W4:Y:S07]  /*76c0*/  LDSM.16.M88.4 R180, [R201+0xc000] ;  /* 0x00c00000c9b4783b */ /* 0x000f2e0000000200 */
[C---:B--2---:R-:W-:Y:S08]  /*76d0*/  HMMA.16816.F32 R20, R168.reuse, R172, R20 ;  /* 0x000000aca814723c */ /* 0x044ff00000001814 */
[C---:B------:R-:W-:Y:S08]  /*76e0*/  HMMA.16816.F32 R24, R168.reuse, R174, R24 ;  /* 0x000000aea818723c */ /* 0x040ff00000001818 */
[C---:B-1----:R-:W-:Y:S08]  /*76f0*/  HMMA.16816.F32 R28, R168.reuse, R176, R28 ;  /* 0x000000b0a81c723c */ /* 0x042ff0000000181c */
[----:B------:R-:W-:Y:S01]  /*7700*/  HMMA.16816.F32 R32, R168, R178, R32 ;  /* 0x000000b2a820723c */ /* 0x000fe20000001820 */
[----:B------:R-:W1:Y:S07]  /*7710*/  LDSM.16.M88.4 R168, [R195+0x6800] ;  /* 0x00680000c3a8783b */ /* 0x000e6e0000000200 */
[C---:B----4-:R-:W-:Y:S08]  /*7720*/  HMMA.16816.F32 R4, R180.reuse, R184, R4 ;  /* 0x000000b8b404723c */ /* 0x050ff00000001804 */
[C---:B------:R-:W-:Y:S11]  /*7730*/  HMMA.16816.F32 R8, R180.reuse, R186, R8 ;  /* 0x000000bab408723c */ /* 0x040ff60000001808 */
[----:B------:R-:W-:Y:S05]  /*7740*/  @!UPT UIADD3 URZ, URZ, URZ, URZ ;  /* 0x0000003f3f3ff290 */ /* 0x000fea000fffe03f */
[----:B------:R-:W-:Y:S04]  /*7750*/  FMUL.FTZ R0, R4, c[0x0][0x320] ;  /* 0x0000c80004007a20 */ /* 0x000fe80000410000 */
[----:B------:R2:W4:Y:S04]  /*7760*/  MUFU.TANH R176, R0 ;  /* 0x0000000000b07308 */ /* 0x0005280000002400 */
[----:B---3--:R-:W-:Y:S01]  /*7770*/  FMUL.FTZ R2, R11, c[0x0][0x320] ;  /* 0x0000c8000b027a20 */ /* 0x008fe20000410000 */
[C---:B-1----:R-:W-:Y:S05]  /*7780*/  HMMA.16816.F32 R12, R180.reuse, R168, R12 ;  /* 0x000000a8b40c723c */ /* 0x042fea000000180c */
[----:B------:R1:W-:Y:S03]  /*7790*/  MUFU.TANH R174, R2 ;  /* 0x0000000200ae7308 */ /* 0x0003e60000002400 */
[C---:B------:R-:W-:Y:S04]  /*77a0*/  HMMA.16816.F32 R16, R180.reuse, R170, R16 ;  /* 0x000000aab410723c */ /* 0x040fe80000001810 */
[----:B--2---:R-:W-:Y:S04]  /*77b0*/  FMUL.FTZ R0, R5, c[0x0][0x320] ;  /* 0x0000c80005007a20 */ /* 0x004fe80000410000 */
[----:B------:R2:W3:Y:S11]  /*77c0*/  MUFU.TANH R175, R0 ;  /* 0x0000000000af7308 */ /* 0x0004f60000002400 */
[----:B------:R-:W-:Y:S05]  /*77d0*/  @!UPT UIADD3 URZ, URZ, URZ, URZ ;  /* 0x0000003f3f3ff290 */ /* 0x000fea000fffe03f */
[----:B-1----:R-:W-:Y:S04]  /*77e0*/  FMUL.FTZ R2, R19, c[0x0][0x320] ;  /* 0x0000c80013027a20 */ /* 0x002fe80000410000 */
[----:B------:R-:W-:Y:S01]  /*77f0*/  MUFU.TANH R225, R2 ;  /* 0x0000000200e17308 */ /* 0x000fe20000002400 */
[----:B--2---:R-:W-:Y:S09]  /*7800*/  FMUL.FTZ R0, R6, c[0x0][0x320] ;  /* 0x0000c80006007a20 */ /* 0x004ff20000410000 */
[----:B------:R1:W-:Y:S02]  /*7810*/  MUFU.TANH R177, R0 ;  /* 0x0000000000b17308 */ /* 0x0003e40000002400 */
[----:B-1----:R-:W-:Y:S02]  /*7820*/  FMUL.FTZ R0, R7, c[0x0][0x320] ;  /* 0x0000c80007007a20 */ /* 0x002fe40000410000 */
[----:B------:R-:W1:Y:S06]  /*7830*/  LDSM.16.M88.4 R4, [R195+0x7000] ;  /* 0x00700000c304783b */ /* 0x000e6c0000000200 */
[----:B------:R2:W-:Y:S02]  /*7840*/  MUFU.TANH R178, R0 ;  /* 0x0000000000b27308 */ /* 0x0005e40000002400 */
[----:B--2---:R-:W-:Y:S08]  /*7850*/  FMUL.FTZ R0, R8, c[0x0][0x320] ;  /* 0x0000c80008007a20 */ /* 0x004ff00000410000 */
[----:B------:R2:W5:Y:S01]  /*7860*/  MUFU.TANH R173, R0 ;  /* 0x0000000000ad7308 */ /* 0x0005620000002400 */
[C---:B-1----:R-:W-:Y:S08]  /*7870*/  HMMA.16816.F32 R20, R180.reuse, R4, R20 ;  /* 0x00000004b414723c */ /* 0x042ff00000001814 */
[C---:B------:R-:W-:Y:S04]  /*7880*/  HMMA.16816.F32 R24, R180.reuse, R6, R24 ;  /* 0x00000006b418723c */ /* 0x040fe80000001818 */
[----:B--2---:R-:W-:Y:S04]  /*7890*/  FMUL.FTZ R0, R9, c[0x0][0x320] ;  /* 0x0000c80009007a20 */ /* 0x004fe80000410000 */
[----:B------:R1:W2:Y:S11]  /*78a0*/  MUFU.TANH R169, R0 ;  /* 0x0000000000a97308 */ /* 0x0002b60000002400 */
[----:B------:R-:W-:Y:S05]  /*78b0*/  @!UPT UIADD3 URZ, URZ, URZ, URZ ;  /* 0x0000003f3f3ff290 */ /* 0x000fea000fffe03f */
[----:B------:R-:W-:Y:S02]  /*78c0*/  FMUL.FTZ R2, R27, c[0x0][0x320] ;  /* 0x0000c8001b027a20 */ /* 0x000fe40000410000 */
[----:B------:R-:W-:Y:S02]  /*78d0*/  FMUL.FTZ R5, R25, c[0x0][0x320] ;  /* 0x0000c80019057a20 */ /* 0x000fe40000410000 */
[----:B------:R2:W-:Y:S01]  /*78e0*/  MUFU.TANH R243, R2 ;  /* 0x0000000200f37308 */ /* 0x0005e20000002400 */
[----:B-1----:R-:W-:Y:S02]  /*78f0*/  FMUL.FTZ R0, R10, c[0x0][0x320] ;  /* 0x0000c8000a007a20 */ /* 0x002fe40000410000 */
[----:B------:R-:W1:Y:S01]  /*7900*/  LDSM.16.M88.4 R8, [R195+0x7800] ;  /* 0x00780000c308783b */ /* 0x000e620000000200 */
[----:B------:R-:W-:Y:S06]  /*7910*/  DEPBAR.LE SB0, 0x0 ;  /* 0x000080000000791a */ /* 0x000fec0000000000 */
[----:B------:R3:W-:Y:S01]  /*7920*/  MUFU.TANH R172, R0 ;  /* 0x0000000000ac7308 */ /* 0x0007e20000002400 */
[----:B------:R-:W-:Y:S01]  /*7930*/  BAR.SYNC.DEFER_BLOCKING 0x0 ;  /* 0x0000000000007b1d */ /* 0x000fe20000010000 */
[----:B--2---:R-:W-:Y:S04]  /*7940*/  @P4 IMAD.WIDE.U32 R2, R220, c[0x0][0x1e0], RZ ;  /* 0x00007800dc024a25 */ /* 0x004fe800078e00ff */
[----:B---3--:R-:W-:Y:S04]  /*7950*/  FMUL.FTZ R0, R12, c[0x0][0x320] ;  /* 0x0000c8000c007a20 */ /* 0x008fe80000410000 */
[----:B------:R2:W3:Y:S01]  /*7960*/  MUFU.TANH R171, R0 ;  /* 0x0000000000ab7308 */ /* 0x0004e20000002400 */
[C---:B-1----:R-:W-:Y:S09]  /*7970*/  HMMA.16816.F32 R28, R180.reuse, R8, R28 ;  /* 0x00000008b41c723c */ /* 0x042ff2000000181c */
[----:B------:R4:W-:Y:S03]  /*7980*/  MUFU.TANH R240, R5 ;  /* 0x0000000500f07308 */ /* 0x0009e60000002400 */
[----:B------:R-:W-:Y:S01]  /*7990*/  @P4 MOV R9, c[0x0][0x1e4] ;  /* 0x0000790000094a02 */ /* 0x000fe20000000f00 */
[----:B------:R-:W-:Y:S03]  /*79a0*/  HMMA.16816.F32 R32, R180, R10, R32 ;  /* 0x0000000ab420723c */ /* 0x000fe60000001820 */
[----:B--2---:R-:W-:Y:S04]  /*79b0*/  FMUL.FTZ R0, R13, c[0x0][0x320] ;  /* 0x0000c8000d007a20 */ /* 0x004fe80000410000 */
[----:B------:R1:W2:Y:S05]  /*79c0*/  MUFU.TANH R179, R0 ;  /* 0x0000000000b37308 */ /* 0x0002aa0000002400 */
[----:B------:R-:W-:Y:S02]  /*79d0*/  FMUL.FTZ R4, R28, c[0x0][0x320] ;  /* 0x0000c8001c047a20 */ /* 0x000fe40000410000 */
[----:B------:R-:W-:Y:S01]  /*79e0*/  FMUL.FTZ R10, R30, c[0x0][0x320] ;  /* 0x0000c8001e0a7a20 */ /* 0x000fe20000410000 */
[----:B----4-:R-:W-:Y:S02]  /*79f0*/  FMNMX.FTZ R5, R176, R133, !PT ;  /* 0x00000085b0057209 */ /* 0x010fe40007810000 */
[----:B------:R4:W-:Y:S02]  /*7a00*/  MUFU.TANH R249, R4 ;  /* 0x0000000400f97308 */ /* 0x0009e40000002400 */
[----:B------:R-:W-:Y:S04]  /*7a10*/  FMNMX.FTZ R5, R175, R5, !PT ;  /* 0x00000005af057209 */ /* 0x000fe80007810000 */
[----:B-----5:R-:W-:Y:S04]  /*7a20*/  FMNMX.FTZ R7, R173, R5, !PT ;  /* 0x00000005ad077209 */ /* 0x020fe80007810000 */
[----:B------:R-:W-:Y:S01]  /*7a30*/  MUFU.TANH R248, R10 ;  /* 0x0000000a00f87308 */ /* 0x000fe20000002400 */
[----:B-1----:R-:W-:Y:S02]  /*7a40*/  FMUL.FTZ R0, R14, c[0x0][0x320] ;  /* 0x0000c8000e007a20 */ /* 0x002fe40000410000 */
[----:B------:R-:W-:Y:S07]  /*7a50*/  FMUL.FTZ R14, R33, c[0x0][0x320] ;  /* 0x0000c800210e7a20 */ /* 0x000fee0000410000 */
[----:B------:R1:W-:Y:S01]  /*7a60*/  MUFU.TANH R184, R0 ;  /* 0x0000000000b87308 */ /* 0x0003e20000002400 */
[----:B----4-:R-:W-:Y:S09]  /*7a70*/  FMUL.FTZ R4, R29, c[0x0][0x320] ;  /* 0x0000c8001d047a20 */ /* 0x010ff20000410000 */
[----:B------:R-:W-:Y:S10]  /*7a80*/  MUFU.TANH R246, R4 ;  /* 0x0000000400f67308 */ /* 0x000ff40000002400 */
[----:B------:R-:W-:Y:S01]  /*7a90*/  MUFU.TANH R245, R14 ;  /* 0x0000000e00f57308 */ /* 0x000fe20000002400 */
[----:B-1----:R-:W-:Y:S02]  /*7aa0*/  FMUL.FTZ R0, R15, c[0x0][0x320] ;  /* 0x0000c8000f007a20 */ /* 0x002fe40000410000 */
[----:B------:R-:W-:Y:S07]  /*7ab0*/  FMUL.FTZ R15, R31, c[0x0][0x320] ;  /* 0x0000c8001f0f7a20 */ /* 0x000fee0000410000 */
[----:B------:R1:W-:Y:S10]  /*7ac0*/  MUFU.TANH R185, R0 ;  /* 0x0000000000b97308 */ /* 0x0003f40000002400 */
[----:B------:R-:W-:Y:S01]  /*7ad0*/  MUFU.TANH R244, R15 ;  /* 0x0000000f00f47308 */ /* 0x000fe20000002400 */
[----:B-1----:R-:W-:Y:S09]  /*7ae0*/  FMUL.FTZ R0, R16, c[0x0][0x320] ;  /* 0x0000c80010007a20 */ /* 0x002ff20000410000 */
[----:B------:R1:W4:Y:S02]  /*7af0*/  MUFU.TANH R186, R0 ;  /* 0x0000000000ba7308 */ /* 0x0003240000002400 */
[----:B-1----:R-:W-:Y:S08]  /*7b00*/  FMUL.FTZ R0, R17, c[0x0][0x320] ;  /* 0x0000c80011007a20 */ /* 0x002ff00000410000 */
[----:B------:R1:W5:Y:S02]  /*7b10*/  MUFU.TANH R187, R0 ;  /* 0x0000000000bb7308 */ /* 0x0003640000002400 */
[----:B-1----:R-:W-:Y:S08]  /*7b20*/  FMUL.FTZ R0, R18, c[0x0][0x320] ;  /* 0x0000c80012007a20 */ /* 0x002ff00000410000 */
[----:B------:R1:W-:Y:S02]  /*7b30*/  MUFU.TANH R188, R0 ;  /* 0x0000000000bc7308 */ /* 0x0003e40000002400 */
[----:B-1----:R-:W-:Y:S08]  /*7b40*/  FMUL.FTZ R0, R20, c[0x0][0x320] ;  /* 0x0000c80014007a20 */ /* 0x002ff00000410000 */
[----:B------:R1:W1:Y:S02]  /*7b50*/  MUFU.TANH R239, R0 ;  /* 0x0000000000ef7308 */ /* 0x0002640000002400 */
[----:B-1----:R-:W-:Y:S08]  /*7b60*/  FMUL.FTZ R0, R21, c[0x0][0x320] ;  /* 0x0000c80015007a20 */ /* 0x002ff00000410000 */
[----:B------:R1:W1:Y:S02]  /*7b70*/  MUFU.TANH R238, R0 ;  /* 0x0000000000ee7308 */ /* 0x0002640000002400 */
[----:B-1----:R-:W-:Y:S08]  /*7b80*/  FMUL.FTZ R0, R22, c[0x0][0x320] ;  /* 0x0000c80016007a20 */ /* 0x002ff00000410000 */
[----:B------:R1:W-:Y:S02]  /*7b90*/  MUFU.TANH R237, R0 ;  /* 0x0000000000ed7308 */ /* 0x0003e40000002400 */
[----:B-1----:R-:W-:Y:S08]  /*7ba0*/  FMUL.FTZ R0, R23, c[0x0][0x320] ;  /* 0x0000c80017007a20 */ /* 0x002ff00000410000 */
[----:B------:R1:W-:Y:S02]  /*7bb0*/  MUFU.TANH R236, R0 ;  /* 0x0000000000ec7308 */ /* 0x0003e40000002400 */
[----:B-1----:R-:W-:Y:S08]  /*7bc0*/  FMUL.FTZ R0, R24, c[0x0][0x320] ;  /* 0x0000c80018007a20 */ /* 0x002ff00000410000 */
[----:B------:R1:W1:Y:S02]  /*7bd0*/  MUFU.TANH R241, R0 ;  /* 0x0000000000f17308 */ /* 0x0002640000002400 */
[----:B-1----:R-:W-:Y:S08]  /*7be0*/  FMUL.FTZ R0, R26, c[0x0][0x320] ;  /* 0x0000c8001a007a20 */ /* 0x002ff00000410000 */
[----:B------:R1:W-:Y:S02]  /*7bf0*/  MUFU.TANH R242, R0 ;  /* 0x0000000000f27308 */ /* 0x0003e40000002400 */
[----:B-1----:R-:W-:Y:S05]  /*7c00*/  @P4 SHF.R.S32.HI R0, RZ, 0x1f, R220 ;  /* 0x0000001fff004819 */ /* 0x002fea00000114dc */
[----:B------:R-:W-:Y:S04]  /*7c10*/  @P4 IMAD R0, R0, c[0x0][0x1e0], RZ ;  /* 0x0000780000004a24 */ /* 0x000fe800078e02ff */
[----:B------:R-:W-:Y:S05]  /*7c20*/  @P4 IMAD R0, R220, c[0x0][0x1e4], R0 ;  /* 0x00007900dc004a24 */ /* 0x000fea00078e0200 */
[----:B------:R-:W-:Y:S02]  /*7c30*/  @P4 IADD3 R0, R3, R0, RZ ;  /* 0x0000000003004210 */ /* 0x000fe40007ffe0ff */
[C---:B------:R-:W-:Y:S02]  /*7c40*/  @P4 SHF.L.U32 R3, R2.reuse, 0x6, RZ ;  /* 0x0000000602034819 */ /* 0x040fe400000006ff */
[----:B------:R-:W-:Y:S02]  /*7c50*/  @P4 SHF.L.U64.HI R2, R2, 0x6, R0 ;  /* 0x0000000602024819 */ /* 0x000fe40000010200 */
[----:B------:R-:W-:Y:S02]  /*7c60*/  @P4 MOV R0, c[0x0][0x1e0] ;  /* 0x0000780000004a02 */ /* 0x000fe40000000f00 */
[----:B------:R-:W-:Y:S02]  /*7c70*/  @P4 IADD3 R6, P6, R3, R228, RZ ;  /* 0x000000e403064210 */ /* 0x000fe40007fde0ff */
[----:B------:R-:W-:Y:S02]  /*7c80*/  @P4 LEA R4, P5, R0, R3, 0x5 ;  /* 0x0000000300044211 */ /* 0x000fe400078a28ff */
[----:B------:R-:W-:Y:S02]  /*7c90*/  @P4 IADD3.X R8, R2, R227, RZ, P6, !PT ;  /* 0x000000e302084210 */ /* 0x000fe400037fe4ff */
[----:B------:R-:W-:Y:S02]  /*7ca0*/  @P4 LEA R20, P6, R6, c[0x0][0x1c8], 0x1 ;  /* 0x0000720006144a11 */ /* 0x000fe400078c08ff */
[----:B------:R-:W-:Y:S02]  /*7cb0*/  @P4 LEA.HI.X R5, R0, R2, R9, 0x5, P5 ;  /* 0x0000000200054211 */ /* 0x000fe400028f2c09 */
[----:B------:R-:W-:Y:S02]  /*7cc0*/  FMNMX.FTZ R0, R169, R7, !PT ;  /* 0x00000007a9007209 */ /* 0x000fe40007810000 */
[----:B------:R-:W-:Y:S01]  /*7cd0*/  @P4 LEA.HI.X R21, R6, c[0x0][0x1cc], R8, 0x1, P6 ;  /* 0x0000730006154a11 */ /* 0x000fe200030f0c08 */
[----:B------:R-:W-:Y:S01]  /*7ce0*/  FMUL.FTZ R6, R32, c[0x0][0x320] ;  /* 0x0000c80020067a20 */ /* 0x000fe20000410000 */
[----:B---3--:R-:W-:Y:S02]  /*7cf0*/  FMNMX.FTZ R0, R171, R0, !PT ;  /* 0x00000000ab007209 */ /* 0x008fe40007810000 */
[C---:B------:R-:W-:Y:S01]  /*7d00*/  @P4 IADD3 R7, P5, R228.reuse, 0x40, RZ ;  /* 0x00000040e4074810 */ /* 0x040fe20007fbe0ff */
[----:B------:R1:W3:Y:S01]  /*7d10*/  MUFU.TANH R247, R6 ;  /* 0x0000000600f77308 */ /* 0x0002e20000002400 */
[----:B------:R-:W-:Y:S01]  /*7d20*/  @P4 IADD3 R9, P6, R228, 0x80, RZ ;  /* 0x00000080e4094810 */ /* 0x000fe20007fde0ff */
[----:B------:R-:W-:Y:S01]  /*7d30*/  @!PT LDS RZ, [RZ] ;  /* 0x00000000fffff984 */ /* 0x000fe20000000800 */
[----:B------:R-:W-:Y:S01]  /*7d40*/  @!PT LDS RZ, [RZ] ;  /* 0x00000000fffff984 */ /* 0x000fe20000000800 */
[----:B------:R-:W-:Y:S01]  /*7d50*/  @!PT LDS RZ, [RZ] ;  /* 0x00000000fffff984 */ /* 0x000fe20000000800 */
[----:B------:R1:W-:Y:S01]  /*7d60*/  @P4 LDGSTS.E.BYPASS.LTC128B.128 [R219+0x8100], [R20.64], !P0 ;  /* 0x0810000014db4fae */ /* 0x0003e2000c101d46 */
[----:B--2---:R-:W-:Y:S02]  /*7d70*/  FMNMX.FTZ R0, R179, R0, !PT ;  /* 0x00000000b3007209 */ /* 0x004fe40007810000 */
[-C--:B------:R-:W-:Y:S02]  /*7d80*/  @P4 IADD3.X R10, RZ, R227.reuse, RZ, P5, !PT ;  /* 0x000000e3ff0a4210 */ /* 0x080fe40002ffe4ff */
[----:B------:R-:W-:Y:S02]  /*7d90*/  @P4 IADD3.X R11, RZ, R227, RZ, P6, !PT ;  /* 0x000000e3ff0b4210 */ /* 0x000fe400037fe4ff */
[----:B----4-:R-:W-:Y:S02]  /*7da0*/  FMNMX.FTZ R13, R186, R0, !PT ;  /* 0x00000000ba0d7209 */ /* 0x010fe40007810000 */
[----:B------:R-:W-:Y:S02]  /*7db0*/  @P4 IADD3 R0, P5, R3, R9, RZ ;  /* 0x0000000903004210 */ /* 0x000fe40007fbe0ff */
[----:B------:R-:W-:Y:S04]  /*7dc0*/  FMNMX.FTZ R8, R177, R134, !PT ;  /* 0x00000086b1087209 */ /* 0x000fe80007810000 */
[----:B------:R-:W-:Y:S02]  /*7dd0*/  FMNMX.FTZ R12, R178, R8, !PT ;  /* 0x00000008b20c7209 */ /* 0x000fe40007810000 */
[----:B-----5:R-:W-:Y:S02]  /*7de0*/  FMNMX.FTZ R8, R187, R13, !PT ;  /* 0x0000000dbb087209 */ /* 0x020fe40007810000 */
[----:B------:R-:W-:Y:S02]  /*7df0*/  @P4 IADD3.X R13, R2, R11, RZ, P5, !PT ;  /* 0x0000000b020d4210 */ /* 0x000fe40002ffe4ff */
[----:B------:R-:W-:Y:S02]  /*7e00*/  @P4 LEA R16, P5, R0, c[0x0][0x1c8], 0x1 ;  /* 0x0000720000104a11 */ /* 0x000fe400078a08ff */
[----:B------:R-:W-:Y:S02]  /*7e10*/  FMNMX.FTZ R12, R172, R12, !PT ;  /* 0x0000000cac0c7209 */ /* 0x000fe40007810000 */
[----:B------:R-:W-:Y:S01]  /*7e20*/  @P4 LEA.HI.X R17, R0, c[0x0][0x1cc], R13, 0x1, P5 ;  /* 0x0000730000114a11 */ /* 0x000fe200028f0c0d */
[----:B------:R-:W-:Y:S01]  /*7e30*/  FMUL.FTZ R13, R34, c[0x0][0x320] ;  /* 0x0000c800220d7a20 */ /* 0x000fe20000410000 */
[----:B------:R-:W-:Y:S01]  /*7e40*/  FMNMX.FTZ R8, R239, R8, !PT ;  /* 0x00000008ef087209 */ /* 0x000fe20007810000 */
[----:B------:R-:W-:Y:S01]  /*7e50*/  FMUL.FTZ R0, R35, c[0x0][0x320] ;  /* 0x0000c80023007a20 */ /* 0x000fe20000410000 */
[----:B-1----:R-:W-:Y:S01]  /*7e60*/  @P4 IADD3 R6, P6, R3, R7, RZ ;  /* 0x0000000703064210 */ /* 0x002fe20007fde0ff */
[----:B------:R1:W2:Y:S01]  /*7e70*/  MUFU.TANH R135, R13 ;  /* 0x0000000d00877308 */ /* 0x0002a20000002400 */
[----:B------:R-:W-:Y:S02]  /*7e80*/  FMNMX.FTZ R12, R174, R12, !PT ;  /* 0x0000000cae0c7209 */ /* 0x000fe40007810000 */
[----:B------:R-:W-:Y:S02]  /*7e90*/  FMNMX.FTZ R8, R238, R8, !PT ;  /* 0x00000008ee087209 */ /* 0x000fe40007810000 */
[----:B------:R-:W-:Y:S02]  /*7ea0*/  @P4 IADD3.X R14, R2, R10, RZ, P6, !PT ;  /* 0x0000000a020e4210 */ /* 0x000fe400037fe4ff */
[----:B------:R-:W-:Y:S02]  /*7eb0*/  @P4 LEA R18, P6, R6, c[0x0][0x1c8], 0x1 ;  /* 0x0000720006124a11 */ /* 0x000fe400078c08ff */
[----:B------:R-:W-:Y:S01]  /*7ec0*/  FMNMX.FTZ R12, R184, R12, !PT ;  /* 0x0000000cb80c7209 */ /* 0x000fe20007810000 */
[----:B------:R4:W5:Y:S01]  /*7ed0*/  MUFU.TANH R168, R0 ;  /* 0x0000000000a87308 */ /* 0x0009620000002400 */
[----:B------:R-:W-:Y:S02]  /*7ee0*/  FMNMX.FTZ R8, R241, R8, !PT ;  /* 0x00000008f1087209 */ /* 0x000fe40007810000 */
[----:B------:R-:W-:Y:S02]  /*7ef0*/  @P4 LEA.HI.X R19, R6, c[0x0][0x1cc], R14, 0x1, P6 ;  /* 0x0000730006134a11 */ /* 0x000fe400030f0c0e */
[----:B------:R-:W-:Y:S02]  /*7f00*/  FMNMX.FTZ R6, R240, R8, !PT ;  /* 0x00000008f0067209 */ /* 0x000fe40007810000 */
[----:B------:R-:W-:Y:S01]  /*7f10*/  FMNMX.FTZ R12, R185, R12, !PT ;  /* 0x0000000cb90c7209 */ /* 0x000fe20007810000 */
[----:B------:R2:W-:Y:S01]  /*7f20*/  @P4 LDGSTS.E.BYPASS.LTC128B.128 [R219+0xa100], [R18.64], !P1 ;  /* 0x0a10000012db4fae */ /* 0x0005e2000c901d46 */
[----:B------:R-:W-:Y:S02]  /*7f30*/  FMNMX.FTZ R8, R249, R6, !PT ;  /* 0x00000006f9087209 */ /* 0x000fe40007810000 */
[----:B------:R-:W-:Y:S02]  /*7f40*/  FMNMX.FTZ R12, R188, R12, !PT ;  /* 0x0000000cbc0c7209 */ /* 0x000fe40007810000 */
[----:B------:R-:W-:Y:S02]  /*7f50*/  @P4 IADD3 R6, P5, R228, 0xc0, RZ ;  /* 0x000000c0e4064810 */ /* 0x000fe40007fbe0ff */
[----:B-1----:R-:W-:Y:S01]  /*7f60*/  FMNMX.FTZ R13, R225, R12, !PT ;  /* 0x0000000ce10d7209 */ /* 0x002fe20007810000 */
[----:B------:R1:W-:Y:S01]  /*7f70*/  @P4 LDGSTS.E.BYPASS.LTC128B.128 [R219+0xc100], [R16.64], !P2 ;  /* 0x0c10000010db4fae */ /* 0x0003e2000d101d46 */
[----:B------:R-:W-:Y:S02]  /*7f80*/  FMNMX.FTZ R12, R246, R8, !PT ;  /* 0x00000008f60c7209 */ /* 0x000fe40007810000 */
[----:B------:R-:W-:Y:S02]  /*7f90*/  @P4 IADD3 R3, P6, R3, R6, RZ ;  /* 0x0000000603034210 */ /* 0x000fe40007fde0ff */
[----:B------:R-:W-:Y:S02]  /*7fa0*/  @P4 IADD3.X R8, RZ, R227, RZ, P5, !PT ;  /* 0x000000e3ff084210 */ /* 0x000fe40002ffe4ff */
[----:B---3--:R-:W-:Y:S02]  /*7fb0*/  FMNMX.FTZ R12, R247, R12, !PT ;  /* 0x0000000cf70c7209 */ /* 0x008fe40007810000 */
[----:B------:R-:W-:Y:S02]  /*7fc0*/  @P4 LEA R14, P5, R3, c[0x0][0x1c8], 0x1 ;  /* 0x00007200030e4a11 */ /* 0x000fe400078a08ff */
[----:B------:R-:W-:Y:S02]  /*7fd0*/  @P4 IADD3.X R15, R2, R8, RZ, P6, !PT ;  /* 0x00000008020f4210 */ /* 0x000fe400037fe4ff */
[----:B------:R-:W-:Y:S02]  /*7fe0*/  FMNMX.FTZ R2, R245, R12, !PT ;  /* 0x0000000cf5027209 */ /* 0x000fe40007810000 */
[----:B------:R-:W-:Y:S02]  /*7ff0*/  @P4 LEA.HI.X R15, R3, c[0x0][0x1cc], R15, 0x1, P5 ;  /* 0x00007300030f4a11 */ /* 0x000fe400028f0c0f */
[----:B------:R-:W-:Y:S01]  /*8000*/  FMNMX.FTZ R13, R237, R13, !PT ;  /* 0x0000000ded0d7209 */ /* 0x000fe20007810000 */
[----:B------:R-:W3:Y:S01]  /*8010*/  SHFL.BFLY PT, R3, R2, 0x2, 0x1f ;  /* 0x0c401f0002037f89 */ /* 0x000ee200000e0000 */
[----:B------:R-:W-:Y:S02]  /*8020*/  @P4 IADD3 R7, P5, R4, R7, RZ ;  /* 0x0000000704074210 */ /* 0x000fe40007fbe0ff */
[----:B------:R-:W-:Y:S04]  /*8030*/  FMNMX.FTZ R13, R236, R13, !PT ;  /* 0x0000000dec0d7209 */ /* 0x000fe80007810000 */
[----:B----4-:R-:W-:Y:S01]  /*8040*/  FMNMX.FTZ R0, R242, R13, !PT ;  /* 0x0000000df2007209 */ /* 0x010fe20007810000 */
[----:B------:R4:W-:Y:S03]  /*8050*/  @P4 LDGSTS.E.BYPASS.LTC128B.128 [R219+0xe100], [R14.64], !P3 ;  /* 0x0e1000000edb4fae */ /* 0x0009e6000d901d46 */
[----:B------:R-:W-:Y:S04]  /*8060*/  FMNMX.FTZ R0, R243, R0, !PT ;  /* 0x00000000f3007209 */ /* 0x000fe80007810000 */
[----:B------:R-:W-:Y:S04]  /*8070*/  FMNMX.FTZ R0, R248, R0, !PT ;  /* 0x00000000f8007209 */ /* 0x000fe80007810000 */
[----:B------:R-:W-:Y:S04]  /*8080*/  FMNMX.FTZ R0, R244, R0, !PT ;  /* 0x00000000f4007209 */ /* 0x000fe80007810000 */
[----:B--2---:R-:W-:Y:S02]  /*8090*/  FMNMX.FTZ R0, R135, R0, !PT ;  /* 0x0000000087007209 */ /* 0x004fe40007810000 */
[----:B---3--:R-:W-:Y:S02]  /*80a0*/  FMNMX.FTZ R3, R2, R3, !PT ;  /* 0x0000000302037209 */ /* 0x008fe40007810000 */
[----:B-----5:R-:W-:Y:S03]  /*80b0*/  FMNMX.FTZ R0, R168, R0, !PT ;  /* 0x00000000a8007209 */ /* 0x020fe60007810000 */
[----:B------:R-:W2:Y:S08]  /*80c0*/  SHFL.BFLY PT, R12, R3, 0x1, 0x1f ;  /* 0x0c201f00030c7f89 */ /* 0x000eb000000e0000 */
[----:B------:R-:W3:Y:S01]  /*80d0*/  SHFL.BFLY PT, R2, R0, 0x2, 0x1f ;  /* 0x0c401f0000027f89 */ /* 0x000ee200000e0000 */
[----:B--2---:R-:W-:Y:S02]  /*80e0*/  FMNMX.FTZ R132, R3, R12, !PT ;  /* 0x0000000c03847209 */ /* 0x004fe40007810000 */
[----:B------:R-:W-:Y:S02]  /*80f0*/  @P4 IADD3 R12, P6, R4, R9, RZ ;  /* 0x00000009040c4210 */ /* 0x000fe40007fde0ff */
[C---:B------:R-:W-:Y:S01]  /*8100*/  @P4 IADD3.X R9, R5.reuse, R10, RZ, P5, !PT ;  /* 0x0000000a05094210 */ /* 0x040fe20002ffe4ff */
[----:B------:R-:W-:Y:S01]  /*8110*/  FMUL.FTZ R170, R132, c[0x0][0x2d0] ;  /* 0x0000b40084aa7a20 */ /* 0x000fe20000410000 */
[C---:B------:R-:W-:Y:S02]  /*8120*/  @P4 IADD3 R13, P5, R4.reuse, R6, RZ ;  /* 0x00000006040d4210 */ /* 0x040fe40007fbe0ff */
[C---:B------:R-:W-:Y:S02]  /*8130*/  @P4 IADD3.X R23, R5.reuse, R11, RZ, P6, !PT ;  /* 0x0000000b05174210 */ /* 0x040fe400037fe4ff */
[----:B------:R-:W-:Y:S02]  /*8140*/  @P4 IADD3 R4, P6, R4, R228, RZ ;  /* 0x000000e404044210 */ /* 0x000fe40007fde0ff */
[C---:B------:R-:W-:Y:S02]  /*8150*/  @P4 IADD3.X R22, R5.reuse, R8, RZ, P5, !PT ;  /* 0x0000000805164210 */ /* 0x040fe40002ffe4ff */
[----:B------:R-:W-:Y:S02]  /*8160*/  @P4 LEA R10, P5, R4, c[0x0][0x1c8], 0x1 ;  /* 0x00007200040a4a11 */ /* 0x000fe400078a08ff */
[----:B------:R-:W-:Y:S02]  /*8170*/  @P4 IADD3.X R5, R5, R227, RZ, P6, !PT ;  /* 0x000000e305054210 */ /* 0x000fe400037fe4ff */
[----:B---3--:R-:W-:Y:S01]  /*8180*/  FMNMX.FTZ R0, R0, R2, !PT ;  /* 0x0000000200007209 */ /* 0x008fe20007810000 */
[----:B------:R-:W-:Y:S01]  /*8190*/  FADD.FTZ R2, -R132, R133 ;  /* 0x0000008584027221 */ /* 0x000fe20000010100 */
[----:B------:R-:W-:Y:S01]  /*81a0*/  @P4 LEA.HI.X R11, R4, c[0x0][0x1cc], R5, 0x1, P5 ;  /* 0x00007300040b4a11 */ /* 0x000fe200028f0c05 */
[--C-:B------:R-:W-:Y:S01]  /*81b0*/  FFMA.FTZ R4, R176, c[0x0][0x2d0], -R170.reuse ;  /* 0x0000b400b0047a23 */ /* 0x100fe200000108aa */
[C---:B------:R-:W-:Y:S01]  /*81c0*/  @P4 LEA R8, P5, R7.reuse, c[0x0][0x1c8], 0x1 ;  /* 0x0000720007084a11 */ /* 0x040fe200078a08ff */
[----:B------:R-:W2:Y:S02]  /*81d0*/  SHFL.BFLY PT, R3, R0, 0x1, 0x1f ;  /* 0x0c201f0000037f89 */ /* 0x000ea400000e0000 */
[----:B------:R3:W-:Y:S01]  /*81e0*/  MUFU.EX2 R226, R4 ;  /* 0x0000000400e27308 */ /* 0x0007e20000000800 */
[----:B------:R-:W-:Y:S02]  /*81f0*/  @P4 LEA.HI.X R9, R7, c[0x0][0x1cc], R9, 0x1, P5 ;  /* 0x0000730007094a11 */ /* 0x000fe400028f0c09 */
[C---:B------:R-:W-:Y:S03]  /*8200*/  @P4 LEA R6, P5, R12.reuse, c[0x0][0x1c8], 0x1 ;  /* 0x000072000c064a11 */ /* 0x040fe600078a08ff */
[----:B------:R5:W-:Y:S01]  /*8210*/  @P4 LDGSTS.E.BYPASS.LTC128B.128 [R219+0x9100], [R10.64], !P0 ;  /* 0x091000000adb4fae */ /* 0x000be2000c101d46 */
[----:B------:R-:W-:Y:S07]  /*8220*/  @P4 LEA.HI.X R7, R12, c[0x0][0x1cc], R23, 0x1, P5 ;  /* 0x000073000c074a11 */ /* 0x000fee00028f0c17 */
[----:B------:R1:W-:Y:S01]  /*8230*/  @P4 LDGSTS.E.BYPASS.LTC128B.128 [R219+0xb100], [R8.64], !P1 ;  /* 0x0b10000008db4fae */ /* 0x0003e2000c901d46 */
[----:B--2---:R-:W-:Y:S07]  /*8240*/  FMNMX.FTZ R3, R0, R3, !PT ;  /* 0x0000000300037209 */ /* 0x004fee0007810000 */
[----:B------:R2:W-:Y:S01]  /*8250*/  @P4 LDGSTS.E.BYPASS.LTC128B.128 [R219+0xd100], [R6.64], !P2 ;  /* 0x0d10000006db4fae */ /* 0x0005e2000d101d46 */
[--C-:B---3--:R-:W-:Y:S02]  /*8260*/  FFMA.FTZ R4, R175, c[0x0][0x2d0], -R170.reuse ;  /* 0x0000b400af047a23 */ /* 0x108fe400000108aa */
[----:B------:R-:W-:Y:S02]  /*8270*/  FMUL.FTZ R0, R2, c[0x0][0x2d0] ;  /* 0x0000b40002007a20 */ /* 0x000fe40000410000 */
[----:B------:R3:W-:Y:S01]  /*8280*/  MUFU.EX2 R234, R4 ;  /* 0x0000000400ea7308 */ /* 0x0007e20000000800 */
[----:B------:R-:W-:Y:S04]  /*8290*/  FMUL.FTZ R133, R3, c[0x0][0x2d0] ;  /* 0x0000b40003857a20 */ /* 0x000fe80000410000 */
[--C-:B------:R-:W-:Y:S02]  /*82a0*/  FFMA.FTZ R5, R177, c[0x0][0x2d0], -R133.reuse ;  /* 0x0000b400b1057a23 */ /* 0x100fe40000010885 */
[--C-:B------:R-:W-:Y:S02]  /*82b0*/  FFMA.FTZ R12, R178, c[0x0][0x2d0], -R133.reuse ;  /* 0x0000b400b20c7a23 */ /* 0x100fe40000010885 */
[--C-:B------:R-:W-:Y:S01]  /*82c0*/  FFMA.FTZ R135, R135, c[0x0][0x2d0], -R133.reuse ;  /* 0x0000b40087877a23 */ /* 0x100fe20000010885 */
[----:B------:R2:W2:Y:S01]  /*82d0*/  MUFU.EX2 R2, R0 ;  /* 0x0000000000027308 */ /* 0x0004a20000000800 */
[--C-:B-1----:R-:W-:Y:S09]  /*82e0*/  FFMA.FTZ R8, R172, c[0x0][0x2d0], -R133.reuse ;  /* 0x0000b400ac087a23 */ /* 0x102ff20000010885 */
[----:B------:R-:W-:Y:S01]  /*82f0*/  MUFU.EX2 R191, R12 ;  /* 0x0000000c00bf7308 */ /* 0x000fe20000000800 */
[----:B---3--:R-:W-:Y:S09]  /*8300*/  FFMA.FTZ R4, R173, c[0x0][0x2d0], -R170 ;  /* 0x0000b400ad047a23 */ /* 0x008ff200000108aa */
[----:B------:R1:W-:Y:S01]  /*8310*/  MUFU.EX2 R233, R4 ;  /* 0x0000000400e97308 */ /* 0x0003e20000000800 */
[----:B--2---:R-:W-:Y:S02]  /*8320*/  FADD.FTZ R0, -R3, R134 ;  /* 0x0000008603007221 */ /* 0x004fe40000010100 */
[----:B------:R-:W-:Y:S02]  /*8330*/  FMUL.FTZ R9, R2, R141 ;  /* 0x0000008d02097220 */ /* 0x000fe40000410000 */
[----:B------:R-:W-:Y:S05]  /*8340*/  FMUL.FTZ R0, R0, c[0x0][0x2d0] ;  /* 0x0000b40000007a20 */ /* 0x000fea0000410000 */
[----:B------:R2:W-:Y:S01]  /*8350*/  MUFU.EX2 R190, R8 ;  /* 0x0000000800be7308 */ /* 0x0005e20000000800 */
[C---:B------:R-:W-:Y:S02]  /*8360*/  FMUL.FTZ R16, R2.reuse, R148 ;  /* 0x0000009402107220 */ /* 0x040fe40000410000 */
[C---:B------:R-:W-:Y:S02]  /*8370*/  FMUL.FTZ R17, R2.reuse, R149 ;  /* 0x0000009502117220 */ /* 0x040fe40000410000 */
[C---:B------:R-:W-:Y:S02]  /*8380*/  FMUL.FTZ R24, R2.reuse, R156 ;  /* 0x0000009c02187220 */ /* 0x040fe40000410000 */
[C---:B------:R-:W-:Y:S02]  /*8390*/  FMUL.FTZ R25, R2.reuse, R157 ;  /* 0x0000009d02197220 */ /* 0x040fe40000410000 */
[--C-:B------:R-:W-:Y:S01]  /*83a0*/  FFMA.FTZ R134, R171, c[0x0][0x2d0], -R170.reuse ;  /* 0x0000b400ab867a23 */ /* 0x100fe200000108aa */
[----:B------:R-:W3:Y:S01]  /*83b0*/  MUFU.EX2 R0, R0 ;  /* 0x0000000000007308 */ /* 0x000ee20000000800 */
[C---:B------:R-:W-:Y:S02]  /*83c0*/  FMUL.FTZ R32, R2.reuse, R164 ;  /* 0x000000a402207220 */ /* 0x040fe40000410000 */
[C---:B------:R-:W-:Y:S02]  /*83d0*/  FMUL.FTZ R33, R2.reuse, R165 ;  /* 0x000000a502217220 */ /* 0x040fe40000410000 */
[----:B-1----:R-:W-:Y:S02]  /*83e0*/  FFMA.FTZ R4, R169, c[0x0][0x2d0], -R170 ;  /* 0x0000b400a9047a23 */ /* 0x002fe400000108aa */
[C---:B------:R-:W-:Y:S02]  /*83f0*/  FMUL.FTZ R36, R2.reuse, R36 ;  /* 0x0000002402247220 */ /* 0x040fe40000410000 */
[C---:B------:R-:W-:Y:S01]  /*8400*/  FMUL.FTZ R37, R2.reuse, R37 ;  /* 0x0000002502257220 */ /* 0x040fe20000410000 */
[----:B------:R1:W1:Y:S01]  /*8410*/  MUFU.EX2 R232, R4 ;  /* 0x0000000400e87308 */ /* 0x0002620000000800 */
[C---:B------:R-:W-:Y:S02]  /*8420*/  FMUL.FTZ R40, R2.reuse, R40 ;  /* 0x0000002802287220 */ /* 0x040fe40000410000 */
[C---:B------:R-:W-:Y:S02]  /*8430*/  FMUL.FTZ R41, R2.reuse, R41 ;  /* 0x0000002902297220 */ /* 0x040fe40000410000 */
[C---:B--2---:R-:W-:Y:S02]  /*8440*/  FMUL.FTZ R8, R2.reuse, R140 ;  /* 0x0000008c02087220 */ /* 0x044fe40000410000 */
[C---:B------:R-:W-:Y:S02]  /*8450*/  FMUL.FTZ R44, R2.reuse, R44 ;  /* 0x0000002c022c7220 */ /* 0x040fe40000410000 */
[C---:B------:R-:W-:Y:S01]  /*8460*/  FMUL.FTZ R45, R2.reuse, R45 ;  /* 0x0000002d022d7220 */ /* 0x040fe20000410000 */
[----:B------:R2:W2:Y:S01]  /*8470*/  MUFU.EX2 R169, R5 ;  /* 0x0000000500a97308 */ /* 0x0004a20000000800 */
[C---:B------:R-:W-:Y:S02]  /*8480*/  FMUL.FTZ R48, R2.reuse, R48 ;  /* 0x0000003002307220 */ /* 0x040fe40000410000 */
[----:B------:R-:W-:Y:S02]  /*8490*/  FMUL.FTZ R49, R2, R49 ;  /* 0x0000003102317220 */ /* 0x000fe40000410000 */
[C---:B---3--:R-:W-:Y:S02]  /*84a0*/  FMUL.FTZ R6, R0.reuse, R138 ;  /* 0x0000008a00067220 */ /* 0x048fe40000410000 */
[C---:B------:R-:W-:Y:S02]  /*84b0*/  FMUL.FTZ R7, R0.reuse, R139 ;  /* 0x0000008b00077220 */ /* 0x040fe40000410000 */
[C---:B-----5:R-:W-:Y:S01]  /*84c0*/  FMUL.FTZ R10, R0.reuse, R142 ;  /* 0x0000008e000a7220 */ /* 0x060fe20000410000 */
[----:B------:R-:W-:Y:S01]  /*84d0*/  MUFU.EX2 R224, R134 ;  /* 0x0000008600e07308 */ /* 0x000fe20000000800 */
[C---:B------:R-:W-:Y:S02]  /*84e0*/  FMUL.FTZ R11, R0.reuse, R143 ;  /* 0x0000008f000b7220 */ /* 0x040fe40000410000 */
[C---:B------:R-:W-:Y:S01]  /*84f0*/  FMUL.FTZ R18, R0.reuse, R150 ;  /* 0x0000009600127220 */ /* 0x040fe20000410000 */
[C---:B-1----:R-:W-:Y:S01]  /*8500*/  @P4 LEA R4, P5, R13.reuse, c[0x0][0x1c8], 0x1 ;  /* 0x000072000d044a11 */ /* 0x042fe200078a08ff */
[----:B------:R-:W-:Y:S01]  /*8510*/  FMUL.FTZ R19, R0, R151 ;  /* 0x0000009700137220 */ /* 0x000fe20000410000 */
[----:B------:R-:W-:Y:S01]  /*8520*/  F2FP.PACK_AB R138, R232, R233 ;  /* 0x000000e9e88a723e */ /* 0x000fe200000000ff */
[C---:B------:R-:W-:Y:S02]  /*8530*/  FMUL.FTZ R26, R0.reuse, R158 ;  /* 0x0000009e001a7220 */ /* 0x040fe40000410000 */
[C---:B------:R-:W-:Y:S01]  /*8540*/  FMUL.FTZ R27, R0.reuse, R159 ;  /* 0x0000009f001b7220 */ /* 0x040fe20000410000 */
[----:B------:R-:W-:Y:S01]  /*8550*/  MUFU.EX2 R135, R135 ;  /* 0x0000008700877308 */ /* 0x000fe20000000800 */
[C---:B------:R-:W-:Y:S02]  /*8560*/  FMUL.FTZ R34, R0.reuse, R166 ;  /* 0x000000a600227220 */ /* 0x040fe40000410000 */
[C---:B------:R-:W-:Y:S01]  /*8570*/  FMUL.FTZ R35, R0.reuse, R167 ;  /* 0x000000a700237220 */ /* 0x040fe20000410000 */
[----:B--2---:R-:W-:Y:S01]  /*8580*/  @P4 LEA.HI.X R5, R13, c[0x0][0x1cc], R22, 0x1, P5 ;  /* 0x000073000d054a11 */ /* 0x004fe200028f0c16 */
[C---:B------:R-:W-:Y:S02]  /*8590*/  FMUL.FTZ R38, R0.reuse, R38 ;  /* 0x0000002600267220 */ /* 0x040fe40000410000 */
[C---:B------:R-:W-:Y:S02]  /*85a0*/  FMUL.FTZ R39, R0.reuse, R39 ;  /* 0x0000002700277220 */ /* 0x040fe40000410000 */
[----:B------:R1:W-:Y:S01]  /*85b0*/  @P4 LDGSTS.E.BYPASS.LTC128B.128 [R219+0xf100], [R4.64], !P3 ;  /* 0x0f10000004db4fae */ /* 0x0003e2000d901d46 */
[C---:B------:R-:W-:Y:S02]  /*85c0*/  FMUL.FTZ R42, R0.reuse, R42 ;  /* 0x0000002a002a7220 */ /* 0x040fe40000410000 */
[C---:B------:R-:W-:Y:S02]  /*85d0*/  FMUL.FTZ R43, R0.reuse, R43 ;  /* 0x0000002b002b7220 */ /* 0x040fe40000410000 */
[C---:B------:R-:W-:Y:S02]  /*85e0*/  FMUL.FTZ R46, R0.reuse, R46 ;  /* 0x0000002e002e7220 */ /* 0x040fe40000410000 */
[C---:B------:R-:W-:Y:S01]  /*85f0*/  FMUL.FTZ R47, R0.reuse, R47 ;  /* 0x0000002f002f7220 */ /* 0x040fe20000410000 */
[----:B----4-:R-:W2:Y:S01]  /*8600*/  LDSM.16.MT88.4 R12, [R193] ;  /* 0x00000000c10c783b */ /* 0x010ea20000004200 */
[C---:B------:R-:W-:Y:S02]  /*8610*/  FMUL.FTZ R50, R0.reuse, R50 ;  /* 0x0000003200327220 */ /* 0x040fe40000410000 */
        /* <DEDUP_REMOVED lines=8> */
[----:B------:R-:W4:Y:S01]  /*86a0*/  LDSM.16.MT88.4 R28, [R197] ;  /* 0x00000000c51c783b */ /* 0x000f220000004200 */
[----:B------:R-:W-:Y:S02]  /*86b0*/  FMUL.FTZ R58, R0, R58 ;  /* 0x0000003a003a7220 */ /* 0x000fe40000410000 */
[--C-:B-1----:R-:W-:Y:S02]  /*86c0*/  FFMA.FTZ R4, R174, c[0x0][0x2d0], -R133.reuse ;  /* 0x0000b400ae047a23 */ /* 0x102fe40000010885 */
[----:B------:R-:W-:Y:S01]  /*86d0*/  FMUL.FTZ R5, R2, R137 ;  /* 0x0000008902057220 */ /* 0x000fe20000410000 */
[----:B------:R-:W-:Y:S01]  /*86e0*/  F2FP.PACK_AB R137, R191, R169 ;  /* 0x000000a9bf89723e */ /* 0x000fe200000000ff */
[----:B------:R-:W1:Y:S01]  /*86f0*/  MUFU.EX2 R189, R4 ;  /* 0x0000000400bd7308 */ /* 0x000e620000000800 */
[----:B------:R-:W5:Y:S01]  /*8700*/  LDSM.16.MT88.4 R140, [R196] ;  /* 0x00000000c48c783b */ /* 0x000f620000004200 */
[----:B------:R-:W-:Y:S02]  /*8710*/  FMUL.FTZ R59, R0, R59 ;  /* 0x0000003b003b7220 */ /* 0x000fe40000410000 */
[C---:B------:R-:W-:Y:S02]  /*8720*/  FMUL.FTZ R60, R2.reuse, R60 ;  /* 0x0000003c023c7220 */ /* 0x040fe40000410000 */
[----:B------:R-:W-:Y:S02]  /*8730*/  FMUL.FTZ R61, R2, R61 ;  /* 0x0000003d023d7220 */ /* 0x000fe40000410000 */
[C---:B------:R-:W-:Y:S01]  /*8740*/  FMUL.FTZ R62, R0.reuse, R62 ;  /* 0x0000003e003e7220 */ /* 0x040fe20000410000 */
[----:B------:R-:W-:Y:S01]  /*8750*/  LDSM.16.MT88.4 R148, [R194+0x2000] ;  /* 0x00200000c294783b */ /* 0x000fe20000004200 */
[----:B------:R-:W-:Y:S02]  /*8760*/  FMUL.FTZ R63, R0, R63 ;  /* 0x0000003f003f7220 */ /* 0x000fe40000410000 */
[C---:B------:R-:W-:Y:S02]  /*8770*/  FMUL.FTZ R64, R2.reuse, R64 ;  /* 0x0000004002407220 */ /* 0x040fe40000410000 */
[----:B------:R-:W-:Y:S02]  /*8780*/  FMUL.FTZ R65, R2, R65 ;  /* 0x0000004102417220 */ /* 0x000fe40000410000 */
[C---:B------:R-:W-:Y:S01]  /*8790*/  FMUL.FTZ R66, R0.reuse, R66 ;  /* 0x0000004200427220 */ /* 0x040fe20000410000 */
[----:B------:R-:W-:Y:S01]  /*87a0*/  LDSM.16.MT88.4 R156, [R197+0x1800] ;  /* 0x00180000c59c783b */ /* 0x000fe20000004200 */
[----:B------:R-:W-:Y:S02]  /*87b0*/  FMUL.FTZ R67, R0, R67 ;  /* 0x0000004300437220 */ /* 0x000fe40000410000 */
[C---:B------:R-:W-:Y:S02]  /*87c0*/  FMUL.FTZ R68, R2.reuse, R68 ;  /* 0x0000004402447220 */ /* 0x040fe40000410000 */
[C---:B------:R-:W-:Y:S01]  /*87d0*/  FMUL.FTZ R69, R2.reuse, R69 ;  /* 0x0000004502457220 */ /* 0x040fe20000410000 */
[----:B-1----:R-:W-:Y:S01]  /*87e0*/  F2FP.PACK_AB R139, R189, R190 ;  /* 0x000000bebd8b723e */ /* 0x002fe200000000ff */
[----:B------:R-:W-:Y:S01]  /*87f0*/  FMUL.FTZ R4, R2, R136 ;  /* 0x0000008802047220 */ /* 0x000fe20000410000 */
[----:B------:R-:W-:Y:S01]  /*8800*/  F2FP.PACK_AB R136, R234, R226 ;  /* 0x000000e2ea88723e */ /* 0x000fe200000000ff */
[----:B------:R-:W-:Y:S01]  /*8810*/  LDSM.16.MT88.4 R164, [R196+0x1800] ;  /* 0x00180000c4a4783b */ /* 0x000fe20000004200 */
[C---:B------:R-:W-:Y:S02]  /*8820*/  FMUL.FTZ R70, R0.reuse, R70 ;  /* 0x0000004600467220 */ /* 0x040fe40000410000 */
[----:B------:R-:W-:Y:S02]  /*8830*/  FMUL.FTZ R71, R0, R71 ;  /* 0x0000004700477220 */ /* 0x000fe40000410000 */
[C---:B------:R-:W-:Y:S01]  /*8840*/  FMUL.FTZ R72, R2.reuse, R72 ;  /* 0x0000004802487220 */ /* 0x040fe20000410000 */
[C---:B--2---:R-:W-:Y:S02]  /*8850*/  HMMA.16816.F32 R4, R136.reuse, R12, R4 ;  /* 0x0000000c8804723c */ /* 0x044fe40000001804 */
[----:B------:R-:W0:Y:S03]  /*8860*/  LDGDEPBAR ;  /* 0x00000000000079af */ /* 0x000e260000000000 */
[C---:B------:R-:W-:Y:S02]  /*8870*/  FMUL.FTZ R73, R2.reuse, R73 ;  /* 0x0000004902497220 */ /* 0x040fe40000410000 */
[C---:B------:R-:W-:Y:S01]  /*8880*/  FMUL.FTZ R12, R2.reuse, R144 ;  /* 0x00000090020c7220 */ /* 0x040fe20000410000 */
[C---:B------:R-:W-:Y:S04]  /*8890*/  HMMA.16816.F32 R8, R136.reuse, R14, R8 ;  /* 0x0000000e8808723c */ /* 0x040fe80000001808 */
[----:B------:R-:W-:Y:S02]  /*88a0*/  FMUL.FTZ R13, R2, R145 ;  /* 0x00000091020d7220 */ /* 0x000fe40000410000 */
[--C-:B------:R-:W-:Y:S02]  /*88b0*/  FFMA.FTZ R134, R179, c[0x0][0x2d0], -R170.reuse ;  /* 0x0000b400b3867a23 */ /* 0x100fe400000108aa */
[C---:B------:R-:W-:Y:S02]  /*88c0*/  FMUL.FTZ R14, R0.reuse, R146 ;  /* 0x00000092000e7220 */ /* 0x040fe40000410000 */
[----:B------:R1:W2:Y:S02]  /*88d0*/  MUFU.EX2 R223, R134 ;  /* 0x0000008600df7308 */ /* 0x0002a40000000800 */
[C---:B------:R-:W-:Y:S02]  /*88e0*/  FMUL.FTZ R15, R0.reuse, R147 ;  /* 0x00000093000f7220 */ /* 0x040fe40000410000 */
[----:B------:R-:W1:Y:S01]  /*88f0*/  LDSM.16.MT88.4 R144, [R193+0x2000] ;  /* 0x00200000c190783b */ /* 0x000e620000004200 */
[C---:B------:R-:W-:Y:S02]  /*8900*/  FMUL.FTZ R74, R0.reuse, R74 ;  /* 0x0000004a004a7220 */ /* 0x040fe40000410000 */
[----:B------:R-:W-:Y:S02]  /*8910*/  FMUL.FTZ R75, R0, R75 ;  /* 0x0000004b004b7220 */ /* 0x000fe40000410000 */
[C---:B---3--:R-:W-:Y:S03]  /*8920*/  HMMA.16816.F32 R12, R136.reuse, R20, R12 ;  /* 0x00000014880c723c */ /* 0x048fe6000000180c */
[C---:B------:R-:W-:Y:S02]  /*8930*/  FMUL.FTZ R76, R2.reuse, R76 ;  /* 0x0000004c024c7220 */ /* 0x040fe40000410000 */
[----:B------:R-:W-:Y:S02]  /*8940*/  FMUL.FTZ R77, R2, R77 ;  /* 0x0000004d024d7220 */ /* 0x000fe40000410000 */
[----:B------:R-:W-:Y:S01]  /*8950*/  FMUL.FTZ R78, R0, R78 ;  /* 0x0000004e004e7220 */ /* 0x000fe20000410000 */
[C---:B------:R-:W-:Y:S04]  /*8960*/  HMMA.16816.F32 R16, R136.reuse, R22, R16 ;  /* 0x000000168810723c */ /* 0x040fe80000001810 */
[C---:B------:R-:W-:Y:S02]  /*8970*/  FMUL.FTZ R20, R2.reuse, R152 ;  /* 0x0000009802147220 */ /* 0x040fe40000410000 */
[----:B------:R-:W-:Y:S02]  /*8980*/  FMUL.FTZ R21, R2, R153 ;  /* 0x0000009902157220 */ /* 0x000fe40000410000 */
[C---:B------:R-:W-:Y:S04]  /*8990*/  FMUL.FTZ R22, R0.reuse, R154 ;  /* 0x0000009a00167220 */ /* 0x040fe80000410000 */
[C---:B------:R-:W-:Y:S02]  /*89a0*/  FMUL.FTZ R23, R0.reuse, R155 ;  /* 0x0000009b00177220 */ /* 0x040fe40000410000 */
[----:B------:R-:W-:Y:S02]  /*89b0*/  FMUL.FTZ R79, R0, R79 ;  /* 0x0000004f004f7220 */ /* 0x000fe40000410000 */
[C---:B------:R-:W-:Y:S02]  /*89c0*/  FMUL.FTZ R80, R2.reuse, R80 ;  /* 0x0000005002507220 */ /* 0x040fe40000410000 */
[----:B------:R-:W-:Y:S01]  /*89d0*/  FMUL.FTZ R81, R2, R81 ;  /* 0x0000005102517220 */ /* 0x000fe20000410000 */
[C---:B----4-:R-:W-:Y:S03]  /*89e0*/  HMMA.16816.F32 R20, R136.reuse, R28, R20 ;  /* 0x0000001c8814723c */ /* 0x050fe60000001814 */
[C---:B------:R-:W-:Y:S02]  /*89f0*/  FMUL.FTZ R82, R0.reuse, R82 ;  /* 0x0000005200527220 */ /* 0x040fe40000410000 */
[----:B------:R-:W-:Y:S02]  /*8a00*/  FMUL.FTZ R83, R0, R83 ;  /* 0x0000005300537220 */ /* 0x000fe40000410000 */
[C---:B------:R-:W-:Y:S01]  /*8a10*/  FMUL.FTZ R28, R2.reuse, R160 ;  /* 0x000000a0021c7220 */ /* 0x040fe20000410000 */
[C---:B------:R-:W-:Y:S04]  /*8a20*/  HMMA.16816.F32 R24, R136.reuse, R30, R24 ;  /* 0x0000001e8818723c */ /* 0x040fe80000001818 */
[----:B------:R-:W-:Y:S02]  /*8a30*/  FMUL.FTZ R29, R2, R161 ;  /* 0x000000a1021d7220 */ /* 0x000fe40000410000 */
[--C-:B-1----:R-:W-:Y:S02]  /*8a40*/  FFMA.FTZ R134, R184, c[0x0][0x2d0], -R133.reuse ;  /* 0x0000b400b8867a23 */ /* 0x102fe40000010885 */
[C---:B------:R-:W-:Y:S02]  /*8a50*/  FMUL.FTZ R30, R0.reuse, R162 ;  /* 0x000000a2001e7220 */ /* 0x040fe40000410000 */
[----:B------:R1:W-:Y:S02]  /*8a60*/  MUFU.EX2 R184, R134 ;  /* 0x0000008600b87308 */ /* 0x0003e40000000800 */
[----:B------:R-:W-:Y:S02]  /*8a70*/  FMUL.FTZ R31, R0, R163 ;  /* 0x000000a3001f7220 */ /* 0x000fe40000410000 */
[C---:B------:R-:W-:Y:S02]  /*8a80*/  FMUL.FTZ R84, R2.reuse, R84 ;  /* 0x0000005402547220 */ /* 0x040fe40000410000 */
[----:B------:R-:W-:Y:S02]  /*8a90*/  FMUL.FTZ R85, R2, R85 ;  /* 0x0000005502557220 */ /* 0x000fe40000410000 */
[C---:B------:R-:W-:Y:S01]  /*8aa0*/  FMUL.FTZ R86, R0.reuse, R86 ;  /* 0x0000005600567220 */ /* 0x040fe20000410000 */
[C---:B-----5:R-:W-:Y:S03]  /*8ab0*/  HMMA.16816.F32 R28, R136.reuse, R140, R28 ;  /* 0x0000008c881c723c */ /* 0x060fe6000000181c */
[----:B------:R-:W-:Y:S02]  /*8ac0*/  FMUL.FTZ R87, R0, R87 ;  /* 0x0000005700577220 */ /* 0x000fe40000410000 */
[C---:B------:R-:W-:Y:S02]  /*8ad0*/  FMUL.FTZ R88, R2.reuse, R88 ;  /* 0x0000005802587220 */ /* 0x040fe40000410000 */
[----:B------:R-:W-:Y:S01]  /*8ae0*/  FMUL.FTZ R89, R2, R89 ;  /* 0x0000005902597220 */ /* 0x000fe20000410000 */
[C---:B------:R-:W-:Y:S01]  /*8af0*/  HMMA.16816.F32 R32, R136.reuse, R142, R32 ;  /* 0x0000008e8820723c */ /* 0x040fe20000001820 */
[----:B------:R-:W3:Y:S03]  /*8b00*/  LDSM.16.MT88.4 R140, [R197+0x2000] ;  /* 0x00200000c58c783b */ /* 0x000ee60000004200 */
[C---:B------:R-:W-:Y:S02]  /*8b10*/  FMUL.FTZ R90, R0.reuse, R90 ;  /* 0x0000005a005a7220 */ /* 0x040fe40000410000 */
[----:B------:R-:W-:Y:S02]  /*8b20*/  FMUL.FTZ R91, R0, R91 ;  /* 0x0000005b005b7220 */ /* 0x000fe40000410000 */
[C---:B------:R-:W-:Y:S04]  /*8b30*/  HMMA.16816.F32 R36, R136.reuse, R144, R36 ;  /* 0x000000908824723c */ /* 0x040fe80000001824 */
[C---:B------:R-:W-:Y:S02]  /*8b40*/  FMUL.FTZ R92, R2.reuse, R92 ;  /* 0x0000005c025c7220 */ /* 0x040fe40000410000 */
[----:B------:R-:W-:Y:S02]  /*8b50*/  FMUL.FTZ R93, R2, R93 ;  /* 0x0000005d025d7220 */ /* 0x000fe40000410000 */
[C---:B------:R-:W-:Y:S01]  /*8b60*/  HMMA.16816.F32 R40, R136.reuse, R146, R40 ;  /* 0x000000928828723c */ /* 0x040fe20000001828 */
[----:B------:R-:W4:Y:S03]  /*8b70*/  LDSM.16.MT88.4 R144, [R196+0x2000] ;  /* 0x00200000c490783b */ /* 0x000f260000004200 */
[C---:B------:R-:W-:Y:S02]  /*8b80*/  FMUL.FTZ R94, R0.reuse, R94 ;  /* 0x0000005e005e7220 */ /* 0x040fe40000410000 */
[----:B------:R-:W-:Y:S02]  /*8b90*/  FMUL.FTZ R95, R0, R95 ;  /* 0x0000005f005f7220 */ /* 0x000fe40000410000 */
[C---:B------:R-:W-:Y:S04]  /*8ba0*/  HMMA.16816.F32 R44, R136.reuse, R148, R44 ;  /* 0x00000094882c723c */ /* 0x040fe8000000182c */
[C---:B------:R-:W-:Y:S02]  /*8bb0*/  FMUL.FTZ R96, R2.reuse, R96 ;  /* 0x0000006002607220 */ /* 0x040fe40000410000 */
[----:B------:R-:W-:Y:S02]  /*8bc0*/  FMUL.FTZ R97, R2, R97 ;  /* 0x0000006102617220 */ /* 0x000fe40000410000 */
[C---:B------:R-:W-:Y:S01]  /*8bd0*/  HMMA.16816.F32 R48, R136.reuse, R150, R48 ;  /* 0x000000968830723c */ /* 0x040fe20000001830 */
[----:B------:R-:W5:Y:S03]  /*8be0*/  LDSM.16.MT88.4 R148, [R193+0x4000] ;  /* 0x00400000c194783b */ /* 0x000f660000004200 */
[C---:B------:R-:W-:Y:S02]  /*8bf0*/  FMUL.FTZ R98, R0.reuse, R98 ;  /* 0x0000006200627220 */ /* 0x040fe40000410000 */
[----:B------:R-:W-:Y:S02]  /*8c00*/  FMUL.FTZ R99, R0, R99 ;  /* 0x0000006300637220 */ /* 0x000fe40000410000 */
[C---:B------:R-:W-:Y:S01]  /*8c10*/  FMUL.FTZ R100, R2.reuse, R100 ;  /* 0x0000006402647220 */ /* 0x040fe20000410000 */
[C---:B---3--:R-:W-:Y:S03]  /*8c20*/  HMMA.16816.F32 R52, R136.reuse, R140, R52 ;  /* 0x0000008c8834723c */ /* 0x048fe60000001834 */
[----:B------:R-:W-:Y:S02]  /*8c30*/  FMUL.FTZ R101, R2, R101 ;  /* 0x0000006502657220 */ /* 0x000fe40000410000 */
[C---:B------:R-:W-:Y:S02]  /*8c40*/  FMUL.FTZ R102, R0.reuse, R102 ;  /* 0x0000006600667220 */ /* 0x040fe40000410000 */
[----:B------:R-:W-:Y:S01]  /*8c50*/  FMUL.FTZ R103, R0, R103 ;  /* 0x0000006700677220 */ /* 0x000fe20000410000 */
[C---:B------:R-:W-:Y:S01]  /*8c60*/  HMMA.16816.F32 R56, R136.reuse, R142, R56 ;  /* 0x0000008e8838723c */ /* 0x040fe20000001838 */
[----:B------:R-:W3:Y:S03]  /*8c70*/  LDSM.16.MT88.4 R140, [R194+0x4000] ;  /* 0x00400000c28c783b */ /* 0x000ee60000004200 */
[C---:B------:R-:W-:Y:S02]  /*8c80*/  FMUL.FTZ R104, R2.reuse, R104 ;  /* 0x0000006802687220 */ /* 0x040fe40000410000 */
[----:B------:R-:W-:Y:S02]  /*8c90*/  FMUL.FTZ R105, R2, R105 ;  /* 0x0000006902697220 */ /* 0x000fe40000410000 */
[C---:B----4-:R-:W-:Y:S04]  /*8ca0*/  HMMA.16816.F32 R60, R136.reuse, R144, R60 ;  /* 0x00000090883c723c */ /* 0x050fe8000000183c */
[--C-:B-1----:R-:W-:Y:S02]  /*8cb0*/  FFMA.FTZ R134, R185, c[0x0][0x2d0], -R133.reuse ;  /* 0x0000b400b9867a23 */ /* 0x102fe40000010885 */
[C---:B------:R-:W-:Y:S02]  /*8cc0*/  FMUL.FTZ R106, R0.reuse, R106 ;  /* 0x0000006a006a7220 */ /* 0x040fe40000410000 */
[C---:B------:R-:W-:Y:S01]  /*8cd0*/  HMMA.16816.F32 R64, R136.reuse, R146, R64 ;  /* 0x000000928840723c */ /* 0x040fe20000001840 */
[----:B------:R1:W4:Y:S01]  /*8ce0*/  MUFU.EX2 R183, R134 ;  /* 0x0000008600b77308 */ /* 0x0003220000000800 */
[----:B------:R-:W2:Y:S02]  /*8cf0*/  LDSM.16.MT88.4 R144, [R197+0x4000] ;  /* 0x00400000c590783b */ /* 0x000ea40000004200 */
[----:B------:R-:W-:Y:S02]  /*8d00*/  FMUL.FTZ R107, R0, R107 ;  /* 0x0000006b006b7220 */ /* 0x000fe40000410000 */
[C---:B------:R-:W-:Y:S02]  /*8d10*/  FMUL.FTZ R108, R2.reuse, R108 ;  /* 0x0000006c026c7220 */ /* 0x040fe40000410000 */
[C---:B-----5:R-:W-:Y:S04]  /*8d20*/  HMMA.16816.F32 R68, R136.reuse, R148, R68 ;  /* 0x000000948844723c */ /* 0x060fe80000001844 */
[----:B------:R-:W-:Y:S02]  /*8d30*/  FMUL.FTZ R109, R2, R109 ;  /* 0x0000006d026d7220 */ /* 0x000fe40000410000 */
[C---:B------:R-:W-:Y:S02]  /*8d40*/  FMUL.FTZ R110, R0.reuse, R110 ;  /* 0x0000006e006e7220 */ /* 0x040fe40000410000 */
[C---:B------:R-:W-:Y:S01]  /*8d50*/  HMMA.16816.F32 R72, R136.reuse, R150, R72 ;  /* 0x000000968848723c */ /* 0x040fe20000001848 */
[----:B------:R-:W5:Y:S03]  /*8d60*/  LDSM.16.MT88.4 R148, [R196+0x4000] ;  /* 0x00400000c494783b */ /* 0x000f660000004200 */
[----:B------:R-:W-:Y:S02]  /*8d70*/  FMUL.FTZ R111, R0, R111 ;  /* 0x0000006f006f7220 */ /* 0x000fe40000410000 */
[C---:B------:R-:W-:Y:S02]  /*8d80*/  FMUL.FTZ R112, R2.reuse, R112 ;  /* 0x0000007002707220 */ /* 0x040fe40000410000 */
[----:B------:R-:W-:Y:S01]  /*8d90*/  FMUL.FTZ R113, R2, R113 ;  /* 0x0000007102717220 */ /* 0x000fe20000410000 */
[C---:B---3--:R-:W-:Y:S03]  /*8da0*/  HMMA.16816.F32 R76, R136.reuse, R140, R76 ;  /* 0x0000008c884c723c */ /* 0x048fe6000000184c */
[--C-:B-1----:R-:W-:Y:S02]  /*8db0*/  FFMA.FTZ R134, R186, c[0x0][0x2d0], -R170.reuse ;  /* 0x0000b400ba867a23 */ /* 0x102fe400000108aa */
[C---:B------:R-:W-:Y:S02]  /*8dc0*/  FMUL.FTZ R114, R0.reuse, R114 ;  /* 0x0000007200727220 */ /* 0x040fe40000410000 */
[----:B------:R1:W-:Y:S01]  /*8dd0*/  MUFU.EX2 R222, R134 ;  /* 0x0000008600de7308 */ /* 0x0003e20000000800 */
[C---:B------:R-:W-:Y:S01]  /*8de0*/  HMMA.16816.F32 R80, R136.reuse, R142, R80 ;  /* 0x0000008e8850723c */ /* 0x040fe20000001850 */
[----:B------:R-:W3:Y:S03]  /*8df0*/  LDSM.16.MT88.4 R140, [R193+0x6000] ;  /* 0x00600000c18c783b */ /* 0x000ee60000004200 */
        /* <DEDUP_REMOVED lines=10> */
[--C-:B-1----:R-:W-:Y:S02]  /*8ea0*/  FFMA.FTZ R134, R187, c[0x0][0x2d0], -R170.reuse ;  /* 0x0000b400bb867a23 */ /* 0x102fe400000108aa */
[C---:B-----5:R-:W-:Y:S02]  /*8eb0*/  HMMA.16816.F32 R92, R136.reuse, R148, R92 ;  /* 0x00000094885c723c */ /* 0x060fe4000000185c */
[----:B------:R1:W5:Y:S02]  /*8ec0*/  MUFU.EX2 R221, R134 ;  /* 0x0000008600dd7308 */ /* 0x0003640000000800 */
[C---:B------:R-:W-:Y:S02]  /*8ed0*/  FMUL.FTZ R122, R0.reuse, R122 ;  /* 0x0000007a007a7220 */ /* 0x040fe40000410000 */
[----:B------:R-:W-:Y:S02]  /*8ee0*/  FMUL.FTZ R123, R0, R123 ;  /* 0x0000007b007b7220 */ /* 0x000fe40000410000 */
[C---:B------:R-:W-:Y:S01]  /*8ef0*/  HMMA.16816.F32 R96, R136.reuse, R150, R96 ;  /* 0x000000968860723c */ /* 0x040fe20000001860 */
[----:B------:R-:W4:Y:S03]  /*8f00*/  LDSM.16.MT88.4 R148, [R197+0x6000] ;  /* 0x00600000c594783b */ /* 0x000f260000004200 */
[C---:B------:R-:W-:Y:S02]  /*8f10*/  FMUL.FTZ R124, R2.reuse, R124 ;  /* 0x0000007c027c7220 */ /* 0x040fe40000410000 */
[----:B------:R-:W-:Y:S02]  /*8f20*/  FMUL.FTZ R125, R2, R125 ;  /* 0x0000007d027d7220 */ /* 0x000fe40000410000 */
[C---:B---3--:R-:W-:Y:S04]  /*8f30*/  HMMA.16816.F32 R100, R136.reuse, R140, R100 ;  /* 0x0000008c8864723c */ /* 0x048fe80000001864 */
[C---:B------:R-:W-:Y:S02]  /*8f40*/  FMUL.FTZ R126, R0.reuse, R126 ;  /* 0x0000007e007e7220 */ /* 0x040fe40000410000 */
[----:B------:R-:W-:Y:S02]  /*8f50*/  FMUL.FTZ R127, R0, R127 ;  /* 0x0000007f007f7220 */ /* 0x000fe40000410000 */
[C---:B------:R-:W-:Y:S01]  /*8f60*/  HMMA.16816.F32 R104, R136.reuse, R142, R104 ;  /* 0x0000008e8868723c */ /* 0x040fe20000001868 */
[----:B------:R-:W3:Y:S03]  /*8f70*/  LDSM.16.MT88.4 R140, [R196+0x6000] ;  /* 0x00600000c48c783b */ /* 0x000ee60000004200 */
[----:B-1----:R-:W-:Y:S02]  /*8f80*/  FFMA.FTZ R134, R188, c[0x0][0x2d0], -R133 ;  /* 0x0000b400bc867a23 */ /* 0x002fe40000010885 */
[C---:B------:R-:W-:Y:S02]  /*8f90*/  FMUL.FTZ R128, R2.reuse, R128 ;  /* 0x0000008002807220 */ /* 0x040fe40000410000 */
[----:B------:R1:W-:Y:S01]  /*8fa0*/  MUFU.EX2 R182, R134 ;  /* 0x0000008600b67308 */ /* 0x0003e20000000800 */
[C---:B--2---:R-:W-:Y:S03]  /*8fb0*/  HMMA.16816.F32 R108, R136.reuse, R144, R108 ;  /* 0x00000090886c723c */ /* 0x044fe6000000186c */
[----:B------:R-:W-:Y:S02]  /*8fc0*/  FMUL.FTZ R129, R2, R129 ;  /* 0x0000008102817220 */ /* 0x000fe40000410000 */
[C---:B------:R-:W-:Y:S02]  /*8fd0*/  FMUL.FTZ R130, R0.reuse, R130 ;  /* 0x0000008200827220 */ /* 0x040fe40000410000 */
[C---:B------:R-:W-:Y:S01]  /*8fe0*/  FMUL.FTZ R131, R0.reuse, R131 ;  /* 0x0000008300837220 */ /* 0x040fe20000410000 */
[C---:B------:R-:W-:Y:S01]  /*8ff0*/  HMMA.16816.F32 R112, R136.reuse, R146, R112 ;  /* 0x000000928870723c */ /* 0x040fe20000001870 */
[----:B------:R-:W2:Y:S03]  /*9000*/  LDSM.16.MT88.4 R144, [R193+0x800] ;  /* 0x00080000c190783b */ /* 0x000ea60000004200 */
[----:B------:R-:W-:Y:S02]  /*9010*/  FFMA.FTZ R152, R245, c[0x0][0x2d0], -R170 ;  /* 0x0000b400f5987a23 */ /* 0x000fe400000108aa */
[----:B------:R-:W-:Y:S02]  /*9020*/  FFMA.FTZ R0, R0, R250, R169 ;  /* 0x000000fa00007223 */ /* 0x000fe400000100a9 */
[C---:B----4-:R-:W-:Y:S04]  /*9030*/  HMMA.16816.F32 R116, R136.reuse, R148, R116 ;  /* 0x000000948874723c */ /* 0x050fe80000001874 */
[----:B------:R-:W-:Y:S02]  /*9040*/  FFMA.FTZ R2, R2, R251, R226 ;  /* 0x000000fb02027223 */ /* 0x000fe400000100e2 */
[----:B------:R-:W-:Y:S02]  /*9050*/  FADD.FTZ R0, R191, R0 ;  /* 0x00000000bf007221 */ /* 0x000fe40000010000 */
[C---:B------:R-:W-:Y:S01]  /*9060*/  HMMA.16816.F32 R120, R136.reuse, R150, R120 ;  /* 0x000000968878723c */ /* 0x040fe20000001878 */
[----:B------:R-:W4:Y:S03]  /*9070*/  LDSM.16.MT88.4 R148, [R194+0x800] ;  /* 0x00080000c294783b */ /* 0x000f260000004200 */
[--C-:B-1----:R-:W-:Y:S02]  /*9080*/  FFMA.FTZ R134, R225, c[0x0][0x2d0], -R133.reuse ;  /* 0x0000b400e1867a23 */ /* 0x102fe40000010885 */
[----:B------:R-:W-:Y:S02]  /*9090*/  FADD.FTZ R2, R234, R2 ;  /* 0x00000002ea027221 */ /* 0x000fe40000010000 */
[C---:B---3--:R-:W-:Y:S01]  /*90a0*/  HMMA.16816.F32 R124, R136.reuse, R140, R124 ;  /* 0x0000008c887c723c */ /* 0x048fe2000000187c */
[----:B------:R-:W1:Y:S03]  /*90b0*/  MUFU.EX2 R181, R134 ;  /* 0x0000008600b57308 */ /* 0x000e660000000800 */
[----:B------:R-:W-:Y:S02]  /*90c0*/  FADD.FTZ R2, R233, R2 ;  /* 0x00000002e9027221 */ /* 0x000fe40000010000 */
[----:B------:R-:W-:Y:S02]  /*90d0*/  FADD.FTZ R0, R190, R0 ;  /* 0x00000000be007221 */ /* 0x000fe40000010000 */
[----:B------:R-:W-:Y:S01]  /*90e0*/  HMMA.16816.F32 R128, R136, R142, R128 ;  /* 0x0000008e8880723c */ /* 0x000fe20000001880 */
[----:B------:R-:W3:Y:S03]  /*90f0*/  LDSM.16.MT88.4 R140, [R197+0x800] ;  /* 0x00080000c58c783b */ /* 0x000ee60000004200 */
[----:B------:R-:W-:Y:S02]  /*9100*/  FADD.FTZ R2, R232, R2 ;  /* 0x00000002e8027221 */ /* 0x000fe40000010000 */
[----:B------:R-:W-:Y:S01]  /*9110*/  FADD.FTZ R0, R189, R0 ;  /* 0x00000000bd007221 */ /* 0x000fe20000010000 */
[----:B------:R-:W-:Y:S01]  /*9120*/  F2FP.PACK_AB R136, R223, R224 ;  /* 0x000000e0df88723e */ /* 0x000fe200000000ff */
[----:B------:R-:W-:Y:S01]  /*9130*/  FADD.FTZ R2, R224, R2 ;  /* 0x00000002e0027221 */ /* 0x000fe20000010000 */
[----:B------:R-:W-:Y:S03]  /*9140*/  F2FP.PACK_AB R137, R183, R184 ;  /* 0x000000b8b789723e */ /* 0x000fe600000000ff */
[----:B-----5:R-:W-:Y:S01]  /*9150*/  F2FP.PACK_AB R138, R221, R222 ;  /* 0x000000dedd8a723e */ /* 0x020fe200000000ff */
[----:B------:R-:W-:Y:S02]  /*9160*/  FADD.FTZ R0, R184, R0 ;  /* 0x00000000b8007221 */ /* 0x000fe40000010000 */
[----:B------:R-:W-:Y:S01]  /*9170*/  FADD.FTZ R2, R223, R2 ;  /* 0x00000002df027221 */ /* 0x000fe20000010000 */
[----:B-1----:R-:W-:Y:S01]  /*9180*/  F2FP.PACK_AB R139, R181, R182 ;  /* 0x000000b6b58b723e */ /* 0x002fe200000000ff */
[----:B------:R-:W-:Y:S02]  /*9190*/  FFMA.FTZ R134, R239, c[0x0][0x2d0], -R170 ;  /* 0x0000b400ef867a23 */ /* 0x000fe400000108aa */
[----:B------:R-:W-:Y:S02]  /*91a0*/  FADD.FTZ R0, R183, R0 ;  /* 0x00000000b7007221 */ /* 0x000fe40000010000 */
[----:B------:R1:W5:Y:S01]  /*91b0*/  MUFU.EX2 R187, R134 ;  /* 0x0000008600bb7308 */ /* 0x0003620000000800 */
[----:B------:R-:W-:Y:S01]  /*91c0*/  FADD.FTZ R2, R222, R2 ;  /* 0x00000002de027221 */ /* 0x000fe20000010000 */
[C---:B--2---:R-:W-:Y:S03]  /*91d0*/  HMMA.16816.F32 R4, R136.reuse, R144, R4 ;  /* 0x000000908804723c */ /* 0x044fe60000001804 */
[----:B------:R-:W-:Y:S02]  /*91e0*/  FADD.FTZ R0, R182, R0 ;  /* 0x00000000b6007221 */ /* 0x000fe40000010000 */
[----:B------:R-:W-:Y:S02]  /*91f0*/  FADD.FTZ R2, R221, R2 ;  /* 0x00000002dd027221 */ /* 0x000fe40000010000 */
[----:B------:R-:W-:Y:S01]  /*9200*/  FADD.FTZ R0, R181, R0 ;  /* 0x00000000b5007221 */ /* 0x000fe20000010000 */
[C---:B------:R-:W-:Y:S01]  /*9210*/  HMMA.16816.F32 R8, R136.reuse, R146, R8 ;  /* 0x000000928808723c */ /* 0x040fe20000001808 */
[----:B------:R-:W2:Y:S07]  /*9220*/  LDSM.16.MT88.4 R144, [R196+0x800] ;  /* 0x00080000c490783b */ /* 0x000eae0000004200 */
[C---:B----4-:R-:W-:Y:S04]  /*9230*/  HMMA.16816.F32 R12, R136.reuse, R148, R12 ;  /* 0x00000094880c723c */ /* 0x050fe8000000180c */
[----:B-1----:R-:W-:Y:S04]  /*9240*/  FFMA.FTZ R134, R238, c[0x0][0x2d0], -R170 ;  /* 0x0000b400ee867a23 */ /* 0x002fe800000108aa */
[C---:B------:R-:W-:Y:S01]  /*9250*/  HMMA.16816.F32 R16, R136.reuse, R150, R16 ;  /* 0x000000968810723c */ /* 0x040fe20000001810 */
[----:B------:R-:W1:Y:S01]  /*9260*/  LDSM.16.MT88.4 R148, [R193+0x2800] ;  /* 0x00280000c194783b */ /* 0x000e620000004200 */
[----:B------:R4:W4:Y:S02]  /*9270*/  MUFU.EX2 R188, R134 ;  /* 0x0000008600bc7308 */ /* 0x0009240000000800 */
[----:B-----5:R-:W-:Y:S04]  /*9280*/  FADD.FTZ R2, R187, R2 ;  /* 0x00000002bb027221 */ /* 0x020fe80000010000 */
[C---:B---3--:R-:W-:Y:S08]  /*9290*/  HMMA.16816.F32 R20, R136.reuse, R140, R20 ;  /* 0x0000008c8814723c */ /* 0x048ff00000001814 */
[C---:B------:R-:W-:Y:S01]  /*92a0*/  HMMA.16816.F32 R24, R136.reuse, R142, R24 ;  /* 0x0000008e8818723c */ /* 0x040fe20000001818 */
[----:B------:R-:W3:Y:S07]  /*92b0*/  LDSM.16.MT88.4 R140, [R194+0x2800] ;  /* 0x00280000c28c783b */ /* 0x000eee0000004200 */
[C---:B--2---:R-:W-:Y:S04]  /*92c0*/  HMMA.16816.F32 R28, R136.reuse, R144, R28 ;  /* 0x00000090881c723c */ /* 0x044fe8000000181c */
[--C-:B----4-:R-:W-:Y:S02]  /*92d0*/  FFMA.FTZ R134, R237, c[0x0][0x2d0], -R133.reuse ;  /* 0x0000b400ed867a23 */ /* 0x110fe40000010885 */
[----:B------:R-:W-:Y:S02]  /*92e0*/  FADD.FTZ R2, R188, R2 ;  /* 0x00000002bc027221 */ /* 0x000fe40000010000 */
[----:B------:R2:W4:Y:S01]  /*92f0*/  MUFU.EX2 R176, R134 ;  /* 0x0000008600b07308 */ /* 0x0005220000000800 */
[C---:B------:R-:W-:Y:S01]  /*9300*/  HMMA.16816.F32 R32, R136.reuse, R146, R32 ;  /* 0x000000928820723c */ /* 0x040fe20000001820 */
[----:B------:R-:W5:Y:S07]  /*9310*/  LDSM.16.MT88.4 R144, [R197+0x2800] ;  /* 0x00280000c590783b */ /* 0x000f6e0000004200 */
[C---:B-1----:R-:W-:Y:S08]  /*9320*/  HMMA.16816.F32 R36, R136.reuse, R148, R36 ;  /* 0x000000948824723c */ /* 0x042ff00000001824 */
[C---:B------:R-:W-:Y:S01]  /*9330*/  HMMA.16816.F32 R40, R136.reuse, R150, R40 ;  /* 0x000000968828723c */ /* 0x040fe20000001828 */
[----:B------:R-:W1:Y:S03]  /*9340*/  LDSM.16.MT88.4 R148, [R196+0x2800] ;  /* 0x00280000c494783b */ /* 0x000e660000004200 */
[--C-:B--2---:R-:W-:Y:S04]  /*9350*/  FFMA.FTZ R134, R236, c[0x0][0x2d0], -R133.reuse ;  /* 0x0000b400ec867a23 */ /* 0x104fe80000010885 */
[C---:B---3--:R-:W-:Y:S01]  /*9360*/  HMMA.16816.F32 R44, R136.reuse, R140, R44 ;  /* 0x0000008c882c723c */ /* 0x048fe2000000182c */
[----:B------:R2:W3:Y:S03]  /*9370*/  MUFU.EX2 R177, R134 ;  /* 0x0000008600b17308 */ /* 0x0004e60000000800 */
[----:B----4-:R-:W-:Y:S04]  /*9380*/  FADD.FTZ R0, R176, R0 ;  /* 0x00000000b0007221 */ /* 0x010fe80000010000 */
[C---:B------:R-:W-:Y:S01]  /*9390*/  HMMA.16816.F32 R48, R136.reuse, R142, R48 ;  /* 0x0000008e8830723c */ /* 0x040fe20000001830 */
[----:B------:R-:W4:Y:S07]  /*93a0*/  LDSM.16.MT88.4 R140, [R193+0x4800] ;  /* 0x00480000c18c783b */ /* 0x000f2e0000004200 */
[C---:B-----5:R-:W-:Y:S08]  /*93b0*/  HMMA.16816.F32 R52, R136.reuse, R144, R52 ;  /* 0x000000908834723c */ /* 0x060ff00000001834 */
[C---:B------:R-:W-:Y:S01]  /*93c0*/  HMMA.16816.F32 R56, R136.reuse, R146, R56 ;  /* 0x000000928838723c */ /* 0x040fe20000001838 */
[----:B------:R-:W5:Y:S03]  /*93d0*/  LDSM.16.MT88.4 R144, [R194+0x4800] ;  /* 0x00480000c290783b */ /* 0x000f660000004200 */
[----:B--2---:R-:W-:Y:S02]  /*93e0*/  FFMA.FTZ R134, R241, c[0x0][0x2d0], -R170 ;  /* 0x0000b400f1867a23 */ /* 0x004fe400000108aa */
[----:B---3--:R-:W-:Y:S02]  /*93f0*/  FADD.FTZ R0, R177, R0 ;  /* 0x00000000b1007221 */ /* 0x008fe40000010000 */
[C---:B-1----:R-:W-:Y:S01]  /*9400*/  HMMA.16816.F32 R60, R136.reuse, R148, R60 ;  /* 0x00000094883c723c */ /* 0x042fe2000000183c */
[----:B------:R1:W2:Y:S07]  /*9410*/  MUFU.EX2 R186, R134 ;  /* 0x0000008600ba7308 */ /* 0x0002ae0000000800 */
[C---:B------:R-:W-:Y:S01]  /*9420*/  HMMA.16816.F32 R64, R136.reuse, R150, R64 ;  /* 0x000000968840723c */ /* 0x040fe20000001840 */
[----:B------:R-:W3:Y:S07]  /*9430*/  LDSM.16.MT88.4 R148, [R197+0x4800] ;  /* 0x00480000c594783b */ /* 0x000eee0000004200 */
[C---:B----4-:R-:W-:Y:S08]  /*9440*/  HMMA.16816.F32 R68, R136.reuse, R140, R68 ;  /* 0x0000008c8844723c */ /* 0x050ff00000001844 */
[C---:B------:R-:W-:Y:S01]  /*9450*/  HMMA.16816.F32 R72, R136.reuse, R142, R72 ;  /* 0x0000008e8848723c */ /* 0x040fe20000001848 */
[----:B------:R-:W4:Y:S03]  /*9460*/  LDSM.16.MT88.4 R140, [R196+0x4800] ;  /* 0x00480000c48c783b */ /* 0x000f260000004200 */
[----:B-1----:R-:W-:Y:S02]  /*9470*/  FFMA.FTZ R134, R240, c[0x0][0x2d0], -R170 ;  /* 0x0000b400f0867a23 */ /* 0x002fe400000108aa */
[----:B--2---:R-:W-:Y:S02]  /*9480*/  FADD.FTZ R2, R186, R2 ;  /* 0x00000002ba027221 */ /* 0x004fe40000010000 */
[----:B------:R1:W-:Y:S01]  /*9490*/  MUFU.EX2 R185, R134 ;  /* 0x0000008600b97308 */ /* 0x0003e20000000800 */
[C---:B-----5:R-:W-:Y:S08]  /*94a0*/  HMMA.16816.F32 R76, R136.reuse, R144, R76 ;  /* 0x00000090884c723c */ /* 0x060ff0000000184c */
[C---:B------:R-:W-:Y:S01]  /*94b0*/  HMMA.16816.F32 R80, R136.reuse, R146, R80 ;  /* 0x000000928850723c */ /* 0x040fe20000001850 */
[----:B------:R-:W2:Y:S07]  /*94c0*/  LDSM.16.MT88.4 R144, [R193+0x6800] ;  /* 0x00680000c190783b */ /* 0x000eae0000004200 */
[C---:B---3--:R-:W-:Y:S04]  /*94d0*/  HMMA.16816.F32 R84, R136.reuse, R148, R84 ;  /* 0x000000948854723c */ /* 0x048fe80000001854 */
[--C-:B-1----:R-:W-:Y:S04]  /*94e0*/  FFMA.FTZ R134, R242, c[0x0][0x2d0], -R133.reuse ;  /* 0x0000b400f2867a23 */ /* 0x102fe80000010885 */
[C---:B------:R-:W-:Y:S01]  /*94f0*/  HMMA.16816.F32 R88, R136.reuse, R150, R88 ;  /* 0x000000968858723c */ /* 0x040fe20000001858 */
[----:B------:R-:W1:Y:S01]  /*9500*/  LDSM.16.MT88.4 R148, [R194+0x6800] ;  /* 0x00680000c294783b */ /* 0x000e620000004200 */
[----:B------:R3:W5:Y:S06]  /*9510*/  MUFU.EX2 R175, R134 ;  /* 0x0000008600af7308 */ /* 0x00076c0000000800 */
[C---:B----4-:R-:W-:Y:S08]  /*9520*/  HMMA.16816.F32 R92, R136.reuse, R140, R92 ;  /* 0x0000008c885c723c */ /* 0x050ff0000000185c */
[C---:B------:R-:W-:Y:S01]  /*9530*/  HMMA.16816.F32 R96, R136.reuse, R142, R96 ;  /* 0x0000008e8860723c */ /* 0x040fe20000001860 */
[----:B------:R-:W4:Y:S07]  /*9540*/  LDSM.16.MT88.4 R140, [R197+0x6800] ;  /* 0x00680000c58c783b */ /* 0x000f2e0000004200 */
[C---:B--2---:R-:W-:Y:S04]  /*9550*/  HMMA.16816.F32 R100, R136.reuse, R144, R100 ;  /* 0x000000908864723c */ /* 0x044fe80000001864 */
[--C-:B---3--:R-:W-:Y:S02]  /*9560*/  FFMA.FTZ R134, R243, c[0x0][0x2d0], -R133.reuse ;  /* 0x0000b400f3867a23 */ /* 0x108fe40000010885 */
[----:B-----5:R-:W-:Y:S02]  /*9570*/  FADD.FTZ R0, R175, R0 ;  /* 0x00000000af007221 */ /* 0x020fe40000010000 */
[----:B------:R2:W3:Y:S01]  /*9580*/  MUFU.EX2 R174, R134 ;  /* 0x0000008600ae7308 */ /* 0x0004e20000000800 */
[C---:B------:R-:W-:Y:S01]  /*9590*/  HMMA.16816.F32 R104, R136.reuse, R146, R104 ;  /* 0x000000928868723c */ /* 0x040fe20000001868 */
[----:B------:R-:W5:Y:S07]  /*95a0*/  LDSM.16.MT88.4 R144, [R196+0x6800] ;  /* 0x00680000c490783b */ /* 0x000f6e0000004200 */
[C---:B-1----:R-:W-:Y:S08]  /*95b0*/  HMMA.16816.F32 R108, R136.reuse, R148, R108 ;  /* 0x00000094886c723c */ /* 0x042ff0000000186c */
[C---:B------:R-:W-:Y:S01]  /*95c0*/  HMMA.16816.F32 R112, R136.reuse, R150, R112 ;  /* 0x000000968870723c */ /* 0x040fe20000001870 */
[----:B------:R-:W-:Y:S03]  /*95d0*/  LDSM.16.MT88.4 R148, [R194+0x1000] ;  /* 0x00100000c294783b */ /* 0x000fe60000004200 */
[--C-:B--2---:R-:W-:Y:S04]  /*95e0*/  FFMA.FTZ R134, R249, c[0x0][0x2d0], -R170.reuse ;  /* 0x0000b400f9867a23 */ /* 0x104fe800000108aa */
[C---:B----4-:R-:W-:Y:S01]  /*95f0*/  HMMA.16816.F32 R116, R136.reuse, R140, R116 ;  /* 0x0000008c8874723c */ /* 0x050fe20000001874 */
[----:B------:R1:W-:Y:S07]  /*9600*/  MUFU.EX2 R180, R134 ;  /* 0x0000008600b47308 */ /* 0x0003ee0000000800 */
[C---:B------:R-:W-:Y:S01]  /*9610*/  HMMA.16816.F32 R120, R136.reuse, R142, R120 ;  /* 0x0000008e8878723c */ /* 0x040fe20000001878 */
[----:B------:R-:W2:Y:S07]  /*9620*/  LDSM.16.MT88.4 R140, [R193+0x1000] ;  /* 0x00100000c18c783b */ /* 0x000eae0000004200 */
[C---:B-----5:R-:W-:Y:S08]  /*9630*/  HMMA.16816.F32 R124, R136.reuse, R144, R124 ;  /* 0x00000090887c723c */ /* 0x060ff0000000187c */
[----:B------:R-:W-:Y:S01]  /*9640*/  HMMA.16816.F32 R128, R136, R146, R128 ;  /* 0x000000928880723c */ /* 0x000fe20000001880 */
[----:B------:R-:W4:Y:S03]  /*9650*/  LDSM.16.MT88.4 R144, [R197+0x1000] ;  /* 0x00100000c590783b */ /* 0x000f260000004200 */
[--C-:B-1----:R-:W-:Y:S03]  /*9660*/  FFMA.FTZ R134, R246, c[0x0][0x2d0], -R170.reuse ;  /* 0x0000b400f6867a23 */ /* 0x102fe600000108aa */
[----:B------:R-:W-:Y:S01]  /*9670*/  F2FP.PACK_AB R136, R188, R187 ;  /* 0x000000bbbc88723e */ /* 0x000fe200000000ff */
[----:B------:R1:W5:Y:S01]  /*9680*/  MUFU.EX2 R179, R134 ;  /* 0x0000008600b37308 */ /* 0x0003620000000800 */
[----:B------:R-:W-:Y:S03]  /*9690*/  F2FP.PACK_AB R137, R177, R176 ;  /* 0x000000b0b189723e */ /* 0x000fe600000000ff */
[----:B------:R-:W-:Y:S02]  /*96a0*/  F2FP.PACK_AB R138, R185, R186 ;  /* 0x000000bab98a723e */ /* 0x000fe400000000ff */
[----:B---3--:R-:W-:Y:S07]  /*96b0*/  F2FP.PACK_AB R139, R174, R175 ;  /* 0x000000afae8b723e */ /* 0x008fee00000000ff */
[C---:B--2---:R-:W-:Y:S08]  /*96c0*/  HMMA.16816.F32 R4, R136.reuse, R140, R4 ;  /* 0x0000008c8804723c */ /* 0x044ff00000001804 */
[C---:B------:R-:W-:Y:S01]  /*96d0*/  HMMA.16816.F32 R8, R136.reuse, R142, R8 ;  /* 0x0000008e8808723c */ /* 0x040fe20000001808 */
[----:B------:R-:W2:Y:S03]  /*96e0*/  LDSM.16.MT88.4 R140, [R196+0x1000] ;  /* 0x00100000c48c783b */ /* 0x000ea60000004200 */
[--C-:B-1----:R-:W-:Y:S04]  /*96f0*/  FFMA.FTZ R134, R248, c[0x0][0x2d0], -R133.reuse ;  /* 0x0000b400f8867a23 */ /* 0x102fe80000010885 */
[C---:B------:R-:W-:Y:S01]  /*9700*/  HMMA.16816.F32 R12, R136.reuse, R148, R12 ;  /* 0x00000094880c723c */ /* 0x040fe2000000180c */
[----:B------:R1:W-:Y:S07]  /*9710*/  MUFU.EX2 R172, R134 ;  /* 0x0000008600ac7308 */ /* 0x0003ee0000000800 */
[C---:B------:R-:W-:Y:S01]  /*9720*/  HMMA.16816.F32 R16, R136.reuse, R150, R16 ;  /* 0x000000968810723c */ /* 0x040fe20000001810 */
[----:B------:R-:W3:Y:S07]  /*9730*/  LDSM.16.MT88.4 R148, [R193+0x3000] ;  /* 0x00300000c194783b */ /* 0x000eee0000004200 */
[C---:B----4-:R-:W-:Y:S08]  /*9740*/  HMMA.16816.F32 R20, R136.reuse, R144, R20 ;  /* 0x000000908814723c */ /* 0x050ff00000001814 */
[C---:B------:R-:W-:Y:S01]  /*9750*/  HMMA.16816.F32 R24, R136.reuse, R146, R24 ;  /* 0x000000928818723c */ /* 0x040fe20000001818 */
[----:B------:R-:W4:Y:S03]  /*9760*/  LDSM.16.MT88.4 R144, [R194+0x3000] ;  /* 0x00300000c290783b */ /* 0x000f260000004200 */
[--C-:B-1----:R-:W-:Y:S02]  /*9770*/  FFMA.FTZ R134, R244, c[0x0][0x2d0], -R133.reuse ;  /* 0x0000b400f4867a23 */ /* 0x102fe40000010885 */
[----:B------:R-:W-:Y:S01]  /*9780*/  FFMA.FTZ R133, R168, c[0x0][0x2d0], -R133 ;  /* 0x0000b400a8857a23 */ /* 0x000fe20000010885 */
[----:B-----5:R-:W-:Y:S01]  /*9790*/  F2FP.PACK_AB R168, R179, R180 ;  /* 0x000000b4b3a8723e */ /* 0x020fe200000000ff */
[----:B------:R-:W1:Y:S01]  /*97a0*/  MUFU.EX2 R173, R134 ;  /* 0x0000008600ad7308 */ /* 0x000e620000000800 */
[C---:B--2---:R-:W-:Y:S08]  /*97b0*/  HMMA.16816.F32 R28, R136.reuse, R140, R28 ;  /* 0x0000008c881c723c */ /* 0x044ff0000000181c */
[C---:B------:R-:W-:Y:S01]  /*97c0*/  HMMA.16816.F32 R32, R136.reuse, R142, R32 ;  /* 0x0000008e8820723c */ /* 0x040fe20000001820 */
[----:B------:R-:W2:Y:S01]  /*97d0*/  LDSM.16.MT88.4 R140, [R197+0x3000] ;  /* 0x00300000c58c783b */ /* 0x000ea20000004200 */
[----:B------:R-:W5:Y:S06]  /*97e0*/  MUFU.EX2 R133, R133 ;  /* 0x0000008500857308 */ /* 0x000f6c0000000800 */
[C---:B---3--:R-:W-:Y:S04]  /*97f0*/  HMMA.16816.F32 R36, R136.reuse, R148, R36 ;  /* 0x000000948824723c */ /* 0x048fe80000001824 */
[----:B-1----:R-:W-:Y:S04]  /*9800*/  F2FP.PACK_AB R169, R173, R172 ;  /* 0x000000acada9723e */ /* 0x002fe800000000ff */
[C---:B------:R-:W-:Y:S01]  /*9810*/  HMMA.16816.F32 R40, R136.reuse, R150, R40 ;  /* 0x000000968828723c */ /* 0x040fe20000001828 */
[----:B------:R-:W1:Y:S03]  /*9820*/  LDSM.16.MT88.4 R148, [R196+0x3000] ;  /* 0x00300000c494783b */ /* 0x000e660000004200 */
[----:B------:R-:W-:Y:S04]  /*9830*/  FFMA.FTZ R134, R247, c[0x0][0x2d0], -R170 ;  /* 0x0000b400f7867a23 */ /* 0x000fe800000108aa */
[C---:B----4-:R-:W-:Y:S01]  /*9840*/  HMMA.16816.F32 R44, R136.reuse, R144, R44 ;  /* 0x00000090882c723c */ /* 0x050fe2000000182c */
[----:B------:R-:W-:Y:S03]  /*9850*/  MUFU.EX2 R178, R134 ;  /* 0x0000008600b27308 */ /* 0x000fe60000000800 */
[----:B-----5:R-:W-:Y:S04]  /*9860*/  F2FP.PACK_AB R171, R133, R135 ;  /* 0x0000008785ab723e */ /* 0x020fe800000000ff */
[C---:B------:R-:W-:Y:S01]  /*9870*/  HMMA.16816.F32 R48, R136.reuse, R146, R48 ;  /* 0x000000928830723c */ /* 0x040fe20000001830 */
[----:B------:R-:W3:Y:S02]  /*9880*/  LDSM.16.MT88.4 R144, [R193+0x5000] ;  /* 0x00500000c190783b */ /* 0x000ee40000004200 */
[----:B------:R-:W4:Y:S05]  /*9890*/  MUFU.EX2 R134, R152 ;  /* 0x0000009800867308 */ /* 0x000f2a0000000800 */
[C---:B--2---:R-:W-:Y:S08]  /*98a0*/  HMMA.16816.F32 R52, R136.reuse, R140, R52 ;  /* 0x0000008c8834723c */ /* 0x044ff00000001834 */
[C---:B------:R-:W-:Y:S01]  /*98b0*/  HMMA.16816.F32 R56, R136.reuse, R142, R56 ;  /* 0x0000008e8838723c */ /* 0x040fe20000001838 */
[----:B------:R-:W2:Y:S07]  /*98c0*/  LDSM.16.MT88.4 R140, [R194+0x5000] ;  /* 0x00500000c28c783b */ /* 0x000eae0000004200 */
[C---:B-1----:R-:W-:Y:S04]  /*98d0*/  HMMA.16816.F32 R60, R136.reuse, R148, R60 ;  /* 0x00000094883c723c */ /* 0x042fe8000000183c */
[----:B----4-:R-:W-:Y:S04]  /*98e0*/  F2FP.PACK_AB R170, R134, R178 ;  /* 0x000000b286aa723e */ /* 0x010fe800000000ff */
        /* <DEDUP_REMOVED lines=10> */
[----:B------:R-:W-:Y:S07]  /*9990*/  LDSM.16.MT88.4 R148, [R197+0x7000] ;  /* 0x00700000c594783b */ /* 0x000fee0000004200 */
[C---:B---3--:R-:W-:Y:S08]  /*99a0*/  HMMA.16816.F32 R92, R136.reuse, R144, R92 ;  /* 0x00000090885c723c */ /* 0x048ff0000000185c */
        /* <DEDUP_REMOVED lines=8> */
[C---:B------:R-:W-:Y:S08]  /*9a30*/  HMMA.16816.F32 R116, R136.reuse, R148, R116 ;  /* 0x000000948874723c */ /* 0x040ff00000001874 */
[C---:B------:R-:W-:Y:S01]  /*9a40*/  HMMA.16816.F32 R120, R136.reuse, R150, R120 ;  /* 0x000000968878723c */ /* 0x040fe20000001878 */
[----:B------:R-:W3:Y:S07]  /*9a50*/  LDSM.16.MT88.4 R148, [R194+0x1800] ;  /* 0x00180000c294783b */ /* 0x000eee0000004200 */
[C---:B--2---:R-:W-:Y:S08]  /*9a60*/  HMMA.16816.F32 R124, R136.reuse, R140, R124 ;  /* 0x0000008c887c723c */ /* 0x044ff0000000187c */
[----:B------:R-:W-:Y:S08]  /*9a70*/  HMMA.16816.F32 R128, R136, R142, R128 ;  /* 0x0000008e8880723c */ /* 0x000ff00000001880 */
[C---:B-1----:R-:W-:Y:S01]  /*9a80*/  HMMA.16816.F32 R136, R168.reuse, R144, R4 ;  /* 0x00000090a888723c */ /* 0x042fe20000001804 */
[----:B------:R-:W1:Y:S07]  /*9a90*/  LDSM.16.MT88.4 R4, [R193+0x3800] ;  /* 0x00380000c104783b */ /* 0x000e6e0000004200 */
[C---:B------:R-:W-:Y:S01]  /*9aa0*/  HMMA.16816.F32 R140, R168.reuse, R146, R8 ;  /* 0x00000092a88c723c */ /* 0x040fe20000001808 */
[----:B------:R-:W2:Y:S07]  /*9ab0*/  LDSM.16.MT88.4 R8, [R194+0x3800] ;  /* 0x00380000c208783b */ /* 0x000eae0000004200 */
[C---:B---3--:R-:W-:Y:S01]  /*9ac0*/  HMMA.16816.F32 R144, R168.reuse, R148, R12 ;  /* 0x00000094a890723c */ /* 0x048fe2000000180c */
[----:B------:R-:W3:Y:S07]  /*9ad0*/  LDSM.16.MT88.4 R12, [R197+0x3800] ;  /* 0x00380000c50c783b */ /* 0x000eee0000004200 */
[C---:B------:R-:W-:Y:S01]  /*9ae0*/  HMMA.16816.F32 R148, R168.reuse, R150, R16 ;  /* 0x00000096a894723c */ /* 0x040fe20000001810 */
[----:B------:R-:W4:Y:S07]  /*9af0*/  LDSM.16.MT88.4 R16, [R196+0x3800] ;  /* 0x00380000c410783b */ /* 0x000f2e0000004200 */
[C---:B------:R-:W-:Y:S08]  /*9b00*/  HMMA.16816.F32 R152, R168.reuse, R156, R20 ;  /* 0x0000009ca898723c */ /* 0x040ff00000001814 */
        /* <DEDUP_REMOVED lines=24> */
[C---:B----4-:R-:W-:Y:S07]  /*9c90*/  HMMA.16816.F32 R92, R168.reuse, R16, R92 ;  /* 0x00000010a85c723c */ /* 0x050fee000000185c */
[-C--:B------:R-:W-:Y:S01]  /*9ca0*/  MOV R16, R3.reuse ;  /* 0x0000000300107202 */ /* 0x080fe20000000f00 */
[C---:B------:R-:W-:Y:S08]  /*9cb0*/  HMMA.16816.F32 R96, R168.reuse, R18, R96 ;  /* 0x00000012a860723c */ /* 0x040ff00000001860 */
[C---:B-1----:R-:W-:Y:S08]  /*9cc0*/  HMMA.16816.F32 R100, R168.reuse, R4, R100 ;  /* 0x00000004a864723c */ /* 0x042ff00000001864 */
[C---:B------:R-:W-:Y:S01]  /*9cd0*/  HMMA.16816.F32 R104, R168.reuse, R6, R104 ;  /* 0x00000006a868723c */ /* 0x040fe20000001868 */
[----:B------:R-:W1:Y:S07]  /*9ce0*/  LDSM.16.MT88.4 R4, [R196+0x7800] ;  /* 0x00780000c404783b */ /* 0x000e6e0000004200 */
[C---:B--2---:R-:W-:Y:S08]  /*9cf0*/  HMMA.16816.F32 R108, R168.reuse, R8, R108 ;  /* 0x00000008a86c723c */ /* 0x044ff0000000186c */
        /* <DEDUP_REMOVED lines=11> */
[----:B------:R-:W-:Y:S02]  /*9db0*/  FADD.FTZ R2, R178, R0 ;  /* 0x00000000b2027221 */ /* 0x000fe40000010000 */
[----:B------:R-:W-:Y:S02]  /*9dc0*/  FADD.FTZ R0, R135, R4 ;  /* 0x0000000487007221 */ /* 0x000fe40000010000 */
[----:B------:R-:W-:Y:S01]  /*9dd0*/  FADD.FTZ R251, R134, R2 ;  /* 0x0000000286fb7221 */ /* 0x000fe20000010000 */
[----:B------:R-:W-:Y:S01]  /*9de0*/  MOV R134, R3 ;  /* 0x0000000300867202 */ /* 0x000fe20000000f00 */
[----:B------:R-:W-:Y:S01]  /*9df0*/  FADD.FTZ R250, R133, R0 ;  /* 0x0000000085fa7221 */ /* 0x000fe20000010000 */
[----:B------:R-:W-:Y:S01]  /*9e00*/  MOV R133, R132 ;  /* 0x0000008400857202 */ /* 0x000fe20000000f00 */
[----:B------:R-:W-:-:S05]  /*9e10*/  @P4 BRA `(.L_x_1256) ;  /* 0xffffc80000004947 */ /* 0x000fca000383ffff */
.L_x_1255:
        /* <DEDUP_REMOVED lines=8> */
.L_x_1326:
[----:B------:R-:W-:Y:S01]  /*9ea0*/  FSETP.NE.FTZ.AND P1, PT, R0, RZ, PT ;  /* 0x000000ff0000720b */ /* 0x000fe20003f35000 */
[----:B---3--:R-:W-:Y:S01]  /*9eb0*/  FADD.FTZ R3, R3, R4 ;  /* 0x0000000403037221 */ /* 0x008fe20000010000 */
[----:B------:R-:W-:Y:S02]  /*9ec0*/  MOV R2, RZ ;  /* 0x000000ff00027202 */ /* 0x000fe40000000f00 */
[----:B------:R-:W-:Y:S02]  /*9ed0*/  MOV R21, 0xff800000 ;  /* 0xff80000000157802 */ /* 0x000fe40000000f00 */
[----:B------:R-:W-:-:S02]  /*9ee0*/  FSETP.NE.FTZ.AND P0, PT, R3, RZ, PT ;  /* 0x000000ff0300720b */ /* 0x000fc40003f15000 */
[----:B------:R-:W-:-:S05]  /*9ef0*/  MOV R20, 0xff800000 ;  /* 0xff80000000147802 */ /* 0x000fca0000000f00 */
[----:B------:R-:W1:Y:S01]  /*9f00*/  @P1 MUFU.LG2 R5, R0 ;  /* 0x0000000000051308 */ /* 0x000e620000000c00 */
[----:B--2---:R-:W-:-:S05]  /*9f10*/  @P1 MOV R4, 0x3f317218 ;  /* 0x3f31721800041802 */ /* 0x004fca0000000f00 */
[----:B------:R-:W-:Y:S02]  /*9f20*/  @P1 FMUL.FTZ R4, R4, c[0x0][0x2d0] ;  /* 0x0000b40004041a20 */ /* 0x000fe40000410000 */
[----:B------:R2:W3:Y:S01]  /*9f30*/  @P1 MUFU.RCP R2, R0 ;  /* 0x0000000000021308 */ /* 0x0004e20000001000 */
[----:B-1----:R-:W-:-:S04]  /*9f40*/  @P1 FMUL.FTZ R5, R5, 0.69314718246459960938 ;  /* 0x3f31721805051820 */ /* 0x002fc80000410000 */
[----:B------:R-:W-:Y:S01]  /*9f50*/  @P1 FFMA.FTZ R21, R4, R132, R5 ;  /* 0x0000008404151223 */ /* 0x000fe20000010005 */
[----:B------:R-:W-:Y:S02]  /*9f60*/  MOV R4, 0x1 ;  /* 0x0000000100047802 */ /* 0x000fe40000000f00 */
[----:B--2---:R-:W-:Y:S01]  /*9f70*/  MOV R0, RZ ;  /* 0x000000ff00007202 */ /* 0x004fe20000000f00 */
[C---:B---3--:R-:W-:Y:S02]  /*9f80*/  FMUL.FTZ R22, R2.reuse, R140 ;  /* 0x0000008c02167220 */ /* 0x048fe40000410000 */
[C---:B------:R-:W-:Y:S02]  /*9f90*/  FMUL.FTZ R23, R2.reuse, R141 ;  /* 0x0000008d02177220 */ /* 0x040fe40000410000 */
[C---:B------:R-:W-:Y:S01]  /*9fa0*/  FMUL.FTZ R30, R2.reuse, R148 ;  /* 0x00000094021e7220 */ /* 0x040fe20000410000 */
[----:B------:R-:W1:Y:S01]  /*9fb0*/  @P0 MUFU.RCP R0, R3 ;  /* 0x0000000300000308 */ /* 0x000e620000001000 */
        /* <DEDUP_REMOVED lines=61> */
[----:B------:R2:W3:Y:S01]  /*a390*/  @P0 MUFU.LG2 R2, R3 ;  /* 0x0000000300020308 */ /* 0x0004e20000000c00 */
[C---:B-1----:R-:W-:Y:S02]  /*a3a0*/  FMUL.FTZ R120, R0.reuse, R142 ;  /* 0x0000008e00787220 */ /* 0x042fe40000410000 */
[C---:B------:R-:W-:Y:S02]  /*a3b0*/  FMUL.FTZ R121, R0.reuse, R143 ;  /* 0x0000008f00797220 */ /* 0x040fe40000410000 */
[C---:B------:R-:W-:Y:S02]  /*a3c0*/  FMUL.FTZ R128, R0.reuse, R158 ;  /* 0x0000009e00807220 */ /* 0x040fe40000410000 */
[C---:B------:R-:W-:Y:S02]  /*a3d0*/  FMUL.FTZ R129, R0.reuse, R159 ;  /* 0x0000009f00817220 */ /* 0x040fe40000410000 */
[C---:B------:R-:W-:Y:S02]  /*a3e0*/  FMUL.FTZ R112, R0.reuse, R138 ;  /* 0x0000008a00707220 */ /* 0x040fe40000410000 */
[----:B------:R-:W-:-:S02]  /*a3f0*/  FMUL.FTZ R113, R0, R139 ;  /* 0x0000008b00717220 */ /* 0x000fc40000410000 */
[C---:B------:R-:W-:Y:S02]  /*a400*/  FMUL.FTZ R116, R0.reuse, R146 ;  /* 0x0000009200747220 */ /* 0x040fe40000410000 */
[C---:B------:R-:W-:Y:S01]  /*a410*/  FMUL.FTZ R117, R0.reuse, R147 ;  /* 0x0000009300757220 */ /* 0x040fe20000410000 */
[----:B--2---:R-:W-:Y:S01]  /*a420*/  @P0 MOV R3, 0x3f317218 ;  /* 0x3f31721800030802 */ /* 0x004fe20000000f00 */
[C---:B------:R-:W-:Y:S02]  /*a430*/  FMUL.FTZ R142, R0.reuse, R166 ;  /* 0x000000a6008e7220 */ /* 0x040fe40000410000 */
[C---:B------:R-:W-:Y:S02]  /*a440*/  FMUL.FTZ R143, R0.reuse, R167 ;  /* 0x000000a7008f7220 */ /* 0x040fe40000410000 */
[C---:B------:R-:W-:Y:S02]  /*a450*/  FMUL.FTZ R158, R0.reuse, R50 ;  /* 0x00000032009e7220 */ /* 0x040fe40000410000 */
[----:B------:R-:W-:-:S02]  /*a460*/  FMUL.FTZ R159, R0, R51 ;  /* 0x00000033009f7220 */ /* 0x000fc40000410000 */
[C---:B------:R-:W-:Y:S02]  /*a470*/  FMUL.FTZ R156, R0.reuse, R54 ;  /* 0x00000036009c7220 */ /* 0x040fe40000410000 */
[----:B------:R-:W-:Y:S02]  /*a480*/  FMUL.FTZ R157, R0, R55 ;  /* 0x00000037009d7220 */ /* 0x000fe40000410000 */
[----:B---3--:R-:W-:Y:S02]  /*a490*/  @P0 FMUL.FTZ R2, R2, 0.69314718246459960938 ;  /* 0x3f31721802020820 */ /* 0x008fe40000410000 */
        /* <DEDUP_REMOVED lines=50> */
[----:B------:R-:W-:Y:S01]  /*a7c0*/  FMUL.FTZ R39, R0, R131 ;  /* 0x0000008300277220 */ /* 0x000fe20000410000 */
[----:B------:R-:W-:Y:S01]  /*a7d0*/  PRMT R0, R4, 0x7610, R0 ;  /* 0x0000761004007816 */ /* 0x000fe20000000000 */
[----:B------:R-:W-:-:S02]  /*a7e0*/  @P0 FFMA.FTZ R20, R3, R16, R2 ;  /* 0x0000001003140223 */ /* 0x000fc40000010002 */
.L_x_1240:
        /* <DEDUP_REMOVED lines=19> */
.L_x_1259:
[----:B--2---:R-:W-:Y:S05]  /*a920*/  BSYNC B0 ;  /* 0x0000000000007941 */ /* 0x004fea0003800000 */
.L_x_1258:
[----:B------:R-:W-:Y:S01]  /*a930*/  PRMT R0, R0, 0x9910, RZ ;  /* 0x0000991000007816 */ /* 0x000fe200000000ff */
[----:B------:R-:W-:Y:S01]  /*a940*/  BSSY B1, `(.L_x_1260) ;  /* 0x000043a000017945 */ /* 0x000fe20003800000 */
[----:B-----5:R-:W-:Y:S02]  /*a950*/  IMAD.MOV.U32 R98, RZ, RZ, R6 ;  /* 0x000000ffff627224 */ /* 0x020fe400078e0006 */
[----:B------:R-:W-:-:S13]  /*a960*/  ISETP.NE.AND P0, PT, R0, RZ, PT ;  /* 0x000000ff0000720c */ /* 0x000fda0003f05270 */
        /* <DEDUP_REMOVED lines=8> */
[----:B------:R-:W4:Y:S01]  /*a9f0*/  LDL R11, [R1+0x50] ;  /* 0x00005000010b7983 */ /* 0x000f220000100800 */
[----:B------:R-:W-:Y:S01]  /*aa00*/  WARPSYNC 0xffffffff ;  /* 0xffffffff00007948 */ /* 0x000fe20003800000 */
[----:B------:R-:W-:-:S02]  /*aa10*/  F2FP.PACK_AB R0, R25, R24 ;  /* 0x000000181900723e */ /* 0x000fc400000000ff */
[----:B------:R-:W-:Y:S01]  /*aa20*/  BAR.SYNC.DEFER_BLOCKING 0x1, 0x100 ;  /* 0x0044000000007b1d */ /* 0x000fe20000010000 */
[----:B------:R-:W-:Y:S02]  /*aa30*/  F2FP.PACK_AB R2, R113, R112 ;  /* 0x000000707102723e */ /* 0x000fe400000000ff */
[----:B------:R-:W-:-:S03]  /*aa40*/  F2FP.PACK_AB R3, R23, R22 ;  /* 0x000000161703723e */ /* 0x000fc600000000ff */
[----:B------:R-:W4:Y:S01]  /*aa50*/  LDL R9, [R1+0x14] ;  /* 0x0000140001097983 */ /* 0x000f220000100800 */
[----:B------:R-:W-:-:S03]  /*aa60*/  F2FP.PACK_AB R4, R85, R84 ;  /* 0x000000545504723e */ /* 0x000fc600000000ff */
[----:B--2---:R1:W-:Y:S04]  /*aa70*/  STS [R8], R0 ;  /* 0x0000000008007388 */ /* 0x0043e80000000800 */
[----:B------:R2:W-:Y:S04]  /*aa80*/  STS [R8+0x400], R2 ;  /* 0x0004000208007388 */ /* 0x0005e80000000800 */
[----:B---3--:R3:W-:Y:S01]  /*aa90*/  STS [R13], R3 ;  /* 0x000000030d007388 */ /* 0x0087e20000000800 */
[----:B-1----:R-:W-:Y:S02]  /*aaa0*/  F2FP.PACK_AB R0, R121, R120 ;  /* 0x000000787900723e */ /* 0x002fe400000000ff */
        /* <DEDUP_REMOVED lines=91> */
[----:B------:R1:W-:Y:S04]  /*b060*/  STS [R8+0xc000], R0 ;  /* 0x00c0000008007388 */ /* 0x0003e80000000800 */
[----:B------:R2:W-:Y:S01]  /*b070*/  STS [R8+0xc400], R2 ;  /* 0x00c4000208007388 */ /* 0x0005e20000000800 */
[----:B---3--:R-:W-:Y:S02]  /*b080*/  F2FP.PACK_AB R3, R89, R88 ;  /* 0x000000585903723e */ /* 0x008fe400000000ff */
[----:B-1----:R-:W-:Y:S01]  /*b090*/  F2FP.PACK_AB R0, R63, R62 ;  /* 0x0000003e3f00723e */ /* 0x002fe200000000ff */
[----:B--2---:R-:W2:Y:S01]  /*b0a0*/  LDL R8, [R1+0x30] ;  /* 0x0000300001087983 */ /* 0x004ea20000100800 */
[----:B------:R-:W-:-:S03]  /*b0b0*/  F2FP.PACK_AB R2, R93, R92 ;  /* 0x0000005c5d02723e */ /* 0x000fc600000000ff */
[----:B------:R1:W-:Y:S04]  /*b0c0*/  STS [R13+0xc000], R4 ;  /* 0x00c000040d007388 */ /* 0x0003e80000000800 */
[----:B------:R3:W-:Y:S04]  /*b0d0*/  STS [R13+0xc400], R0 ;  /* 0x00c400000d007388 */ /* 0x0007e80000000800 */
[----:B------:R4:W-:Y:S01]  /*b0e0*/  STS [R10+0xc000], R3 ;  /* 0x00c000030a007388 */ /* 0x0009e20000000800 */
[----:B-1----:R-:W-:Y:S02]  /*b0f0*/  F2FP.PACK_AB R4, R67, R66 ;  /* 0x000000424304723e */ /* 0x002fe400000000ff */
[----:B---3--:R-:W-:-:S03]  /*b100*/  F2FP.PACK_AB R0, R95, R94 ;  /* 0x0000005e5f00723e */ /* 0x008fc600000000ff */
[----:B------:R1:W-:Y:S01]  /*b110*/  STS [R10+0xc400], R4 ;  /* 0x00c400040a007388 */ /* 0x0003e20000000800 */
[----:B----4-:R-:W-:-:S03]  /*b120*/  F2FP.PACK_AB R3, R109, R108 ;  /* 0x0000006c6d03723e */ /* 0x010fc600000000ff */
[----:B------:R3:W-:Y:S04]  /*b130*/  STS [R12+0xc000], R2 ;  /* 0x00c000020c007388 */ /* 0x0007e80000000800 */
[----:B------:R4:W-:Y:S04]  /*b140*/  STS [R12+0xc400], R0 ;  /* 0x00c400000c007388 */ /* 0x0009e80000000800 */
[----:B------:R4:W-:Y:S01]  /*b150*/  STS [R7+0xc000], R3 ;  /* 0x00c0000307007388 */ /* 0x0009e20000000800 */
[----:B------:R-:W-:Y:S02]  /*b160*/  ISETP.NE.U32.AND P2, PT, RZ, c[0x0][0x508], PT ;  /* 0x00014200ff007a0c */ /* 0x000fe40003f45070 */
[----:B------:R-:W-:Y:S01]  /*b170*/  ISETP.NE.U32.AND P1, PT, RZ, c[0x0][0x500], PT ;  /* 0x00014000ff007a0c */ /* 0x000fe20003f25070 */
[----:B-1----:R-:W2:Y:S01]  /*b180*/  LDL.LU R10, [R1+0x28] ;  /* 0x00002800010a7983 */ /* 0x002ea20000300800 */
[----:B------:R-:W-:-:S02]  /*b190*/  ISETP.NE.AND.EX P2, PT, RZ, c[0x0][0x50c], PT, P2 ;  /* 0x00014300ff007a0c */ /* 0x000fc40003f45320 */
[----:B------:R-:W-:Y:S02]  /*b1a0*/  ISETP.NE.AND.EX P1, PT, RZ, c[0x0][0x504], PT, P1 ;  /* 0x00014100ff007a0c */ /* 0x000fe40003f25310 */
[----:B---3--:R-:W-:Y:S02]  /*b1b0*/  F2FP.PACK_AB R2, R87, R86 ;  /* 0x000000565702723e */ /* 0x008fe400000000ff */
[----:B----4-:R-:W-:Y:S01]  /*b1c0*/  F2FP.PACK_AB R0, R105, R104 ;  /* 0x000000686900723e */ /* 0x010fe200000000ff */
[----:B------:R-:W-:Y:S02]  /*b1d0*/  IMAD.MOV.U32 R12, RZ, RZ, c[0x0][0x388] ;  /* 0x0000e200ff0c7624 */ /* 0x000fe400078e00ff */
[----:B------:R1:W-:Y:S01]  /*b1e0*/  STS [R7+0xc400], R2 ;  /* 0x00c4000207007388 */ /* 0x0003e20000000800 */
[----:B------:R-:W-:-:S03]  /*b1f0*/  F2FP.PACK_AB R3, R71, R70 ;  /* 0x000000464703723e */ /* 0x000fc600000000ff */
[----:B------:R3:W-:Y:S01]  /*b200*/  STS [R6+0xc000], R0 ;  /* 0x00c0000006007388 */ /* 0x0007e20000000800 */
[----:B------:R-:W-:-:S03]  /*b210*/  @P2 LEA R4, P0, R9, c[0x0][0x508], 0x2 ;  /* 0x0001420009042a11 */ /* 0x000fc600078010ff */
[----:B------:R4:W-:Y:S01]  /*b220*/  STS [R6+0xc400], R3 ;  /* 0x00c4000306007388 */ /* 0x0009e20000000800 */
[----:B-1----:R-:W-:Y:S02]  /*b230*/  F2FP.PACK_AB R2, R97, R96 ;  /* 0x000000606102723e */ /* 0x002fe400000000ff */
[----:B---3--:R-:W-:-:S03]  /*b240*/  F2FP.PACK_AB R0, R47, R46 ;  /* 0x0000002e2f00723e */ /* 0x008fc600000000ff */
[----:B------:R1:W-:Y:S01]  /*b250*/  STS [R5+0xc000], R2 ;  /* 0x00c0000205007388 */ /* 0x0003e20000000800 */
[----:B----4-:R-:W-:-:S03]  /*b260*/  F2FP.PACK_AB R3, R49, R48 ;  /* 0x000000303103723e */ /* 0x010fc600000000ff */
[----:B------:R3:W-:Y:S01]  /*b270*/  STS [R5+0xc400], R0 ;  /* 0x00c4000005007388 */ /* 0x0007e20000000800 */
[----:B------:R-:W-:-:S03]  /*b280*/  IMAD.MOV.U32 R6, RZ, RZ, 0x4 ;  /* 0x00000004ff067424 */ /* 0x000fc600078e00ff */
[----:B------:R-:W-:Y:S01]  /*b290*/  STS [R11+0xc000], R3 ;  /* 0x00c000030b007388 */ /* 0x000fe20000000800 */
[----:B------:R-:W-:-:S04]  /*b2a0*/  IMAD.WIDE R6, R9, R6, c[0x0][0x500] ;  /* 0x0001400009067625 */ /* 0x000fc800078e0206 */
[----:B-1----:R-:W-:Y:S01]  /*b2b0*/  IMAD.MOV.U32 R2, RZ, RZ, RZ ;  /* 0x000000ffff027224 */ /* 0x002fe200078e00ff */
[----:B---3--:R-:W-:-:S05]  /*b2c0*/  F2FP.PACK_AB R0, R39, R38 ;  /* 0x000000262700723e */ /* 0x008fca00000000ff */
[----:B------:R1:W-:Y:S04]  /*b2d0*/  STS [R11+0xc400], R0 ;  /* 0x00c400000b007388 */ /* 0x0003e80000000800 */
[----:B------:R-:W-:Y:S06]  /*b2e0*/  BAR.SYNC.DEFER_BLOCKING 0x1, 0x100 ;  /* 0x0044000000007b1d */ /* 0x000fec0000010000 */
[----:B------:R3:W5:Y:S01]  /*b2f0*/  @P1 LDG.E R2, [R6.64] ;  /* 0x0000000606021981 */ /* 0x000762000c1e1900 */
[----:B--2---:R-:W-:-:S05]  /*b300*/  @P2 LEA.HI.X R5, R9, c[0x0][0x50c], R8, 0x2, P0 ;  /* 0x0001430009052a11 */ /* 0x004fca00000f1408 */
[----:B------:R3:W5:Y:S01]  /*b310*/  @P2 LDG.E R12, [R4.64] ;  /* 0x00000006040c2981 */ /* 0x000762000c1e1900 */
[----:B------:R-:W-:-:S04]  /*b320*/  ISETP.NE.AND P0, PT, R10, RZ, PT ;  /* 0x000000ff0a00720c */ /* 0x000fc80003f05270 */
[----:B-1----:R-:W-:Y:S01]  /*b330*/  SEL R0, R10, c[0x0][0x3d4], P0 ;  /* 0x0000f5000a007a07 */ /* 0x002fe20000000000 */
[----:B------:R-:W-:Y:S05]  /*b340*/  @P2 BRA `(.L_x_1262) ;  /* 0x0000004000002947 */ /* 0x000fea0003800000 */
[----:B---3--:R-:W-:Y:S05]  /*b350*/  @!P1 BRA `(.L_x_1262) ;  /* 0x0000003000009947 */ /* 0x008fea0003800000 */
[----:B-----5:R1:W2:Y:S04]  /*b360*/  LDG.E R12, [R6.64] ;  /* 0x00000006060c7981 */ /* 0x0202a8000c1e1900 */
[----:B-1----:R-:W2:Y:S02]  /*b370*/  LDG.E R6, [R6.64+0x4] ;  /* 0x0000040606067981 */ /* 0x002ea4000c1e1900 */
[----:B--2---:R-:W-:Y:S02]  /*b380*/  IADD3 R12, -R12, R6, RZ ;  /* 0x000000060c0c7210 */ /* 0x004fe40007ffe1ff */
.L_x_1262:
[----:B---3--:R-:W2:Y:S01]  /*b390*/  LDL R102, [R1+0x1c] ;  /* 0x00001c0001667983 */ /* 0x008ea20000100800 */
[----:B------:R-:W-:Y:S01]  /*b3a0*/  IMAD.MOV.U32 R10, RZ, RZ, 0x368 ;  /* 0x00000368ff0a7424 */ /* 0x000fe200078e00ff */
[----:B------:R-:W-:Y:S02]  /*b3b0*/  ISETP.GT.AND P2, PT, R0, 0x1, PT ;  /* 0x000000010000780c */ /* 0x000fe40003f44270 */
[----:B------:R-:W3:Y:S02]  /*b3c0*/  LDL R103, [R1+0xe8] ;  /* 0x0000e80001677983 */ /* 0x000ee40000100800 */
[----:B------:R-:W-:-:S02]  /*b3d0*/  SEL R10, R10, 0x328, P2 ;  /* 0x000003280a0a7807 */ /* 0x000fc40001000000 */
[----:B------:R-:W3:Y:S02]  /*b3e0*/  LDL R99, [R1+0x24] ;  /* 0x0000240001637983 */ /* 0x000ee40000100800 */
[----:B------:R-:W2:Y:S02]  /*b3f0*/  LDC.64 R14, c[0x0][R10+0x168] ;  /* 0x00005a000a0e7b82 */ /* 0x000ea40000000a00 */
[----:B------:R-:W4:Y:S01]  /*b400*/  LDL R106, [R1+0x68] ;  /* 0x00006800016a7983 */ /* 0x000f220000100800 */
[----:B------:R-:W-:-:S04]  /*b410*/  ISETP.NE.U32.AND P0, PT, RZ, c[0x0][0x500], PT ;  /* 0x00014000ff007a0c */ /* 0x000fc80003f05070 */
[----:B------:R-:W-:-:S04]  /*b420*/  ISETP.NE.AND.EX P0, PT, RZ, c[0x0][0x504], PT, P0 ;  /* 0x00014100ff007a0c */ /* 0x000fc80003f05300 */
[----:B------:R-:W-:Y:S01]  /*b430*/  SEL R4, R8, RZ, !P0 ;  /* 0x000000ff08047207 */ /* 0x000fe20004000000 */
[----:B------:R-:W1:Y:S08]  /*b440*/  LDC.64 R6, c[0x0][R10+0x170] ;  /* 0x00005c000a067b82 */ /* 0x000e700000000a00 */
[----:B------:R-:W1:Y:S08]  /*b450*/  LDC.64 R16, c[0x0][R10+0x178] ;  /* 0x00005e000a107b82 */ /* 0x000e700000000a00 */
[----:B------:R1:W1:Y:S01]  /*b460*/  LDC.64 R18, c[0x0][R10+0x160] ;  /* 0x000058000a127b82 */ /* 0x0002620000000a00 */
[----:B------:R-:W-:Y:S01]  /*b470*/  SEL R0, R9, RZ, !P0 ;  /* 0x000000ff09007207 */ /* 0x000fe20004000000 */
[----:B------:R-:W-:-:S05]  /*b480*/  IMAD.MOV.U32 R5, RZ, RZ, c[0x0][0x4e8] ;  /* 0x00013a00ff057624 */ /* 0x000fca00078e00ff */
[----:B------:R-:W-:Y:S01]  /*b490*/  ISETP.NE.AND P1, PT, R5, 0x1, PT ;  /* 0x000000010500780c */ /* 0x000fe20003f25270 */
[----:B--2---:R-:W-:Y:S02]  /*b4a0*/  IMAD R8, R15, R102, RZ ;  /* 0x000000660f087224 */ /* 0x004fe400078e02ff */
[----:B------:R-:W2:Y:S01]  /*b4b0*/  LDL R15, [R1+0xe4] ;  /* 0x0000e400010f7983 */ /* 0x000ea20000100800 */
[----:B-1----:R-:W-:-:S04]  /*b4c0*/  IMAD R3, R7, R0, RZ ;  /* 0x0000000007037224 */ /* 0x002fc800078e02ff */
[C---:B------:R-:W-:Y:S02]  /*b4d0*/  IMAD R3, R6.reuse, R4, R3 ;  /* 0x0000000406037224 */ /* 0x040fe400078e0203 */
[----:B------:R-:W-:-:S04]  /*b4e0*/  IMAD.WIDE.U32 R4, R6, R0, RZ ;  /* 0x0000000006047225 */ /* 0x000fc800078e00ff */
[----:B------:R-:W-:-:S04]  /*b4f0*/  IMAD.WIDE.U32 R6, R14, R102, RZ ;  /* 0x000000660e067225 */ /* 0x000fc800078e00ff */
[----:B------:R-:W-:Y:S01]  /*b500*/  IMAD.IADD R13, R5, 0x1, R3 ;  /* 0x00000001050d7824 */ /* 0x000fe200078e0203 */
[----:B-----5:R-:W-:Y:S01]  /*b510*/  IADD3 R9, P5, P4, R4, R6, R2 ;  /* 0x0000000604097210 */ /* 0x020fe20007cbe002 */
[----:B---3--:R-:W-:Y:S01]  /*b520*/  IMAD R3, R99, 0x80, R103 ;  /* 0x0000008063037824 */ /* 0x008fe200078e0267 */
[----:B----4-:R-:W-:Y:S01]  /*b530*/  SEL R4, R106, RZ, P2 ;  /* 0x000000ff6a047207 */ /* 0x010fe20001000000 */
[----:B------:R-:W-:Y:S02]  /*b540*/  IMAD.IADD R11, R7, 0x1, R8 ;  /* 0x00000001070b7824 */ /* 0x000fe400078e0208 */
[----:B------:R-:W-:Y:S01]  /*b550*/  @P1 IMAD.HI.U32 R5, R3, c[0x0][0x4ec], RZ ;  /* 0x00013b0003051a27 */ /* 0x000fe200078e00ff */
[----:B------:R-:W1:Y:S03]  /*b560*/  S2R R103, SR_TID.X ;  /* 0x0000000000677919 */ /* 0x000e660000002100 */
[----:B------:R-:W-:-:S02]  /*b570*/  IMAD R8, R17, R4, RZ ;  /* 0x0000000411087224 */ /* 0x000fc400078e02ff */
[----:B------:R-:W-:-:S04]  /*b580*/  IMAD.WIDE.U32 R6, R16, R4, RZ ;  /* 0x0000000410067225 */ /* 0x000fc800078e00ff */
[----:B------:R-:W-:Y:S01]  /*b590*/  IMAD.MOV.U32 R4, RZ, RZ, R3 ;  /* 0x000000ffff047224 */ /* 0x000fe200078e0003 */
[----:B------:R-:W-:Y:S01]  /*b5a0*/  @P1 SHF.R.U32.HI R4, RZ, c[0x0][0x4f0], R5 ;  /* 0x00013c00ff041a19 */ /* 0x000fe20000011605 */
[----:B------:R-:W-:-:S03]  /*b5b0*/  IMAD.IADD R10, R7, 0x1, R8 ;  /* 0x00000001070a7824 */ /* 0x000fc600078e0208 */
[----:B------:R-:W-:Y:S01]  /*b5c0*/  IADD3 R8, P3, P0, R4, R9, R6 ;  /* 0x0000000904087210 */ /* 0x000fe2000787e006 */
[----:B------:R-:W-:Y:S01]  /*b5d0*/  IMAD.MOV R5, RZ, RZ, -R4 ;  /* 0x000000ffff057224 */ /* 0x000fe200078e0a04 */
[----:B------:R-:W-:Y:S02]  /*b5e0*/  SHF.R.S32.HI R6, RZ, 0x1f, R2 ;  /* 0x0000001fff067819 */ /* 0x000fe40000011402 */
[----:B------:R-:W-:Y:S01]  /*b5f0*/  SHF.R.S32.HI R7, RZ, 0x1f, R4 ;  /* 0x0000001fff077819 */ /* 0x000fe20000011404 */
[----:B------:R-:W-:Y:S01]  /*b600*/  IMAD R4, R5, c[0x0][0x4e8], R3 ;  /* 0x00013a0005047a24 */ /* 0x000fe200078e0203 */
[----:B------:R-:W-:-:S04]  /*b610*/  IADD3.X R9, R13, R11, R6, P5, P4 ;  /* 0x0000000b0d097210 */ /* 0x000fc80002fe8406 */
[----:B------:R-:W-:Y:S01]  /*b620*/  IADD3.X R9, R7, R9, R10, P3, P0 ;  /* 0x0000000907097210 */ /* 0x000fe20001fe040a */
[----:B------:R-:W-:Y:S01]  /*b630*/  IMAD R5, R19, R4, RZ ;  /* 0x0000000413057224 */ /* 0x000fe200078e02ff */
[----:B------:R-:W-:Y:S01]  /*b640*/  SHF.R.S32.HI R7, RZ, 0x1f, R4 ;  /* 0x0000001fff077819 */ /* 0x000fe20000011404 */
[----:B------:R-:W-:-:S04]  /*b650*/  IMAD.MOV.U32 R10, RZ, RZ, c[0x0][0x4a8] ;  /* 0x00012a00ff0a7624 */ /* 0x000fc800078e00ff */
[C---:B------:R-:W-:Y:S02]  /*b660*/  IMAD R7, R18.reuse, R7, R5 ;  /* 0x0000000712077224 */ /* 0x040fe400078e0205 */
        /* <DEDUP_REMOVED lines=13> */
[----:B------:R-:W-:Y:S04]  /*b740*/  SHFL.IDX PT, R8, R8, 0x1, 0x1c1f ;  /* 0x003c1f0008087f89 */ /* 0x000fe800000e0000 */
[----:B------:R3:W4:Y:S01]  /*b750*/  SHFL.IDX PT, R9, R4, 0x1, 0x1c1f ;  /* 0x003c1f0004097f89 */ /* 0x00072200000e0000 */
[----:B------:R-:W-:Y:S01]  /*b760*/  LOP3.LUT P0, RZ, R14, 0x3, RZ, 0xc0, !PT ;  /* 0x000000030eff7812 */ /* 0x000fe2000780c0ff */
[----:B---3--:R-:W-:Y:S02]  /*b770*/  IMAD R4, R12, c[0x0][0x4e8], RZ ;  /* 0x00013a000c047a24 */ /* 0x008fe400078e02ff */
[----:B--2---:R-:W-:-:S05]  /*b780*/  IMAD R5, R99, 0x80, R15 ;  /* 0x0000008063057824 */ /* 0x004fca00078e020f */
[C---:B------:R-:W-:Y:S02]  /*b790*/  IADD3 R7, R5.reuse, 0x8, RZ ;  /* 0x0000000805077810 */ /* 0x040fe40007ffe0ff */
[-C--:B------:R-:W-:Y:S02]  /*b7a0*/  ISETP.GE.OR P3, PT, R5, R4.reuse, P0 ;  /* 0x000000040500720c */ /* 0x080fe40000766670 */
[----:B------:R-:W-:-:S11]  /*b7b0*/  ISETP.GE.OR P0, PT, R7, R4, P0 ;  /* 0x000000040700720c */ /* 0x000fd60000706670 */
[----:B-1----:R1:W-:Y:S01]  /*b7c0*/  @!P3 ST.E [R10.64], R21 ;  /* 0x000000150a00b985 */ /* 0x0023e2000c101906 */
[----:B------:R-:W-:-:S03]  /*b7d0*/  ISETP.GE.AND P3, PT, R5, R4, PT ;  /* 0x000000040500720c */ /* 0x000fc60003f66270 */
[----:B----4-:R1:W-:Y:S01]  /*b7e0*/  @!P0 ST.E [R8.64], R20 ;  /* 0x0000001408008985 */ /* 0x0103e2000c101906 */
[----:B------:R-:W-:Y:S01]  /*b7f0*/  ISETP.GE.AND P0, PT, R7, R4, PT ;  /* 0x000000040700720c */ /* 0x000fe20003f06270 */
[----:B------:R-:W-:Y:S05]  /*b800*/  @P2 BRA `(.L_x_1263) ;  /* 0x00000ad000002947 */ /* 0x000fea0003800000 */
[----:B------:R-:W2:Y:S01]  /*b810*/  LDL R14, [R1+0xa4] ;  /* 0x0000a400010e7983 */ /* 0x000ea20000100800 */
[----:B------:R-:W-:Y:S01]  /*b820*/  IMAD R3, R6, c[0x0][0x3a0], RZ ;  /* 0x0000e80006037a24 */ /* 0x000fe200078e02ff */
[----:B-1----:R-:W-:Y:S01]  /*b830*/  SHF.R.S32.HI R8, RZ, 0x1f, R0 ;  /* 0x0000001fff087819 */ /* 0x002fe20000011400 */
[C---:B------:R-:W-:Y:S01]  /*b840*/  IMAD.WIDE.U32 R6, R2.reuse, c[0x0][0x3a0], RZ ;  /* 0x0000e80002067a25 */ /* 0x040fe200078e00ff */
[----:B------:R1:W3:Y:S03]  /*b850*/  LDS.128 R28, [R219+0x80] ;  /* 0x00008000db1c7984 */ /* 0x0002e60000000c00 */
[----:B------:R-:W-:Y:S01]  /*b860*/  IMAD R2, R2, c[0x0][0x3a4], R3 ;  /* 0x0000e90002027a24 */ /* 0x000fe200078e0203 */
[----:B------:R1:W4:Y:S04]  /*b870*/  LDS.128 R44, [R219+0x1080] ;  /* 0x00108000db2c7984 */ /* 0x0003280000000c00 */
[----:B------:R-:W-:Y:S01]  /*b880*/  IADD3 R3, R7, R2, RZ ;  /* 0x0000000207037210 */ /* 0x000fe20007ffe0ff */
[----:B------:R1:W1:Y:S01]  /*b890*/  LDS.128 R60, [R219+0x2080] ;  /* 0x00208000db3c7984 */ /* 0x0002620000000c00 */
[----:B------:R-:W-:-:S03]  /*b8a0*/  MOV R2, R6 ;  /* 0x0000000600027202 */ /* 0x000fc60000000f00 */
[----:B------:R1:W1:Y:S02]  /*b8b0*/  LDS.128 R72, [R219+0x3080] ;  /* 0x00308000db487984 */ /* 0x0002640000000c00 */
[----:B------:R-:W-:Y:S02]  /*b8c0*/  IMAD.WIDE.U32 R6, R102, c[0x0][0x3e8], R2 ;  /* 0x0000fa0066067a25 */ /* 0x000fe400078e0002 */
[----:B------:R1:W1:Y:S02]  /*b8d0*/  LDS.128 R24, [R219+0x4080] ;  /* 0x00408000db187984 */ /* 0x0002640000000c00 */
[----:B------:R-:W-:Y:S02]  /*b8e0*/  IMAD R3, R8, c[0x0][0x3f0], RZ ;  /* 0x0000fc0008037a24 */ /* 0x000fe400078e02ff */
[----:B------:R1:W1:Y:S01]  /*b8f0*/  LDS.128 R40, [R219+0x5080] ;  /* 0x00508000db287984 */ /* 0x0002620000000c00 */
[----:B------:R-:W-:-:S03]  /*b900*/  IMAD R7, R102, c[0x0][0x3ec], R7 ;  /* 0x0000fb0066077a24 */ /* 0x000fc600078e0207 */
[----:B------:R1:W1:Y:S01]  /*b910*/  LDS.128 R56, [R219+0x6080] ;  /* 0x00608000db387984 */ /* 0x0002620000000c00 */
[----:B------:R-:W-:-:S03]  /*b920*/  IMAD.WIDE.U32 R6, R0, c[0x0][0x3f0], R6 ;  /* 0x0000fc0000067a25 */ /* 0x000fc600078e0006 */
[----:B------:R1:W1:Y:S04]  /*b930*/  LDS.128 R68, [R219+0x7080] ;  /* 0x00708000db447984 */ /* 0x0002680000000c00 */
        /* <DEDUP_REMOVED lines=8> */
[----:B------:R-:W5:Y:S02]  /*b9c0*/  S2R R10, SR_TID.X ;  /* 0x00000000000a7919 */ /* 0x000f640000002100 */
[----:B-----5:R-:W-:-:S04]  /*b9d0*/  SHF.R.S32.HI R9, RZ, 0x1f, R10 ;  /* 0x0000001fff097819 */ /* 0x020fc8000001140a */
[----:B------:R-:W-:-:S04]  /*b9e0*/  LEA.HI R9, R9, R10, RZ, 0x3 ;  /* 0x0000000a09097211 */ /* 0x000fc800078f18ff */
[----:B------:R-:W-:Y:S02]  /*b9f0*/  SHF.R.S32.HI R9, RZ, 0x3, R9 ;  /* 0x00000003ff097819 */ /* 0x000fe40000011409 */
[----:B--2---:R-:W-:-:S04]  /*ba00*/  LEA R5, R99, R14, 0x7 ;  /* 0x0000000e63057211 */ /* 0x004fc800078e38ff */
[----:B------:R-:W-:Y:S01]  /*ba10*/  MOV R2, R5 ;  /* 0x0000000500027202 */ /* 0x000fe20000000f00 */
[----:B------:R-:W-:-:S05]  /*ba20*/  @P1 IMAD.HI.U32 R8, R5, c[0x0][0x4ec], RZ ;  /* 0x00013b0005081a27 */ /* 0x000fca00078e00ff */
[----:B------:R-:W-:Y:S01]  /*ba30*/  @P1 SHF.R.U32.HI R2, RZ, c[0x0][0x4f0], R8 ;  /* 0x00013c00ff021a19 */ /* 0x000fe20000011608 */
[----:B------:R-:W-:-:S03]  /*ba40*/  IMAD R8, R0, c[0x0][0x3f4], R3 ;  /* 0x0000fd0000087a24 */ /* 0x000fc600078e0203 */
[----:B------:R-:W-:Y:S02]  /*ba50*/  SHF.R.S32.HI R3, RZ, 0x1f, R2 ;  /* 0x0000001fff037819 */ /* 0x000fe40000011402 */
[----:B------:R-:W-:Y:S02]  /*ba60*/  IADD3 R0, -R2, RZ, RZ ;  /* 0x000000ff02007210 */ /* 0x000fe40007ffe1ff */
[----:B------:R-:W-:Y:S01]  /*ba70*/  IADD3 R7, R7, R8, RZ ;  /* 0x0000000807077210 */ /* 0x000fe20007ffe0ff */
[----:B------:R-:W-:Y:S02]  /*ba80*/  IMAD R3, R3, c[0x0][0x3e0], RZ ;  /* 0x0000f80003037a24 */ /* 0x000fe400078e02ff */
[----:B------:R-:W-:Y:S02]  /*ba90*/  IMAD R0, R0, c[0x0][0x4e8], R5 ;  /* 0x00013a0000007a24 */ /* 0x000fe400078e0205 */
[C---:B------:R-:W-:Y:S02]  /*baa0*/  IMAD R8, R2.reuse, c[0x0][0x3e4], R3 ;  /* 0x0000f90002087a24 */ /* 0x040fe400078e0203 */
[----:B------:R-:W-:Y:S01]  /*bab0*/  IMAD.WIDE.U32 R2, R2, c[0x0][0x3e0], R6 ;  /* 0x0000f80002027a25 */ /* 0x000fe200078e0006 */
[----:B------:R-:W-:-:S02]  /*bac0*/  SHF.R.S32.HI R5, RZ, 0x1f, R0 ;  /* 0x0000001fff057819 */ /* 0x000fc40000011400 */
[----:B------:R-:W-:Y:S02]  /*bad0*/  LEA R7, R99, R9, 0x7 ;  /* 0x0000000963077211 */ /* 0x000fe400078e38ff */
        /* <DEDUP_REMOVED lines=8> */
[----:B-1-34-:R1:W2:Y:S02]  /*bb60*/  SHFL.IDX PT, R6, R14, RZ, 0x181f ;  /* 0x00181fff0e067589 */ /* 0x01a2a400000e0000 */
.L_x_1327:
[----:B------:R-:W-:Y:S05]  /*bb70*/  BRA.DIV ~URZ, `(.L_x_1265) ;  /* 0x000046927f007947 */ /* 0x000fea000b800000 */
[----:B------:R3:W4:Y:S02]  /*bb80*/  SHFL.IDX PT, R0, R15, RZ, 0x181f ;  /* 0x00181fff0f007589 */ /* 0x00072400000e0000 */
.L_x_1328:
[----:B------:R-:W-:Y:S01]  /*bb90*/  ISETP.GE.AND P0, PT, R7, R4, PT ;  /* 0x000000040700720c */ /* 0x000fe20003f06270 */
[----:B------:R-:W-:-:S12]  /*bba0*/  BSSY B0, `(.L_x_1266) ;  /* 0x0000018000007945 */ /* 0x000fd80003800000 */
[----:B------:R-:W-:Y:S05]  /*bbb0*/  @P0 BRA `(.L_x_1267) ;  /* 0x0000016000000947 */ /* 0x000fea0003800000 */
[----:B------:R-:W5:Y:S04]  /*bbc0*/  LDL.64 R2, [R1] ;  /* 0x0000000001027983 */ /* 0x000f680000100a00 */
[----:B---3--:R-:W3:Y:S04]  /*bbd0*/  LDL R82, [R1+0x8] ;  /* 0x0000080001527983 */ /* 0x008ee80000100800 */
[----:B----4-:R-:W4:Y:S04]  /*bbe0*/  LDL R5, [R1+0xc] ;  /* 0x00000c0001057983 */ /* 0x010f280000100800 */
[----:B--2---:R-:W2:Y:S04]  /*bbf0*/  LDL R83, [R1+0x3c] ;  /* 0x00003c0001537983 */ /* 0x004ea80000100800 */
[----:B------:R-:W2:Y:S04]  /*bc00*/  LDL R81, [R1+0x38] ;  /* 0x0000380001517983 */ /* 0x000ea80000100800 */
[----:B------:R-:W2:Y:S01]  /*bc10*/  LDL R80, [R1+0x34] ;  /* 0x0000340001507983 */ /* 0x000ea20000100800 */
[----:B------:R-:W-:-:S13]  /*bc20*/  ISETP.GE.AND P4, PT, R252, c[0x0][0x3c8], PT ;  /* 0x0000f200fc007a0c */ /* 0x000fda0003f86270 */
[----:B------:R-:W-:Y:S02]  /*bc30*/  @!P4 LEA R8, P1, R252, R0, 0x1 ;  /* 0x00000000fc08c211 */ /* 0x000fe400078208ff */
        /* <DEDUP_REMOVED lines=8> */
[----:B------:R-:W-:-:S02]  /*bcc0*/  @!P4 LEA.HI.X R9, R252, R6, R81, 0x1, P1 ;  /* 0x00000006fc09c211 */ /* 0x000fc400008f0c51 */
[----:B------:R-:W-:Y:S01]  /*bcd0*/  @!P3 LEA.HI.X R3, R5, R6, R80, 0x1, P0 ;  /* 0x000000060503b211 */ /* 0x000fe200000f0c50 */
[----:B------:R2:W-:Y:S04]  /*bce0*/  @!P6 ST.E.128 [R12.64], R28 ;  /* 0x0000001c0c00e985 */ /* 0x0005e8000c101d06 */
[----:B------:R2:W-:Y:S04]  /*bcf0*/  @!P5 ST.E.128 [R10.64], R24 ;  /* 0x000000180a00d985 */ /* 0x0005e8000c101d06 */
[----:B------:R2:W-:Y:S04]  /*bd00*/  @!P4 ST.E.128 [R8.64], R20 ;  /* 0x000000140800c985 */ /* 0x0005e8000c101d06 */
[----:B------:R2:W-:Y:S02]  /*bd10*/  @!P3 ST.E.128 [R2.64], R16 ;  /* 0x000000100200b985 */ /* 0x0005e4000c101d06 */
.L_x_1267:
[----:B------:R-:W-:Y:S05]  /*bd20*/  BSYNC B0 ;  /* 0x0000000000007941 */ /* 0x000fea0003800000 */
.L_x_1266:
[----:B------:R-:W-:Y:S05]  /*bd30*/  BRA.DIV ~URZ, `(.L_x_1268) ;  /* 0x000045327f007947 */ /* 0x000fea000b800000 */
[----:B--2---:R2:W1:Y:S04]  /*bd40*/  SHFL.IDX PT, R6, R14, 0x1, 0x181f ;  /* 0x00381f000e067f89 */ /* 0x00446800000e0000 */
[----:B----4-:R2:W4:Y:S02]  /*bd50*/  SHFL.IDX PT, R0, R15, 0x1, 0x181f ;  /* 0x00381f000f007f89 */ /* 0x01052400000e0000 */
.L_x_1329:
[----:B------:R-:W-:Y:S01]  /*bd60*/  IADD3 R2, R7, 0x20, RZ ;  /* 0x0000002007027810 */ /* 0x000fe20007ffe0ff */
[----:B------:R-:W-:Y:S03]  /*bd70*/  BSSY B0, `(.L_x_1269) ;  /* 0x0000019000007945 */ /* 0x000fe60003800000 */
[----:B------:R-:W-:-:S13]  /*bd80*/  ISETP.GE.AND P0, PT, R2, R4, PT ;  /* 0x000000040200720c */ /* 0x000fda0003f06270 */
[----:B------:R-:W-:Y:S05]  /*bd90*/  @P0 BRA `(.L_x_1270) ;  /* 0x0000016000000947 */ /* 0x000fea0003800000 */
[----:B------:R-:W5:Y:S04]  /*bda0*/  LDL.64 R20, [R1] ;  /* 0x0000000001147983 */ /* 0x000f680000100a00 */
[----:B--2---:R-:W2:Y:S04]  /*bdb0*/  LDL R18, [R1+0x8] ;  /* 0x0000080001127983 */ /* 0x004ea80000100800 */
[----:B---3--:R-:W3:Y:S04]  /*bdc0*/  LDL R5, [R1+0xc] ;  /* 0x00000c0001057983 */ /* 0x008ee80000100800 */
[----:B----4-:R-:W4:Y:S04]  /*bdd0*/  LDL R19, [R1+0x3c] ;  /* 0x00003c0001137983 */ /* 0x010f280000100800 */
[----:B------:R-:W4:Y:S04]  /*bde0*/  LDL R17, [R1+0x38] ;  /* 0x0000380001117983 */ /* 0x000f280000100800 */
[----:B------:R-:W4:Y:S01]  /*bdf0*/  LDL R16, [R1+0x34] ;  /* 0x0000340001107983 */ /* 0x000f220000100800 */
[----:B------:R-:W-:-:S13]  /*be00*/  ISETP.GE.AND P1, PT, R252, c[0x0][0x3c8], PT ;  /* 0x0000f200fc007a0c */ /* 0x000fda0003f26270 */
[----:B------:R-:W-:Y:S02]  /*be10*/  @!P1 LEA R8, P5, R252, R0, 0x1 ;  /* 0x00000000fc089211 */ /* 0x000fe400078a08ff */
[----:B-----5:R-:W-:Y:S02]  /*be20*/  ISETP.GE.AND P3, PT, R20, c[0x0][0x3c8], PT ;  /* 0x0000f20014007a0c */ /* 0x020fe40003f66270 */
[----:B--2---:R-:W-:Y:S02]  /*be30*/  ISETP.GE.AND P2, PT, R18, c[0x0][0x3c8], PT ;  /* 0x0000f20012007a0c */ /* 0x004fe40003f46270 */
[----:B---3--:R-:W-:-:S09]  /*be40*/  ISETP.GE.AND P0, PT, R5, c[0x0][0x3c8], PT ;  /* 0x0000f20005007a0c */ /* 0x008fd20003f06270 */
[-C--:B------:R-:W-:Y:S02]  /*be50*/  @!P3 LEA R12, P4, R20, R0.reuse, 0x1 ;  /* 0x00000000140cb211 */ /* 0x080fe400078808ff */
[----:B------:R-:W-:Y:S02]  /*be60*/  @!P2 LEA R10, P6, R18, R0, 0x1 ;  /* 0x00000000120aa211 */ /* 0x000fe400078c08ff */
[----:B-1----:R-:W-:Y:S02]  /*be70*/  @!P3 LEA.HI.X R13, R20, R6, R21, 0x1, P4 ;  /* 0x00000006140db211 */ /* 0x002fe400020f0c15 */
[----:B------:R-:W-:Y:S02]  /*be80*/  @!P0 LEA R2, P4, R5, R0, 0x1 ;  /* 0x0000000005028211 */ /* 0x000fe400078808ff */
[-C--:B----4-:R-:W-:Y:S02]  /*be90*/  @!P2 LEA.HI.X R11, R18, R6.reuse, R19, 0x1, P6 ;  /* 0x00000006120ba211 */ /* 0x090fe400030f0c13 */
[----:B------:R-:W-:-:S02]  /*bea0*/  @!P1 LEA.HI.X R9, R252, R6, R17, 0x1, P5 ;  /* 0x00000006fc099211 */ /* 0x000fc400028f0c11 */
[----:B------:R-:W-:Y:S01]  /*beb0*/  @!P0 LEA.HI.X R3, R5, R6, R16, 0x1, P4 ;  /* 0x0000000605038211 */ /* 0x000fe200020f0c10 */
[----:B------:R1:W-:Y:S04]  /*bec0*/  @!P3 ST.E.128 [R12.64], R44 ;  /* 0x0000002c0c00b985 */ /* 0x0003e8000c101d06 */
[----:B------:R1:W-:Y:S04]  /*bed0*/  @!P2 ST.E.128 [R10.64], R40 ;  /* 0x000000280a00a985 */ /* 0x0003e8000c101d06 */
[----:B------:R1:W-:Y:S04]  /*bee0*/  @!P1 ST.E.128 [R8.64], R36 ;  /* 0x0000002408009985 */ /* 0x0003e8000c101d06 */
[----:B------:R1:W-:Y:S02]  /*bef0*/  @!P0 ST.E.128 [R2.64], R32 ;  /* 0x0000002002008985 */ /* 0x0003e4000c101d06 */
.L_x_1270:
[----:B------:R-:W-:Y:S05]  /*bf00*/  BSYNC B0 ;  /* 0x0000000000007941 */ /* 0x000fea0003800000 */
.L_x_1269:
[----:B------:R-:W-:Y:S05]  /*bf10*/  BRA.DIV ~URZ, `(.L_x_1271) ;  /* 0x000044127f007947 */ /* 0x000fea000b800000 */
[----:B-1----:R1:W2:Y:S02]  /*bf20*/  SHFL.IDX PT, R6, R14, 0x2, 0x181f ;  /* 0x00581f000e067f89 */ /* 0x0022a400000e0000 */
.L_x_1330:
[----:B------:R-:W-:Y:S05]  /*bf30*/  BRA.DIV ~URZ, `(.L_x_1272) ;  /* 0x000044627f007947 */ /* 0x000fea000b800000 */
[----:B----4-:R4:W1:Y:S02]  /*bf40*/  SHFL.IDX PT, R0, R15, 0x2, 0x181f ;  /* 0x00581f000f007f89 */ /* 0x01086400000e0000 */
.L_x_1331:
[----:B------:R-:W-:Y:S01]  /*bf50*/  IADD3 R2, R7, 0x40, RZ ;  /* 0x0000004007027810 */ /* 0x000fe20007ffe0ff */
[----:B------:R-:W-:Y:S03]  /*bf60*/  BSSY B0, `(.L_x_1273) ;  /* 0x0000019000007945 */ /* 0x000fe60003800000 */
        /* <DEDUP_REMOVED lines=9> */
[----:B-1----:R-:W-:Y:S02]  /*c000*/  @!P1 LEA R8, P5, R252, R0, 0x1 ;  /* 0x00000000fc089211 */ /* 0x002fe400078a08ff */
        /* <DEDUP_REMOVED lines=14> */
.L_x_1274:
[----:B------:R-:W-:Y:S05]  /*c0f0*/  BSYNC B0 ;  /* 0x0000000000007941 */ /* 0x000fea0003800000 */
.L_x_1273:
[----:B------:R-:W-:Y:S05]  /*c100*/  BRA.DIV ~URZ, `(.L_x_1275) ;  /* 0x000042f27f007947 */ /* 0x000fea000b800000 */
[----:B--2---:R2:W3:Y:S04]  /*c110*/  SHFL.IDX PT, R6, R14, 0x3, 0x181f ;  /* 0x00781f000e067f89 */ /* 0x0044e800000e0000 */
[----:B-1----:R2:W1:Y:S02]  /*c120*/  SHFL.IDX PT, R0, R15, 0x3, 0x181f ;  /* 0x00781f000f007f89 */ /* 0x00246400000e0000 */
.L_x_1332:
[----:B------:R-:W-:-:S04]  /*c130*/  IADD3 R2, R7, 0x60, RZ ;  /* 0x0000006007027810 */ /* 0x000fc80007ffe0ff */
[----:B------:R-:W-:-:S13]  /*c140*/  ISETP.GE.AND P0, PT, R2, R4, PT ;  /* 0x000000040200720c */ /* 0x000fda0003f06270 */
[----:B------:R-:W-:Y:S05]  /*c150*/  @P0 BRA `(.L_x_1276) ;  /* 0x00002b8000000947 */ /* 0x000fea0003800000 */
[----:B--234-:R-:W2:Y:S04]  /*c160*/  LDL.64 R14, [R1] ;  /* 0x00000000010e7983 */ /* 0x01cea80000100a00 */
[----:B------:R-:W3:Y:S04]  /*c170*/  LDL R12, [R1+0x8] ;  /* 0x00000800010c7983 */ /* 0x000ee80000100800 */
[----:B------:R-:W4:Y:S04]  /*c180*/  LDL R13, [R1+0x3c] ;  /* 0x00003c00010d7983 */ /* 0x000f280000100800 */
[----:B------:R-:W5:Y:S04]  /*c190*/  LDL R11, [R1+0x38] ;  /* 0x00003800010b7983 */ /* 0x000f680000100800 */
[----:B------:R-:W4:Y:S01]  /*c1a0*/  LDL R10, [R1+0xc] ;  /* 0x00000c00010a7983 */ /* 0x000f220000100800 */
[----:B------:R-:W-:-:S13]  /*c1b0*/  ISETP.GE.AND P0, PT, R252, c[0x0][0x3c8], PT ;  /* 0x0000f200fc007a0c */ /* 0x000fda0003f06270 */
[----:B-1----:R-:W-:Y:S02]  /*c1c0*/  @!P0 LEA R2, P3, R252, R0, 0x1 ;  /* 0x00000000fc028211 */ /* 0x002fe400078608ff */
[----:B--2---:R-:W-:Y:S02]  /*c1d0*/  ISETP.GE.AND P2, PT, R14, c[0x0][0x3c8], PT ;  /* 0x0000f2000e007a0c */ /* 0x004fe40003f46270 */
[----:B---3--:R-:W-:-:S11]  /*c1e0*/  ISETP.GE.AND P1, PT, R12, c[0x0][0x3c8], PT ;  /* 0x0000f2000c007a0c */ /* 0x008fd60003f26270 */
[-C--:B------:R-:W-:Y:S02]  /*c1f0*/  @!P2 LEA R8, P5, R14, R0.reuse, 0x1 ;  /* 0x000000000e08a211 */ /* 0x080fe400078a08ff */
[----:B------:R-:W-:Y:S02]  /*c200*/  @!P1 LEA R4, P4, R12, R0, 0x1 ;  /* 0x000000000c049211 */ /* 0x000fe400078808ff */
[-C--:B------:R-:W-:Y:S02]  /*c210*/  @!P2 LEA.HI.X R9, R14, R6.reuse, R15, 0x1, P5 ;  /* 0x000000060e09a211 */ /* 0x080fe400028f0c0f */
[-C--:B----4-:R-:W-:Y:S02]  /*c220*/  @!P1 LEA.HI.X R5, R12, R6.reuse, R13, 0x1, P4 ;  /* 0x000000060c059211 */ /* 0x090fe400020f0c0d */
[----:B-----5:R-:W-:Y:S01]  /*c230*/  @!P0 LEA.HI.X R3, R252, R6, R11, 0x1, P3 ;  /* 0x00000006fc038211 */ /* 0x020fe200018f0c0b */
        /* <DEDUP_REMOVED lines=10> */
.L_x_1263:
        /* <DEDUP_REMOVED lines=8> */
[----:B------:R-:W-:-:S04]  /*c360*/  IMAD R2, R2, c[0x0][0x440], RZ ;  /* 0x0001100002027a24 */ /* 0x000fc800078e02ff */
        /* <DEDUP_REMOVED lines=25> */
.L_x_1333:
[----:B------:R-:W-:Y:S05]  /*c500*/  BRA.DIV ~URZ, `(.L_x_1278) ;  /* 0x000040227f007947 */ /* 0x000fea000b800000 */
[----:B------:R3:W4:Y:S02]  /*c510*/  SHFL.IDX PT, R0, R21, RZ, 0x1c1f ;  /* 0x001c1fff15007589 */ /* 0x00072400000e0000 */
.L_x_1334:
[----:B------:R-:W-:Y:S01]  /*c520*/  BSSY B0, `(.L_x_1279) ;  /* 0x00000c2000007945 */ /* 0x000fe20003800000 */
[----:B------:R-:W-:Y:S05]  /*c530*/  @P3 BRA `(.L_x_1280) ;  /* 0x00000c0000003947 */ /* 0x000fea0003800000 */
[----:B------:R-:W5:Y:S04]  /*c540*/  LDL R107, [R1+0x10] ;  /* 0x00001000016b7983 */ /* 0x000f680000100800 */
        /* <DEDUP_REMOVED lines=8> */
[----:B------:R-:W-:-:S04]  /*c5d0*/  IADD3 R6, R107, 0x18, RZ ;  /* 0x000000186b067810 */ /* 0x000fc80007ffe0ff */
[----:B------:R-:W-:-:S05]  /*c5e0*/  ISETP.GE.AND P5, PT, R6, c[0x0][0x3c8], PT ;  /* 0x0000f20006007a0c */ /* 0x000fca0003fa6270 */
[----:B------:R-:W-:Y:S02]  /*c5f0*/  @!P2 IMAD.MOV.U32 R2, RZ, RZ, R0 ;  /* 0x000000ffff02a224 */ /* 0x000fe400078e0000 */
[----:B------:R-:W-:Y:S01]  /*c600*/  @!P2 IMAD.MOV.U32 R3, RZ, RZ, R4 ;  /* 0x000000ffff03a224 */ /* 0x000fe200078e0004 */
[----:B----4-:R-:W-:Y:S02]  /*c610*/  ISETP.GE.AND P3, PT, R12, c[0x0][0x3c8], PT ;  /* 0x0000f2000c007a0c */ /* 0x010fe40003f66270 */
[----:B------:R-:W-:Y:S01]  /*c620*/  SHF.R.S32.HI R7, RZ, 0x1f, R10 ;  /* 0x0000001fff077819 */ /* 0x000fe2000001140a */
[C---:B------:R-:W-:Y:S01]  /*c630*/  @!P2 IMAD.WIDE R2, R107.reuse, 0x4, R2 ;  /* 0x000000046b02a825 */ /* 0x040fe200078e0202 */
[C---:B------:R-:W-:Y:S02]  /*c640*/  @!P1 LEA R8, P4, R10.reuse, R0, 0x2 ;  /* 0x000000000a089211 */ /* 0x040fe400078810ff */
[----:B------:R-:W-:Y:S02]  /*c650*/  IADD3 R5, R107, 0x20, RZ ;  /* 0x000000206b057810 */ /* 0x000fe40007ffe0ff */
[----:B------:R-:W-:Y:S01]  /*c660*/  @!P1 LEA.HI.X R9, R10, R4, R7, 0x2, P4 ;  /* 0x000000040a099211 */ /* 0x000fe200020f1407 */
[----:B------:R3:W-:Y:S01]  /*c670*/  @!P2 ST.E.64 [R2.64], R24 ;  /* 0x000000180200a985 */ /* 0x0007e2000c101b06 */
[----:B------:R-:W-:-:S02]  /*c680*/  ISETP.GE.AND P4, PT, R5, c[0x0][0x3c8], PT ;  /* 0x0000f20005007a0c */ /* 0x000fc40003f86270 */
[----:B------:R-:W-:Y:S01]  /*c690*/  SHF.R.S32.HI R11, RZ, 0x1f, R6 ;  /* 0x0000001fff0b7819 */ /* 0x000fe20000011406 */
[----:B------:R4:W-:Y:S01]  /*c6a0*/  @!P1 ST.E.64 [R8.64], R22 ;  /* 0x0000001608009985 */ /* 0x0009e2000c101b06 */
[C---:B------:R-:W-:Y:S02]  /*c6b0*/  @!P5 LEA R10, P1, R6.reuse, R0, 0x2 ;  /* 0x00000000060ad211 */ /* 0x040fe400078210ff */
[----:B------:R-:W-:Y:S02]  /*c6c0*/  SHF.R.S32.HI R7, RZ, 0x1f, R12 ;  /* 0x0000001fff077819 */ /* 0x000fe4000001140c */
[----:B------:R-:W-:Y:S02]  /*c6d0*/  @!P5 LEA.HI.X R11, R6, R4, R11, 0x2, P1 ;  /* 0x00000004060bd211 */ /* 0x000fe400008f140b */
[----:B------:R-:W-:Y:S02]  /*c6e0*/  SHF.R.S32.HI R13, RZ, 0x1f, R5 ;  /* 0x0000001fff0d7819 */ /* 0x000fe40000011405 */
[C---:B---3--:R-:W-:Y:S01]  /*c6f0*/  IADD3 R3, R107.reuse, 0x28, RZ ;  /* 0x000000286b037810 */ /* 0x048fe20007ffe0ff */
[----:B------:R-:W3:Y:S01]  /*c700*/  LDL R24, [R1+0xd8] ;  /* 0x0000d80001187983 */ /* 0x000ee20000100800 */
[----:B------:R-:W-:-:S02]  /*c710*/  IADD3 R2, R107, 0x30, RZ ;  /* 0x000000306b027810 */ /* 0x000fc40007ffe0ff */
[----:B------:R-:W-:Y:S01]  /*c720*/  ISETP.GE.AND P6, PT, R3, c[0x0][0x3c8], PT ;  /* 0x0000f20003007a0c */ /* 0x000fe20003fc6270 */
[----:B----4-:R-:W4:Y:S01]  /*c730*/  LDL R22, [R1+0x9c] ;  /* 0x00009c0001167983 */ /* 0x010f220000100800 */
[----:B------:R-:W-:Y:S02]  /*c740*/  @!P3 LEA R8, P2, R12, R0, 0x2 ;  /* 0x000000000c08b211 */ /* 0x000fe400078410ff */
[----:B------:R-:W-:Y:S01]  /*c750*/  ISETP.GE.AND P1, PT, R2, c[0x0][0x3c8], PT ;  /* 0x0000f20002007a0c */ /* 0x000fe20003f26270 */
[----:B------:R-:W5:Y:S01]  /*c760*/  LDL R25, [R1+0x88] ;  /* 0x0000880001197983 */ /* 0x000f620000100800 */
[----:B------:R-:W-:Y:S02]  /*c770*/  @!P3 LEA.HI.X R9, R12, R4, R7, 0x2, P2 ;  /* 0x000000040c09b211 */ /* 0x000fe400010f1407 */
[----:B------:R-:W-:Y:S01]  /*c780*/  @!P4 LEA R12, P2, R5, R0, 0x2 ;  /* 0x00000000050cc211 */ /* 0x000fe200078410ff */
[----:B------:R-:W3:Y:S01]  /*c790*/  LDL R23, [R1+0x84] ;  /* 0x0000840001177983 */ /* 0x000ee20000100800 */
[----:B------:R-:W-:-:S02]  /*c7a0*/  IADD3 R7, R107, 0x38, RZ ;  /* 0x000000386b077810 */ /* 0x000fc40007ffe0ff */
[----:B------:R-:W-:Y:S02]  /*c7b0*/  @!P4 LEA.HI.X R13, R5, R4, R13, 0x2, P2 ;  /* 0x00000004050dc211 */ /* 0x000fe400010f140d */
[----:B------:R-:W-:Y:S02]  /*c7c0*/  SHF.R.S32.HI R5, RZ, 0x1f, R3 ;  /* 0x0000001fff057819 */ /* 0x000fe40000011403 */
[----:B------:R-:W-:Y:S01]  /*c7d0*/  @!P6 LEA R16, P2, R3, R0, 0x2 ;  /* 0x000000000310e211 */ /* 0x000fe200078410ff */
[----:B------:R1:W-:Y:S01]  /*c7e0*/  @!P3 ST.E.64 [R8.64], R26 ;  /* 0x0000001a0800b985 */ /* 0x0003e2000c101b06 */
[----:B------:R-:W-:Y:S02]  /*c7f0*/  ISETP.GE.AND P3, PT, R7, c[0x0][0x3c8], PT ;  /* 0x0000f20007007a0c */ /* 0x000fe40003f66270 */
[----:B------:R-:W-:Y:S02]  /*c800*/  @!P6 LEA.HI.X R17, R3, R4, R5, 0x2, P2 ;  /* 0x000000040311e211 */ /* 0x000fe400010f1405 */
[----:B------:R-:W-:-:S02]  /*c810*/  SHF.R.S32.HI R3, RZ, 0x1f, R2 ;  /* 0x0000001fff037819 */ /* 0x000fc40000011402 */
[C---:B------:R-:W-:Y:S02]  /*c820*/  IADD3 R6, R107.reuse, 0x40, RZ ;  /* 0x000000406b067810 */ /* 0x040fe40007ffe0ff */
[----:B------:R-:W-:Y:S01]  /*c830*/  IADD3 R5, R107, 0x48, RZ ;  /* 0x000000486b057810 */ /* 0x000fe20007ffe0ff */
[----:B------:R2:W-:Y:S01]  /*c840*/  @!P5 ST.E.64 [R10.64], R30 ;  /* 0x0000001e0a00d985 */ /* 0x0005e2000c101b06 */
[----:B------:R-:W-:-:S03]  /*c850*/  ISETP.GE.AND P5, PT, R6, c[0x0][0x3c8], PT ;  /* 0x0000f20006007a0c */ /* 0x000fc60003fa6270 */
[----:B------:R2:W-:Y:S01]  /*c860*/  @!P4 ST.E.64 [R12.64], R28 ;  /* 0x0000001c0c00c985 */ /* 0x0005e2000c101b06 */
[----:B------:R-:W-:-:S03]  /*c870*/  ISETP.GE.AND P4, PT, R5, c[0x0][0x3c8], PT ;  /* 0x0000f20005007a0c */ /* 0x000fc60003f86270 */
[----:B------:R-:W-:Y:S01]  /*c880*/  @!P6 ST.E.64 [R16.64], R34 ;  /* 0x000000221000e985 */ /* 0x000fe2000c101b06 */
[----:B-1----:R-:W-:-:S03]  /*c890*/  @!P1 LEA R8, P2, R2, R0, 0x2 ;  /* 0x0000000002089211 */ /* 0x002fc600078410ff */
[----:B------:R-:W5:Y:S01]  /*c8a0*/  LDL R27, [R1+0x8c] ;  /* 0x00008c00011b7983 */ /* 0x000f620000100800 */
[----:B------:R-:W-:-:S03]  /*c8b0*/  @!P1 LEA.HI.X R9, R2, R4, R3, 0x2, P2 ;  /* 0x0000000402099211 */ /* 0x000fc600010f1403 */
[----:B------:R-:W5:Y:S01]  /*c8c0*/  LDL R26, [R1+0xc4] ;  /* 0x0000c400011a7983 */ /* 0x000f620000100800 */
[----:B------:R-:W-:-:S04]  /*c8d0*/  IADD3 R3, R107, 0x50, RZ ;  /* 0x000000506b037810 */ /* 0x000fc80007ffe0ff */
[----:B------:R-:W-:Y:S01]  /*c8e0*/  ISETP.GE.AND P6, PT, R3, c[0x0][0x3c8], PT ;  /* 0x0000f20003007a0c */ /* 0x000fe20003fc6270 */
[----:B--2---:R-:W2:Y:S01]  /*c8f0*/  LDL R31, [R1+0xd4] ;  /* 0x0000d400011f7983 */ /* 0x004ea20000100800 */
[----:B------:R-:W-:Y:S02]  /*c900*/  SHF.R.S32.HI R2, RZ, 0x1f, R7 ;  /* 0x0000001fff027819 */ /* 0x000fe40000011407 */
[-C--:B------:R-:W-:Y:S01]  /*c910*/  @!P3 LEA R14, P2, R7, R0.reuse, 0x2 ;  /* 0x00000000070eb211 */ /* 0x080fe200078410ff */
[----:B------:R1:W-:Y:S01]  /*c920*/  @!P1 ST.E.64 [R8.64], R32 ;  /* 0x0000002008009985 */ /* 0x0003e2000c101b06 */
[----:B------:R-:W-:Y:S02]  /*c930*/  @!P4 LEA R12, P1, R5, R0, 0x2 ;  /* 0x00000000050cc211 */ /* 0x000fe400078210ff */
[----:B------:R-:W-:Y:S01]  /*c940*/  @!P3 LEA.HI.X R15, R7, R4, R2, 0x2, P2 ;  /* 0x00000004070fb211 */ /* 0x000fe200010f1402 */
[----:B------:R-:W2:Y:S01]  /*c950*/  LDL R29, [R1+0x90] ;  /* 0x00009000011d7983 */ /* 0x000ea20000100800 */
[----:B------:R-:W-:-:S02]  /*c960*/  @!P5 LEA R10, P2, R6, R0, 0x2 ;  /* 0x00000000060ad211 */ /* 0x000fc400078410ff */
[----:B------:R-:W-:Y:S01]  /*c970*/  SHF.R.S32.HI R7, RZ, 0x1f, R5 ;  /* 0x0000001fff077819 */ /* 0x000fe20000011405 */
[----:B------:R-:W2:Y:S03]  /*c980*/  LDL R30, [R1+0xcc] ;  /* 0x0000cc00011e7983 */ /* 0x000ea60000100800 */
[----:B------:R-:W-:Y:S01]  /*c990*/  @!P4 LEA.HI.X R13, R5, R4, R7, 0x2, P1 ;  /* 0x00000004050dc211 */ /* 0x000fe200008f1407 */
[----:B------:R-:W2:Y:S01]  /*c9a0*/  LDL R28, [R1+0xc8] ;  /* 0x0000c800011c7983 */ /* 0x000ea20000100800 */
[----:B------:R-:W-:-:S03]  /*c9b0*/  @!P6 LEA R18, P1, R3, R0, 0x2 ;  /* 0x000000000312e211 */ /* 0x000fc600078210ff */
[----:B------:R-:W-:Y:S01]  /*c9c0*/  @!P3 ST.E.64 [R14.64], R132 ;  /* 0x000000840e00b985 */ /* 0x000fe2000c101b06 */
[----:B-1----:R-:W-:-:S04]  /*c9d0*/  SHF.R.S32.HI R8, RZ, 0x1f, R6 ;  /* 0x0000001fff087819 */ /* 0x002fc80000011406 */
[----:B------:R-:W-:Y:S02]  /*c9e0*/  @!P5 LEA.HI.X R11, R6, R4, R8, 0x2, P2 ;  /* 0x00000004060bd211 */ /* 0x000fe400010f1408 */
[----:B------:R-:W-:-:S04]  /*c9f0*/  SHF.R.S32.HI R6, RZ, 0x1f, R3 ;  /* 0x0000001fff067819 */ /* 0x000fc80000011403 */
[----:B------:R-:W-:Y:S01]  /*ca00*/  @!P6 LEA.HI.X R19, R3, R4, R6, 0x2, P1 ;  /* 0x000000040313e211 */ /* 0x000fe200008f1406 */
[----:B------:R-:W-:Y:S04]  /*ca10*/  @!P5 ST.E.64 [R10.64], R134 ;  /* 0x000000860a00d985 */ /* 0x000fe8000c101b06 */
[----:B------:R-:W-:Y:S04]  /*ca20*/  @!P4 ST.E.64 [R12.64], R36 ;  /* 0x000000240c00c985 */ /* 0x000fe8000c101b06 */
[----:B------:R1:W-:Y:S04]  /*ca30*/  @!P6 ST.E.64 [R18.64], R44 ;  /* 0x0000002c1200e985 */ /* 0x0003e8000c101b06 */
[----:B-1----:R-:W2:Y:S01]  /*ca40*/  LDL R18, [R1+0xd0] ;  /* 0x0000d00001127983 */ /* 0x002ea20000100800 */
[----:B------:R-:W-:-:S02]  /*ca50*/  IADD3 R2, R107, 0x58, RZ ;  /* 0x000000586b027810 */ /* 0x000fc40007ffe0ff */
[----:B------:R-:W-:Y:S01]  /*ca60*/  IADD3 R5, R107, 0x60, RZ ;  /* 0x000000606b057810 */ /* 0x000fe20007ffe0ff */
[----:B------:R-:W5:Y:S01]  /*ca70*/  LDL R19, [R1+0x80] ;  /* 0x0000800001137983 */ /* 0x000f620000100800 */
[----:B------:R-:W-:Y:S02]  /*ca80*/  ISETP.GE.AND P2, PT, R2, c[0x0][0x3c8], PT ;  /* 0x0000f20002007a0c */ /* 0x000fe40003f46270 */
[----:B------:R-:W-:Y:S02]  /*ca90*/  SHF.R.S32.HI R3, RZ, 0x1f, R2 ;  /* 0x0000001fff037819 */ /* 0x000fe40000011402 */
[----:B------:R-:W-:-:S09]  /*caa0*/  ISETP.GE.AND P3, PT, R5, c[0x0][0x3c8], PT ;  /* 0x0000f20005007a0c */ /* 0x000fd20003f66270 */
[----:B------:R-:W-:-:S04]  /*cab0*/  @!P2 LEA R8, P1, R2, R0, 0x2 ;  /* 0x000000000208a211 */ /* 0x000fc800078210ff */
[----:B------:R-:W-:Y:S02]  /*cac0*/  @!P2 LEA.HI.X R9, R2, R4, R3, 0x2, P1 ;  /* 0x000000040209a211 */ /* 0x000fe400008f1403 */
[C---:B------:R-:W-:Y:S02]  /*cad0*/  IADD3 R3, R107.reuse, 0x68, RZ ;  /* 0x000000686b037810 */ /* 0x040fe40007ffe0ff */
[----:B------:R-:W-:Y:S02]  /*cae0*/  IADD3 R2, R107, 0x70, RZ ;  /* 0x000000706b027810 */ /* 0x000fe40007ffe0ff */
[----:B------:R-:W-:Y:S02]  /*caf0*/  ISETP.GE.AND P5, PT, R3, c[0x0][0x3c8], PT ;  /* 0x0000f20003007a0c */ /* 0x000fe40003fa6270 */
[----:B------:R-:W-:Y:S02]  /*cb00*/  ISETP.GE.AND P1, PT, R2, c[0x0][0x3c8], PT ;  /* 0x0000f20002007a0c */ /* 0x000fe40003f26270 */
[----:B------:R-:W-:-:S04]  /*cb10*/  IADD3 R6, R107, 0x78, RZ ;  /* 0x000000786b067810 */ /* 0x000fc80007ffe0ff */
[----:B------:R-:W-:Y:S02]  /*cb20*/  ISETP.GE.AND P6, PT, R6, c[0x0][0x3c8], PT ;  /* 0x0000f20006007a0c */ /* 0x000fe40003fc6270 */
[----:B------:R-:W-:Y:S02]  /*cb30*/  SHF.R.S32.HI R7, RZ, 0x1f, R5 ;  /* 0x0000001fff077819 */ /* 0x000fe40000011405 */
[CC--:B------:R-:W-:Y:S01]  /*cb40*/  @!P3 LEA R16, P4, R5.reuse, R0.reuse, 0x2 ;  /* 0x000000000510b211 */ /* 0x0c0fe200078810ff */
[----:B------:R1:W-:Y:S02]  /*cb50*/  @!P2 ST.E.64 [R8.64], R40 ;  /* 0x000000280800a985 */ /* 0x0003e4000c101b06 */
[----:B------:R-:W-:Y:S02]  /*cb60*/  @!P1 LEA R12, P2, R2, R0, 0x2 ;  /* 0x00000000020c9211 */ /* 0x000fe400078410ff */
[----:B------:R-:W-:Y:S02]  /*cb70*/  @!P3 LEA.HI.X R17, R5, R4, R7, 0x2, P4 ;  /* 0x000000040511b211 */ /* 0x000fe400020f1407 */
[----:B------:R-:W-:-:S02]  /*cb80*/  @!P5 LEA R14, P4, R3, R0, 0x2 ;  /* 0x00000000030ed211 */ /* 0x000fc400078810ff */
[----:B------:R-:W-:Y:S02]  /*cb90*/  SHF.R.S32.HI R7, RZ, 0x1f, R2 ;  /* 0x0000001fff077819 */ /* 0x000fe40000011402 */
[C---:B------:R-:W-:Y:S02]  /*cba0*/  IADD3 R5, R107.reuse, 0x80, RZ ;  /* 0x000000806b057810 */ /* 0x040fe40007ffe0ff */
[----:B------:R-:W-:Y:S02]  /*cbb0*/  @!P1 LEA.HI.X R13, R2, R4, R7, 0x2, P2 ;  /* 0x00000004020d9211 */ /* 0x000fe400010f1407 */
[----:B------:R-:W-:Y:S02]  /*cbc0*/  @!P6 LEA R10, P2, R6, R0, 0x2 ;  /* 0x00000000060ae211 */ /* 0x000fe400078410ff */
[----:B------:R-:W-:Y:S02]  /*cbd0*/  IADD3 R2, R107, 0x88, RZ ;  /* 0x000000886b027810 */ /* 0x000fe40007ffe0ff */
[----:B-1----:R-:W-:-:S04]  /*cbe0*/  SHF.R.S32.HI R8, RZ, 0x1f, R3 ;  /* 0x0000001fff087819 */ /* 0x002fc80000011403 */
[----:B------:R-:W-:Y:S02]  /*cbf0*/  @!P5 LEA.HI.X R15, R3, R4, R8, 0x2, P4 ;  /* 0x00000004030fd211 */ /* 0x000fe400020f1408 */
[----:B------:R-:W-:Y:S02]  /*cc00*/  ISETP.GE.AND P4, PT, R5, c[0x0][0x3c8], PT ;  /* 0x0000f20005007a0c */ /* 0x000fe40003f86270 */
[----:B------:R-:W-:-:S04]  /*cc10*/  SHF.R.S32.HI R3, RZ, 0x1f, R6 ;  /* 0x0000001fff037819 */ /* 0x000fc80000011406 */
[----:B------:R-:W-:Y:S02]  /*cc20*/  @!P6 LEA.HI.X R11, R6, R4, R3, 0x2, P2 ;  /* 0x00000004060be211 */ /* 0x000fe400010f1403 */
[----:B------:R-:W-:Y:S01]  /*cc30*/  ISETP.GE.AND P2, PT, R2, c[0x0][0x3c8], PT ;  /* 0x0000f20002007a0c */ /* 0x000fe20003f46270 */
[----:B------:R1:W-:Y:S01]  /*cc40*/  @!P3 ST.E.64 [R16.64], R140 ;  /* 0x0000008c1000b985 */ /* 0x0003e2000c101b06 */
[----:B------:R-:W-:-:S03]  /*cc50*/  SHF.R.S32.HI R3, RZ, 0x1f, R5 ;  /* 0x0000001fff037819 */ /* 0x000fc60000011405 */
[C---:B------:R-:W-:Y:S01]  /*cc60*/  @!P4 LEA R8, P3, R5.reuse, R0, 0x2 ;  /* 0x000000000508c211 */ /* 0x040fe200078610ff */
[----:B------:R1:W-:Y:S04]  /*cc70*/  @!P5 ST.E.64 [R14.64], R148 ;  /* 0x000000940e00d985 */ /* 0x0003e8000c101b06 */
[----:B------:R1:W-:Y:S01]  /*cc80*/  @!P1 ST.E.64 [R12.64], R136 ;  /* 0x000000880c009985 */ /* 0x0003e2000c101b06 */
[----:B------:R-:W-:Y:S02]  /*cc90*/  @!P4 LEA.HI.X R9, R5, R4, R3, 0x2, P3 ;  /* 0x000000040509c211 */ /* 0x000fe400018f1403 */
[----:B------:R-:W-:Y:S01]  /*cca0*/  SHF.R.S32.HI R3, RZ, 0x1f, R2 ;  /* 0x0000001fff037819 */ /* 0x000fe20000011402 */
[----:B------:R1:W-:Y:S01]  /*ccb0*/  @!P6 ST.E.64 [R10.64], R144 ;  /* 0x000000900a00e985 */ /* 0x0003e2000c101b06 */
[----:B------:R-:W-:-:S03]  /*ccc0*/  @!P2 LEA R6, P3, R2, R0, 0x2 ;  /* 0x000000000206a211 */ /* 0x000fc600078610ff */
[----:B------:R-:W5:Y:S01]  /*ccd0*/  LDL R5, [R1+0x6c] ;  /* 0x00006c0001057983 */ /* 0x000f620000100800 */
[----:B------:R-:W-:-:S03]  /*cce0*/  @!P2 LEA.HI.X R7, R2, R4, R3, 0x2, P3 ;  /* 0x000000040207a211 */ /* 0x000fc600018f1403 */
[----:B------:R-:W-:Y:S04]  /*ccf0*/  @!P4 ST.E.64 [R8.64], R52 ;  /* 0x000000340800c985 */ /* 0x000fe8000c101b06 */
[----:B------:R3:W-:Y:S01]  /*cd00*/  @!P2 ST.E.64 [R6.64], R56 ;  /* 0x000000380600a985 */ /* 0x0007e2000c101b06 */
[----:B------:R-:W-:-:S03]  /*cd10*/  ISETP.GE.AND P2, PT, R99, c[0x0][0x3c8], PT ;  /* 0x0000f20063007a0c */ /* 0x000fc60003f46270 */
[----:B-1----:R-:W5:Y:S04]  /*cd20*/  LDL R17, [R1+0x78] ;  /* 0x0000780001117983 */ /* 0x002f680000100800 */
[----:B------:R-:W5:Y:S04]  /*cd30*/  LDL R16, [R1+0xb0] ;  /* 0x0000b00001107983 */ /* 0x000f680000100800 */
[----:B------:R-:W5:Y:S04]  /*cd40*/  LDL R15, [R1+0x74] ;  /* 0x00007400010f7983 */ /* 0x000f680000100800 */
[----:B------:R-:W5:Y:S04]  /*cd50*/  LDL R13, [R1+0x70] ;  /* 0x00007000010d7983 */ /* 0x000f680000100800 */
[----:B------:R-:W5:Y:S04]  /*cd60*/  LDL R10, [R1+0x7c] ;  /* 0x00007c00010a7983 */ /* 0x000f680000100800 */
[----:B------:R-:W5:Y:S04]  /*cd70*/  LDL R11, [R1+0xb8] ;  /* 0x0000b800010b7983 */ /* 0x000f680000100800 */
[----:B------:R-:W5:Y:S04]  /*cd80*/  LDL R14, [R1+0xac] ;  /* 0x0000ac00010e7983 */ /* 0x000f680000100800 */
[----:B------:R-:W5:Y:S01]  /*cd90*/  LDL R12, [R1+0xa8] ;  /* 0x0000a800010c7983 */ /* 0x000f620000100800 */
[----:B----4-:R-:W-:-:S13]  /*cda0*/  ISETP.GE.AND P1, PT, R22, c[0x0][0x3c8], PT ;  /* 0x0000f20016007a0c */ /* 0x010fda0003f26270 */
[----:B---3--:R-:W-:-:S04]  /*cdb0*/  @!P1 LEA R6, P3, R22, R0, 0x2 ;  /* 0x0000000016069211 */ /* 0x008fc800078610ff */
[----:B------:R-:W-:Y:S02]  /*cdc0*/  @!P1 LEA.HI.X R7, R22, R4, R24, 0x2, P3 ;  /* 0x0000000416079211 */ /* 0x000fe400018f1418 */
[----:B------:R-:W3:Y:S04]  /*cdd0*/  LDL R24, [R1+0xc0] ;  /* 0x0000c00001187983 */ /* 0x000ee80000100800 */
[----:B------:R-:W4:Y:S01]  /*cde0*/  LDL R22, [R1+0xbc] ;  /* 0x0000bc0001167983 */ /* 0x000f220000100800 */
[----:B------:R-:W-:-:S04]  /*cdf0*/  @!P2 LEA R8, P3, R99, R0, 0x2 ;  /* 0x000000006308a211 */ /* 0x000fc800078610ff */
[----:B--2---:R-:W-:Y:S02]  /*ce00*/  @!P2 LEA.HI.X R9, R99, R4, R18, 0x2, P3 ;  /* 0x000000046309a211 */ /* 0x004fe400018f1412 */
[----:B------:R-:W2:Y:S01]  /*ce10*/  LDL R18, [R1+0xb4] ;  /* 0x0000b40001127983 */ /* 0x000ea20000100800 */
[----:B------:R-:W-:Y:S02]  /*ce20*/  ISETP.GE.AND P5, PT, R103, c[0x0][0x3c8], PT ;  /* 0x0000f20067007a0c */ /* 0x000fe40003fa6270 */
[----:B------:R-:W-:-:S11]  /*ce30*/  ISETP.GE.AND P6, PT, R102, c[0x0][0x3c8], PT ;  /* 0x0000f20066007a0c */ /* 0x000fd60003fc6270 */
[----:B------:R-:W-:-:S04]  /*ce40*/  @!P5 LEA R2, P4, R103, R0, 0x2 ;  /* 0x000000006702d211 */ /* 0x000fc800078810ff */
[----:B------:R-:W-:-:S05]  /*ce50*/  @!P5 LEA.HI.X R3, R103, R4, R106, 0x2, P4 ;  /* 0x000000046703d211 */ /* 0x000fca00020f146a */
[----:B------:R1:W-:Y:S01]  /*ce60*/  @!P5 ST.E.64 [R2.64], R60 ;  /* 0x0000003c0200d985 */ /* 0x0003e2000c101b06 */
[----:B------:R-:W-:-:S03]  /*ce70*/  ISETP.GE.AND P5, PT, R29, c[0x0][0x3c8], PT ;  /* 0x0000f2001d007a0c */ /* 0x000fc60003fa6270 */
[----:B------:R5:W-:Y:S02]  /*ce80*/  @!P1 ST.E.64 [R6.64], R64 ;  /* 0x0000004006009985 */ /* 0x000be4000c101b06 */
[----:B-----5:R-:W-:Y:S02]  /*ce90*/  ISETP.GE.AND P1, PT, R27, c[0x0][0x3c8], PT ;  /* 0x0000f2001b007a0c */ /* 0x020fe40003f26270 */
[----:B-1----:R-:W-:-:S04]  /*cea0*/  @!P6 LEA R2, P4, R102, R0, 0x2 ;  /* 0x000000006602e211 */ /* 0x002fc800078810ff */
[----:B------:R-:W-:Y:S02]  /*ceb0*/  @!P6 LEA.HI.X R3, R102, R4, R31, 0x2, P4 ;  /* 0x000000046603e211 */ /* 0x000fe400020f141f */
[----:B------:R-:W-:-:S03]  /*cec0*/  @!P5 LEA R6, P3, R29, R0, 0x2 ;  /* 0x000000001d06d211 */ /* 0x000fc600078610ff */
[----:B------:R1:W-:Y:S01]  /*ced0*/  @!P6 ST.E.64 [R2.64], R68 ;  /* 0x000000440200e985 */ /* 0x0003e2000c101b06 */
[----:B------:R-:W-:Y:S02]  /*cee0*/  ISETP.GE.AND P6, PT, R25, c[0x0][0x3c8], PT ;  /* 0x0000f20019007a0c */ /* 0x000fe40003fc6270 */
[----:B------:R-:W-:Y:S01]  /*cef0*/  ISETP.GE.AND P4, PT, R23, c[0x0][0x3c8], PT ;  /* 0x0000f20017007a0c */ /* 0x000fe20003f86270 */
[----:B------:R5:W-:Y:S01]  /*cf00*/  @!P2 ST.E.64 [R8.64], R72 ;  /* 0x000000480800a985 */ /* 0x000be2000c101b06 */
[----:B------:R-:W-:Y:S02]  /*cf10*/  @!P5 LEA.HI.X R7, R29, R4, R30, 0x2, P3 ;  /* 0x000000041d07d211 */ /* 0x000fe400018f141e */
[----:B------:R-:W-:-:S03]  /*cf20*/  ISETP.GE.AND P3, PT, R19, c[0x0][0x3c8], PT ;  /* 0x0000f20013007a0c */ /* 0x000fc60003f66270 */
[----:B------:R5:W-:Y:S01]  /*cf30*/  @!P5 ST.E.64 [R6.64], R76 ;  /* 0x0000004c0600d985 */ /* 0x000be2000c101b06 */
[----:B-1----:R-:W-:-:S04]  /*cf40*/  @!P1 LEA R2, P2, R27, R0, 0x2 ;  /* 0x000000001b029211 */ /* 0x002fc800078410ff */
[----:B------:R-:W-:Y:S02]  /*cf50*/  @!P1 LEA.HI.X R3, R27, R4, R28, 0x2, P2 ;  /* 0x000000041b039211 */ /* 0x000fe400010f141c */
[----:B-----5:R-:W-:-:S03]  /*cf60*/  @!P6 LEA R8, P2, R25, R0, 0x2 ;  /* 0x000000001908e211 */ /* 0x020fc600078410ff */
[----:B------:R1:W-:Y:S01]  /*cf70*/  @!P1 ST.E.64 [R2.64], R80 ;  /* 0x0000005002009985 */ /* 0x0003e2000c101b06 */
[----:B------:R-:W-:Y:S02]  /*cf80*/  @!P6 LEA.HI.X R9, R25, R4, R26, 0x2, P2 ;  /* 0x000000041909e211 */ /* 0x000fe400010f141a */
[----:B------:R-:W-:-:S03]  /*cf90*/  @!P3 LEA R6, P2, R19, R0, 0x2 ;  /* 0x000000001306b211 */ /* 0x000fc600078410ff */
[----:B------:R-:W-:Y:S01]  /*cfa0*/  @!P6 ST.E.64 [R8.64], R100 ;  /* 0x000000640800e985 */ /* 0x000fe2000c101b06 */
[----:B------:R-:W-:Y:S02]  /*cfb0*/  ISETP.GE.AND P6, PT, R17, c[0x0][0x3c8], PT ;  /* 0x0000f20011007a0c */ /* 0x000fe40003fc6270 */
[----:B------:R-:W-:Y:S02]  /*cfc0*/  ISETP.GE.AND P1, PT, R10, c[0x0][0x3c8], PT ;  /* 0x0000f2000a007a0c */ /* 0x000fe40003f26270 */
[----:B-1----:R-:W-:-:S04]  /*cfd0*/  @!P4 LEA R2, P5, R23, R0, 0x2 ;  /* 0x000000001702c211 */ /* 0x002fc800078a10ff */
[-C--:B---3--:R-:W-:Y:S02]  /*cfe0*/  @!P4 LEA.HI.X R3, R23, R4.reuse, R24, 0x2, P5 ;  /* 0x000000041703c211 */ /* 0x088fe400028f1418 */
[----:B------:R-:W-:Y:S02]  /*cff0*/  ISETP.GE.AND P5, PT, R15, c[0x0][0x3c8], PT ;  /* 0x0000f2000f007a0c */ /* 0x000fe40003fa6270 */
[----:B----4-:R-:W-:Y:S01]  /*d000*/  @!P3 LEA.HI.X R7, R19, R4, R22, 0x2, P2 ;  /* 0x000000041307b211 */ /* 0x010fe200010f1416 */
[----:B------:R1:W-:Y:S01]  /*d010*/  @!P4 ST.E.64 [R2.64], R84 ;  /* 0x000000540200c985 */ /* 0x0003e2000c101b06 */
[----:B------:R-:W-:-:S03]  /*d020*/  ISETP.GE.AND P4, PT, R13, c[0x0][0x3c8], PT ;  /* 0x0000f2000d007a0c */ /* 0x000fc60003f86270 */
[----:B------:R-:W-:Y:S01]  /*d030*/  @!P3 ST.E.64 [R6.64], R88 ;  /* 0x000000580600b985 */ /* 0x000fe2000c101b06 */
[----:B------:R-:W-:Y:S02]  /*d040*/  ISETP.GE.AND P3, PT, R5, c[0x0][0x3c8], PT ;  /* 0x0000f20005007a0c */ /* 0x000fe40003f66270 */
[----:B-1----:R-:W-:-:S04]  /*d050*/  @!P1 LEA R2, P2, R10, R0, 0x2 ;  /* 0x000000000a029211 */ /* 0x002fc800078410ff */
[----:B------:R-:W-:Y:S02]  /*d060*/  @!P1 LEA.HI.X R3, R10, R4, R11, 0x2, P2 ;  /* 0x000000040a039211 */ /* 0x000fe400010f140b */
[----:B------:R-:W-:-:S03]  /*d070*/  @!P6 LEA R10, P2, R17, R0, 0x2 ;  /* 0x00000000110ae211 */ /* 0x000fc600078410ff */
[----:B------:R1:W-:Y:S01]  /*d080*/  @!P1 ST.E.64 [R2.64], R92 ;  /* 0x0000005c02009985 */ /* 0x0003e2000c101b06 */
[----:B------:R-:W-:-:S04]  /*d090*/  @!P5 LEA R8, P1, R15, R0, 0x2 ;  /* 0x000000000f08d211 */ /* 0x000fc800078210ff */
[----:B------:R-:W-:Y:S02]  /*d0a0*/  @!P5 LEA.HI.X R9, R15, R4, R16, 0x2, P1 ;  /* 0x000000040f09d211 */ /* 0x000fe400008f1410 */
[----:B-1----:R-:W-:-:S04]  /*d0b0*/  @!P3 LEA R2, P1, R5, R0, 0x2 ;  /* 0x000000000502b211 */ /* 0x002fc800078210ff */
[-C--:B------:R-:W-:Y:S02]  /*d0c0*/  @!P3 LEA.HI.X R3, R5, R4.reuse, R12, 0x2, P1 ;  /* 0x000000040503b211 */ /* 0x080fe400008f140c */
[----:B--2---:R-:W-:Y:S02]  /*d0d0*/  @!P6 LEA.HI.X R11, R17, R4, R18, 0x2, P2 ;  /* 0x00000004110be211 */ /* 0x004fe400010f1412 */
[----:B------:R-:W-:-:S04]  /*d0e0*/  @!P4 LEA R6, P2, R13, R0, 0x2 ;  /* 0x000000000d06c211 */ /* 0x000fc800078410ff */
[----:B------:R-:W-:Y:S01]  /*d0f0*/  @!P4 LEA.HI.X R7, R13, R4, R14, 0x2, P2 ;  /* 0x000000040d07c211 */ /* 0x000fe200010f140e */
[----:B------:R1:W-:Y:S04]  /*d100*/  @!P6 ST.E.64 [R10.64], R108 ;  /* 0x0000006c0a00e985 */ /* 0x0003e8000c101b06 */
[----:B------:R1:W-:Y:S04]  /*d110*/  @!P5 ST.E.64 [R8.64], R104 ;  /* 0x000000680800d985 */ /* 0x0003e8000c101b06 */
[----:B------:R1:W-:Y:S04]  /*d120*/  @!P4 ST.E.64 [R6.64], R96 ;  /* 0x000000600600c985 */ /* 0x0003e8000c101b06 */
[----:B------:R1:W-:Y:S02]  /*d130*/  @!P3 ST.E.64 [R2.64], R48 ;  /* 0x000000300200b985 */ /* 0x0003e4000c101b06 */
.L_x_1280:
[----:B------:R-:W-:Y:S05]  /*d140*/  BSYNC B0 ;  /* 0x0000000000007941 */ /* 0x000fea0003800000 */
.L_x_1279:
[----:B------:R-:W-:Y:S05]  /*d150*/  BRA.DIV ~URZ, `(.L_x_1281) ;  /* 0x000034327f007947 */ /* 0x000fea000b800000 */
[----:B--2---:R2:W1:Y:S04]  /*d160*/  SHFL.IDX PT, R4, R20, 0x1, 0x1c1f ;  /* 0x003c1f0014047f89 */ /* 0x00446800000e0000 */
[----:B----4-:R2:W4:Y:S02]  /*d170*/  SHFL.IDX PT, R0, R21, 0x1, 0x1c1f ;  /* 0x003c1f0015007f89 */ /* 0x01052400000e0000 */
.L_x_1335:
[----:B------:R-:W-:Y:S05]  /*d180*/  @P0 BRA `(.L_x_1276) ;  /* 0x00001b5000000947 */ /* 0x000fea0003800000 */
[----:B--23--:R-:W2:Y:S04]  /*d190*/  LDL R21, [R1+0x10] ;  /* 0x0000100001157983 */ /* 0x00cea80000100800 */
[----:B------:R-:W3:Y:S04]  /*d1a0*/  LDL R13, [R1+0x64] ;  /* 0x00006400010d7983 */ /* 0x000ee80000100800 */
[----:B------:R-:W5:Y:S04]  /*d1b0*/  LDL R12, [R1+0x60] ;  /* 0x00006000010c7983 */ /* 0x000f680000100800 */
[----:B-1--4-:R-:W4:Y:S04]  /*d1c0*/  LDL R20, [R1+0xa0] ;  /* 0x0000a00001147983 */ /* 0x012f280000100800 */
[----:B------:R-:W4:Y:S04]  /*d1d0*/  LDL R22, [R1+0xdc] ;  /* 0x0000dc0001167983 */ /* 0x000f280000100800 */
        /* <DEDUP_REMOVED lines=8> */
[----:B------:R-:W4:Y:S01]  /*d260*/  LDL R24, [R1+0xc4] ;  /* 0x0000c40001187983 */ /* 0x000f220000100800 */
[----:B--2---:R-:W-:-:S02]  /*d270*/  ISETP.GE.AND P0, PT, R21, c[0x0][0x3c8], PT ;  /* 0x0000f20015007a0c */ /* 0x004fc40003f06270 */
[----:B------:R-:W-:-:S04]  /*d280*/  IADD3 R2, R21, 0x18, RZ ;  /* 0x0000001815027810 */ /* 0x000fc80007ffe0ff */
[----:B------:R-:W-:Y:S02]  /*d290*/  ISETP.GE.AND P3, PT, R2, c[0x0][0x3c8], PT ;  /* 0x0000f20002007a0c */ /* 0x000fe40003f66270 */
[----:B---3--:R-:W-:-:S05]  /*d2a0*/  ISETP.GE.AND P5, PT, R13, c[0x0][0x3c8], PT ;  /* 0x0000f2000d007a0c */ /* 0x008fca0003fa6270 */
[----:B------:R-:W-:Y:S02]  /*d2b0*/  @!P0 IMAD.MOV.U32 R6, RZ, RZ, R0 ;  /* 0x000000ffff068224 */ /* 0x000fe400078e0000 */
[----:B------:R-:W-:Y:S01]  /*d2c0*/  @!P0 IMAD.MOV.U32 R7, RZ, RZ, R4 ;  /* 0x000000ffff078224 */ /* 0x000fe200078e0004 */
[----:B-----5:R-:W-:Y:S02]  /*d2d0*/  ISETP.GE.AND P4, PT, R12, c[0x0][0x3c8], PT ;  /* 0x0000f2000c007a0c */ /* 0x020fe40003f86270 */
[----:B------:R-:W-:Y:S01]  /*d2e0*/  SHF.R.S32.HI R5, RZ, 0x1f, R2 ;  /* 0x0000001fff057819 */ /* 0x000fe20000011402 */
[C---:B------:R-:W-:Y:S01]  /*d2f0*/  @!P0 IMAD.WIDE R6, R21.reuse, 0x4, R6 ;  /* 0x0000000415068825 */ /* 0x040fe200078e0206 */
[C---:B------:R-:W-:Y:S02]  /*d300*/  @!P3 LEA R16, P1, R2.reuse, R0, 0x2 ;  /* 0x000000000210b211 */ /* 0x040fe400078210ff */
[----:B------:R-:W-:Y:S02]  /*d310*/  IADD3 R3, R21, 0x20, RZ ;  /* 0x0000002015037810 */ /* 0x000fe40007ffe0ff */
[----:B------:R1:W-:Y:S01]  /*d320*/  @!P0 ST.E.64 [R6.64], R112 ;  /* 0x0000007006008985 */ /* 0x0003e2000c101b06 */
[----:B------:R-:W-:-:S02]  /*d330*/  @!P3 LEA.HI.X R17, R2, R4, R5, 0x2, P1 ;  /* 0x000000040211b211 */ /* 0x000fc400008f1405 */
[----:B------:R-:W-:Y:S02]  /*d340*/  ISETP.GE.AND P2, PT, R3, c[0x0][0x3c8], PT ;  /* 0x0000f20003007a0c */ /* 0x000fe40003f46270 */
[-C--:B------:R-:W-:Y:S02]  /*d350*/  @!P5 LEA R10, P1, R13, R0.reuse, 0x2 ;  /* 0x000000000d0ad211 */ /* 0x080fe400078210ff */
[C---:B------:R-:W-:Y:S02]  /*d360*/  IADD3 R2, R21.reuse, 0x28, RZ ;  /* 0x0000002815027810 */ /* 0x040fe40007ffe0ff */
[----:B------:R-:W-:Y:S02]  /*d370*/  @!P4 LEA R8, P0, R12, R0, 0x2 ;  /* 0x000000000c08c211 */ /* 0x000fe400078010ff */
[----:B------:R-:W-:Y:S02]  /*d380*/  IADD3 R5, R21, 0x30, RZ ;  /* 0x0000003015057810 */ /* 0x000fe40007ffe0ff */
[----:B-1----:R-:W-:-:S04]  /*d390*/  SHF.R.S32.HI R7, RZ, 0x1f, R13 ;  /* 0x0000001fff077819 */ /* 0x002fc8000001140d */
[-C--:B------:R-:W-:Y:S02]  /*d3a0*/  @!P5 LEA.HI.X R11, R13, R4.reuse, R7, 0x2, P1 ;  /* 0x000000040d0bd211 */ /* 0x080fe400008f1407 */
[----:B------:R-:W-:Y:S02]  /*d3b0*/  ISETP.GE.AND P1, PT, R2, c[0x0][0x3c8], PT ;  /* 0x0000f20002007a0c */ /* 0x000fe40003f26270 */
[----:B------:R-:W-:Y:S02]  /*d3c0*/  SHF.R.S32.HI R6, RZ, 0x1f, R12 ;  /* 0x0000001fff067819 */ /* 0x000fe4000001140c */
[----:B------:R-:W-:Y:S02]  /*d3d0*/  SHF.R.S32.HI R7, RZ, 0x1f, R3 ;  /* 0x0000001fff077819 */ /* 0x000fe40000011403 */
[----:B------:R-:W-:Y:S02]  /*d3e0*/  @!P4 LEA.HI.X R9, R12, R4, R6, 0x2, P0 ;  /* 0x000000040c09c211 */ /* 0x000fe400000f1406 */
[----:B------:R-:W-:-:S02]  /*d3f0*/  @!P2 LEA R12, P6, R3, R0, 0x2 ;  /* 0x00000000030ca211 */ /* 0x000fc400078c10ff */
[----:B------:R-:W-:Y:S02]  /*d400*/  ISETP.GE.AND P0, PT, R5, c[0x0][0x3c8], PT ;  /* 0x0000f20005007a0c */ /* 0x000fe40003f06270 */
[----:B------:R-:W-:Y:S01]  /*d410*/  IADD3 R6, R21, 0x38, RZ ;  /* 0x0000003815067810 */ /* 0x000fe20007ffe0ff */
[----:B------:R1:W-:Y:S01]  /*d420*/  @!P5 ST.E.64 [R10.64], R120 ;  /* 0x000000780a00d985 */ /* 0x0003e2000c101b06 */
[----:B------:R-:W-:Y:S02]  /*d430*/  @!P2 LEA.HI.X R13, R3, R4, R7, 0x2, P6 ;  /* 0x00000004030da211 */ /* 0x000fe400030f1407 */
[----:B------:R-:W-:Y:S01]  /*d440*/  ISETP.GE.AND P5, PT, R6, c[0x0][0x3c8], PT ;  /* 0x0000f20006007a0c */ /* 0x000fe20003fa6270 */
[----:B------:R2:W-:Y:S01]  /*d450*/  @!P4 ST.E.64 [R8.64], R116 ;  /* 0x000000740800c985 */ /* 0x0005e2000c101b06 */
[----:B------:R-:W-:Y:S02]  /*d460*/  SHF.R.S32.HI R7, RZ, 0x1f, R2 ;  /* 0x0000001fff077819 */ /* 0x000fe40000011402 */
[----:B------:R-:W-:-:S03]  /*d470*/  IADD3 R3, R21, 0x40, RZ ;  /* 0x0000004015037810 */ /* 0x000fc60007ffe0ff */
[-C--:B------:R-:W-:Y:S02]  /*d480*/  @!P0 LEA R14, P6, R5, R0.reuse, 0x2 ;  /* 0x00000000050e8211 */ /* 0x080fe400078c10ff */
[----:B-1----:R-:W-:-:S04]  /*d490*/  @!P1 LEA R10, P4, R2, R0, 0x2 ;  /* 0x00000000020a9211 */ /* 0x002fc800078810ff */
[----:B------:R-:W-:Y:S02]  /*d4a0*/  @!P1 LEA.HI.X R11, R2, R4, R7, 0x2, P4 ;  /* 0x00000004020b9211 */ /* 0x000fe400020f1407 */
[----:B------:R-:W-:Y:S02]  /*d4b0*/  ISETP.GE.AND P4, PT, R3, c[0x0][0x3c8], PT ;  /* 0x0000f20003007a0c */ /* 0x000fe40003f86270 */
[----:B--2---:R-:W-:-:S04]  /*d4c0*/  SHF.R.S32.HI R8, RZ, 0x1f, R5 ;  /* 0x0000001fff087819 */ /* 0x004fc80000011405 */
[----:B------:R-:W-:Y:S02]  /*d4d0*/  @!P0 LEA.HI.X R15, R5, R4, R8, 0x2, P6 ;  /* 0x00000004050f8211 */ /* 0x000fe400030f1408 */
[----:B------:R-:W-:Y:S02]  /*d4e0*/  SHF.R.S32.HI R5, RZ, 0x1f, R6 ;  /* 0x0000001fff057819 */ /* 0x000fe40000011406 */
[C---:B------:R-:W-:Y:S02]  /*d4f0*/  @!P5 LEA R8, P6, R6.reuse, R0, 0x2 ;  /* 0x000000000608d211 */ /* 0x040fe400078c10ff */
[----:B------:R-:W-:Y:S02]  /*d500*/  IADD3 R2, R21, 0x48, RZ ;  /* 0x0000004815027810 */ /* 0x000fe40007ffe0ff */
[----:B------:R-:W-:Y:S02]  /*d510*/  @!P5 LEA.HI.X R9, R6, R4, R5, 0x2, P6 ;  /* 0x000000040609d211 */ /* 0x000fe400030f1405 */
[----:B------:R-:W-:-:S02]  /*d520*/  SHF.R.S32.HI R5, RZ, 0x1f, R3 ;  /* 0x0000001fff057819 */ /* 0x000fc40000011403 */
[C---:B------:R-:W-:Y:S01]  /*d530*/  @!P4 LEA R18, P6, R3.reuse, R0, 0x2 ;  /* 0x000000000312c211 */ /* 0x040fe200078c10ff */
[----:B------:R-:W-:Y:S01]  /*d540*/  @!P3 ST.E.64 [R16.64], R124 ;  /* 0x0000007c1000b985 */ /* 0x000fe2000c101b06 */
[----:B------:R-:W-:Y:S02]  /*d550*/  ISETP.GE.AND P3, PT, R2, c[0x0][0x3c8], PT ;  /* 0x0000f20002007a0c */ /* 0x000fe40003f66270 */
[----:B------:R-:W-:Y:S02]  /*d560*/  @!P4 LEA.HI.X R19, R3, R4, R5, 0x2, P6 ;  /* 0x000000040313c211 */ /* 0x000fe400030f1405 */
[C---:B------:R-:W-:Y:S02]  /*d570*/  IADD3 R5, R21.reuse, 0x50, RZ ;  /* 0x0000005015057810 */ /* 0x040fe40007ffe0ff */
[----:B------:R-:W-:Y:S01]  /*d580*/  IADD3 R3, R21, 0x58, RZ ;  /* 0x0000005815037810 */ /* 0x000fe20007ffe0ff */
[----:B------:R1:W-:Y:S01]  /*d590*/  @!P2 ST.E.64 [R12.64], R138 ;  /* 0x0000008a0c00a985 */ /* 0x0003e2000c101b06 */
[----:B------:R-:W-:-:S03]  /*d5a0*/  ISETP.GE.AND P2, PT, R5, c[0x0][0x3c8], PT ;  /* 0x0000f20005007a0c */ /* 0x000fc60003f46270 */
[----:B------:R-:W-:Y:S01]  /*d5b0*/  @!P1 ST.E.64 [R10.64], R128 ;  /* 0x000000800a009985 */ /* 0x000fe2000c101b06 */
[----:B------:R-:W-:Y:S02]  /*d5c0*/  ISETP.GE.AND P1, PT, R3, c[0x0][0x3c8], PT ;  /* 0x0000f20003007a0c */ /* 0x000fe40003f26270 */
[----:B------:R-:W-:Y:S01]  /*d5d0*/  SHF.R.S32.HI R7, RZ, 0x1f, R2 ;  /* 0x0000001fff077819 */ /* 0x000fe20000011402 */
[----:B------:R-:W-:Y:S04]  /*d5e0*/  @!P0 ST.E.64 [R14.64], R146 ;  /* 0x000000920e008985 */ /* 0x000fe8000c101b06 */
[----:B------:R2:W-:Y:S04]  /*d5f0*/  @!P5 ST.E.64 [R8.64], R142 ;  /* 0x0000008e0800d985 */ /* 0x0005e8000c101b06 */
[----:B------:R3:W-:Y:S01]  /*d600*/  @!P4 ST.E.64 [R18.64], R150 ;  /* 0x000000961200c985 */ /* 0x0007e2000c101b06 */
[----:B-1----:R-:W-:-:S04]  /*d610*/  @!P3 LEA R12, P6, R2, R0, 0x2 ;  /* 0x00000000020cb211 */ /* 0x002fc800078c10ff */
[----:B------:R-:W-:Y:S02]  /*d620*/  @!P3 LEA.HI.X R13, R2, R4, R7, 0x2, P6 ;  /* 0x00000004020db211 */ /* 0x000fe400030f1407 */
[----:B------:R-:W-:Y:S02]  /*d630*/  SHF.R.S32.HI R7, RZ, 0x1f, R3 ;  /* 0x0000001fff077819 */ /* 0x000fe40000011403 */
[-C--:B------:R-:W-:Y:S02]  /*d640*/  @!P1 LEA R16, P6, R3, R0.reuse, 0x2 ;  /* 0x0000000003109211 */ /* 0x080fe400078c10ff */
[----:B--2---:R-:W-:Y:S02]  /*d650*/  SHF.R.S32.HI R9, RZ, 0x1f, R5 ;  /* 0x0000001fff097819 */ /* 0x004fe40000011405 */
[----:B------:R-:W-:Y:S02]  /*d660*/  @!P2 LEA R8, P5, R5, R0, 0x2 ;  /* 0x000000000508a211 */ /* 0x000fe400078a10ff */
[-C--:B------:R-:W-:Y:S01]  /*d670*/  @!P1 LEA.HI.X R17, R3, R4.reuse, R7, 0x2, P6 ;  /* 0x0000000403119211 */ /* 0x080fe200030f1407 */
[----:B---3--:R-:W2:Y:S01]  /*d680*/  LDL R19, [R1+0xd8] ;  /* 0x0000d80001137983 */ /* 0x008ea20000100800 */
[----:B------:R-:W-:-:S03]  /*d690*/  @!P2 LEA.HI.X R9, R5, R4, R9, 0x2, P5 ;  /* 0x000000040509a211 */ /* 0x000fc600028f1409 */
[----:B------:R1:W-:Y:S04]  /*d6a0*/  @!P3 ST.E.64 [R12.64], R154 ;  /* 0x0000009a0c00b985 */ /* 0x0003e8000c101b06 */
[----:B------:R-:W-:Y:S04]  /*d6b0*/  @!P2 ST.E.64 [R8.64], R152 ;  /* 0x000000980800a985 */ /* 0x000fe8000c101b06 */
[----:B------:R3:W-:Y:S01]  /*d6c0*/  @!P1 ST.E.64 [R16.64], R158 ;  /* 0x0000009e10009985 */ /* 0x0007e2000c101b06 */
[----:B------:R-:W-:-:S03]  /*d6d0*/  IADD3 R6, R21, 0x60, RZ ;  /* 0x0000006015067810 */ /* 0x000fc60007ffe0ff */
[----:B------:R-:W5:Y:S04]  /*d6e0*/  LDL R18, [R1+0x7c] ;  /* 0x00007c0001127983 */ /* 0x000f680000100800 */
[----:B-1----:R-:W5:Y:S01]  /*d6f0*/  LDL R13, [R1+0xd0] ;  /* 0x0000d000010d7983 */ /* 0x002f620000100800 */
[C---:B------:R-:W-:Y:S02]  /*d700*/  IADD3 R2, R21.reuse, 0x68, RZ ;  /* 0x0000006815027810 */ /* 0x040fe40007ffe0ff */
[----:B------:R-:W-:Y:S01]  /*d710*/  IADD3 R5, R21, 0x70, RZ ;  /* 0x0000007015057810 */ /* 0x000fe20007ffe0ff */
[----:B------:R-:W5:Y:S04]  /*d720*/  LDL R12, [R1+0x70] ;  /* 0x00007000010c7983 */ /* 0x000f680000100800 */
[----:B---3--:R-:W3:Y:S01]  /*d730*/  LDL R17, [R1+0xd4] ;  /* 0x0000d40001117983 */ /* 0x008ee20000100800 */
[----:B------:R-:W-:-:S02]  /*d740*/  ISETP.GE.AND P0, PT, R6, c[0x0][0x3c8], PT ;  /* 0x0000f20006007a0c */ /* 0x000fc40003f06270 */
[----:B------:R-:W-:Y:S01]  /*d750*/  ISETP.GE.AND P5, PT, R2, c[0x0][0x3c8], PT ;  /* 0x0000f20002007a0c */ /* 0x000fe20003fa6270 */
[----:B------:R-:W3:Y:S01]  /*d760*/  LDL R16, [R1+0x78] ;  /* 0x0000780001107983 */ /* 0x000ee20000100800 */
[----:B------:R-:W-:-:S09]  /*d770*/  SHF.R.S32.HI R3, RZ, 0x1f, R6 ;  /* 0x0000001fff037819 */ /* 0x000fd20000011406 */
[----:B------:R-:W-:-:S04]  /*d780*/  @!P0 LEA R10, P6, R6, R0, 0x2 ;  /* 0x00000000060a8211 */ /* 0x000fc800078c10ff */
[----:B------:R-:W-:Y:S02]  /*d790*/  @!P0 LEA.HI.X R11, R6, R4, R3, 0x2, P6 ;  /* 0x00000004060b8211 */ /* 0x000fe400030f1403 */
[----:B------:R-:W-:Y:S02]  /*d7a0*/  SHF.R.S32.HI R3, RZ, 0x1f, R2 ;  /* 0x0000001fff037819 */ /* 0x000fe40000011402 */
[C---:B------:R-:W-:Y:S02]  /*d7b0*/  @!P5 LEA R14, P6, R2.reuse, R0, 0x2 ;  /* 0x00000000020ed211 */ /* 0x040fe400078c10ff */
[----:B------:R-:W-:Y:S02]  /*d7c0*/  ISETP.GE.AND P4, PT, R5, c[0x0][0x3c8], PT ;  /* 0x0000f20005007a0c */ /* 0x000fe40003f86270 */
[----:B------:R-:W-:Y:S02]  /*d7d0*/  @!P5 LEA.HI.X R15, R2, R4, R3, 0x2, P6 ;  /* 0x00000004020fd211 */ /* 0x000fe400030f1403 */
[----:B------:R-:W-:-:S04]  /*d7e0*/  IADD3 R3, R21, 0x78, RZ ;  /* 0x0000007815037810 */ /* 0x000fc80007ffe0ff */
[----:B------:R-:W-:Y:S02]  /*d7f0*/  ISETP.GE.AND P3, PT, R3, c[0x0][0x3c8], PT ;  /* 0x0000f20003007a0c */ /* 0x000fe40003f66270 */
[----:B------:R-:W-:Y:S02]  /*d800*/  SHF.R.S32.HI R6, RZ, 0x1f, R5 ;  /* 0x0000001fff067819 */ /* 0x000fe40000011405 */
[----:B------:R-:W-:Y:S02]  /*d810*/  IADD3 R2, R21, 0x80, RZ ;  /* 0x0000008015027810 */ /* 0x000fe40007ffe0ff */
[C---:B------:R-:W-:Y:S01]  /*d820*/  @!P4 LEA R8, P6, R5.reuse, R0, 0x2 ;  /* 0x000000000508c211 */ /* 0x040fe200078c10ff */
[----:B------:R1:W-:Y:S01]  /*d830*/  @!P0 ST.E.64 [R10.64], R156 ;  /* 0x0000009c0a008985 */ /* 0x0003e2000c101b06 */
[----:B------:R-:W-:Y:S02]  /*d840*/  ISETP.GE.AND P2, PT, R2, c[0x0][0x3c8], PT ;  /* 0x0000f20002007a0c */ /* 0x000fe40003f46270 */
[----:B------:R-:W-:-:S02]  /*d850*/  @!P4 LEA.HI.X R9, R5, R4, R6, 0x2, P6 ;  /* 0x000000040509c211 */ /* 0x000fc400030f1406 */
[----:B------:R-:W-:Y:S02]  /*d860*/  IADD3 R5, R21, 0x88, RZ ;  /* 0x0000008815057810 */ /* 0x000fe40007ffe0ff */
[----:B------:R-:W-:Y:S01]  /*d870*/  SHF.R.S32.HI R7, RZ, 0x1f, R3 ;  /* 0x0000001fff077819 */ /* 0x000fe20000011403 */
[----:B------:R1:W-:Y:S01]  /*d880*/  @!P5 ST.E.64 [R14.64], R166 ;  /* 0x000000a60e00d985 */ /* 0x0003e2000c101b06 */
[----:B------:R-:W-:Y:S02]  /*d890*/  @!P3 LEA R6, P0, R3, R0, 0x2 ;  /* 0x000000000306b211 */ /* 0x000fe400078010ff */
[----:B------:R-:W-:Y:S01]  /*d8a0*/  ISETP.GE.AND P1, PT, R5, c[0x0][0x3c8], PT ;  /* 0x0000f20005007a0c */ /* 0x000fe20003f26270 */
[----:B------:R-:W3:Y:S01]  /*d8b0*/  LDL R21, [R1+0x84] ;  /* 0x0000840001157983 */ /* 0x000ee20000100800 */
[----:B------:R-:W-:Y:S02]  /*d8c0*/  @!P3 LEA.HI.X R7, R3, R4, R7, 0x2, P0 ;  /* 0x000000040307b211 */ /* 0x000fe400000f1407 */
[----:B----4-:R-:W-:Y:S01]  /*d8d0*/  ISETP.GE.AND P0, PT, R20, c[0x0][0x3c8], PT ;  /* 0x0000f20014007a0c */ /* 0x010fe20003f06270 */
[----:B------:R-:W-:Y:S01]  /*d8e0*/  @!P4 ST.E.64 [R8.64], R160 ;  /* 0x000000a00800c985 */ /* 0x000fe2000c101b06 */
[----:B------:R-:W-:-:S03]  /*d8f0*/  SHF.R.S32.HI R3, RZ, 0x1f, R5 ;  /* 0x0000001fff037819 */ /* 0x000fc60000011405 */
[----:B------:R4:W-:Y:S01]  /*d900*/  @!P3 ST.E.64 [R6.64], R58 ;  /* 0x0000003a0600b985 */ /* 0x0009e2000c101b06 */
[----:B-1----:R-:W-:Y:S02]  /*d910*/  SHF.R.S32.HI R11, RZ, 0x1f, R2 ;  /* 0x0000001fff0b7819 */ /* 0x002fe40000011402 */
[----:B------:R-:W-:-:S04]  /*d920*/  @!P2 LEA R10, P6, R2, R0, 0x2 ;  /* 0x00000000020aa211 */ /* 0x000fc800078c10ff */
[----:B------:R-:W-:Y:S02]  /*d930*/  @!P2 LEA.HI.X R11, R2, R4, R11, 0x2, P6 ;  /* 0x00000004020ba211 */ /* 0x000fe400030f140b */
[-C--:B------:R-:W-:Y:S01]  /*d940*/  @!P0 LEA R2, P6, R20, R0.reuse, 0x2 ;  /* 0x0000000014028211 */ /* 0x080fe200078c10ff */
[----:B------:R-:W3:Y:S04]  /*d950*/  LDL R14, [R1+0x74] ;  /* 0x00007400010e7983 */ /* 0x000ee80000100800 */
[----:B------:R-:W3:Y:S01]  /*d960*/  LDL R15, [R1+0xb0] ;  /* 0x0000b000010f7983 */ /* 0x000ee20000100800 */
[----:B----4-:R-:W-:-:S04]  /*d970*/  @!P1 LEA R6, P3, R5, R0, 0x2 ;  /* 0x0000000005069211 */ /* 0x010fc800078610ff */
[-C--:B------:R-:W-:Y:S02]  /*d980*/  @!P1 LEA.HI.X R7, R5, R4.reuse, R3, 0x2, P3 ;  /* 0x0000000405079211 */ /* 0x080fe400018f1403 */
[----:B------:R-:W-:Y:S02]  /*d990*/  @!P0 LEA.HI.X R3, R20, R4, R22, 0x2, P6 ;  /* 0x0000000414038211 */ /* 0x000fe400030f1416 */
[----:B------:R-:W-:Y:S01]  /*d9a0*/  ISETP.GE.AND P5, PT, R31, c[0x0][0x3c8], PT ;  /* 0x0000f2001f007a0c */ /* 0x000fe20003fa6270 */
[----:B------:R-:W4:Y:S01]  /*d9b0*/  LDL R20, [R1+0x80] ;  /* 0x0000800001147983 */ /* 0x000f220000100800 */
[C---:B------:R-:W-:Y:S02]  /*d9c0*/  ISETP.GE.AND P4, PT, R30.reuse, c[0x0][0x3c8], PT ;  /* 0x0000f2001e007a0c */ /* 0x040fe40003f86270 */
[----:B------:R-:W-:Y:S01]  /*d9d0*/  ISETP.GE.AND P3, PT, R29, c[0x0][0x3c8], PT ;  /* 0x0000f2001d007a0c */ /* 0x000fe20003f66270 */
[----:B------:R-:W4:Y:S04]  /*d9e0*/  LDL R22, [R1+0xc0] ;  /* 0x0000c00001167983 */ /* 0x000f280000100800 */
[----:B------:R1:W-:Y:S04]  /*d9f0*/  @!P2 ST.E.64 [R10.64], R162 ;  /* 0x000000a20a00a985 */ /* 0x0003e8000c101b06 */
[-C--:B------:R-:W-:Y:S01]  /*da00*/  @!P5 LEA R8, P6, R31, R0.reuse, 0x2 ;  /* 0x000000001f08d211 */ /* 0x080fe200078c10ff */
[----:B------:R1:W-:Y:S04]  /*da10*/  @!P1 ST.E.64 [R6.64], R74 ;  /* 0x0000004a06009985 */ /* 0x0003e8000c101b06 */
[----:B------:R2:W-:Y:S04]  /*da20*/  @!P0 ST.E.64 [R2.64], R50 ;  /* 0x0000003202008985 */ /* 0x0005e8000c101b06 */
[----:B------:R-:W4:Y:S04]  /*da30*/  LDL R5, [R1+0x6c] ;  /* 0x00006c0001057983 */ /* 0x000f280000100800 */
[----:B-1----:R-:W4:Y:S01]  /*da40*/  LDL R10, [R1+0xbc] ;  /* 0x0000bc00010a7983 */ /* 0x002f220000100800 */
[----:B------:R-:W-:-:S02]  /*da50*/  @!P4 LEA R6, P0, R30, R0, 0x2 ;  /* 0x000000001e06c211 */ /* 0x000fc400078010ff */
[----:B--2---:R-:W-:Y:S02]  /*da60*/  @!P5 LEA.HI.X R9, R31, R4, R19, 0x2, P6 ;  /* 0x000000041f09d211 */ /* 0x004fe400030f1413 */
[C---:B------:R-:W-:Y:S01]  /*da70*/  @!P3 LEA R2, P6, R29.reuse, R0, 0x2 ;  /* 0x000000001d02b211 */ /* 0x040fe200078c10ff */
[----:B------:R-:W2:Y:S03]  /*da80*/  LDL R19, [R1+0xb8] ;  /* 0x0000b80001137983 */ /* 0x000ea60000100800 */
[-C--:B-----5:R-:W-:Y:S02]  /*da90*/  @!P3 LEA.HI.X R3, R29, R4.reuse, R13, 0x2, P6 ;  /* 0x000000041d03b211 */ /* 0x0a0fe400030f140d */
[----:B------:R-:W5:Y:S01]  /*daa0*/  LDL R13, [R1+0xac] ;  /* 0x0000ac00010d7983 */ /* 0x000f620000100800 */
[----:B---3--:R-:W-:-:S03]  /*dab0*/  @!P4 LEA.HI.X R7, R30, R4, R17, 0x2, P0 ;  /* 0x000000041e07c211 */ /* 0x008fc600000f1411 */
[----:B------:R-:W3:Y:S01]  /*dac0*/  LDL R17, [R1+0xb4] ;  /* 0x0000b40001117983 */ /* 0x000ee20000100800 */
[----:B------:R-:W-:Y:S02]  /*dad0*/  ISETP.GE.AND P2, PT, R27, c[0x0][0x3c8], PT ;  /* 0x0000f2001b007a0c */ /* 0x000fe40003f46270 */
[----:B------:R-:W-:Y:S02]  /*dae0*/  ISETP.GE.AND P1, PT, R25, c[0x0][0x3c8], PT ;  /* 0x0000f20019007a0c */ /* 0x000fe40003f26270 */
[----:B------:R-:W-:Y:S01]  /*daf0*/  ISETP.GE.AND P0, PT, R23, c[0x0][0x3c8], PT ;  /* 0x0000f20017007a0c */ /* 0x000fe20003f06270 */
[----:B------:R1:W-:Y:S04]  /*db00*/  @!P5 ST.E.64 [R8.64], R164 ;  /* 0x000000a40800d985 */ /* 0x0003e8000c101b06 */
[----:B------:R1:W-:Y:S04]  /*db10*/  @!P4 ST.E.64 [R6.64], R78 ;  /* 0x0000004e0600c985 */ /* 0x0003e8000c101b06 */
[----:B------:R1:W-:Y:S02]  /*db20*/  @!P3 ST.E.64 [R2.64], R54 ;  /* 0x000000360200b985 */ /* 0x0003e4000c101b06 */
[----:B-1----:R-:W-:-:S02]  /*db30*/  @!P2 LEA R8, P5, R27, R0, 0x2 ;  /* 0x000000001b08a211 */ /* 0x002fc400078a10ff */
[----:B------:R-:W-:Y:S02]  /*db40*/  @!P1 LEA R6, P6, R25, R0, 0x2 ;  /* 0x0000000019069211 */ /* 0x000fe400078c10ff */
[----:B------:R-:W-:Y:S02]  /*db50*/  @!P2 LEA.HI.X R9, R27, R4, R28, 0x2, P5 ;  /* 0x000000041b09a211 */ /* 0x000fe400028f141c */
[----:B------:R-:W-:Y:S02]  /*db60*/  @!P0 LEA R2, P3, R23, R0, 0x2 ;  /* 0x0000000017028211 */ /* 0x000fe400078610ff */
[----:B------:R-:W-:Y:S02]  /*db70*/  ISETP.GE.AND P4, PT, R21, c[0x0][0x3c8], PT ;  /* 0x0000f20015007a0c */ /* 0x000fe40003f86270 */
[-C--:B------:R-:W-:Y:S02]  /*db80*/  @!P1 LEA.HI.X R7, R25, R4.reuse, R26, 0x2, P6 ;  /* 0x0000000419079211 */ /* 0x080fe400030f141a */
[----:B------:R-:W-:Y:S01]  /*db90*/  @!P0 LEA.HI.X R3, R23, R4, R24, 0x2, P3 ;  /* 0x0000000417038211 */ /* 0x000fe200018f1418 */
[----:B------:R-:W-:Y:S01]  /*dba0*/  @!P2 ST.E.64 [R8.64], R90 ;  /* 0x0000005a0800a985 */ /* 0x000fe2000c101b06 */
[----:B------:R-:W-:-:S03]  /*dbb0*/  ISETP.GE.AND P3, PT, R18, c[0x0][0x3c8], PT ;  /* 0x0000f20012007a0c */ /* 0x000fc60003f66270 */
[----:B------:R1:W-:Y:S04]  /*dbc0*/  @!P1 ST.E.64 [R6.64], R82 ;  /* 0x0000005206009985 */ /* 0x0003e8000c101b06 */
[----:B------:R4:W-:Y:S01]  /*dbd0*/  @!P0 ST.E.64 [R2.64], R42 ;  /* 0x0000002a02008985 */ /* 0x0009e2000c101b06 */
[----:B------:R-:W-:Y:S02]  /*dbe0*/  ISETP.GE.AND P2, PT, R16, c[0x0][0x3c8], PT ;  /* 0x0000f20010007a0c */ /* 0x000fe40003f46270 */
[----:B------:R-:W-:Y:S02]  /*dbf0*/  ISETP.GE.AND P1, PT, R14, c[0x0][0x3c8], PT ;  /* 0x0000f2000e007a0c */ /* 0x000fe40003f26270 */
[----:B-1----:R-:W-:Y:S02]  /*dc00*/  @!P4 LEA R6, P0, R21, R0, 0x2 ;  /* 0x000000001506c211 */ /* 0x002fe400078010ff */
[----:B----4-:R-:W-:-:S02]  /*dc10*/  ISETP.GE.AND P5, PT, R20, c[0x0][0x3c8], PT ;  /* 0x0000f20014007a0c */ /* 0x010fc40003fa6270 */
[----:B------:R-:W-:Y:S02]  /*dc20*/  @!P4 LEA.HI.X R7, R21, R4, R22, 0x2, P0 ;  /* 0x000000041507c211 */ /* 0x000fe400000f1416 */
[----:B------:R-:W-:-:S09]  /*dc30*/  ISETP.GE.AND P0, PT, R12, c[0x0][0x3c8], PT ;  /* 0x0000f2000c007a0c */ /* 0x000fd20003f06270 */
[C---:B------:R-:W-:Y:S01]  /*dc40*/  @!P5 LEA R2, P6, R20.reuse, R0, 0x2 ;  /* 0x000000001402d211 */ /* 0x040fe200078c10ff */
[----:B------:R1:W-:Y:S03]  /*dc50*/  @!P4 ST.E.64 [R6.64], R62 ;  /* 0x0000003e0600c985 */ /* 0x0003e6000c101b06 */
[----:B------:R-:W-:Y:S02]  /*dc60*/  @!P5 LEA.HI.X R3, R20, R4, R10, 0x2, P6 ;  /* 0x000000041403d211 */ /* 0x000fe400030f140a */
[-C--:B------:R-:W-:Y:S02]  /*dc70*/  @!P3 LEA R10, P4, R18, R0.reuse, 0x2 ;  /* 0x00000000120ab211 */ /* 0x080fe400078810ff */
[-C--:B------:R-:W-:Y:S01]  /*dc80*/  @!P2 LEA R8, P6, R16, R0.reuse, 0x2 ;  /* 0x000000001008a211 */ /* 0x080fe200078c10ff */
[----:B------:R4:W-:Y:S01]  /*dc90*/  @!P5 ST.E.64 [R2.64], R66 ;  /* 0x000000420200d985 */ /* 0x0009e2000c101b06 */
[----:B-1----:R-:W-:-:S04]  /*dca0*/  @!P1 LEA R6, P5, R14, R0, 0x2 ;  /* 0x000000000e069211 */ /* 0x002fc800078a10ff */
[-C--:B------:R-:W-:Y:S02]  /*dcb0*/  @!P1 LEA.HI.X R7, R14, R4.reuse, R15, 0x2, P5 ;  /* 0x000000040e079211 */ /* 0x080fe400028f140f */
[----:B--2---:R-:W-:Y:S02]  /*dcc0*/  @!P3 LEA.HI.X R11, R18, R4, R19, 0x2, P4 ;  /* 0x00000004120bb211 */ /* 0x004fe400020f1413 */
[----:B----4-:R-:W-:-:S03]  /*dcd0*/  @!P0 LEA R2, P4, R12, R0, 0x2 ;  /* 0x000000000c028211 */ /* 0x010fc600078810ff */
[----:B------:R1:W-:Y:S01]  /*dce0*/  @!P3 ST.E.64 [R10.64], R94 ;  /* 0x0000005e0a00b985 */ /* 0x0003e2000c101b06 */
[-C--:B-----5:R-:W-:Y:S02]  /*dcf0*/  @!P0 LEA.HI.X R3, R12, R4.reuse, R13, 0x2, P4 ;  /* 0x000000040c038211 */ /* 0x0a0fe400020f140d */
[----:B---3--:R-:W-:-:S05]  /*dd00*/  @!P2 LEA.HI.X R9, R16, R4, R17, 0x2, P6 ;  /* 0x000000041009a211 */ /* 0x008fca00030f1411 */
[----:B------:R1:W-:Y:S04]  /*dd10*/  @!P2 ST.E.64 [R8.64], R86 ;  /* 0x000000560800a985 */ /* 0x0003e8000c101b06 */
[----:B------:R1:W-:Y:S04]  /*dd20*/  @!P1 ST.E.64 [R6.64], R70 ;  /* 0x0000004606009985 */ /* 0x0003e8000c101b06 */
[----:B------:R1:W-:Y:S01]  /*dd30*/  @!P0 ST.E.64 [R2.64], R46 ;  /* 0x0000002e02008985 */ /* 0x0003e2000c101b06 */
[----:B------:R-:W-:-:S13]  /*dd40*/  ISETP.GE.AND P0, PT, R5, c[0x0][0x3c8], PT ;  /* 0x0000f20005007a0c */ /* 0x000fda0003f06270 */
[----:B------:R-:W-:Y:S05]  /*dd50*/  @P0 BRA `(.L_x_1276) ;  /* 0x00000f8000000947 */ /* 0x000fea0003800000 */
[----:B------:R-:W2:Y:S01]  /*dd60*/  LDL R12, [R1+0xa8] ;  /* 0x0000a800010c7983 */ /* 0x000ea20000100800 */
[----:B-1----:R-:W-:-:S04]  /*dd70*/  LEA R2, P0, R5, R0, 0x2 ;  /* 0x0000000005027211 */ /* 0x002fc800078010ff */
[----:B--2---:R-:W-:-:S05]  /*dd80*/  LEA.HI.X R3, R5, R4, R12, 0x2, P0 ;  /* 0x0000000405037211 */ /* 0x004fca00000f140c */
[----:B------:R1:W-:Y:S01]  /*dd90*/  ST.E.64 [R2.64], R38 ;  /* 0x0000002602007985 */ /* 0x0003e2000c101b06 */
[----:B------:R-:W-:Y:S05]  /*dda0*/  BRA `(.L_x_1276) ;  /* 0x00000f3000007947 */ /* 0x000fea0003800000 */
.L_x_1261:
        /* <DEDUP_REMOVED lines=22> */
.L_x_1282:
        /* <DEDUP_REMOVED lines=57> */
.L_x_1284:
[----:B------:R-:W-:Y:S05]  /*e2a0*/  BSYNC B0 ;  /* 0x0000000000007941 */ /* 0x000fea0003800000 */
.L_x_1283:
[----:B------:R-:W-:-:S13]  /*e2b0*/  ISETP.GT.AND P0, PT, R16, 0x1, PT ;  /* 0x000000011000780c */ /* 0x000fda0003f04270 */
[----:B------:R-:W-:Y:S05]  /*e2c0*/  @P0 BRA `(.L_x_1276) ;  /* 0x00000a1000000947 */ /* 0x000fea0003800000 */
[----:B------:R-:W2:Y:S04]  /*e2d0*/  LDL.LU R4, [R1+0x1c] ;  /* 0x00001c0001047983 */ /* 0x000ea80000300800 */
[----:B-1----:R-:W3:Y:S04]  /*e2e0*/  LDL.LU R2, [R1+0x24] ;  /* 0x0000240001027983 */ /* 0x002ee80000300800 */
[----:B------:R-:W4:Y:S04]  /*e2f0*/  LDL R6, [R1+0xa4] ;  /* 0x0000a40001067983 */ /* 0x000f280000100800 */
[----:B------:R-:W1:Y:S02]  /*e300*/  S2R R12, SR_TID.X ;  /* 0x00000000000c7919 */ /* 0x000e640000002100 */
[----:B-1----:R-:W-:-:S04]  /*e310*/  SHF.R.S32.HI R11, RZ, 0x1f, R12 ;  /* 0x0000001fff0b7819 */ /* 0x002fc8000001140c */
[----:B------:R-:W-:-:S04]  /*e320*/  LEA.HI R11, R11, R12, RZ, 0x3 ;  /* 0x0000000c0b0b7211 */ /* 0x000fc800078f18ff */
[----:B------:R-:W-:Y:S02]  /*e330*/  SHF.R.S32.HI R11, RZ, 0x3, R11 ;  /* 0x00000003ff0b7819 */ /* 0x000fe4000001140b */
[----:B--2---:R-:W-:Y:S02]  /*e340*/  MOV R8, R4 ;  /* 0x0000000400087202 */ /* 0x004fe40000000f00 */
[----:B------:R-:W-:Y:S02]  /*e350*/  MOV R4, c[0x0][0x4e8] ;  /* 0x00013a0000047a02 */ /* 0x000fe40000000f00 */
[----:B---3--:R-:W-:Y:S01]  /*e360*/  MOV R10, R2 ;  /* 0x00000002000a7202 */ /* 0x008fe20000000f00 */
[----:B------:R-:W-:Y:S01]  /*e370*/  IMAD R2, R13, c[0x0][0x3a0], RZ ;  /* 0x0000e8000d027a24 */ /* 0x000fe200078e02ff */
[----:B------:R-:W-:Y:S01]  /*e380*/  ISETP.NE.AND P0, PT, R4, 0x1, PT ;  /* 0x000000010400780c */ /* 0x000fe20003f05270 */
[----:B------:R-:W-:Y:S01]  /*e390*/  IMAD.WIDE.U32 R4, R0, c[0x0][0x3a0], RZ ;  /* 0x0000e80000047a25 */ /* 0x000fe200078e00ff */
[----:B------:R-:W-:-:S03]  /*e3a0*/  LEA R14, R10, R11, 0x7 ;  /* 0x0000000b0a0e7211 */ /* 0x000fc600078e38ff */
[----:B------:R-:W-:Y:S01]  /*e3b0*/  IMAD R0, R0, c[0x0][0x3a4], R2 ;  /* 0x0000e90000007a24 */ /* 0x000fe200078e0202 */
[----:B----4-:R-:W-:Y:S01]  /*e3c0*/  LEA R2, R10, R6, 0x7 ;  /* 0x000000060a027211 */ /* 0x010fe200078e38ff */
[----:B------:R-:W-:-:S03]  /*e3d0*/  IMAD R6, R20, c[0x0][0x3f0], RZ ;  /* 0x0000fc0014067a24 */ /* 0x000fc600078e02ff */
[----:B------:R-:W-:Y:S01]  /*e3e0*/  IADD3 R5, R5, R0, RZ ;  /* 0x0000000005057210 */ /* 0x000fe20007ffe0ff */
[----:B------:R-:W-:Y:S02]  /*e3f0*/  IMAD.MOV.U32 R0, RZ, RZ, R2 ;  /* 0x000000ffff007224 */ /* 0x000fe400078e0002 */
[----:B------:R-:W-:-:S04]  /*e400*/  @P0 IMAD.HI.U32 R7, R2, c[0x0][0x4ec], RZ ;  /* 0x00013b0002070a27 */ /* 0x000fc800078e00ff */
[----:B------:R-:W-:Y:S01]  /*e410*/  IMAD.WIDE.U32 R4, R8, c[0x0][0x3e8], R4 ;  /* 0x0000fa0008047a25 */ /* 0x000fe200078e0004 */
[----:B------:R-:W-:-:S03]  /*e420*/  @P0 SHF.R.U32.HI R0, RZ, c[0x0][0x4f0], R7 ;  /* 0x00013c00ff000a19 */ /* 0x000fc60000011607 */
[----:B------:R-:W-:Y:S01]  /*e430*/  IMAD R5, R8, c[0x0][0x3ec], R5 ;  /* 0x0000fb0008057a24 */ /* 0x000fe200078e0205 */
[----:B------:R-:W-:Y:S01]  /*e440*/  SHF.R.S32.HI R8, RZ, 0x1f, R0 ;  /* 0x0000001fff087819 */ /* 0x000fe20000011400 */
[C---:B------:R-:W-:Y:S02]  /*e450*/  IMAD R9, R3.reuse, c[0x0][0x3f4], R6 ;  /* 0x0000fd0003097a24 */ /* 0x040fe400078e0206 */
[----:B------:R-:W-:Y:S01]  /*e460*/  IMAD.WIDE.U32 R6, R3, c[0x0][0x3f0], R4 ;  /* 0x0000fc0003067a25 */ /* 0x000fe200078e0004 */
[----:B------:R-:W-:-:S03]  /*e470*/  IADD3 R4, -R0, RZ, RZ ;  /* 0x000000ff00047210 */ /* 0x000fc60007ffe1ff */
[----:B------:R-:W-:Y:S01]  /*e480*/  IMAD R5, R8, c[0x0][0x3e0], RZ ;  /* 0x0000f80008057a24 */ /* 0x000fe200078e02ff */
[----:B------:R-:W-:Y:S01]  /*e490*/  IADD3 R3, R7, R9, RZ ;  /* 0x0000000907037210 */ /* 0x000fe20007ffe0ff */
[----:B------:R-:W-:Y:S02]  /*e4a0*/  IMAD R4, R4, c[0x0][0x4e8], R2 ;  /* 0x00013a0004047a24 */ /* 0x000fe400078e0202 */
[----:B------:R-:W-:Y:S02]  /*e4b0*/  IMAD.MOV.U32 R2, RZ, RZ, R6 ;  /* 0x000000ffff027224 */ /* 0x000fe400078e0006 */
        /* <DEDUP_REMOVED lines=12> */
.L_x_1336:
[----:B------:R-:W-:Y:S05]  /*e580*/  BRA.DIV ~URZ, `(.L_x_1286) ;  /* 0x000021327f007947 */ /* 0x000fea000b800000 */
[----:B------:R3:W4:Y:S02]  /*e590*/  SHFL.IDX PT, R0, R15, RZ, 0x181f ;  /* 0x00181fff0f007589 */ /* 0x00072400000e0000 */
.L_x_1337:
        /* <DEDUP_REMOVED lines=15> */
[CC--:B------:R-:W-:Y:S02]  /*e690*/  @!P3 LEA R10, P4, R2.reuse, R0.reuse, 0x1 ;  /* 0x00000000020ab211 */ /* 0x0c0fe400078808ff */
[----:B------:R-:W-:Y:S02]  /*e6a0*/  @!P2 LEA R8, P6, R19, R0, 0x1 ;  /* 0x000000001308a211 */ /* 0x000fe400078c08ff */
[----:B------:R-:W-:Y:S02]  /*e6b0*/  @!P3 LEA.HI.X R11, R2, R4, R3, 0x1, P4 ;  /* 0x00000004020bb211 */ /* 0x000fe400020f0c03 */
[----:B------:R-:W-:Y:S02]  /*e6c0*/  @!P0 LEA R2, P4, R5, R0, 0x1 ;  /* 0x0000000005028211 */ /* 0x000fe400078808ff */
[-C--:B--2---:R-:W-:Y:S02]  /*e6d0*/  @!P2 LEA.HI.X R9, R19, R4.reuse, R20, 0x1, P6 ;  /* 0x000000041309a211 */ /* 0x084fe400030f0c14 */
[----:B------:R-:W-:-:S02]  /*e6e0*/  @!P1 LEA.HI.X R7, R252, R4, R18, 0x1, P5 ;  /* 0x00000004fc079211 */ /* 0x000fc400028f0c12 */
[----:B------:R-:W-:Y:S01]  /*e6f0*/  @!P0 LEA.HI.X R3, R5, R4, R16, 0x1, P4 ;  /* 0x0000000405038211 */ /* 0x000fe200020f0c10 */
[----:B------:R2:W-:Y:S04]  /*e700*/  @!P3 ST.E.128 [R10.64], RZ ;  /* 0x000000ff0a00b985 */ /* 0x0005e8000c101d06 */
[----:B------:R2:W-:Y:S04]  /*e710*/  @!P2 ST.E.128 [R8.64], RZ ;  /* 0x000000ff0800a985 */ /* 0x0005e8000c101d06 */
[----:B------:R2:W-:Y:S04]  /*e720*/  @!P1 ST.E.128 [R6.64], RZ ;  /* 0x000000ff06009985 */ /* 0x0005e8000c101d06 */
[----:B------:R2:W-:Y:S02]  /*e730*/  @!P0 ST.E.128 [R2.64], RZ ;  /* 0x000000ff02008985 */ /* 0x0005e4000c101d06 */
.L_x_1288:
[----:B------:R-:W-:Y:S05]  /*e740*/  BSYNC B0 ;  /* 0x0000000000007941 */ /* 0x000fea0003800000 */
.L_x_1287:
[----:B------:R-:W-:Y:S05]  /*e750*/  BRA.DIV ~URZ, `(.L_x_1289) ;  /* 0x00001fc27f007947 */ /* 0x000fea000b800000 */
[----:B--2---:R2:W1:Y:S04]  /*e760*/  SHFL.IDX PT, R4, R12, 0x1, 0x181f ;  /* 0x00381f000c047f89 */ /* 0x00446800000e0000 */
[----:B----4-:R2:W4:Y:S02]  /*e770*/  SHFL.IDX PT, R0, R15, 0x1, 0x181f ;  /* 0x00381f000f007f89 */ /* 0x01052400000e0000 */
.L_x_1338:
        /* <DEDUP_REMOVED lines=22> */
[----:B------:R1:W-:Y:S04]  /*e8e0*/  @!P3 ST.E.128 [R10.64], RZ ;  /* 0x000000ff0a00b985 */ /* 0x0003e8000c101d06 */
[----:B------:R1:W-:Y:S04]  /*e8f0*/  @!P2 ST.E.128 [R8.64], RZ ;  /* 0x000000ff0800a985 */ /* 0x0003e8000c101d06 */
[----:B------:R1:W-:Y:S04]  /*e900*/  @!P1 ST.E.128 [R6.64], RZ ;  /* 0x000000ff06009985 */ /* 0x0003e8000c101d06 */
[----:B------:R1:W-:Y:S02]  /*e910*/  @!P0 ST.E.128 [R2.64], RZ ;  /* 0x000000ff02008985 */ /* 0x0003e4000c101d06 */
.L_x_1291:
[----:B------:R-:W-:Y:S05]  /*e920*/  BSYNC B0 ;  /* 0x0000000000007941 */ /* 0x000fea0003800000 */
.L_x_1290:
[----:B------:R-:W-:Y:S05]  /*e930*/  BRA.DIV ~URZ, `(.L_x_1292) ;  /* 0x00001ea27f007947 */ /* 0x000fea000b800000 */
[----:B-1----:R1:W2:Y:S02]  /*e940*/  SHFL.IDX PT, R4, R12, 0x2, 0x181f ;  /* 0x00581f000c047f89 */ /* 0x0022a400000e0000 */
.L_x_1339:
[----:B------:R-:W-:Y:S05]  /*e950*/  BRA.DIV ~URZ, `(.L_x_1293) ;  /* 0x00001ef27f007947 */ /* 0x000fea000b800000 */
[----:B----4-:R4:W1:Y:S02]  /*e960*/  SHFL.IDX PT, R0, R15, 0x2, 0x181f ;  /* 0x00581f000f007f89 */ /* 0x01086400000e0000 */
.L_x_1340:
        /* <DEDUP_REMOVED lines=26> */
.L_x_1295:
[----:B------:R-:W-:Y:S05]  /*eb10*/  BSYNC B0 ;  /* 0x0000000000007941 */ /* 0x000fea0003800000 */
.L_x_1294:
[----:B------:R-:W-:Y:S05]  /*eb20*/  BRA.DIV ~URZ, `(.L_x_1296) ;  /* 0x00001d827f007947 */ /* 0x000fea000b800000 */
[----:B--2---:R2:W3:Y:S04]  /*eb30*/  SHFL.IDX PT, R4, R12, 0x3, 0x181f ;  /* 0x00781f000c047f89 */ /* 0x0044e800000e0000 */
[----:B-1----:R2:W1:Y:S02]  /*eb40*/  SHFL.IDX PT, R0, R15, 0x3, 0x181f ;  /* 0x00781f000f007f89 */ /* 0x00246400000e0000 */
.L_x_1341:
[----:B------:R-:W-:-:S04]  /*eb50*/  IADD3 R14, R14, 0x60, RZ ;  /* 0x000000600e0e7810 */ /* 0x000fc80007ffe0ff */
        /* <DEDUP_REMOVED lines=8> */
[----:B------:R-:W-:-:S13]  /*ebe0*/  ISETP.GE.AND P1, PT, R252, c[0x0][0x3c8], PT ;  /* 0x0000f200fc007a0c */ /* 0x000fda0003f26270 */
[----:B-1----:R-:W-:Y:S02]  /*ebf0*/  @!P1 LEA R6, P5, R252, R0, 0x1 ;  /* 0x00000000fc069211 */ /* 0x002fe400078a08ff */
        /* <DEDUP_REMOVED lines=8> */
[----:B------:R-:W-:-:S02]  /*ec80*/  @!P1 LEA.HI.X R7, R252, R4, R15, 0x1, P5 ;  /* 0x00000004fc079211 */ /* 0x000fc400028f0c0f */
[----:B------:R-:W-:Y:S01]  /*ec90*/  @!P0 LEA.HI.X R3, R5, R4, R12, 0x1, P4 ;  /* 0x0000000405038211 */ /* 0x000fe200020f0c0c */
[----:B------:R1:W-:Y:S04]  /*eca0*/  @!P3 ST.E.128 [R10.64], RZ ;  /* 0x000000ff0a00b985 */ /* 0x0003e8000c101d06 */
[----:B------:R1:W-:Y:S04]  /*ecb0*/  @!P2 ST.E.128 [R8.64], RZ ;  /* 0x000000ff0800a985 */ /* 0x0003e8000c101d06 */
[----:B------:R1:W-:Y:S04]  /*ecc0*/  @!P1 ST.E.128 [R6.64], RZ ;  /* 0x000000ff06009985 */ /* 0x0003e8000c101d06 */
[----:B------:R1:W-:Y:S02]  /*ecd0*/  @!P0 ST.E.128 [R2.64], RZ ;  /* 0x000000ff02008985 */ /* 0x0003e4000c101d06 */
.L_x_1276:
[----:B------:R-:W-:Y:S05]  /*ece0*/  BSYNC B1 ;  /* 0x0000000000017941 */ /* 0x000fea0003800000 */
.L_x_1260:
[----:B-1--4-:R-:W4:Y:S02]  /*ecf0*/  LDL R0, [R1+0xe0] ;  /* 0x0000e00001007983 */ /* 0x012f240000100800 */
[----:B----4-:R-:W-:-:S13]  /*ed00*/  ISETP.NE.AND P0, PT, R0, RZ, PT ;  /* 0x000000ff0000720c */ /* 0x010fda0003f05270 */
[----:B------:R-:W-:Y:S01]  /*ed10*/  @P0 WARPSYNC 0xffffffff ;  /* 0xffffffff00000948 */ /* 0x000fe20003800000 */
[----:B------:R-:W-:Y:S06]  /*ed20*/  @P0 BAR.SYNC.DEFER_BLOCKING 0x5, 0x100 ;  /* 0x0144000000000b1d */ /* 0x000fec0000010000 */
[----:B---3--:R-:W1:Y:S04]  /*ed30*/  @P0 LDS.128 R4, [0x20100] ;  /* 0x02010000ff040984 */ /* 0x008e680000000c00 */
        /* <DEDUP_REMOVED lines=10> */
.L_x_1342:
[----:B------:R-:W-:Y:S05]  /*ede0*/  BRA.DIV ~URZ, `(.L_x_1299) ;  /* 0x00001bf27f007947 */ /* 0x000fea000b800000 */
[----:B------:R3:W4:Y:S02]  /*edf0*/  SHFL.IDX PT, R8, R98, 0x1, 0x1f ;  /* 0x00201f0062087f89 */ /* 0x00072400000e0000 */
.L_x_1343:
        /* <DEDUP_REMOVED lines=19> */
.L_x_1344:
        /* <DEDUP_REMOVED lines=16> */
.L_x_1345:
[----:B---3--:R-:W-:Y:S01]  /*f030*/  IMAD R0, R0, c[0x0][0x538], RZ ;  /* 0x00014e0000007a24 */ /* 0x008fe200078e02ff */
[----:B------:R-:W-:Y:S04]  /*f040*/  BSSY B1, `(.L_x_1302) ;  /* 0x0000084000017945 */ /* 0x000fe80003800000 */
[----:B----4-:R-:W-:-:S04]  /*f050*/  IADD3 R8, R0, R8, RZ ;  /* 0x0000000800087210 */ /* 0x010fc80007ffe0ff */
[----:B--2---:R-:W-:-:S13]  /*f060*/  ISETP.GT.AND P6, PT, R8, R9, PT ;  /* 0x000000090800720c */ /* 0x004fda0003fc4270 */
[----:B------:R-:W-:Y:S05]  /*f070*/  @P6 BRA `(.L_x_1303) ;  /* 0x0000025000006947 */ /* 0x000fea0003800000 */
.L_x_1307:
        /* <DEDUP_REMOVED lines=17> */
.L_x_1346:
        /* <DEDUP_REMOVED lines=16> */
.L_x_1347:
[----:B--2---:R-:W-:-:S05]  /*f290*/  IMAD R0, R0, c[0x0][0x538], RZ ;  /* 0x00014e0000007a24 */ /* 0x004fca00078e02ff */
[----:B------:R-:W-:-:S04]  /*f2a0*/  IADD3 R8, R0, R8, RZ ;  /* 0x0000000800087210 */ /* 0x000fc80007ffe0ff */
[----:B------:R-:W-:-:S13]  /*f2b0*/  ISETP.GT.AND P6, PT, R8, R9, PT ;  /* 0x000000090800720c */ /* 0x000fda0003fc4270 */
[----:B-1----:R-:W-:Y:S05]  /*f2c0*/  @!P6 BRA `(.L_x_1307) ;  /* 0xfffffdb00000e947 */ /* 0x002fea000383ffff */
.L_x_1303:
[----:B------:R-:W-:-:S05]  /*f2d0*/  IADD3 R12, -R0, R8, RZ ;  /* 0x00000008000c7210 */ /* 0x000fca0007ffe1ff */
[----:B------:R-:W-:-:S05]  /*f2e0*/  IMAD R0, R4, c[0x0][0x538], R12 ;  /* 0x00014e0004007a24 */ /* 0x000fca00078e020c */
[----:B------:R-:W-:Y:S01]  /*f2f0*/  ISETP.GT.AND P0, PT, R0, R9, PT ;  /* 0x000000090000720c */ /* 0x000fe20003f04270 */
[----:B------:R-:W-:-:S12]  /*f300*/  BRA.DIV ~URZ, `(.L_x_1308) ;  /* 0x00001b127f007947 */ /* 0x000fd8000b800000 */
[----:B------:R-:W-:-:S04]  /*f310*/  VOTE.ANY R11, PT, !P0 ;  /* 0x00000000000b7806 */ /* 0x000fc800040e0100 */
.L_x_1348:
[----:B------:R2:W3:Y:S01]  /*f320*/  POPC R10, R11 ;  /* 0x0000000b000a7309 */ /* 0x0004e20000000000 */
[----:B------:R-:W-:Y:S05]  /*f330*/  BRA.DIV ~URZ, `(.L_x_1309) ;  /* 0x00001b327f007947 */ /* 0x000fea000b800000 */
[----:B---3--:R3:W4:Y:S04]  /*f340*/  SHFL.IDX PT, R8, R6, R10, 0x1f ;  /* 0x00001f0a06087589 */ /* 0x00872800000e0000 */
[----:B------:R3:W1:Y:S02]  /*f350*/  SHFL.IDX PT, R7, R7, R10, 0x1f ;  /* 0x00001f0a07077589 */ /* 0x00066400000e0000 */
.L_x_1349:
[----:B------:R-:W-:Y:S01]  /*f360*/  ISETP.NE.AND P0, PT, R11, RZ, PT ;  /* 0x000000ff0b00720c */ /* 0x000fe20003f05270 */
[----:B------:R-:W-:-:S12]  /*f370*/  BSSY B0, `(.L_x_1310) ;  /* 0x0000005000007945 */ /* 0x000fd80003800000 */
[----:B------:R-:W-:Y:S05]  /*f380*/  @!P0 BRA `(.L_x_1311) ;  /* 0x0000003000008947 */ /* 0x000fea0003800000 */
[----:B------:R-:W-:Y:S01]  /*f390*/  IADD3 R3, R10, -0x1, RZ ;  /* 0xffffffff0a037810 */ /* 0x000fe20007ffe0ff */
[----:B------:R-:W-:Y:S05]  /*f3a0*/  BRA.DIV ~URZ, `(.L_x_1312) ;  /* 0x00001b927f007947 */ /* 0x000fea000b800000 */
[----:B------:R2:W3:Y:S02]  /*f3b0*/  SHFL.IDX PT, R13, R4, R3, 0x1f ;  /* 0x00001f03040d7589 */ /* 0x0004e400000e0000 */
.L_x_1311:
[----:B------:R-:W-:Y:S05]  /*f3c0*/  BSYNC B0 ;  /* 0x0000000000007941 */ /* 0x000fea0003800000 */
.L_x_1310:
[----:B---3--:R-:W-:Y:S01]  /*f3d0*/  IMAD R6, R13, c[0x0][0x538], R12 ;  /* 0x00014e000d067a24 */ /* 0x008fe200078e020c */
[----:B----4-:R-:W-:Y:S02]  /*f3e0*/  IABS R2, R8 ;  /* 0x0000000800027213 */ /* 0x010fe40000000000 */
[----:B-12---:R-:W-:Y:S01]  /*f3f0*/  IABS R3, R7 ;  /* 0x0000000700037213 */ /* 0x006fe20000000000 */
[----:B------:R-:W-:Y:S01]  /*f400*/  IMAD.IADD R9, R9, 0x1, -R6 ;  /* 0x0000000109097824 */ /* 0x000fe200078e0a06 */
[----:B------:R1:W-:Y:S01]  /*f410*/  STL [R1+0x20], R6 ;  /* 0x0000200601007387 */ /* 0x0003e20000100800 */
[----:B------:R-:W2:Y:S03]  /*f420*/  I2F.RP R4, R2 ;  /* 0x0000000200047306 */ /* 0x000ea60000209400 */
[----:B------:R-:W3:Y:S05]  /*f430*/  LDL.LU R13, [R1+0x2c] ;  /* 0x00002c00010d7983 */ /* 0x000eea0000300800 */
[----:B--2---:R-:W2:Y:S02]  /*f440*/  MUFU.RCP R4, R4 ;  /* 0x0000000400047308 */ /* 0x004ea40000001000 */
[----:B--2---:R-:W-:-:S06]  /*f450*/  IADD3 R4, R4, 0xffffffe, RZ ;  /* 0x0ffffffe04047810 */ /* 0x004fcc0007ffe0ff */
[----:B------:R-:W2:Y:S01]  /*f460*/  F2I.FTZ.U32.TRUNC.NTZ R5, R4 ;  /* 0x0000000400057305 */ /* 0x000ea2000021f000 */
[----:B-1----:R-:W-:Y:S02]  /*f470*/  MOV R6, R3 ;  /* 0x0000000300067202 */ /* 0x002fe40000000f00 */
[----:B------:R-:W-:Y:S01]  /*f480*/  IABS R11, R9 ;  /* 0x00000009000b7213 */ /* 0x000fe20000000000 */
[----:B--2---:R-:W-:-:S04]  /*f490*/  IMAD.MOV R0, RZ, RZ, -R5 ;  /* 0x000000ffff007224 */ /* 0x004fc800078e0a05 */
[----:B------:R-:W-:Y:S01]  /*f4a0*/  IMAD.MOV.U32 R4, RZ, RZ, R0 ;  /* 0x000000ffff047224 */ /* 0x000fe200078e0000 */
[----:B------:R-:W-:-:S03]  /*f4b0*/  IABS R0, R8 ;  /* 0x0000000800007213 */ /* 0x000fc60000000000 */
[----:B------:R-:W-:Y:S02]  /*f4c0*/  IMAD R3, R4, R2, RZ ;  /* 0x0000000204037224 */ /* 0x000fe400078e02ff */
[----:B------:R-:W-:Y:S01]  /*f4d0*/  IMAD.MOV.U32 R4, RZ, RZ, RZ ;  /* 0x000000ffff047224 */ /* 0x000fe200078e00ff */
[----:B------:R-:W1:Y:S01]  /*f4e0*/  I2F.RP R12, R6 ;  /* 0x00000006000c7306 */ /* 0x000e620000209400 */
[----:B------:R-:W-:Y:S02]  /*f4f0*/  IMAD.MOV R0, RZ, RZ, -R0 ;  /* 0x000000ffff007224 */ /* 0x000fe400078e0a00 */
[----:B------:R-:W-:-:S04]  /*f500*/  IMAD.HI.U32 R5, R5, R3, R4 ;  /* 0x0000000305057227 */ /* 0x000fc800078e0004 */
[----:B------:R-:W-:Y:S01]  /*f510*/  IMAD.MOV.U32 R3, RZ, RZ, R11 ;  /* 0x000000ffff037224 */ /* 0x000fe200078e000b */
[----:B------:R-:W-:-:S03]  /*f520*/  MOV R4, R0 ;  /* 0x0000000000047202 */ /* 0x000fc60000000f00 */
[----:B------:R-:W-:-:S04]  /*f530*/  IMAD.HI.U32 R0, R5, R3, RZ ;  /* 0x0000000305007227 */ /* 0x000fc800078e00ff */
[----:B------:R-:W-:Y:S02]  /*f540*/  IMAD R3, R0, R4, R3 ;  /* 0x0000000400037224 */ /* 0x000fe400078e0203 */
[----:B-1----:R-:W1:Y:S03]  /*f550*/  MUFU.RCP R4, R12 ;  /* 0x0000000c00047308 */ /* 0x002e660000001000 */
[----:B------:R-:W-:-:S13]  /*f560*/  ISETP.GT.U32.AND P1, PT, R2, R3, PT ;  /* 0x000000030200720c */ /* 0x000fda0003f24070 */
[----:B------:R-:W-:Y:S01]  /*f570*/  @!P1 IMAD.IADD R3, R3, 0x1, -R2 ;  /* 0x0000000103039824 */ /* 0x000fe200078e0a02 */
[----:B-1----:R-:W-:-:S04]  /*f580*/  IADD3 R4, R4, 0xffffffe, RZ ;  /* 0x0ffffffe04047810 */ /* 0x002fc80007ffe0ff */
[----:B------:R-:W-:Y:S02]  /*f590*/  ISETP.GE.U32.AND P2, PT, R3, R2, PT ;  /* 0x000000020300720c */ /* 0x000fe40003f46070 */
[----:B------:R-:W1:Y:S01]  /*f5a0*/  F2I.FTZ.U32.TRUNC.NTZ R3, R4 ;  /* 0x0000000400037305 */ /* 0x000e62000021f000 */
[----:B------:R-:W-:Y:S02]  /*f5b0*/  LOP3.LUT R2, R9, R8, RZ, 0x3c, !PT ;  /* 0x0000000809027212 */ /* 0x000fe400078e3cff */
[----:B------:R-:W-:Y:S02]  /*f5c0*/  @!P1 IADD3 R0, R0, 0x1, RZ ;  /* 0x0000000100009810 */ /* 0x000fe40007ffe0ff */
[----:B------:R-:W-:Y:S02]  /*f5d0*/  ISETP.GE.AND P0, PT, R2, RZ, PT ;  /* 0x000000ff0200720c */ /* 0x000fe40003f06270 */
[----:B------:R-:W-:-:S04]  /*f5e0*/  ISETP.NE.AND P1, PT, R8, RZ, PT ;  /* 0x000000ff0800720c */ /* 0x000fc80003f25270 */
[----:B------:R-:W-:Y:S01]  /*f5f0*/  @P2 IADD3 R0, R0, 0x1, RZ ;  /* 0x0000000100002810 */ /* 0x000fe20007ffe0ff */
[----:B-1----:R-:W-:-:S06]  /*f600*/  IMAD.MOV R2, RZ, RZ, -R3 ;  /* 0x000000ffff027224 */ /* 0x002fcc00078e0a03 */
[----:B------:R-:W-:Y:S01]  /*f610*/  @!P0 IMAD.MOV R0, RZ, RZ, -R0 ;  /* 0x000000ffff008224 */ /* 0x000fe200078e0a00 */
[----:B------:R-:W-:Y:S02]  /*f620*/  MOV R4, R2 ;  /* 0x0000000200047202 */ /* 0x000fe40000000f00 */
[----:B------:R-:W-:Y:S02]  /*f630*/  IABS R2, R7 ;  /* 0x0000000700027213 */ /* 0x000fe40000000000 */
[----:B------:R-:W-:Y:S01]  /*f640*/  @!P1 LOP3.LUT R0, RZ, R8, RZ, 0x33, !PT ;  /* 0x00000008ff009212 */ /* 0x000fe200078e33ff */
[----:B------:R-:W-:Y:S02]  /*f650*/  IMAD R4, R4, R6, RZ ;  /* 0x0000000604047224 */ /* 0x000fe400078e02ff */
[----:B------:R-:W-:Y:S01]  /*f660*/  IMAD.MOV R5, RZ, RZ, -R2 ;  /* 0x000000ffff057224 */ /* 0x000fe200078e0a02 */
[----:B------:R-:W-:Y:S01]  /*f670*/  IABS R11, R0 ;  /* 0x00000000000b7213 */ /* 0x000fe20000000000 */
[----:B------:R-:W-:-:S04]  /*f680*/  IMAD.MOV.U32 R2, RZ, RZ, RZ ;  /* 0x000000ffff027224 */ /* 0x000fc800078e00ff */
        /* <DEDUP_REMOVED lines=26> */
.L_x_1304:
[----:B------:R-:W-:Y:S01]  /*f830*/  MOV R0, c[0x0][0x53c] ;  /* 0x00014f0000007a02 */ /* 0x000fe20000000f00 */
[----:B------:R2:W-:Y:S04]  /*f840*/  STL [R1+0x20], R9 ;  /* 0x0000200901007387 */ /* 0x0005e80000100800 */
[----:B------:R2:W-:Y:S04]  /*f850*/  STL [R1+0x24], RZ ;  /* 0x000024ff01007387 */ /* 0x0005e80000100800 */
[----:B------:R2:W-:Y:S04]  /*f860*/  STL [R1+0x28], RZ ;  /* 0x000028ff01007387 */ /* 0x0005e80000100800 */
[----:B------:R2:W-:Y:S02]  /*f870*/  STL [R1+0x2c], R0 ;  /* 0x00002c0001007387 */ /* 0x0005e40000100800 */
.L_x_1313:
[----:B------:R-:W-:Y:S05]  /*f880*/  BSYNC B1 ;  /* 0x0000000000017941 */ /* 0x000fea0003800000 */
.L_x_1302:
        /* <DEDUP_REMOVED lines=9> */
.L_x_1297:
[----:B--2---:R-:W2:Y:S02]  /*f920*/  LDL R0, [R1+0x2c] ;  /* 0x00002c0001007983 */ /* 0x004ea40000100800 */
[----:B--2---:R-:W-:-:S13]  /*f930*/  ISETP.GE.AND P0, PT, R0, c[0x0][0x53c], PT ;  /* 0x00014f0000007a0c */ /* 0x004fda0003f06270 */
[----:B-1----:R-:W-:Y:S01]  /*f940*/  @P0 CALL.REL.NOINC `(.L_x_1314) ;  /* 0x0000001000000944 */ /* 0x002fe20003c00000 */
[----:B------:R-:W-:Y:S05]  /*f950*/  BRA `(.L_x_1315) ;  /* 0xffff201000007947 */ /* 0x000fea000383ffff */
.L_x_1314:
[----:B------:R-:W-:Y:S05]  /*f960*/  EXIT ;  /* 0x000000000000794d */ /* 0x000fea0003800000 */
.L_x_1226:
[----:B------:R-:W-:Y:S01]  /*f970*/  IMAD.MOV.U32 R0, RZ, RZ, R5 ;  /* 0x000000ffff007224 */ /* 0x000fe200078e0005 */
[----:B------:R-:W-:Y:S02]  /*f980*/  MOV R2, 0x1 ;  /* 0x0000000100027802 */ /* 0x000fe40000000f00 */
[----:B------:R-:W-:Y:S02]  /*f990*/  MOV R3, 0xf9b0 ;  /* 0x0000f9b000037802 */ /* 0x000fe40000000f00 */
[----:B------:R-:W-:Y:S05]  /*f9a0*/  CALL.REL.NOINC `($__internal_28_$__cuda_sm70_shflsync_up_p) ;  /* 0x0000169000007944 */ /* 0x000fea0003c00000 */
[----:B------:R-:W-:Y:S01]  /*f9b0*/  MOV R0, R4 ;  /* 0x0000000400007202 */ /* 0x000fe20000000f00 */
[----:B------:R-:W-:Y:S05]  /*f9c0*/  BRA `(.L_x_1316) ;  /* 0xffff0aa000007947 */ /* 0x000fea000383ffff */
.L_x_1227:
[----:B------:R-:W-:Y:S01]  /*f9d0*/  IMAD.MOV.U32 R0, RZ, RZ, R5 ;  /* 0x000000ffff007224 */ /* 0x000fe200078e0005 */
[----:B------:R-:W-:Y:S02]  /*f9e0*/  MOV R2, 0x2 ;  /* 0x0000000200027802 */ /* 0x000fe40000000f00 */
[----:B------:R-:W-:Y:S02]  /*f9f0*/  MOV R3, 0xfa10 ;  /* 0x0000fa1000037802 */ /* 0x000fe40000000f00 */
[----:B------:R-:W-:Y:S05]  /*fa00*/  CALL.REL.NOINC `($__internal_28_$__cuda_sm70_shflsync_up_p) ;  /* 0x0000163000007944 */ /* 0x000fea0003c00000 */
[----:B------:R-:W-:Y:S01]  /*fa10*/  SEL R0, R4, RZ, P4 ;  /* 0x000000ff04007207 */ /* 0x000fe20002000000 */
[----:B------:R-:W-:Y:S01]  /*fa20*/  IMAD.MOV.U32 R2, RZ, RZ, 0x4 ;  /* 0x00000004ff027424 */ /* 0x000fe200078e00ff */
[----:B------:R-:W-:-:S03]  /*fa30*/  MOV R3, 0xfa60 ;  /* 0x0000fa6000037802 */ /* 0x000fc60000000f00 */
[----:B------:R-:W-:Y:S02]  /*fa40*/  IMAD.IADD R0, R5, 0x1, R0 ;  /* 0x0000000105007824 */ /* 0x000fe400078e0200 */
        /* <DEDUP_REMOVED lines=14> */
[----:B------:R-:W-:Y:S01]  /*fb30*/  IMAD.IADD R4, R0, 0x1, R4 ;  /* 0x0000000100047824 */ /* 0x000fe200078e0204 */
[----:B------:R-:W-:-:S03]  /*fb40*/  MOV R0, 0x1f ;  /* 0x0000001f00007802 */ /* 0x000fc60000000f00 */
[----:B------:R-:W-:Y:S02]  /*fb50*/  IMAD.MOV.U32 R5, RZ, RZ, R4 ;  /* 0x000000ffff057224 */ /* 0x000fe400078e0004 */
[----:B------:R-:W-:Y:S05]  /*fb60*/  CALL.REL.NOINC `($__internal_27_$__cuda_sm70_shflsync_idx_p) ;  /* 0x0000148000007944 */ /* 0x000fea0003c00000 */
[----:B------:R-:W-:Y:S05]  /*fb70*/  BRA `(.L_x_1317) ;  /* 0xffff09f000007947 */ /* 0x000fea000383ffff */
.L_x_1229:
[----:B------:R-:W-:Y:S02]  /*fb80*/  SEL R0, RZ, 0x1, P0 ;  /* 0x00000001ff007807 */ /* 0x000fe40000000000 */
[----:B------:R-:W-:Y:S02]  /*fb90*/  MOV R2, 0xfbb0 ;  /* 0x0000fbb000027802 */ /* 0x000fe40000000f00 */
[----:B------:R-:W-:Y:S05]  /*fba0*/  CALL.REL.NOINC `($__internal_29_$__cuda_sm70_votesync_ballot) ;  /* 0x0000150000007944 */ /* 0x000fea0003c00000 */
[----:B------:R-:W-:Y:S01]  /*fbb0*/  MOV R6, R0 ;  /* 0x0000000000067202 */ /* 0x000fe20000000f00 */
[----:B------:R-:W-:Y:S05]  /*fbc0*/  BRA `(.L_x_1318) ;  /* 0xffff0a3000007947 */ /* 0x000fea000383ffff */
.L_x_1230:
[----:B------:R-:W-:Y:S01]  /*fbd0*/  IMAD.MOV.U32 R5, RZ, RZ, R8 ;  /* 0x000000ffff057224 */ /* 0x000fe200078e0008 */
[----:B--2---:R-:W-:Y:S01]  /*fbe0*/  MOV R3, R13 ;  /* 0x0000000d00037202 */ /* 0x004fe20000000f00 */
[----:B------:R-:W-:Y:S01]  /*fbf0*/  IMAD.MOV.U32 R0, RZ, RZ, 0x1f ;  /* 0x0000001fff007424 */ /* 0x000fe200078e00ff */
[----:B------:R-:W-:Y:S02]  /*fc00*/  MOV R2, 0xfc20 ;  /* 0x0000fc2000027802 */ /* 0x000fe40000000f00 */
[----:B-1----:R-:W-:Y:S05]  /*fc10*/  CALL.REL.NOINC `($__internal_27_$__cuda_sm70_shflsync_idx_p) ;  /* 0x000013d000007944 */ /* 0x002fea0003c00000 */
[----:B------:R-:W-:Y:S01]  /*fc20*/  IMAD.MOV.U32 R11, RZ, RZ, R0 ;  /* 0x000000ffff0b7224 */ /* 0x000fe200078e0000 */
[----:B------:R-:W-:Y:S01]  /*fc30*/  MOV R5, R7 ;  /* 0x0000000700057202 */ /* 0x000fe20000000f00 */
[----:B------:R-:W-:Y:S01]  /*fc40*/  IMAD.MOV.U32 R7, RZ, RZ, RZ ;  /* 0x000000ffff077224 */ /* 0x000fe200078e00ff */
[----:B------:R-:W-:Y:S01]  /*fc50*/  MOV R3, R13 ;  /* 0x0000000d00037202 */ /* 0x000fe20000000f00 */
[----:B------:R-:W-:Y:S01]  /*fc60*/  IMAD.MOV.U32 R0, RZ, RZ, 0x1f ;  /* 0x0000001fff007424 */ /* 0x000fe200078e00ff */
[----:B------:R-:W-:-:S02]  /*fc70*/  MOV R2, 0xfc90 ;  /* 0x0000fc9000027802 */ /* 0x000fc40000000f00 */
[----:B------:R-:W-:Y:S05]  /*fc80*/  CALL.REL.NOINC `($__internal_27_$__cuda_sm70_shflsync_idx_p) ;  /* 0x0000136000007944 */ /* 0x000fea0003c00000 */
[----:B------:R-:W-:Y:S01]  /*fc90*/  MOV R10, R0 ;  /* 0x00000000000a7202 */ /* 0x000fe20000000f00 */
[----:B------:R-:W-:Y:S05]  /*fca0*/  BRA `(.L_x_1319) ;  /* 0xffff09a000007947 */ /* 0x000fea000383ffff */
.L_x_1233:
[----:B------:R-:W-:Y:S01]  /*fcb0*/  IMAD.MOV.U32 R5, RZ, RZ, R4 ;  /* 0x000000ffff057224 */ /* 0x000fe200078e0004 */
[----:B------:R-:W-:-:S02]  /*fcc0*/  MOV R0, 0x1f ;  /* 0x0000001f00007802 */ /* 0x000fc40000000f00 */
[----:B------:R-:W-:Y:S02]  /*fcd0*/  MOV R2, 0xfcf0 ;  /* 0x0000fcf000027802 */ /* 0x000fe40000000f00 */
[----:B-1----:R-:W-:Y:S05]  /*fce0*/  CALL.REL.NOINC `($__internal_27_$__cuda_sm70_shflsync_idx_p) ;  /* 0x0000130000007944 */ /* 0x002fea0003c00000 */
[----:B------:R-:W-:Y:S01]  /*fcf0*/  MOV R7, R0 ;  /* 0x0000000000077202 */ /* 0x000fe20000000f00 */
[----:B------:R-:W-:Y:S05]  /*fd00*/  BRA `(.L_x_1232) ;  /* 0xffff09a000007947 */ /* 0x000fea000383ffff */
.L_x_1241:
[----:B------:R-:W-:Y:S01]  /*fd10*/  IMAD.MOV.U32 R5, RZ, RZ, R14 ;  /* 0x000000ffff057224 */ /* 0x000fe200078e000e */
[----:B------:R-:W-:Y:S01]  /*fd20*/  MOV R3, RZ ;  /* 0x000000ff00037202 */ /* 0x000fe20000000f00 */
[----:B------:R-:W-:Y:S01]  /*fd30*/  IMAD.MOV.U32 R0, RZ, RZ, 0x181f ;  /* 0x0000181fff007424 */ /* 0x000fe200078e00ff */
[----:B------:R-:W-:Y:S02]  /*fd40*/  MOV R2, 0xfd60 ;  /* 0x0000fd6000027802 */ /* 0x000fe40000000f00 */
[----:B------:R-:W-:Y:S05]  /*fd50*/  CALL.REL.NOINC `($__internal_27_$__cuda_sm70_shflsync_idx_p) ;  /* 0x0000129000007944 */ /* 0x000fea0003c00000 */
[----:B------:R-:W-:Y:S01]  /*fd60*/  MOV R4, R0 ;  /* 0x0000000000047202 */ /* 0x000fe20000000f00 */
[----:B------:R-:W-:Y:S05]  /*fd70*/  BRA `(.L_x_1320) ;  /* 0xffff2cf000007947 */ /* 0x000fea000383ffff */
.L_x_1242:
[----:B------:R-:W-:Y:S01]  /*fd80*/  IMAD.MOV.U32 R5, RZ, RZ, R15 ;  /* 0x000000ffff057224 */ /* 0x000fe200078e000f */
[----:B------:R-:W-:Y:S01]  /*fd90*/  MOV R3, RZ ;  /* 0x000000ff00037202 */ /* 0x000fe20000000f00 */
[----:B------:R-:W-:Y:S01]  /*fda0*/  IMAD.MOV.U32 R0, RZ, RZ, 0x181f ;  /* 0x0000181fff007424 */ /* 0x000fe200078e00ff */
[----:B------:R-:W-:Y:S02]  /*fdb0*/  MOV R2, 0xfdd0 ;  /* 0x0000fdd000027802 */ /* 0x000fe40000000f00 */
[----:B-12---:R-:W-:Y:S05]  /*fdc0*/  CALL.REL.NOINC `($__internal_27_$__cuda_sm70_shflsync_idx_p) ;  /* 0x0000122000007944 */ /* 0x006fea0003c00000 */
[----:B------:R-:W-:Y:S05]  /*fdd0*/  BRA `(.L_x_1321) ;  /* 0xffff2cb000007947 */ /* 0x000fea000383ffff */
.L_x_1245:
[----:B------:R-:W-:Y:S01]  /*fde0*/  IMAD.MOV.U32 R5, RZ, RZ, R14 ;  /* 0x000000ffff057224 */ /* 0x000fe200078e000e */
[----:B---3--:R-:W-:Y:S01]  /*fdf0*/  MOV R3, 0x1 ;  /* 0x0000000100037802 */ /* 0x008fe20000000f00 */
[----:B----4-:R-:W-:Y:S01]  /*fe00*/  IMAD.MOV.U32 R0, RZ, RZ, 0x181f ;  /* 0x0000181fff007424 */ /* 0x010fe200078e00ff */
[----:B------:R-:W-:-:S02]  /*fe10*/  MOV R2, 0xfe30 ;  /* 0x0000fe3000027802 */ /* 0x000fc40000000f00 */
[----:B-12---:R-:W-:Y:S05]  /*fe20*/  CALL.REL.NOINC `($__internal_27_$__cuda_sm70_shflsync_idx_p) ;  /* 0x000011c000007944 */ /* 0x006fea0003c00000 */
[----:B------:R-:W-:Y:S01]  /*fe30*/  IMAD.MOV.U32 R4, RZ, RZ, R0 ;  /* 0x000000ffff047224 */ /* 0x000fe200078e0000 */
[----:B------:R-:W-:Y:S01]  /*fe40*/  MOV R3, 0x1 ;  /* 0x0000000100037802 */ /* 0x000fe20000000f00 */
[----:B------:R-:W-:Y:S01]  /*fe50*/  IMAD.MOV.U32 R5, RZ, RZ, R15 ;  /* 0x000000ffff057224 */ /* 0x000fe200078e000f */
[----:B------:R-:W-:-:S02]  /*fe60*/  MOV R0, 0x181f ;  /* 0x0000181f00007802 */ /* 0x000fc40000000f00 */
[----:B------:R-:W-:Y:S02]  /*fe70*/  MOV R2, 0xfe90 ;  /* 0x0000fe9000027802 */ /* 0x000fe40000000f00 */
[----:B------:R-:W-:Y:S05]  /*fe80*/  CALL.REL.NOINC `($__internal_27_$__cuda_sm70_shflsync_idx_p) ;  /* 0x0000116000007944 */ /* 0x000fea0003c00000 */
[----:B------:R-:W-:Y:S05]  /*fe90*/  BRA `(.L_x_1322) ;  /* 0xffff2dc000007947 */ /* 0x000fea000383ffff */
.L_x_1248:
[----:B------:R-:W-:Y:S01]  /*fea0*/  IMAD.MOV.U32 R5, RZ, RZ, R14 ;  /* 0x000000ffff057224 */ /* 0x000fe200078e000e */
[----:B-1----:R-:W-:Y:S01]  /*feb0*/  MOV R3, 0x2 ;  /* 0x0000000200037802 */ /* 0x002fe20000000f00 */
[----:B----4-:R-:W-:Y:S01]  /*fec0*/  IMAD.MOV.U32 R0, RZ, RZ, 0x181f ;  /* 0x0000181fff007424 */ /* 0x010fe200078e00ff */
[----:B------:R-:W-:Y:S02]  /*fed0*/  MOV R2, 0xfef0 ;  /* 0x0000fef000027802 */ /* 0x000fe40000000f00 */
[----:B--2---:R-:W-:Y:S05]  /*fee0*/  CALL.REL.NOINC `($__internal_27_$__cuda_sm70_shflsync_idx_p) ;  /* 0x0000110000007944 */ /* 0x004fea0003c00000 */
[----:B------:R-:W-:Y:S01]  /*fef0*/  MOV R4, R0 ;  /* 0x0000000000047202 */ /* 0x000fe20000000f00 */
[----:B------:R-:W-:Y:S05]  /*ff00*/  BRA `(.L_x_1323) ;  /* 0xffff2f1000007947 */ /* 0x000fea000383ffff */
.L_x_1249:
[----:B------:R-:W-:Y:S01]  /*ff10*/  IMAD.MOV.U32 R5, RZ, RZ, R15 ;  /* 0x000000ffff057224 */ /* 0x000fe200078e000f */
[----:B------:R-:W-:Y:S01]  /*ff20*/  MOV R3, 0x2 ;  /* 0x0000000200037802 */ /* 0x000fe20000000f00 */
[----:B----4-:R-:W-:Y:S01]  /*ff30*/  IMAD.MOV.U32 R0, RZ, RZ, 0x181f ;  /* 0x0000181fff007424 */ /* 0x010fe200078e00ff */
[----:B------:R-:W-:Y:S02]  /*ff40*/  MOV R2, 0xff60 ;  /* 0x0000ff6000027802 */ /* 0x000fe40000000f00 */
[----:B-123--:R-:W-:Y:S05]  /*ff50*/  CALL.REL.NOINC `($__internal_27_$__cuda_sm70_shflsync_idx_p) ;  /* 0x0000109000007944 */ /* 0x00efea0003c00000 */
[----:B------:R-:W-:Y:S05]  /*ff60*/  BRA `(.L_x_1324) ;  /* 0xffff2ed000007947 */ /* 0x000fea000383ffff */
.L_x_1252:
[----:B------:R-:W-:Y:S01]  /*ff70*/  IMAD.MOV.U32 R5, RZ, RZ, R14 ;  /* 0x000000ffff057224 */ /* 0x000fe200078e000e */
[----:B-1----:R-:W-:Y:S01]  /*ff80*/  MOV R3, 0x3 ;  /* 0x0000000300037802 */ /* 0x002fe20000000f00 */
[----:B------:R-:W-:Y:S01]  /*ff90*/  IMAD.MOV.U32 R0, RZ, RZ, 0x181f ;  /* 0x0000181fff007424 */ /* 0x000fe200078e00ff */
[----:B------:R-:W-:-:S02]  /*ffa0*/  MOV R2, 0xffc0 ;  /* 0x0000ffc000027802 */ /* 0x000fc40000000f00 */
[----:B--234-:R-:W-:Y:S05]  /*ffb0*/  CALL.REL.NOINC `($__internal_27_$__cuda_sm70_shflsync_idx_p) ;  /* 0x0000103000007944 */ /* 0x01cfea0003c00000 */
[----:B------:R-:W-:Y:S01]  /*ffc0*/  IMAD.MOV.U32 R4, RZ, RZ, R0 ;  /* 0x000000ffff047224 */ /* 0x000fe200078e0000 */
[----:B------:R-:W-:Y:S01]  /*ffd0*/  MOV R3, 0x3 ;  /* 0x0000000300037802 */ /* 0x000fe20000000f00 */
[----:B------:R-:W-:Y:S01]  /*ffe0*/  IMAD.MOV.U32 R5, RZ, RZ, R15 ;  /* 0x000000ffff057224 */ /* 0x000fe200078e000f */
[----:B------:R-:W-:-:S02]  /*fff0*/  MOV R0, 0x181f ;  /* 0x0000181f00007802 */ /* 0x000fc40000000f00 */
[----:B------:R-:W-:Y:S02]  /*10000*/  MOV R2, 0x10020 ;  /* 0x0001002000027802 */ /* 0x000fe40000000f00 */
[----:B------:R-:W-:Y:S05]  /*10010*/  CALL.REL.NOINC `($__internal_27_$__cuda_sm70_shflsync_idx_p) ;  /* 0x00000fd000007944 */ /* 0x000fea0003c00000 */
[----:B------:R-:W-:Y:S05]  /*10020*/  BRA `(.L_x_1325) ;  /* 0xffff2fe000007947 */ /* 0x000fea000383ffff */
.L_x_1257:
[----:B------:R-:W-:Y:S01]  /*10030*/  IMAD.MOV.U32 R2, RZ, RZ, R251 ;  /* 0x000000ffff027224 */ /* 0x000fe200078e00fb */
[----:B------:R-:W-:Y:S01]  /*10040*/  MOV R7, 0x1f ;  /* 0x0000001f00077802 */ /* 0x000fe20000000f00 */
[----:B------:R-:W-:Y:S01]  /*10050*/  IMAD.MOV.U32 R5, RZ, RZ, 0x2 ;  /* 0x00000002ff057424 */ /* 0x000fe200078e00ff */
[----:B------:R-:W-:Y:S02]  /*10060*/  MOV R6, 0xffffffff ;  /* 0xffffffff00067802 */ /* 0x000fe40000000f00 */
[----:B------:R-:W-:Y:S02]  /*10070*/  MOV R3, 0x10090 ;  /* 0x0001009000037802 */ /* 0x000fe40000000f00 */
[----:B------:R-:W-:Y:S05]  /*10080*/  CALL.REL.NOINC `($__internal_26_$__cuda_sm70_shflsync_bfly_p) ;  /* 0x00000f1000007944 */ /* 0x000fea0003c00000 */
[----:B------:R-:W-:Y:S01]  /*10090*/  FADD.FTZ R0, R251, R5 ;  /* 0x00000005fb007221 */ /* 0x000fe20000010000 */
[----:B------:R-:W-:Y:S02]  /*100a0*/  MOV R5, 0x1 ;  /* 0x0000000100057802 */ /* 0x000fe40000000f00 */
[----:B------:R-:W-:Y:S02]  /*100b0*/  MOV R3, 0x100e0 ;  /* 0x000100e000037802 */ /* 0x000fe40000000f00 */
[----:B------:R-:W-:-:S02]  /*100c0*/  MOV R2, R0 ;  /* 0x0000000000027202 */ /* 0x000fc40000000f00 */
[----:B------:R-:W-:Y:S05]  /*100d0*/  CALL.REL.NOINC `($__internal_26_$__cuda_sm70_shflsync_bfly_p) ;  /* 0x00000ec000007944 */ /* 0x000fea0003c00000 */
[----:B------:R-:W-:Y:S01]  /*100e0*/  FADD.FTZ R0, R0, R5 ;  /* 0x0000000500007221 */ /* 0x000fe20000010000 */
[----:B------:R-:W-:-:S02]  /*100f0*/  MOV R2, R250 ;  /* 0x000000fa00027202 */ /* 0x000fc40000000f00 */
[----:B------:R-:W-:Y:S02]  /*10100*/  MOV R5, 0x2 ;  /* 0x0000000200057802 */ /* 0x000fe40000000f00 */
[----:B------:R-:W-:Y:S02]  /*10110*/  MOV R3, 0x10130 ;  /* 0x0001013000037802 */ /* 0x000fe40000000f00 */
[----:B------:R-:W-:Y:S05]  /*10120*/  CALL.REL.NOINC `($__internal_26_$__cuda_sm70_shflsync_bfly_p) ;  /* 0x00000e7000007944 */ /* 0x000fea0003c00000 */
[----:B------:R-:W-:Y:S01]  /*10130*/  FADD.FTZ R4, R250, R5 ;  /* 0x00000005fa047221 */ /* 0x000fe20000010000 */
[----:B------:R-:W-:Y:S02]  /*10140*/  MOV R5, 0x1 ;  /* 0x0000000100057802 */ /* 0x000fe40000000f00 */
[----:B------:R-:W-:Y:S02]  /*10150*/  MOV R3, 0x10180 ;  /* 0x0001018000037802 */ /* 0x000fe40000000f00 */
[----:B------:R-:W-:Y:S02]  /*10160*/  MOV R2, R4 ;  /* 0x0000000400027202 */ /* 0x000fe40000000f00 */
[----:B------:R-:W-:Y:S05]  /*10170*/  CALL.REL.NOINC `($__internal_26_$__cuda_sm70_shflsync_bfly_p) ;  /* 0x00000e2000007944 */ /* 0x000fea0003c00000 */
[----:B------:R-:W-:Y:S01]  /*10180*/  MOV R3, R5 ;  /* 0x0000000500037202 */ /* 0x000fe20000000f00 */
[----:B------:R-:W-:Y:S05]  /*10190*/  BRA `(.L_x_1326) ;  /* 0xffff9d0000007947 */ /* 0x000fea000383ffff */
.L_x_1264:
[----:B-1-34-:R-:W-:Y:S01]  /*101a0*/  IMAD.MOV.U32 R5, RZ, RZ, R14 ;  /* 0x000000ffff057224 */ /* 0x01afe200078e000e */
[----:B------:R-:W-:Y:S01]  /*101b0*/  MOV R3, RZ ;  /* 0x000000ff00037202 */ /* 0x000fe20000000f00 */
[----:B------:R-:W-:Y:S01]  /*101c0*/  IMAD.MOV.U32 R0, RZ, RZ, 0x181f ;  /* 0x0000181fff007424 */ /* 0x000fe200078e00ff */
[----:B------:R-:W-:-:S02]  /*101d0*/  MOV R2, 0x101f0 ;  /* 0x000101f000027802 */ /* 0x000fc40000000f00 */
[----:B------:R-:W-:Y:S05]  /*101e0*/  CALL.REL.NOINC `($__internal_27_$__cuda_sm70_shflsync_idx_p) ;  /* 0x00000e0000007944 */ /* 0x000fea0003c00000 */
[----:B------:R-:W-:Y:S01]  /*101f0*/  MOV R6, R0 ;  /* 0x0000000000067202 */ /* 0x000fe20000000f00 */
[----:B------:R-:W-:Y:S05]  /*10200*/  BRA `(.L_x_1327) ;  /* 0xffffb96000007947 */ /* 0x000fea000383ffff */
.L_x_1265:
[----:B------:R-:W-:Y:S01]  /*10210*/  IMAD.MOV.U32 R5, RZ, RZ, R15 ;  /* 0x000000ffff057224 */ /* 0x000fe200078e000f */
[----:B------:R-:W-:Y:S01]  /*10220*/  MOV R3, RZ ;  /* 0x000000ff00037202 */ /* 0x000fe20000000f00 */
[----:B------:R-:W-:Y:S01]  /*10230*/  IMAD.MOV.U32 R0, RZ, RZ, 0x181f ;  /* 0x0000181fff007424 */ /* 0x000fe200078e00ff */
[----:B------:R-:W-:-:S02]  /*10240*/  MOV R2, 0x10260 ;  /* 0x0001026000027802 */ /* 0x000fc40000000f00 */
[----:B-12---:R-:W-:Y:S05]  /*10250*/  CALL.REL.NOINC `($__internal_27_$__cuda_sm70_shflsync_idx_p) ;  /* 0x00000d9000007944 */ /* 0x006fea0003c00000 */
[----:B------:R-:W-:Y:S05]  /*10260*/  BRA `(.L_x_1328) ;  /* 0xffffb92000007947 */ /* 0x000fea000383ffff */
.L_x_1268:
[----:B------:R-:W-:Y:S01]  /*10270*/  IMAD.MOV.U32 R5, RZ, RZ, R14 ;  /* 0x000000ffff057224 */ /* 0x000fe200078e000e */
[----:B--2---:R-:W-:Y:S01]  /*10280*/  MOV R3, 0x1 ;  /* 0x0000000100037802 */ /* 0x004fe20000000f00 */
[----:B----4-:R-:W-:Y:S01]  /*10290*/  IMAD.MOV.U32 R0, RZ, RZ, 0x181f ;  /* 0x0000181fff007424 */ /* 0x010fe200078e00ff */
[----:B------:R-:W-:-:S02]  /*102a0*/  MOV R2, 0x102c0 ;  /* 0x000102c000027802 */ /* 0x000fc40000000f00 */
[----:B-1-3--:R-:W-:Y:S05]  /*102b0*/  CALL.REL.NOINC `($__internal_27_$__cuda_sm70_shflsync_idx_p) ;  /* 0x00000d3000007944 */ /* 0x00afea0003c00000 */
[----:B------:R-:W-:Y:S01]  /*102c0*/  IMAD.MOV.U32 R6, RZ, RZ, R0 ;  /* 0x000000ffff067224 */ /* 0x000fe200078e0000 */
[----:B------:R-:W-:Y:S01]  /*102d0*/  MOV R3, 0x1 ;  /* 0x0000000100037802 */ /* 0x000fe20000000f00 */
[----:B------:R-:W-:Y:S01]  /*102e0*/  IMAD.MOV.U32 R5, RZ, RZ, R15 ;  /* 0x000000ffff057224 */ /* 0x000fe200078e000f */
[----:B------:R-:W-:-:S02]  /*102f0*/  MOV R0, 0x181f ;  /* 0x0000181f00007802 */ /* 0x000fc40000000f00 */
[----:B------:R-:W-:Y:S02]  /*10300*/  MOV R2, 0x10320 ;  /* 0x0001032000027802 */ /* 0x000fe40000000f00 */
[----:B------:R-:W-:Y:S05]  /*10310*/  CALL.REL.NOINC `($__internal_27_$__cuda_sm70_shflsync_idx_p) ;  /* 0x00000cd000007944 */ /* 0x000fea0003c00000 */
[----:B------:R-:W-:Y:S05]  /*10320*/  BRA `(.L_x_1329) ;  /* 0xffffba3000007947 */ /* 0x000fea000383ffff */
.L_x_1271:
[----:B------:R-:W-:Y:S01]  /*10330*/  IMAD.MOV.U32 R5, RZ, RZ, R14 ;  /* 0x000000ffff057224 */ /* 0x000fe200078e000e */
[----:B-1----:R-:W-:Y:S01]  /*10340*/  MOV R3, 0x2 ;  /* 0x0000000200037802 */ /* 0x002fe20000000f00 */
[----:B----4-:R-:W-:Y:S01]  /*10350*/  IMAD.MOV.U32 R0, RZ, RZ, 0x181f ;  /* 0x0000181fff007424 */ /* 0x010fe200078e00ff */
[----:B------:R-:W-:Y:S02]  /*10360*/  MOV R2, 0x10380 ;  /* 0x0001038000027802 */ /* 0x000fe40000000f00 */
[----:B--23--:R-:W-:Y:S05]  /*10370*/  CALL.REL.NOINC `($__internal_27_$__cuda_sm70_shflsync_idx_p) ;  /* 0x00000c7000007944 */ /* 0x00cfea0003c00000 */
[----:B------:R-:W-:Y:S01]  /*10380*/  MOV R6, R0 ;  /* 0x0000000000067202 */ /* 0x000fe20000000f00 */
[----:B------:R-:W-:Y:S05]  /*10390*/  BRA `(.L_x_1330) ;  /* 0xffffbb9000007947 */ /* 0x000fea000383ffff */
.L_x_1272:
[----:B------:R-:W-:Y:S01]  /*103a0*/  IMAD.MOV.U32 R5, RZ, RZ, R15 ;  /* 0x000000ffff057224 */ /* 0x000fe200078e000f */
[----:B------:R-:W-:Y:S01]  /*103b0*/  MOV R3, 0x2 ;  /* 0x0000000200037802 */ /* 0x000fe20000000f00 */
[----:B----4-:R-:W-:Y:S01]  /*103c0*/  IMAD.MOV.U32 R0, RZ, RZ, 0x181f ;  /* 0x0000181fff007424 */ /* 0x010fe200078e00ff */
[----:B------:R-:W-:Y:S02]  /*103d0*/  MOV R2, 0x103f0 ;  /* 0x000103f000027802 */ /* 0x000fe40000000f00 */
[----:B-123--:R-:W-:Y:S05]  /*103e0*/  CALL.REL.NOINC `($__internal_27_$__cuda_sm70_shflsync_idx_p) ;  /* 0x00000c0000007944 */ /* 0x00efea0003c00000 */
[----:B------:R-:W-:Y:S05]  /*103f0*/  BRA `(.L_x_1331) ;  /* 0xffffbb5000007947 */ /* 0x000fea000383ffff */
.L_x_1275:
        /* <DEDUP_REMOVED lines=12> */
.L_x_1277:
[----:B------:R-:W-:Y:S01]  /*104c0*/  IMAD.MOV.U32 R5, RZ, RZ, R20 ;  /* 0x000000ffff057224 */ /* 0x000fe200078e0014 */
[----:B------:R-:W-:Y:S01]  /*104d0*/  MOV R3, RZ ;  /* 0x000000ff00037202 */ /* 0x000fe20000000f00 */
[----:B------:R-:W-:Y:S01]  /*104e0*/  IMAD.MOV.U32 R0, RZ, RZ, 0x1c1f ;  /* 0x00001c1fff007424 */ /* 0x000fe200078e00ff */
[----:B------:R-:W-:Y:S02]  /*104f0*/  MOV R2, 0x10510 ;  /* 0x0001051000027802 */ /* 0x000fe40000000f00 */
[----:B------:R-:W-:Y:S05]  /*10500*/  CALL.REL.NOINC `($__internal_27_$__cuda_sm70_shflsync_idx_p) ;  /* 0x00000ae000007944 */ /* 0x000fea0003c00000 */
[----:B------:R-:W-:Y:S01]  /*10510*/  MOV R4, R0 ;  /* 0x0000000000047202 */ /* 0x000fe20000000f00 */
[----:B------:R-:W-:Y:S05]  /*10520*/  BRA `(.L_x_1333) ;  /* 0xffffbfd000007947 */ /* 0x000fea000383ffff */
.L_x_1278:
[----:B------:R-:W-:Y:S01]  /*10530*/  IMAD.MOV.U32 R5, RZ, RZ, R21 ;  /* 0x000000ffff057224 */ /* 0x000fe200078e0015 */
[----:B------:R-:W-:Y:S01]  /*10540*/  MOV R3, RZ ;  /* 0x000000ff00037202 */ /* 0x000fe20000000f00 */
[----:B------:R-:W-:Y:S01]  /*10550*/  IMAD.MOV.U32 R0, RZ, RZ, 0x1c1f ;  /* 0x00001c1fff007424 */ /* 0x000fe200078e00ff */
[----:B------:R-:W-:Y:S02]  /*10560*/  MOV R2, 0x10580 ;  /* 0x0001058000027802 */ /* 0x000fe40000000f00 */
[----:B-12---:R-:W-:Y:S05]  /*10570*/  CALL.REL.NOINC `($__internal_27_$__cuda_sm70_shflsync_idx_p) ;  /* 0x00000a7000007944 */ /* 0x006fea0003c00000 */
[----:B------:R-:W-:Y:S05]  /*10580*/  BRA `(.L_x_1334) ;  /* 0xffffbf9000007947 */ /* 0x000fea000383ffff */
.L_x_1281:
[----:B------:R-:W-:Y:S01]  /*10590*/  IMAD.MOV.U32 R5, RZ, RZ, R20 ;  /* 0x000000ffff057224 */ /* 0x000fe200078e0014 */
[----:B-1----:R-:W-:Y:S01]  /*105a0*/  MOV R3, 0x1 ;  /* 0x0000000100037802 */ /* 0x002fe20000000f00 */
[----:B----4-:R-:W-:Y:S01]  /*105b0*/  IMAD.MOV.U32 R0, RZ, RZ, 0x1c1f ;  /* 0x00001c1fff007424 */ /* 0x010fe200078e00ff */
[----:B------:R-:W-:-:S02]  /*105c0*/  MOV R2, 0x105e0 ;  /* 0x000105e000027802 */ /* 0x000fc40000000f00 */
[----:B--23--:R-:W-:Y:S05]  /*105d0*/  CALL.REL.NOINC `($__internal_27_$__cuda_sm70_shflsync_idx_p) ;  /* 0x00000a1000007944 */ /* 0x00cfea0003c00000 */
[----:B------:R-:W-:Y:S01]  /*105e0*/  IMAD.MOV.U32 R4, RZ, RZ, R0 ;  /* 0x000000ffff047224 */ /* 0x000fe200078e0000 */
[----:B------:R-:W-:Y:S01]  /*105f0*/  MOV R3, 0x1 ;  /* 0x0000000100037802 */ /* 0x000fe20000000f00 */
[----:B------:R-:W-:Y:S01]  /*10600*/  IMAD.MOV.U32 R5, RZ, RZ, R21 ;  /* 0x000000ffff057224 */ /* 0x000fe200078e0015 */
[----:B------:R-:W-:-:S02]  /*10610*/  MOV R0, 0x1c1f ;  /* 0x00001c1f00007802 */ /* 0x000fc40000000f00 */
[----:B------:R-:W-:Y:S02]  /*10620*/  MOV R2, 0x10640 ;  /* 0x0001064000027802 */ /* 0x000fe40000000f00 */
[----:B------:R-:W-:Y:S05]  /*10630*/  CALL.REL.NOINC `($__internal_27_$__cuda_sm70_shflsync_idx_p) ;  /* 0x000009b000007944 */ /* 0x000fea0003c00000 */
[----:B------:R-:W-:Y:S05]  /*10640*/  BRA `(.L_x_1335) ;  /* 0xffffcb3000007947 */ /* 0x000fea000383ffff */
.L_x_1285:
[----:B------:R-:W-:Y:S01]  /*10650*/  IMAD.MOV.U32 R5, RZ, RZ, R12 ;  /* 0x000000ffff057224 */ /* 0x000fe200078e000c */
[----:B------:R-:W-:Y:S01]  /*10660*/  MOV R3, RZ ;  /* 0x000000ff00037202 */ /* 0x000fe20000000f00 */
[----:B------:R-:W-:Y:S01]  /*10670*/  IMAD.MOV.U32 R0, RZ, RZ, 0x181f ;  /* 0x0000181fff007424 */ /* 0x000fe200078e00ff */
[----:B------:R-:W-:Y:S02]  /*10680*/  MOV R2, 0x106a0 ;  /* 0x000106a000027802 */ /* 0x000fe40000000f00 */
[----:B------:R-:W-:Y:S05]  /*10690*/  CALL.REL.NOINC `($__internal_27_$__cuda_sm70_shflsync_idx_p) ;  /* 0x0000095000007944 */ /* 0x000fea0003c00000 */
[----:B------:R-:W-:Y:S01]  /*106a0*/  MOV R4, R0 ;  /* 0x0000000000047202 */ /* 0x000fe20000000f00 */
[----:B------:R-:W-:Y:S05]  /*106b0*/  BRA `(.L_x_1336) ;  /* 0xffffdec000007947 */ /* 0x000fea000383ffff */
.L_x_1286:
[----:B------:R-:W-:Y:S01]  /*106c0*/  IMAD.MOV.U32 R5, RZ, RZ, R15 ;  /* 0x000000ffff057224 */ /* 0x000fe200078e000f */
[----:B------:R-:W-:Y:S01]  /*106d0*/  MOV R3, RZ ;  /* 0x000000ff00037202 */ /* 0x000fe20000000f00 */
[----:B------:R-:W-:Y:S01]  /*106e0*/  IMAD.MOV.U32 R0, RZ, RZ, 0x181f ;  /* 0x0000181fff007424 */ /* 0x000fe200078e00ff */
[----:B------:R-:W-:Y:S02]  /*106f0*/  MOV R2, 0x10710 ;  /* 0x0001071000027802 */ /* 0x000fe40000000f00 */
[----:B-12---:R-:W-:Y:S05]  /*10700*/  CALL.REL.NOINC `($__internal_27_$__cuda_sm70_shflsync_idx_p) ;  /* 0x000008e000007944 */ /* 0x006fea0003c00000 */
[----:B------:R-:W-:Y:S05]  /*10710*/  BRA `(.L_x_1337) ;  /* 0xffffde8000007947 */ /* 0x000fea000383ffff */
.L_x_1289:
        /* <DEDUP_REMOVED lines=12> */
.L_x_1292:
[----:B------:R-:W-:Y:S01]  /*107e0*/  IMAD.MOV.U32 R5, RZ, RZ, R12 ;  /* 0x000000ffff057224 */ /* 0x000fe200078e000c */
[----:B-1----:R-:W-:Y:S01]  /*107f0*/  MOV R3, 0x2 ;  /* 0x0000000200037802 */ /* 0x002fe20000000f00 */
[----:B----4-:R-:W-:Y:S01]  /*10800*/  IMAD.MOV.U32 R0, RZ, RZ, 0x181f ;  /* 0x0000181fff007424 */ /* 0x010fe200078e00ff */
[----:B------:R-:W-:Y:S02]  /*10810*/  MOV R2, 0x10830 ;  /* 0x0001083000027802 */ /* 0x000fe40000000f00 */
[----:B--23--:R-:W-:Y:S05]  /*10820*/  CALL.REL.NOINC `($__internal_27_$__cuda_sm70_shflsync_idx_p) ;  /* 0x000007c000007944 */ /* 0x00cfea0003c00000 */
[----:B------:R-:W-:Y:S01]  /*10830*/  MOV R4, R0 ;  /* 0x0000000000047202 */ /* 0x000fe20000000f00 */
[----:B------:R-:W-:Y:S05]  /*10840*/  BRA `(.L_x_1339) ;  /* 0xffffe10000007947 */ /* 0x000fea000383ffff */
.L_x_1293:
[----:B------:R-:W-:Y:S01]  /*10850*/  IMAD.MOV.U32 R5, RZ, RZ, R15 ;  /* 0x000000ffff057224 */ /* 0x000fe200078e000f */
[----:B------:R-:W-:Y:S01]  /*10860*/  MOV R3, 0x2 ;  /* 0x0000000200037802 */ /* 0x000fe20000000f00 */
[----:B----4-:R-:W-:Y:S01]  /*10870*/  IMAD.MOV.U32 R0, RZ, RZ, 0x181f ;  /* 0x0000181fff007424 */ /* 0x010fe200078e00ff */
[----:B------:R-:W-:Y:S02]  /*10880*/  MOV R2, 0x108a0 ;  /* 0x000108a000027802 */ /* 0x000fe40000000f00 */
[----:B-123--:R-:W-:Y:S05]  /*10890*/  CALL.REL.NOINC `($__internal_27_$__cuda_sm70_shflsync_idx_p) ;  /* 0x0000075000007944 */ /* 0x00efea0003c00000 */
[----:B------:R-:W-:Y:S05]  /*108a0*/  BRA `(.L_x_1340) ;  /* 0xffffe0c000007947 */ /* 0x000fea000383ffff */
.L_x_1296:
        /* <DEDUP_REMOVED lines=12> */
.L_x_1298:
[----:B------:R-:W-:Y:S01]  /*10970*/  IMAD.MOV.U32 R5, RZ, RZ, R98 ;  /* 0x000000ffff057224 */ /* 0x000fe200078e0062 */
[----:B------:R-:W-:Y:S01]  /*10980*/  MOV R3, RZ ;  /* 0x000000ff00037202 */ /* 0x000fe20000000f00 */
[----:B------:R-:W-:Y:S01]  /*10990*/  IMAD.MOV.U32 R0, RZ, RZ, 0x1f ;  /* 0x0000001fff007424 */ /* 0x000fe200078e00ff */
[----:B------:R-:W-:Y:S02]  /*109a0*/  MOV R2, 0x109c0 ;  /* 0x000109c000027802 */ /* 0x000fe40000000f00 */
[----:B------:R-:W-:Y:S05]  /*109b0*/  CALL.REL.NOINC `($__internal_27_$__cuda_sm70_shflsync_idx_p) ;  /* 0x0000063000007944 */ /* 0x000fea0003c00000 */
[----:B------:R-:W-:Y:S01]  /*109c0*/  MOV R9, R0 ;  /* 0x0000000000097202 */ /* 0x000fe20000000f00 */
[----:B------:R-:W-:Y:S05]  /*109d0*/  BRA `(.L_x_1342) ;  /* 0xffffe40000007947 */ /* 0x000fea000383ffff */
.L_x_1299:
[----:B------:R-:W-:Y:S01]  /*109e0*/  IMAD.MOV.U32 R5, RZ, RZ, R98 ;  /* 0x000000ffff057224 */ /* 0x000fe200078e0062 */
[----:B------:R-:W-:Y:S01]  /*109f0*/  MOV R3, 0x1 ;  /* 0x0000000100037802 */ /* 0x000fe20000000f00 */
[----:B------:R-:W-:Y:S01]  /*10a00*/  IMAD.MOV.U32 R0, RZ, RZ, 0x1f ;  /* 0x0000001fff007424 */ /* 0x000fe200078e00ff */
[----:B------:R-:W-:Y:S02]  /*10a10*/  MOV R2, 0x10a30 ;  /* 0x00010a3000027802 */ /* 0x000fe40000000f00 */
[----:B-12---:R-:W-:Y:S05]  /*10a20*/  CALL.REL.NOINC `($__internal_27_$__cuda_sm70_shflsync_idx_p) ;  /* 0x000005c000007944 */ /* 0x006fea0003c00000 */
[----:B------:R-:W-:Y:S01]  /*10a30*/  MOV R8, R0 ;  /* 0x0000000000087202 */ /* 0x000fe20000000f00 */
[----:B------:R-:W-:Y:S05]  /*10a40*/  BRA `(.L_x_1343) ;  /* 0xffffe3b000007947 */ /* 0x000fea000383ffff */
.L_x_1300:
[----:B------:R-:W-:Y:S02]  /*10a50*/  MOV R2, 0x1 ;  /* 0x0000000100027802 */ /* 0x000fe40000000f00 */
[----:B------:R-:W-:-:S02]  /*10a60*/  MOV R3, 0x10a80 ;  /* 0x00010a8000037802 */ /* 0x000fc40000000f00 */
[----:B-1234-:R-:W-:Y:S05]  /*10a70*/  CALL.REL.NOINC `($__internal_28_$__cuda_sm70_shflsync_up_p) ;  /* 0x000005c000007944 */ /* 0x01efea0003c00000 */
[----:B------:R-:W-:Y:S05]  /*10a80*/  BRA `(.L_x_1344) ;  /* 0xffffe4a000007947 */ /* 0x000fea000383ffff */
.L_x_1301:
[----:B------:R-:W-:Y:S02]  /*10a90*/  MOV R2, 0x2 ;  /* 0x0000000200027802 */ /* 0x000fe40000000f00 */
[----:B------:R-:W-:-:S02]  /*10aa0*/  MOV R3, 0x10ac0 ;  /* 0x00010ac000037802 */ /* 0x000fc40000000f00 */
[----:B--2-4-:R-:W-:Y:S05]  /*10ab0*/  CALL.REL.NOINC `($__internal_28_$__cuda_sm70_shflsync_up_p) ;  /* 0x0000058000007944 */ /* 0x014fea0003c00000 */
        /* <DEDUP_REMOVED lines=23> */
.L_x_1305:
[----:B------:R-:W-:Y:S02]  /*10c30*/  MOV R2, 0x1 ;  /* 0x0000000100027802 */ /* 0x000fe40000000f00 */
[----:B------:R-:W-:Y:S02]  /*10c40*/  MOV R3, 0x10c60 ;  /* 0x00010c6000037802 */ /* 0x000fe40000000f00 */
[----:B------:R-:W-:Y:S05]  /*10c50*/  CALL.REL.NOINC `($__internal_28_$__cuda_sm70_shflsync_up_p) ;  /* 0x000003e000007944 */ /* 0x000fea0003c00000 */
[----:B------:R-:W-:Y:S01]  /*10c60*/  MOV R2, R4 ;  /* 0x0000000400027202 */ /* 0x000fe20000000f00 */
[----:B------:R-:W-:Y:S05]  /*10c70*/  BRA `(.L_x_1346) ;  /* 0xffffe51000007947 */ /* 0x000fea000383ffff */
.L_x_1306:
        /* <DEDUP_REMOVED lines=26> */
.L_x_1308:
[----:B------:R-:W-:Y:S02]  /*10e20*/  SEL R0, RZ, 0x1, P0 ;  /* 0x00000001ff007807 */ /* 0x000fe40000000000 */
[----:B------:R-:W-:Y:S02]  /*10e30*/  MOV R2, 0x10e50 ;  /* 0x00010e5000027802 */ /* 0x000fe40000000f00 */
[----:B-1----:R-:W-:Y:S05]  /*10e40*/  CALL.REL.NOINC `($__internal_29_$__cuda_sm70_votesync_ballot) ;  /* 0x0000026000007944 */ /* 0x002fea0003c00000 */
[----:B------:R-:W-:Y:S01]  /*10e50*/  MOV R11, R0 ;  /* 0x00000000000b7202 */ /* 0x000fe20000000f00 */
[----:B------:R-:W-:Y:S05]  /*10e60*/  BRA `(.L_x_1348) ;  /* 0xffffe4b000007947 */ /* 0x000fea000383ffff */
.L_x_1309:
[----:B------:R-:W-:Y:S01]  /*10e70*/  IMAD.MOV.U32 R5, RZ, RZ, R6 ;  /* 0x000000ffff057224 */ /* 0x000fe200078e0006 */
[----:B---3--:R-:W-:Y:S01]  /*10e80*/  MOV R3, R10 ;  /* 0x0000000a00037202 */ /* 0x008fe20000000f00 */
[----:B------:R-:W-:Y:S01]  /*10e90*/  IMAD.MOV.U32 R0, RZ, RZ, 0x1f ;  /* 0x0000001fff007424 */ /* 0x000fe200078e00ff */
[----:B------:R-:W-:Y:S02]  /*10ea0*/  MOV R2, 0x10ec0 ;  /* 0x00010ec000027802 */ /* 0x000fe40000000f00 */
[----:B-12---:R-:W-:Y:S05]  /*10eb0*/  CALL.REL.NOINC `($__internal_27_$__cuda_sm70_shflsync_idx_p) ;  /* 0x0000013000007944 */ /* 0x006fea0003c00000 */
[----:B------:R-:W-:Y:S01]  /*10ec0*/  IMAD.MOV.U32 R8, RZ, RZ, R0 ;  /* 0x000000ffff087224 */ /* 0x000fe200078e0000 */
[----:B------:R-:W-:Y:S01]  /*10ed0*/  MOV R3, R10 ;  /* 0x0000000a00037202 */ /* 0x000fe20000000f00 */
[----:B------:R-:W-:Y:S01]  /*10ee0*/  IMAD.MOV.U32 R5, RZ, RZ, R7 ;  /* 0x000000ffff057224 */ /* 0x000fe200078e0007 */
[----:B------:R-:W-:Y:S02]  /*10ef0*/  MOV R0, 0x1f ;  /* 0x0000001f00007802 */ /* 0x000fe40000000f00 */
[----:B------:R-:W-:-:S02]  /*10f00*/  MOV R2, 0x10f20 ;  /* 0x00010f2000027802 */ /* 0x000fc40000000f00 */
[----:B------:R-:W-:Y:S05]  /*10f10*/  CALL.REL.NOINC `($__internal_27_$__cuda_sm70_shflsync_idx_p) ;  /* 0x000000d000007944 */ /* 0x000fea0003c00000 */
[----:B------:R-:W-:Y:S01]  /*10f20*/  MOV R7, R0 ;  /* 0x0000000000077202 */ /* 0x000fe20000000f00 */
[----:B------:R-:W-:Y:S05]  /*10f30*/  BRA `(.L_x_1349) ;  /* 0xffffe42000007947 */ /* 0x000fea000383ffff */
.L_x_1312:
[----:B------:R-:W-:Y:S01]  /*10f40*/  IMAD.MOV.U32 R5, RZ, RZ, R4 ;  /* 0x000000ffff057224 */ /* 0x000fe200078e0004 */
[----:B------:R-:W-:-:S02]  /*10f50*/  MOV R0, 0x1f ;  /* 0x0000001f00007802 */ /* 0x000fc40000000f00 */
[----:B------:R-:W-:Y:S02]  /*10f60*/  MOV R2, 0x10f80 ;  /* 0x00010f8000027802 */ /* 0x000fe40000000f00 */
[----:B-1234-:R-:W-:Y:S05]  /*10f70*/  CALL.REL.NOINC `($__internal_27_$__cuda_sm70_shflsync_idx_p) ;  /* 0x0000007000007944 */ /* 0x01efea0003c00000 */
[----:B------:R-:W-:Y:S01]  /*10f80*/  MOV R13, R0 ;  /* 0x00000000000d7202 */ /* 0x000fe20000000f00 */
[----:B------:R-:W-:Y:S05]  /*10f90*/  BRA `(.L_x_1311) ;  /* 0xffffe42000007947 */ /* 0x000fea000383ffff */
        .weak           $__internal_26_$__cuda_sm70_shflsync_bfly_p
        .type           $__internal_26_$__cuda_sm70_shflsync_bfly_p,@function
        .size           $__internal_26_$__cuda_sm70_shflsync_bfly_p,($__internal_27_$__cuda_sm70_shflsync_idx_p - $__internal_26_$__cuda_sm70_shflsync_bfly_p)
$__internal_26_$__cuda_sm70_shflsync_bfly_p:
[----:B------:R-:W-:Y:S04]  /*10fa0*/  WARPSYNC R6 ;  /* 0x0000000600007348 */ /* 0x000fe80003800000 */
[----:B------:R1:W2:Y:S02]  /*10fb0*/  SHFL.BFLY PT, R5, R2, R5, R7 ;  /* 0x0c00000502057389 */ /* 0x0002a400000e0007 */
[----:B-1----:R-:W-:Y:S02]  /*10fc0*/  MOV R2, R3 ;  /* 0x0000000300027202 */ /* 0x002fe40000000f00 */
[----:B------:R-:W-:-:S04]  /*10fd0*/  MOV R3, 0x0 ;  /* 0x0000000000037802 */ /* 0x000fc80000000f00 */
[----:B--2---:R-:W-:Y:S05]  /*10fe0*/  RET.REL.NODEC R2 `(_ZN7cutlass13device_kernelIN5flash19enable_sm80_to_sm89INS1_16FlashAttnFwdSm80INS1_25CollectiveMainloopFwdSm80ILi8ELi1ELb0EN4cute5tupleIJNS5_1CILi128EEENS7_ILi64EEENS7_ILi256EEEEEELi256ENS_6half_tEfNS_4arch4Sm80ELb0ELb0ELb1ELb1ELb0ELb0ELb1ELb1EEENS1_21CollectiveEpilogueFwdINS6_IJS8_SA_S9_EEENS6_IJNS7_ILi1EEESI_SI_EEESC_SE_Li256ELb1ELb1ELb1ELb0EEENS1_36VarlenDynamicPersistentTileSchedulerILi128ELi64ELi256ELi256ELb1ELb1ELb0ELb0ELb1ELb1EEEEEEEEEvNT_6ParamsE) ;  /* 0xfffef01002007950 */ /* 0x004fea0003c3ffff */
        .weak           $__internal_27_$__cuda_sm70_shflsync_idx_p
        .type           $__internal_27_$__cuda_sm70_shflsync_idx_p,@function
        .size           $__internal_27_$__cuda_sm70_shflsync_idx_p,($__internal_28_$__cuda_sm70_shflsync_up_p - $__internal_27_$__cuda_sm70_shflsync_idx_p)
$__internal_27_$__cuda_sm70_shflsync_idx_p:
[----:B------:R-:W-:-:S04]  /*10ff0*/  MOV R102, 0xffffffff ;  /* 0xffffffff00667802 */ /* 0x000fc80000000f00 */
[----:B------:R-:W-:Y:S04]  /*11000*/  WARPSYNC R102 ;  /* 0x0000006600007348 */ /* 0x000fe80003800000 */
[----:B------:R1:W2:Y:S02]  /*11010*/  SHFL.IDX PT, R0, R5, R3, R0 ;  /* 0x0000000305007389 */ /* 0x0002a400000e0000 */
[----:B-1----:R-:W-:-:S04]  /*11020*/  MOV R3, 0x0 ;  /* 0x0000000000037802 */ /* 0x002fc80000000f00 */
[----:B--2---:R-:W-:Y:S05]  /*11030*/  RET.REL.NODEC R2 `(_ZN7cutlass13device_kernelIN5flash19enable_sm80_to_sm89INS1_16FlashAttnFwdSm80INS1_25CollectiveMainloopFwdSm80ILi8ELi1ELb0EN4cute5tupleIJNS5_1CILi128EEENS7_ILi64EEENS7_ILi256EEEEEELi256ENS_6half_tEfNS_4arch4Sm80ELb0ELb0ELb1ELb1ELb0ELb0ELb1ELb1EEENS1_21CollectiveEpilogueFwdINS6_IJS8_SA_S9_EEENS6_IJNS7_ILi1EEESI_SI_EEESC_SE_Li256ELb1ELb1ELb1ELb0EEENS1_36VarlenDynamicPersistentTileSchedulerILi128ELi64ELi256ELi256ELb1ELb1ELb0ELb0ELb1ELb1EEEEEEEEEvNT_6ParamsE) ;  /* 0xfffeefc002007950 */ /* 0x004fea0003c3ffff */
        .weak           $__internal_28_$__cuda_sm70_shflsync_up_p
        .type           $__internal_28_$__cuda_sm70_shflsync_up_p,@function
        .size           $__internal_28_$__cuda_sm70_shflsync_up_p,($__internal_29_$__cuda_sm70_votesync_ballot - $__internal_28_$__cuda_sm70_shflsync_up_p)
$__internal_28_$__cuda_sm70_shflsync_up_p:
[----:B------:R-:W-:Y:S02]  /*11040*/  IMAD.MOV.U32 R4, RZ, RZ, RZ ;  /* 0x000000ffff047224 */ /* 0x000fe400078e00ff */
[----:B------:R-:W-:-:S04]  /*11050*/  IMAD.MOV.U32 R10, RZ, RZ, -0x1 ;  /* 0xffffffffff0a7424 */ /* 0x000fc800078e00ff */
[----:B------:R-:W-:Y:S04]  /*11060*/  WARPSYNC R10 ;  /* 0x0000000a00007348 */ /* 0x000fe80003800000 */
[----:B------:R1:W2:Y:S02]  /*11070*/  SHFL.UP PT, R4, R0, R2, R4 ;  /* 0x0400000200047389 */ /* 0x0002a400000e0004 */
[----:B-1----:R-:W-:Y:S02]  /*11080*/  MOV R2, R3 ;  /* 0x0000000300027202 */ /* 0x002fe40000000f00 */
[----:B------:R-:W-:-:S04]  /*11090*/  MOV R3, 0x0 ;  /* 0x0000000000037802 */ /* 0x000fc80000000f00 */
[----:B--2---:R-:W-:Y:S05]  /*110a0*/  RET.REL.NODEC R2 `(_ZN7cutlass13device_kernelIN5flash19enable_sm80_to_sm89INS1_16FlashAttnFwdSm80INS1_25CollectiveMainloopFwdSm80ILi8ELi1ELb0EN4cute5tupleIJNS5_1CILi128EEENS7_ILi64EEENS7_ILi256EEEEEELi256ENS_6half_tEfNS_4arch4Sm80ELb0ELb0ELb1ELb1ELb0ELb0ELb1ELb1EEENS1_21CollectiveEpilogueFwdINS6_IJS8_SA_S9_EEENS6_IJNS7_ILi1EEESI_SI_EEESC_SE_Li256ELb1ELb1ELb1ELb0EEENS1_36VarlenDynamicPersistentTileSchedulerILi128ELi64ELi256ELi256ELb1ELb1ELb0ELb0ELb1ELb1EEEEEEEEEvNT_6ParamsE) ;  /* 0xfffeef5002007950 */ /* 0x004fea0003c3ffff */
        .weak           $__internal_29_$__cuda_sm70_votesync_ballot
        .type           $__internal_29_$__cuda_sm70_votesync_ballot,@function
        .size           $__internal_29_$__cuda_sm70_votesync_ballot,(.L_x_2620 - $__internal_29_$__cuda_sm70_votesync_ballot)
$__internal_29_$__cuda_sm70_votesync_ballot:
[----:B------:R-:W-:Y:S01]  /*110b0*/  ISETP.NE.U32.AND P0, PT, R0, 0x1, PT ;  /* 0x000000010000780c */ /* 0x000fe20003f05070 */
[----:B------:R-:W-:-:S04]  /*110c0*/  IMAD.MOV.U32 R3, RZ, RZ, -0x1 ;  /* 0xffffffffff037424 */ /* 0x000fc800078e00ff */
[----:B------:R-:W-:Y:S08]  /*110d0*/  WARPSYNC R3 ;  /* 0x0000000300007348 */ /* 0x000ff00003800000 */
[----:B------:R-:W-:-:S04]  /*110e0*/  VOTE.ANY R0, PT, !P0 ;  /* 0x0000000000007806 */ /* 0x000fc800040e0100 */
[----:B------:R-:W-:Y:S01]  /*110f0*/  LOP3.LUT R0, R0, R3, RZ, 0xc0, !PT ;  /* 0x0000000300007212 */ /* 0x000fe200078ec0ff */
[----:B------:R-:W-:-:S04]  /*11100*/  IMAD.MOV.U32 R3, RZ, RZ, 0x0 ;  /* 0x00000000ff037424 */ /* 0x000fc800078e00ff */
[----:B------:R-:W-:Y:S05]  /*11110*/  RET.REL.NODEC R2 `(_ZN7cutlass13device_kernelIN5flash19enable_sm80_to_sm89INS1_16FlashAttnFwdSm80INS1_25CollectiveMainloopFwdSm80ILi8ELi1ELb0EN4cute5tupleIJNS5_1CILi128EEENS7_ILi64EEENS7_ILi256EEEEEELi256ENS_6half_tEfNS_4arch4Sm80ELb0ELb0ELb1ELb1ELb0ELb0ELb1ELb1EEENS1_21CollectiveEpilogueFwdINS6_IJS8_SA_S9_EEENS6_IJNS7_ILi1EEESI_SI_EEESC_SE_Li256ELb1ELb1ELb1ELb0EEENS1_36VarlenDynamicPersistentTileSchedulerILi128ELi64ELi256ELi256ELb1ELb1ELb0ELb0ELb1ELb1EEEEEEEEEvNT_6ParamsE) ;  /* 0xfffeeee002007950 */ /* 0x000fea0003c3ffff */
.L_x_1350:
        /* <DEDUP_REMOVED lines=14> */
.L_x_2620:


//--------------------- .text._ZN7cutlass13device_kernelIN5flash19enable_sm80_to_sm89INS1_16FlashAttnFwdSm80INS1_25CollectiveMainloopFwdSm80ILi8ELi1ELb0EN4cute5tupleIJNS5_1CILi128EEENS7_ILi48EEENS7_ILi256EEEEEELi256ENS_6half_tEfNS_4arch4Sm80ELb0ELb0ELb1ELb1ELb0ELb1ELb1ELb1EEENS1_21CollectiveEpilogueFwdINS6_IJS8_SA_S9_EEENS6_IJNS7_ILi1EEESI_SI_EEESC_SE_Li256ELb1ELb1ELb1ELb0EEENS1_36VarlenDynamicPersistentTileSchedulerILi128ELi48ELi256ELi256ELb1ELb1ELb0ELb0ELb1ELb1EEEEEEEEEvNT_6ParamsE --------------------------
	.section	.text._ZN7cutlass13device_kernelIN5flash19enable_sm80_to_sm89INS1_16FlashAttnFwdSm80INS1_25CollectiveMainloopFwdSm80ILi8ELi1ELb0EN4cute5tupleIJNS5_1CILi128EEENS7_ILi48EEENS7_ILi256EEEEEELi256ENS_6half_tEfNS_4arch4Sm80ELb0ELb0ELb1ELb1ELb0ELb1ELb1ELb1EEENS1_21CollectiveEpilogueFwdINS6_IJS8_SA_S9_EEENS6_IJNS7_ILi1EEESI_SI_EEESC_SE_Li256ELb1ELb1ELb1ELb0EEENS1_36VarlenDynamicPersistentTileSchedulerILi128ELi48ELi256ELi256ELb1ELb1ELb0ELb0ELb1ELb1EEEEEEEEEvNT_6ParamsE,"ax",@progbits
	.sectioninfo	@"SHI_REGISTERS=255"
	.align	128
.text._ZN7cutlass13device_kernelIN5flash19enable_sm80_to_sm89INS1_16FlashAttnFwdSm80INS1_25CollectiveMainloopFwdSm80ILi8ELi1ELb0EN4cute5tupleIJNS5_1CILi128EEENS7_ILi48EEENS7_ILi256EEEEEELi256ENS_6half_tEfNS_4arch4Sm80ELb0ELb0ELb1ELb1ELb0ELb1ELb1ELb1EEENS1_21CollectiveEpilogueFwdINS6_IJS8_SA_S9_EEENS6_IJNS7_ILi1EEESI_SI_EEESC_SE_Li256ELb1ELb1ELb1ELb0EEENS1_36VarlenDynamicPersistentTileSchedulerILi128ELi48ELi256ELi256ELb1ELb1ELb0ELb0ELb1ELb1EEEEEEEEEvNT_6ParamsE:
        .type           _ZN7cutlass13device_kernelIN5flash19enable_sm80_to_sm89INS1_16FlashAttnFwdSm80INS1_25CollectiveMainloopFwdSm80ILi8ELi1ELb0EN4cute5tupleIJNS5_1CILi128EEENS7_ILi48EEENS7_ILi256EEEEEELi256ENS_6half_tEfNS_4arch4Sm80ELb0ELb0ELb1ELb1ELb0ELb1ELb1ELb1EEENS1_21CollectiveEpilogueFwdINS6_IJS8_SA_S9_EEENS6_IJNS7_ILi1EEESI_SI_EEESC_SE_Li256ELb1ELb1ELb1ELb0EEENS1_36VarlenDynamicPersistentTileSchedulerILi128ELi48ELi256ELi256ELb1ELb1ELb0ELb0ELb1ELb1EEEEEEEEEvNT_6ParamsE,@function
        .size           _ZN7cutlass13device_kernelIN5flash19enable_sm80_to_sm89INS1_16FlashAttnFwdSm80INS1_25CollectiveMainloopFwdSm80ILi8ELi1ELb0EN4cute5tupleIJNS5_1CILi128EEENS7_ILi48EEENS7_ILi256EEEEEELi256ENS_6half_tEfNS_4arch4Sm80ELb0ELb0ELb1ELb1ELb0ELb1ELb1ELb1EEENS1_21CollectiveEpilogueFwdINS6_IJS8_SA_S9_EEENS6_IJNS7_ILi1EEESI_SI_EEESC_SE_Li256ELb1ELb1ELb1ELb0EEENS1_36VarlenDynamicPersistentTileSchedulerILi128ELi48ELi256ELi256ELb1ELb1ELb0ELb0ELb1ELb1EEEEEEEEEvNT_6ParamsE,(.L_x_2625 - _ZN7cutlass13device_kernelIN5flash19enable_sm80_to_sm89INS1_16FlashAttnFwdSm80INS1_25CollectiveMainloopFwdSm80ILi8ELi1ELb0EN4cute5tupleIJNS5_1CILi128EEENS7_ILi48EEENS7_ILi256EEEEEELi256ENS_6half_tEfNS_4arch4Sm80ELb0ELb0ELb1ELb1ELb0ELb1ELb1ELb1EEENS1_21CollectiveEpilogueFwdINS6_IJS8_SA_S9_EEENS6_IJNS7_ILi1EEESI_SI_EEESC_SE_Li256ELb1ELb1ELb1ELb0EEENS1_36VarlenDynamicPersistentTileSchedulerILi128ELi48ELi256ELi256ELb1ELb1ELb0ELb0ELb1ELb1EEEEEEEEEvNT_6ParamsE)
        .other          _ZN7cutlass13device_kernelIN5flash19enable_sm80_to_sm89INS1_16FlashAttnFwdSm80INS1_25CollectiveMainloopFwdSm80ILi8ELi1ELb0EN4cute5tupleIJNS5_1CILi128EEENS7_ILi48EEENS7_ILi256EEEEEELi256ENS_6half_tEfNS_4arch4Sm80ELb0ELb0ELb1ELb1ELb0ELb1ELb1ELb1EEENS1_21CollectiveEpilogueFwdINS6_IJS8_SA_S9_EEENS6_IJNS7_ILi1EEESI_SI_EEESC_SE_Li256ELb1ELb1ELb1ELb0EEENS1_36VarlenDynamicPersistentTileSchedulerILi128ELi48ELi256ELi256ELb1ELb1ELb0ELb0ELb1ELb1EEEEEEEEEvNT_6ParamsE,@"STO_CUDA_ENTRY STV_DEFAULT"
_ZN7cutlass13device_kernelIN5flash19enable_sm80_to_sm89INS1_16FlashAttnFwdSm80INS1_25CollectiveMainloopFwdSm80ILi8ELi1ELb0EN4cute5tupleIJNS5_1CILi128EEENS7_ILi48EEENS7_ILi256EEEEEELi256ENS_6half_tEfNS_4arch4Sm80ELb0ELb0ELb1ELb1ELb0ELb1ELb1ELb1EEENS1_21CollectiveEpilogueFwdINS6_IJS8_SA_S9_EEENS6_IJNS7_ILi1EEESI_SI_EEESC_SE_Li256ELb1ELb1ELb1ELb0EEENS1_36VarlenDynamicPersistentTileSchedulerILi128ELi48ELi256ELi256ELb1ELb1ELb0ELb0ELb1ELb1EEEEEEEEEvNT_6ParamsE:
        /* <DEDUP_REMOVED lines=54> */
.L_x_1356:
        /* <DEDUP_REMOVED lines=17> */
.L_x_1542:
        /* <DEDUP_REMOVED lines=16> */
.L_x_1543:
[----:B--2---:R-:W-:-:S05]  /*0570*/  IMAD R0, R0, c[0x0][0x538], RZ ;  /* 0x00014e0000007a24 */ /* 0x004fca00078e02ff */
[----:B------:R-:W-:-:S04]  /*0580*/  IADD3 R6, R0, R6, RZ ;  /* 0x0000000600067210 */ /* 0x000fc80007ffe0ff */
[----:B------:R-:W-:-:S13]  /*0590*/  ISETP.GT.AND P0, PT, R6, UR4, PT ;  /* 0x0000000406007c0c */ /* 0x000fda000bf04270 */
[----:B-1----:R-:W-:Y:S05]  /*05a0*/  @!P0 BRA `(.L_x_1356) ;  /* 0xfffffdb000008947 */ /* 0x002fea000383ffff */
.L_x_1352:
[----:B------:R-:W-:-:S05]  /*05b0*/  IADD3 R12, -R0, R6, RZ ;  /* 0x00000006000c7210 */ /* 0x000fca0007ffe1ff */
[----:B------:R-:W-:-:S05]  /*05c0*/  IMAD R0, R4, c[0x0][0x538], R12 ;  /* 0x00014e0004007a24 */ /* 0x000fca00078e020c */
[----:B------:R-:W-:Y:S01]  /*05d0*/  ISETP.GT.AND P0, PT, R0, UR4, PT ;  /* 0x0000000400007c0c */ /* 0x000fe2000bf04270 */
[----:B------:R-:W-:-:S12]  /*05e0*/  BRA.DIV ~URZ, `(.L_x_1357) ;  /* 0x0001b3127f007947 */ /* 0x000fd8000b800000 */
[----:B------:R-:W-:-:S04]  /*05f0*/  VOTE.ANY R6, PT, !P0 ;  /* 0x0000000000067806 */ /* 0x000fc800040e0100 */
.L_x_1544:
[----:B------:R1:W2:Y:S01]  /*0600*/  POPC R13, R6 ;  /* 0x00000006000d7309 */ /* 0x0002a20000000000 */
[----:B------:R-:W-:Y:S05]  /*0610*/  BRA.DIV ~URZ, `(.L_x_1358) ;  /* 0x0001b3327f007947 */ /* 0x000fea000b800000 */
[----:B--2---:R-:W2:Y:S04]  /*0620*/  SHFL.IDX PT, R11, R8, R13, 0x1f ;  /* 0x00001f0d080b7589 */ /* 0x004ea800000e0000 */
[----:B------:R3:W4:Y:S02]  /*0630*/  SHFL.IDX PT, R10, R7, R13, 0x1f ;  /* 0x00001f0d070a7589 */ /* 0x00072400000e0000 */
[----:B---3--:R-:W-:Y:S02]  /*0640*/  MOV R7, RZ ;  /* 0x000000ff00077202 */ /* 0x008fe40000000f00 */
.L_x_1545:
[----:B--2-4-:R-:W-:Y:S01]  /*0650*/  ISETP.NE.AND P0, PT, R6, RZ, PT ;  /* 0x000000ff0600720c */ /* 0x014fe20003f05270 */
[----:B------:R-:W-:-:S12]  /*0660*/  BSSY B0, `(.L_x_1359) ;  /* 0x0000005000007945 */ /* 0x000fd80003800000 */
[----:B------:R-:W-:Y:S05]  /*0670*/  @!P0 BRA `(.L_x_1360) ;  /* 0x0000003000008947 */ /* 0x000fea0003800000 */
[----:B------:R-:W-:Y:S01]  /*0680*/  IADD3 R3, R13, -0x1, RZ ;  /* 0xffffffff0d037810 */ /* 0x000fe20007ffe0ff */
[----:B------:R-:W-:Y:S05]  /*0690*/  BRA.DIV ~URZ, `(.L_x_1361) ;  /* 0x0001b3927f007947 */ /* 0x000fea000b800000 */
[----:B------:R2:W3:Y:S02]  /*06a0*/  SHFL.IDX PT, R7, R4, R3, 0x1f ;  /* 0x00001f0304077589 */ /* 0x0004e400000e0000 */
.L_x_1360:
[----:B------:R-:W-:Y:S05]  /*06b0*/  BSYNC B0 ;  /* 0x0000000000007941 */ /* 0x000fea0003800000 */
.L_x_1359:
        /* <DEDUP_REMOVED lines=69> */
.L_x_1353:
[----:B------:R-:W-:Y:S01]  /*0b10*/  MOV R0, UR4 ;  /* 0x0000000400007c02 */ /* 0x000fe20008000f00 */
[----:B------:R-:W-:Y:S04]  /*0b20*/  STL [R1+0x14], RZ ;  /* 0x000014ff01007387 */ /* 0x000fe80000100800 */
[----:B------:R-:W-:Y:S04]  /*0b30*/  STL [R1+0x18], RZ ;  /* 0x000018ff01007387 */ /* 0x000fe80000100800 */
[----:B------:R1:W-:Y:S02]  /*0b40*/  STL [R1+0x10], R0 ;  /* 0x0000100001007387 */ /* 0x0003e40000100800 */
[----:B-1----:R-:W-:-:S05]  /*0b50*/  MOV R0, c[0x0][0x53c] ;  /* 0x00014f0000007a02 */ /* 0x002fca0000000f00 */
[----:B------:R1:W-:Y:S02]  /*0b60*/  STL [R1+0x1c], R0 ;  /* 0x00001c0001007387 */ /* 0x0003e40000100800 */
.L_x_1362:
        /* <DEDUP_REMOVED lines=8> */
.L_x_1351:
        /* <DEDUP_REMOVED lines=10> */
[----:B------:R-:W-:-:S02]  /*0c90*/  SHF.R.S32.HI R205, RZ, 0x3, R14 ;  /* 0x00000003ffcd7819 */ /* 0x000fc4000001140e */
[----:B------:R-:W-:Y:S02]  /*0ca0*/  LOP3.LUT R0, R0, 0xfffffffe, RZ, 0xc0, !PT ;  /* 0xfffffffe00007812 */ /* 0x000fe400078ec0ff */
[--C-:B------:R-:W-:Y:S01]  /*0cb0*/  SHF.R.S32.HI R9, RZ, 0x2, R15.reuse ;  /* 0x00000002ff097819 */ /* 0x100fe2000001140f */
[----:B-1----:R-:W-:Y:S01]  /*0cc0*/  IMAD.SHL.U32 R4, R205, 0x40, RZ ;  /* 0x00000040cd047824 */ /* 0x002fe200078e00ff */
[----:B------:R-:W-:Y:S01]  /*0cd0*/  LOP3.LUT R5, R14, 0xfffffff8, RZ, 0xc0, !PT ;  /* 0xfffffff80e057812 */ /* 0x000fe200078ec0ff */
[----:B------:R-:W-:Y:S01]  /*0ce0*/  IMAD.IADD R12, R3, 0x1, -R0 ;  /* 0x00000001030c7824 */ /* 0x000fe200078e0a00 */
[----:B------:R-:W-:Y:S02]  /*0cf0*/  LOP3.LUT R0, R2, 0xfffffff0, RZ, 0xc0, !PT ;  /* 0xfffffff002007812 */ /* 0x000fe400078ec0ff */
[----:B------:R-:W-:Y:S01]  /*0d00*/  SHF.R.S32.HI R3, RZ, 0x1f, R15 ;  /* 0x0000001fff037819 */ /* 0x000fe2000001140f */
[----:B------:R-:W-:Y:S01]  /*0d10*/  IMAD.IADD R215, R16, 0x1, -R5 ;  /* 0x0000000110d77824 */ /* 0x000fe200078e0a05 */
[----:B------:R-:W-:Y:S01]  /*0d20*/  LEA.HI R11, R8, R16, RZ, 0x5 ;  /* 0x00000010080b7211 */ /* 0x000fe200078f28ff */
[----:B------:R-:W-:Y:S01]  /*0d30*/  IMAD.IADD R0, R16, 0x1, -R0 ;  /* 0x0000000110007824 */ /* 0x000fe200078e0a00 */
[----:B------:R-:W-:Y:S01]  /*0d40*/  LEA.HI R2, R3, R9, RZ, 0x3 ;  /* 0x0000000903027211 */ /* 0x000fe200078f18ff */
[C---:B------:R-:W-:Y:S01]  /*0d50*/  IMAD.SHL.U32 R132, R215.reuse, 0x8, RZ ;  /* 0x00000008d7847824 */ /* 0x040fe200078e00ff */
[----:B------:R-:W-:Y:S01]  /*0d60*/  SHF.R.S32.HI R6, RZ, 0x5, R11 ;  /* 0x00000005ff067819 */ /* 0x000fe2000001140b */
[----:B------:R-:W-:Y:S01]  /*0d70*/  IMAD.SHL.U32 R138, R215, 0x4, RZ ;  /* 0x00000004d78a7824 */ /* 0x000fe200078e00ff */
[----:B------:R-:W-:-:S02]  /*0d80*/  SHF.R.S32.HI R5, RZ, 0x1f, R0 ;  /* 0x0000001fff057819 */ /* 0x000fc40000011400 */
[----:B------:R-:W-:Y:S02]  /*0d90*/  LOP3.LUT R3, R2, 0xfffffff8, RZ, 0xc0, !PT ;  /* 0xfffffff802037812 */ /* 0x000fe400078ec0ff */
[----:B------:R-:W-:Y:S02]  /*0da0*/  LOP3.LUT R2, R4, 0x1c0, RZ, 0xc0, !PT ;  /* 0x000001c004027812 */ /* 0x000fe400078ec0ff */
[----:B------:R-:W-:Y:S01]  /*0db0*/  LEA.HI R13, R5, R0, RZ, 0x3 ;  /* 0x00000000050d7211 */ /* 0x000fe200078f18ff */
[----:B------:R-:W-:Y:S01]  /*0dc0*/  IMAD.IADD R9, R9, 0x1, -R3 ;  /* 0x0000000109097824 */ /* 0x000fe200078e0a03 */
[----:B------:R-:W-:Y:S01]  /*0dd0*/  SHF.R.U32.HI R4, RZ, 0x3, R2 ;  /* 0x00000003ff047819 */ /* 0x000fe20000011602 */
[----:B------:R-:W-:Y:S01]  /*0de0*/  IMAD.SHL.U32 R5, R215, 0x40, RZ ;  /* 0x00000040d7057824 */ /* 0x000fe200078e00ff */
[----:B------:R-:W-:Y:S02]  /*0df0*/  LOP3.LUT R2, R2, 0x38, R132, 0xf8, !PT ;  /* 0x0000003802027812 */ /* 0x000fe400078ef884 */
[----:B------:R-:W-:-:S02]  /*0e00*/  LOP3.LUT R3, R13, 0xfffffff8, RZ, 0xc0, !PT ;  /* 0xfffffff80d037812 */ /* 0x000fc400078ec0ff */
[----:B------:R-:W-:Y:S02]  /*0e10*/  LOP3.LUT R10, R2, R4, RZ, 0x3c, !PT ;  /* 0x00000004020a7212 */ /* 0x000fe400078e3cff */
[----:B------:R-:W-:Y:S01]  /*0e20*/  LOP3.LUT R2, R5, 0x1c0, RZ, 0xc0, !PT ;  /* 0x000001c005027812 */ /* 0x000fe200078ec0ff */
[----:B------:R-:W-:Y:S01]  /*0e30*/  IMAD.IADD R7, R0, 0x1, -R3 ;  /* 0x0000000100077824 */ /* 0x000fe200078e0a03 */
[----:B------:R-:W-:Y:S02]  /*0e40*/  LOP3.LUT R3, R11, 0xffffffe0, RZ, 0xc0, !PT ;  /* 0xffffffe00b037812 */ /* 0x000fe400078ec0ff */
[----:B------:R-:W-:Y:S02]  /*0e50*/  LOP3.LUT R4, R2, 0x8, R14, 0xf8, !PT ;  /* 0x0000000802047812 */ /* 0x000fe400078ef80e */
[----:B------:R-:W-:Y:S01]  /*0e60*/  SHF.R.U32.HI R2, RZ, 0x3, R2 ;  /* 0x00000003ff027819 */ /* 0x000fe20000011602 */
[----:B------:R-:W-:Y:S01]  /*0e70*/  IMAD.IADD R17, R16, 0x1, -R3 ;  /* 0x0000000110117824 */ /* 0x000fe200078e0a03 */
[----:B------:R-:W-:-:S02]  /*0e80*/  LEA.HI R5, R8, R16, RZ, 0x6 ;  /* 0x0000001008057211 */ /* 0x000fc400078f30ff */
[----:B------:R-:W-:Y:S02]  /*0e90*/  SHF.R.S32.HI R0, RZ, 0x1f, R11 ;  /* 0x0000001fff007819 */ /* 0x000fe4000001140b */
[----:B------:R-:W-:Y:S01]  /*0ea0*/  LOP3.LUT R11, R4, R2, RZ, 0x3c, !PT ;  /* 0x00000002040b7212 */ /* 0x000fe200078e3cff */
[----:B------:R-:W-:Y:S01]  /*0eb0*/  IMAD.SHL.U32 R4, R5, 0x8, RZ ;  /* 0x0000000805047824 */ /* 0x000fe200078e00ff */
[----:B------:R-:W-:Y:S02]  /*0ec0*/  LEA.HI R0, R0, R6, RZ, 0x3 ;  /* 0x0000000600007211 */ /* 0x000fe400078f18ff */
[----:B------:R-:W-:Y:S02]  /*0ed0*/  LOP3.LUT R3, R15, 0xfffffffc, RZ, 0xc0, !PT ;  /* 0xfffffffc0f037812 */ /* 0x000fe400078ec0ff */
[----:B------:R-:W-:Y:S02]  /*0ee0*/  SHF.R.S32.HI R5, RZ, 0x1f, R17 ;  /* 0x0000001fff057819 */ /* 0x000fe40000011411 */
[----:B------:R-:W-:Y:S01]  /*0ef0*/  LOP3.LUT R2, R0, 0xffffff8, RZ, 0xc0, !PT ;  /* 0x0ffffff800027812 */ /* 0x000fe200078ec0ff */
[----:B------:R-:W-:Y:S01]  /*0f00*/  IMAD.IADD R0, R16, 0x1, -R3 ;  /* 0x0000000110007824 */ /* 0x000fe200078e0a03 */
[----:B------:R-:W-:-:S02]  /*0f10*/  LEA.HI R14, R5, R17, RZ, 0x2 ;  /* 0x00000011050e7211 */ /* 0x000fc400078f10ff */
[----:B------:R-:W-:Y:S01]  /*0f20*/  LOP3.LUT R8, R4, 0xfffffe00, RZ, 0xc0, !PT ;  /* 0xfffffe0004087812 */ /* 0x000fe200078ec0ff */
[----:B------:R-:W-:Y:S01]  /*0f30*/  IMAD.IADD R4, R6, 0x1, -R2 ;  /* 0x0000000106047824 */ /* 0x000fe200078e0a02 */
[----:B------:R-:W-:Y:S02]  /*0f40*/  SHF.R.S32.HI R3, RZ, 0x2, R14 ;  /* 0x00000002ff037819 */ /* 0x000fe4000001140e */
[----:B------:R-:W-:Y:S02]  /*0f50*/  LEA.HI R2, R0, R0, RZ, 0x1 ;  /* 0x0000000000027211 */ /* 0x000fe400078f08ff */
[----:B------:R-:W-:Y:S01]  /*0f60*/  LOP3.LUT R201, R10, R8, RZ, 0xfc, !PT ;  /* 0x000000080ac97212 */ /* 0x000fe200078efcff */
[----:B------:R-:W-:Y:S01]  /*0f70*/  IMAD R16, R4, 0x10, R3 ;  /* 0x0000001004107824 */ /* 0x000fe200078e0203 */
[----:B------:R-:W-:Y:S01]  /*0f80*/  LOP3.LUT R2, R2, 0x1ffffffe, RZ, 0xc0, !PT ;  /* 0x1ffffffe02027812 */ /* 0x000fe200078ec0ff */
[C---:B------:R-:W-:Y:S01]  /*0f90*/  IMAD.SHL.U32 R3, R9.reuse, 0x40, RZ ;  /* 0x0000004009037824 */ /* 0x040fe200078e00ff */
[----:B------:R-:W-:Y:S01]  /*0fa0*/  LOP3.LUT R5, R9, 0x1, RZ, 0xc0, !PT ;  /* 0x0000000109057812 */ /* 0x000fe200078ec0ff */
[----:B------:R-:W-:Y:S01]  /*0fb0*/  IMAD.SHL.U32 R4, R7, 0x40, RZ ;  /* 0x0000004007047824 */ /* 0x000fe200078e00ff */
[----:B------:R-:W-:Y:S01]  /*0fc0*/  IADD3 R18, R205, 0x60, RZ ;  /* 0x00000060cd127810 */ /* 0x000fe20007ffe0ff */
[----:B------:R-:W-:Y:S01]  /*0fd0*/  IMAD.SHL.U32 R10, R6, 0x400, RZ ;  /* 0x00000400060a7824 */ /* 0x000fe200078e00ff */
[----:B------:R-:W-:Y:S01]  /*0fe0*/  LOP3.LUT R3, R3, 0x1c0, RZ, 0xc0, !PT ;  /* 0x000001c003037812 */ /* 0x000fe200078ec0ff */
[----:B------:R-:W-:Y:S01]  /*0ff0*/  IMAD.IADD R15, R0, 0x1, -R2 ;  /* 0x00000001000f7824 */ /* 0x000fe200078e0a02 */
[----:B------:R-:W-:Y:S01]  /*1000*/  LOP3.LUT R2, R4, 0x1c0, RZ, 0xc0, !PT ;  /* 0x000001c004027812 */ /* 0x000fe200078ec0ff */
[----:B------:R-:W-:Y:S01]  /*1010*/  IMAD.SHL.U32 R6, R12, 0x8, RZ ;  /* 0x000000080c067824 */ /* 0x000fe200078e00ff */
[----:B------:R-:W-:Y:S01]  /*1020*/  ISETP.NE.U32.AND P0, PT, R5, 0x1, PT ;  /* 0x000000010500780c */ /* 0x000fe20003f05070 */
[----:B------:R-:W-:Y:S01]  /*1030*/  IMAD R5, R0, 0x2, R10 ;  /* 0x0000000200057824 */ /* 0x000fe200078e020a */
[----:B------:R-:W-:Y:S01]  /*1040*/  LEA.HI R3, R3, R3, RZ, 0x1d ;  /* 0x0000000303037211 */ /* 0x000fe200078fe8ff */
[----:B------:R-:W-:Y:S01]  /*1050*/  IMAD R0, R12, 0x200, R11 ;  /* 0x000002000c007824 */ /* 0x000fe200078e020b */
[----:B------:R-:W-:Y:S01]  /*1060*/  LOP3.LUT R4, R2, 0x8, R6, 0xf8, !PT ;  /* 0x0000000802047812 */ /* 0x000fe200078ef806 */
[----:B------:R-:W-:Y:S01]  /*1070*/  IMAD.SHL.U32 R6, R13, 0x40, RZ ;  /* 0x000000400d067824 */ /* 0x000fe200078e00ff */
[----:B------:R-:W-:Y:S01]  /*1080*/  SHF.R.U32.HI R2, RZ, 0x3, R2 ;  /* 0x00000003ff027819 */ /* 0x000fe20000011602 */
[----:B------:R-:W-:Y:S01]  /*1090*/  IMAD.IADD R11, R5, 0x1, R3 ;  /* 0x00000001050b7824 */ /* 0x000fe200078e0203 */
[----:B------:R-:W-:Y:S01]  /*10a0*/  IADD3 R19, R205, 0x40, RZ ;  /* 0x00000040cd137810 */ /* 0x000fe20007ffe0ff */
[----:B------:R-:W-:Y:S01]  /*10b0*/  STL [R1+0x58], R16 ;  /* 0x0000581001007387 */ /* 0x000fe20000100800 */
[C---:B------:R-:W-:Y:S01]  /*10c0*/  IADD3 R137, R138.reuse, 0x40, RZ ;  /* 0x000000408a897810 */ /* 0x040fe20007ffe0ff */
[----:B------:R-:W-:Y:S01]  /*10d0*/  IMAD.SHL.U32 R201, R201, 0x2, RZ ;  /* 0x00000002c9c97824 */ /* 0x000fe200078e00ff */
[----:B------:R-:W-:Y:S01]  /*10e0*/  R2P PR, R9, 0x6 ;  /* 0x0000000609007804 */ /* 0x000fe20000000000 */
[----:B------:R-:W-:Y:S01]  /*10f0*/  IMAD.SHL.U32 R3, R19, 0x40, RZ ;  /* 0x0000004013037824 */ /* 0x000fe200078e00ff */
[C---:B------:R-:W-:Y:S01]  /*1100*/  LOP3.LUT P4, RZ, R7.reuse, 0x2, RZ, 0xc0, !PT ;  /* 0x0000000207ff7812 */ /* 0x040fe2000788c0ff */
[----:B------:R-:W-:Y:S01]  /*1110*/  IMAD.IADD R134, R138, 0x1, R137 ;  /* 0x000000018a867824 */ /* 0x000fe200078e0289 */
[----:B------:R-:W-:-:S02]  /*1120*/  LOP3.LUT P3, RZ, R7, 0x4, RZ, 0xc0, !PT ;  /* 0x0000000407ff7812 */ /* 0x000fc4000786c0ff */
[----:B------:R-:W-:Y:S01]  /*1130*/  LOP3.LUT R7, R4, R2, RZ, 0x3c, !PT ;  /* 0x0000000204077212 */ /* 0x000fe200078e3cff */
[----:B------:R-:W-:Y:S01]  /*1140*/  IMAD.SHL.U32 R2, R18, 0x40, RZ ;  /* 0x0000004012027824 */ /* 0x000fe200078e00ff */
[----:B------:R-:W-:Y:S02]  /*1150*/  SHF.R.S32.HI R5, RZ, 0x1f, R19 ;  /* 0x0000001fff057819 */ /* 0x000fe40000011413 */
[----:B------:R-:W-:Y:S02]  /*1160*/  SHF.R.S32.HI R4, RZ, 0x1f, R18 ;  /* 0x0000001fff047819 */ /* 0x000fe40000011412 */
[----:B------:R-:W-:Y:S02]  /*1170*/  LEA.HI R5, R5, R19, RZ, 0x3 ;  /* 0x0000001305057211 */ /* 0x000fe400078f18ff */
[----:B------:R-:W-:Y:S02]  /*1180*/  LOP3.LUT R19, R2, 0x1c0, RZ, 0xc0, !PT ;  /* 0x000001c002137812 */ /* 0x000fe400078ec0ff */
[----:B------:R-:W-:Y:S01]  /*1190*/  SHF.R.S32.HI R2, RZ, 0x1f, R134 ;  /* 0x0000001fff027819 */ /* 0x000fe20000011486 */
[----:B------:R-:W-:Y:S01]  /*11a0*/  IMAD.SHL.U32 R8, R5, 0x40, RZ ;  /* 0x0000004005087824 */ /* 0x000fe200078e00ff */
[----:B------:R-:W-:-:S02]  /*11b0*/  LOP3.LUT R20, R3, 0x1c0, RZ, 0xc0, !PT ;  /* 0x000001c003147812 */ /* 0x000fc400078ec0ff */
[----:B------:R-:W-:Y:S02]  /*11c0*/  LEA.HI R4, R4, R18, RZ, 0x3 ;  /* 0x0000001204047211 */ /* 0x000fe400078f18ff */
[CC--:B------:R-:W-:Y:S02]  /*11d0*/  LEA.HI R3, R2.reuse, R134.reuse, RZ, 0x6 ;  /* 0x0000008602037211 */ /* 0x0c0fe400078f30ff */
[----:B------:R-:W-:Y:S01]  /*11e0*/  LEA.HI R2, R2, R134, RZ, 0x3 ;  /* 0x0000008602027211 */ /* 0x000fe200078f18ff */
[----:B------:R-:W-:Y:S01]  /*11f0*/  IMAD.SHL.U32 R9, R4, 0x40, RZ ;  /* 0x0000004004097824 */ /* 0x000fe200078e00ff */
[----:B------:R-:W-:Y:S01]  /*1200*/  LOP3.LUT R4, R6, 0xfffffe00, RZ, 0xc0, !PT ;  /* 0xfffffe0006047812 */ /* 0x000fe200078ec0ff */
[----:B------:R-:W-:Y:S01]  /*1210*/  IMAD.SHL.U32 R5, R3, 0x80, RZ ;  /* 0x0000008003057824 */ /* 0x000fe200078e00ff */
[----:B------:R-:W-:Y:S02]  /*1220*/  SHF.R.U32.HI R12, RZ, 0x3, R20 ;  /* 0x00000003ff0c7819 */ /* 0x000fe40000011614 */
[----:B------:R-:W-:-:S02]  /*1230*/  LOP3.LUT R6, R20, 0x38, R2, 0xf8, !PT ;  /* 0x0000003814067812 */ /* 0x000fc400078ef802 */
[----:B------:R-:W-:Y:S02]  /*1240*/  LOP3.LUT R3, R19, 0x38, R2, 0xf8, !PT ;  /* 0x0000003813037812 */ /* 0x000fe400078ef802 */
[----:B------:R-:W-:Y:S02]  /*1250*/  LOP3.LUT R2, R5, 0xffffe000, RZ, 0xc0, !PT ;  /* 0xffffe00005027812 */ /* 0x000fe400078ec0ff */
[----:B------:R-:W-:Y:S02]  /*1260*/  SHF.R.U32.HI R18, RZ, 0x3, R19 ;  /* 0x00000003ff127819 */ /* 0x000fe40000011613 */
[----:B------:R-:W-:Y:S02]  /*1270*/  LOP3.LUT R13, R8, 0xfffffe00, RZ, 0xc0, !PT ;  /* 0xfffffe00080d7812 */ /* 0x000fe400078ec0ff */
[----:B------:R-:W-:Y:S01]  /*1280*/  LOP3.LUT R5, R6, R12, RZ, 0x3c, !PT ;  /* 0x0000000c06057212 */ /* 0x000fe200078e3cff */
[----:B------:R-:W-:Y:S01]  /*1290*/  IMAD.SHL.U32 R12, R11, 0x2, RZ ;  /* 0x000000020b0c7824 */ /* 0x000fe200078e00ff */
[----:B------:R-:W-:Y:S01]  /*12a0*/  LOP3.LUT R8, R9, 0xfffffe00, RZ, 0xc0, !PT ;  /* 0xfffffe0009087812 */ /* 0x000fe200078ec0ff */
[----:B------:R1:W-:Y:S01]  /*12b0*/  STL [R1+0x48], R13 ;  /* 0x0000480d01007387 */ /* 0x0003e20000100800 */
[----:B------:R-:W-:-:S02]  /*12c0*/  LOP3.LUT R3, R3, R18, RZ, 0x3c, !PT ;  /* 0x0000001203037212 */ /* 0x000fc400078e3cff */
[----:B------:R-:W-:Y:S01]  /*12d0*/  IADD3 R9, R5, R2, R13 ;  /* 0x0000000205097210 */ /* 0x000fe20007ffe00d */
[----:B------:R-:W-:Y:S01]  /*12e0*/  STL [R1+0x20], R12 ;  /* 0x0000200c01007387 */ /* 0x000fe20000100800 */
[C---:B------:R-:W-:Y:S02]  /*12f0*/  IADD3 R5, R12.reuse, 0x80, RZ ;  /* 0x000000800c057810 */ /* 0x040fe40007ffe0ff */
[----:B------:R-:W-:Y:S01]  /*1300*/  IADD3 R11, R12, 0x70, RZ ;  /* 0x000000700c0b7810 */ /* 0x000fe20007ffe0ff */
[----:B------:R2:W-:Y:S01]  /*1310*/  STL [R1+0x44], R8 ;  /* 0x0000440801007387 */ /* 0x0005e20000100800 */
[----:B------:R-:W-:Y:S02]  /*1320*/  @P0 IADD3 R11, R5, 0x10, RZ ;  /* 0x00000010050b0810 */ /* 0x000fe40007ffe0ff */
[----:B------:R-:W-:Y:S02]  /*1330*/  LEA R143, R0, 0xa080, 0x1 ;  /* 0x0000a080008f7811 */ /* 0x000fe400078e08ff */
[----:B------:R-:W-:Y:S01]  /*1340*/  LEA R9, R9, 0x10080, 0x1 ;  /* 0x0001008009097811 */ /* 0x000fe200078e08ff */
[----:B------:R-:W-:Y:S01]  /*1350*/  STL [R1+0x24], R11 ;  /* 0x0000240b01007387 */ /* 0x000fe20000100800 */
[----:B------:R-:W-:-:S02]  /*1360*/  SHF.R.S32.HI R133, RZ, 0x1f, R132 ;  /* 0x0000001fff857819 */ /* 0x000fc40000011484 */
[C---:B------:R-:W-:Y:S02]  /*1370*/  IADD3 R141, R138.reuse, 0x20, RZ ;  /* 0x000000208a8d7810 */ /* 0x040fe40007ffe0ff */
[----:B------:R-:W-:Y:S02]  /*1380*/  IADD3 R140, R138, 0x60, RZ ;  /* 0x000000608a8c7810 */ /* 0x000fe40007ffe0ff */
[C---:B------:R-:W-:Y:S02]  /*1390*/  IADD3 R207, R132.reuse, 0x80, RZ ;  /* 0x0000008084cf7810 */ /* 0x040fe40007ffe0ff */
[----:B------:R-:W-:Y:S01]  /*13a0*/  IADD3 R208, R132, 0xc0, RZ ;  /* 0x000000c084d07810 */ /* 0x000fe20007ffe0ff */
[----:B-1----:R-:W-:-:S05]  /*13b0*/  IMAD R13, R15, 0x8, R16 ;  /* 0x000000080f0d7824 */ /* 0x002fca00078e0210 */
[----:B------:R1:W-:Y:S01]  /*13c0*/  STL [R1+0x5c], R13 ;  /* 0x00005c0d01007387 */ /* 0x0003e20000100800 */
[----:B--2---:R-:W-:Y:S02]  /*13d0*/  IADD3 R8, R3, R2, R8 ;  /* 0x0000000203087210 */ /* 0x004fe40007ffe008 */
[----:B------:R-:W-:Y:S02]  /*13e0*/  IADD3 R2, R205, 0x20, RZ ;  /* 0x00000020cd027810 */ /* 0x000fe40007ffe0ff */
[----:B------:R-:W-:Y:S02]  /*13f0*/  LOP3.LUT R2, R14, 0x7ffffffc, RZ, 0xc0, !PT ;  /* 0x7ffffffc0e027812 */ /* 0x000fe400078ec0ff */
[CC--:B------:R-:W-:Y:S01]  /*1400*/  IADD3 R3, R7.reuse, R4.reuse, R10 ;  /* 0x0000000407037210 */ /* 0x0c0fe20007ffe00a */
[----:B------:R-:W-:Y:S01]  /*1410*/  IMAD.MOV.U32 R10, RZ, RZ, 0x40 ;  /* 0x00000040ff0a7424 */ /* 0x000fe200078e00ff */
[----:B------:R-:W-:Y:S01]  /*1420*/  LOP3.LUT R4, R7, R4, RZ, 0xfc, !PT ;  /* 0x0000000407047212 */ /* 0x000fe200078efcff */
[----:B------:R-:W-:Y:S01]  /*1430*/  IMAD.IADD R2, R17, 0x1, -R2 ;  /* 0x0000000111027824 */ /* 0x000fe200078e0a02 */
[----:B------:R-:W-:Y:S01]  /*1440*/  LEA R193, R3, 0x10080, 0x1 ;  /* 0x0001008003c17811 */ /* 0x000fe200078e08ff */
[----:B------:R-:W-:Y:S01]  /*1450*/  IMAD.MOV.U32 R7, RZ, RZ, 0x20 ;  /* 0x00000020ff077424 */ /* 0x000fe200078e00ff */
[----:B------:R-:W-:Y:S01]  /*1460*/  SEL R5, R10, 0xffffffc0, !P2 ;  /* 0xffffffc00a057807 */ /* 0x000fe20005000000 */
[----:B------:R-:W-:Y:S01]  /*1470*/  IMAD.SHL.U32 R216, R2, 0x2, RZ ;  /* 0x0000000202d87824 */ /* 0x000fe200078e00ff */
[----:B------:R-:W-:-:S02]  /*1480*/  SEL R0, R10, 0xffffffc0, !P3 ;  /* 0xffffffc00a007807 */ /* 0x000fc40005800000 */
[----:B------:R-:W-:Y:S01]  /*1490*/  SEL R6, R7, 0xffffffe0, !P1 ;  /* 0xffffffe007067807 */ /* 0x000fe20004800000 */
[----:B------:R-:W-:Y:S01]  /*14a0*/  IMAD.IADD R3, R5, 0x1, R11 ;  /* 0x0000000105037824 */ /* 0x000fe200078e020b */
[C---:B------:R-:W-:Y:S01]  /*14b0*/  IADD3 R22, R216.reuse, 0x8, RZ ;  /* 0x00000008d8167810 */ /* 0x040fe20007ffe0ff */
[----:B------:R-:W-:Y:S01]  /*14c0*/  IMAD.IADD R196, R193, 0x1, R0 ;  /* 0x00000001c1c47824 */ /* 0x000fe200078e0200 */
[C---:B------:R-:W-:Y:S02]  /*14d0*/  IADD3 R21, R216.reuse, 0x10, RZ ;  /* 0x00000010d8157810 */ /* 0x040fe40007ffe0ff */
[C---:B------:R-:W-:Y:S02]  /*14e0*/  IADD3 R18, R216.reuse, 0x28, RZ ;  /* 0x00000028d8127810 */ /* 0x040fe40007ffe0ff */
[C---:B------:R-:W-:Y:S02]  /*14f0*/  IADD3 R19, R216.reuse, 0x20, RZ ;  /* 0x00000020d8137810 */ /* 0x040fe40007ffe0ff */
[----:B------:R-:W-:-:S02]  /*1500*/  IADD3 R14, R216, 0x40, RZ ;  /* 0x00000040d80e7810 */ /* 0x000fc40007ffe0ff */
[----:B------:R-:W-:Y:S02]  /*1510*/  SEL R2, R7, 0xffffffe0, !P4 ;  /* 0xffffffe007027807 */ /* 0x000fe40006000000 */
[C---:B------:R-:W-:Y:S02]  /*1520*/  IADD3 R16, R216.reuse, 0x38, RZ ;  /* 0x00000038d8107810 */ /* 0x040fe40007ffe0ff */
[----:B------:R-:W-:Y:S01]  /*1530*/  IADD3 R7, R216, 0x50, RZ ;  /* 0x00000050d8077810 */ /* 0x000fe20007ffe0ff */
[----:B------:R-:W-:Y:S01]  /*1540*/  IMAD.IADD R194, R193, 0x1, R2 ;  /* 0x00000001c1c27824 */ /* 0x000fe200078e0202 */
[----:B------:R-:W-:Y:S02]  /*1550*/  SHF.R.S32.HI R10, RZ, 0x1f, R22 ;  /* 0x0000001fff0a7819 */ /* 0x000fe40000011416 */
[----:B------:R-:W-:Y:S01]  /*1560*/  SHF.R.S32.HI R7, RZ, 0x1f, R21 ;  /* 0x0000001fff077819 */ /* 0x000fe20000011415 */
[----:B------:R-:W-:Y:S01]  /*1570*/  IMAD.IADD R195, R194, 0x1, R0 ;  /* 0x00000001c2c37824 */ /* 0x000fe200078e0200 */
[----:B------:R-:W-:-:S02]  /*1580*/  SHF.R.S32.HI R10, RZ, 0x1f, R18 ;  /* 0x0000001fff0a7819 */ /* 0x000fc40000011412 */
[----:B------:R-:W-:Y:S02]  /*1590*/  SHF.R.S32.HI R7, RZ, 0x1f, R19 ;  /* 0x0000001fff077819 */ /* 0x000fe40000011413 */
[----:B------:R-:W-:Y:S01]  /*15a0*/  SHF.R.S32.HI R10, RZ, 0x1f, R14 ;  /* 0x0000001fff0a7819 */ /* 0x000fe2000001140e */
[C---:B------:R-:W-:Y:S01]  /*15b0*/  IMAD.IADD R10, R12.reuse, 0x1, R5 ;  /* 0x000000010c0a7824 */ /* 0x040fe200078e0205 */
[----:B------:R-:W-:Y:S01]  /*15c0*/  SHF.R.S32.HI R7, RZ, 0x1f, R16 ;  /* 0x0000001fff077819 */ /* 0x000fe20000011410 */
[----:B------:R-:W-:Y:S01]  /*15d0*/  IMAD.IADD R7, R12, 0x1, R6 ;  /* 0x000000010c077824 */ /* 0x000fe200078e0206 */
[----:B------:R-:W-:Y:S01]  /*15e0*/  LEA R189, R4, 0x4080, 0x1 ;  /* 0x0000408004bd7811 */ /* 0x000fe200078e08ff */
[----:B------:R-:W-:Y:S01]  /*15f0*/  IMAD.IADD R6, R6, 0x1, R11 ;  /* 0x0000000106067824 */ /* 0x000fe200078e020b */
[----:B------:R-:W-:Y:S01]  /*1600*/  STL [R1+0x3c], R10 ;  /* 0x00003c0a01007387 */ /* 0x000fe20000100800 */
[----:B------:R-:W-:Y:S02]  /*1610*/  LEA R8, R8, 0x10080, 0x1 ;  /* 0x0001008008087811 */ /* 0x000fe400078e08ff */
[----:B------:R-:W-:Y:S01]  /*1620*/  IMAD.IADD R190, R2, 0x1, R189 ;  /* 0x0000000102be7824 */ /* 0x000fe200078e02bd */
[----:B------:R2:W-:Y:S01]  /*1630*/  STL [R1+0x2c], R7 ;  /* 0x00002c0701007387 */ /* 0x0005e20000100800 */
[----:B------:R-:W-:Y:S01]  /*1640*/  IMAD.IADD R2, R6, 0x1, R5 ;  /* 0x0000000106027824 */ /* 0x000fe200078e0205 */
[----:B------:R-:W-:Y:S01]  /*1650*/  IADD3 R20, R216, 0x18, RZ ;  /* 0x00000018d8147810 */ /* 0x000fe20007ffe0ff */
[----:B------:R-:W-:Y:S01]  /*1660*/  IMAD.IADD R192, R0, 0x1, R189 ;  /* 0x0000000100c07824 */ /* 0x000fe200078e02bd */
[----:B------:R3:W-:Y:S01]  /*1670*/  STL [R1+0x50], R9 ;  /* 0x0000500901007387 */ /* 0x0007e20000100800 */
[----:B------:R-:W-:Y:S01]  /*1680*/  IADD3 R17, R216, 0x30, RZ ;  /* 0x00000030d8117810 */ /* 0x000fe20007ffe0ff */
[----:B------:R-:W-:Y:S01]  /*1690*/  IMAD.IADD R191, R0, 0x1, R190 ;  /* 0x0000000100bf7824 */ /* 0x000fe200078e02be */
[----:B-1----:R-:W-:Y:S01]  /*16a0*/  IADD3 R13, R216, 0x48, RZ ;  /* 0x00000048d80d7810 */ /* 0x002fe20007ffe0ff */
[----:B------:R3:W-:Y:S01]  /*16b0*/  STL [R1+0x4c], R8 ;  /* 0x00004c0801007387 */ /* 0x0007e20000100800 */
[----:B------:R-:W-:-:S02]  /*16c0*/  SHF.R.S32.HI R15, RZ, 0x1f, R20 ;  /* 0x0000001fff0f7819 */ /* 0x000fc40000011414 */
[----:B------:R-:W-:Y:S02]  /*16d0*/  SHF.R.S32.HI R15, RZ, 0x1f, R17 ;  /* 0x0000001fff0f7819 */ /* 0x000fe40000011411 */
[----:B------:R-:W-:Y:S01]  /*16e0*/  SHF.R.S32.HI R13, RZ, 0x1f, R13 ;  /* 0x0000001fff0d7819 */ /* 0x000fe2000001140d */
[----:B--2---:R-:W-:-:S05]  /*16f0*/  IMAD.IADD R7, R5, 0x1, R7 ;  /* 0x0000000105077824 */ /* 0x004fca00078e0207 */
[----:B------:R3:W-:Y:S04]  /*1700*/  STL [R1+0x38], R7 ;  /* 0x0000380701007387 */ /* 0x0007e80000100800 */
[----:B------:R3:W-:Y:S04]  /*1710*/  STL [R1+0x34], R3 ;  /* 0x0000340301007387 */ /* 0x0007e80000100800 */
[----:B------:R3:W-:Y:S04]  /*1720*/  STL [R1+0x28], R6 ;  /* 0x0000280601007387 */ /* 0x0007e80000100800 */
[----:B------:R3:W-:Y:S02]  /*1730*/  STL [R1+0x30], R2 ;  /* 0x0000300201007387 */ /* 0x0007e40000100800 */
.L_x_1541:
[----:B------:R-:W2:Y:S01]  /*1740*/  LDL R0, [R1+0x1c] ;  /* 0x00001c0001007983 */ /* 0x000ea20000100800 */
[----:B------:R-:W-:Y:S01]  /*1750*/  IMAD.MOV.U32 R12, RZ, RZ, 0x4 ;  /* 0x00000004ff0c7424 */ /* 0x000fe200078e00ff */
[----:B------:R-:W-:-:S02]  /*1760*/  ISETP.NE.U32.AND P4, PT, RZ, c[0x0][0x360], PT ;  /* 0x0000d800ff007a0c */ /* 0x000fc40003f85070 */
[----:B------:R-:W-:Y:S01]  /*1770*/  ISETP.NE.U32.AND P0, PT, RZ, c[0x0][0x370], PT ;  /* 0x0000dc00ff007a0c */ /* 0x000fe20003f05070 */
[----:B---3--:R-:W3:Y:S01]  /*1780*/  LDL R9, [R1+0x18] ;  /* 0x0000180001097983 */ /* 0x008ee20000100800 */
[----:B------:R-:W-:Y:S01]  /*1790*/  ISETP.NE.AND.EX P4, PT, RZ, c[0x0][0x364], PT, P4 ;  /* 0x0000d900ff007a0c */ /* 0x000fe20003f85340 */
[----:B--2---:R-:W-:-:S05]  /*17a0*/  IMAD.WIDE R2, R0, R12, c[0x0][0x588] ;  /* 0x0001620000027625 */ /* 0x004fca00078e020c */
[----:B------:R-:W2:Y:S01]  /*17b0*/  LDG.E R217, [R2.64] ;  /* 0x0000000602d97981 */ /* 0x000ea2000c1e1900 */
[----:B------:R-:W-:Y:S01]  /*17c0*/  ISETP.NE.AND.EX P2, PT, RZ, c[0x0][0x374], PT, P0 ;  /* 0x0000dd00ff007a0c */ /* 0x000fe20003f45300 */
[----:B------:R-:W-:Y:S01]  /*17d0*/  IMAD.MOV.U32 R164, RZ, RZ, RZ ;  /* 0x000000ffffa47224 */ /* 0x000fe200078e00ff */
[----:B------:R-:W-:Y:S02]  /*17e0*/  ISETP.NE.U32.AND P3, PT, RZ, c[0x0][0x348], PT ;  /* 0x0000d200ff007a0c */ /* 0x000fe40003f65070 */
[----:B------:R-:W-:Y:S02]  /*17f0*/  ISETP.NE.U32.AND P5, PT, RZ, c[0x0][0x358], PT ;  /* 0x0000d600ff007a0c */ /* 0x000fe40003fa5070 */
[----:B------:R-:W-:Y:S02]  /*1800*/  ISETP.NE.AND.EX P3, PT, RZ, c[0x0][0x34c], PT, P3 ;  /* 0x0000d300ff007a0c */ /* 0x000fe40003f65330 */
[----:B------:R-:W-:Y:S01]  /*1810*/  ISETP.NE.AND.EX P5, PT, RZ, c[0x0][0x35c], PT, P5 ;  /* 0x0000d700ff007a0c */ /* 0x000fe20003fa5350 */
[----:B------:R-:W-:-:S02]  /*1820*/  IMAD.MOV.U32 R176, RZ, RZ, RZ ;  /* 0x000000ffffb07224 */ /* 0x000fc400078e00ff */
[----:B------:R-:W-:Y:S02]  /*1830*/  IMAD.MOV.U32 R163, RZ, RZ, RZ ;  /* 0x000000ffffa37224 */ /* 0x000fe400078e00ff */
[----:B------:R-:W-:Y:S01]  /*1840*/  IMAD.MOV.U32 R11, RZ, RZ, RZ ;  /* 0x000000ffff0b7224 */ /* 0x000fe200078e00ff */
[----:B--2---:R-:W-:Y:S02]  /*1850*/  SHF.R.S32.HI R29, RZ, 0x1f, R217 ;  /* 0x0000001fff1d7819 */ /* 0x004fe400000114d9 */
[C---:B------:R-:W-:Y:S02]  /*1860*/  @P4 LEA R2, P0, R217.reuse, c[0x0][0x360], 0x2 ;  /* 0x0000d800d9024a11 */ /* 0x040fe400078010ff */
[C---:B------:R-:W-:Y:S02]  /*1870*/  @P2 LEA R4, P1, R217.reuse, c[0x0][0x370], 0x2 ;  /* 0x0000dc00d9042a11 */ /* 0x040fe400078210ff */
[----:B------:R-:W-:Y:S02]  /*1880*/  @P4 LEA.HI.X R3, R217, c[0x0][0x364], R29, 0x2, P0 ;  /* 0x0000d900d9034a11 */ /* 0x000fe400000f141d */
[----:B------:R-:W-:-:S02]  /*1890*/  ISETP.NE.U32.AND P0, PT, RZ, c[0x0][0x350], PT ;  /* 0x0000d400ff007a0c */ /* 0x000fc40003f05070 */
        /* <DEDUP_REMOVED lines=13> */
[----:B---3--:R-:W-:-:S03]  /*1970*/  LOP3.LUT R28, R9, 0xffff, RZ, 0xc0, !PT ;  /* 0x0000ffff091c7812 */ /* 0x008fc600078ec0ff */
[----:B------:R4:W-:Y:S04]  /*1980*/  STL [R1+0x4], R29 ;  /* 0x0000041d01007387 */ /* 0x0009e80000100800 */
[----:B------:R4:W-:Y:S01]  /*1990*/  STL [R1], R28 ;  /* 0x0000001c01007387 */ /* 0x0009e20000100800 */
[----:B------:R-:W-:Y:S01]  /*19a0*/  YIELD ;  /* 0x0000000000007946 */ /* 0x000fe20003800000 */
[----:B------:R-:W-:Y:S01]  /*19b0*/  P2R R19, PR, RZ, 0x40 ;  /* 0x00000040ff137803 */ /* 0x000fe20000000000 */
[----:B------:R-:W-:Y:S05]  /*19c0*/  @P4 BRA `(.L_x_1363) ;  /* 0x0000005000004947 */ /* 0x000fea0003800000 */
[----:B-----5:R-:W-:Y:S01]  /*19d0*/  MOV R177, c[0x0][0x168] ;  /* 0x00005a0000b17a02 */ /* 0x020fe20000000f00 */
[----:B------:R-:W-:Y:S05]  /*19e0*/  @!P3 BRA `(.L_x_1363) ;  /* 0x000000300000b947 */ /* 0x000fea0003800000 */
[----:B------:R-:W2:Y:S04]  /*19f0*/  LDG.E R8, [R6.64] ;  /* 0x0000000606087981 */ /* 0x000ea8000c1e1900 */
[----:B------:R-:W2:Y:S02]  /*1a00*/  LDG.E R0, [R6.64+0x4] ;  /* 0x0000040606007981 */ /* 0x000ea4000c1e1900 */
[----:B--2---:R-:W-:-:S02]  /*1a10*/  IADD3 R177, -R8, R0, RZ ;  /* 0x0000000008b17210 */ /* 0x004fc40007ffe1ff */
.L_x_1363:
[----:B------:R-:W-:-:S04]  /*1a20*/  ISETP.NE.U32.AND P0, PT, RZ, c[0x0][0x368], PT ;  /* 0x0000da00ff007a0c */ /* 0x000fc80003f05070 */
[----:B------:R-:W-:-:S13]  /*1a30*/  ISETP.NE.AND.EX P0, PT, RZ, c[0x0][0x36c], PT, P0 ;  /* 0x0000db00ff007a0c */ /* 0x000fda0003f05300 */
[----:B------:R-:W-:Y:S05]  /*1a40*/  @!P0 BRA `(.L_x_1364) ;  /* 0x0000004000008947 */ /* 0x000fea0003800000 */
[----:B----4-:R-:W-:-:S04]  /*1a50*/  LEA R4, P0, R217, c[0x0][0x368], 0x2 ;  /* 0x0000da00d9047a11 */ /* 0x010fc800078010ff */
[----:B------:R-:W-:-:S05]  /*1a60*/  LEA.HI.X R5, R217, c[0x0][0x36c], R29, 0x2, P0 ;  /* 0x0000db00d9057a11 */ /* 0x000fca00000f141d */
[----:B------:R1:W5:Y:S01]  /*1a70*/  LDG.E R10, [R4.64] ;  /* 0x00000006040a7981 */ /* 0x000362000c1e1900 */
[----:B------:R-:W-:Y:S05]  /*1a80*/  BRA `(.L_x_1365) ;  /* 0x0000005000007947 */ /* 0x000fea0003800000 */
.L_x_1364:
[----:B------:R-:W-:Y:S01]  /*1a90*/  MOV R10, c[0x0][0x1d0] ;  /* 0x00007400000a7a02 */ /* 0x000fe20000000f00 */
[----:B------:R-:W-:Y:S05]  /*1aa0*/  @!P6 BRA `(.L_x_1365) ;  /* 0x000000300000e947 */ /* 0x000fea0003800000 */
[----:B----4-:R-:W2:Y:S04]  /*1ab0*/  LDG.E R6, [R4.64] ;  /* 0x0000000604067981 */ /* 0x010ea8000c1e1900 */
[----:B------:R-:W2:Y:S02]  /*1ac0*/  LDG.E R0, [R4.64+0x4] ;  /* 0x0000040604007981 */ /* 0x000ea4000c1e1900 */
[----:B--2---:R-:W-:Y:S02]  /*1ad0*/  IADD3 R10, -R6, R0, RZ ;  /* 0x00000000060a7210 */ /* 0x004fe40007ffe1ff */
.L_x_1365:
[----:B----4-:R2:W3:Y:S04]  /*1ae0*/  @P5 LDG.E R6, [R2.64] ;  /* 0x0000000602065981 */ /* 0x0104e8000c1e1900 */
[----:B-1----:R2:W3:Y:S01]  /*1af0*/  @P5 LDG.E R4, [R2.64+0x4] ;  /* 0x0000040602045981 */ /* 0x0024e2000c1e1900 */
[----:B------:R-:W-:Y:S01]  /*1b00*/  ISETP.NE.U32.AND P0, PT, RZ, c[0x0][0x378], PT ;  /* 0x0000de00ff007a0c */ /* 0x000fe20003f05070 */
[----:B-----5:R-:W-:-:S03]  /*1b10*/  IMAD.MOV.U32 R158, RZ, RZ, R10 ;  /* 0x000000ffff9e7224 */ /* 0x020fc600078e000a */
[----:B------:R-:W-:Y:S01]  /*1b20*/  ISETP.NE.AND.EX P1, PT, RZ, c[0x0][0x37c], PT, P0 ;  /* 0x0000df00ff007a0c */ /* 0x000fe20003f25300 */
[----:B------:R-:W-:-:S12]  /*1b30*/  IMAD.MOV.U32 R0, RZ, RZ, c[0x0][0x228] ;  /* 0x00008a00ff007624 */ /* 0x000fd800078e00ff */
[----:B--2---:R-:W-:-:S04]  /*1b40*/  @P1 LEA R2, P0, R217, c[0x0][0x378], 0x2 ;  /* 0x0000de00d9021a11 */ /* 0x004fc800078010ff */
[----:B------:R-:W-:-:S05]  /*1b50*/  @P1 LEA.HI.X R3, R217, c[0x0][0x37c], R29, 0x2, P0 ;  /* 0x0000df00d9031a11 */ /* 0x000fca00000f141d */
[----:B------:R1:W5:Y:S01]  /*1b60*/  @P1 LDG.E R158, [R2.64] ;  /* 0x00000006029e1981 */ /* 0x000362000c1e1900 */
[----:B------:R-:W-:Y:S01]  /*1b70*/  IMAD.IADD R5, R10, 0x1, -R164 ;  /* 0x000000010a057824 */ /* 0x000fe200078e0aa4 */
[----:B------:R-:W-:Y:S01]  /*1b80*/  BSSY B0, `(.L_x_1366) ;  /* 0x0000031000007945 */ /* 0x000fe20003800000 */
[C---:B-1----:R-:W-:Y:S02]  /*1b90*/  LOP3.LUT R2, R9.reuse, 0xff000000, RZ, 0xc0, !PT ;  /* 0xff00000009027812 */ /* 0x042fe400078ec0ff */
[----:B------:R-:W-:Y:S01]  /*1ba0*/  LOP3.LUT R3, R9, 0xff0000, RZ, 0xc0, !PT ;  /* 0x00ff000009037812 */ /* 0x000fe200078ec0ff */
[----:B---3--:R-:W-:Y:S01]  /*1bb0*/  @P5 IMAD.IADD R0, R4, 0x1, -R6 ;  /* 0x0000000104005824 */ /* 0x008fe200078e0a06 */
[----:B------:R-:W-:-:S03]  /*1bc0*/  SHF.R.U32.HI R4, RZ, 0x8, R2 ;  /* 0x00000008ff047819 */ /* 0x000fc60000011602 */
[----:B------:R-:W-:Y:S01]  /*1bd0*/  IMAD.IADD R178, R5, 0x1, R0 ;  /* 0x0000000105b27824 */ /* 0x000fe200078e0200 */
[----:B------:R-:W-:-:S04]  /*1be0*/  LEA.HI R4, R3, R4, RZ, 0x10 ;  /* 0x0000000403047211 */ /* 0x000fc800078f80ff */
[----:B------:R-:W-:Y:S02]  /*1bf0*/  SHF.R.U32.HI R6, RZ, 0x10, R4 ;  /* 0x00000010ff067819 */ /* 0x000fe40000011604 */
[----:B------:R-:W-:Y:S02]  /*1c00*/  LOP3.LUT R13, R4, 0xff, RZ, 0xc0, !PT ;  /* 0x000000ff040d7812 */ /* 0x000fe400078ec0ff */
[C---:B------:R-:W-:Y:S01]  /*1c10*/  IADD3 R2, R178.reuse, 0x2f, RZ ;  /* 0x0000002fb2027810 */ /* 0x040fe20007ffe0ff */
[----:B------:R1:W-:Y:S01]  /*1c20*/  STL [R1+0x18], R6 ;  /* 0x0000180601007387 */ /* 0x0003e20000100800 */
[----:B------:R-:W-:Y:S02]  /*1c30*/  ISETP.GE.AND P0, PT, R178, 0x1, PT ;  /* 0x00000001b200780c */ /* 0x000fe40003f06270 */
[----:B------:R-:W-:Y:S01]  /*1c40*/  ISETP.NE.AND P1, PT, R6, RZ, PT ;  /* 0x000000ff0600720c */ /* 0x000fe20003f25270 */
[----:B------:R1:W-:Y:S01]  /*1c50*/  STL [R1+0x40], R13 ;  /* 0x0000400d01007387 */ /* 0x0003e20000100800 */
[----:B------:R-:W-:-:S02]  /*1c60*/  IMAD.HI R2, R2, 0x2aaaaaab, RZ ;  /* 0x2aaaaaab02027827 */ /* 0x000fc400078e02ff */
[----:B------:R-:W-:-:S03]  /*1c70*/  SEL R149, R6, c[0x0][0x338], P1 ;  /* 0x0000ce0006957a07 */ /* 0x000fc60000800000 */
[----:B------:R-:W-:-:S04]  /*1c80*/  SHF.R.U32.HI R3, RZ, 0x1f, R2 ;  /* 0x0000001fff037819 */ /* 0x000fc80000011602 */
[----:B------:R-:W-:Y:S01]  /*1c90*/  LEA.HI.SX32 R160, R2, R3, 0x1d ;  /* 0x0000000302a07211 */ /* 0x000fe200078feaff */
[----:B------:R-:W-:Y:S01]  /*1ca0*/  IMAD.MOV.U32 R2, RZ, RZ, RZ ;  /* 0x000000ffff027224 */ /* 0x000fe200078e00ff */
        /* <DEDUP_REMOVED lines=13> */
[----:B------:R-:W-:Y:S02]  /*1d80*/  IMAD.MOV R8, RZ, RZ, -R2 ;  /* 0x000000ffff087224 */ /* 0x000fe400078e0a02 */
[----:B------:R-:W-:-:S04]  /*1d90*/  IMAD.MOV.U32 R2, RZ, RZ, RZ ;  /* 0x000000ffff027224 */ /* 0x000fc800078e00ff */
        /* <DEDUP_REMOVED lines=15> */
.L_x_1367:
[----:B------:R-:W-:Y:S05]  /*1e90*/  BSYNC B0 ;  /* 0x0000000000007941 */ /* 0x000fea0003800000 */
.L_x_1366:
[----:B------:R-:W-:Y:S01]  /*1ea0*/  IMAD R3, R13, R2, RZ ;  /* 0x000000020d037224 */ /* 0x000fe200078e02ff */
[----:B------:R-:W2:Y:S01]  /*1eb0*/  S2R R7, SR_TID.X ;  /* 0x0000000000077919 */ /* 0x000ea20000002100 */
[----:B------:R-:W-:Y:S02]  /*1ec0*/  IADD3 R27, R205, 0x20, RZ ;  /* 0x00000020cd1b7810 */ /* 0x000fe40007ffe0ff */
[C---:B------:R-:W-:Y:S02]  /*1ed0*/  IMAD.IADD R2, R3.reuse, 0x1, R2 ;  /* 0x0000000103027824 */ /* 0x040fe400078e0202 */
[----:B------:R-:W-:-:S03]  /*1ee0*/  IMAD R3, R3, 0x30, -R5 ;  /* 0x0000003003037824 */ /* 0x000fc600078e0a05 */
[----:B------:R-:W-:Y:S02]  /*1ef0*/  IMNMX R2, R160, R2, PT ;  /* 0x00000002a0027217 */ /* 0x000fe40003800200 */
[----:B------:R-:W-:-:S03]  /*1f00*/  IMNMX R3, RZ, R3, !PT ;  /* 0x00000003ff037217 */ /* 0x000fc60007800200 */
[----:B------:R-:W-:Y:S02]  /*1f10*/  IMAD R2, R2, 0x30, -R5 ;  /* 0x0000003002027824 */ /* 0x000fe400078e0a05 */
[----:B------:R-:W-:-:S03]  /*1f20*/  IMAD.WIDE.U32 R4, R3, -0x55555555, RZ ;  /* 0xaaaaaaab03047825 */ /* 0x000fc600078e00ff */
[----:B------:R-:W-:Y:S01]  /*1f30*/  IMNMX R2, R2, R0, PT ;  /* 0x0000000002027217 */ /* 0x000fe20003800200 */
[----:B------:R-:W-:Y:S01]  /*1f40*/  IMAD.SHL.U32 R4, R205, 0x40, RZ ;  /* 0x00000040cd047824 */ /* 0x000fe200078e00ff */
[----:B------:R-:W-:Y:S02]  /*1f50*/  SHF.R.U32.HI R144, RZ, 0x5, R5 ;  /* 0x00000005ff907819 */ /* 0x000fe40000011605 */
[----:B------:R-:W-:Y:S02]  /*1f60*/  ISETP.GT.AND P0, PT, R2, R3, PT ;  /* 0x000000030200720c */ /* 0x000fe40003f04270 */
[----:B-12---:R-:W-:Y:S02]  /*1f70*/  SHF.R.S32.HI R6, RZ, 0x1f, R7 ;  /* 0x0000001fff067819 */ /* 0x006fe40000011407 */
[----:B------:R-:W-:-:S04]  /*1f80*/  LOP3.LUT R174, R4, 0x1c0, RZ, 0xc0, !PT ;  /* 0x000001c004ae7812 */ /* 0x000fc800078ec0ff */
[----:B------:R-:W-:Y:S02]  /*1f90*/  SHF.R.U32.HI R179, RZ, 0x3, R174 ;  /* 0x00000003ffb37819 */ /* 0x000fe400000116ae */
[----:B------:R-:W-:-:S03]  /*1fa0*/  LOP3.LUT R5, R174, 0x38, R132, 0xf8, !PT ;  /* 0x00000038ae057812 */ /* 0x000fc600078ef884 */
[----:B------:R-:W-:Y:S02]  /*1fb0*/  @P0 IADD3 R3, R2, 0x2f, RZ ;  /* 0x0000002f02030810 */ /* 0x000fe40007ffe0ff */
[----:B------:R-:W-:-:S03]  /*1fc0*/  LEA.HI R2, R6, R7, RZ, 0x6 ;  /* 0x0000000706027211 */ /* 0x000fc600078f30ff */
[----:B------:R-:W-:-:S04]  /*1fd0*/  @P0 IMAD.HI R3, R3, 0x2aaaaaab, RZ ;  /* 0x2aaaaaab03030827 */ /* 0x000fc800078e02ff */
[----:B------:R-:W-:Y:S01]  /*1fe0*/  IMAD.SHL.U32 R4, R2, 0x8, RZ ;  /* 0x0000000802047824 */ /* 0x000fe200078e00ff */
[----:B------:R-:W-:Y:S01]  /*1ff0*/  @P0 SHF.R.U32.HI R6, RZ, 0x1f, R3 ;  /* 0x0000001fff060819 */ /* 0x000fe20000011603 */
[----:B------:R-:W-:-:S03]  /*2000*/  IMAD.MOV.U32 R2, RZ, RZ, R144 ;  /* 0x000000ffff027224 */ /* 0x000fc600078e0090 */
[----:B------:R-:W-:Y:S02]  /*2010*/  @P0 LEA.HI.SX32 R2, R3, R6, 0x1d ;  /* 0x0000000603020211 */ /* 0x000fe400078feaff */
[----:B------:R-:W-:Y:S01]  /*2020*/  LOP3.LUT R175, R4, 0xfffffe00, RZ, 0xc0, !PT ;  /* 0xfffffe0004af7812 */ /* 0x000fe200078ec0ff */
[----:B------:R-:W-:Y:S01]  /*2030*/  IMAD.SHL.U32 R4, R27, 0x40, RZ ;  /* 0x000000401b047824 */ /* 0x000fe200078e00ff */
[----:B------:R-:W-:Y:S02]  /*2040*/  ISETP.GT.AND P0, PT, R2, R144, PT ;  /* 0x000000900200720c */ /* 0x000fe40003f04270 */
[----:B------:R-:W-:Y:S02]  /*2050*/  LOP3.LUT R3, R5, R179, RZ, 0x3c, !PT ;  /* 0x000000b305037212 */ /* 0x000fe400078e3cff */
[----:B------:R-:W-:-:S03]  /*2060*/  LOP3.LUT R159, R4, 0x1c0, RZ, 0xc0, !PT ;  /* 0x000001c0049f7812 */ /* 0x000fc600078ec0ff */
[----:B------:R-:W-:-:S04]  /*2070*/  IMAD.IADD R3, R175, 0x1, R3 ;  /* 0x00000001af037824 */ /* 0x000fc800078e0203 */
[----:B------:R-:W-:Y:S02]  /*2080*/  IMAD.SHL.U32 R197, R3, 0x2, RZ ;  /* 0x0000000203c57824 */ /* 0x000fe400078e00ff */
[----:B------:R-:W-:Y:S05]  /*2090*/  @!P0 BRA `(.L_x_1368) ;  /* 0x000067d000008947 */ /* 0x000fea0003800000 */
[----:B------:R-:W-:Y:S01]  /*20a0*/  SHF.R.S32.HI R24, RZ, 0x1f, R205 ;  /* 0x0000001fff187819 */ /* 0x000fe200000114cd */
[----:B------:R-:W-:Y:S01]  /*20b0*/  IMAD.MOV.U32 R152, RZ, RZ, 0x30 ;  /* 0x00000030ff987424 */ /* 0x000fe200078e00ff */
[----:B------:R-:W-:Y:S01]  /*20c0*/  IADD3 R128, P0, R205, R11, RZ ;  /* 0x0000000bcd807210 */ /* 0x000fe20007f1e0ff */
[----:B------:R-:W-:Y:S01]  /*20d0*/  IMAD.MOV.U32 R165, RZ, RZ, 0x5 ;  /* 0x00000005ffa57424 */ /* 0x000fe200078e00ff */
[----:B------:R-:W-:Y:S01]  /*20e0*/  IADD3 R36, R2, -0x1, RZ ;  /* 0xffffffff02247810 */ /* 0x000fe20007ffe0ff */
[----:B------:R-:W-:Y:S01]  /*20f0*/  IMAD R166, R152, c[0x0][0x23c], RZ ;  /* 0x00008f0098a67a24 */ /* 0x000fe200078e02ff */
[----:B------:R-:W-:Y:S01]  /*2100*/  LEA.HI.X.SX32 R146, R11, R24, 0x1, P0 ;  /* 0x000000180b927211 */ /* 0x000fe200000f0eff */
[----:B------:R-:W-:Y:S01]  /*2110*/  IMAD.WIDE.U32 R4, R128, c[0x0][0x238], R132 ;  /* 0x00008e0080047a25 */ /* 0x000fe200078e0084 */
[----:B------:R-:W-:-:S02]  /*2120*/  SEL R23, R29, RZ, !P5 ;  /* 0x000000ff1d177207 */ /* 0x000fc40006800000 */
[----:B------:R-:W-:Y:S01]  /*2130*/  SEL R22, R217, RZ, !P5 ;  /* 0x000000ffd9167207 */ /* 0x000fe20006800000 */
[----:B------:R-:W-:Y:S01]  /*2140*/  IMAD R3, R146, c[0x0][0x238], RZ ;  /* 0x00008e0092037a24 */ /* 0x000fe200078e02ff */
[----:B------:R-:W-:Y:S01]  /*2150*/  MOV R2, R4 ;  /* 0x0000000400027202 */ /* 0x000fe20000000f00 */
[----:B------:R-:W-:Y:S01]  /*2160*/  IMAD.WIDE.U32 R150, R152, c[0x0][0x238], RZ ;  /* 0x00008e0098967a25 */ /* 0x000fe200078e00ff */
[----:B------:R-:W-:Y:S02]  /*2170*/  ISETP.GE.AND P2, PT, R132, c[0x0][0x1d4], PT ;  /* 0x0000750084007a0c */ /* 0x000fe40003f46270 */
[----:B------:R-:W-:Y:S01]  /*2180*/  ISETP.GE.AND P6, PT, R134, c[0x0][0x1d4], PT ;  /* 0x0000750086007a0c */ /* 0x000fe20003fc6270 */
[----:B------:R-:W-:Y:S01]  /*2190*/  IMAD R3, R128, c[0x0][0x23c], R3 ;  /* 0x00008f0080037a24 */ /* 0x000fe200078e0203 */
[----:B------:R-:W-:Y:S01]  /*21a0*/  ISETP.GE.AND P5, PT, R207, c[0x0][0x1d4], PT ;  /* 0x00007500cf007a0c */ /* 0x000fe20003fa6270 */
[----:B------:R-:W-:Y:S01]  /*21b0*/  IMAD R4, R23, c[0x0][0x248], RZ ;  /* 0x0000920017047a24 */ /* 0x000fe200078e02ff */
[----:B------:R-:W-:Y:S01]  /*21c0*/  ISETP.GE.AND P4, PT, R208, c[0x0][0x1d4], PT ;  /* 0x00007500d0007a0c */ /* 0x000fe20003f86270 */
[----:B------:R-:W-:Y:S01]  /*21d0*/  IMAD.IADD R166, R151, 0x1, R166 ;  /* 0x0000000197a67824 */ /* 0x000fe200078e02a6 */
[----:B------:R-:W-:Y:S01]  /*21e0*/  IADD3 R3, R5, R3, RZ ;  /* 0x0000000305037210 */ /* 0x000fe20007ffe0ff */
[----:B------:R-:W-:Y:S01]  /*21f0*/  IMAD R5, R36, -0x30, R0 ;  /* 0xffffffd024057824 */ /* 0x000fe200078e0200 */
[----:B------:R-:W-:Y:S01]  /*2200*/  MOV R170, c[0x0][0x238] ;  /* 0x00008e0000aa7a02 */ /* 0x000fe20000000f00 */
[----:B------:R-:W-:Y:S01]  /*2210*/  IMAD R4, R22, c[0x0][0x24c], R4 ;  /* 0x0000930016047a24 */ /* 0x000fe200078e0204 */
[----:B------:R-:W-:Y:S01]  /*2220*/  LOP3.LUT R206, R206, 0xfffffffe, RZ, 0xc0, !PT ;  /* 0xfffffffecece7812 */ /* 0x000fe200078ec0ff */
[----:B------:R-:W-:Y:S01]  /*2230*/  IMAD.WIDE.U32 R2, R28, c[0x0][0x240], R2 ;  /* 0x000090001c027a25 */ /* 0x000fe200078e0002 */
[----:B------:R-:W-:-:S02]  /*2240*/  IMNMX R5, R5, 0x30, PT ;  /* 0x0000003005057817 */ /* 0x000fc40003800200 */
[----:B------:R-:W-:Y:S01]  /*2250*/  SHF.L.U32 R184, R170, 0x5, RZ ;  /* 0x00000005aab87819 */ /* 0x000fe200000006ff */
[----:B------:R-:W-:Y:S01]  /*2260*/  IMAD R3, R28, c[0x0][0x244], R3 ;  /* 0x000091001c037a24 */ /* 0x000fe200078e0203 */
[----:B------:R-:W-:Y:S02]  /*2270*/  IADD3 R6, -R205, R5, RZ ;  /* 0x00000005cd067210 */ /* 0x000fe40007ffe1ff */
[----:B------:R-:W-:Y:S01]  /*2280*/  SHF.L.U64.HI R170, R170, R165, c[0x0][0x23c] ;  /* 0x00008f00aaaa7619 */ /* 0x000fe200000102a5 */
[----:B------:R-:W-:Y:S01]  /*2290*/  IMAD.WIDE.U32 R124, R22, c[0x0][0x248], R2 ;  /* 0x00009200167c7a25 */ /* 0x000fe200078e0002 */
[----:B------:R-:W-:Y:S02]  /*22a0*/  ISETP.GE.AND P1, PT, R6, 0x1, PT ;  /* 0x000000010600780c */ /* 0x000fe40003f26270 */
[----:B------:R-:W-:Y:S01]  /*22b0*/  SHF.R.S32.HI R3, RZ, 0x1f, R36 ;  /* 0x0000001fff037819 */ /* 0x000fe20000011424 */
[----:B------:R-:W-:Y:S01]  /*22c0*/  IMAD R2, R166, R36, RZ ;  /* 0x00000024a6027224 */ /* 0x000fe200078e02ff */
[----:B------:R-:W-:Y:S01]  /*22d0*/  MOV R122, R124 ;  /* 0x0000007c007a7202 */ /* 0x000fe20000000f00 */
[----:B------:R-:W-:Y:S01]  /*22e0*/  IMAD.IADD R123, R125, 0x1, R4 ;  /* 0x000000017d7b7824 */ /* 0x000fe200078e0204 */
[----:B------:R-:W-:Y:S01]  /*22f0*/  IADD3 R18, R10, R163, RZ ;  /* 0x000000a30a127210 */ /* 0x000fe20007ffe0ff */
[-C--:B------:R-:W-:Y:S01]  /*2300*/  IMAD R2, R3, R150.reuse, R2 ;  /* 0x0000009603027224 */ /* 0x080fe200078e0202 */
[----:B------:R-:W-:Y:S01]  /*2310*/  SHF.R.S32.HI R139, RZ, 0x1f, R138 ;  /* 0x0000001fff8b7819 */ /* 0x000fe2000001148a */
[----:B------:R-:W-:-:S04]  /*2320*/  IMAD.WIDE.U32 R4, R36, R150, R122 ;  /* 0x0000009624047225 */ /* 0x000fc800078e007a */
[----:B------:R-:W-:Y:S01]  /*2330*/  IMAD.WIDE.U32 R14, R205, c[0x0][0x290], R132 ;  /* 0x0000a400cd0e7a25 */ /* 0x000fe200078e0084 */
[----:B------:R-:W-:Y:S02]  /*2340*/  ISETP.NE.AND P3, PT, R19, RZ, PT ;  /* 0x000000ff1300720c */ /* 0x000fe40003f65270 */
[----:B------:R-:W-:Y:S01]  /*2350*/  MOV R171, c[0x0][0x290] ;  /* 0x0000a40000ab7a02 */ /* 0x000fe20000000f00 */
[----:B------:R-:W-:Y:S01]  /*2360*/  IMAD.IADD R5, R5, 0x1, R2 ;  /* 0x0000000105057824 */ /* 0x000fe200078e0202 */
[----:B------:R-:W-:Y:S01]  /*2370*/  @P1 LEA R2, P0, R4, c[0x0][0x220], 0x1 ;  /* 0x0000880004021a11 */ /* 0x000fe200078008ff */
[----:B------:R-:W-:Y:S02]  /*2380*/  IMAD R8, R24, c[0x0][0x290], RZ ;  /* 0x0000a40018087a24 */ /* 0x000fe400078e02ff */
[----:B------:R-:W-:Y:S01]  /*2390*/  IMAD.MOV.U32 R172, RZ, RZ, c[0x0][0x280] ;  /* 0x0000a000ffac7624 */ /* 0x000fe200078e00ff */
[----:B------:R-:W-:Y:S02]  /*23a0*/  @P1 LEA.HI.X R3, R4, c[0x0][0x224], R5, 0x1, P0 ;  /* 0x0000890004031a11 */ /* 0x000fe400000f0c05 */
[----:B------:R-:W-:Y:S01]  /*23b0*/  ISETP.GT.AND P0, PT, R6, 0x20, PT ;  /* 0x000000200600780c */ /* 0x000fe20003f04270 */
[----:B------:R-:W-:Y:S01]  /*23c0*/  IMAD.WIDE.U32 R182, R205, c[0x0][0x1e0], RZ ;  /* 0x00007800cdb67a25 */ /* 0x000fe200078e00ff */
[----:B------:R-:W-:Y:S01]  /*23d0*/  MOV R185, c[0x0][0x27c] ;  /* 0x00009f0000b97a02 */ /* 0x000fe20000000f00 */
[----:B------:R-:W-:Y:S01]  /*23e0*/  @!PT LDS RZ, [RZ] ;  /* 0x00000000fffff984 */ /* 0x000fe20000000800 */
[----:B------:R-:W-:Y:S01]  /*23f0*/  @!PT LDS RZ, [RZ] ;  /* 0x00000000fffff984 */ /* 0x000fe20000000800 */
[----:B------:R-:W-:Y:S01]  /*2400*/  @!PT LDS RZ, [RZ] ;  /* 0x00000000fffff984 */ /* 0x000fe20000000800 */
[----:B------:R1:W-:Y:S01]  /*2410*/  @P1 LDGSTS.E.BYPASS.LTC128B.128 [R197+0xa080], [R2.64], !P2 ;  /* 0x0a08000002c51fae */ /* 0x0003e2000d101d46 */
[----:B------:R-:W-:-:S03]  /*2420*/  @P2 LOP3.LUT R206, R206, 0x1, RZ, 0xfc, !PT ;  /* 0x00000001cece2812 */ /* 0x000fc600078efcff */
[----:B------:R1:W-:Y:S04]  /*2430*/  @P1 LDGSTS.E.BYPASS.LTC128B.128 [R197+0xb880], [R2.64+0x80], !P6 ;  /* 0x0b88008002c51fae */ /* 0x0003e8000f101d46 */
[----:B------:R1:W-:Y:S04]  /*2440*/  @P1 LDGSTS.E.BYPASS.LTC128B.128 [R197+0xd080], [R2.64+0x100], !P5 ;  /* 0x0d08010002c51fae */ /* 0x0003e8000e901d46 */
[----:B------:R1:W-:Y:S02]  /*2450*/  @P1 LDGSTS.E.BYPASS.LTC128B.128 [R197+0xe880], [R2.64+0x180], !P4 ;  /* 0x0e88018002c51fae */ /* 0x0003e4000e101d46 */
[----:B-1----:R-:W-:-:S05]  /*2460*/  @P0 IADD3 R3, P1, R184, R4, RZ ;  /* 0x00000004b8030210 */ /* 0x002fca0007f3e0ff */
[----:B------:R-:W-:Y:S01]  /*2470*/  @P0 IMAD.X R5, R5, 0x1, R170, P1 ;  /* 0x0000000105050824 */ /* 0x000fe200008e06aa */
[----:B------:R-:W-:-:S04]  /*2480*/  @P0 LEA R2, P1, R3, c[0x0][0x220], 0x1 ;  /* 0x0000880003020a11 */ /* 0x000fc800078208ff */
[----:B------:R-:W-:Y:S02]  /*2490*/  @P0 LEA.HI.X R3, R3, c[0x0][0x224], R5, 0x1, P1 ;  /* 0x0000890003030a11 */ /* 0x000fe400008f0c05 */
[----:B------:R-:W-:Y:S02]  /*24a0*/  ISETP.NE.U32.AND P1, PT, RZ, c[0x0][0x340], PT ;  /* 0x0000d000ff007a0c */ /* 0x000fe40003f25070 */
[----:B------:R-:W-:Y:S01]  /*24b0*/  SHF.R.S32.HI R21, RZ, 0x1f, R18 ;  /* 0x0000001fff157819 */ /* 0x000fe20000011412 */
[----:B------:R-:W-:Y:S01]  /*24c0*/  IMAD R17, R205, c[0x0][0x294], R8 ;  /* 0x0000a500cd117a24 */ /* 0x000fe200078e0208 */
[----:B------:R-:W-:Y:S01]  /*24d0*/  ISETP.NE.AND.EX P1, PT, RZ, c[0x0][0x344], PT, P1 ;  /* 0x0000d100ff007a0c */ /* 0x000fe20003f25310 */
[----:B------:R1:W-:Y:S02]  /*24e0*/  @P0 LDGSTS.E.BYPASS.LTC128B.128 [R201+0xb080], [R2.64], !P2 ;  /* 0x0b08000002c90fae */ /* 0x0003e4000d101d46 */
[----:B------:R-:W-:Y:S02]  /*24f0*/  IMAD R6, R21, c[0x0][0x1e0], RZ ;  /* 0x0000780015067a24 */ /* 0x000fe400078e02ff */
[----:B------:R-:W-:Y:S01]  /*2500*/  IMAD.WIDE.U32 R8, R205, c[0x0][0x280], R132 ;  /* 0x0000a000cd087a25 */ /* 0x000fe200078e0084 */
[----:B------:R1:W-:Y:S07]  /*2510*/  @P0 LDGSTS.E.BYPASS.LTC128B.128 [R201+0xc880], [R2.64+0x80], !P6 ;  /* 0x0c88008002c90fae */ /* 0x0003ee000f101d46 */
[----:B------:R-:W-:Y:S01]  /*2520*/  @P1 IMAD.WIDE R4, R217, R12, c[0x0][0x340] ;  /* 0x0000d000d9041625 */ /* 0x000fe200078e020c */
[----:B------:R1:W-:Y:S04]  /*2530*/  @P0 LDGSTS.E.BYPASS.LTC128B.128 [R201+0xe080], [R2.64+0x100], !P5 ;  /* 0x0e08010002c90fae */ /* 0x0003e8000e901d46 */
[----:B------:R1:W-:Y:S04]  /*2540*/  @P0 LDGSTS.E.BYPASS.LTC128B.128 [R201+0xf880], [R2.64+0x180], !P4 ;  /* 0x0f88018002c90fae */ /* 0x0003e8000e101d46 */
[----:B------:R-:W0:Y:S04]  /*2550*/  LDGDEPBAR ;  /* 0x00000000000079af */ /* 0x000e280000000000 */
[----:B------:R2:W3:Y:S01]  /*2560*/  @P1 LDG.E R16, [R4.64] ;  /* 0x0000000604101981 */ /* 0x0004e2000c1e1900 */
[----:B------:R-:W-:Y:S01]  /*2570*/  IMAD R6, R18, c[0x0][0x1e4], R6 ;  /* 0x0000790012067a24 */ /* 0x000fe200078e0206 */
[----:B------:R-:W-:Y:S01]  /*2580*/  WARPSYNC 0xffffffff ;  /* 0xffffffff00007948 */ /* 0x000fe20003800000 */
[----:B------:R-:W-:Y:S01]  /*2590*/  IMAD.WIDE.U32 R10, R205, c[0x0][0x290], R138 ;  /* 0x0000a400cd0a7a25 */ /* 0x000fe200078e008a */
[----:B------:R-:W-:-:S02]  /*25a0*/  SHF.L.U64.HI R162, R172, R165, c[0x0][0x284] ;  /* 0x0000a100aca27619 */ /* 0x000fc400000102a5 */
[----:B------:R-:W-:Y:S01]  /*25b0*/  SHF.L.U64.HI R161, R171, R165, c[0x0][0x294] ;  /* 0x0000a500aba17619 */ /* 0x000fe200000102a5 */
[----:B------:R-:W-:Y:S01]  /*25c0*/  IMAD.IADD R11, R11, 0x1, R17 ;  /* 0x000000010b0b7824 */ /* 0x000fe200078e0211 */
[----:B------:R-:W-:Y:S01]  /*25d0*/  ISETP.GE.AND P2, PT, R132, c[0x0][0x27c], PT ;  /* 0x00009f0084007a0c */ /* 0x000fe20003f46270 */
[C---:B------:R-:W-:Y:S01]  /*25e0*/  IMAD R167, R152.reuse, c[0x0][0x1e4], RZ ;  /* 0x0000790098a77a24 */ /* 0x040fe200078e02ff */
[----:B------:R-:W-:Y:S01]  /*25f0*/  SHF.R.U32.HI R25, RZ, 0x3, R159 ;  /* 0x00000003ff197819 */ /* 0x000fe2000001169f */
[C---:B------:R-:W-:Y:S01]  /*2600*/  IMAD R168, R152.reuse, c[0x0][0x284], RZ ;  /* 0x0000a10098a87a24 */ /* 0x040fe200078e02ff */
[----:B------:R-:W-:Y:S01]  /*2610*/  SHF.L.U32 R171, R171, 0x5, RZ ;  /* 0x00000005abab7819 */ /* 0x000fe200000006ff */
[C---:B------:R-:W-:Y:S01]  /*2620*/  IMAD R169, R152.reuse, c[0x0][0x294], RZ ;  /* 0x0000a50098a97a24 */ /* 0x040fe200078e02ff */
[----:B------:R-:W-:Y:S01]  /*2630*/  SHF.L.U32 R26, R185, 0x1, RZ ;  /* 0x00000001b91a7819 */ /* 0x000fe200000006ff */
[----:B------:R-:W-:Y:S01]  /*2640*/  IMAD.WIDE.U32 R156, R152, c[0x0][0x1e0], RZ ;  /* 0x00007800989c7a25 */ /* 0x000fe200078e00ff */
[----:B-1---5:R-:W-:-:S03]  /*2650*/  SHF.R.S32.HI R2, RZ, 0x1f, R158 ;  /* 0x0000001fff027819 */ /* 0x022fc6000001149e */
[----:B------:R-:W-:Y:S01]  /*2660*/  IMAD.WIDE.U32 R154, R152, c[0x0][0x280], RZ ;  /* 0x0000a000989a7a25 */ /* 0x000fe200078e00ff */
[----:B------:R-:W-:-:S03]  /*2670*/  SHF.R.S32.HI R3, RZ, 0x1f, R27 ;  /* 0x0000001fff037819 */ /* 0x000fc6000001141b */
[----:B------:R-:W-:Y:S01]  /*2680*/  IMAD.WIDE.U32 R152, R152, c[0x0][0x290], RZ ;  /* 0x0000a40098987a25 */ /* 0x000fe200078e00ff */
[----:B------:R-:W-:Y:S02]  /*2690*/  LEA.HI R3, R3, R27, RZ, 0x3 ;  /* 0x0000001b03037211 */ /* 0x000fe400078f18ff */
[----:B------:R-:W-:Y:S01]  /*26a0*/  IADD3 R168, R155, R168, RZ ;  /* 0x000000a89ba87210 */ /* 0x000fe20007ffe0ff */
[----:B--2---:R-:W-:Y:S01]  /*26b0*/  IMAD.WIDE.U32 R4, R18, c[0x0][0x1e0], RZ ;  /* 0x0000780012047a25 */ /* 0x004fe200078e00ff */
[----:B------:R-:W-:-:S03]  /*26c0*/  IADD3 R169, R153, R169, RZ ;  /* 0x000000a999a97210 */ /* 0x000fc60007ffe0ff */
[----:B------:R-:W-:Y:S02]  /*26d0*/  IMAD.IADD R5, R5, 0x1, R6 ;  /* 0x0000000105057824 */ /* 0x000fe400078e0206 */
[----:B------:R-:W-:Y:S02]  /*26e0*/  IMAD R6, R24, c[0x0][0x280], RZ ;  /* 0x0000a00018067a24 */ /* 0x000fe400078e02ff */
[----:B------:R-:W-:-:S04]  /*26f0*/  IMAD.WIDE.U32 R4, R28, c[0x0][0x1e8], R4 ;  /* 0x00007a001c047a25 */ /* 0x000fc800078e0004 */
[C---:B------:R-:W-:Y:S02]  /*2700*/  IMAD R12, R205.reuse, c[0x0][0x284], R6 ;  /* 0x0000a100cd0c7a24 */ /* 0x040fe400078e0206 */
[----:B------:R-:W-:-:S03]  /*2710*/  IMAD.WIDE.U32 R6, R205, c[0x0][0x280], R138 ;  /* 0x0000a000cd067a25 */ /* 0x000fc600078e008a */
[----:B------:R-:W-:Y:S01]  /*2720*/  IADD3 R9, R12, R9, RZ ;  /* 0x000000090c097210 */ /* 0x000fe20007ffe0ff */
[----:B------:R-:W-:Y:S01]  /*2730*/  IMAD R5, R28, c[0x0][0x1ec], R5 ;  /* 0x00007b001c057a24 */ /* 0x000fe200078e0205 */
[----:B------:R-:W-:Y:S01]  /*2740*/  IADD3 R13, R7, R12, RZ ;  /* 0x0000000c070d7210 */ /* 0x000fe20007ffe0ff */
[----:B------:R-:W-:Y:S01]  /*2750*/  IMAD.IADD R7, R17, 0x1, R15 ;  /* 0x0000000111077824 */ /* 0x000fe200078e020f */
[----:B------:R-:W-:Y:S01]  /*2760*/  MOV R12, R6 ;  /* 0x00000006000c7202 */ /* 0x000fe20000000f00 */
[C---:B------:R-:W-:Y:S01]  /*2770*/  IMAD R15, R2.reuse, c[0x0][0x290], RZ ;  /* 0x0000a400020f7a24 */ /* 0x040fe200078e02ff */
[----:B------:R-:W-:Y:S01]  /*2780*/  MOV R6, R14 ;  /* 0x0000000e00067202 */ /* 0x000fe20000000f00 */
[----:B------:R-:W-:Y:S02]  /*2790*/  IMAD R14, R2, c[0x0][0x280], RZ ;  /* 0x0000a000020e7a24 */ /* 0x000fe400078e02ff */
[----:B------:R-:W-:Y:S02]  /*27a0*/  IMAD R2, R24, c[0x0][0x1e0], RZ ;  /* 0x0000780018027a24 */ /* 0x000fe400078e02ff */
[----:B------:R-:W-:-:S02]  /*27b0*/  IMAD.SHL.U32 R17, R3, 0x40, RZ ;  /* 0x0000004003117824 */ /* 0x000fc400078e00ff */
[----:B------:R-:W-:Y:S02]  /*27c0*/  IMAD R20, R205, c[0x0][0x1e4], R2 ;  /* 0x00007900cd147a24 */ /* 0x000fe400078e0202 */
[C---:B------:R-:W-:Y:S02]  /*27d0*/  IMAD R3, R158.reuse, c[0x0][0x294], R15 ;  /* 0x0000a5009e037a24 */ /* 0x040fe400078e020f */
[C---:B------:R-:W-:Y:S02]  /*27e0*/  IMAD R14, R158.reuse, c[0x0][0x284], R14 ;  /* 0x0000a1009e0e7a24 */ /* 0x040fe400078e020e */
[----:B------:R-:W-:Y:S02]  /*27f0*/  IMAD.IADD R145, R183, 0x1, R20 ;  /* 0x00000001b7917824 */ /* 0x000fe400078e0214 */
[----:B------:R-:W-:-:S04]  /*2800*/  IMAD.WIDE.U32 R106, R158, c[0x0][0x280], R12 ;  /* 0x0000a0009e6a7a25 */ /* 0x000fc800078e000c */
[----:B------:R-:W-:Y:S01]  /*2810*/  IMAD.WIDE.U32 R104, R158, c[0x0][0x290], R10 ;  /* 0x0000a4009e687a25 */ /* 0x000fe200078e000a */
[----:B------:R-:W-:-:S03]  /*2820*/  IADD3 R120, R107, R14, RZ ;  /* 0x0000000e6b787210 */ /* 0x000fc60007ffe0ff */
[----:B------:R-:W-:Y:S01]  /*2830*/  IMAD.WIDE.U32 R100, R158, c[0x0][0x290], R6 ;  /* 0x0000a4009e647a25 */ /* 0x000fe200078e0006 */
[----:B------:R-:W-:-:S03]  /*2840*/  IADD3 R118, R105, R3, RZ ;  /* 0x0000000369767210 */ /* 0x000fc60007ffe0ff */
[----:B------:R-:W-:Y:S01]  /*2850*/  IMAD.WIDE.U32 R102, R158, c[0x0][0x280], R8 ;  /* 0x0000a0009e667a25 */ /* 0x000fe200078e0008 */
[----:B------:R-:W-:-:S03]  /*2860*/  IADD3 R116, R3, R101, RZ ;  /* 0x0000006503747210 */ /* 0x000fc60007ffe0ff */
[----:B------:R-:W-:Y:S02]  /*2870*/  IMAD.SHL.U32 R172, R172, 0x20, RZ ;  /* 0x00000020acac7824 */ /* 0x000fe400078e00ff */
[----:B------:R-:W-:Y:S02]  /*2880*/  IMAD.IADD R167, R157, 0x1, R167 ;  /* 0x000000019da77824 */ /* 0x000fe400078e02a7 */
[----:B------:R-:W-:Y:S01]  /*2890*/  IMAD.IADD R117, R14, 0x1, R103 ;  /* 0x000000010e757824 */ /* 0x000fe200078e0267 */
[----:B---3--:R-:W-:Y:S02]  /*28a0*/  @P1 SHF.R.S32.HI R2, RZ, 0x1f, R16 ;  /* 0x0000001fff021819 */ /* 0x008fe40000011410 */
[----:B------:R-:W-:Y:S02]  /*28b0*/  @!P1 MOV R2, R29 ;  /* 0x0000001d00029202 */ /* 0x000fe40000000f00 */
[----:B------:R-:W-:Y:S02]  /*28c0*/  @!P1 MOV R16, R217 ;  /* 0x000000d900109202 */ /* 0x000fe40000000f00 */
[----:B------:R-:W-:-:S02]  /*28d0*/  SEL R19, R2, RZ, !P3 ;  /* 0x000000ff02137207 */ /* 0x000fc40005800000 */
[----:B------:R-:W-:Y:S02]  /*28e0*/  SEL R15, R16, RZ, !P3 ;  /* 0x000000ff100f7207 */ /* 0x000fe40005800000 */
[----:B------:R-:W-:Y:S01]  /*28f0*/  LOP3.LUT R16, R17, 0xfffffe00, RZ, 0xc0, !PT ;  /* 0xfffffe0011107812 */ /* 0x000fe200078ec0ff */
[----:B------:R-:W-:Y:S02]  /*2900*/  IMAD R2, R19, c[0x0][0x1f0], RZ ;  /* 0x00007c0013027a24 */ /* 0x000fe400078e02ff */
[----:B------:R-:W-:-:S04]  /*2910*/  IMAD.WIDE.U32 R90, R15, c[0x0][0x1f0], R4 ;  /* 0x00007c000f5a7a25 */ /* 0x000fc800078e0004 */
[----:B------:R-:W-:Y:S01]  /*2920*/  IMAD R2, R15, c[0x0][0x1f4], R2 ;  /* 0x00007d000f027a24 */ /* 0x000fe200078e0202 */
[----:B------:R-:W-:-:S04]  /*2930*/  IADD3 R119, P1, P0, R90, R182, R132 ;  /* 0x000000b65a777210 */ /* 0x000fc8000783e084 */
[----:B------:R-:W-:-:S04]  /*2940*/  IADD3 R89, R91, R2, RZ ;  /* 0x000000025b597210 */ /* 0x000fc80007ffe0ff */
[----:B------:R-:W-:Y:S02]  /*2950*/  IADD3.X R115, R89, R145, R133, P1, P0 ;  /* 0x0000009159737210 */ /* 0x000fe40000fe0485 */
[----:B------:R-:W-:Y:S01]  /*2960*/  SEL R6, RZ, c[0x0][0x27c], !P2 ;  /* 0x00009f00ff067a07 */ /* 0x000fe20005000000 */
[----:B------:R-:W-:Y:S01]  /*2970*/  IMAD.WIDE.U32 R2, R28, c[0x0][0x260], R132 ;  /* 0x000098001c027a25 */ /* 0x000fe200078e0084 */
[----:B------:R-:W-:Y:S01]  /*2980*/  ISETP.GE.AND P0, PT, R134, c[0x0][0x27c], PT ;  /* 0x00009f0086007a0c */ /* 0x000fe20003f06270 */
[----:B------:R-:W-:Y:S01]  /*2990*/  ULDC.U8 UR4, c[0x0][0x298] ;  /* 0x0000a60000047ab9 */ /* 0x000fe20000000000 */
[----:B------:R-:W-:Y:S01]  /*29a0*/  IADD3 R9, -R26, c[0x0][0x1d4], RZ ;  /* 0x000075001a097a10 */ /* 0x000fe20007ffe1ff */
[----:B------:R-:W-:Y:S01]  /*29b0*/  IMAD.IADD R8, R132, 0x1, R6 ;  /* 0x0000000184087824 */ /* 0x000fe200078e0206 */
[----:B------:R-:W-:Y:S01]  /*29c0*/  IADD3 R148, P1, R205, R18, RZ ;  /* 0x00000012cd947210 */ /* 0x000fe20007f3e0ff */
[----:B------:R-:W-:Y:S01]  /*29d0*/  IMAD.MOV.U32 R6, RZ, RZ, R2 ;  /* 0x000000ffff067224 */ /* 0x000fe200078e0002 */
[-C--:B------:R-:W-:Y:S01]  /*29e0*/  SEL R10, R26, R9.reuse, !P2 ;  /* 0x000000091a0a7207 */ /* 0x080fe20005000000 */
[C---:B------:R-:W-:Y:S01]  /*29f0*/  IMAD R7, R28.reuse, c[0x0][0x264], R3 ;  /* 0x000099001c077a24 */ /* 0x040fe200078e0203 */
[----:B------:R-:W-:Y:S01]  /*2a00*/  SHF.R.S32.HI R2, RZ, 0x1f, R8 ;  /* 0x0000001fff027819 */ /* 0x000fe20000011408 */
[----:B------:R-:W-:Y:S01]  /*2a10*/  IMAD.WIDE.U32 R4, R28, c[0x0][0x210], R132 ;  /* 0x000084001c047a25 */ /* 0x000fe200078e0084 */
[----:B------:R-:W-:Y:S01]  /*2a20*/  SEL R9, R26, R9, !P0 ;  /* 0x000000091a097207 */ /* 0x000fe20004000000 */
[----:B------:R-:W-:Y:S01]  /*2a30*/  BAR.SYNC.DEFER_BLOCKING 0x0 ;  /* 0x0000000000007b1d */ /* 0x000fe20000010000 */
[-C--:B------:R-:W-:Y:S01]  /*2a40*/  LEA.HI R3, R2, R8.reuse, RZ, 0x3 ;  /* 0x0000000802037211 */ /* 0x080fe200078f18ff */
[----:B------:R-:W-:Y:S01]  /*2a50*/  IMAD R5, R28, c[0x0][0x214], R5 ;  /* 0x000085001c057a24 */ /* 0x000fe200078e0205 */
[----:B------:R-:W-:Y:S01]  /*2a60*/  LEA.HI R13, R2, R8, RZ, 0x6 ;  /* 0x00000008020d7211 */ /* 0x000fe200078f30ff */
[----:B------:R-:W-:Y:S01]  /*2a70*/  IMAD.WIDE.U32 R98, R22, c[0x0][0x268], R6 ;  /* 0x00009a0016627a25 */ /* 0x000fe200078e0006 */
[----:B------:R-:W-:-:S02]  /*2a80*/  SEL R2, RZ, c[0x0][0x27c], !P0 ;  /* 0x00009f00ff027a07 */ /* 0x000fc40004000000 */
[----:B------:R-:W-:Y:S01]  /*2a90*/  SHF.R.S32.HI R11, RZ, 0x1f, R10 ;  /* 0x0000001fff0b7819 */ /* 0x000fe2000001140a */
[----:B------:R-:W-:Y:S01]  /*2aa0*/  IMAD R8, R19, c[0x0][0x218], RZ ;  /* 0x0000860013087a24 */ /* 0x000fe200078e02ff */
[----:B------:R-:W-:Y:S01]  /*2ab0*/  SHF.R.S32.HI R12, RZ, 0x1f, R9 ;  /* 0x0000001fff0c7819 */ /* 0x000fe20000011409 */
[----:B------:R-:W-:Y:S01]  /*2ac0*/  IMAD.IADD R2, R134, 0x1, R2 ;  /* 0x0000000186027824 */ /* 0x000fe200078e0202 */
[----:B------:R-:W-:Y:S01]  /*2ad0*/  SHF.R.S32.HI R6, RZ, 0x6, R13 ;  /* 0x00000006ff067819 */ /* 0x000fe2000001140d */
[----:B------:R-:W-:Y:S01]  /*2ae0*/  IMAD.WIDE.U32 R96, R15, c[0x0][0x218], R4 ;  /* 0x000086000f607a25 */ /* 0x000fe200078e0004 */
[----:B------:R-:W-:Y:S02]  /*2af0*/  LOP3.LUT R5, R159, 0x38, R3, 0xf8, !PT ;  /* 0x000000389f057812 */ /* 0x000fe400078ef803 */
[----:B------:R-:W-:Y:S01]  /*2b00*/  SHF.R.S32.HI R4, RZ, 0x1f, R2 ;  /* 0x0000001fff047819 */ /* 0x000fe20000011402 */
[----:B------:R-:W-:Y:S01]  /*2b10*/  IMAD R18, R15, c[0x0][0x21c], R8 ;  /* 0x000087000f127a24 */ /* 0x000fe200078e0208 */
[----:B------:R-:W-:Y:S01]  /*2b20*/  LEA.HI R14, R11, R10, RZ, 0x4 ;  /* 0x0000000a0b0e7211 */ /* 0x000fe200078f20ff */
[----:B------:R-:W-:Y:S01]  /*2b30*/  IMAD R8, R6, 0xc00, R16 ;  /* 0x00000c0006087824 */ /* 0x000fe200078e0210 */
[----:B------:R-:W-:Y:S01]  /*2b40*/  LEA.HI R11, R12, R9, RZ, 0x4 ;  /* 0x000000090c0b7211 */ /* 0x000fe200078f20ff */
[----:B------:R-:W-:Y:S01]  /*2b50*/  IMAD R9, R6, 0xc00, R175 ;  /* 0x00000c0006097824 */ /* 0x000fe200078e02af */
[----:B------:R-:W-:Y:S01]  /*2b60*/  LOP3.LUT R7, R174, 0x38, R3, 0xf8, !PT ;  /* 0x00000038ae077812 */ /* 0x000fe200078ef803 */
[----:B------:R-:W-:Y:S01]  /*2b70*/  IMAD R10, R23, c[0x0][0x268], RZ ;  /* 0x00009a00170a7a24 */ /* 0x000fe200078e02ff */
[----:B------:R-:W-:Y:S01]  /*2b80*/  LOP3.LUT R5, R5, R25, RZ, 0x3c, !PT ;  /* 0x0000001905057212 */ /* 0x000fe200078e3cff */
[----:B------:R-:W-:Y:S01]  /*2b90*/  IMAD.MOV.U32 R173, RZ, RZ, c[0x0][0x1e0] ;  /* 0x00007800ffad7624 */ /* 0x000fe200078e00ff */
[-C--:B------:R-:W-:Y:S01]  /*2ba0*/  LEA.HI R6, R4, R2.reuse, RZ, 0x6 ;  /* 0x0000000204067211 */ /* 0x080fe200078f30ff */
[----:B------:R-:W-:Y:S01]  /*2bb0*/  IMAD R19, R22, c[0x0][0x26c], R10 ;  /* 0x00009b0016137a24 */ /* 0x000fe200078e020a */
[----:B------:R-:W-:Y:S01]  /*2bc0*/  LEA.HI R2, R4, R2, RZ, 0x3 ;  /* 0x0000000204027211 */ /* 0x000fe200078f18ff */
[----:B------:R-:W-:Y:S01]  /*2bd0*/  IMAD.IADD R15, R8, 0x1, R5 ;  /* 0x00000001080f7824 */ /* 0x000fe200078e0205 */
[----:B------:R-:W-:Y:S01]  /*2be0*/  LOP3.LUT R7, R7, R179, RZ, 0x3c, !PT ;  /* 0x000000b307077212 */ /* 0x000fe200078e3cff */
[----:B------:R-:W-:Y:S01]  /*2bf0*/  IMAD.WIDE.U32 R180, R27, c[0x0][0x1e0], RZ ;  /* 0x000078001bb47a25 */ /* 0x000fe200078e00ff */
[----:B------:R-:W-:-:S02]  /*2c00*/  SHF.R.S32.HI R4, RZ, 0x6, R6 ;  /* 0x00000006ff047819 */ /* 0x000fc40000011406 */
[--C-:B------:R-:W-:Y:S01]  /*2c10*/  LOP3.LUT R6, R174, 0x38, R2.reuse, 0xf8, !PT ;  /* 0x00000038ae067812 */ /* 0x100fe200078ef802 */
[----:B------:R-:W-:Y:S01]  /*2c20*/  IMAD.IADD R17, R9, 0x1, R7 ;  /* 0x0000000109117824 */ /* 0x000fe200078e0207 */
[----:B------:R-:W-:Y:S01]  /*2c30*/  LOP3.LUT R5, R159, 0x38, R2, 0xf8, !PT ;  /* 0x000000389f057812 */ /* 0x000fe200078ef802 */
[----:B------:R-:W-:Y:S01]  /*2c40*/  IMAD R10, R4, 0xc00, R16 ;  /* 0x00000c00040a7824 */ /* 0x000fe200078e0210 */
[----:B------:R-:W-:Y:S01]  /*2c50*/  SHF.R.S32.HI R7, RZ, 0x4, R14 ;  /* 0x00000004ff077819 */ /* 0x000fe2000001140e */
[----:B------:R-:W-:Y:S01]  /*2c60*/  IMAD.X R147, R24, 0x1, R21, P1 ;  /* 0x0000000118937824 */ /* 0x000fe200008e0615 */
[----:B------:R-:W-:Y:S01]  /*2c70*/  SHF.R.S32.HI R9, RZ, 0x4, R11 ;  /* 0x00000004ff097819 */ /* 0x000fe2000001140b */
[----:B------:R-:W-:Y:S01]  /*2c80*/  IMAD R11, R4, 0xc00, R175 ;  /* 0x00000c00040b7824 */ /* 0x000fe200078e02af */
[----:B------:R-:W-:Y:S01]  /*2c90*/  LOP3.LUT R8, R6, R179, RZ, 0x3c, !PT ;  /* 0x000000b306087212 */ /* 0x000fe200078e3cff */
[----:B------:R-:W-:Y:S01]  /*2ca0*/  IMAD.IADD R108, R99, 0x1, R19 ;  /* 0x00000001636c7824 */ /* 0x000fe200078e0213 */
[----:B------:R-:W-:Y:S01]  /*2cb0*/  LOP3.LUT R6, R5, R25, RZ, 0x3c, !PT ;  /* 0x0000001905067212 */ /* 0x000fe200078e3cff */
[----:B------:R-:W-:Y:S01]  /*2cc0*/  IMAD.IADD R95, R97, 0x1, R18 ;  /* 0x00000001615f7824 */ /* 0x000fe200078e0212 */
[----:B------:R-:W-:Y:S01]  /*2cd0*/  LEA.HI.SX32 R5, R3, R7, 0x1d ;  /* 0x0000000703057211 */ /* 0x000fe200078feaff */
[----:B------:R-:W-:Y:S01]  /*2ce0*/  IMAD.IADD R14, R11, 0x1, R8 ;  /* 0x000000010b0e7824 */ /* 0x000fe200078e0208 */
[----:B------:R-:W-:Y:S01]  /*2cf0*/  LEA.HI.SX32 R4, R2, R9, 0x1d ;  /* 0x0000000902047211 */ /* 0x000fe200078feaff */
[----:B------:R-:W-:Y:S01]  /*2d00*/  IMAD.IADD R13, R10, 0x1, R6 ;  /* 0x000000010a0d7824 */ /* 0x000fe200078e0206 */
[----:B------:R-:W-:Y:S01]  /*2d10*/  SHF.R.S32.HI R6, RZ, 0x1f, R5 ;  /* 0x0000001fff067819 */ /* 0x000fe20000011405 */
[----:B------:R-:W-:Y:S01]  /*2d20*/  IMAD.SHL.U32 R93, R5, 0x8, RZ ;  /* 0x00000008055d7824 */ /* 0x000fe200078e00ff */
[----:B------:R-:W-:Y:S01]  /*2d30*/  SHF.R.S32.HI R7, RZ, 0x1f, R4 ;  /* 0x0000001fff077819 */ /* 0x000fe20000011404 */
[----:B------:R-:W-:Y:S01]  /*2d40*/  IMAD.SHL.U32 R94, R4, 0x8, RZ ;  /* 0x00000008045e7824 */ /* 0x000fe200078e00ff */
[----:B------:R-:W-:Y:S01]  /*2d50*/  ISETP.NE.AND P0, PT, RZ, UR4, PT ;  /* 0x00000004ff007c0c */ /* 0x000fe2000bf05270 */
[----:B------:R-:W-:Y:S01]  /*2d60*/  IMAD.SHL.U32 R136, R17, 0x2, RZ ;  /* 0x0000000211887824 */ /* 0x000fe200078e00ff */
[----:B------:R-:W-:Y:S01]  /*2d70*/  LEA.HI R5, R6, R5, RZ, 0x3 ;  /* 0x0000000506057211 */ /* 0x000fe200078f18ff */
[----:B------:R-:W-:Y:S01]  /*2d80*/  IMAD.SHL.U32 R135, R15, 0x2, RZ ;  /* 0x000000020f877824 */ /* 0x000fe200078e00ff */
[----:B------:R-:W-:Y:S01]  /*2d90*/  LEA.HI R4, R7, R4, RZ, 0x3 ;  /* 0x0000000407047211 */ /* 0x000fe200078f18ff */
[----:B------:R-:W-:Y:S01]  /*2da0*/  IMAD.SHL.U32 R131, R14, 0x2, RZ ;  /* 0x000000020e837824 */ /* 0x000fe200078e00ff */
[----:B------:R-:W-:Y:S01]  /*2db0*/  LOP3.LUT R8, R159, 0x38, R94, 0xf8, !PT ;  /* 0x000000389f087812 */ /* 0x000fe200078ef85e */
[----:B------:R-:W-:Y:S01]  /*2dc0*/  IMAD.SHL.U32 R130, R13, 0x2, RZ ;  /* 0x000000020d827824 */ /* 0x000fe200078e00ff */
[----:B------:R-:W-:-:S02]  /*2dd0*/  LOP3.LUT R9, R159, 0x38, R93, 0xf8, !PT ;  /* 0x000000389f097812 */ /* 0x000fc400078ef85d */
[----:B------:R-:W-:Y:S02]  /*2de0*/  SHF.R.S32.HI R5, RZ, 0x3, R5 ;  /* 0x00000003ff057819 */ /* 0x000fe40000011405 */
[----:B------:R-:W-:Y:S02]  /*2df0*/  LOP3.LUT R6, R174, 0x38, R93, 0xf8, !PT ;  /* 0x00000038ae067812 */ /* 0x000fe400078ef85d */
[----:B------:R-:W-:Y:S01]  /*2e00*/  SHF.R.S32.HI R4, RZ, 0x3, R4 ;  /* 0x00000003ff047819 */ /* 0x000fe20000011404 */
[----:B------:R-:W-:Y:S01]  /*2e10*/  IMAD R7, R5, 0xc00, R16 ;  /* 0x00000c0005077824 */ /* 0x000fe200078e0210 */
[----:B------:R-:W-:Y:S02]  /*2e20*/  LOP3.LUT R11, R8, R25, RZ, 0x3c, !PT ;  /* 0x00000019080b7212 */ /* 0x000fe400078e3cff */
[----:B------:R-:W-:Y:S02]  /*2e30*/  LOP3.LUT R8, R174, 0x38, R94, 0xf8, !PT ;  /* 0x00000038ae087812 */ /* 0x000fe400078ef85e */
[----:B------:R-:W-:-:S02]  /*2e40*/  LOP3.LUT R206, R206, 0xfffffffb, RZ, 0xc0, !PT ;  /* 0xfffffffbcece7812 */ /* 0x000fc400078ec0ff */
[----:B------:R-:W-:Y:S01]  /*2e50*/  LOP3.LUT R12, R9, R25, RZ, 0x3c, !PT ;  /* 0x00000019090c7212 */ /* 0x000fe200078e3cff */
[--C-:B------:R-:W-:Y:S01]  /*2e60*/  IMAD R9, R5, 0xc00, R175.reuse ;  /* 0x00000c0005097824 */ /* 0x100fe200078e02af */
[-C--:B------:R-:W-:Y:S01]  /*2e70*/  LOP3.LUT R10, R6, R179.reuse, RZ, 0x3c, !PT ;  /* 0x000000b3060a7212 */ /* 0x080fe200078e3cff */
[----:B------:R-:W-:Y:S01]  /*2e80*/  IMAD R6, R4, 0xc00, R16 ;  /* 0x00000c0004067824 */ /* 0x000fe200078e0210 */
[----:B------:R-:W-:Y:S01]  /*2e90*/  @P0 LOP3.LUT R206, R206, 0x4, RZ, 0xfc, !PT ;  /* 0x00000004cece0812 */ /* 0x000fe200078efcff */
[----:B------:R-:W-:Y:S01]  /*2ea0*/  IMAD R5, R4, 0xc00, R175 ;  /* 0x00000c0004057824 */ /* 0x000fe200078e02af */
[----:B------:R-:W-:Y:S01]  /*2eb0*/  LOP3.LUT R4, R8, R179, RZ, 0x3c, !PT ;  /* 0x000000b308047212 */ /* 0x000fe200078e3cff */
[----:B------:R-:W-:Y:S01]  /*2ec0*/  IMAD.IADD R8, R7, 0x1, R12 ;  /* 0x0000000107087824 */ /* 0x000fe200078e020c */
[----:B------:R-:W-:Y:S01]  /*2ed0*/  SHF.R.S32.HI R20, RZ, 0x1f, R27 ;  /* 0x0000001fff147819 */ /* 0x000fe2000001141b */
[----:B------:R-:W-:Y:S01]  /*2ee0*/  IMAD.IADD R6, R6, 0x1, R11 ;  /* 0x0000000106067824 */ /* 0x000fe200078e020b */
[----:B------:R-:W-:Y:S01]  /*2ef0*/  ISETP.GE.AND P0, PT, R185, 0x1, PT ;  /* 0x00000001b900780c */ /* 0x000fe20003f06270 */
[----:B------:R-:W-:Y:S01]  /*2f00*/  IMAD.IADD R5, R5, 0x1, R4 ;  /* 0x0000000105057824 */ /* 0x000fe200078e0204 */
[----:B------:R-:W-:Y:S01]  /*2f10*/  LOP3.LUT R110, R3, 0xfffffff8, RZ, 0xc0, !PT ;  /* 0xfffffff8036e7812 */ /* 0x000fe200078ec0ff */
[----:B------:R-:W-:Y:S01]  /*2f20*/  IMAD R4, R20, c[0x0][0x1e0], RZ ;  /* 0x0000780014047a24 */ /* 0x000fe200078e02ff */
[----:B------:R-:W-:Y:S01]  /*2f30*/  LOP3.LUT R109, R2, 0xfffffff8, RZ, 0xc0, !PT ;  /* 0xfffffff8026d7812 */ /* 0x000fe200078ec0ff */
[----:B------:R-:W-:Y:S01]  /*2f40*/  IMAD.IADD R7, R9, 0x1, R10 ;  /* 0x0000000109077824 */ /* 0x000fe200078e020a */
[----:B------:R-:W-:Y:S01]  /*2f50*/  LOP3.LUT R206, R206, 0xfffffffd, RZ, 0xc0, !PT ;  /* 0xfffffffdcece7812 */ /* 0x000fe200078ec0ff */
[----:B------:R-:W-:Y:S01]  /*2f60*/  IMAD R4, R27, c[0x0][0x1e4], R4 ;  /* 0x000079001b047a24 */ /* 0x000fe200078e0204 */
[C---:B------:R-:W-:Y:S01]  /*2f70*/  SHF.L.U64.HI R165, R173.reuse, R165, c[0x0][0x1e4] ;  /* 0x00007900ada57619 */ /* 0x040fe200000102a5 */
[----:B------:R-:W-:Y:S01]  /*2f80*/  IMAD.SHL.U32 R173, R173, 0x20, RZ ;  /* 0x00000020adad7824 */ /* 0x000fe200078e00ff */
[----:B------:R-:W-:Y:S01]  /*2f90*/  SHF.R.S32.HI R114, RZ, 0x1f, R110 ;  /* 0x0000001fff727819 */ /* 0x000fe2000001146e */
[----:B------:R-:W-:Y:S01]  /*2fa0*/  IMAD.IADD R142, R181, 0x1, R4 ;  /* 0x00000001b58e7824 */ /* 0x000fe200078e0204 */
[----:B------:R-:W-:Y:S01]  /*2fb0*/  SHF.R.S32.HI R113, RZ, 0x1f, R109 ;  /* 0x0000001fff717819 */ /* 0x000fe2000001146d */
[----:B------:R-:W-:Y:S01]  /*2fc0*/  IMAD.SHL.U32 R129, R8, 0x2, RZ ;  /* 0x0000000208817824 */ /* 0x000fe200078e00ff */
[----:B------:R-:W-:Y:S01]  /*2fd0*/  SHF.R.S32.HI R112, RZ, 0x1f, R93 ;  /* 0x0000001fff707819 */ /* 0x000fe2000001145d */
[----:B------:R-:W-:Y:S01]  /*2fe0*/  IMAD.SHL.U32 R127, R6, 0x2, RZ ;  /* 0x00000002067f7824 */ /* 0x000fe200078e00ff */
[----:B------:R-:W-:Y:S01]  /*2ff0*/  SHF.R.S32.HI R111, RZ, 0x1f, R94 ;  /* 0x0000001fff6f7819 */ /* 0x000fe2000001145e */
[----:B------:R-:W-:Y:S01]  /*3000*/  IMAD.SHL.U32 R126, R7, 0x2, RZ ;  /* 0x00000002077e7824 */ /* 0x000fe200078e00ff */
[----:B------:R-:W-:Y:S01]  /*3010*/  @P0 LOP3.LUT R206, R206, 0x2, RZ, 0xfc, !PT ;  /* 0x00000002cece0812 */ /* 0x000fe200078efcff */
[----:B------:R-:W-:-:S02]  /*3020*/  IMAD.SHL.U32 R121, R5, 0x2, RZ ;  /* 0x0000000205797824 */ /* 0x000fc400078e00ff */
.L_x_1409:
[----:B------:R-:W-:Y:S01]  /*3030*/  SHF.R.S32.HI R92, RZ, 0x1f, R36 ;  /* 0x0000001fff5c7819 */ /* 0x000fe20000011424 */
[-C--:B-1----:R-:W-:Y:S01]  /*3040*/  IMAD R2, R167, R36.reuse, RZ ;  /* 0x00000024a7027224 */ /* 0x082fe200078e02ff */
[----:B------:R-:W-:Y:S01]  /*3050*/  ISETP.GE.AND P2, PT, R185, 0x1, PT ;  /* 0x00000001b900780c */ /* 0x000fe20003f46270 */
[----:B------:R-:W-:Y:S01]  /*3060*/  IMAD.WIDE.U32 R80, R156, R36, RZ ;  /* 0x000000249c507225 */ /* 0x000fe200078e00ff */
[----:B------:R-:W-:Y:S01]  /*3070*/  IADD3 R186, R205, 0x20, RZ ;  /* 0x00000020cdba7810 */ /* 0x000fe20007ffe0ff */
[----:B------:R-:W-:Y:S04]  /*3080*/  DEPBAR.LE SB0, 0x0 ;  /* 0x000080000000791a */ /* 0x000fe80000000000 */
[----:B------:R-:W-:Y:S01]  /*3090*/  IADD3 R3, P1, P0, R119, R80, R173 ;  /* 0x0000005077037210 */ /* 0x000fe2000783e0ad */
[----:B------:R-:W-:Y:S01]  /*30a0*/  IMAD R2, R92, R156, R2 ;  /* 0x0000009c5c027224 */ /* 0x000fe200078e0202 */
[----:B------:R-:W-:Y:S01]  /*30b0*/  WARPSYNC 0xffffffff ;  /* 0xffffffff00007948 */ /* 0x000fe20003800000 */
[----:B------:R-:W-:Y:S02]  /*30c0*/  BAR.SYNC.DEFER_BLOCKING 0x0 ;  /* 0x0000000000007b1d */ /* 0x000fe40000010000 */
[----:B------:R-:W-:Y:S05]  /*30d0*/  IMAD.IADD R85, R81, 0x1, R2 ;  /* 0x0000000151557824 */ /* 0x000fea00078e0202 */
[----:B------:R-:W-:Y:S02]  /*30e0*/  IADD3.X R5, R115, R85, R165, P1, P0 ;  /* 0x0000005573057210 */ /* 0x000fe40000fe04a5 */
[----:B------:R-:W-:Y:S05]  /*30f0*/  IADD3 R2, P0, R119, R80, RZ ;  /* 0x0000005077027210 */ /* 0x000fea0007f1e0ff */
[----:B------:R-:W-:Y:S01]  /*3100*/  IMAD.X R4, R85, 0x1, R115, P0 ;  /* 0x0000000155047824 */ /* 0x000fe200000e0673 */
[C---:B------:R-:W-:Y:S04]  /*3110*/  LEA R62, P0, R2.reuse, c[0x0][0x1c8], 0x1 ;  /* 0x00007200023e7a11 */ /* 0x040fe800078008ff */
[----:B------:R-:W-:Y:S02]  /*3120*/  LEA.HI.X R63, R2, c[0x0][0x1cc], R4, 0x1, P0 ;  /* 0x00007300023f7a11 */ /* 0x000fe400000f0c04 */
[C---:B------:R-:W-:Y:S04]  /*3130*/  LEA R66, P0, R3.reuse, c[0x0][0x1c8], 0x1 ;  /* 0x0000720003427a11 */ /* 0x040fe800078008ff */
[----:B------:R-:W-:Y:S01]  /*3140*/  LEA.HI.X R67, R3, c[0x0][0x1cc], R5, 0x1, P0 ;  /* 0x0000730003437a11 */ /* 0x000fe200000f0c05 */
[----:B------:R-:W-:Y:S01]  /*3150*/  BSSY B2, `(.L_x_1369) ;  /* 0x00004df000027945 */ /* 0x000fe20003800000 */
[----:B------:R-:W-:-:S05]  /*3160*/  @!P2 BRA `(.L_x_1370) ;  /* 0x00004b300000a947 */ /* 0x000fca0003800000 */
[-C--:B------:R-:W-:Y:S01]  /*3170*/  IMAD R4, R168, R36.reuse, RZ ;  /* 0x00000024a8047224 */ /* 0x080fe200078e02ff */
[----:B------:R-:W-:Y:S01]  /*3180*/  LOP3.LUT P2, RZ, R206, 0x4, RZ, 0xc0, !PT ;  /* 0x00000004ceff7812 */ /* 0x000fe2000784c0ff */
        /* <DEDUP_REMOVED lines=54> */
.L_x_1373:
[----:B------:R-:W-:Y:S05]  /*34f0*/  BSYNC B0 ;  /* 0x0000000000007941 */ /* 0x000fea0003800000 */
.L_x_1372:
[----:B------:R-:W-:Y:S01]  /*3500*/  ISETP.GE.AND P3, PT, R186, R88, PT ;  /* 0x00000058ba00720c */ /* 0x000fe20003f66270 */
[----:B-1---5:R-:W-:Y:S01]  /*3510*/  IMAD.MOV.U32 R7, RZ, RZ, R46 ;  /* 0x000000ffff077224 */ /* 0x022fe200078e002e */
[----:B------:R-:W-:Y:S01]  /*3520*/  BSSY B0, `(.L_x_1374) ;  /* 0x0000042000007945 */ /* 0x000fe20003800000 */
[----:B------:R-:W-:Y:S01]  /*3530*/  IMAD.MOV.U32 R6, RZ, RZ, R47 ;  /* 0x000000ffff067224 */ /* 0x000fe200078e002f */
[----:B------:R-:W-:Y:S01]  /*3540*/  CS2R R52, SRZ ;  /* 0x0000000000347805 */ /* 0x000fe2000001ff00 */
[----:B------:R-:W-:Y:S01]  /*3550*/  IMAD.MOV.U32 R5, RZ, RZ, R44 ;  /* 0x000000ffff057224 */ /* 0x000fe200078e002c */
[----:B------:R-:W-:Y:S01]  /*3560*/  CS2R R50, SRZ ;  /* 0x0000000000327805 */ /* 0x000fe2000001ff00 */
[----:B------:R-:W-:Y:S01]  /*3570*/  IMAD.MOV.U32 R4, RZ, RZ, R45 ;  /* 0x000000ffff047224 */ /* 0x000fe200078e002d */
[----:B------:R-:W-:Y:S01]  /*3580*/  PRMT R57, R7, 0x5410, R6 ;  /* 0x0000541007397816 */ /* 0x000fe20000000006 */
[----:B------:R-:W-:Y:S01]  /*3590*/  IMAD.MOV.U32 R6, RZ, RZ, R43 ;  /* 0x000000ffff067224 */ /* 0x000fe200078e002b */
[----:B------:R-:W-:Y:S01]  /*35a0*/  MOV R7, R42 ;  /* 0x0000002a00077202 */ /* 0x000fe20000000f00 */
[----:B------:R-:W-:Y:S01]  /*35b0*/  CS2R R48, SRZ ;  /* 0x0000000000307805 */ /* 0x000fe2000001ff00 */
        /* <DEDUP_REMOVED lines=9> */
[----:B------:R-:W-:Y:S01]  /*3650*/  CS2R R26, SRZ ;  /* 0x00000000001a7805 */ /* 0x000fe2000001ff00 */
[----:B------:R-:W-:Y:S01]  /*3660*/  MOV R4, R15 ;  /* 0x0000000f00047202 */ /* 0x000fe20000000f00 */
[----:B------:R-:W-:Y:S01]  /*3670*/  CS2R R24, SRZ ;  /* 0x0000000000187805 */ /* 0x000fe2000001ff00 */
[----:B------:R-:W-:Y:S01]  /*3680*/  PRMT R29, R7, 0x7610, R29 ;  /* 0x00007610071d7816 */ /* 0x000fe2000000001d */
[----:B------:R-:W-:Y:S01]  /*3690*/  IMAD.MOV.U32 R7, RZ, RZ, R12 ;  /* 0x000000ffff077224 */ /* 0x000fe200078e000c */
[----:B------:R-:W-:Y:S01]  /*36a0*/  PRMT R30, R6, 0x7610, R30 ;  /* 0x00007610061e7816 */ /* 0x000fe2000000001e */
[----:B------:R-:W-:Y:S01]  /*36b0*/  IMAD.MOV.U32 R6, RZ, RZ, R13 ;  /* 0x000000ffff067224 */ /* 0x000fe200078e000d */
[----:B------:R-:W-:Y:S01]  /*36c0*/  PRMT R28, R5, 0x5410, R4 ;  /* 0x00005410051c7816 */ /* 0x000fe20000000004 */
[----:B------:R-:W-:Y:S01]  /*36d0*/  IMAD.MOV.U32 R4, RZ, RZ, R3 ;  /* 0x000000ffff047224 */ /* 0x000fe200078e0003 */
[----:B------:R-:W-:Y:S01]  /*36e0*/  MOV R5, R2 ;  /* 0x0000000200057202 */ /* 0x000fe20000000f00 */
[----:B------:R-:W-:Y:S01]  /*36f0*/  CS2R R22, SRZ ;  /* 0x0000000000167805 */ /* 0x000fe2000001ff00 */
[----:B------:R-:W-:Y:S01]  /*3700*/  PRMT R19, R7, 0x5410, R6 ;  /* 0x0000541007137816 */ /* 0x000fe20000000006 */
[----:B------:R-:W-:Y:S01]  /*3710*/  CS2R R20, SRZ ;  /* 0x0000000000147805 */ /* 0x000fe2000001ff00 */
[----:B------:R-:W-:Y:S01]  /*3720*/  PRMT R18, R5, 0x5410, R4 ;  /* 0x0000541005127816 */ /* 0x000fe20000000004 */
[----:B------:R-:W-:-:S05]  /*3730*/  @P3 BRA `(.L_x_1375) ;  /* 0x0000020000003947 */ /* 0x000fca0003800000 */
[----:B------:R-:W-:Y:S01]  /*3740*/  IADD3 R4, P1, P0, R106, R32, R172 ;  /* 0x000000206a047210 */ /* 0x000fe2000783e0ac */
[----:B------:R-:W-:Y:S01]  /*3750*/  CS2R R48, SRZ ;  /* 0x0000000000307805 */ /* 0x000fe2000001ff00 */
[----:B------:R-:W-:Y:S01]  /*3760*/  CS2R R20, SRZ ;  /* 0x0000000000147805 */ /* 0x000fe2000001ff00 */
[----:B------:R-:W-:Y:S01]  /*3770*/  CS2R R50, SRZ ;  /* 0x0000000000327805 */ /* 0x000fe2000001ff00 */
[----:B------:R-:W-:Y:S01]  /*3780*/  IADD3.X R7, R120, R11, R162, P1, P0 ;  /* 0x0000000b78077210 */ /* 0x000fe20000fe04a2 */
[----:B------:R-:W-:Y:S01]  /*3790*/  CS2R R22, SRZ ;  /* 0x0000000000167805 */ /* 0x000fe2000001ff00 */
[----:B------:R-:W-:Y:S01]  /*37a0*/  IADD3 R5, P1, P0, R104, R68, R171 ;  /* 0x0000004468057210 */ /* 0x000fe2000783e0ab */
[----:B------:R-:W-:Y:S01]  /*37b0*/  CS2R R52, SRZ ;  /* 0x0000000000347805 */ /* 0x000fe2000001ff00 */
[----:B------:R-:W-:Y:S01]  /*37c0*/  CS2R R24, SRZ ;  /* 0x0000000000187805 */ /* 0x000fe2000001ff00 */
[----:B------:R-:W-:Y:S01]  /*37d0*/  CS2R R54, SRZ ;  /* 0x0000000000367805 */ /* 0x000fe2000001ff00 */
[----:B------:R-:W-:Y:S01]  /*37e0*/  IADD3.X R8, R118, R38, R161, P1, P0 ;  /* 0x0000002676087210 */ /* 0x000fe20000fe04a1 */
[----:B------:R-:W-:Y:S01]  /*37f0*/  CS2R R26, SRZ ;  /* 0x00000000001a7805 */ /* 0x000fe2000001ff00 */
[C---:B------:R-:W-:Y:S04]  /*3800*/  LEA R6, P0, R4.reuse, c[0x0][0x270], 0x1 ;  /* 0x00009c0004067a11 */ /* 0x040fe800078008ff */
[----:B------:R-:W-:Y:S02]  /*3810*/  LEA.HI.X R7, R4, c[0x0][0x274], R7, 0x1, P0 ;  /* 0x00009d0004077a11 */ /* 0x000fe400000f0c07 */
[C---:B------:R-:W-:Y:S04]  /*3820*/  LEA R4, P0, R5.reuse, c[0x0][0x288], 0x1 ;  /* 0x0000a20005047a11 */ /* 0x040fe800078008ff */
[----:B------:R-:W-:Y:S02]  /*3830*/  LEA.HI.X R5, R5, c[0x0][0x28c], R8, 0x1, P0 ;  /* 0x0000a30005057a11 */ /* 0x000fe400000f0c08 */
[----:B------:R-:W-:Y:S11]  /*3840*/  ISETP.GE.AND P0, PT, R138, c[0x0][0x27c], PT ;  /* 0x00009f008a007a0c */ /* 0x000ff60003f06270 */
[----:B------:R-:W-:Y:S02]  /*3850*/  @!UPT UIADD3 URZ, URZ, URZ, URZ ;  /* 0x0000003f3f3ff290 */ /* 0x000fe4000fffe03f */
        /* <DEDUP_REMOVED lines=14> */
.L_x_1375:
[----:B------:R-:W-:Y:S05]  /*3940*/  BSYNC B0 ;  /* 0x0000000000007941 */ /* 0x000fea0003800000 */
.L_x_1374:
[----:B-1---5:R-:W-:Y:S01]  /*3950*/  MOV R4, R53 ;  /* 0x0000003500047202 */ /* 0x022fe20000000f00 */
[----:B------:R-:W-:Y:S01]  /*3960*/  IMAD.MOV.U32 R7, RZ, RZ, R54 ;  /* 0x000000ffff077224 */ /* 0x000fe200078e0036 */
[----:B------:R-:W-:Y:S01]  /*3970*/  BSSY B1, `(.L_x_1376) ;  /* 0x00000fb000017945 */ /* 0x000fe20003800000 */
[----:B------:R-:W-:Y:S02]  /*3980*/  IMAD.MOV.U32 R6, RZ, RZ, R55 ;  /* 0x000000ffff067224 */ /* 0x000fe400078e0037 */
        /* <DEDUP_REMOVED lines=20> */
[----:B------:R-:W-:Y:S02]  /*3ad0*/  PRMT R29, R29, 0x5410, R5 ;  /* 0x000054101d1d7816 */ /* 0x000fe40000000005 */
[----:B------:R-:W-:Y:S01]  /*3ae0*/  PRMT R30, R30, 0x5410, R4 ;  /* 0x000054101e1e7816 */ /* 0x000fe20000000004 */
[----:B------:R-:W-:-:S05]  /*3af0*/  @P2 BRA `(.L_x_1377) ;  /* 0x00000e2000002947 */ /* 0x000fca0003800000 */
[----:B------:R-:W-:Y:S01]  /*3b00*/  ISETP.GE.AND P0, PT, R132, c[0x0][0x1d4], PT ;  /* 0x0000750084007a0c */ /* 0x000fe20003f06270 */
[----:B------:R-:W-:Y:S01]  /*3b10*/  @!UPT UIADD3 URZ, URZ, URZ, URZ ;  /* 0x0000003f3f3ff290 */ /* 0x000fe2000fffe03f */
[----:B------:R-:W-:Y:S11]  /*3b20*/  BSSY B0, `(.L_x_1378) ;  /* 0x0000036000007945 */ /* 0x000ff60003800000 */
[----:B------:R-:W-:-:S05]  /*3b30*/  @P0 BRA `(.L_x_1379) ;  /* 0x0000034000000947 */ /* 0x000fca0003800000 */
[----:B------:R-:W-:Y:S01]  /*3b40*/  ISETP.GE.AND P0, PT, R138, c[0x0][0x27c], PT ;  /* 0x00009f008a007a0c */ /* 0x000fe20003f06270 */
[----:B------:R-:W1:Y:S11]  /*3b50*/  LDS.128 R8, [R197+0xa080] ;  /* 0x00a08000c5087984 */ /* 0x000e760000000c00 */
[----:B------:R-:W-:Y:S01]  /*3b60*/  @!UPT UIADD3 URZ, URZ, URZ, URZ ;  /* 0x0000003f3f3ff290 */ /* 0x000fe2000fffe03f */
[----:B------:R-:W-:Y:S01]  /*3b70*/  @!P0 SHF.R.U64 R6, R2, 0x10, R3 ;  /* 0x0000001002068819 */ /* 0x000fe20000001203 */
[----:B------:R-:W-:Y:S01]  /*3b80*/  @!P0 HADD2.F32 R2, -RZ, R18.H0_H0 ;  /* 0x20000012ff028230 */ /* 0x000fe20000004100 */
[----:B------:R-:W-:Y:S02]  /*3b90*/  @!P0 SHF.R.U64 R38, R34, 0x10, R35 ;  /* 0x0000001022268819 */ /* 0x000fe40000001223 */
[----:B------:R-:W-:Y:S02]  /*3ba0*/  @!P0 SHF.R.U32.HI R7, RZ, 0x10, R3 ;  /* 0x00000010ff078819 */ /* 0x000fe40000011603 */
        /* <DEDUP_REMOVED lines=8> */
[----:B------:R-:W-:Y:S01]  /*3c30*/  @!P0 HADD2.F32 R5, -RZ, R6.H0_H0 ;  /* 0x20000006ff058230 */ /* 0x000fe20000004100 */
[-C--:B------:R-:W-:Y:S01]  /*3c40*/  @!P0 FMUL.FTZ R64, R34, R2.reuse ;  /* 0x0000000222408220 */ /* 0x080fe20000410000 */
[--C-:B------:R-:W-:Y:S01]  /*3c50*/  @!P0 HADD2.F32 R37, -RZ, R4.reuse.H1_H1 ;  /* 0x30000004ff258230 */ /* 0x100fe20000004100 */
[C---:B------:R-:W-:Y:S01]  /*3c60*/  @!P0 FMUL.FTZ R2, R3.reuse, R2 ;  /* 0x0000000203028220 */ /* 0x040fe20000410000 */
[----:B------:R-:W-:Y:S01]  /*3c70*/  @!P0 HADD2.F32 R4, -RZ, R4.H0_H0 ;  /* 0x20000004ff048230 */ /* 0x000fe20000004100 */
[----:B------:R-:W-:Y:S01]  /*3c80*/  @!P0 FFMA.FTZ R69, R3, R35, -R64 ;  /* 0x0000002303458223 */ /* 0x000fe20000010840 */
[----:B------:R-:W-:Y:S01]  /*3c90*/  @!P0 MOV R6, R10 ;  /* 0x0000000a00068202 */ /* 0x000fe20000000f00 */
[CC--:B------:R-:W-:Y:S02]  /*3ca0*/  @!P0 FMUL.FTZ R64, R37.reuse, R5.reuse ;  /* 0x0000000525408220 */ /* 0x0c0fe40000410000 */
[----:B------:R-:W-:Y:S01]  /*3cb0*/  @!P0 FMUL.FTZ R3, R4, R5 ;  /* 0x0000000504038220 */ /* 0x000fe20000410000 */
[----:B------:R-:W-:Y:S01]  /*3cc0*/  @!P0 MOV R5, R11 ;  /* 0x0000000b00058202 */ /* 0x000fe20000000f00 */
[----:B------:R-:W-:Y:S01]  /*3cd0*/  @!P0 FFMA.FTZ R2, R34, R35, R2 ;  /* 0x0000002322028223 */ /* 0x000fe20000010002 */
[----:B------:R-:W-:Y:S01]  /*3ce0*/  @!P0 HADD2.F32 R34, -RZ, R6.H1_H1 ;  /* 0x30000006ff228230 */ /* 0x000fe20000004100 */
[-C--:B------:R-:W-:Y:S01]  /*3cf0*/  @!P0 FFMA.FTZ R68, R4, R38.reuse, -R64 ;  /* 0x0000002604448223 */ /* 0x080fe20000010840 */
[----:B------:R-:W-:Y:S01]  /*3d00*/  @!P0 HADD2.F32 R4, -RZ, R18.H1_H1 ;  /* 0x30000012ff048230 */ /* 0x000fe20000004100 */
[----:B------:R-:W-:Y:S01]  /*3d10*/  @!P0 FFMA.FTZ R3, R37, R38, R3 ;  /* 0x0000002625038223 */ /* 0x000fe20000010003 */
[----:B------:R-:W-:Y:S02]  /*3d20*/  @!P0 HADD2.F32 R18, -RZ, R7.H0_H0 ;  /* 0x20000007ff128230 */ /* 0x000fe40000004100 */
[----:B------:R-:W-:Y:S02]  /*3d30*/  @!P0 HADD2.F32 R7, -RZ, R6.H0_H0 ;  /* 0x20000006ff078230 */ /* 0x000fe40000004100 */
[----:B------:R-:W-:Y:S02]  /*3d40*/  @!P0 HADD2.F32 R6, -RZ, R5.H0_H0 ;  /* 0x20000005ff068230 */ /* 0x000fe40000004100 */
[----:B------:R-:W-:Y:S02]  /*3d50*/  @!P0 HADD2.F32 R35, -RZ, R39.H0_H0 ;  /* 0x20000027ff238230 */ /* 0x000fe40000004100 */
[----:B------:R-:W-:Y:S01]  /*3d60*/  @!P0 HADD2.F32 R39, -RZ, R5.H1_H1 ;  /* 0x30000005ff278230 */ /* 0x000fe20000004100 */
[-C--:B------:R-:W-:Y:S02]  /*3d70*/  @!P0 FMUL.FTZ R5, R34, R4.reuse ;  /* 0x0000000422058220 */ /* 0x080fe40000410000 */
[C---:B------:R-:W-:Y:S02]  /*3d80*/  @!P0 FMUL.FTZ R4, R7.reuse, R4 ;  /* 0x0000000407048220 */ /* 0x040fe40000410000 */
[----:B------:R-:W-:Y:S01]  /*3d90*/  @!P0 FFMA.FTZ R65, R7, R35, -R5 ;  /* 0x0000002307418223 */ /* 0x000fe20000010805 */
[----:B------:R-:W-:Y:S01]  /*3da0*/  @!P0 F2FP.PACK_AB R7, R2, R69 ;  /* 0x000000450207823e */ /* 0x000fe200000000ff */
[-C--:B------:R-:W-:Y:S02]  /*3db0*/  @!P0 FMUL.FTZ R5, R6, R18.reuse ;  /* 0x0000001206058220 */ /* 0x080fe40000410000 */
[----:B------:R-:W-:Y:S01]  /*3dc0*/  @!P0 FMUL.FTZ R64, R39, R18 ;  /* 0x0000001227408220 */ /* 0x000fe20000410000 */
[----:B------:R-:W-:Y:S01]  /*3dd0*/  @!P0 MOV R8, R7 ;  /* 0x0000000700088202 */ /* 0x000fe20000000f00 */
        /* <DEDUP_REMOVED lines=9> */
[----:B------:R1:W-:Y:S02]  /*3e70*/  STG.E.128 [R62.64], R8 ;  /* 0x000000083e007986 */ /* 0x0003e4000c101d06 */
.L_x_1379:
[----:B------:R-:W-:Y:S05]  /*3e80*/  BSYNC B0 ;  /* 0x0000000000007941 */ /* 0x000fea0003800000 */
.L_x_1378:
        /* <DEDUP_REMOVED lines=14> */
[----:B------:R-:W-:Y:S04]  /*3f70*/  @!P0 HADD2.F32 R18, -RZ, R18.H0_H0 ;  /* 0x20000012ff128230 */ /* 0x000fe80000004100 */
        /* <DEDUP_REMOVED lines=12> */
[CC--:B------:R-:W-:Y:S01]  /*4040*/  @!P0 FMUL.FTZ R34, R13.reuse, R5.reuse ;  /* 0x000000050d228220 */ /* 0x0c0fe20000410000 */
[----:B------:R-:W-:Y:S01]  /*4050*/  @!P0 HADD2.F32 R12, -RZ, R7.H0_H0 ;  /* 0x20000007ff0c8230 */ /* 0x000fe20000004100 */
[C---:B------:R-:W-:Y:S01]  /*4060*/  @!P0 FMUL.FTZ R3, R4.reuse, R5 ;  /* 0x0000000504038220 */ /* 0x040fe20000410000 */
[----:B------:R-:W-:Y:S01]  /*4070*/  @!P0 MOV R5, R11 ;  /* 0x0000000b00058202 */ /* 0x000fe20000000f00 */
[-C--:B------:R-:W-:Y:S01]  /*4080*/  @!P0 FFMA.FTZ R40, R4, R18.reuse, -R34 ;  /* 0x0000001204288223 */ /* 0x080fe20000010822 */
[----:B------:R-:W-:Y:S01]  /*4090*/  @!P0 HADD2.F32 R4, -RZ, R19.H1_H1 ;  /* 0x30000013ff048230 */ /* 0x000fe20000004100 */
[----:B------:R-:W-:Y:S01]  /*40a0*/  @!P0 FFMA.FTZ R3, R13, R18, R3 ;  /* 0x000000120d038223 */ /* 0x000fe20000010003 */
[--C-:B------:R-:W-:Y:S02]  /*40b0*/  @!P0 HADD2.F32 R19, -RZ, R6.reuse.H1_H1 ;  /* 0x30000006ff138230 */ /* 0x100fe40000004100 */
[----:B------:R-:W-:Y:S02]  /*40c0*/  @!P0 HADD2.F32 R7, -RZ, R6.H0_H0 ;  /* 0x20000006ff078230 */ /* 0x000fe40000004100 */
[----:B------:R-:W-:Y:S02]  /*40d0*/  @!P0 HADD2.F32 R6, -RZ, R5.H0_H0 ;  /* 0x20000005ff068230 */ /* 0x000fe40000004100 */
[----:B------:R-:W-:Y:S02]  /*40e0*/  @!P0 HADD2.F32 R34, -RZ, R41.H1_H1 ;  /* 0x30000029ff228230 */ /* 0x000fe40000004100 */
[----:B------:R-:W-:Y:S01]  /*40f0*/  @!P0 HADD2.F32 R35, -RZ, R5.H1_H1 ;  /* 0x30000005ff238230 */ /* 0x000fe20000004100 */
[-C--:B------:R-:W-:Y:S02]  /*4100*/  @!P0 FMUL.FTZ R5, R19, R4.reuse ;  /* 0x0000000413058220 */ /* 0x080fe40000410000 */
[C---:B------:R-:W-:Y:S02]  /*4110*/  @!P0 FMUL.FTZ R4, R7.reuse, R4 ;  /* 0x0000000407048220 */ /* 0x040fe40000410000 */
[----:B------:R-:W-:Y:S01]  /*4120*/  @!P0 FFMA.FTZ R39, R7, R34, -R5 ;  /* 0x0000002207278223 */ /* 0x000fe20000010805 */
[----:B------:R-:W-:Y:S01]  /*4130*/  @!P0 F2FP.PACK_AB R7, R2, R42 ;  /* 0x0000002a0207823e */ /* 0x000fe200000000ff */
[CC--:B------:R-:W-:Y:S02]  /*4140*/  @!P0 FMUL.FTZ R5, R6.reuse, R12.reuse ;  /* 0x0000000c06058220 */ /* 0x0c0fe40000410000 */
[----:B------:R-:W-:Y:S01]  /*4150*/  @!P0 FMUL.FTZ R38, R35, R12 ;  /* 0x0000000c23268220 */ /* 0x000fe20000410000 */
[----:B------:R-:W-:Y:S01]  /*4160*/  @!P0 MOV R8, R7 ;  /* 0x0000000700088202 */ /* 0x000fe20000000f00 */
        /* <DEDUP_REMOVED lines=10> */
.L_x_1381:
[----:B------:R-:W-:Y:S05]  /*4210*/  BSYNC B0 ;  /* 0x0000000000007941 */ /* 0x000fea0003800000 */
.L_x_1380:
        /* <DEDUP_REMOVED lines=9> */
[--C-:B------:R-:W-:Y:S01]  /*42b0*/  @!P0 HADD2.F32 R12, -RZ, R56.reuse.H0_H0 ;  /* 0x20000038ff0c8230 */ /* 0x100fe20000004100 */
[----:B------:R-:W-:Y:S01]  /*42c0*/  @!P0 SHF.R.U64 R14, R44, 0x10, R45 ;  /* 0x000000102c0e8819 */ /* 0x000fe2000000122d */
[----:B------:R-:W-:Y:S01]  /*42d0*/  @!P0 HADD2.F32 R18, -RZ, R56.H1_H1 ;  /* 0x30000038ff128230 */ /* 0x000fe20000004100 */
[----:B------:R-:W-:Y:S01]  /*42e0*/  @!P0 SHF.R.U32.HI R7, RZ, 0x10, R15 ;  /* 0x00000010ff078819 */ /* 0x000fe2000001160f */
[----:B------:R-:W-:Y:S01]  /*42f0*/  @!P0 HADD2.F32 R5, -RZ, R5.H0_H0 ;  /* 0x20000005ff058230 */ /* 0x000fe20000004100 */
[----:B------:R-:W-:Y:S01]  /*4300*/  @!P0 SHF.R.U32.HI R34, RZ, 0x10, R45 ;  /* 0x00000010ff228819 */ /* 0x000fe2000001162d */
        /* <DEDUP_REMOVED lines=21> */
[--C-:B------:R-:W-:Y:S02]  /*4460*/  @!P0 HADD2.F32 R6, -RZ, R5.reuse.H0_H0 ;  /* 0x20000005ff068230 */ /* 0x100fe40000004100 */
[----:B------:R-:W-:Y:S01]  /*4470*/  @!P0 HADD2.F32 R19, -RZ, R5.H1_H1 ;  /* 0x30000005ff138230 */ /* 0x000fe20000004100 */
[-C--:B------:R-:W-:Y:S01]  /*4480*/  @!P0 FMUL.FTZ R5, R15, R4.reuse ;  /* 0x000000040f058220 */ /* 0x080fe20000410000 */
[----:B------:R-:W-:Y:S01]  /*4490*/  @!P0 HADD2.F32 R28, -RZ, R34.H0_H0 ;  /* 0x20000022ff1c8230 */ /* 0x000fe20000004100 */
        /* <DEDUP_REMOVED lines=16> */
.L_x_1383:
[----:B------:R-:W-:Y:S05]  /*45a0*/  BSYNC B0 ;  /* 0x0000000000007941 */ /* 0x000fea0003800000 */
.L_x_1382:
        /* <DEDUP_REMOVED lines=32> */
[----:B------:R-:W-:Y:S01]  /*47b0*/  @!P0 HADD2.F32 R4, -RZ, R30.H0_H0 ;  /* 0x2000001eff048230 */ /* 0x000fe20000004100 */
[----:B------:R-:W-:Y:S01]  /*47c0*/  @!P0 FFMA.FTZ R3, R13, R14, R3 ;  /* 0x0000000e0d038223 */ /* 0x000fe20000010003 */
[--C-:B------:R-:W-:Y:S02]  /*47d0*/  @!P0 HADD2.F32 R15, -RZ, R6.reuse.H1_H1 ;  /* 0x30000006ff0f8230 */ /* 0x100fe40000004100 */
[----:B------:R-:W-:Y:S02]  /*47e0*/  @!P0 HADD2.F32 R7, -RZ, R6.H0_H0 ;  /* 0x20000006ff078230 */ /* 0x000fe40000004100 */
[--C-:B------:R-:W-:Y:S02]  /*47f0*/  @!P0 HADD2.F32 R6, -RZ, R5.reuse.H0_H0 ;  /* 0x20000005ff068230 */ /* 0x100fe40000004100 */
        /* <DEDUP_REMOVED lines=18> */
.L_x_1377:
[----:B------:R-:W-:Y:S05]  /*4920*/  BSYNC B1 ;  /* 0x0000000000017941 */ /* 0x000fea0003800000 */
.L_x_1376:
[----:B------:R-:W-:-:S05]  /*4930*/  @P3 BRA `(.L_x_1384) ;  /* 0x0000360000003947 */ /* 0x000fca0003800000 */
[----:B------:R-:W-:Y:S01]  /*4940*/  ISETP.GE.AND P0, PT, R132, c[0x0][0x1d4], PT ;  /* 0x0000750084007a0c */ /* 0x000fe20003f06270 */
[----:B------:R-:W-:Y:S01]  /*4950*/  @!UPT UIADD3 URZ, URZ, URZ, URZ ;  /* 0x0000003f3f3ff290 */ /* 0x000fe2000fffe03f */
[----:B------:R-:W-:Y:S11]  /*4960*/  BSSY B0, `(.L_x_1385) ;  /* 0x0000036000007945 */ /* 0x000ff60003800000 */
[----:B------:R-:W-:-:S05]  /*4970*/  @P0 BRA `(.L_x_1386) ;  /* 0x0000034000000947 */ /* 0x000fca0003800000 */
[----:B------:R-:W-:Y:S01]  /*4980*/  ISETP.GE.AND P0, PT, R138, c[0x0][0x27c], PT ;  /* 0x00009f008a007a0c */ /* 0x000fe20003f06270 */
[----:B-1----:R-:W1:Y:S11]  /*4990*/  LDS.128 R8, [R197+0xb080] ;  /* 0x00b08000c5087984 */ /* 0x002e760000000c00 */
[----:B------:R-:W-:Y:S01]  /*49a0*/  @!UPT UIADD3 URZ, URZ, URZ, URZ ;  /* 0x0000003f3f3ff290 */ /* 0x000fe2000fffe03f */
[----:B------:R-:W-:Y:S01]  /*49b0*/  @!P0 HADD2.F32 R2, -RZ, R29.H1_H1 ;  /* 0x3000001dff028230 */ /* 0x000fe20000004100 */
        /* <DEDUP_REMOVED lines=48> */
.L_x_1386:
[----:B------:R-:W-:Y:S05]  /*4cc0*/  BSYNC B0 ;  /* 0x0000000000007941 */ /* 0x000fea0003800000 */
.L_x_1385:
        /* <DEDUP_REMOVED lines=56> */
.L_x_1388:
[----:B------:R-:W-:Y:S05]  /*5050*/  BSYNC B0 ;  /* 0x0000000000007941 */ /* 0x000fea0003800000 */
.L_x_1387:
        /* <DEDUP_REMOVED lines=56> */
.L_x_1390:
[----:B------:R-:W-:Y:S05]  /*53e0*/  BSYNC B0 ;  /* 0x0000000000007941 */ /* 0x000fea0003800000 */
.L_x_1389:
        /* <DEDUP_REMOVED lines=56> */
.L_x_1371:
        /* <DEDUP_REMOVED lines=36> */
.L_x_1392:
[----:B------:R-:W-:Y:S05]  /*59b0*/  BSYNC B0 ;  /* 0x0000000000007941 */ /* 0x000fea0003800000 */
.L_x_1391:
        /* <DEDUP_REMOVED lines=20> */
[----:B------:R-:W-:Y:S01]  /*5b00*/  PRMT R65, R9, 0x7610, R65 ;  /* 0x0000761009417816 */ /* 0x000fe20000000041 */
[----:B------:R-:W-:Y:S01]  /*5b10*/  CS2R R26, SRZ ;  /* 0x00000000001a7805 */ /* 0x000fe2000001ff00 */
[----:B------:R-:W-:Y:S01]  /*5b20*/  MOV R9, R18 ;  /* 0x0000001200097202 */ /* 0x000fe20000000f00 */
[----:B------:R-:W-:Y:S01]  /*5b30*/  CS2R R24, SRZ ;  /* 0x0000000000187805 */ /* 0x000fe2000001ff00 */
        /* <DEDUP_REMOVED lines=8> */
[----:B------:R-:W-:Y:S02]  /*5bc0*/  CS2R R20, SRZ ;  /* 0x0000000000147805 */ /* 0x000fe4000001ff00 */
[----:B------:R-:W-:Y:S02]  /*5bd0*/  PRMT R29, R8, 0x5410, R9 ;  /* 0x00005410081d7816 */ /* 0x000fe40000000009 */
        /* <DEDUP_REMOVED lines=20> */
[----:B------:R1:W5:Y:S04]  /*5d20*/  @!P0 LDG.E.128 R56, [R8.64] ;  /* 0x0000000608388981 */ /* 0x000368000c1e1d00 */
[----:B------:R1:W5:Y:S01]  /*5d30*/  @!P0 LDG.E.128 R20, [R2.64] ;  /* 0x0000000602148981 */ /* 0x000362000c1e1d00 */
[----:B------:R-:W-:Y:S11]  /*5d40*/  ISETP.GE.AND P0, PT, R134, c[0x0][0x27c], PT ;  /* 0x00009f0086007a0c */ /* 0x000ff60003f06270 */
[----:B------:R-:W-:Y:S02]  /*5d50*/  @!UPT UIADD3 URZ, URZ, URZ, URZ ;  /* 0x0000003f3f3ff290 */ /* 0x000fe4000fffe03f */
[----:B------:R1:W5:Y:S04]  /*5d60*/  @!P0 LDG.E.128 R60, [R8.64+0x80] ;  /* 0x00008006083c8981 */ /* 0x000368000c1e1d00 */
[----:B------:R1:W5:Y:S02]  /*5d70*/  @!P0 LDG.E.128 R24, [R2.64+0x80] ;  /* 0x0000800602188981 */ /* 0x000364000c1e1d00 */
.L_x_1394:
[----:B------:R-:W-:Y:S05]  /*5d80*/  BSYNC B0 ;  /* 0x0000000000007941 */ /* 0x000fea0003800000 */
.L_x_1393:
[----:B-1---5:R-:W-:Y:S01]  /*5d90*/  IMAD.MOV.U32 R9, RZ, RZ, R62 ;  /* 0x000000ffff097224 */ /* 0x022fe200078e003e */
[----:B------:R-:W-:Y:S01]  /*5da0*/  BSSY B1, `(.L_x_1395) ;  /* 0x0000103000017945 */ /* 0x000fe20003800000 */
[----:B------:R-:W-:Y:S02]  /*5db0*/  IMAD.MOV.U32 R8, RZ, RZ, R63 ;  /* 0x000000ffff087224 */ /* 0x000fe400078e003f */
        /* <DEDUP_REMOVED lines=13> */
[----:B------:R-:W-:Y:S02]  /*5e90*/  PRMT R69, R9, 0x7610, R69 ;  /* 0x0000761009457816 */ /* 0x000fe40000000045 */
[----:B------:R-:W-:Y:S02]  /*5ea0*/  MOV R9, R26 ;  /* 0x0000001a00097202 */ /* 0x000fe40000000f00 */
[----:B------:R-:W-:Y:S02]  /*5eb0*/  MOV R2, R25 ;  /* 0x0000001900027202 */ /* 0x000fe40000000f00 */
[----:B------:R-:W-:Y:S01]  /*5ec0*/  PRMT R35, R9, 0x5410, R8 ;  /* 0x0000541009237816 */ /* 0x000fe20000000008 */
[----:B------:R-:W-:Y:S01]  /*5ed0*/  IMAD.MOV.U32 R9, RZ, RZ, R22 ;  /* 0x000000ffff097224 */ /* 0x000fe200078e0016 */
[----:B------:R-:W-:Y:S01]  /*5ee0*/  PRMT R34, R2, 0x5410, R3 ;  /* 0x0000541002227816 */ /* 0x000fe20000000003 */
[----:B------:R-:W-:Y:S01]  /*5ef0*/  IMAD.MOV.U32 R8, RZ, RZ, R23 ;  /* 0x000000ffff087224 */ /* 0x000fe200078e0017 */
[----:B------:R-:W-:Y:S01]  /*5f00*/  MOV R3, R20 ;  /* 0x0000001400037202 */ /* 0x000fe20000000f00 */
[----:B------:R-:W-:Y:S03]  /*5f10*/  IMAD.MOV.U32 R2, RZ, RZ, R21 ;  /* 0x000000ffff027224 */ /* 0x000fe600078e0015 */
[----:B------:R-:W-:Y:S02]  /*5f20*/  PRMT R33, R8, 0x5410, R9 ;  /* 0x0000541008217816 */ /* 0x000fe40000000009 */
[----:B------:R-:W-:Y:S01]  /*5f30*/  PRMT R32, R3, 0x5410, R2 ;  /* 0x0000541003207816 */ /* 0x000fe20000000002 */
[----:B------:R-:W-:-:S05]  /*5f40*/  @P2 BRA `(.L_x_1396) ;  /* 0x00000e8000002947 */ /* 0x000fca0003800000 */
[----:B------:R-:W-:Y:S01]  /*5f50*/  IADD3 R72, P0, R182, R80, RZ ;  /* 0x00000050b6487210 */ /* 0x000fe20007f1e0ff */
[----:B------:R-:W-:Y:S04]  /*5f60*/  BSSY B0, `(.L_x_1397) ;  /* 0x0000074000007945 */ /* 0x000fe80003800000 */
[----:B------:R-:W-:Y:S01]  /*5f70*/  IMAD.X R73, R85, 0x1, R145, P0 ;  /* 0x0000000155497824 */ /* 0x000fe200000e0691 */
[----:B------:R-:W-:Y:S11]  /*5f80*/  ISETP.GE.AND P0, PT, R132, c[0x0][0x1d4], PT ;  /* 0x0000750084007a0c */ /* 0x000ff60003f06270 */
[----:B------:R-:W-:Y:S02]  /*5f90*/  @!UPT UIADD3 URZ, URZ, URZ, URZ ;  /* 0x0000003f3f3ff290 */ /* 0x000fe4000fffe03f */
[----:B------:R-:W-:-:S05]  /*5fa0*/  @P0 BRA `(.L_x_1398) ;  /* 0x000006f000000947 */ /* 0x000fca0003800000 */
[----:B------:R-:W1:Y:S01]  /*5fb0*/  LDS.128 R52, [R126+0xa080] ;  /* 0x00a080007e347984 */ /* 0x000e620000000c00 */
[----:B------:R-:W-:Y:S02]  /*5fc0*/  ISETP.GE.AND P2, PT, R93, c[0x0][0x1d4], PT ;  /* 0x000075005d007a0c */ /* 0x000fe40003f46270 */
[CC--:B------:R-:W-:Y:S04]  /*5fd0*/  IADD3 R2, P1, P0, R90.reuse, R72.reuse, R110 ;  /* 0x000000485a027210 */ /* 0x0c0fe8000783e06e */
[CC--:B------:R-:W-:Y:S01]  /*5fe0*/  IADD3.X R8, R89.reuse, R73.reuse, R114, P1, P0 ;  /* 0x0000004959087210 */ /* 0x0c0fe20000fe0472 */
[----:B------:R-:W2:Y:S06]  /*5ff0*/  LDS.128 R12, [R136+0xa080] ;  /* 0x00a08000880c7984 */ /* 0x000eac0000000c00 */
[----:B------:R-:W-:Y:S04]  /*6000*/  @!P2 IADD3 R3, P1, P0, R90, R72, R93 ;  /* 0x000000485a03a210 */ /* 0x000fe8000783e05d */
[----:B------:R-:W-:Y:S02]  /*6010*/  @!P2 IADD3.X R9, R89, R73, R112, P1, P0 ;  /* 0x000000495909a210 */ /* 0x000fe40000fe0470 */
[C---:B------:R-:W-:Y:S04]  /*6020*/  LEA R78, P0, R2.reuse, c[0x0][0x1c8], 0x1 ;  /* 0x00007200024e7a11 */ /* 0x040fe800078008ff */
[----:B------:R-:W-:Y:S02]  /*6030*/  LEA.HI.X R79, R2, c[0x0][0x1cc], R8, 0x1, P0 ;  /* 0x00007300024f7a11 */ /* 0x000fe400000f0c08 */
[C---:B------:R-:W-:Y:S04]  /*6040*/  @!P2 LEA R76, P0, R3.reuse, c[0x0][0x1c8], 0x1 ;  /* 0x00007200034caa11 */ /* 0x040fe800078008ff */
[----:B------:R-:W-:Y:S02]  /*6050*/  @!P2 LEA.HI.X R77, R3, c[0x0][0x1cc], R9, 0x1, P0 ;  /* 0x00007300034daa11 */ /* 0x000fe400000f0c09 */
[----:B------:R-:W-:Y:S11]  /*6060*/  ISETP.GE.AND P0, PT, R132, c[0x0][0x27c], PT ;  /* 0x00009f0084007a0c */ /* 0x000ff60003f06270 */
[----:B------:R-:W-:Y:S02]  /*6070*/  @!UPT UIADD3 URZ, URZ, URZ, URZ ;  /* 0x0000003f3f3ff290 */ /* 0x000fe4000fffe03f */
[----:B------:R-:W-:Y:S01]  /*6080*/  @!P0 SHF.R.U64 R8, R4, 0x10, R5 ;  /* 0x0000001004088819 */ /* 0x000fe20000001205 */
[----:B------:R-:W-:Y:S01]  /*6090*/  @!P0 HADD2.F32 R2, -RZ, R10.H0_H0 ;  /* 0x2000000aff028230 */ /* 0x000fe20000004100 */
[----:B------:R-:W-:Y:S02]  /*60a0*/  @!P0 SHF.R.U64 R28, R6, 0x10, R7 ;  /* 0x00000010061c8819 */ /* 0x000fe40000001207 */
[----:B-1----:R-:W-:Y:S02]  /*60b0*/  @!P0 MOV R37, R52 ;  /* 0x0000003400258202 */ /* 0x002fe40000000f00 */
[----:B--2---:R-:W-:Y:S02]  /*60c0*/  @!P0 MOV R4, R12 ;  /* 0x0000000c00048202 */ /* 0x004fe40000000f00 */
[----:B------:R-:W-:Y:S01]  /*60d0*/  @!P0 SHF.R.U64 R38, R40, 0x10, R41 ;  /* 0x0000001028268819 */ /* 0x000fe20000001229 */
[----:B------:R-:W-:Y:S01]  /*60e0*/  @!P0 HADD2.F32 R6, -RZ, R37.H0_H0 ;  /* 0x20000025ff068230 */ /* 0x000fe20000004100 */
[----:B------:R-:W-:Y:S01]  /*60f0*/  @!P0 SHF.R.U32.HI R11, RZ, 0x10, R7 ;  /* 0x00000010ff0b8819 */ /* 0x000fe20000011607 */
[----:B------:R-:W-:Y:S01]  /*6100*/  @!P0 HADD2.F32 R3, -RZ, R4.H0_H0 ;  /* 0x20000004ff038230 */ /* 0x000fe20000004100 */
[----:B------:R-:W-:Y:S01]  /*6110*/  @!P0 MOV R47, R54 ;  /* 0x00000036002f8202 */ /* 0x000fe20000000f00 */
[----:B------:R-:W-:Y:S01]  /*6120*/  @!P0 HADD2.F32 R7, -RZ, R39.H0_H0 ;  /* 0x20000027ff078230 */ /* 0x000fe20000004100 */
[-C--:B------:R-:W-:Y:S01]  /*6130*/  @!P0 FMUL.FTZ R40, R6, R2.reuse ;  /* 0x0000000206288220 */ /* 0x080fe20000410000 */
[----:B------:R-:W-:Y:S01]  /*6140*/  @!P0 SHF.R.U64 R64, R42, 0x10, R43 ;  /* 0x000000102a408819 */ /* 0x000fe2000000122b */
[C---:B------:R-:W-:Y:S01]  /*6150*/  @!P0 FMUL.FTZ R2, R3.reuse, R2 ;  /* 0x0000000203028220 */ /* 0x040fe20000410000 */
[----:B------:R-:W-:Y:S01]  /*6160*/  @!P0 SHF.R.U32.HI R9, RZ, 0x10, R5 ;  /* 0x00000010ff098819 */ /* 0x000fe20000011605 */
[-C--:B------:R-:W-:Y:S01]  /*6170*/  @!P0 FFMA.FTZ R87, R3, R7.reuse, -R40 ;  /* 0x0000000703578223 */ /* 0x080fe20000010828 */
[----:B------:R-:W-:Y:S01]  /*6180*/  @!P0 HADD2.F32 R5, -RZ, R8.H0_H0 ;  /* 0x20000008ff058230 */ /* 0x000fe20000004100 */
[----:B------:R-:W-:Y:S01]  /*6190*/  @!P0 FFMA.FTZ R2, R6, R7, R2 ;  /* 0x0000000706028223 */ /* 0x000fe20000010002 */
[----:B------:R-:W-:Y:S01]  /*61a0*/  @!P0 HADD2.F32 R37, -RZ, R37.H1_H1 ;  /* 0x30000025ff258230 */ /* 0x000fe20000004100 */
[----:B------:R-:W-:Y:S01]  /*61b0*/  @!P0 IMAD.MOV.U32 R6, RZ, RZ, R53 ;  /* 0x000000ffff068224 */ /* 0x000fe200078e0035 */
[----:B------:R-:W-:Y:S01]  /*61c0*/  @!P0 HADD2.F32 R4, -RZ, R4.H1_H1 ;  /* 0x30000004ff048230 */ /* 0x000fe20000004100 */
[----:B------:R-:W-:Y:S01]  /*61d0*/  @!P0 SHF.R.U32.HI R44, RZ, 0x10, R41 ;  /* 0x00000010ff2c8819 */ /* 0x000fe20000011629 */
[----:B------:R-:W-:Y:S01]  /*61e0*/  @!P0 HADD2.F32 R38, -RZ, R38.H0_H0 ;  /* 0x20000026ff268230 */ /* 0x000fe20000004100 */
[CC--:B------:R-:W-:Y:S01]  /*61f0*/  @!P0 FMUL.FTZ R8, R37.reuse, R5.reuse ;  /* 0x0000000525088220 */ /* 0x0c0fe20000410000 */
[----:B------:R-:W-:Y:S01]  /*6200*/  @!P0 HADD2.F32 R40, -RZ, R39.H1_H1 ;  /* 0x30000027ff288230 */ /* 0x000fe20000004100 */
[C---:B------:R-:W-:Y:S01]  /*6210*/  @!P0 FMUL.FTZ R3, R4.reuse, R5 ;  /* 0x0000000504038220 */ /* 0x040fe20000410000 */
[----:B------:R-:W-:Y:S01]  /*6220*/  @!P0 MOV R5, R13 ;  /* 0x0000000d00058202 */ /* 0x000fe20000000f00 */
[-C--:B------:R-:W-:Y:S01]  /*6230*/  @!P0 FFMA.FTZ R86, R4, R38.reuse, -R8 ;  /* 0x0000002604568223 */ /* 0x080fe20000010808 */
[----:B------:R-:W-:Y:S01]  /*6240*/  @!P0 HADD2.F32 R4, -RZ, R10.H1_H1 ;  /* 0x3000000aff048230 */ /* 0x000fe20000004100 */
[----:B------:R-:W-:Y:S01]  /*6250*/  @!P0 FFMA.FTZ R3, R37, R38, R3 ;  /* 0x0000002625038223 */ /* 0x000fe20000010003 */
[--C-:B------:R-:W-:Y:S01]  /*6260*/  @!P0 HADD2.F32 R39, -RZ, R6.reuse.H0_H0 ;  /* 0x20000006ff278230 */ /* 0x100fe20000004100 */
[----:B------:R-:W-:Y:S01]  /*6270*/  @!P0 SHF.R.U32.HI R46, RZ, 0x10, R43 ;  /* 0x00000010ff2e8819 */ /* 0x000fe2000001162b */
[----:B------:R-:W-:Y:S02]  /*6280*/  @!P0 HADD2.F32 R7, -RZ, R5.H0_H0 ;  /* 0x20000005ff078230 */ /* 0x000fe40000004100 */
[----:B------:R-:W-:Y:S01]  /*6290*/  @!P0 HADD2.F32 R41, -RZ, R6.H1_H1 ;  /* 0x30000006ff298230 */ /* 0x000fe20000004100 */
[-C--:B------:R-:W-:Y:S01]  /*62a0*/  @!P0 FMUL.FTZ R8, R39, R4.reuse ;  /* 0x0000000427088220 */ /* 0x080fe20000410000 */
[----:B------:R-:W-:Y:S01]  /*62b0*/  @!P0 HADD2.F32 R9, -RZ, R9.H0_H0 ;  /* 0x20000009ff098230 */ /* 0x000fe20000004100 */
[C---:B------:R-:W-:Y:S01]  /*62c0*/  @!P0 FMUL.FTZ R4, R7.reuse, R4 ;  /* 0x0000000407048220 */ /* 0x040fe20000410000 */
[----:B------:R-:W-:Y:S01]  /*62d0*/  @!P0 HADD2.F32 R42, -RZ, R44.H0_H0 ;  /* 0x2000002cff2a8230 */ /* 0x000fe20000004100 */
[-C--:B------:R-:W-:Y:S01]  /*62e0*/  @!P0 FFMA.FTZ R84, R7, R40.reuse, -R8 ;  /* 0x0000002807548223 */ /* 0x080fe20000010808 */
[----:B------:R-:W-:Y:S01]  /*62f0*/  @!P0 MOV R7, R15 ;  /* 0x0000000f00078202 */ /* 0x000fe20000000f00 */
[----:B------:R-:W-:Y:S01]  /*6300*/  @!P0 IMAD.MOV.U32 R8, RZ, RZ, R55 ;  /* 0x000000ffff088224 */ /* 0x000fe200078e0037 */
[----:B------:R-:W-:Y:S01]  /*6310*/  @!P0 HADD2.F32 R6, -RZ, R5.H1_H1 ;  /* 0x30000005ff068230 */ /* 0x000fe20000004100 */
[-C--:B------:R-:W-:Y:S01]  /*6320*/  @!P0 FMUL.FTZ R10, R41, R9.reuse ;  /* 0x00000009290a8220 */ /* 0x080fe20000410000 */
[----:B------:R-:W-:Y:S01]  /*6330*/  @!P0 HADD2.F32 R44, -RZ, R45.H0_H0 ;  /* 0x2000002dff2c8230 */ /* 0x000fe20000004100 */
[----:B------:R-:W-:Y:S01]  /*6340*/  @!P0 FFMA.FTZ R4, R39, R40, R4 ;  /* 0x0000002827048223 */ /* 0x000fe20000010004 */
[--C-:B------:R-:W-:Y:S01]  /*6350*/  @!P0 HADD2.F32 R43, -RZ, R8.reuse.H0_H0 ;  /* 0x20000008ff2b8230 */ /* 0x100fe20000004100 */
[C---:B------:R-:W-:Y:S01]  /*6360*/  @!P0 FMUL.FTZ R5, R6.reuse, R9 ;  /* 0x0000000906058220 */ /* 0x040fe20000410000 */
[----:B------:R-:W-:Y:S01]  /*6370*/  @!P0 HADD2.F32 R9, -RZ, R7.H0_H0 ;  /* 0x20000007ff098230 */ /* 0x000fe20000004100 */
[-C--:B------:R-:W-:Y:S01]  /*6380*/  @!P0 FFMA.FTZ R74, R6, R42.reuse, -R10 ;  /* 0x0000002a064a8223 */ /* 0x080fe2000001080a */
[----:B------:R-:W-:Y:S01]  /*6390*/  @!P0 HADD2.F32 R6, -RZ, R29.H0_H0 ;  /* 0x2000001dff068230 */ /* 0x000fe20000004100 */
[----:B------:R-:W-:Y:S01]  /*63a0*/  @!P0 FFMA.FTZ R5, R41, R42, R5 ;  /* 0x0000002a29058223 */ /* 0x000fe20000010005 */
[----:B------:R-:W-:Y:S02]  /*63b0*/  @!P0 HADD2.F32 R10, -RZ, R11.H0_H0 ;  /* 0x2000000bff0a8230 */ /* 0x000fe40000004100 */
[----:B------:R-:W-:Y:S01]  /*63c0*/  @!P0 HADD2.F32 R45, -RZ, R8.H1_H1 ;  /* 0x30000008ff2d8230 */ /* 0x000fe20000004100 */
[-C--:B------:R-:W-:Y:S01]  /*63d0*/  @!P0 FMUL.FTZ R11, R43, R6.reuse ;  /* 0x000000062b0b8220 */ /* 0x080fe20000410000 */
[----:B------:R-:W-:Y:S01]  /*63e0*/  @!P0 HADD2.F32 R7, -RZ, R7.H1_H1 ;  /* 0x30000007ff078230 */ /* 0x000fe20000004100 */
[----:B------:R-:W-:Y:S01]  /*63f0*/  @!P0 FMUL.FTZ R8, R9, R6 ;  /* 0x0000000609088220 */ /* 0x000fe20000410000 */
[----:B------:R-:W-:Y:S01]  /*6400*/  @!P0 HADD2.F32 R46, -RZ, R46.H0_H0 ;  /* 0x2000002eff2e8230 */ /* 0x000fe20000004100 */
[----:B------:R-:W-:Y:S01]  /*6410*/  @!P0 FMUL.FTZ R6, R45, R10 ;  /* 0x0000000a2d068220 */ /* 0x000fe20000410000 */
[----:B------:R-:W-:Y:S01]  /*6420*/  @!P0 F2FP.PACK_AB R74, R74, R84 ;  /* 0x000000544a4a823e */ /* 0x000fe200000000ff */
[----:B------:R-:W-:Y:S01]  /*6430*/  @!P0 FFMA.FTZ R83, R9, R44, -R11 ;  /* 0x0000002c09538223 */ /* 0x000fe2000001080b */
[----:B------:R-:W-:Y:S01]  /*6440*/  @!P0 F2FP.PACK_AB R4, R5, R4 ;  /* 0x000000040504823e */ /* 0x000fe200000000ff */
[C---:B------:R-:W-:Y:S01]  /*6450*/  @!P0 FMUL.FTZ R9, R7.reuse, R10 ;  /* 0x0000000a07098220 */ /* 0x040fe20000410000 */
[----:B------:R-:W-:Y:S01]  /*6460*/  @!P0 MOV R13, R74 ;  /* 0x0000004a000d8202 */ /* 0x000fe20000000f00 */
[----:B------:R-:W-:Y:S01]  /*6470*/  @!P0 IMAD.MOV.U32 R10, RZ, RZ, R14 ;  /* 0x000000ffff0a8224 */ /* 0x000fe200078e000e */
[----:B------:R-:W-:Y:S01]  /*6480*/  @!P0 HADD2.F32 R37, -RZ, R65.H0_H0 ;  /* 0x20000041ff258230 */ /* 0x000fe20000004100 */
[----:B------:R-:W-:Y:S01]  /*6490*/  @!P0 FFMA.FTZ R82, R7, R46, -R6 ;  /* 0x0000002e07528223 */ /* 0x000fe20000010806 */
[----:B------:R-:W-:Y:S01]  /*64a0*/  @!P0 HADD2.F32 R6, -RZ, R29.H1_H1 ;  /* 0x3000001dff068230 */ /* 0x000fe20000004100 */
[----:B------:R-:W-:Y:S01]  /*64b0*/  @!P0 IMAD.MOV.U32 R53, RZ, RZ, R4 ;  /* 0x000000ffff358224 */ /* 0x000fe200078e0004 */
[--C-:B------:R-:W-:Y:S02]  /*64c0*/  @!P0 HADD2.F32 R29, -RZ, R47.reuse.H0_H0 ;  /* 0x2000002fff1d8230 */ /* 0x100fe40000004100 */
[----:B------:R-:W-:Y:S02]  /*64d0*/  @!P0 HADD2.F32 R7, -RZ, R10.H0_H0 ;  /* 0x2000000aff078230 */ /* 0x000fe40000004100 */
[----:B------:R-:W-:Y:S01]  /*64e0*/  @!P0 HADD2.F32 R11, -RZ, R28.H0_H0 ;  /* 0x2000001cff0b8230 */ /* 0x000fe20000004100 */
[-C--:B------:R-:W-:Y:S01]  /*64f0*/  @!P0 FMUL.FTZ R38, R29, R6.reuse ;  /* 0x000000061d268220 */ /* 0x080fe20000410000 */
[----:B------:R-:W-:Y:S01]  /*6500*/  @!P0 HADD2.F32 R28, -RZ, R47.H1_H1 ;  /* 0x3000002fff1c8230 */ /* 0x000fe20000004100 */
[C---:B------:R-:W-:Y:S01]  /*6510*/  @!P0 FMUL.FTZ R6, R7.reuse, R6 ;  /* 0x0000000607068220 */ /* 0x040fe20000410000 */
[----:B------:R-:W-:Y:S01]  /*6520*/  @!P0 HADD2.F32 R10, -RZ, R10.H1_H1 ;  /* 0x3000000aff0a8230 */ /* 0x000fe20000004100 */
[----:B------:R-:W-:Y:S01]  /*6530*/  @!P0 FFMA.FTZ R75, R7, R37, -R38 ;  /* 0x00000025074b8223 */ /* 0x000fe20000010826 */
[----:B------:R-:W-:Y:S01]  /*6540*/  @!P0 HADD2.F32 R38, -RZ, R64.H0_H0 ;  /* 0x20000040ff268230 */ /* 0x000fe20000004100 */
[----:B------:R-:W-:Y:S01]  /*6550*/  @!P0 F2FP.PACK_AB R64, R86, R87 ;  /* 0x000000575640823e */ /* 0x000fe200000000ff */
[-C--:B------:R-:W-:Y:S02]  /*6560*/  @!P0 FMUL.FTZ R47, R28, R11.reuse ;  /* 0x0000000b1c2f8220 */ /* 0x080fe40000410000 */
[C---:B------:R-:W-:Y:S01]  /*6570*/  @!P0 FMUL.FTZ R7, R10.reuse, R11 ;  /* 0x0000000b0a078220 */ /* 0x040fe20000410000 */
[----:B------:R-:W-:Y:S01]  /*6580*/  @!P0 MOV R12, R64 ;  /* 0x00000040000c8202 */ /* 0x000fe20000000f00 */
[----:B------:R-:W-:Y:S01]  /*6590*/  @!P0 FFMA.FTZ R11, R10, R38, -R47 ;  /* 0x000000260a0b8223 */ /* 0x000fe2000001082f */
[----:B------:R-:W-:Y:S01]  /*65a0*/  @!P0 F2FP.PACK_AB R47, R82, R83 ;  /* 0x00000053522f823e */ /* 0x000fe200000000ff */
[----:B------:R-:W-:Y:S01]  /*65b0*/  @!P0 FFMA.FTZ R6, R29, R37, R6 ;  /* 0x000000251d068223 */ /* 0x000fe20000010006 */
[----:B------:R-:W-:Y:S01]  /*65c0*/  @!P0 F2FP.PACK_AB R10, R3, R2 ;  /* 0x00000002030a823e */ /* 0x000fe200000000ff */
[----:B------:R-:W-:Y:S01]  /*65d0*/  @!P0 FFMA.FTZ R7, R28, R38, R7 ;  /* 0x000000261c078223 */ /* 0x000fe20000010007 */
[----:B------:R-:W-:Y:S01]  /*65e0*/  @!P0 F2FP.PACK_AB R11, R11, R75 ;  /* 0x0000004b0b0b823e */ /* 0x000fe200000000ff */
[----:B------:R-:W-:Y:S01]  /*65f0*/  @!P0 FFMA.FTZ R8, R43, R44, R8 ;  /* 0x0000002c2b088223 */ /* 0x000fe20000010008 */
[----:B------:R-:W-:Y:S01]  /*6600*/  @!P0 MOV R15, R47 ;  /* 0x0000002f000f8202 */ /* 0x000fe20000000f00 */
[----:B------:R-:W-:Y:S01]  /*6610*/  @!P0 FFMA.FTZ R9, R45, R46, R9 ;  /* 0x0000002e2d098223 */ /* 0x000fe20000010009 */
[----:B------:R-:W-:Y:S01]  /*6620*/  @!P0 F2FP.PACK_AB R3, R7, R6 ;  /* 0x000000060703823e */ /* 0x000fe200000000ff */
[----:B------:R-:W-:Y:S01]  /*6630*/  @!P0 IMAD.MOV.U32 R14, RZ, RZ, R11 ;  /* 0x000000ffff0e8224 */ /* 0x000fe200078e000b */
[----:B------:R-:W-:Y:S02]  /*6640*/  @!P0 MOV R52, R10 ;  /* 0x0000000a00348202 */ /* 0x000fe40000000f00 */
[----:B------:R-:W-:Y:S02]  /*6650*/  @!P0 F2FP.PACK_AB R2, R9, R8 ;  /* 0x000000080902823e */ /* 0x000fe400000000ff */
[----:B------:R1:W-:Y:S01]  /*6660*/  STG.E.128 [R78.64], R12 ;  /* 0x0000000c4e007986 */ /* 0x0003e2000c101d06 */
[----:B------:R-:W-:Y:S02]  /*6670*/  @!P0 MOV R54, R3 ;  /* 0x0000000300368202 */ /* 0x000fe40000000f00 */
[----:B------:R-:W-:Y:S05]  /*6680*/  @!P0 MOV R55, R2 ;  /* 0x0000000200378202 */ /* 0x000fea0000000f00 */
[----:B------:R1:W-:Y:S02]  /*6690*/  @!P2 STG.E.128 [R76.64], R52 ;  /* 0x000000344c00a986 */ /* 0x0003e4000c101d06 */
.L_x_1398:
[----:B------:R-:W-:Y:S05]  /*66a0*/  BSYNC B0 ;  /* 0x0000000000007941 */ /* 0x000fea0003800000 */
.L_x_1397:
[----:B------:R-:W-:Y:S11]  /*66b0*/  ISETP.GE.AND P0, PT, R134, c[0x0][0x1d4], PT ;  /* 0x0000750086007a0c */ /* 0x000ff60003f06270 */
[----:B------:R-:W-:Y:S02]  /*66c0*/  @!UPT UIADD3 URZ, URZ, URZ, URZ ;  /* 0x0000003f3f3ff290 */ /* 0x000fe4000fffe03f */
[----:B------:R-:W-:-:S05]  /*66d0*/  @P0 BRA `(.L_x_1396) ;  /* 0x000006f000000947 */ /* 0x000fca0003800000 */
[----:B------:R-:W2:Y:S01]  /*66e0*/  LDS.128 R44, [R121+0xa080] ;  /* 0x00a08000792c7984 */ /* 0x000ea20000000c00 */
[----:B------:R-:W-:Y:S02]  /*66f0*/  ISETP.GE.AND P2, PT, R94, c[0x0][0x1d4], PT ;  /* 0x000075005e007a0c */ /* 0x000fe40003f46270 */
[CC--:B------:R-:W-:Y:S04]  /*6700*/  IADD3 R2, P1, P0, R90.reuse, R72.reuse, R109 ;  /* 0x000000485a027210 */ /* 0x0c0fe8000783e06d */
[CC--:B------:R-:W-:Y:S01]  /*6710*/  IADD3.X R5, R89.reuse, R73.reuse, R113, P1, P0 ;  /* 0x0000004959057210 */ /* 0x0c0fe20000fe0471 */
[----:B-1----:R-:W1:Y:S06]  /*6720*/  LDS.128 R12, [R131+0xa080] ;  /* 0x00a08000830c7984 */ /* 0x002e6c0000000c00 */
        /* <DEDUP_REMOVED lines=10> */
[----:B------:R-:W-:Y:S01]  /*67d0*/  @!P0 SHF.R.U64 R16, R48, 0x10, R49 ;  /* 0x0000001030108819 */ /* 0x000fe20000001231 */
[----:B------:R-:W-:Y:S01]  /*67e0*/  @!P0 HADD2.F32 R8, -RZ, R65.H1_H1 ;  /* 0x30000041ff088230 */ /* 0x000fe20000004100 */
[----:B--2---:R-:W-:Y:S01]  /*67f0*/  @!P0 MOV R9, R44 ;  /* 0x0000002c00098202 */ /* 0x004fe20000000f00 */
[----:B------:R-:W-:Y:S01]  /*6800*/  @!P0 HADD2.F32 R5, -RZ, R5.H0_H0 ;  /* 0x20000005ff058230 */ /* 0x000fe20000004100 */
[----:B-1----:R-:W-:Y:S01]  /*6810*/  @!P0 MOV R4, R12 ;  /* 0x0000000c00048202 */ /* 0x002fe20000000f00 */
[----:B------:R-:W-:Y:S01]  /*6820*/  @!P0 HADD2.F32 R28, -RZ, R66.H0_H0 ;  /* 0x20000042ff1c8230 */ /* 0x000fe20000004100 */
[----:B------:R-:W-:Y:S01]  /*6830*/  @!P0 SHF.R.U32.HI R6, RZ, 0x10, R17 ;  /* 0x00000010ff068819 */ /* 0x000fe20000011611 */
[--C-:B------:R-:W-:Y:S01]  /*6840*/  @!P0 HADD2.F32 R7, -RZ, R9.reuse.H0_H0 ;  /* 0x20000009ff078230 */ /* 0x100fe20000004100 */
[----:B------:R-:W-:Y:S01]  /*6850*/  @!P0 SHF.R.U64 R11, R18, 0x10, R19 ;  /* 0x00000010120b8819 */ /* 0x000fe20000001213 */
[--C-:B------:R-:W-:Y:S01]  /*6860*/  @!P0 HADD2.F32 R3, -RZ, R4.reuse.H0_H0 ;  /* 0x20000004ff038230 */ /* 0x100fe20000004100 */
[----:B------:R-:W-:Y:S01]  /*6870*/  @!P0 SHF.R.U32.HI R38, RZ, 0x10, R51 ;  /* 0x00000010ff268819 */ /* 0x000fe20000011633 */
[----:B------:R-:W-:Y:S01]  /*6880*/  @!P0 HADD2.F32 R17, -RZ, R9.H1_H1 ;  /* 0x30000009ff118230 */ /* 0x000fe20000004100 */
[----:B------:R-:W-:Y:S01]  /*6890*/  @!P0 FMUL.FTZ R18, R7, R2 ;  /* 0x0000000207128220 */ /* 0x000fe20000410000 */
[----:B------:R-:W-:Y:S01]  /*68a0*/  @!P0 HADD2.F32 R4, -RZ, R4.H1_H1 ;  /* 0x30000004ff048230 */ /* 0x000fe20000004100 */
[----:B------:R-:W-:Y:S01]  /*68b0*/  @!P0 IMAD.MOV.U32 R9, RZ, RZ, R45 ;  /* 0x000000ffff098224 */ /* 0x000fe200078e002d */
[----:B------:R-:W-:Y:S01]  /*68c0*/  @!P0 HADD2.F32 R43, -RZ, R38.H0_H0 ;  /* 0x20000026ff2b8230 */ /* 0x000fe20000004100 */
[----:B------:R-:W-:Y:S01]  /*68d0*/  @!P0 FFMA.FTZ R72, R3, R8, -R18 ;  /* 0x0000000803488223 */ /* 0x000fe20000010812 */
[----:B------:R-:W-:Y:S01]  /*68e0*/  @!P0 HADD2.F32 R18, -RZ, R16.H0_H0 ;  /* 0x20000010ff128230 */ /* 0x000fe20000004100 */
[-C--:B------:R-:W-:Y:S01]  /*68f0*/  @!P0 FMUL.FTZ R16, R17, R5.reuse ;  /* 0x0000000511108220 */ /* 0x080fe20000410000 */
[----:B------:R-:W-:Y:S01]  /*6900*/  @!P0 MOV R38, R46 ;  /* 0x0000002e00268202 */ /* 0x000fe20000000f00 */
[----:B------:R-:W-:Y:S01]  /*6910*/  @!P0 FMUL.FTZ R2, R3, R2 ;  /* 0x0000000203028220 */ /* 0x000fe20000410000 */
[----:B------:R-:W-:Y:S01]  /*6920*/  @!P0 SHF.R.U32.HI R37, RZ, 0x10, R49 ;  /* 0x00000010ff258819 */ /* 0x000fe20000011631 */
[C---:B------:R-:W-:Y:S01]  /*6930*/  @!P0 FMUL.FTZ R3, R4.reuse, R5 ;  /* 0x0000000504038220 */ /* 0x040fe20000410000 */
[----:B------:R-:W-:Y:S01]  /*6940*/  @!P0 MOV R5, R13 ;  /* 0x0000000d00058202 */ /* 0x000fe20000000f00 */
[----:B------:R-:W-:Y:S01]  /*6950*/  @!P0 FFMA.FTZ R65, R4, R18, -R16 ;  /* 0x0000001204418223 */ /* 0x000fe20000010810 */
[----:B------:R-:W-:Y:S01]  /*6960*/  @!P0 HADD2.F32 R4, -RZ, R30.H1_H1 ;  /* 0x3000001eff048230 */ /* 0x000fe20000004100 */
[----:B------:R-:W-:Y:S01]  /*6970*/  @!P0 FFMA.FTZ R2, R7, R8, R2 ;  /* 0x0000000807028223 */ /* 0x000fe20000010002 */
[----:B------:R-:W-:Y:S01]  /*6980*/  @!P0 SHF.R.U32.HI R10, RZ, 0x10, R19 ;  /* 0x00000010ff0a8819 */ /* 0x000fe20000011613 */
[----:B------:R-:W-:Y:S01]  /*6990*/  @!P0 FFMA.FTZ R3, R17, R18, R3 ;  /* 0x0000001211038223 */ /* 0x000fe20000010003 */
[----:B------:R-:W-:Y:S01]  /*69a0*/  @!P0 HADD2.F32 R19, -RZ, R9.H0_H0 ;  /* 0x20000009ff138230 */ /* 0x000fe20000004100 */
[----:B------:R-:W-:Y:S01]  /*69b0*/  @!P0 F2FP.PACK_AB R17, R65, R72 ;  /* 0x000000484111823e */ /* 0x000fe200000000ff */
[----:B------:R-:W-:Y:S01]  /*69c0*/  @!P0 HADD2.F32 R7, -RZ, R5.H0_H0 ;  /* 0x20000005ff078230 */ /* 0x000fe20000004100 */
[----:B------:R-:W-:Y:S01]  /*69d0*/  @!P0 SHF.R.U64 R39, R50, 0x10, R51 ;  /* 0x0000001032278819 */ /* 0x000fe20000001233 */
[----:B------:R-:W-:Y:S01]  /*69e0*/  @!P0 HADD2.F32 R29, -RZ, R9.H1_H1 ;  /* 0x30000009ff1d8230 */ /* 0x000fe20000004100 */
[-C--:B------:R-:W-:Y:S01]  /*69f0*/  @!P0 FMUL.FTZ R16, R19, R4.reuse ;  /* 0x0000000413108220 */ /* 0x080fe20000410000 */
[----:B------:R-:W-:Y:S01]  /*6a00*/  @!P0 HADD2.F32 R8, -RZ, R6.H0_H0 ;  /* 0x20000006ff088230 */ /* 0x000fe20000004100 */
[C---:B------:R-:W-:Y:S01]  /*6a10*/  @!P0 FMUL.FTZ R4, R7.reuse, R4 ;  /* 0x0000000407048220 */ /* 0x040fe20000410000 */
[----:B------:R-:W-:Y:S01]  /*6a20*/  @!P0 MOV R12, R17 ;  /* 0x00000011000c8202 */ /* 0x000fe20000000f00 */
[----:B------:R-:W-:Y:S01]  /*6a30*/  @!P0 FFMA.FTZ R64, R7, R28, -R16 ;  /* 0x0000001c07408223 */ /* 0x000fe20000010810 */
[----:B------:R-:W-:Y:S01]  /*6a40*/  @!P0 MOV R7, R15 ;  /* 0x0000000f00078202 */ /* 0x000fe20000000f00 */
[----:B------:R-:W-:Y:S01]  /*6a50*/  @!P0 IMAD.MOV.U32 R16, RZ, RZ, R47 ;  /* 0x000000ffff108224 */ /* 0x000fe200078e002f */
[----:B------:R-:W-:Y:S01]  /*6a60*/  @!P0 HADD2.F32 R30, -RZ, R37.H0_H0 ;  /* 0x20000025ff1e8230 */ /* 0x000fe20000004100 */
[----:B------:R-:W-:Y:S01]  /*6a70*/  @!P0 FMUL.FTZ R9, R29, R8 ;  /* 0x000000081d098220 */ /* 0x000fe20000410000 */
[----:B------:R-:W-:Y:S01]  /*6a80*/  @!P0 HADD2.F32 R6, -RZ, R5.H1_H1 ;  /* 0x30000005ff068230 */ /* 0x000fe20000004100 */
[----:B------:R-:W-:Y:S01]  /*6a90*/  @!P0 FFMA.FTZ R4, R19, R28, R4 ;  /* 0x0000001c13048223 */ /* 0x000fe20000010004 */
[----:B------:R-:W-:Y:S02]  /*6aa0*/  @!P0 HADD2.F32 R40, -RZ, R16.H0_H0 ;  /* 0x20000010ff288230 */ /* 0x000fe40000004100 */
[----:B------:R-:W-:Y:S01]  /*6ab0*/  @!P0 HADD2.F32 R10, -RZ, R10.H0_H0 ;  /* 0x2000000aff0a8230 */ /* 0x000fe20000004100 */
[C---:B------:R-:W-:Y:S01]  /*6ac0*/  @!P0 FMUL.FTZ R5, R6.reuse, R8 ;  /* 0x0000000806058220 */ /* 0x040fe20000410000 */
[----:B------:R-:W-:Y:S01]  /*6ad0*/  @!P0 HADD2.F32 R42, -RZ, R16.H1_H1 ;  /* 0x30000010ff2a8230 */ /* 0x000fe20000004100 */
[-C--:B------:R-:W-:Y:S01]  /*6ae0*/  @!P0 FFMA.FTZ R51, R6, R30.reuse, -R9 ;  /* 0x0000001e06338223 */ /* 0x080fe20000010809 */
[----:B------:R-:W-:Y:S01]  /*6af0*/  @!P0 HADD2.F32 R9, -RZ, R7.H0_H0 ;  /* 0x20000007ff098230 */ /* 0x000fe20000004100 */
[----:B------:R-:W-:Y:S01]  /*6b00*/  @!P0 FFMA.FTZ R5, R29, R30, R5 ;  /* 0x0000001e1d058223 */ /* 0x000fe20000010005 */
[----:B------:R-:W-:Y:S02]  /*6b10*/  @!P0 HADD2.F32 R6, -RZ, R31.H0_H0 ;  /* 0x2000001fff068230 */ /* 0x000fe40000004100 */
[----:B------:R-:W-:Y:S01]  /*6b20*/  @!P0 HADD2.F32 R7, -RZ, R7.H1_H1 ;  /* 0x30000007ff078230 */ /* 0x000fe20000004100 */
[----:B------:R-:W-:Y:S01]  /*6b30*/  @!P0 F2FP.PACK_AB R18, R51, R64 ;  /* 0x000000403312823e */ /* 0x000fe200000000ff */
[----:B------:R-:W-:Y:S01]  /*6b40*/  @!P0 HADD2.F32 R41, -RZ, R66.H1_H1 ;  /* 0x30000042ff298230 */ /* 0x000fe20000004100 */
[----:B------:R-:W-:Y:S01]  /*6b50*/  @!P0 FMUL.FTZ R16, R40, R6 ;  /* 0x0000000628108220 */ /* 0x000fe20000410000 */
[----:B------:R-:W-:Y:S01]  /*6b60*/  @!P0 F2FP.PACK_AB R4, R5, R4 ;  /* 0x000000040504823e */ /* 0x000fe200000000ff */
[C---:B------:R-:W-:Y:S01]  /*6b70*/  @!P0 FMUL.FTZ R8, R9.reuse, R6 ;  /* 0x0000000609088220 */ /* 0x040fe20000410000 */
[----:B------:R-:W-:Y:S01]  /*6b80*/  @!P0 MOV R13, R18 ;  /* 0x00000012000d8202 */ /* 0x000fe20000000f00 */
[-C--:B------:R-:W-:Y:S01]  /*6b90*/  @!P0 FMUL.FTZ R6, R42, R10.reuse ;  /* 0x0000000a2a068220 */ /* 0x080fe20000410000 */
[----:B------:R-:W-:Y:S01]  /*6ba0*/  @!P0 HADD2.F32 R37, -RZ, R67.H0_H0 ;  /* 0x20000043ff258230 */ /* 0x000fe20000004100 */
[----:B------:R-:W-:Y:S01]  /*6bb0*/  @!P0 FFMA.FTZ R50, R9, R41, -R16 ;  /* 0x0000002909328223 */ /* 0x000fe20000010810 */
[----:B------:R-:W-:Y:S01]  /*6bc0*/  @!P0 HADD2.F32 R16, -RZ, R11.H0_H0 ;  /* 0x2000000bff108230 */ /* 0x000fe20000004100 */
[C---:B------:R-:W-:Y:S01]  /*6bd0*/  @!P0 FMUL.FTZ R9, R7.reuse, R10 ;  /* 0x0000000a07098220 */ /* 0x040fe20000410000 */
[----:B------:R-:W-:Y:S01]  /*6be0*/  @!P0 HADD2.F32 R39, -RZ, R39.H0_H0 ;  /* 0x20000027ff278230 */ /* 0x000fe20000004100 */
[----:B------:R-:W-:Y:S01]  /*6bf0*/  @!P0 FFMA.FTZ R49, R7, R43, -R6 ;  /* 0x0000002b07318223 */ /* 0x000fe20000010806 */
[----:B------:R-:W-:Y:S01]  /*6c00*/  @!P0 HADD2.F32 R6, -RZ, R31.H1_H1 ;  /* 0x3000001fff068230 */ /* 0x000fe20000004100 */
[----:B------:R-:W-:Y:S01]  /*6c10*/  @!P0 IMAD.MOV.U32 R7, RZ, RZ, R14 ;  /* 0x000000ffff078224 */ /* 0x000fe200078e000e */
[--C-:B------:R-:W-:Y:S01]  /*6c20*/  @!P0 HADD2.F32 R31, -RZ, R38.reuse.H0_H0 ;  /* 0x20000026ff1f8230 */ /* 0x100fe20000004100 */
[----:B------:R-:W-:Y:S01]  /*6c30*/  @!P0 IMAD.MOV.U32 R45, RZ, RZ, R4 ;  /* 0x000000ffff2d8224 */ /* 0x000fe200078e0004 */
[----:B------:R-:W-:Y:S02]  /*6c40*/  @!P0 HADD2.F32 R38, -RZ, R38.H1_H1 ;  /* 0x30000026ff268230 */ /* 0x000fe40000004100 */
[--C-:B------:R-:W-:Y:S02]  /*6c50*/  @!P0 HADD2.F32 R11, -RZ, R7.reuse.H0_H0 ;  /* 0x20000007ff0b8230 */ /* 0x100fe40000004100 */
[----:B------:R-:W-:Y:S01]  /*6c60*/  @!P0 HADD2.F32 R10, -RZ, R7.H1_H1 ;  /* 0x30000007ff0a8230 */ /* 0x000fe20000004100 */
[----:B------:R-:W-:Y:S02]  /*6c70*/  @!P0 FMUL.FTZ R7, R31, R6 ;  /* 0x000000061f078220 */ /* 0x000fe40000410000 */
[----:B------:R-:W-:Y:S02]  /*6c80*/  @!P0 FMUL.FTZ R48, R38, R16 ;  /* 0x0000001026308220 */ /* 0x000fe40000410000 */
[C---:B------:R-:W-:Y:S02]  /*6c90*/  @!P0 FMUL.FTZ R6, R11.reuse, R6 ;  /* 0x000000060b068220 */ /* 0x040fe40000410000 */
[----:B------:R-:W-:Y:S02]  /*6ca0*/  @!P0 FFMA.FTZ R11, R11, R37, -R7 ;  /* 0x000000250b0b8223 */ /* 0x000fe40000010807 */
[C---:B------:R-:W-:Y:S02]  /*6cb0*/  @!P0 FFMA.FTZ R48, R10.reuse, R39, -R48 ;  /* 0x000000270a308223 */ /* 0x040fe40000010830 */
[----:B------:R-:W-:Y:S01]  /*6cc0*/  @!P0 FMUL.FTZ R7, R10, R16 ;  /* 0x000000100a078220 */ /* 0x000fe20000410000 */
[----:B------:R-:W-:Y:S01]  /*6cd0*/  @!P0 F2FP.PACK_AB R16, R49, R50 ;  /* 0x000000323110823e */ /* 0x000fe200000000ff */
[----:B------:R-:W-:Y:S01]  /*6ce0*/  @!P0 FFMA.FTZ R6, R31, R37, R6 ;  /* 0x000000251f068223 */ /* 0x000fe20000010006 */
[----:B------:R-:W-:Y:S01]  /*6cf0*/  @!P0 F2FP.PACK_AB R11, R48, R11 ;  /* 0x0000000b300b823e */ /* 0x000fe200000000ff */
[----:B------:R-:W-:Y:S01]  /*6d00*/  @!P0 FFMA.FTZ R7, R38, R39, R7 ;  /* 0x0000002726078223 */ /* 0x000fe20000010007 */
[----:B------:R-:W-:Y:S01]  /*6d10*/  @!P0 MOV R15, R16 ;  /* 0x00000010000f8202 */ /* 0x000fe20000000f00 */
[----:B------:R-:W-:Y:S01]  /*6d20*/  @!P0 FFMA.FTZ R8, R40, R41, R8 ;  /* 0x0000002928088223 */ /* 0x000fe20000010008 */
[----:B------:R-:W-:Y:S01]  /*6d30*/  @!P0 F2FP.PACK_AB R10, R3, R2 ;  /* 0x00000002030a823e */ /* 0x000fe200000000ff */
        /* <DEDUP_REMOVED lines=9> */
.L_x_1396:
[----:B------:R-:W-:Y:S05]  /*6dd0*/  BSYNC B1 ;  /* 0x0000000000017941 */ /* 0x000fea0003800000 */
.L_x_1395:
[----:B------:R-:W-:Y:S04]  /*6de0*/  IADD3 R49, P0, R180, R80, RZ ;  /* 0x00000050b4317210 */ /* 0x000fe80007f1e0ff */
[----:B------:R-:W-:Y:S01]  /*6df0*/  IADD3.X R50, R85, R142, RZ, P0, !PT ;  /* 0x0000008e55327210 */ /* 0x000fe200007fe4ff */
[----:B------:R-:W-:-:S05]  /*6e00*/  @P3 BRA `(.L_x_1384) ;  /* 0x0000113000003947 */ /* 0x000fca0003800000 */
[----:B------:R-:W-:Y:S01]  /*6e10*/  ISETP.GE.AND P0, PT, R132, c[0x0][0x1d4], PT ;  /* 0x0000750084007a0c */ /* 0x000fe20003f06270 */
[----:B------:R-:W-:Y:S01]  /*6e20*/  @!UPT UIADD3 URZ, URZ, URZ, URZ ;  /* 0x0000003f3f3ff290 */ /* 0x000fe2000fffe03f */
[----:B------:R-:W-:Y:S11]  /*6e30*/  BSSY B0, `(.L_x_1399) ;  /* 0x0000071000007945 */ /* 0x000ff60003800000 */
        /* <DEDUP_REMOVED lines=16> */
[--C-:B------:R-:W-:Y:S01]  /*6f40*/  @!P0 SHF.R.U64 R18, R56, 0x10, R57.reuse ;  /* 0x0000001038128819 */ /* 0x100fe20000001239 */
[----:B------:R-:W-:Y:S01]  /*6f50*/  @!P0 HADD2.F32 R8, -RZ, R67.H1_H1 ;  /* 0x30000043ff088230 */ /* 0x000fe20000004100 */
[----:B--2---:R-:W-:Y:S01]  /*6f60*/  @!P0 MOV R9, R40 ;  /* 0x0000002800098202 */ /* 0x004fe20000000f00 */
[----:B------:R-:W-:Y:S01]  /*6f70*/  @!P0 HADD2.F32 R5, -RZ, R5.H0_H0 ;  /* 0x20000005ff058230 */ /* 0x000fe20000004100 */
[----:B-1----:R-:W-:Y:S01]  /*6f80*/  @!P0 MOV R4, R12 ;  /* 0x0000000c00048202 */ /* 0x002fe20000000f00 */
[----:B------:R-:W-:Y:S01]  /*6f90*/  @!P0 HADD2.F32 R18, -RZ, R18.H0_H0 ;  /* 0x20000012ff128230 */ /* 0x000fe20000004100 */
[----:B------:R-:W-:Y:S01]  /*6fa0*/  @!P0 SHF.R.U32.HI R16, RZ, 0x10, R57 ;  /* 0x00000010ff108819 */ /* 0x000fe20000011639 */
[--C-:B------:R-:W-:Y:S01]  /*6fb0*/  @!P0 HADD2.F32 R7, -RZ, R9.reuse.H0_H0 ;  /* 0x20000009ff078230 */ /* 0x100fe20000004100 */
[----:B------:R-:W-:Y:S01]  /*6fc0*/  @!P0 MOV R29, R42 ;  /* 0x0000002a001d8202 */ /* 0x000fe20000000f00 */
[----:B------:R-:W-:Y:S01]  /*6fd0*/  @!P0 HADD2.F32 R17, -RZ, R9.H1_H1 ;  /* 0x30000009ff118230 */ /* 0x000fe20000004100 */
[----:B------:R-:W-:Y:S01]  /*6fe0*/  @!P0 IMAD.MOV.U32 R9, RZ, RZ, R41 ;  /* 0x000000ffff098224 */ /* 0x000fe200078e0029 */
[--C-:B------:R-:W-:Y:S01]  /*6ff0*/  @!P0 HADD2.F32 R3, -RZ, R4.reuse.H0_H0 ;  /* 0x20000004ff038230 */ /* 0x100fe20000004100 */
[----:B------:R-:W-:Y:S01]  /*7000*/  @!P0 FMUL.FTZ R19, R7, R2 ;  /* 0x0000000207138220 */ /* 0x000fe20000410000 */
[----:B------:R-:W-:Y:S01]  /*7010*/  @!P0 HADD2.F32 R4, -RZ, R4.H1_H1 ;  /* 0x30000004ff048230 */ /* 0x000fe20000004100 */
[----:B------:R-:W-:Y:S01]  /*7020*/  @!P0 SHF.R.U64 R11, R22, 0x10, R23 ;  /* 0x00000010160b8819 */ /* 0x000fe20000001217 */
[----:B------:R-:W-:Y:S01]  /*7030*/  @!P0 HADD2.F32 R20, -RZ, R68.H0_H0 ;  /* 0x20000044ff148230 */ /* 0x000fe20000004100 */
[----:B------:R-:W-:Y:S01]  /*7040*/  @!P0 FFMA.FTZ R54, R3, R8, -R19 ;  /* 0x0000000803368223 */ /* 0x000fe20000010813 */
[----:B------:R-:W-:Y:S01]  /*7050*/  @!P0 HADD2.F32 R22, -RZ, R16.H0_H0 ;  /* 0x20000010ff168230 */ /* 0x000fe20000004100 */
[-C--:B------:R-:W-:Y:S01]  /*7060*/  @!P0 FMUL.FTZ R19, R17, R5.reuse ;  /* 0x0000000511138220 */ /* 0x080fe20000410000 */
[----:B------:R-:W-:Y:S01]  /*7070*/  @!P0 HADD2.F32 R28, -RZ, R69.H0_H0 ;  /* 0x20000045ff1c8230 */ /* 0x000fe20000004100 */
[----:B------:R-:W-:Y:S01]  /*7080*/  @!P0 FMUL.FTZ R2, R3, R2 ;  /* 0x0000000203028220 */ /* 0x000fe20000410000 */
[----:B------:R-:W-:Y:S01]  /*7090*/  @!P0 SHF.R.U32.HI R6, RZ, 0x10, R21 ;  /* 0x00000010ff068819 */ /* 0x000fe20000011615 */
[C---:B------:R-:W-:Y:S01]  /*70a0*/  @!P0 FMUL.FTZ R3, R4.reuse, R5 ;  /* 0x0000000504038220 */ /* 0x040fe20000410000 */
[----:B------:R-:W-:Y:S01]  /*70b0*/  @!P0 MOV R5, R13 ;  /* 0x0000000d00058202 */ /* 0x000fe20000000f00 */
[----:B------:R-:W-:Y:S01]  /*70c0*/  @!P0 FFMA.FTZ R53, R4, R18, -R19 ;  /* 0x0000001204358223 */ /* 0x000fe20000010813 */
[----:B------:R-:W-:Y:S01]  /*70d0*/  @!P0 HADD2.F32 R4, -RZ, R32.H1_H1 ;  /* 0x30000020ff048230 */ /* 0x000fe20000004100 */
[----:B------:R-:W-:Y:S01]  /*70e0*/  @!P0 FFMA.FTZ R2, R7, R8, R2 ;  /* 0x0000000807028223 */ /* 0x000fe20000010002 */
[----:B------:R-:W-:Y:S01]  /*70f0*/  @!P0 HADD2.F32 R19, -RZ, R9.H0_H0 ;  /* 0x20000009ff138230 */ /* 0x000fe20000004100 */
[----:B------:R-:W-:Y:S01]  /*7100*/  @!P0 FFMA.FTZ R3, R17, R18, R3 ;  /* 0x0000001211038223 */ /* 0x000fe20000010003 */
[----:B------:R-:W-:Y:S01]  /*7110*/  @!P0 HADD2.F32 R7, -RZ, R5.H0_H0 ;  /* 0x20000005ff078230 */ /* 0x000fe20000004100 */
[----:B------:R-:W-:Y:S01]  /*7120*/  @!P0 F2FP.PACK_AB R17, R53, R54 ;  /* 0x000000363511823e */ /* 0x000fe200000000ff */
        /* <DEDUP_REMOVED lines=8> */
[----:B------:R-:W-:Y:S01]  /*71b0*/  @!P0 HADD2.F32 R6, -RZ, R5.H1_H1 ;  /* 0x30000005ff068230 */ /* 0x000fe20000004100 */
[----:B------:R-:W-:Y:S01]  /*71c0*/  @!P0 FMUL.FTZ R9, R21, R8 ;  /* 0x0000000815098220 */ /* 0x000fe20000410000 */
[----:B------:R-:W-:Y:S01]  /*71d0*/  @!P0 SHF.R.U32.HI R10, RZ, 0x10, R23 ;  /* 0x00000010ff0a8819 */ /* 0x000fe20000011617 */
[----:B------:R-:W-:Y:S01]  /*71e0*/  @!P0 FFMA.FTZ R4, R19, R20, R4 ;  /* 0x0000001413048223 */ /* 0x000fe20000010004 */
[----:B------:R-:W-:Y:S01]  /*71f0*/  @!P0 SHF.R.U32.HI R23, RZ, 0x10, R59 ;  /* 0x00000010ff178819 */ /* 0x000fe2000001163b */
[C---:B------:R-:W-:Y:S01]  /*7200*/  @!P0 FMUL.FTZ R5, R6.reuse, R8 ;  /* 0x0000000806058220 */ /* 0x040fe20000410000 */
[----:B------:R-:W-:Y:S01]  /*7210*/  @!P0 HADD2.F32 R31, -RZ, R16.H0_H0 ;  /* 0x20000010ff1f8230 */ /* 0x000fe20000004100 */
[-C--:B------:R-:W-:Y:S01]  /*7220*/  @!P0 FFMA.FTZ R51, R6, R22.reuse, -R9 ;  /* 0x0000001606338223 */ /* 0x080fe20000010809 */
[----:B------:R-:W-:Y:S01]  /*7230*/  @!P0 HADD2.F32 R6, -RZ, R33.H0_H0 ;  /* 0x20000021ff068230 */ /* 0x000fe20000004100 */
[----:B------:R-:W-:Y:S01]  /*7240*/  @!P0 FFMA.FTZ R5, R21, R22, R5 ;  /* 0x0000001615058223 */ /* 0x000fe20000010005 */
[----:B------:R-:W-:Y:S01]  /*7250*/  @!P0 HADD2.F32 R10, -RZ, R10.H0_H0 ;  /* 0x2000000aff0a8230 */ /* 0x000fe20000004100 */
[----:B------:R-:W-:Y:S01]  /*7260*/  @!P0 SHF.R.U64 R30, R58, 0x10, R59 ;  /* 0x000000103a1e8819 */ /* 0x000fe2000000123b */
[--C-:B------:R-:W-:Y:S01]  /*7270*/  @!P0 HADD2.F32 R9, -RZ, R7.reuse.H0_H0 ;  /* 0x20000007ff098230 */ /* 0x100fe20000004100 */
[----:B------:R-:W-:Y:S01]  /*7280*/  @!P0 F2FP.PACK_AB R18, R51, R52 ;  /* 0x000000343312823e */ /* 0x000fe200000000ff */
[----:B------:R-:W-:Y:S01]  /*7290*/  @!P0 HADD2.F32 R37, -RZ, R16.H1_H1 ;  /* 0x30000010ff258230 */ /* 0x000fe20000004100 */
[-C--:B------:R-:W-:Y:S01]  /*72a0*/  @!P0 FMUL.FTZ R16, R31, R6.reuse ;  /* 0x000000061f108220 */ /* 0x080fe20000410000 */
[----:B------:R-:W-:Y:S01]  /*72b0*/  @!P0 HADD2.F32 R7, -RZ, R7.H1_H1 ;  /* 0x30000007ff078230 */ /* 0x000fe20000004100 */
[----:B------:R-:W-:Y:S01]  /*72c0*/  @!P0 FMUL.FTZ R8, R9, R6 ;  /* 0x0000000609088220 */ /* 0x000fe20000410000 */
[----:B------:R-:W-:Y:S01]  /*72d0*/  @!P0 HADD2.F32 R32, -RZ, R68.H1_H1 ;  /* 0x30000044ff208230 */ /* 0x000fe20000004100 */
[----:B------:R-:W-:Y:S01]  /*72e0*/  @!P0 FMUL.FTZ R6, R37, R10 ;  /* 0x0000000a25068220 */ /* 0x000fe20000410000 */
[----:B------:R-:W-:Y:S01]  /*72f0*/  @!P0 HADD2.F32 R38, -RZ, R23.H0_H0 ;  /* 0x20000017ff268230 */ /* 0x000fe20000004100 */
[----:B------:R-:W-:Y:S01]  /*7300*/  @!P0 MOV R13, R18 ;  /* 0x00000012000d8202 */ /* 0x000fe20000000f00 */
[----:B------:R-:W-:Y:S01]  /*7310*/  @!P0 HADD2.F32 R23, -RZ, R29.H0_H0 ;  /* 0x2000001dff178230 */ /* 0x000fe20000004100 */
[----:B------:R-:W-:Y:S01]  /*7320*/  @!P0 FFMA.FTZ R48, R9, R32, -R16 ;  /* 0x0000002009308223 */ /* 0x000fe20000010810 */
[----:B------:R-:W-:Y:S01]  /*7330*/  @!P0 F2FP.PACK_AB R4, R5, R4 ;  /* 0x000000040504823e */ /* 0x000fe200000000ff */
[C---:B------:R-:W-:Y:S01]  /*7340*/  @!P0 FMUL.FTZ R9, R7.reuse, R10 ;  /* 0x0000000a07098220 */ /* 0x040fe20000410000 */
[----:B------:R-:W-:Y:S01]  /*7350*/  @!P0 HADD2.F32 R16, -RZ, R11.H0_H0 ;  /* 0x2000000bff108230 */ /* 0x000fe20000004100 */
[----:B------:R-:W-:Y:S01]  /*7360*/  @!P0 FFMA.FTZ R39, R7, R38, -R6 ;  /* 0x0000002607278223 */ /* 0x000fe20000010806 */
[----:B------:R-:W-:Y:S01]  /*7370*/  @!P0 HADD2.F32 R6, -RZ, R33.H1_H1 ;  /* 0x30000021ff068230 */ /* 0x000fe20000004100 */
[----:B------:R-:W-:Y:S01]  /*7380*/  @!P0 IMAD.MOV.U32 R7, RZ, RZ, R14 ;  /* 0x000000ffff078224 */ /* 0x000fe200078e000e */
[----:B------:R-:W-:Y:S01]  /*7390*/  @!P0 HADD2.F32 R29, -RZ, R29.H1_H1 ;  /* 0x3000001dff1d8230 */ /* 0x000fe20000004100 */
[----:B------:R-:W-:Y:S01]  /*73a0*/  @!P0 IMAD.MOV.U32 R41, RZ, RZ, R4 ;  /* 0x000000ffff298224 */ /* 0x000fe200078e0004 */
[----:B------:R-:W-:Y:S02]  /*73b0*/  @!P0 HADD2.F32 R30, -RZ, R30.H0_H0 ;  /* 0x2000001eff1e8230 */ /* 0x000fe40000004100 */
[--C-:B------:R-:W-:Y:S01]  /*73c0*/  @!P0 HADD2.F32 R11, -RZ, R7.reuse.H0_H0 ;  /* 0x20000007ff0b8230 */ /* 0x100fe20000004100 */
[----:B------:R-:W-:Y:S01]  /*73d0*/  @!P0 FMUL.FTZ R33, R29, R16 ;  /* 0x000000101d218220 */ /* 0x000fe20000410000 */
[----:B------:R-:W-:Y:S01]  /*73e0*/  @!P0 HADD2.F32 R10, -RZ, R7.H1_H1 ;  /* 0x30000007ff0a8230 */ /* 0x000fe20000004100 */
[-C--:B------:R-:W-:Y:S02]  /*73f0*/  @!P0 FMUL.FTZ R7, R23, R6.reuse ;  /* 0x0000000617078220 */ /* 0x080fe40000410000 */
        /* <DEDUP_REMOVED lines=20> */
.L_x_1400:
[----:B------:R-:W-:Y:S05]  /*7540*/  BSYNC B0 ;  /* 0x0000000000007941 */ /* 0x000fea0003800000 */
.L_x_1399:
        /* <DEDUP_REMOVED lines=13> */
[----:B------:R-:W-:Y:S01]  /*7620*/  @!P0 HADD2.F32 R23, -RZ, R69.H1_H1 ;  /* 0x30000045ff178230 */ /* 0x000fe20000004100 */
[----:B------:R-:W-:Y:S01]  /*7630*/  @!P0 SHF.R.U32.HI R18, RZ, 0x10, R61 ;  /* 0x00000010ff128819 */ /* 0x000fe2000001163d */
[----:B------:R-:W-:Y:S01]  /*7640*/  @!P0 HADD2.F32 R19, -RZ, R70.H0_H0 ;  /* 0x20000046ff138230 */ /* 0x000fe20000004100 */
[----:B------:R-:W-:Y:S01]  /*7650*/  @!P0 SHF.R.U64 R10, R24, 0x10, R25 ;  /* 0x00000010180a8819 */ /* 0x000fe20000001219 */
[----:B------:R-:W-:Y:S01]  /*7660*/  @!P0 HADD2.F32 R8, -RZ, R6.H0_H0 ;  /* 0x20000006ff088230 */ /* 0x000fe20000004100 */
[--C-:B------:R-:W-:Y:S01]  /*7670*/  @!P0 SHF.R.U64 R16, R26, 0x10, R27.reuse ;  /* 0x000000101a108819 */ /* 0x100fe2000000121b */
[----:B------:R-:W-:Y:S01]  /*7680*/  @!P0 HADD2.F32 R25, -RZ, R18.H0_H0 ;  /* 0x20000012ff198230 */ /* 0x000fe20000004100 */
[----:B------:R-:W-:Y:S01]  /*7690*/  @!P0 SHF.R.U32.HI R11, RZ, 0x10, R27 ;  /* 0x00000010ff0b8819 */ /* 0x000fe2000001161b */
[----:B------:R-:W-:Y:S01]  /*76a0*/  @!P0 HADD2.F32 R27, -RZ, R70.H1_H1 ;  /* 0x30000046ff1b8230 */ /* 0x000fe20000004100 */
[----:B------:R-:W-:Y:S01]  /*76b0*/  @!P0 SHF.R.U64 R21, R60, 0x10, R61 ;  /* 0x000000103c158819 */ /* 0x000fe2000000123d */
[----:B------:R-:W-:Y:S01]  /*76c0*/  @!P0 HADD2.F32 R16, -RZ, R16.H0_H0 ;  /* 0x20000010ff108230 */ /* 0x000fe20000004100 */
[--C-:B------:R-:W-:Y:S01]  /*76d0*/  @!P0 SHF.R.U32.HI R29, RZ, 0x10, R63.reuse ;  /* 0x00000010ff1d8819 */ /* 0x100fe2000001163f */
[----:B-1----:R-:W-:Y:S01]  /*76e0*/  @!P0 IMAD.MOV.U32 R28, RZ, RZ, R42 ;  /* 0x000000ffff1c8224 */ /* 0x002fe200078e002a */
[----:B------:R-:W-:Y:S01]  /*76f0*/  @!P0 MOV R9, R41 ;  /* 0x0000002900098202 */ /* 0x000fe20000000f00 */
[----:B------:R-:W-:Y:S01]  /*7700*/  @!P0 HADD2.F32 R21, -RZ, R21.H0_H0 ;  /* 0x20000015ff158230 */ /* 0x000fe20000004100 */
[----:B------:R-:W-:Y:S01]  /*7710*/  @!P0 MOV R17, R40 ;  /* 0x0000002800118202 */ /* 0x000fe20000000f00 */
[----:B------:R-:W-:Y:S01]  /*7720*/  @!P0 HADD2.F32 R33, -RZ, R29.H0_H0 ;  /* 0x2000001dff218230 */ /* 0x000fe20000004100 */
[----:B------:R-:W-:Y:S01]  /*7730*/  @!P0 SHF.R.U64 R30, R62, 0x10, R63 ;  /* 0x000000103e1e8819 */ /* 0x000fe2000000123f */
[--C-:B------:R-:W-:Y:S01]  /*7740*/  @!P0 HADD2.F32 R22, -RZ, R9.reuse.H0_H0 ;  /* 0x20000009ff168230 */ /* 0x100fe20000004100 */
[----:B--2---:R-:W-:Y:S01]  /*7750*/  @!P0 MOV R5, R13 ;  /* 0x0000000d00058202 */ /* 0x004fe20000000f00 */
[----:B------:R-:W-:Y:S03]  /*7760*/  @!P0 HADD2.F32 R24, -RZ, R9.H1_H1 ;  /* 0x30000009ff188230 */ /* 0x000fe60000004100 */
[----:B------:R-:W-:Y:S01]  /*7770*/  @!P0 FMUL.FTZ R7, R22, R2 ;  /* 0x0000000216078220 */ /* 0x000fe20000410000 */
[----:B------:R-:W-:Y:S01]  /*7780*/  @!P0 HADD2.F32 R18, -RZ, R17.H0_H0 ;  /* 0x20000011ff128230 */ /* 0x000fe20000004100 */
[----:B------:R-:W-:Y:S01]  /*7790*/  @!P0 FMUL.FTZ R9, R24, R8 ;  /* 0x0000000818098220 */ /* 0x000fe20000410000 */
[----:B------:R-:W-:Y:S02]  /*77a0*/  @!P0 HADD2.F32 R3, -RZ, R5.H0_H0 ;  /* 0x20000005ff038230 */ /* 0x000fe40000004100 */
[----:B------:R-:W-:Y:S02]  /*77b0*/  @!P0 HADD2.F32 R29, -RZ, R30.H0_H0 ;  /* 0x2000001eff1d8230 */ /* 0x000fe40000004100 */
[----:B------:R-:W-:Y:S01]  /*77c0*/  @!P0 HADD2.F32 R31, -RZ, R71.H0_H0 ;  /* 0x20000047ff1f8230 */ /* 0x000fe20000004100 */
[C---:B------:R-:W-:Y:S01]  /*77d0*/  @!P0 FFMA.FTZ R51, R3.reuse, R23, -R7 ;  /* 0x0000001703338223 */ /* 0x040fe20000010807 */
[----:B------:R-:W-:Y:S01]  /*77e0*/  @!P0 MOV R7, R12 ;  /* 0x0000000c00078202 */ /* 0x000fe20000000f00 */
[----:B------:R-:W-:Y:S01]  /*77f0*/  @!P0 FMUL.FTZ R4, R3, R2 ;  /* 0x0000000203048220 */ /* 0x000fe20000410000 */
[----:B------:R-:W-:Y:S02]  /*7800*/  @!P0 HADD2.F32 R2, -RZ, R34.H1_H1 ;  /* 0x30000022ff028230 */ /* 0x000fe40000004100 */
[----:B------:R-:W-:Y:S02]  /*7810*/  @!P0 HADD2.F32 R3, -RZ, R5.H1_H1 ;  /* 0x30000005ff038230 */ /* 0x000fe40000004100 */
[--C-:B------:R-:W-:Y:S01]  /*7820*/  @!P0 HADD2.F32 R6, -RZ, R7.reuse.H0_H0 ;  /* 0x20000007ff068230 */ /* 0x100fe20000004100 */
[----:B------:R-:W-:Y:S01]  /*7830*/  @!P0 FMUL.FTZ R20, R18, R2 ;  /* 0x0000000212148220 */ /* 0x000fe20000410000 */
[----:B------:R-:W-:Y:S01]  /*7840*/  @!P0 HADD2.F32 R7, -RZ, R7.H1_H1 ;  /* 0x30000007ff078230 */ /* 0x000fe20000004100 */
[C---:B------:R-:W-:Y:S01]  /*7850*/  @!P0 FFMA.FTZ R48, R3.reuse, R25, -R9 ;  /* 0x0000001903308223 */ /* 0x040fe20000010809 */
[----:B------:R-:W-:Y:S01]  /*7860*/  @!P0 MOV R9, R14 ;  /* 0x0000000e00098202 */ /* 0x000fe20000000f00 */
[C---:B------:R-:W-:Y:S01]  /*7870*/  @!P0 FMUL.FTZ R2, R6.reuse, R2 ;  /* 0x0000000206028220 */ /* 0x040fe20000410000 */
[----:B------:R-:W-:Y:S01]  /*7880*/  @!P0 HADD2.F32 R26, -RZ, R28.H0_H0 ;  /* 0x2000001cff1a8230 */ /* 0x000fe20000004100 */
[-C--:B------:R-:W-:Y:S01]  /*7890*/  @!P0 FFMA.FTZ R47, R6, R19.reuse, -R20 ;  /* 0x00000013062f8223 */ /* 0x080fe20000010814 */
[----:B------:R-:W-:Y:S01]  /*78a0*/  @!P0 HADD2.F32 R6, -RZ, R35.H0_H0 ;  /* 0x20000023ff068230 */ /* 0x000fe20000004100 */
[----:B------:R-:W-:Y:S01]  /*78b0*/  @!P0 FMUL.FTZ R5, R3, R8 ;  /* 0x0000000803058220 */ /* 0x000fe20000410000 */
[----:B------:R-:W-:Y:S01]  /*78c0*/  @!P0 HADD2.F32 R3, -RZ, R10.H0_H0 ;  /* 0x2000000aff038230 */ /* 0x000fe20000004100 */
[----:B------:R-:W-:Y:S01]  /*78d0*/  @!P0 FFMA.FTZ R2, R18, R19, R2 ;  /* 0x0000001312028223 */ /* 0x000fe20000010002 */
[----:B------:R-:W-:Y:S01]  /*78e0*/  @!P0 HADD2.F32 R8, -RZ, R9.H0_H0 ;  /* 0x20000009ff088230 */ /* 0x000fe20000004100 */
[-C--:B------:R-:W-:Y:S01]  /*78f0*/  @!P0 FMUL.FTZ R10, R26, R6.reuse ;  /* 0x000000061a0a8220 */ /* 0x080fe20000410000 */
[----:B------:R-:W-:Y:S02]  /*7900*/  @!P0 HADD2.F32 R20, -RZ, R17.H1_H1 ;  /* 0x30000011ff148230 */ /* 0x000fe40000004100 */
[----:B------:R-:W-:Y:S01]  /*7910*/  @!P0 HADD2.F32 R28, -RZ, R28.H1_H1 ;  /* 0x3000001cff1c8230 */ /* 0x000fe20000004100 */
[----:B------:R-:W-:Y:S01]  /*7920*/  @!P0 FFMA.FTZ R39, R8, R27, -R10 ;  /* 0x0000001b08278223 */ /* 0x000fe2000001080a */
[----:B------:R-:W-:Y:S01]  /*7930*/  @!P0 MOV R10, R43 ;  /* 0x0000002b000a8202 */ /* 0x000fe20000000f00 */
[-C--:B------:R-:W-:Y:S02]  /*7940*/  @!P0 FMUL.FTZ R17, R20, R3.reuse ;  /* 0x0000000314118220 */ /* 0x080fe40000410000 */
[C---:B------:R-:W-:Y:S02]  /*7950*/  @!P0 FMUL.FTZ R3, R7.reuse, R3 ;  /* 0x0000000307038220 */ /* 0x040fe40000410000 */
[----:B------:R-:W-:Y:S01]  /*7960*/  @!P0 FFMA.FTZ R46, R7, R21, -R17 ;  /* 0x00000015072e8223 */ /* 0x000fe20000010811 */
[----:B------:R-:W-:Y:S01]  /*7970*/  @!P0 MOV R7, R15 ;  /* 0x0000000f00078202 */ /* 0x000fe20000000f00 */
[----:B------:R-:W-:Y:S01]  /*7980*/  @!P0 FMUL.FTZ R6, R8, R6 ;  /* 0x0000000608068220 */ /* 0x000fe20000410000 */
[----:B------:R-:W-:Y:S01]  /*7990*/  @!P0 HADD2.F32 R8, -RZ, R35.H1_H1 ;  /* 0x30000023ff088230 */ /* 0x000fe20000004100 */
[----:B------:R-:W-:Y:S01]  /*79a0*/  @!P0 FMUL.FTZ R37, R28, R16 ;  /* 0x000000101c258220 */ /* 0x000fe20000410000 */
[----:B------:R-:W-:Y:S01]  /*79b0*/  @!P0 HADD2.F32 R17, -RZ, R11.H0_H0 ;  /* 0x2000000bff118230 */ /* 0x000fe20000004100 */
[----:B------:R-:W-:Y:S01]  /*79c0*/  @!P0 FFMA.FTZ R3, R20, R21, R3 ;  /* 0x0000001514038223 */ /* 0x000fe20000010003 */
[--C-:B------:R-:W-:Y:S01]  /*79d0*/  @!P0 HADD2.F32 R30, -RZ, R10.reuse.H0_H0 ;  /* 0x2000000aff1e8230 */ /* 0x100fe20000004100 */
[----:B------:R-:W-:Y:S01]  /*79e0*/  @!P0 FFMA.FTZ R4, R22, R23, R4 ;  /* 0x0000001716048223 */ /* 0x000fe20000010004 */
[----:B------:R-:W-:Y:S01]  /*79f0*/  @!P0 HADD2.F32 R32, -RZ, R10.H1_H1 ;  /* 0x3000000aff208230 */ /* 0x000fe20000004100 */
[----:B------:R-:W-:Y:S01]  /*7a00*/  @!P0 FFMA.FTZ R5, R24, R25, R5 ;  /* 0x0000001918058223 */ /* 0x000fe20000010005 */
[----:B------:R-:W-:Y:S01]  /*7a10*/  @!P0 HADD2.F32 R11, -RZ, R9.H1_H1 ;  /* 0x30000009ff0b8230 */ /* 0x000fe20000004100 */
[----:B------:R-:W-:Y:S01]  /*7a20*/  @!P0 FMUL.FTZ R35, R30, R8 ;  /* 0x000000081e238220 */ /* 0x000fe20000410000 */
[--C-:B------:R-:W-:Y:S01]  /*7a30*/  @!P0 HADD2.F32 R10, -RZ, R7.reuse.H0_H0 ;  /* 0x20000007ff0a8230 */ /* 0x100fe20000004100 */
[----:B------:R-:W-:Y:S01]  /*7a40*/  @!P0 FMUL.FTZ R34, R32, R17 ;  /* 0x0000001120228220 */ /* 0x000fe20000410000 */
[----:B------:R-:W-:Y:S01]  /*7a50*/  @!P0 F2FP.PACK_AB R4, R5, R4 ;  /* 0x000000040504823e */ /* 0x000fe200000000ff */
[----:B------:R-:W-:Y:S01]  /*7a60*/  @!P0 HADD2.F32 R9, -RZ, R7.H1_H1 ;  /* 0x30000007ff098230 */ /* 0x000fe20000004100 */
[----:B------:R-:W-:Y:S02]  /*7a70*/  @!P0 FFMA.FTZ R37, R11, R29, -R37 ;  /* 0x0000001d0b258223 */ /* 0x000fe40000010825 */
[----:B------:R-:W-:Y:S01]  /*7a80*/  @!P0 MOV R41, R4 ;  /* 0x0000000400298202 */ /* 0x000fe20000000f00 */
[----:B------:R-:W-:Y:S02]  /*7a90*/  @!P0 FFMA.FTZ R35, R10, R31, -R35 ;  /* 0x0000001f0a238223 */ /* 0x000fe40000010823 */
[----:B------:R-:W-:Y:S01]  /*7aa0*/  @!P0 FFMA.FTZ R38, R9, R33, -R34 ;  /* 0x0000002109268223 */ /* 0x000fe20000010822 */
[----:B------:R-:W-:Y:S01]  /*7ab0*/  @!P0 F2FP.PACK_AB R34, R48, R51 ;  /* 0x000000333022823e */ /* 0x000fe200000000ff */
[----:B------:R-:W-:Y:S01]  /*7ac0*/  @!P0 FMUL.FTZ R7, R11, R16 ;  /* 0x000000100b078220 */ /* 0x000fe20000410000 */
[----:B------:R-:W-:Y:S01]  /*7ad0*/  @!P0 F2FP.PACK_AB R16, R46, R47 ;  /* 0x0000002f2e10823e */ /* 0x000fe200000000ff */
[----:B------:R-:W-:Y:S01]  /*7ae0*/  @!P0 FMUL.FTZ R8, R10, R8 ;  /* 0x000000080a088220 */ /* 0x000fe20000410000 */
[----:B------:R-:W-:Y:S01]  /*7af0*/  @!P0 F2FP.PACK_AB R11, R38, R35 ;  /* 0x00000023260b823e */ /* 0x000fe200000000ff */
[----:B------:R-:W-:Y:S01]  /*7b00*/  @!P0 FFMA.FTZ R6, R26, R27, R6 ;  /* 0x0000001b1a068223 */ /* 0x000fe20000010006 */
[----:B------:R-:W-:Y:S01]  /*7b10*/  @!P0 F2FP.PACK_AB R10, R37, R39 ;  /* 0x00000027250a823e */ /* 0x000fe200000000ff */
[----:B------:R-:W-:Y:S01]  /*7b20*/  @!P0 FMUL.FTZ R9, R9, R17 ;  /* 0x0000001109098220 */ /* 0x000fe20000410000 */
[----:B------:R-:W-:Y:S01]  /*7b30*/  @!P0 MOV R13, R34 ;  /* 0x00000022000d8202 */ /* 0x000fe20000000f00 */
[----:B------:R-:W-:Y:S01]  /*7b40*/  @!P0 FFMA.FTZ R7, R28, R29, R7 ;  /* 0x0000001d1c078223 */ /* 0x000fe20000010007 */
[----:B------:R-:W-:Y:S01]  /*7b50*/  @!P0 MOV R14, R10 ;  /* 0x0000000a000e8202 */ /* 0x000fe20000000f00 */
[----:B------:R-:W-:Y:S01]  /*7b60*/  @!P0 FFMA.FTZ R8, R30, R31, R8 ;  /* 0x0000001f1e088223 */ /* 0x000fe20000010008 */
[----:B------:R-:W-:Y:S01]  /*7b70*/  @!P0 MOV R15, R11 ;  /* 0x0000000b000f8202 */ /* 0x000fe20000000f00 */
[----:B------:R-:W-:Y:S01]  /*7b80*/  @!P0 IMAD.MOV.U32 R12, RZ, RZ, R16 ;  /* 0x000000ffff0c8224 */ /* 0x000fe200078e0010 */
[----:B------:R-:W-:Y:S01]  /*7b90*/  @!P0 F2FP.PACK_AB R10, R3, R2 ;  /* 0x00000002030a823e */ /* 0x000fe200000000ff */
[----:B------:R-:W-:Y:S01]  /*7ba0*/  @!P0 FFMA.FTZ R9, R32, R33, R9 ;  /* 0x0000002120098223 */ /* 0x000fe20000010009 */
[----:B------:R-:W-:Y:S02]  /*7bb0*/  @!P0 F2FP.PACK_AB R3, R7, R6 ;  /* 0x000000060703823e */ /* 0x000fe400000000ff */
[----:B------:R1:W-:Y:S01]  /*7bc0*/  STG.E.128 [R44.64], R12 ;  /* 0x0000000c2c007986 */ /* 0x0003e2000c101d06 */
[----:B------:R-:W-:Y:S01]  /*7bd0*/  @!P0 IMAD.MOV.U32 R40, RZ, RZ, R10 ;  /* 0x000000ffff288224 */ /* 0x000fe200078e000a */
[----:B------:R-:W-:Y:S02]  /*7be0*/  @!P0 F2FP.PACK_AB R2, R9, R8 ;  /* 0x000000080902823e */ /* 0x000fe400000000ff */
        /* <DEDUP_REMOVED lines=11> */
.L_x_1370:
[----:B------:R-:W-:Y:S01]  /*7ca0*/  IMAD R2, R36, -0x30, R0 ;  /* 0xffffffd024027824 */ /* 0x000fe200078e0200 */
[----:B------:R-:W-:Y:S04]  /*7cb0*/  BSSY B0, `(.L_x_1401) ;  /* 0x0000015000007945 */ /* 0x000fe80003800000 */
        /* <DEDUP_REMOVED lines=20> */
.L_x_1402:
[----:B------:R-:W-:Y:S05]  /*7e00*/  BSYNC B0 ;  /* 0x0000000000007941 */ /* 0x000fea0003800000 */
.L_x_1401:
[----:B------:R-:W-:Y:S11]  /*7e10*/  ISETP.GE.AND P0, PT, R186, R88, PT ;  /* 0x00000058ba00720c */ /* 0x000ff60003f06270 */
[----:B------:R-:W-:Y:S02]  /*7e20*/  @!UPT UIADD3 URZ, URZ, URZ, URZ ;  /* 0x0000003f3f3ff290 */ /* 0x000fe4000fffe03f */
[----:B------:R-:W-:-:S05]  /*7e30*/  @P0 BRA `(.L_x_1384) ;  /* 0x0000010000000947 */ /* 0x000fca0003800000 */
[----:B------:R-:W-:Y:S11]  /*7e40*/  ISETP.GE.AND P0, PT, R132, c[0x0][0x1d4], PT ;  /* 0x0000750084007a0c */ /* 0x000ff60003f06270 */
[----:B------:R-:W-:Y:S02]  /*7e50*/  @!UPT UIADD3 URZ, URZ, URZ, URZ ;  /* 0x0000003f3f3ff290 */ /* 0x000fe4000fffe03f */
[----:B------:R-:W2:Y:S04]  /*7e60*/  @!P0 LDS.128 R8, [R197+0xb080] ;  /* 0x00b08000c5088984 */ /* 0x000ea80000000c00 */
[----:B--2---:R-:W-:Y:S01]  /*7e70*/  @!P0 STG.E.128 [R66.64], R8 ;  /* 0x0000000842008986 */ /* 0x004fe2000c101d06 */
[----:B------:R-:W-:Y:S11]  /*7e80*/  ISETP.GE.AND P0, PT, R134, c[0x0][0x1d4], PT ;  /* 0x0000750086007a0c */ /* 0x000ff60003f06270 */
[----:B------:R-:W-:Y:S02]  /*7e90*/  @!UPT UIADD3 URZ, URZ, URZ, URZ ;  /* 0x0000003f3f3ff290 */ /* 0x000fe4000fffe03f */
[----:B-1----:R-:W1:Y:S04]  /*7ea0*/  @!P0 LDS.128 R4, [R197+0xc880] ;  /* 0x00c88000c5048984 */ /* 0x002e680000000c00 */
        /* <DEDUP_REMOVED lines=9> */
.L_x_1384:
[----:B------:R-:W-:Y:S05]  /*7f40*/  BSYNC B2 ;  /* 0x0000000000027941 */ /* 0x000fea0003800000 */
.L_x_1369:
[----:B--2---:R-:W-:Y:S01]  /*7f50*/  IMAD R2, R92, 0x30, RZ ;  /* 0x000000305c027824 */ /* 0x004fe200078e02ff */
[----:B------:R-:W-:Y:S01]  /*7f60*/  LOP3.LUT P3, RZ, R206, 0x1, RZ, 0xc0, !PT ;  /* 0x00000001ceff7812 */ /* 0x000fe2000786c0ff */
[----:B-1----:R-:W-:Y:S01]  /*7f70*/  IMAD.WIDE.U32 R8, R36, 0x30, RZ ;  /* 0x0000003024087825 */ /* 0x002fe200078e00ff */
[----:B------:R-:W-:Y:S03]  /*7f80*/  BSSY B0, `(.L_x_1403) ;  /* 0x0000045000007945 */ /* 0x000fe60003800000 */
[----:B------:R-:W-:Y:S01]  /*7f90*/  IMAD.IADD R3, R88, 0x1, -R205 ;  /* 0x0000000158037824 */ /* 0x000fe200078e0acd */
[----:B------:R-:W-:Y:S01]  /*7fa0*/  IADD3 R4, P0, R128, R8, RZ ;  /* 0x0000000880047210 */ /* 0x000fe20007f1e0ff */
[----:B------:R-:W-:Y:S05]  /*7fb0*/  IMAD.IADD R11, R9, 0x1, R2 ;  /* 0x00000001090b7824 */ /* 0x000fea00078e0202 */
[----:B------:R-:W-:Y:S02]  /*7fc0*/  IADD3.X R2, R11, R146, RZ, P0, !PT ;  /* 0x000000920b027210 */ /* 0x000fe400007fe4ff */
[C---:B------:R-:W-:Y:S11]  /*7fd0*/  ISETP.GE.AND P0, PT, R3.reuse, 0x21, PT ;  /* 0x000000210300780c */ /* 0x040ff60003f06270 */
[----:B------:R-:W-:Y:S02]  /*7fe0*/  @!UPT UIADD3 URZ, URZ, URZ, URZ ;  /* 0x0000003f3f3ff290 */ /* 0x000fe4000fffe03f */
[----:B------:R-:W-:Y:S05]  /*7ff0*/  @P0 IADD3 R9, P1, R4, 0x20, RZ ;  /* 0x0000002004090810 */ /* 0x000fea0007f3e0ff */
[----:B------:R-:W-:Y:S01]  /*8000*/  @P0 IMAD.X R10, RZ, RZ, R2, P1 ;  /* 0x000000ffff0a0224 */ /* 0x000fe200008e0602 */
[----:B------:R-:W-:Y:S11]  /*8010*/  ISETP.GE.AND P1, PT, R3, 0x1, PT ;  /* 0x000000010300780c */ /* 0x000ff60003f26270 */
[----:B------:R-:W-:Y:S02]  /*8020*/  @!UPT UIADD3 URZ, URZ, URZ, URZ ;  /* 0x0000003f3f3ff290 */ /* 0x000fe4000fffe03f */
[----:B------:R-:W-:Y:S01]  /*8030*/  @P1 IMAD R5, R2, c[0x0][0x258], RZ ;  /* 0x0000960002051a24 */ /* 0x000fe200078e02ff */
[----:B------:R-:W-:Y:S01]  /*8040*/  @P1 MOV R2, R98 ;  /* 0x0000006200021202 */ /* 0x000fe20000000f00 */
[----:B------:R-:W-:Y:S04]  /*8050*/  @P1 IMAD.MOV.U32 R3, RZ, RZ, R108 ;  /* 0x000000ffff031224 */ /* 0x000fe800078e006c */
[C---:B------:R-:W-:Y:S04]  /*8060*/  @P1 IMAD.WIDE.U32 R2, R4.reuse, c[0x0][0x258], R2 ;  /* 0x0000960004021a25 */ /* 0x040fe800078e0002 */
[----:B------:R-:W-:Y:S01]  /*8070*/  @P1 IMAD R4, R4, c[0x0][0x25c], R5 ;  /* 0x0000970004041a24 */ /* 0x000fe200078e0205 */
[C---:B------:R-:W-:Y:S02]  /*8080*/  @P1 LEA R6, P2, R2.reuse, c[0x0][0x250], 0x1 ;  /* 0x0000940002061a11 */ /* 0x040fe400078408ff */
[----:B------:R-:W-:Y:S02]  /*8090*/  @P0 MOV R5, R108 ;  /* 0x0000006c00050202 */ /* 0x000fe40000000f00 */
[----:B------:R-:W-:Y:S01]  /*80a0*/  @P1 IADD3 R3, R3, R4, RZ ;  /* 0x0000000403031210 */ /* 0x000fe20007ffe0ff */
[----:B------:R-:W-:Y:S03]  /*80b0*/  @P0 IMAD.MOV.U32 R4, RZ, RZ, R98 ;  /* 0x000000ffff040224 */ /* 0x000fe600078e0062 */
[----:B------:R-:W-:Y:S01]  /*80c0*/  @P1 LEA.HI.X R7, R2, c[0x0][0x254], R3, 0x1, P2 ;  /* 0x0000950002071a11 */ /* 0x000fe200010f0c03 */
[----:B------:R-:W-:Y:S02]  /*80d0*/  @P0 IMAD R2, R10, c[0x0][0x258], RZ ;  /* 0x000096000a020a24 */ /* 0x000fe400078e02ff */
[C---:B------:R-:W-:Y:S02]  /*80e0*/  @P0 IMAD.WIDE.U32 R4, R9.reuse, c[0x0][0x258], R4 ;  /* 0x0000960009040a25 */ /* 0x040fe400078e0004 */
[----:B------:R-:W-:Y:S01]  /*80f0*/  @!PT LDS RZ, [RZ] ;  /* 0x00000000fffff984 */ /* 0x000fe20000000800 */
[----:B------:R-:W-:Y:S01]  /*8100*/  @!PT LDS RZ, [RZ] ;  /* 0x00000000fffff984 */ /* 0x000fe20000000800 */
[----:B------:R-:W-:Y:S01]  /*8110*/  @!PT LDS RZ, [RZ] ;  /* 0x00000000fffff984 */ /* 0x000fe20000000800 */
[----:B------:R1:W-:Y:S02]  /*8120*/  @P1 LDGSTS.E.BYPASS.LTC128B.128 [R197+0x4080], [R6.64], !P3 ;  /* 0x0408000006c51fae */ /* 0x0003e4000d901d46 */
[----:B------:R-:W-:Y:S02]  /*8130*/  @P0 IMAD R2, R9, c[0x0][0x25c], R2 ;  /* 0x0000970009020a24 */ /* 0x000fe400078e0202 */
[----:B------:R1:W-:Y:S02]  /*8140*/  @P1 LDGSTS.E.BYPASS.LTC128B.128 [R197+0x5880], [R6.64+0x80], !P6 ;  /* 0x0588008006c51fae */ /* 0x0003e4000f101d46 */
[----:B------:R-:W-:Y:S01]  /*8150*/  @P0 IMAD.IADD R3, R5, 0x1, R2 ;  /* 0x0000000105030824 */ /* 0x000fe200078e0202 */
[C---:B------:R-:W-:Y:S01]  /*8160*/  @P0 LEA R2, P2, R4.reuse, c[0x0][0x250], 0x1 ;  /* 0x0000940004020a11 */ /* 0x040fe200078408ff */
[----:B------:R1:W-:Y:S03]  /*8170*/  @P1 LDGSTS.E.BYPASS.LTC128B.128 [R197+0x7080], [R6.64+0x100], !P5 ;  /* 0x0708010006c51fae */ /* 0x0003e6000e901d46 */
[----:B------:R-:W-:Y:S01]  /*8180*/  @P0 LEA.HI.X R3, R4, c[0x0][0x254], R3, 0x1, P2 ;  /* 0x0000950004030a11 */ /* 0x000fe200010f0c03 */
[----:B------:R1:W-:Y:S04]  /*8190*/  @P1 LDGSTS.E.BYPASS.LTC128B.128 [R197+0x8880], [R6.64+0x180], !P4 ;  /* 0x0888018006c51fae */ /* 0x0003e8000e101d46 */
[----:B------:R2:W-:Y:S04]  /*81a0*/  @P0 LDGSTS.E.BYPASS.LTC128B.128 [R201+0x5080], [R2.64], !P3 ;  /* 0x0508000002c90fae */ /* 0x0005e8000d901d46 */
[----:B------:R2:W-:Y:S04]  /*81b0*/  @P0 LDGSTS.E.BYPASS.LTC128B.128 [R201+0x6880], [R2.64+0x80], !P6 ;  /* 0x0688008002c90fae */ /* 0x0005e8000f101d46 */
[----:B------:R2:W-:Y:S04]  /*81c0*/  @P0 LDGSTS.E.BYPASS.LTC128B.128 [R201+0x8080], [R2.64+0x100], !P5 ;  /* 0x0808010002c90fae */ /* 0x0005e8000e901d46 */
[----:B------:R2:W-:Y:S04]  /*81d0*/  @P0 LDGSTS.E.BYPASS.LTC128B.128 [R201+0x9880], [R2.64+0x180], !P4 ;  /* 0x0988018002c90fae */ /* 0x0005e8000e101d46 */
[----:B------:R-:W0:Y:S01]  /*81e0*/  LDGDEPBAR ;  /* 0x00000000000079af */ /* 0x000e220000000000 */
[----:B-1----:R-:W-:Y:S04]  /*81f0*/  IADD3 R6, P0, R148, R8, RZ ;  /* 0x0000000894067210 */ /* 0x002fe80007f1e0ff */
[----:B------:R-:W-:Y:S02]  /*8200*/  IADD3.X R7, R11, R147, RZ, P0, !PT ;  /* 0x000000930b077210 */ /* 0x000fe400007fe4ff */
[----:B------:R-:W-:Y:S01]  /*8210*/  ISETP.GT.AND P0, PT, R88, R205, PT ;  /* 0x000000cd5800720c */ /* 0x000fe20003f04270 */
[----:B------:R-:W-:Y:S04]  /*8220*/  DEPBAR.LE SB0, 0x0 ;  /* 0x000080000000791a */ /* 0x000fe80000000000 */
[----:B------:R-:W-:Y:S08]  /*8230*/  BAR.SYNC.DEFER_BLOCKING 0x0 ;  /* 0x0000000000007b1d */ /* 0x000ff00000010000 */
[----:B------:R-:W-:-:S05]  /*8240*/  @!P0 BRA `(.L_x_1404) ;  /* 0x0000018000008947 */ /* 0x000fca0003800000 */
[----:B--2---:R-:W-:Y:S02]  /*8250*/  IMAD R2, R7, c[0x0][0x208], RZ ;  /* 0x0000820007027a24 */ /* 0x004fe400078e02ff */
[----:B------:R-:W-:Y:S02]  /*8260*/  IMAD.MOV.U32 R4, RZ, RZ, R96 ;  /* 0x000000ffff047224 */ /* 0x000fe400078e0060 */
[----:B------:R-:W-:Y:S02]  /*8270*/  IMAD.MOV.U32 R5, RZ, RZ, R95 ;  /* 0x000000ffff057224 */ /* 0x000fe400078e005f */
[C---:B------:R-:W-:Y:S02]  /*8280*/  IMAD R2, R6.reuse, c[0x0][0x20c], R2 ;  /* 0x0000830006027a24 */ /* 0x040fe400078e0202 */
[----:B------:R-:W-:Y:S04]  /*8290*/  IMAD.WIDE.U32 R4, R6, c[0x0][0x208], R4 ;  /* 0x0000820006047a25 */ /* 0x000fe800078e0004 */
[----:B------:R-:W-:Y:S01]  /*82a0*/  IMAD.IADD R3, R5, 0x1, R2 ;  /* 0x0000000105037824 */ /* 0x000fe200078e0202 */
[C---:B------:R-:W-:Y:S04]  /*82b0*/  LEA R2, P0, R4.reuse, c[0x0][0x1f8], 0x1 ;  /* 0x00007e0004027a11 */ /* 0x040fe800078008ff */
        /* <DEDUP_REMOVED lines=17> */
.L_x_1404:
[----:B--2---:R-:W-:Y:S05]  /*83d0*/  BSYNC B0 ;  /* 0x0000000000007941 */ /* 0x004fea0003800000 */
.L_x_1403:
[----:B------:R-:W-:Y:S01]  /*83e0*/  ISETP.GE.AND P0, PT, R186, R88, PT ;  /* 0x00000058ba00720c */ /* 0x000fe20003f06270 */
[----:B------:R-:W-:Y:S01]  /*83f0*/  @!UPT UIADD3 URZ, URZ, URZ, URZ ;  /* 0x0000003f3f3ff290 */ /* 0x000fe2000fffe03f */
[----:B------:R-:W-:Y:S11]  /*8400*/  BSSY B0, `(.L_x_1405) ;  /* 0x000001c000007945 */ /* 0x000ff60003800000 */
[----:B------:R-:W-:-:S05]  /*8410*/  @P0 BRA `(.L_x_1406) ;  /* 0x000001a000000947 */ /* 0x000fca0003800000 */
[----:B-1----:R-:W-:Y:S01]  /*8420*/  IADD3 R2, P0, R6, 0x20, RZ ;  /* 0x0000002006027810 */ /* 0x002fe20007f1e0ff */
[----:B------:R-:W-:Y:S02]  /*8430*/  IMAD.MOV.U32 R4, RZ, RZ, R96 ;  /* 0x000000ffff047224 */ /* 0x000fe400078e0060 */
[----:B------:R-:W-:Y:S02]  /*8440*/  IMAD.MOV.U32 R5, RZ, RZ, R95 ;  /* 0x000000ffff057224 */ /* 0x000fe400078e005f */
[----:B------:R-:W-:Y:S02]  /*8450*/  IMAD.X R3, RZ, RZ, R7, P0 ;  /* 0x000000ffff037224 */ /* 0x000fe400000e0607 */
[C---:B------:R-:W-:Y:S04]  /*8460*/  IMAD.WIDE.U32 R4, R2.reuse, c[0x0][0x208], R4 ;  /* 0x0000820002047a25 */ /* 0x040fe800078e0004 */
        /* <DEDUP_REMOVED lines=21> */
.L_x_1406:
[----:B------:R-:W-:Y:S05]  /*85c0*/  BSYNC B0 ;  /* 0x0000000000007941 */ /* 0x000fea0003800000 */
.L_x_1405:
[----:B------:R-:W-:Y:S01]  /*85d0*/  ISETP.GT.AND P3, PT, R36, R144, PT ;  /* 0x000000902400720c */ /* 0x000fe20003f64270 */
[----:B------:R-:W-:Y:S01]  /*85e0*/  @!UPT UIADD3 URZ, URZ, URZ, URZ ;  /* 0x0000003f3f3ff290 */ /* 0x000fe2000fffe03f */
[----:B------:R-:W-:Y:S11]  /*85f0*/  BSSY B0, `(.L_x_1407) ;  /* 0x0000022000007945 */ /* 0x000ff60003800000 */
[----:B------:R-:W-:-:S05]  /*8600*/  @!P3 BRA `(.L_x_1408) ;  /* 0x000002000000b947 */ /* 0x000fca0003800000 */
[----:B-1----:R-:W-:Y:S01]  /*8610*/  IADD3 R4, R36, -0x1, RZ ;  /* 0xffffffff24047810 */ /* 0x002fe20007ffe0ff */
[----:B------:R-:W-:Y:S02]  /*8620*/  IMAD.MOV.U32 R2, RZ, RZ, R124 ;  /* 0x000000ffff027224 */ /* 0x000fe400078e007c */
[----:B------:R-:W-:Y:S01]  /*8630*/  IMAD.MOV.U32 R3, RZ, RZ, R123 ;  /* 0x000000ffff037224 */ /* 0x000fe200078e007b */
[----:B------:R-:W-:Y:S01]  /*8640*/  SHF.R.S32.HI R6, RZ, 0x1f, R4 ;  /* 0x0000001fff067819 */ /* 0x000fe20000011404 */
[----:B------:R-:W-:Y:S02]  /*8650*/  IMAD R5, R166, R4, RZ ;  /* 0x00000004a6057224 */ /* 0x000fe400078e02ff */
[-C--:B------:R-:W-:Y:S04]  /*8660*/  IMAD.WIDE.U32 R2, R4, R150.reuse, R2 ;  /* 0x0000009604027225 */ /* 0x080fe800078e0002 */
[----:B------:R-:W-:Y:S01]  /*8670*/  IMAD R4, R6, R150, R5 ;  /* 0x0000009606047224 */ /* 0x000fe200078e0205 */
[----:B------:R-:W-:Y:S03]  /*8680*/  IADD3 R6, -R205, 0x30, RZ ;  /* 0x00000030cd067810 */ /* 0x000fe60007ffe1ff */
[----:B------:R-:W-:Y:S01]  /*8690*/  IMAD.IADD R3, R3, 0x1, R4 ;  /* 0x0000000103037824 */ /* 0x000fe200078e0204 */
[----:B------:R-:W-:Y:S11]  /*86a0*/  ISETP.GE.AND P1, PT, R6, 0x1, PT ;  /* 0x000000010600780c */ /* 0x000ff60003f26270 */
[----:B------:R-:W-:Y:S02]  /*86b0*/  @!UPT UIADD3 URZ, URZ, URZ, URZ ;  /* 0x0000003f3f3ff290 */ /* 0x000fe4000fffe03f */
[C---:B------:R-:W-:Y:S04]  /*86c0*/  @P1 LEA R4, P0, R2.reuse, c[0x0][0x220], 0x1 ;  /* 0x0000880002041a11 */ /* 0x040fe800078008ff */
[----:B------:R-:W-:Y:S02]  /*86d0*/  @P1 LEA.HI.X R5, R2, c[0x0][0x224], R3, 0x1, P0 ;  /* 0x0000890002051a11 */ /* 0x000fe400000f0c03 */
[----:B------:R-:W-:Y:S11]  /*86e0*/  ISETP.GE.AND P0, PT, R6, 0x21, PT ;  /* 0x000000210600780c */ /* 0x000ff60003f06270 */
[----:B------:R-:W-:Y:S02]  /*86f0*/  @!UPT UIADD3 URZ, URZ, URZ, URZ ;  /* 0x0000003f3f3ff290 */ /* 0x000fe4000fffe03f */
[----:B------:R-:W-:Y:S05]  /*8700*/  @P0 IADD3 R6, P2, R184, R2, RZ ;  /* 0x00000002b8060210 */ /* 0x000fea0007f5e0ff */
[----:B------:R-:W-:Y:S01]  /*8710*/  @P0 IMAD.X R3, R3, 0x1, R170, P2 ;  /* 0x0000000103030824 */ /* 0x000fe200010e06aa */
[C---:B------:R-:W-:Y:S04]  /*8720*/  @P0 LEA R2, P2, R6.reuse, c[0x0][0x220], 0x1 ;  /* 0x0000880006020a11 */ /* 0x040fe800078408ff */
[----:B------:R-:W-:Y:S02]  /*8730*/  @P0 LEA.HI.X R3, R6, c[0x0][0x224], R3, 0x1, P2 ;  /* 0x0000890006030a11 */ /* 0x000fe400010f0c03 */
[----:B------:R-:W-:Y:S11]  /*8740*/  LOP3.LUT P2, RZ, R206, 0x1, RZ, 0xc0, !PT ;  /* 0x00000001ceff7812 */ /* 0x000ff6000784c0ff */
[----:B------:R-:W-:Y:S02]  /*8750*/  @!UPT UIADD3 URZ, URZ, URZ, URZ ;  /* 0x0000003f3f3ff290 */ /* 0x000fe4000fffe03f */
[----:B------:R-:W-:Y:S01]  /*8760*/  @!PT LDS RZ, [RZ] ;  /* 0x00000000fffff984 */ /* 0x000fe20000000800 */
[----:B------:R-:W-:Y:S01]  /*8770*/  @!PT LDS RZ, [RZ] ;  /* 0x00000000fffff984 */ /* 0x000fe20000000800 */
[----:B------:R-:W-:Y:S01]  /*8780*/  @!PT LDS RZ, [RZ] ;  /* 0x00000000fffff984 */ /* 0x000fe20000000800 */
[----:B------:R1:W-:Y:S04]  /*8790*/  @P1 LDGSTS.E.BYPASS.LTC128B.128 [R197+0xa080], [R4.64], !P2 ;  /* 0x0a08000004c51fae */ /* 0x0003e8000d101d46 */
[----:B------:R1:W-:Y:S04]  /*87a0*/  @P1 LDGSTS.E.BYPASS.LTC128B.128 [R197+0xb880], [R4.64+0x80], !P6 ;  /* 0x0b88008004c51fae */ /* 0x0003e8000f101d46 */
[----:B------:R1:W-:Y:S04]  /*87b0*/  @P1 LDGSTS.E.BYPASS.LTC128B.128 [R197+0xd080], [R4.64+0x100], !P5 ;  /* 0x0d08010004c51fae */ /* 0x0003e8000e901d46 */
[----:B------:R1:W-:Y:S04]  /*87c0*/  @P1 LDGSTS.E.BYPASS.LTC128B.128 [R197+0xe880], [R4.64+0x180], !P4 ;  /* 0x0e88018004c51fae */ /* 0x0003e8000e101d46 */
[----:B------:R1:W-:Y:S04]  /*87d0*/  @P0 LDGSTS.E.BYPASS.LTC128B.128 [R201+0xb080], [R2.64], !P2 ;  /* 0x0b08000002c90fae */ /* 0x0003e8000d101d46 */
[----:B------:R1:W-:Y:S04]  /*87e0*/  @P0 LDGSTS.E.BYPASS.LTC128B.128 [R201+0xc880], [R2.64+0x80], !P6 ;  /* 0x0c88008002c90fae */ /* 0x0003e8000f101d46 */
[----:B------:R1:W-:Y:S04]  /*87f0*/  @P0 LDGSTS.E.BYPASS.LTC128B.128 [R201+0xe080], [R2.64+0x100], !P5 ;  /* 0x0e08010002c90fae */ /* 0x0003e8000e901d46 */
[----:B------:R1:W-:Y:S02]  /*8800*/  @P0 LDGSTS.E.BYPASS.LTC128B.128 [R201+0xf880], [R2.64+0x180], !P4 ;  /* 0x0f88018002c90fae */ /* 0x0003e4000e101d46 */
.L_x_1408:
[----:B------:R-:W-:Y:S05]  /*8810*/  BSYNC B0 ;  /* 0x0000000000007941 */ /* 0x000fea0003800000 */
.L_x_1407:
[----:B------:R-:W0:Y:S01]  /*8820*/  LDGDEPBAR ;  /* 0x00000000000079af */ /* 0x000e220000000000 */
[----:B------:R-:W-:Y:S01]  /*8830*/  IADD3 R36, R36, -0x1, RZ ;  /* 0xffffffff24247810 */ /* 0x000fe20007ffe0ff */
[----:B------:R-:W-:-:S05]  /*8840*/  @P3 BRA `(.L_x_1409) ;  /* 0xffffa7e000003947 */ /* 0x000fca000383ffff */
[----:B------:R-:W-:Y:S01]  /*8850*/  WARPSYNC 0xffffffff ;  /* 0xffffffff00007948 */ /* 0x000fe20003800000 */
[----:B------:R-:W-:Y:S06]  /*8860*/  BAR.SYNC.DEFER_BLOCKING 0x0 ;  /* 0x0000000000007b1d */ /* 0x000fec0000010000 */
.L_x_1368:
[----:B------:R-:W-:Y:S01]  /*8870*/  ISETP.GE.AND P0, PT, R178, 0x1, PT ;  /* 0x00000001b200780c */ /* 0x000fe20003f06270 */
[----:B------:R-:W-:Y:S01]  /*8880*/  BSSY B0, `(.L_x_1410) ;  /* 0x0000021000007945 */ /* 0x000fe20003800000 */
[----:B-1----:R-:W-:Y:S01]  /*8890*/  IMAD.IADD R9, R163, 0x1, R164 ;  /* 0x00000001a3097824 */ /* 0x002fe200078e02a4 */
[----:B------:R-:W-:-:S10]  /*88a0*/  MOV R0, RZ ;  /* 0x000000ff00007202 */ /* 0x000fd40000000f00 */
        /* <DEDUP_REMOVED lines=30> */
.L_x_1411:
[----:B------:R-:W-:Y:S05]  /*8a90*/  BSYNC B0 ;  /* 0x0000000000007941 */ /* 0x000fea0003800000 */
.L_x_1410:
[----:B------:R-:W2:Y:S01]  /*8aa0*/  LDL R2, [R1+0x40] ;  /* 0x0000400001027983 */ /* 0x000ea20000100800 */
        /* <DEDUP_REMOVED lines=64> */
[----:B--2---:R-:W-:-:S04]  /*8eb0*/  IMAD R252, R2, R0, RZ ;  /* 0x0000000002fc7224 */ /* 0x004fc800078e02ff */
[--C-:B------:R-:W-:Y:S01]  /*8ec0*/  IMAD.IADD R2, R252, 0x1, R0.reuse ;  /* 0x00000001fc027824 */ /* 0x100fe200078e0200 */
[----:B------:R-:W-:-:S04]  /*8ed0*/  PRMT R0, RZ, 0x7610, R0 ;  /* 0x00007610ff007816 */ /* 0x000fc80000000000 */
[----:B------:R-:W-:Y:S02]  /*8ee0*/  IMNMX R114, R160, R2, PT ;  /* 0x00000002a0727217 */ /* 0x000fe40003800200 */
[----:B------:R-:W-:Y:S02]  /*8ef0*/  CS2R R160, SRZ ;  /* 0x0000000000a07805 */ /* 0x000fe4000001ff00 */
[----:B------:R-:W-:Y:S01]  /*8f00*/  ISETP.GT.AND P0, PT, R114, R252, PT ;  /* 0x000000fc7200720c */ /* 0x000fe20003f04270 */
[----:B------:R1:W-:-:S12]  /*8f10*/  STL [R1+0x8], R114 ;  /* 0x0000087201007387 */ /* 0x0003d80000100800 */
[----:B------:R-:W-:Y:S05]  /*8f20*/  @!P0 BRA `(.L_x_1412) ;  /* 0x0000d7b000008947 */ /* 0x000fea0003800000 */
[----:B------:R-:W2:Y:S04]  /*8f30*/  LDL R118, [R1+0x4] ;  /* 0x0000040001767983 */ /* 0x000ea80000100800 */
[----:B------:R-:W3:Y:S04]  /*8f40*/  LDL R115, [R1] ;  /* 0x0000000001737983 */ /* 0x000ee80000100800 */
[----:B------:R-:W4:Y:S01]  /*8f50*/  LDL R19, [R1+0x14] ;  /* 0x0000140001137983 */ /* 0x000f220000100800 */
[----:B------:R-:W-:-:S04]  /*8f60*/  ISETP.NE.U32.AND P0, PT, RZ, c[0x0][0x340], PT ;  /* 0x0000d000ff007a0c */ /* 0x000fc80003f05070 */
[----:B------:R-:W-:-:S13]  /*8f70*/  ISETP.NE.AND.EX P0, PT, RZ, c[0x0][0x344], PT, P0 ;  /* 0x0000d100ff007a0c */ /* 0x000fda0003f05300 */
[----:B------:R-:W-:-:S04]  /*8f80*/  @P0 IMAD.MOV.U32 R2, RZ, RZ, 0x4 ;  /* 0x00000004ff020424 */ /* 0x000fc800078e00ff */
[----:B------:R-:W-:-:S05]  /*8f90*/  @P0 IMAD.WIDE R2, R217, R2, c[0x0][0x340] ;  /* 0x0000d000d9020625 */ /* 0x000fca00078e0202 */
[----:B------:R1:W4:Y:S01]  /*8fa0*/  @P0 LDG.E R16, [R2.64] ;  /* 0x0000000602100981 */ /* 0x000322000c1e1900 */
[----:B------:R-:W-:Y:S01]  /*8fb0*/  SHF.R.S32.HI R0, RZ, 0x1f, R176 ;  /* 0x0000001fff007819 */ /* 0x000fe200000114b0 */
[----:B------:R-:W-:Y:S01]  /*8fc0*/  IMAD.MOV.U32 R4, RZ, RZ, c[0x0][0x2c4] ;  /* 0x0000b100ff047624 */ /* 0x000fe200078e00ff */
[----:B------:R-:W-:Y:S02]  /*8fd0*/  ISETP.NE.U32.AND P2, PT, RZ, c[0x0][0x348], PT ;  /* 0x0000d200ff007a0c */ /* 0x000fe40003f45070 */
[----:B------:R-:W-:Y:S01]  /*8fe0*/  ISETP.GE.AND P5, PT, R134, c[0x0][0x1d4], PT ;  /* 0x0000750086007a0c */ /* 0x000fe20003fa6270 */
[----:B------:R-:W-:Y:S01]  /*8ff0*/  IMAD R0, R0, c[0x0][0x178], RZ ;  /* 0x00005e0000007a24 */ /* 0x000fe200078e02ff */
[----:B------:R-:W-:Y:S02]  /*9000*/  ISETP.NE.AND.EX P2, PT, RZ, c[0x0][0x34c], PT, P2 ;  /* 0x0000d300ff007a0c */ /* 0x000fe40003f45320 */
[----:B------:R-:W-:Y:S01]  /*9010*/  ISETP.NE.AND P3, PT, R4, 0x1, PT ;  /* 0x000000010400780c */ /* 0x000fe20003f65270 */
[----:B------:R-:W-:Y:S01]  /*9020*/  IMAD R0, R176, c[0x0][0x17c], R0 ;  /* 0x00005f00b0007a24 */ /* 0x000fe200078e0200 */
[----:B------:R-:W-:-:S02]  /*9030*/  SEL R6, R217, RZ, !P2 ;  /* 0x000000ffd9067207 */ /* 0x000fc40005000000 */
[----:B------:R-:W-:Y:S02]  /*9040*/  SHF.R.S32.HI R10, RZ, 0x1f, R205 ;  /* 0x0000001fff0a7819 */ /* 0x000fe400000114cd */
[----:B------:R-:W-:Y:S02]  /*9050*/  IADD3 R4, P1, R205, R9, RZ ;  /* 0x00000009cd047210 */ /* 0x000fe40007f3e0ff */
[----:B------:R-:W-:Y:S02]  /*9060*/  ISETP.GE.AND P4, PT, R132, c[0x0][0x1d4], PT ;  /* 0x0000750084007a0c */ /* 0x000fe40003f86270 */
[----:B------:R-:W-:Y:S02]  /*9070*/  LEA.HI.X.SX32 R12, R9, R10, 0x1, P1 ;  /* 0x0000000a090c7211 */ /* 0x000fe400008f0eff */
[----:B------:R-:W-:Y:S02]  /*9080*/  LOP3.LUT R206, R206, 0xfffffffb, RZ, 0xc0, !PT ;  /* 0xfffffffbcece7812 */ /* 0x000fe400078ec0ff */
[----:B------:R-:W-:Y:S01]  /*9090*/  ISETP.GE.AND P1, PT, R208, c[0x0][0x1d4], PT ;  /* 0x00007500d0007a0c */ /* 0x000fe20003f26270 */
[----:B-1----:R-:W-:Y:S01]  /*90a0*/  IMAD.WIDE.U32 R2, R176, c[0x0][0x178], RZ ;  /* 0x00005e00b0027a25 */ /* 0x002fe200078e00ff */
[----:B------:R-:W-:-:S02]  /*90b0*/  @P5 LOP3.LUT R206, R206, 0x4, RZ, 0xfc, !PT ;  /* 0x00000004cece5812 */ /* 0x000fc400078efcff */
[----:B------:R-:W-:Y:S01]  /*90c0*/  SEL R14, RZ, 0x1, P4 ;  /* 0x00000001ff0e7807 */ /* 0x000fe20002000000 */
[----:B------:R-:W-:Y:S01]  /*90d0*/  IMAD.IADD R3, R3, 0x1, R0 ;  /* 0x0000000103037824 */ /* 0x000fe200078e0200 */
[----:B------:R-:W-:Y:S02]  /*90e0*/  LEA R0, R215, R205, 0x5 ;  /* 0x000000cdd7007211 */ /* 0x000fe400078e28ff */
[----:B------:R-:W-:Y:S02]  /*90f0*/  LOP3.LUT R206, R206, 0xfffffff7, RZ, 0xc0, !PT ;  /* 0xfffffff7cece7812 */ /* 0x000fe400078ec0ff */
[----:B------:R-:W-:Y:S02]  /*9100*/  IADD3 R88, R114, -0x1, RZ ;  /* 0xffffffff72587810 */ /* 0x000fe40007ffe0ff */
[----:B------:R-:W-:Y:S02]  /*9110*/  @P4 LOP3.LUT R206, R206, 0x8, RZ, 0xfc, !PT ;  /* 0x00000008cece4812 */ /* 0x000fe400078efcff */
[----:B------:R-:W-:-:S02]  /*9120*/  ISETP.GE.AND P4, PT, R134, c[0x0][0x198], PT ;  /* 0x0000660086007a0c */ /* 0x000fc40003f86270 */
[----:B------:R-:W-:Y:S02]  /*9130*/  LOP3.LUT R206, R206, 0xfffffffd, RZ, 0xc0, !PT ;  /* 0xfffffffdcece7812 */ /* 0x000fe400078ec0ff */
[----:B--2---:R-:W-:Y:S02]  /*9140*/  SEL R7, R118, RZ, !P2 ;  /* 0x000000ff76077207 */ /* 0x004fe40005000000 */
[----:B------:R-:W-:Y:S01]  /*9150*/  ISETP.GE.AND P2, PT, R207, c[0x0][0x1d4], PT ;  /* 0x00007500cf007a0c */ /* 0x000fe20003f46270 */
[----:B---3--:R-:W-:-:S04]  /*9160*/  IMAD.WIDE.U32 R2, R115, c[0x0][0x1b8], R2 ;  /* 0x00006e0073027a25 */ /* 0x008fc800078e0002 */
[----:B------:R-:W-:Y:S02]  /*9170*/  IMAD R7, R7, c[0x0][0x1c0], RZ ;  /* 0x0000700007077a24 */ /* 0x000fe400078e02ff */
[----:B----4-:R-:W-:Y:S02]  /*9180*/  IMAD R5, R19, 0x80, R0 ;  /* 0x0000008013057824 */ /* 0x010fe400078e0200 */
[----:B------:R-:W-:Y:S02]  /*9190*/  IMAD R3, R115, c[0x0][0x1bc], R3 ;  /* 0x00006f0073037a24 */ /* 0x000fe400078e0203 */
[----:B------:R-:W-:Y:S02]  /*91a0*/  IMAD R15, R6, c[0x0][0x1c4], R7 ;  /* 0x00007100060f7a24 */ /* 0x000fe400078e0207 */
[----:B------:R-:W-:Y:S01]  /*91b0*/  @P2 LOP3.LUT R206, R206, 0x2, RZ, 0xfc, !PT ;  /* 0x00000002cece2812 */ /* 0x000fe200078efcff */
[----:B------:R-:W-:-:S03]  /*91c0*/  @P3 IMAD.HI.U32 R8, R5, c[0x0][0x2c8], RZ ;  /* 0x0000b20005083a27 */ /* 0x000fc600078e00ff */
[----:B------:R-:W-:Y:S01]  /*91d0*/  LOP3.LUT R206, R206, 0xfffffffe, RZ, 0xc0, !PT ;  /* 0xfffffffecece7812 */ /* 0x000fe200078ec0ff */
[----:B------:R-:W-:Y:S01]  /*91e0*/  IMAD.WIDE.U32 R6, R6, c[0x0][0x1c0], R2 ;  /* 0x0000700006067a25 */ /* 0x000fe200078e0002 */
[----:B------:R-:W-:Y:S02]  /*91f0*/  MOV R2, R132 ;  /* 0x0000008400027202 */ /* 0x000fe40000000f00 */
[----:B------:R-:W-:Y:S01]  /*9200*/  @P1 LOP3.LUT R206, R206, 0x1, RZ, 0xfc, !PT ;  /* 0x00000001cece1812 */ /* 0x000fe200078efcff */
[----:B------:R-:W-:Y:S02]  /*9210*/  IMAD.MOV.U32 R3, RZ, RZ, R133 ;  /* 0x000000ffff037224 */ /* 0x000fe400078e0085 */
[----:B------:R-:W-:Y:S01]  /*9220*/  IMAD.MOV.U32 R0, RZ, RZ, R5 ;  /* 0x000000ffff007224 */ /* 0x000fe200078e0005 */
[----:B------:R-:W-:Y:S01]  /*9230*/  @P3 SHF.R.U32.HI R0, RZ, c[0x0][0x2cc], R8 ;  /* 0x0000b300ff003a19 */ /* 0x000fe20000011608 */
[----:B------:R-:W-:Y:S01]  /*9240*/  IMAD.WIDE.U32 R10, R4, c[0x0][0x1e0], R2 ;  /* 0x00007800040a7a25 */ /* 0x000fe200078e0002 */
[----:B------:R-:W-:-:S02]  /*9250*/  ISETP.GE.AND P3, PT, R207, c[0x0][0x198], PT ;  /* 0x00006600cf007a0c */ /* 0x000fc40003f66270 */
[----:B------:R-:W-:Y:S01]  /*9260*/  SHF.R.S32.HI R13, RZ, 0x1f, R0 ;  /* 0x0000001fff0d7819 */ /* 0x000fe20000011400 */
[----:B------:R-:W-:Y:S01]  /*9270*/  IMAD.WIDE.U32 R8, R4, c[0x0][0x208], R2 ;  /* 0x0000820004087a25 */ /* 0x000fe200078e0002 */
[----:B------:R-:W-:Y:S02]  /*9280*/  SEL R3, RZ, 0xffffffff, P5 ;  /* 0xffffffffff037807 */ /* 0x000fe40002800000 */
[----:B------:R-:W-:Y:S01]  /*9290*/  ISETP.GE.AND P5, PT, R132, c[0x0][0x198], PT ;  /* 0x0000660084007a0c */ /* 0x000fe20003fa6270 */
[C---:B------:R-:W-:Y:S02]  /*92a0*/  IMAD R2, R12.reuse, c[0x0][0x1e0], RZ ;  /* 0x000078000c027a24 */ /* 0x040fe400078e02ff */
[----:B------:R-:W-:Y:S02]  /*92b0*/  IMAD R12, R12, c[0x0][0x208], RZ ;  /* 0x000082000c0c7a24 */ /* 0x000fe400078e02ff */
[----:B------:R-:W-:Y:S01]  /*92c0*/  IMAD R17, R4, c[0x0][0x1e4], R2 ;  /* 0x0000790004117a24 */ /* 0x000fe200078e0202 */
[----:B------:R-:W-:Y:S01]  /*92d0*/  IADD3 R2, -R0, RZ, RZ ;  /* 0x000000ff00027210 */ /* 0x000fe20007ffe1ff */
[----:B------:R-:W-:-:S02]  /*92e0*/  IMAD.SHL.U32 R18, R3, 0x2, RZ ;  /* 0x0000000203127824 */ /* 0x000fc400078e00ff */
[----:B------:R-:W-:Y:S01]  /*92f0*/  IMAD.IADD R3, R7, 0x1, R15 ;  /* 0x0000000107037824 */ /* 0x000fe200078e020f */
[----:B------:R-:W-:Y:S01]  /*9300*/  IADD3 R7, R11, R17, RZ ;  /* 0x000000110b077210 */ /* 0x000fe20007ffe0ff */
[----:B------:R-:W-:Y:S01]  /*9310*/  IMAD R15, R4, c[0x0][0x20c], R12 ;  /* 0x00008300040f7a24 */ /* 0x000fe200078e020c */
[----:B------:R-:W-:Y:S01]  /*9320*/  LOP3.LUT R14, R18, 0x2, R14, 0xe2, !PT ;  /* 0x00000002120e7812 */ /* 0x000fe200078ee20e */
[----:B------:R-:W-:Y:S01]  /*9330*/  IMAD R12, R2, c[0x0][0x2c4], R5 ;  /* 0x0000b100020c7a24 */ /* 0x000fe200078e0205 */
[----:B------:R-:W-:Y:S01]  /*9340*/  LEA R11, R19, R205, 0x7 ;  /* 0x000000cd130b7211 */ /* 0x000fe200078e38ff */
[----:B------:R-:W-:Y:S02]  /*9350*/  IMAD R4, R13, c[0x0][0x1b0], RZ ;  /* 0x00006c000d047a24 */ /* 0x000fe400078e02ff */
[----:B------:R-:W-:Y:S01]  /*9360*/  IMAD.MOV.U32 R2, RZ, RZ, R6 ;  /* 0x000000ffff027224 */ /* 0x000fe200078e0006 */
[----:B------:R-:W-:Y:S01]  /*9370*/  SEL R6, RZ, 0x4, P2 ;  /* 0x00000004ff067807 */ /* 0x000fe20001000000 */
[C---:B------:R-:W-:Y:S01]  /*9380*/  IMAD R13, R0.reuse, c[0x0][0x1b4], R4 ;  /* 0x00006d00000d7a24 */ /* 0x040fe200078e0204 */
[----:B------:R-:W-:Y:S01]  /*9390*/  SEL R4, RZ, 0x8, P1 ;  /* 0x00000008ff047807 */ /* 0x000fe20000800000 */
[----:B------:R-:W-:Y:S01]  /*93a0*/  IMAD.WIDE.U32 R2, R0, c[0x0][0x1b0], R2 ;  /* 0x00006c0000027a25 */ /* 0x000fe200078e0002 */
[----:B------:R-:W-:-:S02]  /*93b0*/  SHF.R.S32.HI R0, RZ, 0x1f, R12 ;  /* 0x0000001fff007819 */ /* 0x000fc4000001140c */
[----:B------:R-:W-:Y:S01]  /*93c0*/  LOP3.LUT R59, R4, R14, R6, 0xfe, !PT ;  /* 0x0000000e043b7212 */ /* 0x000fe200078efe06 */
[----:B------:R-:W-:Y:S01]  /*93d0*/  IMAD.IADD R3, R3, 0x1, R13 ;  /* 0x0000000103037824 */ /* 0x000fe200078e020d */
[----:B------:R-:W-:Y:S01]  /*93e0*/  MOV R6, R10 ;  /* 0x0000000a00067202 */ /* 0x000fe20000000f00 */
[----:B------:R-:W-:Y:S01]  /*93f0*/  IMAD R0, R0, c[0x0][0x1a8], RZ ;  /* 0x00006a0000007a24 */ /* 0x000fe200078e02ff */
[----:B------:R-:W-:Y:S01]  /*9400*/  ISETP.NE.U32.AND P1, PT, RZ, c[0x0][0x350], PT ;  /* 0x0000d400ff007a0c */ /* 0x000fe20003f25070 */
[----:B------:R-:W-:Y:S01]  /*9410*/  IMAD.IADD R5, R9, 0x1, R15 ;  /* 0x0000000109057824 */ /* 0x000fe200078e020f */
[----:B------:R-:W-:Y:S01]  /*9420*/  ISETP.GE.AND P2, PT, R208, c[0x0][0x198], PT ;  /* 0x00006600d0007a0c */ /* 0x000fe20003f46270 */
[----:B------:R-:W-:Y:S01]  /*9430*/  IMAD R10, R12, c[0x0][0x1ac], R0 ;  /* 0x00006b000c0a7a24 */ /* 0x000fe200078e0200 */
[----:B------:R-:W-:Y:S01]  /*9440*/  @P0 SHF.R.S32.HI R0, RZ, 0x1f, R16 ;  /* 0x0000001fff000819 */ /* 0x000fe20000011410 */
[----:B------:R-:W-:Y:S01]  /*9450*/  IMAD.MOV.U32 R4, RZ, RZ, R8 ;  /* 0x000000ffff047224 */ /* 0x000fe200078e0008 */
[----:B------:R-:W-:Y:S01]  /*9460*/  ISETP.NE.AND.EX P1, PT, RZ, c[0x0][0x354], PT, P1 ;  /* 0x0000d500ff007a0c */ /* 0x000fe20003f25310 */
[----:B------:R-:W-:Y:S01]  /*9470*/  IMAD.WIDE.U32 R6, R115, c[0x0][0x1e8], R6 ;  /* 0x00007a0073067a25 */ /* 0x000fe200078e0006 */
[----:B------:R-:W-:-:S03]  /*9480*/  @!P0 MOV R16, R217 ;  /* 0x000000d900108202 */ /* 0x000fc60000000f00 */
[----:B------:R-:W-:Y:S02]  /*9490*/  @!P0 IMAD.MOV.U32 R0, RZ, RZ, R118 ;  /* 0x000000ffff008224 */ /* 0x000fe400078e0076 */
[----:B------:R-:W-:-:S04]  /*94a0*/  IMAD.WIDE.U32 R8, R12, c[0x0][0x1a8], R2 ;  /* 0x00006a000c087a25 */ /* 0x000fc800078e0002 */
[----:B------:R-:W-:Y:S01]  /*94b0*/  IMAD.WIDE.U32 R2, R115, c[0x0][0x210], R4 ;  /* 0x0000840073027a25 */ /* 0x000fe200078e0004 */
[----:B------:R-:W-:-:S03]  /*94c0*/  LEA R15, P0, R8, c[0x0][0x160], 0x1 ;  /* 0x00005800080f7a11 */ /* 0x000fc600078008ff */
[C---:B------:R-:W-:Y:S01]  /*94d0*/  IMAD R5, R115.reuse, c[0x0][0x1ec], R7 ;  /* 0x00007b0073057a24 */ /* 0x040fe200078e0207 */
[----:B------:R-:W-:Y:S01]  /*94e0*/  SEL R7, R0, RZ, !P1 ;  /* 0x000000ff00077207 */ /* 0x000fe20004800000 */
[----:B------:R-:W-:Y:S01]  /*94f0*/  IMAD R3, R115, c[0x0][0x214], R3 ;  /* 0x0000850073037a24 */ /* 0x000fe200078e0203 */
[----:B------:R-:W-:Y:S01]  /*9500*/  SEL R0, R16, RZ, !P1 ;  /* 0x000000ff10007207 */ /* 0x000fe20004800000 */
[----:B------:R-:W-:Y:S02]  /*9510*/  IMAD.MOV.U32 R4, RZ, RZ, R6 ;  /* 0x000000ffff047224 */ /* 0x000fe400078e0006 */
[C---:B------:R-:W-:Y:S02]  /*9520*/  IMAD R6, R7.reuse, c[0x0][0x1f0], RZ ;  /* 0x00007c0007067a24 */ /* 0x040fe400078e02ff */
[----:B------:R-:W-:Y:S02]  /*9530*/  IMAD R7, R7, c[0x0][0x218], RZ ;  /* 0x0000860007077a24 */ /* 0x000fe400078e02ff */
[----:B------:R-:W-:-:S04]  /*9540*/  IMAD.WIDE.U32 R212, R0, c[0x0][0x218], R2 ;  /* 0x0000860000d47a25 */ /* 0x000fc800078e0002 */
[----:B------:R-:W-:-:S04]  /*9550*/  IMAD.WIDE.U32 R210, R0, c[0x0][0x1f0], R4 ;  /* 0x00007c0000d27a25 */ /* 0x000fc800078e0004 */
[C---:B------:R-:W-:Y:S02]  /*9560*/  IMAD R2, R0.reuse, c[0x0][0x1f4], R6 ;  /* 0x00007d0000027a24 */ /* 0x040fe400078e0206 */
[----:B------:R-:W-:Y:S02]  /*9570*/  IMAD.IADD R9, R9, 0x1, R10 ;  /* 0x0000000109097824 */ /* 0x000fe400078e020a */
[----:B------:R-:W-:Y:S02]  /*9580*/  IMAD R0, R0, c[0x0][0x21c], R7 ;  /* 0x0000870000007a24 */ /* 0x000fe400078e0207 */
[----:B------:R-:W-:Y:S01]  /*9590*/  IMAD.IADD R209, R211, 0x1, R2 ;  /* 0x00000001d3d17824 */ /* 0x000fe200078e0202 */
[----:B------:R-:W-:Y:S02]  /*95a0*/  LEA.HI.X R13, R8, c[0x0][0x164], R9, 0x1, P0 ;  /* 0x00005900080d7a11 */ /* 0x000fe400000f0c09 */
[----:B------:R-:W-:Y:S01]  /*95b0*/  IADD3 R214, R213, R0, RZ ;  /* 0x00000000d5d67210 */ /* 0x000fe20007ffe0ff */
[----:B------:R-:W-:Y:S05]  /*95c0*/  BRA.DIV ~URZ, `(.L_x_1413) ;  /* 0x000124c27f007947 */ /* 0x000fea000b800000 */
[----:B------:R1:W2:Y:S02]  /*95d0*/  SHFL.IDX PT, R10, R13, RZ, 0x181f ;  /* 0x00181fff0d0a7589 */ /* 0x0002a400000e0000 */
.L_x_1546:
[----:B------:R-:W-:Y:S05]  /*95e0*/  BRA.DIV ~URZ, `(.L_x_1414) ;  /* 0x000125127f007947 */ /* 0x000fea000b800000 */
[----:B------:R3:W4:Y:S02]  /*95f0*/  SHFL.IDX PT, R0, R15, RZ, 0x181f ;  /* 0x00181fff0f007589 */ /* 0x00072400000e0000 */
.L_x_1547:
[----:B------:R-:W-:Y:S01]  /*9600*/  IMAD R37, R177, c[0x0][0x2c4], RZ ;  /* 0x0000b100b1257a24 */ /* 0x000fe200078e02ff */
[----:B------:R-:W-:Y:S01]  /*9610*/  SHF.R.S32.HI R39, RZ, 0x1f, R134 ;  /* 0x0000001fff277819 */ /* 0x000fe20000011486 */
[----:B------:R-:W-:Y:S01]  /*9620*/  BSSY B0, `(.L_x_1415) ;  /* 0x0000017000007945 */ /* 0x000fe20003800000 */
[----:B------:R-:W-:-:S02]  /*9630*/  SHF.R.S32.HI R12, RZ, 0x1f, R207 ;  /* 0x0000001fff0c7819 */ /* 0x000fc400000114cf */
[----:B------:R-:W-:Y:S02]  /*9640*/  ISETP.GE.AND P6, PT, R11, R37, PT ;  /* 0x000000250b00720c */ /* 0x000fe40003fc6270 */
[----:B------:R-:W-:Y:S02]  /*9650*/  LEA.HI R38, R39, R134, RZ, 0x3 ;  /* 0x0000008627267211 */ /* 0x000fe400078f18ff */
[----:B------:R-:W-:Y:S02]  /*9660*/  SHF.R.S32.HI R14, RZ, 0x1f, R208 ;  /* 0x0000001fff0e7819 */ /* 0x000fe400000114d0 */
        /* <DEDUP_REMOVED lines=18> */
.L_x_1416:
[----:B------:R-:W-:Y:S05]  /*9790*/  BSYNC B0 ;  /* 0x0000000000007941 */ /* 0x000fea0003800000 */
.L_x_1415:
[----:B------:R-:W-:Y:S05]  /*97a0*/  BRA.DIV ~URZ, `(.L_x_1417) ;  /* 0x000123b27f007947 */ /* 0x000fea000b800000 */
[----:B--2---:R2:W1:Y:S04]  /*97b0*/  SHFL.IDX PT, R10, R13, 0x1, 0x181f ;  /* 0x00381f000d0a7f89 */ /* 0x00446800000e0000 */
[----:B----4-:R2:W4:Y:S02]  /*97c0*/  SHFL.IDX PT, R0, R15, 0x1, 0x181f ;  /* 0x00381f000f007f89 */ /* 0x01052400000e0000 */
.L_x_1548:
[----:B------:R-:W-:Y:S01]  /*97d0*/  IADD3 R2, R11, 0x20, RZ ;  /* 0x000000200b027810 */ /* 0x000fe20007ffe0ff */
[----:B------:R-:W-:Y:S03]  /*97e0*/  BSSY B0, `(.L_x_1418) ;  /* 0x0000012000007945 */ /* 0x000fe60003800000 */
[----:B------:R-:W-:-:S13]  /*97f0*/  ISETP.GE.AND P0, PT, R2, R37, PT ;  /* 0x000000250200720c */ /* 0x000fda0003f06270 */
        /* <DEDUP_REMOVED lines=16> */
.L_x_1419:
[----:B------:R-:W-:Y:S05]  /*9900*/  BSYNC B0 ;  /* 0x0000000000007941 */ /* 0x000fea0003800000 */
.L_x_1418:
[----:B------:R-:W-:Y:S05]  /*9910*/  BRA.DIV ~URZ, `(.L_x_1420) ;  /* 0x000123027f007947 */ /* 0x000fea000b800000 */
[----:B-1----:R1:W2:Y:S02]  /*9920*/  SHFL.IDX PT, R10, R13, 0x2, 0x181f ;  /* 0x00581f000d0a7f89 */ /* 0x0022a400000e0000 */
.L_x_1549:
[----:B------:R-:W-:Y:S05]  /*9930*/  BRA.DIV ~URZ, `(.L_x_1421) ;  /* 0x000123527f007947 */ /* 0x000fea000b800000 */
[----:B----4-:R4:W1:Y:S02]  /*9940*/  SHFL.IDX PT, R0, R15, 0x2, 0x181f ;  /* 0x00581f000f007f89 */ /* 0x01086400000e0000 */
.L_x_1550:
        /* <DEDUP_REMOVED lines=19> */
.L_x_1423:
[----:B------:R-:W-:Y:S05]  /*9a80*/  BSYNC B0 ;  /* 0x0000000000007941 */ /* 0x000fea0003800000 */
.L_x_1422:
[----:B------:R-:W-:Y:S05]  /*9a90*/  BRA.DIV ~URZ, `(.L_x_1424) ;  /* 0x000122527f007947 */ /* 0x000fea000b800000 */
[----:B--2---:R2:W3:Y:S04]  /*9aa0*/  SHFL.IDX PT, R10, R13, 0x3, 0x181f ;  /* 0x00781f000d0a7f89 */ /* 0x0044e800000e0000 */
[----:B-1----:R2:W1:Y:S02]  /*9ab0*/  SHFL.IDX PT, R0, R15, 0x3, 0x181f ;  /* 0x00781f000f007f89 */ /* 0x00246400000e0000 */
.L_x_1551:
[----:B--2---:R-:W2:Y:S01]  /*9ac0*/  LDL R103, [R1+0x8] ;  /* 0x0000080001677983 */ /* 0x004ea20000100800 */
[----:B------:R-:W-:Y:S01]  /*9ad0*/  IADD3 R2, R11, 0x60, RZ ;  /* 0x000000600b027810 */ /* 0x000fe20007ffe0ff */
[----:B------:R-:W-:Y:S01]  /*9ae0*/  IMAD.MOV.U32 R61, RZ, RZ, 0x30 ;  /* 0x00000030ff3d7424 */ /* 0x000fe200078e00ff */
[----:B------:R-:W-:Y:S01]  /*9af0*/  SHF.R.S32.HI R60, RZ, 0x1f, R88 ;  /* 0x0000001fff3c7819 */ /* 0x000fe20000011458 */
[----:B------:R-:W-:Y:S01]  /*9b00*/  IMAD.MOV.U32 R90, RZ, RZ, R210 ;  /* 0x000000ffff5a7224 */ /* 0x000fe200078e00d2 */
[----:B------:R-:W-:Y:S01]  /*9b10*/  ISETP.GE.AND P0, PT, R2, R37, PT ;  /* 0x000000250200720c */ /* 0x000fe20003f06270 */
[----:B------:R-:W-:-:S12]  /*9b20*/  IMAD.MOV.U32 R91, RZ, RZ, R209 ;  /* 0x000000ffff5b7224 */ /* 0x000fd800078e00d1 */
        /* <DEDUP_REMOVED lines=10> */
[----:B------:R-:W-:Y:S02]  /*9bd0*/  @!P0 LEA R4, P1, R208, R0, 0x1 ;  /* 0x00000000d0048211 */ /* 0x000fe400078208ff */
[----:B------:R-:W-:Y:S01]  /*9be0*/  LOP3.LUT P5, RZ, R206, 0x1, RZ, 0xc0, !PT ;  /* 0x00000001ceff7812 */ /* 0x000fe200078ac0ff */
[----:B------:R3:W-:Y:S01]  /*9bf0*/  @!P0 LDGSTS.E.BYPASS.LTC128B.128 [R201+0x17080], [R6.64], !P4 ;  /* 0x1708000006c98fae */ /* 0x0007e2000e101d46 */
[----:B------:R-:W-:Y:S02]  /*9c00*/  @!P0 LEA.HI.X R5, R208, R10, R14, 0x1, P1 ;  /* 0x0000000ad0058211 */ /* 0x000fe400008f0c0e */
[C---:B------:R-:W-:Y:S01]  /*9c10*/  LOP3.LUT P4, RZ, R206.reuse, 0x2, RZ, 0xc0, !PT ;  /* 0x00000002ceff7812 */ /* 0x040fe2000788c0ff */
[----:B------:R4:W-:Y:S01]  /*9c20*/  @!P0 LDGSTS.E.BYPASS.LTC128B.128 [R201+0x1b080], [R2.64], !P3 ;  /* 0x1b08000002c98fae */ /* 0x0009e2000d901d46 */
[----:B------:R-:W-:-:S03]  /*9c30*/  LOP3.LUT P3, RZ, R206, 0x4, RZ, 0xc0, !PT ;  /* 0x00000004ceff7812 */ /* 0x000fc6000786c0ff */
[----:B------:R1:W-:Y:S04]  /*9c40*/  @!P0 LDGSTS.E.BYPASS.LTC128B.128 [R201+0x1f080], [R4.64], !P2 ;  /* 0x1f08000004c98fae */ /* 0x0003e8000d101d46 */
[----:B------:R-:W0:Y:S01]  /*9c50*/  LDGDEPBAR ;  /* 0x00000000000079af */ /* 0x000e220000000000 */
[----:B------:R-:W-:Y:S01]  /*9c60*/  WARPSYNC 0xffffffff ;  /* 0xffffffff00007948 */ /* 0x000fe20003800000 */
[----:B---3--:R-:W-:Y:S02]  /*9c70*/  IMAD R7, R60, c[0x0][0x1e0], RZ ;  /* 0x000078003c077a24 */ /* 0x008fe400078e02ff */
[----:B----4-:R-:W-:Y:S01]  /*9c80*/  IMAD.WIDE.U32 R2, R88, c[0x0][0x1e0], RZ ;  /* 0x0000780058027a25 */ /* 0x010fe200078e00ff */
[----:B------:R-:W-:Y:S03]  /*9c90*/  BAR.SYNC.DEFER_BLOCKING 0x0 ;  /* 0x0000000000007b1d */ /* 0x000fe60000010000 */
[----:B--2---:R-:W-:-:S04]  /*9ca0*/  IMAD R61, R103, -0x30, R61 ;  /* 0xffffffd0673d7824 */ /* 0x004fc800078e023d */
[----:B------:R-:W-:-:S05]  /*9cb0*/  IMAD.IADD R89, R178, 0x1, R61 ;  /* 0x00000001b2597824 */ /* 0x000fca00078e023d */
[----:B------:R-:W-:-:S05]  /*9cc0*/  IMNMX R0, R89, 0x30, PT ;  /* 0x0000003059007817 */ /* 0x000fca0003800200 */
[----:B------:R-:W-:Y:S02]  /*9cd0*/  IMAD.IADD R6, R0, 0x1, -R205 ;  /* 0x0000000100067824 */ /* 0x000fe400078e0acd */
[----:B------:R-:W-:Y:S02]  /*9ce0*/  IMAD R0, R88, c[0x0][0x1e4], R7 ;  /* 0x0000790058007a24 */ /* 0x000fe400078e0207 */
[----:B------:R-:W-:Y:S01]  /*9cf0*/  IMAD.MOV.U32 R7, RZ, RZ, 0x20 ;  /* 0x00000020ff077424 */ /* 0x000fe200078e00ff */
[----:B------:R-:W-:Y:S01]  /*9d00*/  ISETP.GE.AND P0, PT, R6, 0x21, PT ;  /* 0x000000210600780c */ /* 0x000fe20003f06270 */
[----:B------:R-:W-:Y:S02]  /*9d10*/  IMAD.IADD R0, R3, 0x1, R0 ;  /* 0x0000000103007824 */ /* 0x000fe400078e0200 */
[----:B------:R-:W-:-:S04]  /*9d20*/  IMAD.WIDE.U32 R2, R2, 0x30, R90 ;  /* 0x0000003002027825 */ /* 0x000fc800078e005a */
[----:B------:R-:W-:Y:S02]  /*9d30*/  IMAD R0, R0, 0x30, RZ ;  /* 0x0000003000007824 */ /* 0x000fe400078e02ff */
[----:B-1----:R-:W-:-:S04]  /*9d40*/  IMAD.WIDE.U32 R4, R7, c[0x0][0x1e0], RZ ;  /* 0x0000780007047a25 */ /* 0x002fc800078e00ff */
[----:B------:R-:W-:Y:S02]  /*9d50*/  IMAD R7, R7, c[0x0][0x1e4], RZ ;  /* 0x0000790007077a24 */ /* 0x000fe400078e02ff */
[----:B------:R-:W-:Y:S01]  /*9d60*/  IMAD.IADD R0, R3, 0x1, R0 ;  /* 0x0000000103007824 */ /* 0x000fe200078e0200 */
[----:B------:R-:W-:-:S04]  /*9d70*/  @P0 IADD3 R3, P1, R2, R4, RZ ;  /* 0x0000000402030210 */ /* 0x000fc80007f3e0ff */
[----:B------:R-:W-:Y:S02]  /*9d80*/  @P0 IADD3.X R7, R0, R5, R7, P1, !PT ;  /* 0x0000000500070210 */ /* 0x000fe40000ffe407 */
[----:B------:R-:W-:-:S13]  /*9d90*/  ISETP.GE.AND P1, PT, R6, 0x1, PT ;  /* 0x000000010600780c */ /* 0x000fda0003f26270 */
[----:B------:R-:W-:-:S04]  /*9da0*/  @P1 LEA R4, P2, R2, c[0x0][0x1c8], 0x1 ;  /* 0x0000720002041a11 */ /* 0x000fc800078408ff */
[----:B------:R-:W-:Y:S02]  /*9db0*/  @P1 LEA.HI.X R5, R2, c[0x0][0x1cc], R0, 0x1, P2 ;  /* 0x0000730002051a11 */ /* 0x000fe400010f0c00 */
[----:B------:R-:W-:-:S04]  /*9dc0*/  @P0 LEA R2, P2, R3, c[0x0][0x1c8], 0x1 ;  /* 0x0000720003020a11 */ /* 0x000fc800078408ff */
[----:B------:R-:W-:Y:S02]  /*9dd0*/  @P0 LEA.HI.X R3, R3, c[0x0][0x1cc], R7, 0x1, P2 ;  /* 0x0000730003030a11 */ /* 0x000fe400010f0c07 */
[----:B------:R-:W-:-:S13]  /*9de0*/  LOP3.LUT P2, RZ, R206, 0x8, RZ, 0xc0, !PT ;  /* 0x00000008ceff7812 */ /* 0x000fda000784c0ff */
        /* <DEDUP_REMOVED lines=10> */
[----:B------:R1:W-:Y:S01]  /*9e90*/  @P0 LDGSTS.E.BYPASS.LTC128B.128 [R201+0xf880], [R2.64+0x180], !P5 ;  /* 0x0f88018002c90fae */ /* 0x0003e2000e901d46 */
[----:B------:R-:W-:-:S03]  /*9ea0*/  ISETP.LT.AND P0, PT, RZ, c[0x0][0x27c], PT ;  /* 0x00009f00ff007a0c */ /* 0x000fc60003f01270 */
[----:B------:R-:W0:Y:S10]  /*9eb0*/  LDGDEPBAR ;  /* 0x00000000000079af */ /* 0x000e340000000000 */
[----:B------:R-:W-:Y:S05]  /*9ec0*/  @P0 BRA `(.L_x_1425) ;  /* 0x0000002000000947 */ /* 0x000fea0003800000 */
[----:B------:R-:W-:-:S04]  /*9ed0*/  DEPBAR.LE SB0, 0x1 ;  /* 0x000080400000791a */ /* 0x000fc80000000000 */
[----:B------:R-:W-:Y:S05]  /*9ee0*/  BRA `(.L_x_1426) ;  /* 0x000069c000007947 */ /* 0x000fea0003800000 */
.L_x_1425:
        /* <DEDUP_REMOVED lines=19> */
[----:B------:R-:W-:Y:S01]  /*a020*/  CS2R R20, SRZ ;  /* 0x0000000000147805 */ /* 0x000fe2000001ff00 */
        /* <DEDUP_REMOVED lines=20> */
[----:B------:R-:W-:Y:S02]  /*a170*/  @!P0 IADD3 R6, P1, R2, R0, RZ ;  /* 0x0000000002068210 */ /* 0x000fe40007f3e0ff */
[----:B------:R-:W-:Y:S02]  /*a180*/  SHF.R.S32.HI R0, RZ, 0x1f, R137 ;  /* 0x0000001fff007819 */ /* 0x000fe40000011489 */
[----:B------:R1:W5:Y:S01]  /*a190*/  @!P0 LD.E.64 R16, [R10.64] ;  /* 0x000000060a108980 */ /* 0x000362000c101b00 */
[----:B------:R-:W-:Y:S01]  /*a1a0*/  @!P0 IMAD.X R7, R3, 0x1, R7, P1 ;  /* 0x0000000103078824 */ /* 0x000fe200008e0607 */
[----:B------:R-:W-:-:S04]  /*a1b0*/  SHF.L.U64.HI R0, R137, 0x1, R0 ;  /* 0x0000000189007819 */ /* 0x000fc80000010200 */
[----:B------:R2:W5:Y:S01]  /*a1c0*/  @!P0 LD.E.64 R8, [R6.64] ;  /* 0x0000000606088980 */ /* 0x000562000c101b00 */
[----:B------:R-:W-:Y:S01]  /*a1d0*/  ISETP.GE.AND P1, PT, R138, c[0x0][0x27c], PT ;  /* 0x00009f008a007a0c */ /* 0x000fe20003f26270 */
[----:B-1----:R-:W-:-:S05]  /*a1e0*/  IMAD.SHL.U32 R10, R137, 0x2, RZ ;  /* 0x00000002890a7824 */ /* 0x002fca00078e00ff */
[----:B------:R-:W-:-:S05]  /*a1f0*/  @!P2 IADD3 R12, P0, R4, R10, RZ ;  /* 0x0000000a040ca210 */ /* 0x000fca0007f1e0ff */
[----:B------:R-:W-:Y:S01]  /*a200*/  @!P2 IMAD.X R13, R5, 0x1, R0, P0 ;  /* 0x00000001050da824 */ /* 0x000fe200000e0600 */
[----:B------:R-:W-:-:S05]  /*a210*/  @!P2 IADD3 R22, P0, R2, R10, RZ ;  /* 0x0000000a0216a210 */ /* 0x000fca0007f1e0ff */
[----:B------:R-:W-:Y:S01]  /*a220*/  @!P2 IMAD.X R23, R3, 0x1, R0, P0 ;  /* 0x000000010317a824 */ /* 0x000fe200000e0600 */
[----:B------:R-:W-:Y:S01]  /*a230*/  ISETP.GE.AND P0, PT, R140, c[0x0][0x27c], PT ;  /* 0x00009f008c007a0c */ /* 0x000fe20003f06270 */
[----:B------:R-:W-:Y:S01]  /*a240*/  CS2R R14, SRZ ;  /* 0x00000000000e7805 */ /* 0x000fe2000001ff00 */
[----:B--2---:R-:W-:Y:S01]  /*a250*/  CS2R R6, SRZ ;  /* 0x0000000000067805 */ /* 0x004fe2000001ff00 */
[----:B------:R-:W-:Y:S01]  /*a260*/  @!P1 IMAD.WIDE R18, R138, 0x2, R4 ;  /* 0x000000028a129825 */ /* 0x000fe200078e0204 */
[----:B------:R-:W-:-:S03]  /*a270*/  SHF.R.S32.HI R0, RZ, 0x1f, R140 ;  /* 0x0000001fff007819 */ /* 0x000fc6000001148c */
[----:B------:R-:W-:Y:S01]  /*a280*/  @!P1 IMAD.WIDE R10, R138, 0x2, R2 ;  /* 0x000000028a0a9825 */ /* 0x000fe200078e0202 */
[----:B------:R1:W5:Y:S03]  /*a290*/  @!P1 LD.E.64 R14, [R18.64] ;  /* 0x00000006120e9980 */ /* 0x000366000c101b00 */
[C---:B------:R-:W-:Y:S01]  /*a2a0*/  IMAD.SHL.U32 R20, R140.reuse, 0x2, RZ ;  /* 0x000000028c147824 */ /* 0x040fe200078e00ff */
[----:B------:R2:W5:Y:S01]  /*a2b0*/  @!P1 LD.E.64 R6, [R10.64] ;  /* 0x000000060a069980 */ /* 0x000562000c101b00 */
[----:B------:R-:W-:-:S03]  /*a2c0*/  SHF.L.U64.HI R0, R140, 0x1, R0 ;  /* 0x000000018c007819 */ /* 0x000fc60000010200 */
[----:B------:R-:W-:-:S05]  /*a2d0*/  @!P0 IADD3 R4, P1, R4, R20, RZ ;  /* 0x0000001404048210 */ /* 0x000fca0007f3e0ff */
[--C-:B------:R-:W-:Y:S01]  /*a2e0*/  @!P0 IMAD.X R5, R5, 0x1, R0.reuse, P1 ;  /* 0x0000000105058824 */ /* 0x100fe200008e0600 */
[----:B------:R-:W-:Y:S02]  /*a2f0*/  @!P0 IADD3 R2, P1, R2, R20, RZ ;  /* 0x0000001402028210 */ /* 0x000fe40007f3e0ff */
[----:B------:R-:W-:Y:S01]  /*a300*/  CS2R R20, SRZ ;  /* 0x0000000000147805 */ /* 0x000fe2000001ff00 */
[----:B-1----:R-:W-:Y:S02]  /*a310*/  CS2R R18, SRZ ;  /* 0x0000000000127805 */ /* 0x002fe4000001ff00 */
[----:B------:R-:W-:-:S03]  /*a320*/  @!P0 IMAD.X R3, R3, 0x1, R0, P1 ;  /* 0x0000000103038824 */ /* 0x000fc600008e0600 */
[----:B------:R1:W5:Y:S01]  /*a330*/  @!P0 LD.E.64 R20, [R4.64] ;  /* 0x0000000604148980 */ /* 0x000362000c101b00 */
[----:B--2---:R-:W-:-:S03]  /*a340*/  CS2R R10, SRZ ;  /* 0x00000000000a7805 */ /* 0x004fc6000001ff00 */
[----:B------:R2:W5:Y:S04]  /*a350*/  @!P2 LD.E.64 R18, [R12.64] ;  /* 0x000000060c12a980 */ /* 0x000568000c101b00 */
[----:B------:R1:W5:Y:S01]  /*a360*/  @!P2 LD.E.64 R10, [R22.64] ;  /* 0x00000006160aa980 */ /* 0x000362000c101b00 */
[----:B--2---:R-:W-:-:S06]  /*a370*/  CS2R R12, SRZ ;  /* 0x00000000000c7805 */ /* 0x004fcc000001ff00 */
[----:B------:R1:W5:Y:S02]  /*a380*/  @!P0 LD.E.64 R12, [R2.64] ;  /* 0x00000006020c8980 */ /* 0x000364000c101b00 */
.L_x_1429:
[----:B-123--:R-:W-:Y:S05]  /*a390*/  BSYNC B0 ;  /* 0x0000000000007941 */ /* 0x00efea0003800000 */
.L_x_1428:
[----:B------:R-:W2:Y:S01]  /*a3a0*/  LDL R38, [R1+0x14] ;  /* 0x0000140001267983 */ /* 0x000ea20000100800 */
        /* <DEDUP_REMOVED lines=18> */
[----:B------:R-:W-:Y:S01]  /*a4d0*/  IMAD.MOV.U32 R21, RZ, RZ, R6 ;  /* 0x000000ffff157224 */ /* 0x000fe200078e0006 */
        /* <DEDUP_REMOVED lines=9> */
[----:B------:R-:W-:-:S04]  /*a570*/  DEPBAR.LE SB0, 0x1 ;  /* 0x000080400000791a */ /* 0x000fc80000000000 */
[----:B------:R-:W-:Y:S01]  /*a580*/  SHF.R.U32.HI R27, RZ, 0x10, R17 ;  /* 0x00000010ff1b7819 */ /* 0x000fe20000011611 */
[----:B------:R-:W-:Y:S01]  /*a590*/  IMAD.MOV.U32 R17, RZ, RZ, R9 ;  /* 0x000000ffff117224 */ /* 0x000fe200078e0009 */
[----:B------:R-:W-:Y:S01]  /*a5a0*/  SHF.R.U32.HI R31, RZ, 0x10, R15 ;  /* 0x00000010ff1f7819 */ /* 0x000fe2000001160f */
[----:B------:R-:W-:Y:S01]  /*a5b0*/  BSSY B1, `(.L_x_1430) ;  /* 0x00000c4000017945 */ /* 0x000fe20003800000 */
        /* <DEDUP_REMOVED lines=24> */
[----:B------:R-:W-:Y:S01]  /*a740*/  BAR.SYNC.DEFER_BLOCKING 0x0 ;  /* 0x0000000000007b1d */ /* 0x000fe20000010000 */
[----:B--2---:R-:W-:-:S05]  /*a750*/  IMAD R2, R38, -0x80, R37 ;  /* 0xffffff8026027824 */ /* 0x004fca00078e0225 */
[----:B------:R-:W-:-:S04]  /*a760*/  IMNMX R16, R2, 0x80, PT ;  /* 0x0000008002107817 */ /* 0x000fc80003800200 */
[----:B------:R-:W-:-:S13]  /*a770*/  ISETP.GE.AND P0, PT, R205, R16, PT ;  /* 0x00000010cd00720c */ /* 0x000fda0003f06270 */
        /* <DEDUP_REMOVED lines=42> */
.L_x_1433:
[----:B------:R-:W-:Y:S05]  /*aa20*/  BSYNC B0 ;  /* 0x0000000000007941 */ /* 0x000fea0003800000 */
.L_x_1432:
        /* <DEDUP_REMOVED lines=41> */
.L_x_1435:
[----:B------:R-:W-:Y:S05]  /*acc0*/  BSYNC B0 ;  /* 0x0000000000007941 */ /* 0x000fea0003800000 */
.L_x_1434:
        /* <DEDUP_REMOVED lines=41> */
.L_x_1437:
[----:B------:R-:W-:Y:S05]  /*af60*/  BSYNC B0 ;  /* 0x0000000000007941 */ /* 0x000fea0003800000 */
.L_x_1436:
        /* <DEDUP_REMOVED lines=40> */
.L_x_1431:
[----:B------:R-:W-:Y:S05]  /*b1f0*/  BSYNC B1 ;  /* 0x0000000000017941 */ /* 0x000fea0003800000 */
.L_x_1430:
        /* <DEDUP_REMOVED lines=45> */
.L_x_1441:
[----:B------:R-:W-:Y:S05]  /*b4d0*/  BSYNC B0 ;  /* 0x0000000000007941 */ /* 0x000fea0003800000 */
.L_x_1440:
        /* <DEDUP_REMOVED lines=41> */
.L_x_1443:
[----:B------:R-:W-:Y:S05]  /*b770*/  BSYNC B0 ;  /* 0x0000000000007941 */ /* 0x000fea0003800000 */
.L_x_1442:
        /* <DEDUP_REMOVED lines=41> */
.L_x_1445:
[----:B------:R-:W-:Y:S05]  /*ba10*/  BSYNC B0 ;  /* 0x0000000000007941 */ /* 0x000fea0003800000 */
.L_x_1444:
        /* <DEDUP_REMOVED lines=40> */
.L_x_1439:
[----:B------:R-:W-:Y:S05]  /*bca0*/  BSYNC B1 ;  /* 0x0000000000017941 */ /* 0x000fea0003800000 */
.L_x_1438:
        /* <DEDUP_REMOVED lines=45> */
.L_x_1449:
[----:B------:R-:W-:Y:S05]  /*bf80*/  BSYNC B0 ;  /* 0x0000000000007941 */ /* 0x000fea0003800000 */
.L_x_1448:
        /* <DEDUP_REMOVED lines=41> */
.L_x_1451:
[----:B------:R-:W-:Y:S05]  /*c220*/  BSYNC B0 ;  /* 0x0000000000007941 */ /* 0x000fea0003800000 */
.L_x_1450:
        /* <DEDUP_REMOVED lines=41> */
.L_x_1453:
[----:B------:R-:W-:Y:S05]  /*c4c0*/  BSYNC B0 ;  /* 0x0000000000007941 */ /* 0x000fea0003800000 */
.L_x_1452:
        /* <DEDUP_REMOVED lines=40> */
.L_x_1447:
[----:B------:R-:W-:Y:S05]  /*c750*/  BSYNC B1 ;  /* 0x0000000000017941 */ /* 0x000fea0003800000 */
.L_x_1446:
        /* <DEDUP_REMOVED lines=44> */
.L_x_1456:
[----:B------:R-:W-:Y:S05]  /*ca20*/  BSYNC B0 ;  /* 0x0000000000007941 */ /* 0x000fea0003800000 */
.L_x_1455:
        /* <DEDUP_REMOVED lines=41> */
.L_x_1458:
[----:B------:R-:W-:Y:S05]  /*ccc0*/  BSYNC B0 ;  /* 0x0000000000007941 */ /* 0x000fea0003800000 */
.L_x_1457:
        /* <DEDUP_REMOVED lines=41> */
.L_x_1460:
[----:B------:R-:W-:Y:S05]  /*cf60*/  BSYNC B0 ;  /* 0x0000000000007941 */ /* 0x000fea0003800000 */
.L_x_1459:
        /* <DEDUP_REMOVED lines=41> */
.L_x_1427:
        /* <DEDUP_REMOVED lines=36> */
.L_x_1462:
[----:B-123--:R-:W-:Y:S05]  /*d440*/  BSYNC B0 ;  /* 0x0000000000007941 */ /* 0x00efea0003800000 */
.L_x_1461:
[----:B------:R-:W2:Y:S01]  /*d450*/  LDL R40, [R1+0x14] ;  /* 0x0000140001287983 */ /* 0x000ea20000100800 */
[--C-:B-----5:R-:W-:Y:S01]  /*d460*/  IMAD.MOV.U32 R20, RZ, RZ, R13.reuse ;  /* 0x000000ffff147224 */ /* 0x120fe200078e000d */
[----:B------:R-:W-:Y:S01]  /*d470*/  SHF.R.U32.HI R2, RZ, 0x10, R13 ;  /* 0x00000010ff027819 */ /* 0x000fe2000001160d */
[----:B------:R-:W-:Y:S01]  /*d480*/  IMAD.MOV.U32 R33, RZ, RZ, R18 ;  /* 0x000000ffff217224 */ /* 0x000fe200078e0012 */
[--C-:B------:R-:W-:Y:S01]  /*d490*/  SHF.R.U64 R30, R18, 0x10, R19.reuse ;  /* 0x00000010121e7819 */ /* 0x100fe20000001213 */
[----:B------:R-:W-:Y:S01]  /*d4a0*/  IMAD.MOV.U32 R32, RZ, RZ, R19 ;  /* 0x000000ffff207224 */ /* 0x000fe200078e0013 */
[----:B------:R-:W-:Y:S01]  /*d4b0*/  PRMT R42, R20, 0x5410, R2 ;  /* 0x00005410142a7816 */ /* 0x000fe20000000002 */
[----:B------:R-:W-:Y:S01]  /*d4c0*/  IMAD.MOV.U32 R28, RZ, RZ, R9 ;  /* 0x000000ffff1c7224 */ /* 0x000fe200078e0009 */
[----:B------:R-:W-:Y:S01]  /*d4d0*/  SHF.R.U32.HI R27, RZ, 0x10, R19 ;  /* 0x00000010ff1b7819 */ /* 0x000fe20000011613 */
[----:B------:R-:W-:Y:S01]  /*d4e0*/  IMAD.MOV.U32 R21, RZ, RZ, R12 ;  /* 0x000000ffff157224 */ /* 0x000fe200078e000c */
[----:B------:R-:W-:Y:S01]  /*d4f0*/  SHF.R.U64 R26, R8, 0x10, R9 ;  /* 0x00000010081a7819 */ /* 0x000fe20000001209 */
        /* <DEDUP_REMOVED lines=8> */
[----:B------:R-:W-:Y:S01]  /*d580*/  IMAD.MOV.U32 R29, RZ, RZ, R8 ;  /* 0x000000ffff1d7224 */ /* 0x000fe200078e0008 */
[--C-:B------:R-:W-:Y:S01]  /*d590*/  SHF.R.U64 R9, R4, 0x10, R5.reuse ;  /* 0x0000001004097819 */ /* 0x100fe20000001205 */
[----:B------:R-:W-:Y:S01]  /*d5a0*/  IMAD.MOV.U32 R11, RZ, RZ, R5 ;  /* 0x000000ffff0b7224 */ /* 0x000fe200078e0005 */
[--C-:B------:R-:W-:Y:S01]  /*d5b0*/  SHF.R.U64 R34, R16, 0x10, R17.reuse ;  /* 0x0000001010227819 */ /* 0x100fe20000001211 */
[----:B------:R-:W-:Y:S01]  /*d5c0*/  IMAD.MOV.U32 R25, RZ, RZ, R10 ;  /* 0x000000ffff197224 */ /* 0x000fe200078e000a */
[----:B------:R-:W-:Y:S01]  /*d5d0*/  SHF.R.U32.HI R31, RZ, 0x10, R17 ;  /* 0x00000010ff1f7819 */ /* 0x000fe20000011611 */
[----:B------:R-:W-:Y:S01]  /*d5e0*/  IMAD.MOV.U32 R17, RZ, RZ, R14 ;  /* 0x000000ffff117224 */ /* 0x000fe200078e000e */
[----:B------:R-:W-:Y:S01]  /*d5f0*/  SHF.R.U32.HI R4, RZ, 0x10, R5 ;  /* 0x00000010ff047819 */ /* 0x000fe20000011605 */
[--C-:B------:R-:W-:Y:S01]  /*d600*/  IMAD.MOV.U32 R16, RZ, RZ, R15.reuse ;  /* 0x000000ffff107224 */ /* 0x100fe200078e000f */
[--C-:B------:R-:W-:Y:S01]  /*d610*/  SHF.R.U64 R13, R14, 0x10, R15.reuse ;  /* 0x000000100e0d7819 */ /* 0x100fe2000000120f */
[----:B------:R-:W-:Y:S01]  /*d620*/  IMAD.MOV.U32 R8, RZ, RZ, R6 ;  /* 0x000000ffff087224 */ /* 0x000fe200078e0006 */
[----:B------:R-:W-:Y:S01]  /*d630*/  SHF.R.U32.HI R10, RZ, 0x10, R15 ;  /* 0x00000010ff0a7819 */ /* 0x000fe2000001160f */
[--C-:B------:R-:W-:Y:S01]  /*d640*/  IMAD.MOV.U32 R5, RZ, RZ, R7.reuse ;  /* 0x000000ffff057224 */ /* 0x100fe200078e0007 */
[----:B------:R-:W-:Y:S01]  /*d650*/  SHF.R.U64 R3, R6, 0x10, R7 ;  /* 0x0000001006037819 */ /* 0x000fe20000001207 */
[----:B------:R-:W-:-:S04]  /*d660*/  DEPBAR.LE SB0, 0x1 ;  /* 0x000080400000791a */ /* 0x000fc80000000000 */
[----:B------:R-:W-:Y:S01]  /*d670*/  SHF.R.U32.HI R0, RZ, 0x10, R7 ;  /* 0x00000010ff007819 */ /* 0x000fe20000011607 */
[----:B------:R-:W-:Y:S01]  /*d680*/  BSSY B1, `(.L_x_1463) ;  /* 0x00000d1000017945 */ /* 0x000fe20003800000 */
        /* <DEDUP_REMOVED lines=15> */
[----:B------:R-:W-:Y:S01]  /*d780*/  SHF.R.S32.HI R50, RZ, 0x3, R38 ;  /* 0x00000003ff327819 */ /* 0x000fe20000011426 */
        /* <DEDUP_REMOVED lines=41> */
[--C-:B------:R-:W-:Y:S01]  /*da20*/  HADD2.F32 R6, -RZ, R9.reuse.H0_H0 ;  /* 0x20000009ff067230 */ /* 0x100fe20000004100 */
        /* <DEDUP_REMOVED lines=11> */
[--C-:B------:R-:W-:Y:S01]  /*dae0*/  HADD2.F32 R8, -RZ, R10.reuse.H0_H0 ;  /* 0x2000000aff087230 */ /* 0x100fe20000004100 */
        /* <DEDUP_REMOVED lines=41> */
.L_x_1466:
[----:B------:R-:W-:Y:S05]  /*dd80*/  BSYNC B0 ;  /* 0x0000000000007941 */ /* 0x000fea0003800000 */
.L_x_1465:
        /* <DEDUP_REMOVED lines=96> */
.L_x_1464:
[----:B------:R-:W-:Y:S05]  /*e390*/  BSYNC B1 ;  /* 0x0000000000017941 */ /* 0x000fea0003800000 */
.L_x_1463:
[----:B------:R-:W-:Y:S01]  /*e3a0*/  IADD3 R2, R205, 0x20, RZ ;  /* 0x00000020cd027810 */ /* 0x000fe20007ffe0ff */
[----:B------:R-:W-:Y:S03]  /*e3b0*/  BSSY B1, `(.L_x_1467) ;  /* 0x00000c6000017945 */ /* 0x000fe60003800000 */
[----:B------:R-:W-:-:S13]  /*e3c0*/  ISETP.GE.AND P0, PT, R2, R40, PT ;  /* 0x000000280200720c */ /* 0x000fda0003f06270 */
[----:B------:R-:W-:Y:S05]  /*e3d0*/  @P0 BRA `(.L_x_1468) ;  /* 0x00000c3000000947 */ /* 0x000fea0003800000 */
[----:B------:R-:W-:Y:S01]  /*e3e0*/  ISETP.GE.AND P0, PT, R132, c[0x0][0x27c], PT ;  /* 0x00009f0084007a0c */ /* 0x000fe20003f06270 */
[----:B------:R-:W-:Y:S01]  /*e3f0*/  BSSY B0, `(.L_x_1469) ;  /* 0x0000061000007945 */ /* 0x000fe20003800000 */
[----:B------:R-:W-:Y:S02]  /*e400*/  SHF.R.S32.HI R0, RZ, 0x1f, R2 ;  /* 0x0000001fff007819 */ /* 0x000fe40000011402 */
[----:B------:R-:W-:Y:S02]  /*e410*/  SHF.R.U32.HI R58, RZ, 0x3, R159 ;  /* 0x00000003ff3a7819 */ /* 0x000fe4000001169f */
[----:B------:R-:W-:-:S05]  /*e420*/  LEA.HI R0, R0, R2, RZ, 0x3 ;  /* 0x0000000200007211 */ /* 0x000fca00078f18ff */
[----:B------:R-:W-:-:S05]  /*e430*/  IMAD.SHL.U32 R0, R0, 0x40, RZ ;  /* 0x0000004000007824 */ /* 0x000fca00078e00ff */
[----:B------:R-:W-:Y:S01]  /*e440*/  LOP3.LUT R17, R0, 0xfffffe00, RZ, 0xc0, !PT ;  /* 0xfffffe0000117812 */ /* 0x000fe200078ec0ff */
        /* <DEDUP_REMOVED lines=25> */
[C---:B------:R-:W-:Y:S01]  /*e5e0*/  FMUL.FTZ R7, R2.reuse, R18 ;  /* 0x0000001202077220 */ /* 0x040fe20000410000 */
        /* <DEDUP_REMOVED lines=65> */
.L_x_1470:
[----:B------:R-:W-:Y:S05]  /*ea00*/  BSYNC B0 ;  /* 0x0000000000007941 */ /* 0x000fea0003800000 */
.L_x_1469:
[----:B------:R-:W-:-:S13]  /*ea10*/  ISETP.GE.AND P0, PT, R134, c[0x0][0x27c], PT ;  /* 0x00009f0086007a0c */ /* 0x000fda0003f06270 */
[----:B------:R-:W-:Y:S05]  /*ea20*/  @P0 BRA `(.L_x_1468) ;  /* 0x000005e000000947 */ /* 0x000fea0003800000 */
[----:B------:R-:W-:Y:S01]  /*ea30*/  MOV R0, c[0x0][0x27c] ;  /* 0x00009f0000007a02 */ /* 0x000fe20000000f00 */
[----:B------:R-:W-:Y:S01]  /*ea40*/  HADD2.F32 R13, -RZ, R53.H0_H0 ;  /* 0x20000035ff0d7230 */ /* 0x000fe20000004100 */
[----:B------:R-:W-:Y:S02]  /*ea50*/  LEA.HI R3, R39, R134, RZ, 0x6 ;  /* 0x0000008627037211 */ /* 0x000fe400078f30ff */
[----:B------:R-:W-:Y:S02]  /*ea60*/  LEA.HI R0, R0, R50, RZ, 0x1d ;  /* 0x0000003200007211 */ /* 0x000fe400078fe8ff */
[----:B------:R-:W-:Y:S02]  /*ea70*/  LOP3.LUT R2, R159, 0x38, R38, 0xf8, !PT ;  /* 0x000000389f027812 */ /* 0x000fe400078ef826 */
[----:B-1----:R-:W-:Y:S02]  /*ea80*/  SHF.L.U32 R5, R3, 0x7, RZ ;  /* 0x0000000703057819 */ /* 0x002fe400000006ff */
[----:B------:R-:W-:-:S02]  /*ea90*/  SHF.R.S32.HI R3, RZ, 0x1f, R0 ;  /* 0x0000001fff037819 */ /* 0x000fc40000011400 */
        /* <DEDUP_REMOVED lines=10> */
[----:B------:R-:W1:Y:S03]  /*eb40*/  LDS.128 R4, [R30] ;  /* 0x000000001e047984 */ /* 0x000e660000000c00 */
[----:B------:R-:W-:Y:S01]  /*eb50*/  IADD3 R2, R0, R2, R17 ;  /* 0x0000000200027210 */ /* 0x000fe20007ffe011 */
[----:B------:R-:W-:-:S03]  /*eb60*/  HADD2.F32 R0, -RZ, R49.H1_H1 ;  /* 0x30000031ff007230 */ /* 0x000fc60000004100 */
[----:B------:R-:W-:Y:S01]  /*eb70*/  SHF.L.U32 R27, R2, 0x1, RZ ;  /* 0x00000001021b7819 */ /* 0x000fe200000006ff */
[----:B------:R-:W-:-:S04]  /*eb80*/  HADD2.F32 R2, -RZ, R49.H0_H0 ;  /* 0x20000031ff027230 */ /* 0x000fc80000004100 */
        /* <DEDUP_REMOVED lines=16> */
[----:B------:R-:W-:Y:S01]  /*ec90*/  HADD2.F32 R5, -RZ, R51.H0_H0 ;  /* 0x20000033ff057230 */ /* 0x000fe20000004100 */
[-C--:B------:R-:W-:Y:S01]  /*eca0*/  FMUL.FTZ R32, R0, R3.reuse ;  /* 0x0000000300207220 */ /* 0x080fe20000410000 */
[--C-:B------:R-:W-:Y:S01]  /*ecb0*/  HADD2.F32 R21, -RZ, R6.reuse.H0_H0 ;  /* 0x20000006ff157230 */ /* 0x100fe20000004100 */
[----:B------:R-:W-:Y:S01]  /*ecc0*/  FFMA.FTZ R35, R11, R3, R2 ;  /* 0x000000030b237223 */ /* 0x000fe20000010002 */
[----:B------:R-:W-:Y:S01]  /*ecd0*/  HADD2.F32 R20, -RZ, R6.H1_H1 ;  /* 0x30000006ff147230 */ /* 0x000fe20000004100 */
[----:B------:R-:W-:Y:S01]  /*ece0*/  FMUL.FTZ R4, R5, R19 ;  /* 0x0000001305047220 */ /* 0x000fe20000410000 */
[--C-:B------:R-:W-:Y:S01]  /*ecf0*/  HADD2.F32 R8, -RZ, R10.reuse.H0_H0 ;  /* 0x2000000aff087230 */ /* 0x100fe20000004100 */
[----:B------:R-:W-:Y:S01]  /*ed00*/  FFMA.FTZ R13, R13, R17, -R33 ;  /* 0x000000110d0d7223 */ /* 0x000fe20000010821 */
        /* <DEDUP_REMOVED lines=48> */
.L_x_1468:
[----:B------:R-:W-:Y:S05]  /*f010*/  BSYNC B1 ;  /* 0x0000000000017941 */ /* 0x000fea0003800000 */
.L_x_1467:
[----:B------:R-:W-:Y:S01]  /*f020*/  IADD3 R0, R205, 0x40, RZ ;  /* 0x00000040cd007810 */ /* 0x000fe20007ffe0ff */
[----:B------:R-:W-:Y:S03]  /*f030*/  BSSY B1, `(.L_x_1471) ;  /* 0x00000c3000017945 */ /* 0x000fe60003800000 */
[----:B------:R-:W-:-:S13]  /*f040*/  ISETP.GE.AND P0, PT, R0, R40, PT ;  /* 0x000000280000720c */ /* 0x000fda0003f06270 */
[----:B------:R-:W-:Y:S05]  /*f050*/  @P0 BRA `(.L_x_1472) ;  /* 0x00000c0000000947 */ /* 0x000fea0003800000 */
[----:B------:R2:W5:Y:S01]  /*f060*/  LDL R37, [R1+0x48] ;  /* 0x0000480001257983 */ /* 0x0005620000100800 */
[----:B------:R-:W-:Y:S01]  /*f070*/  ISETP.GE.AND P0, PT, R132, c[0x0][0x27c], PT ;  /* 0x00009f0084007a0c */ /* 0x000fe20003f06270 */
[----:B------:R-:W-:Y:S01]  /*f080*/  BSSY B0, `(.L_x_1473) ;  /* 0x0000063000007945 */ /* 0x000fe20003800000 */
[C---:B------:R-:W-:Y:S02]  /*f090*/  IADD3 R38, R205.reuse, 0x40, RZ ;  /* 0x00000040cd267810 */ /* 0x040fe40007ffe0ff */
[----:B------:R-:W-:-:S03]  /*f0a0*/  IADD3 R39, R205, 0x40, RZ ;  /* 0x00000040cd277810 */ /* 0x000fc60007ffe0ff */
[----:B------:R-:W-:Y:S02]  /*f0b0*/  IMAD.SHL.U32 R38, R38, 0x40, RZ ;  /* 0x0000004026267824 */ /* 0x000fe400078e00ff */
[----:B------:R-:W-:-:S03]  /*f0c0*/  IMAD.SHL.U32 R39, R39, 0x40, RZ ;  /* 0x0000004027277824 */ /* 0x000fc600078e00ff */
[----:B------:R-:W-:Y:S02]  /*f0d0*/  LOP3.LUT R38, R38, 0x1c0, RZ, 0xc0, !PT ;  /* 0x000001c026267812 */ /* 0x000fe400078ec0ff */
[----:B------:R-:W-:Y:S02]  /*f0e0*/  LOP3.LUT R39, R39, 0x1c0, RZ, 0xc0, !PT ;  /* 0x000001c027277812 */ /* 0x000fe400078ec0ff */
[----:B------:R-:W-:Y:S01]  /*f0f0*/  SHF.R.U32.HI R38, RZ, 0x3, R38 ;  /* 0x00000003ff267819 */ /* 0x000fe20000011626 */
        /* <DEDUP_REMOVED lines=8> */
[----:B-----5:R-:W-:Y:S02]  /*f180*/  LOP3.LUT R3, R37, R0, R38, 0xf6, !PT ;  /* 0x0000000025037212 */ /* 0x020fe400078ef626 */
        /* <DEDUP_REMOVED lines=10> */
[----:B------:R-:W3:Y:S01]  /*f230*/  LDS.128 R8, [R27+0x10080] ;  /* 0x010080001b087984 */ /* 0x000ee20000000c00 */
[--C-:B-1----:R-:W-:Y:S02]  /*f240*/  HADD2.F32 R17, -RZ, R4.reuse.H0_H0 ;  /* 0x20000004ff117230 */ /* 0x102fe40000004100 */
[----:B------:R-:W-:Y:S02]  /*f250*/  HADD2.F32 R16, -RZ, R4.H1_H1 ;  /* 0x30000004ff107230 */ /* 0x000fe40000004100 */
[--C-:B------:R-:W-:Y:S02]  /*f260*/  HADD2.F32 R23, -RZ, R7.reuse.H0_H0 ;  /* 0x20000007ff177230 */ /* 0x100fe40000004100 */
[--C-:B---3--:R-:W-:Y:S02]  /*f270*/  HADD2.F32 R4, -RZ, R8.reuse.H0_H0 ;  /* 0x20000008ff047230 */ /* 0x108fe40000004100 */
        /* <DEDUP_REMOVED lines=67> */
.L_x_1474:
[----:B------:R-:W-:Y:S05]  /*f6b0*/  BSYNC B0 ;  /* 0x0000000000007941 */ /* 0x000fea0003800000 */
.L_x_1473:
[----:B------:R-:W-:-:S13]  /*f6c0*/  ISETP.GE.AND P0, PT, R134, c[0x0][0x27c], PT ;  /* 0x00009f0086007a0c */ /* 0x000fda0003f06270 */
[----:B------:R-:W-:Y:S05]  /*f6d0*/  @P0 BRA `(.L_x_1472) ;  /* 0x0000058000000947 */ /* 0x000fea0003800000 */
[----:B------:R-:W3:Y:S01]  /*f6e0*/  LDL R36, [R1+0x50] ;  /* 0x0000500001247983 */ /* 0x000ee20000100800 */
[----:B------:R-:W-:Y:S01]  /*f6f0*/  MOV R0, c[0x0][0x27c] ;  /* 0x00009f0000007a02 */ /* 0x000fe20000000f00 */
[----:B------:R-:W-:-:S03]  /*f700*/  HADD2.F32 R13, -RZ, R53.H0_H0 ;  /* 0x20000035ff0d7230 */ /* 0x000fc60000004100 */
        /* <DEDUP_REMOVED lines=8> */
[----:B-----5:R-:W-:Y:S01]  /*f790*/  IADD3 R0, R2, R0, R37 ;  /* 0x0000000002007210 */ /* 0x020fe20007ffe025 */
[----:B------:R-:W-:-:S03]  /*f7a0*/  HADD2.F32 R2, -RZ, R49.H0_H0 ;  /* 0x20000031ff027230 */ /* 0x000fc60000004100 */
[----:B-1----:R-:W-:Y:S01]  /*f7b0*/  SHF.L.U32 R27, R0, 0x1, RZ ;  /* 0x00000001001b7819 */ /* 0x002fe200000006ff */
[----:B------:R-:W-:-:S04]  /*f7c0*/  HADD2.F32 R0, -RZ, R49.H1_H1 ;  /* 0x30000031ff007230 */ /* 0x000fc80000004100 */
[----:B------:R-:W1:Y:S02]  /*f7d0*/  LDS.128 R8, [R27+0x10080] ;  /* 0x010080001b087984 */ /* 0x000e640000000c00 */
[--C-:B-1----:R-:W-:Y:S02]  /*f7e0*/  HADD2.F32 R15, -RZ, R11.reuse.H0_H0 ;  /* 0x2000000bff0f7230 */ /* 0x102fe40000004100 */
[----:B------:R-:W-:Y:S02]  /*f7f0*/  HADD2.F32 R14, -RZ, R11.H1_H1 ;  /* 0x3000000bff0e7230 */ /* 0x000fe40000004100 */
[----:B------:R-:W-:Y:S02]  /*f800*/  HADD2.F32 R3, -RZ, R8.H1_H1 ;  /* 0x30000008ff037230 */ /* 0x000fe40000004100 */
[----:B------:R-:W-:Y:S02]  /*f810*/  HADD2.F32 R11, -RZ, R54.H0_H0 ;  /* 0x20000036ff0b7230 */ /* 0x000fe40000004100 */
[----:B------:R-:W-:Y:S01]  /*f820*/  HADD2.F32 R12, -RZ, R10.H1_H1 ;  /* 0x3000000aff0c7230 */ /* 0x000fe20000004100 */
[----:B------:R-:W-:Y:S01]  /*f830*/  FMUL.FTZ R31, R0, R3 ;  /* 0x00000003001f7220 */ /* 0x000fe20000410000 */
[----:B---3--:R-:W1:Y:S02]  /*f840*/  LDS.128 R4, [R36] ;  /* 0x0000000024047984 */ /* 0x008e640000000c00 */
[----:B-1----:R-:W-:-:S02]  /*f850*/  HADD2.F32 R17, -RZ, R4.H0_H0 ;  /* 0x20000004ff117230 */ /* 0x002fc40000004100 */
[----:B------:R-:W-:Y:S02]  /*f860*/  HADD2.F32 R16, -RZ, R4.H1_H1 ;  /* 0x30000004ff107230 */ /* 0x000fe40000004100 */
[----:B------:R-:W-:Y:S02]  /*f870*/  HADD2.F32 R4, -RZ, R8.H0_H0 ;  /* 0x20000008ff047230 */ /* 0x000fe40000004100 */
[--C-:B------:R-:W-:Y:S02]  /*f880*/  HADD2.F32 R23, -RZ, R7.reuse.H0_H0 ;  /* 0x20000007ff177230 */ /* 0x100fe40000004100 */
[----:B------:R-:W-:Y:S01]  /*f890*/  HADD2.F32 R22, -RZ, R7.H1_H1 ;  /* 0x30000007ff167230 */ /* 0x000fe20000004100 */
[C---:B------:R-:W-:Y:S01]  /*f8a0*/  FMUL.FTZ R7, R2.reuse, R17 ;  /* 0x0000001102077220 */ /* 0x040fe20000410000 */
[--C-:B------:R-:W-:Y:S01]  /*f8b0*/  HADD2.F32 R19, -RZ, R5.reuse.H0_H0 ;  /* 0x20000005ff137230 */ /* 0x100fe20000004100 */
[----:B------:R-:W-:Y:S01]  /*f8c0*/  FMUL.FTZ R32, R2, R4 ;  /* 0x0000000402207220 */ /* 0x000fe20000410000 */
[----:B------:R-:W-:Y:S01]  /*f8d0*/  HADD2.F32 R18, -RZ, R5.H1_H1 ;  /* 0x30000005ff127230 */ /* 0x000fe20000004100 */
[----:B------:R-:W-:Y:S01]  /*f8e0*/  FMUL.FTZ R2, R0, R16 ;  /* 0x0000001000027220 */ /* 0x000fe20000410000 */
[----:B------:R-:W-:Y:S01]  /*f8f0*/  HADD2.F32 R5, -RZ, R51.H0_H0 ;  /* 0x20000033ff057230 */ /* 0x000fe20000004100 */
[----:B------:R-:W-:Y:S01]  /*f900*/  FFMA.FTZ R35, R13, R4, R7 ;  /* 0x000000040d237223 */ /* 0x000fe20000010007 */
[--C-:B------:R-:W-:Y:S01]  /*f910*/  HADD2.F32 R21, -RZ, R6.reuse.H0_H0 ;  /* 0x20000006ff157230 */ /* 0x100fe20000004100 */
[----:B------:R-:W-:Y:S01]  /*f920*/  FFMA.FTZ R34, R11, R3, R2 ;  /* 0x000000030b227223 */ /* 0x000fe20000010002 */
[----:B------:R-:W-:Y:S01]  /*f930*/  HADD2.F32 R20, -RZ, R6.H1_H1 ;  /* 0x30000006ff147230 */ /* 0x000fe20000004100 */
[----:B------:R-:W-:Y:S01]  /*f940*/  FMUL.FTZ R4, R5, R19 ;  /* 0x0000001305047220 */ /* 0x000fe20000410000 */
[----:B------:R-:W-:Y:S01]  /*f950*/  HADD2.F32 R8, -RZ, R10.H0_H0 ;  /* 0x2000000aff087230 */ /* 0x000fe20000004100 */
[----:B------:R-:W-:Y:S01]  /*f960*/  FFMA.FTZ R13, R13, R17, -R32 ;  /* 0x000000110d0d7223 */ /* 0x000fe20000010820 */
[----:B------:R-:W-:-:S02]  /*f970*/  HADD2.F32 R6, -RZ, R9.H0_H0 ;  /* 0x20000009ff067230 */ /* 0x000fc40000004100 */
        /* <DEDUP_REMOVED lines=46> */
.L_x_1472:
[----:B------:R-:W-:Y:S05]  /*fc60*/  BSYNC B1 ;  /* 0x0000000000017941 */ /* 0x000fea0003800000 */
.L_x_1471:
[----:B------:R-:W-:-:S04]  /*fc70*/  IADD3 R0, R205, 0x60, RZ ;  /* 0x00000060cd007810 */ /* 0x000fc80007ffe0ff */
[----:B------:R-:W-:-:S13]  /*fc80*/  ISETP.GE.AND P0, PT, R0, R40, PT ;  /* 0x000000280000720c */ /* 0x000fda0003f06270 */
[----:B------:R-:W-:Y:S05]  /*fc90*/  @P0 BRA `(.L_x_1454) ;  /* 0x00000c0000000947 */ /* 0x000fea0003800000 */
[----:B-----5:R3:W5:Y:S01]  /*fca0*/  LDL R37, [R1+0x44] ;  /* 0x0000440001257983 */ /* 0x0207620000100800 */
        /* <DEDUP_REMOVED lines=28> */
[----:B------:R-:W4:Y:S01]  /*fe70*/  LDS.128 R8, [R27+0x10080] ;  /* 0x010080001b087984 */ /* 0x000f220000000c00 */
[--C-:B-1----:R-:W-:Y:S02]  /*fe80*/  HADD2.F32 R17, -RZ, R4.reuse.H0_H0 ;  /* 0x20000004ff117230 */ /* 0x102fe40000004100 */
[----:B------:R-:W-:Y:S02]  /*fe90*/  HADD2.F32 R16, -RZ, R4.H1_H1 ;  /* 0x30000004ff107230 */ /* 0x000fe40000004100 */
[--C-:B------:R-:W-:Y:S02]  /*fea0*/  HADD2.F32 R23, -RZ, R7.reuse.H0_H0 ;  /* 0x20000007ff177230 */ /* 0x100fe40000004100 */
[--C-:B----4-:R-:W-:Y:S02]  /*feb0*/  HADD2.F32 R4, -RZ, R8.reuse.H0_H0 ;  /* 0x20000008ff047230 */ /* 0x110fe40000004100 */
        /* <DEDUP_REMOVED lines=67> */
.L_x_1476:
[----:B------:R-:W-:Y:S05]  /*102f0*/  BSYNC B0 ;  /* 0x0000000000007941 */ /* 0x000fea0003800000 */
.L_x_1475:
[----:B------:R-:W-:-:S13]  /*10300*/  ISETP.GE.AND P0, PT, R134, c[0x0][0x27c], PT ;  /* 0x00009f0086007a0c */ /* 0x000fda0003f06270 */
[----:B------:R-:W-:Y:S05]  /*10310*/  @P0 BRA `(.L_x_1454) ;  /* 0x0000058000000947 */ /* 0x000fea0003800000 */
[----:B-1----:R-:W4:Y:S01]  /*10320*/  LDL R36, [R1+0x4c] ;  /* 0x00004c0001247983 */ /* 0x002f220000100800 */
        /* <DEDUP_REMOVED lines=12> */
[----:B------:R-:W-:Y:S01]  /*103f0*/  SHF.L.U32 R27, R0, 0x1, RZ ;  /* 0x00000001001b7819 */ /* 0x000fe200000006ff */
        /* <DEDUP_REMOVED lines=8> */
[----:B----4-:R-:W1:Y:S02]  /*10480*/  LDS.128 R4, [R36] ;  /* 0x0000000024047984 */ /* 0x010e640000000c00 */
        /* <DEDUP_REMOVED lines=65> */
.L_x_1454:
[----:B------:R-:W-:Y:S05]  /*108a0*/  BSYNC B2 ;  /* 0x0000000000027941 */ /* 0x000fea0003800000 */
.L_x_1426:
[----:B-1----:R-:W1:Y:S01]  /*108b0*/  S2R R2, SR_TID.X ;  /* 0x0000000000027919 */ /* 0x002e620000002100 */
[----:B------:R-:W-:Y:S01]  /*108c0*/  IMAD R0, R60, c[0x0][0x208], RZ ;  /* 0x000082003c007a24 */ /* 0x000fe200078e02ff */
[----:B------:R-:W-:Y:S01]  /*108d0*/  MOV R4, R212 ;  /* 0x000000d400047202 */ /* 0x000fe20000000f00 */
[----:B------:R-:W-:Y:S01]  /*108e0*/  IMAD.MOV.U32 R5, RZ, RZ, R214 ;  /* 0x000000ffff057224 */ /* 0x000fe200078e00d6 */
[----:B------:R-:W-:-:S04]  /*108f0*/  DEPBAR.LE SB0, 0x0 ;  /* 0x000080000000791a */ /* 0x000fc80000000000 */
[----:B------:R-:W-:Y:S01]  /*10900*/  IMAD R0, R88, c[0x0][0x20c], R0 ;  /* 0x0000830058007a24 */ /* 0x000fe200078e0200 */
[----:B------:R-:W-:Y:S01]  /*10910*/  BAR.SYNC.DEFER_BLOCKING 0x0 ;  /* 0x0000000000007b1d */ /* 0x000fe20000010000 */
[----:B------:R-:W-:Y:S02]  /*10920*/  LOP3.LUT P5, RZ, R215, 0x2, RZ, 0xc0, !PT ;  /* 0x00000002d7ff7812 */ /* 0x000fe400078ac0ff */
[----:B------:R-:W-:Y:S02]  /*10930*/  LOP3.LUT P4, RZ, R59, 0x1, RZ, 0xc0, !PT ;  /* 0x000000013bff7812 */ /* 0x000fe4000788c0ff */
[----:B------:R-:W-:Y:S01]  /*10940*/  IADD3 R188, R143, 0x20, RZ ;  /* 0x000000208fbc7810 */ /* 0x000fe20007ffe0ff */
[----:B------:R-:W-:Y:S01]  /*10950*/  BSSY B0, `(.L_x_1477) ;  /* 0x0000128000007945 */ /* 0x000fe20003800000 */
[C---:B------:R-:W-:Y:S02]  /*10960*/  LOP3.LUT P3, RZ, R59.reuse, 0x2, RZ, 0xc0, !PT ;  /* 0x000000023bff7812 */ /* 0x040fe4000786c0ff */
[----:B------:R-:W-:-:S02]  /*10970*/  LOP3.LUT P2, RZ, R59, 0x4, RZ, 0xc0, !PT ;  /* 0x000000043bff7812 */ /* 0x000fc4000784c0ff */
[----:B-1----:R-:W-:Y:S01]  /*10980*/  ISETP.GT.AND P6, PT, R2, 0x7f, PT ;  /* 0x0000007f0200780c */ /* 0x002fe20003fc4270 */
[----:B------:R-:W-:-:S05]  /*10990*/  IMAD.WIDE.U32 R2, R88, c[0x0][0x208], RZ ;  /* 0x0000820058027a25 */ /* 0x000fca00078e00ff */
[----:B------:R-:W-:Y:S01]  /*109a0*/  IADD3 R0, R3, R0, RZ ;  /* 0x0000000003007210 */ /* 0x000fe20007ffe0ff */
[----:B------:R-:W-:Y:S01]  /*109b0*/  IMAD.WIDE.U32 R6, R2, 0x30, R4 ;  /* 0x0000003002067825 */ /* 0x000fe200078e0004 */
[----:B------:R-:W-:Y:S03]  /*109c0*/  LDSM.16.M88.4 R12, [R193] ;  /* 0x00000000c10c783b */ /* 0x000fe60000000200 */
[----:B------:R-:W-:Y:S01]  /*109d0*/  IMAD R0, R0, 0x30, RZ ;  /* 0x0000003000007824 */ /* 0x000fe200078e02ff */
[----:B------:R-:W-:Y:S01]  /*109e0*/  LEA R2, P1, R6, c[0x0][0x1f8], 0x1 ;  /* 0x00007e0006027a11 */ /* 0x000fe200078208ff */
[----:B------:R-:W1:Y:S01]  /*109f0*/  LDSM.16.M88.4 R20, [R143] ;  /* 0x000000008f14783b */ /* 0x000e620000000200 */
[----:B------:R-:W-:Y:S01]  /*10a00*/  @!P6 MOV R8, c[0x0][0x208] ;  /* 0x000082000008ea02 */ /* 0x000fe20000000f00 */
[----:B------:R-:W-:Y:S01]  /*10a10*/  IMAD.IADD R0, R7, 0x1, R0 ;  /* 0x0000000107007824 */ /* 0x000fe200078e0200 */
[----:B------:R-:W-:Y:S01]  /*10a20*/  @!P6 MOV R5, c[0x0][0x20c] ;  /* 0x000083000005ea02 */ /* 0x000fe20000000f00 */
[----:B------:R-:W-:Y:S01]  /*10a30*/  IMAD.MOV.U32 R7, RZ, RZ, R188 ;  /* 0x000000ffff077224 */ /* 0x000fe200078e00bc */
[----:B------:R-:W-:Y:S01]  /*10a40*/  @!P6 LEA R4, P0, R8, R2, 0x6 ;  /* 0x000000020804e211 */ /* 0x000fe200078030ff */
[----:B------:R-:W4:Y:S01]  /*10a50*/  LDSM.16.M88.4 R24, [R143+0x800] ;  /* 0x000800008f18783b */ /* 0x000f220000000200 */
[----:B------:R-:W-:-:S02]  /*10a60*/  LEA.HI.X R3, R6, c[0x0][0x1fc], R0, 0x1, P1 ;  /* 0x00007f0006037a11 */ /* 0x000fc400008f0c00 */
[----:B------:R-:W-:Y:S01]  /*10a70*/  MOV R0, 0x40 ;  /* 0x0000004000007802 */ /* 0x000fe20000000f00 */
[----:B------:R-:W-:Y:S01]  /*10a80*/  LDSM.16.M88.4 R44, [R143+0x1000] ;  /* 0x001000008f2c783b */ /* 0x000fe20000000200 */
[----:B------:R-:W-:Y:S02]  /*10a90*/  @!P6 LEA.HI.X R5, R8, R3, R5, 0x6, P0 ;  /* 0x000000030805e211 */ /* 0x000fe400000f3405 */
[----:B------:R-:W-:Y:S01]  /*10aa0*/  LOP3.LUT P0, RZ, R215, 0x4, RZ, 0xc0, !PT ;  /* 0x00000004d7ff7812 */ /* 0x000fe2000780c0ff */
[----:B------:R-:W-:Y:S01]  /*10ab0*/  LDSM.16.M88.4 R8, [R194] ;  /* 0x00000000c208783b */ /* 0x000fe20000000200 */
[----:B------:R-:W-:Y:S02]  /*10ac0*/  IADD3 R6, R61, R178, -R205 ;  /* 0x000000b23d067210 */ /* 0x000fe40007ffe8cd */
[----:B------:R-:W-:Y:S02]  /*10ad0*/  SEL R0, R0, 0xffffffc0, !P0 ;  /* 0xffffffc000007807 */ /* 0x000fe40004000000 */
[----:B------:R-:W-:-:S02]  /*10ae0*/  ISETP.LT.OR P0, PT, R6, 0x1, !P4 ;  /* 0x000000010600780c */ /* 0x000fc40006701670 */
[----:B------:R-:W-:Y:S02]  /*10af0*/  @P5 IADD3 R7, R143, -0x20, RZ ;  /* 0xffffffe08f075810 */ /* 0x000fe40007ffe0ff */
[----:B------:R-:W-:Y:S02]  /*10b00*/  LOP3.LUT P1, RZ, R59, 0x8, RZ, 0xc0, !PT ;  /* 0x000000083bff7812 */ /* 0x000fe4000782c0ff */
[----:B------:R-:W-:Y:S01]  /*10b10*/  @P5 IADD3 R188, R143, -0x20, RZ ;  /* 0xffffffe08fbc5810 */ /* 0x000fe20007ffe0ff */
[----:B-----5:R-:W2:Y:S03]  /*10b20*/  LDSM.16.M88.4 R36, [R7] ;  /* 0x000000000724783b */ /* 0x020ea60000000200 */
[----:B------:R-:W-:Y:S01]  /*10b30*/  IADD3 R142, R0, R188, RZ ;  /* 0x000000bc008e7210 */ /* 0x000fe20007ffe0ff */
[----:B------:R-:W3:Y:S04]  /*10b40*/  LDSM.16.M88.4 R52, [R7+0x800] ;  /* 0x000800000734783b */ /* 0x000ee80000000200 */
[----:B------:R-:W3:Y:S04]  /*10b50*/  LDSM.16.M88.4 R68, [R7+0x1000] ;  /* 0x001000000744783b */ /* 0x000ee80000000200 */
[----:B------:R-:W-:Y:S01]  /*10b60*/  @!PT LDS RZ, [RZ] ;  /* 0x00000000fffff984 */ /* 0x000fe20000000800 */
[----:B------:R-:W-:Y:S01]  /*10b70*/  @!PT LDS RZ, [RZ] ;  /* 0x00000000fffff984 */ /* 0x000fe20000000800 */
[----:B------:R-:W-:Y:S01]  /*10b80*/  @!PT LDS RZ, [RZ] ;  /* 0x00000000fffff984 */ /* 0x000fe20000000800 */
[----:B------:R2:W-:Y:S01]  /*10b90*/  LDGSTS.E.BYPASS.LTC128B.128 [R197+0x4080], [R2.64], !P0 ;  /* 0x0408000002c57fae */ /* 0x0005e2000c101d46 */
[C---:B------:R-:W-:Y:S01]  /*10ba0*/  ISETP.LT.OR P0, PT, R6.reuse, 0x1, !P3 ;  /* 0x000000010600780c */ /* 0x040fe20005f01670 */
[C---:B-1----:R-:W-:Y:S08]  /*10bb0*/  HMMA.16816.F32 R16, R12.reuse, R20, RZ ;  /* 0x000000140c10723c */ /* 0x042ff000000018ff */
[----:B------:R-:W-:Y:S04]  /*10bc0*/  HMMA.16816.F32 R28, R12, R22, RZ ;  /* 0x000000160c1c723c */ /* 0x000fe800000018ff */
[----:B------:R1:W-:Y:S01]  /*10bd0*/  LDGSTS.E.BYPASS.LTC128B.128 [R197+0x5880], [R2.64+0x80], !P0 ;  /* 0x0588008002c57fae */ /* 0x0003e2000c101d46 */
[----:B------:R-:W-:-:S03]  /*10be0*/  ISETP.LT.OR P0, PT, R6, 0x1, !P2 ;  /* 0x000000010600780c */ /* 0x000fc60005701670 */
[C---:B----4-:R-:W-:Y:S08]  /*10bf0*/  HMMA.16816.F32 R32, R12.reuse, R24, RZ ;  /* 0x000000180c20723c */ /* 0x050ff000000018ff */
[----:B------:R-:W-:Y:S02]  /*10c00*/  HMMA.16816.F32 R40, R12, R26, RZ ;  /* 0x0000001a0c28723c */ /* 0x000fe400000018ff */
[----:B------:R1:W-:Y:S01]  /*10c10*/  LDGSTS.E.BYPASS.LTC128B.128 [R197+0x7080], [R2.64+0x100], !P0 ;  /* 0x0708010002c57fae */ /* 0x0003e2000c101d46 */
[----:B------:R-:W-:-:S05]  /*10c20*/  ISETP.LT.OR P0, PT, R6, 0x1, !P1 ;  /* 0x000000010600780c */ /* 0x000fca0004f01670 */
[----:B--2---:R-:W-:Y:S08]  /*10c30*/  HMMA.16816.F32 R16, R8, R36, R16 ;  /* 0x000000240810723c */ /* 0x004ff00000001810 */
[----:B------:R1:W-:Y:S01]  /*10c40*/  LDGSTS.E.BYPASS.LTC128B.128 [R197+0x8880], [R2.64+0x180], !P0 ;  /* 0x0888018002c57fae */ /* 0x0003e2000c101d46 */
[C---:B------:R-:W-:Y:S01]  /*10c50*/  @!P6 ISETP.LT.OR P0, PT, R6.reuse, 0x21, !P4 ;  /* 0x000000210600e80c */ /* 0x040fe20006701670 */
[C---:B------:R-:W-:Y:S08]  /*10c60*/  HMMA.16816.F32 R48, R12.reuse, R44, RZ ;  /* 0x0000002c0c30723c */ /* 0x040ff000000018ff */
[----:B------:R-:W-:Y:S04]  /*10c70*/  HMMA.16816.F32 R44, R12, R46, RZ ;  /* 0x0000002e0c2c723c */ /* 0x000fe800000018ff */
[----:B------:R2:W-:Y:S01]  /*10c80*/  @!P6 LDGSTS.E.BYPASS.LTC128B.128 [R201+0x5080], [R4.64], !P0 ;  /* 0x0508000004c9efae */ /* 0x0005e2000c101d46 */
[----:B------:R-:W-:-:S03]  /*10c90*/  @!P6 ISETP.LT.OR P0, PT, R6, 0x21, !P3 ;  /* 0x000000210600e80c */ /* 0x000fc60005f01670 */
[C---:B------:R-:W-:Y:S08]  /*10ca0*/  HMMA.16816.F32 R28, R8.reuse, R38, R28 ;  /* 0x00000026081c723c */ /* 0x040ff0000000181c */
[----:B---3--:R-:W-:Y:S01]  /*10cb0*/  HMMA.16816.F32 R32, R8, R52, R32 ;  /* 0x000000340820723c */ /* 0x008fe20000001820 */
[----:B-1----:R-:W-:Y:S01]  /*10cc0*/  IADD3 R2, R143, R0, RZ ;  /* 0x000000008f027210 */ /* 0x002fe20007ffe0ff */
[----:B------:R2:W-:Y:S01]  /*10cd0*/  @!P6 LDGSTS.E.BYPASS.LTC128B.128 [R201+0x6880], [R4.64+0x80], !P0 ;  /* 0x0688008004c9efae */ /* 0x0005e2000c101d46 */
[----:B------:R-:W-:-:S05]  /*10ce0*/  @!P6 ISETP.LT.OR P0, PT, R6, 0x21, !P2 ;  /* 0x000000210600e80c */ /* 0x000fca0005701670 */
[C---:B------:R-:W-:Y:S08]  /*10cf0*/  HMMA.16816.F32 R40, R8.reuse, R54, R40 ;  /* 0x000000360828723c */ /* 0x040ff00000001828 */
[----:B------:R2:W-:Y:S01]  /*10d00*/  @!P6 LDGSTS.E.BYPASS.LTC128B.128 [R201+0x8080], [R4.64+0x100], !P0 ;  /* 0x0808010004c9efae */ /* 0x0005e2000c101d46 */
[----:B------:R-:W-:Y:S01]  /*10d10*/  @!P6 ISETP.LT.OR P0, PT, R6, 0x21, !P1 ;  /* 0x000000210600e80c */ /* 0x000fe20004f01670 */
[C---:B------:R-:W-:Y:S08]  /*10d20*/  HMMA.16816.F32 R48, R8.reuse, R68, R48 ;  /* 0x000000440830723c */ /* 0x040ff00000001830 */
[----:B------:R-:W-:Y:S04]  /*10d30*/  HMMA.16816.F32 R44, R8, R70, R44 ;  /* 0x00000046082c723c */ /* 0x000fe8000000182c */
[----:B------:R2:W-:Y:S01]  /*10d40*/  @!P6 LDGSTS.E.BYPASS.LTC128B.128 [R201+0x9880], [R4.64+0x180], !P0 ;  /* 0x0988018004c9efae */ /* 0x0005e2000c101d46 */
[----:B------:R-:W-:-:S03]  /*10d50*/  ISETP.GT.AND P0, PT, R88, R252, PT ;  /* 0x000000fc5800720c */ /* 0x000fc60003f04270 */
[----:B------:R-:W-:Y:S04]  /*10d60*/  LDSM.16.M88.4 R56, [R2] ;  /* 0x000000000238783b */ /* 0x000fe80000000200 */
[----:B------:R-:W-:Y:S04]  /*10d70*/  LDSM.16.M88.4 R24, [R195] ;  /* 0x00000000c318783b */ /* 0x000fe80000000200 */
[----:B------:R-:W-:Y:S04]  /*10d80*/  LDSM.16.M88.4 R76, [R142] ;  /* 0x000000008e4c783b */ /* 0x000fe80000000200 */
[----:B------:R-:W-:Y:S04]  /*10d90*/  LDSM.16.M88.4 R64, [R2+0x800] ;  /* 0x000800000240783b */ /* 0x000fe80000000200 */
[----:B------:R-:W-:Y:S04]  /*10da0*/  LDSM.16.M88.4 R60, [R2+0x1000] ;  /* 0x00100000023c783b */ /* 0x000fe80000000200 */
[----:B------:R-:W-:Y:S04]  /*10db0*/  LDSM.16.M88.4 R20, [R193+0x4000] ;  /* 0x00400000c114783b */ /* 0x000fe80000000200 */
[----:B--2---:R-:W1:Y:S04]  /*10dc0*/  LDSM.16.M88.4 R4, [R196] ;  /* 0x00000000c404783b */ /* 0x004e680000000200 */
[----:B------:R-:W2:Y:S04]  /*10dd0*/  LDSM.16.M88.4 R80, [R143+0x1800] ;  /* 0x001800008f50783b */ /* 0x000ea80000000200 */
[----:B------:R-:W3:Y:S04]  /*10de0*/  LDSM.16.M88.4 R72, [R142+0x800] ;  /* 0x000800008e48783b */ /* 0x000ee80000000200 */
[----:B------:R-:W4:Y:S04]  /*10df0*/  LDSM.16.M88.4 R36, [R142+0x1000] ;  /* 0x001000008e24783b */ /* 0x000f280000000200 */
[----:B------:R-:W-:Y:S04]  /*10e00*/  LDSM.16.M88.4 R68, [R143+0x2000] ;  /* 0x002000008f44783b */ /* 0x000fe80000000200 */
[----:B------:R-:W-:Y:S04]  /*10e10*/  LDSM.16.M88.4 R52, [R143+0x2800] ;  /* 0x002800008f34783b */ /* 0x000fe80000000200 */
[----:B------:R-:W-:Y:S04]  /*10e20*/  LDSM.16.M88.4 R84, [R142+0x4800] ;  /* 0x004800008e54783b */ /* 0x000fe80000000200 */
[----:B------:R-:W0:Y:S01]  /*10e30*/  LDGDEPBAR ;  /* 0x00000000000079af */ /* 0x000e220000000000 */
[C---:B-1----:R-:W-:Y:S03]  /*10e40*/  HMMA.16816.F32 R12, R4.reuse, R56, R16 ;  /* 0x00000038040c723c */ /* 0x042fe60000001810 */
[----:B------:R-:W-:Y:S05]  /*10e50*/  LDSM.16.M88.4 R16, [R194+0x4000] ;  /* 0x00400000c210783b */ /* 0x000fea0000000200 */
[C---:B------:R-:W-:Y:S01]  /*10e60*/  HMMA.16816.F32 R28, R4.reuse, R58, R28 ;  /* 0x0000003a041c723c */ /* 0x040fe2000000181c */
[----:B------:R-:W-:Y:S07]  /*10e70*/  LDSM.16.M88.4 R56, [R188+0x2000] ;  /* 0x00200000bc38783b */ /* 0x000fee0000000200 */
[----:B------:R-:W-:Y:S08]  /*10e80*/  HMMA.16816.F32 R32, R4, R64, R32 ;  /* 0x000000400420723c */ /* 0x000ff00000001820 */
[----:B------:R-:W-:Y:S01]  /*10e90*/  HMMA.16816.F32 R8, R24, R76, R12 ;  /* 0x0000004c1808723c */ /* 0x000fe2000000180c */
[----:B------:R-:W-:Y:S07]  /*10ea0*/  LDSM.16.M88.4 R12, [R196+0x4000] ;  /* 0x00400000c40c783b */ /* 0x000fee0000000200 */
[C---:B------:R-:W-:Y:S01]  /*10eb0*/  HMMA.16816.F32 R40, R4.reuse, R66, R40 ;  /* 0x000000420428723c */ /* 0x040fe20000001828 */
[----:B------:R-:W1:Y:S07]  /*10ec0*/  LDSM.16.M88.4 R64, [R188+0x1800] ;  /* 0x00180000bc40783b */ /* 0x000e6e0000000200 */
[C---:B------:R-:W-:Y:S08]  /*10ed0*/  HMMA.16816.F32 R48, R4.reuse, R60, R48 ;  /* 0x0000003c0430723c */ /* 0x040ff00000001830 */
[----:B------:R-:W-:Y:S01]  /*10ee0*/  HMMA.16816.F32 R44, R4, R62, R44 ;  /* 0x0000003e042c723c */ /* 0x000fe2000000182c */
[----:B------:R-:W-:Y:S07]  /*10ef0*/  LDSM.16.M88.4 R60, [R2+0x2000] ;  /* 0x00200000023c783b */ /* 0x000fee0000000200 */
[----:B------:R-:W-:Y:S01]  /*10f00*/  HMMA.16816.F32 R28, R24, R78, R28 ;  /* 0x0000004e181c723c */ /* 0x000fe2000000181c */
[----:B------:R-:W-:Y:S07]  /*10f10*/  LDSM.16.M88.4 R76, [R143+0x3000] ;  /* 0x003000008f4c783b */ /* 0x000fee0000000200 */
[----:B--2---:R-:W-:Y:S01]  /*10f20*/  HMMA.16816.F32 R4, R20, R80, R8 ;  /* 0x000000501404723c */ /* 0x004fe20000001808 */
[----:B------:R-:W-:Y:S07]  /*10f30*/  LDSM.16.M88.4 R8, [R195+0x4000] ;  /* 0x00400000c308783b */ /* 0x000fee0000000200 */
[C---:B---3--:R-:W-:Y:S08]  /*10f40*/  HMMA.16816.F32 R32, R24.reuse, R72, R32 ;  /* 0x000000481820723c */ /* 0x048ff00000001820 */
[C---:B------:R-:W-:Y:S01]  /*10f50*/  HMMA.16816.F32 R40, R24.reuse, R74, R40 ;  /* 0x0000004a1828723c */ /* 0x040fe20000001828 */
[----:B------:R-:W2:Y:S07]  /*10f60*/  LDSM.16.M88.4 R72, [R2+0x1800] ;  /* 0x001800000248783b */ /* 0x000eae0000000200 */
[C---:B----4-:R-:W-:Y:S08]  /*10f70*/  HMMA.16816.F32 R48, R24.reuse, R36, R48 ;  /* 0x000000241830723c */ /* 0x050ff00000001830 */
[----:B------:R-:W-:Y:S01]  /*10f80*/  HMMA.16816.F32 R44, R24, R38, R44 ;  /* 0x00000026182c723c */ /* 0x000fe2000000182c */
[----:B------:R-:W-:Y:S07]  /*10f90*/  LDSM.16.M88.4 R36, [R2+0x2800] ;  /* 0x002800000224783b */ /* 0x000fee0000000200 */
[----:B------:R-:W-:Y:S01]  /*10fa0*/  HMMA.16816.F32 R24, R20, R82, R28 ;  /* 0x000000521418723c */ /* 0x000fe2000000181c */
[----:B------:R-:W3:Y:S04]  /*10fb0*/  LDSM.16.M88.4 R28, [R188+0x2800] ;  /* 0x00280000bc1c783b */ /* 0x000ee80000000200 */
[----:B------:R-:W-:Y:S03]  /*10fc0*/  LDSM.16.M88.4 R80, [R2+0x4000] ;  /* 0x004000000250783b */ /* 0x000fe60000000200 */
[----:B-1----:R-:W-:Y:S08]  /*10fd0*/  HMMA.16816.F32 R4, R16, R64, R4 ;  /* 0x000000401004723c */ /* 0x002ff00000001804 */
[C---:B------:R-:W-:Y:S08]  /*10fe0*/  HMMA.16816.F32 R32, R20.reuse, R68, R32 ;  /* 0x000000441420723c */ /* 0x040ff00000001820 */
        /* <DEDUP_REMOVED lines=8> */
[----:B------:R-:W2:Y:S07]  /*11070*/  LDSM.16.M88.4 R4, [R193+0x8000] ;  /* 0x00800000c104783b */ /* 0x000eae0000000200 */
[C---:B------:R-:W-:Y:S08]  /*11080*/  HMMA.16816.F32 R32, R16.reuse, R56, R32 ;  /* 0x000000381020723c */ /* 0x040ff00000001820 */
[C---:B------:R-:W-:Y:S01]  /*11090*/  HMMA.16816.F32 R40, R16.reuse, R58, R40 ;  /* 0x0000003a1028723c */ /* 0x040fe20000001828 */
[----:B------:R-:W-:Y:S07]  /*110a0*/  LDSM.16.M88.4 R56, [R143+0x3800] ;  /* 0x003800008f38783b */ /* 0x000fee0000000200 */
[C---:B---3--:R-:W-:Y:S08]  /*110b0*/  HMMA.16816.F32 R48, R16.reuse, R28, R48 ;  /* 0x0000001c1030723c */ /* 0x048ff00000001830 */
[----:B------:R-:W-:Y:S08]  /*110c0*/  HMMA.16816.F32 R44, R16, R30, R44 ;  /* 0x0000001e102c723c */ /* 0x000ff0000000182c */
[----:B------:R-:W-:Y:S01]  /*110d0*/  HMMA.16816.F32 R28, R12, R74, R20 ;  /* 0x0000004a0c1c723c */ /* 0x000fe20000001814 */
[----:B------:R-:W-:Y:S07]  /*110e0*/  LDSM.16.M88.4 R72, [R188+0x3000] ;  /* 0x00300000bc48783b */ /* 0x000fee0000000200 */
[----:B-1----:R-:W-:Y:S01]  /*110f0*/  HMMA.16816.F32 R16, R8, R68, R24 ;  /* 0x000000440810723c */ /* 0x002fe20000001818 */
[----:B------:R-:W1:Y:S07]  /*11100*/  LDSM.16.M88.4 R24, [R194+0x8000] ;  /* 0x00800000c218783b */ /* 0x000e6e0000000200 */
[C---:B------:R-:W-:Y:S08]  /*11110*/  HMMA.16816.F32 R20, R12.reuse, R60, R32 ;  /* 0x0000003c0c14723c */ /* 0x040ff00000001820 */
[C---:B------:R-:W-:Y:S01]  /*11120*/  HMMA.16816.F32 R40, R12.reuse, R62, R40 ;  /* 0x0000003e0c28723c */ /* 0x040fe20000001828 */
[----:B------:R-:W-:Y:S07]  /*11130*/  LDSM.16.M88.4 R60, [R143+0x4000] ;  /* 0x004000008f3c783b */ /* 0x000fee0000000200 */
[C---:B------:R-:W-:Y:S08]  /*11140*/  HMMA.16816.F32 R48, R12.reuse, R36, R48 ;  /* 0x000000240c30723c */ /* 0x040ff00000001830 */
[----:B------:R-:W-:Y:S08]  /*11150*/  HMMA.16816.F32 R44, R12, R38, R44 ;  /* 0x000000260c2c723c */ /* 0x000ff0000000182c */
[----:B------:R-:W-:Y:S01]  /*11160*/  HMMA.16816.F32 R36, R8, R70, R28 ;  /* 0x000000460824723c */ /* 0x000fe2000000181c */
[----:B------:R-:W-:Y:S04]  /*11170*/  LDSM.16.M88.4 R28, [R196+0x8000] ;  /* 0x00800000c41c783b */ /* 0x000fe80000000200 */
[----:B------:R-:W3:Y:S03]  /*11180*/  LDSM.16.M88.4 R68, [R2+0x3000] ;  /* 0x003000000244783b */ /* 0x000ee60000000200 */
[----:B--2---:R-:W-:Y:S08]  /*11190*/  HMMA.16816.F32 R12, R4, R76, R16 ;  /* 0x0000004c040c723c */ /* 0x004ff00000001810 */
[C---:B------:R-:W-:Y:S08]  /*111a0*/  HMMA.16816.F32 R32, R8.reuse, R64, R20 ;  /* 0x000000400820723c */ /* 0x040ff00000001814 */
[----:B------:R-:W-:Y:S01]  /*111b0*/  HMMA.16816.F32 R20, R8, R66, R40 ;  /* 0x000000420814723c */ /* 0x000fe20000001828 */
[----:B------:R-:W2:Y:S04]  /*111c0*/  LDSM.16.M88.4 R40, [R188+0x3800] ;  /* 0x00380000bc28783b */ /* 0x000ea80000000200 */
[----:B------:R-:W-:Y:S03]  /*111d0*/  LDSM.16.M88.4 R64, [R188+0x4000] ;  /* 0x00400000bc40783b */ /* 0x000fe60000000200 */
[----:B------:R-:W-:Y:S01]  /*111e0*/  HMMA.16816.F32 R16, R4, R78, R36 ;  /* 0x0000004e0410723c */ /* 0x000fe20000001824 */
[----:B------:R-:W-:Y:S07]  /*111f0*/  LDSM.16.M88.4 R76, [R143+0x5000] ;  /* 0x005000008f4c783b */ /* 0x000fee0000000200 */
[C---:B------:R-:W-:Y:S08]  /*11200*/  HMMA.16816.F32 R48, R8.reuse, R52, R48 ;  /* 0x000000340830723c */ /* 0x040ff00000001830 */
[----:B------:R-:W-:Y:S08]  /*11210*/  HMMA.16816.F32 R44, R8, R54, R44 ;  /* 0x00000036082c723c */ /* 0x000ff0000000182c */
[----:B-1----:R-:W-:Y:S08]  /*11220*/  HMMA.16816.F32 R8, R24, R72, R12 ;  /* 0x000000481808723c */ /* 0x002ff0000000180c */
[C---:B------:R-:W-:Y:S08]  /*11230*/  HMMA.16816.F32 R36, R4.reuse, R56, R32 ;  /* 0x000000380424723c */ /* 0x040ff00000001820 */
[----:B------:R-:W-:Y:S01]  /*11240*/  HMMA.16816.F32 R12, R4, R58, R20 ;  /* 0x0000003a040c723c */ /* 0x000fe20000001814 */
[----:B------:R-:W-:Y:S04]  /*11250*/  LDSM.16.M88.4 R20, [R195+0x8000] ;  /* 0x00800000c314783b */ /* 0x000fe80000000200 */
[----:B------:R-:W1:Y:S03]  /*11260*/  LDSM.16.M88.4 R56, [R142+0x3000] ;  /* 0x003000008e38783b */ /* 0x000e660000000200 */
[----:B------:R-:W-:Y:S01]  /*11270*/  HMMA.16816.F32 R32, R24, R74, R16 ;  /* 0x0000004a1820723c */ /* 0x000fe20000001810 */
[----:B------:R-:W4:Y:S04]  /*11280*/  LDSM.16.M88.4 R72, [R2+0x3800] ;  /* 0x003800000248783b */ /* 0x000f280000000200 */
[----:B------:R-:W-:Y:S03]  /*11290*/  LDSM.16.M88.4 R16, [R193+0xc000] ;  /* 0x00c00000c110783b */ /* 0x000fe60000000200 */
[----:B---3--:R-:W-:Y:S08]  /*112a0*/  HMMA.16816.F32 R8, R28, R68, R8 ;  /* 0x000000441c08723c */ /* 0x008ff00000001808 */
[C---:B------:R-:W-:Y:S08]  /*112b0*/  HMMA.16816.F32 R48, R4.reuse, R60, R48 ;  /* 0x0000003c0430723c */ /* 0x040ff00000001830 */
[----:B------:R-:W-:Y:S01]  /*112c0*/  HMMA.16816.F32 R52, R4, R62, R44 ;  /* 0x0000003e0434723c */ /* 0x000fe2000000182c */
[----:B------:R-:W3:Y:S04]  /*112d0*/  LDSM.16.M88.4 R60, [R143+0x4800] ;  /* 0x004800008f3c783b */ /* 0x000ee80000000200 */
[----:B------:R-:W3:Y:S03]  /*112e0*/  LDSM.16.M88.4 R44, [R142+0x3800] ;  /* 0x003800008e2c783b */ /* 0x000ee60000000200 */
[----:B--2---:R-:W-:Y:S08]  /*112f0*/  HMMA.16816.F32 R36, R24, R40, R36 ;  /* 0x000000281824723c */ /* 0x004ff00000001824 */
[----:B------:R-:W-:Y:S01]  /*11300*/  HMMA.16816.F32 R32, R28, R70, R32 ;  /* 0x000000461c20723c */ /* 0x000fe20000001820 */
[----:B------:R-:W-:Y:S07]  /*11310*/  LDSM.16.M88.4 R68, [R188+0x4800] ;  /* 0x00480000bc44783b */ /* 0x000fee0000000200 */
[----:B-1----:R-:W-:Y:S01]  /*11320*/  HMMA.16816.F32 R4, R20, R56, R8 ;  /* 0x000000381404723c */ /* 0x002fe20000001808 */
[----:B------:R-:W-:Y:S07]  /*11330*/  LDSM.16.M88.4 R8, [R196+0xc000] ;  /* 0x00c00000c408783b */ /* 0x000fee0000000200 */
[----:B------:R-:W-:Y:S01]  /*11340*/  HMMA.16816.F32 R40, R24, R42, R12 ;  /* 0x0000002a1828723c */ /* 0x000fe2000000180c */
[----:B------:R-:W1:Y:S07]  /*11350*/  LDSM.16.M88.4 R12, [R194+0xc000] ;  /* 0x00c00000c20c783b */ /* 0x000e6e0000000200 */
[----:B----4-:R-:W-:Y:S08]  /*11360*/  HMMA.16816.F32 R36, R28, R72, R36 ;  /* 0x000000481c24723c */ /* 0x010ff00000001824 */
[----:B------:R-:W-:Y:S08]  /*11370*/  HMMA.16816.F32 R32, R20, R58, R32 ;  /* 0x0000003a1420723c */ /* 0x000ff00000001820 */
[----:B---3--:R-:W-:Y:S08]  /*11380*/  HMMA.16816.F32 R4, R16, R60, R4 ;  /* 0x0000003c1004723c */ /* 0x008ff00000001804 */
[C---:B------:R-:W-:Y:S08]  /*11390*/  HMMA.16816.F32 R48, R24.reuse, R64, R48 ;  /* 0x000000401830723c */ /* 0x040ff00000001830 */
[----:B------:R-:W-:Y:S01]  /*113a0*/  HMMA.16816.F32 R56, R24, R66, R52 ;  /* 0x000000421838723c */ /* 0x000fe20000001834 */
[----:B------:R-:W2:Y:S04]  /*113b0*/  LDSM.16.M88.4 R64, [R2+0x4800] ;  /* 0x004800000240783b */ /* 0x000ea80000000200 */
[----:B------:R-:W3:Y:S03]  /*113c0*/  LDSM.16.M88.4 R52, [R142+0x4000] ;  /* 0x004000008e34783b */ /* 0x000ee60000000200 */
[----:B------:R-:W-:Y:S01]  /*113d0*/  HMMA.16816.F32 R40, R28, R74, R40 ;  /* 0x0000004a1c28723c */ /* 0x000fe20000001828 */
[----:B------:R-:W4:Y:S07]  /*113e0*/  LDSM.16.M88.4 R72, [R188+0x5000] ;  /* 0x00500000bc48783b */ /* 0x000f2e0000000200 */
[----:B------:R-:W-:Y:S08]  /*113f0*/  HMMA.16816.F32 R36, R20, R44, R36 ;  /* 0x0000002c1424723c */ /* 0x000ff00000001824 */
[----:B------:R-:W-:Y:S01]  /*11400*/  HMMA.16816.F32 R32, R16, R62, R32 ;  /* 0x0000003e1020723c */ /* 0x000fe20000001820 */
[----:B------:R-:W-:Y:S07]  /*11410*/  LDSM.16.M88.4 R60, [R2+0x5000] ;  /* 0x00500000023c783b */ /* 0x000fee0000000200 */
[----:B-1----:R-:W-:Y:S01]  /*11420*/  HMMA.16816.F32 R24, R12, R68, R4 ;  /* 0x000000440c18723c */ /* 0x002fe20000001804 */
[----:B------:R-:W1:Y:S07]  /*11430*/  LDSM.16.M88.4 R4, [R195+0xc000] ;  /* 0x00c00000c304783b */ /* 0x000e6e0000000200 */
[----:B------:R-:W-:Y:S08]  /*11440*/  HMMA.16816.F32 R48, R28, R80, R48 ;  /* 0x000000501c30723c */ /* 0x000ff00000001830 */
[----:B------:R-:W-:Y:S08]  /*11450*/  HMMA.16816.F32 R44, R20, R46, R40 ;  /* 0x0000002e142c723c */ /* 0x000ff00000001828 */
[----:B------:R-:W-:Y:S08]  /*11460*/  HMMA.16816.F32 R40, R16, R76, R36 ;  /* 0x0000004c1028723c */ /* 0x000ff00000001824 */
[----:B------:R-:W-:Y:S01]  /*11470*/  HMMA.16816.F32 R36, R12, R70, R32 ;  /* 0x000000460c24723c */ /* 0x000fe20000001820 */
[----:B------:R-:W1:Y:S07]  /*11480*/  LDSM.16.M88.4 R68, [R143+0x5800] ;  /* 0x005800008f44783b */ /* 0x000e6e0000000200 */
[----:B------:R-:W-:Y:S01]  /*11490*/  HMMA.16816.F32 R28, R28, R82, R56 ;  /* 0x000000521c1c723c */ /* 0x000fe20000001838 */
[----:B------:R-:W1:Y:S07]  /*114a0*/  LDSM.16.M88.4 R56, [R188+0x5800] ;  /* 0x00580000bc38783b */ /* 0x000e6e0000000200 */
[----:B--2---:R-:W-:Y:S08]  /*114b0*/  HMMA.16816.F32 R24, R8, R64, R24 ;  /* 0x000000400818723c */ /* 0x004ff00000001818 */
[----:B---3--:R-:W-:Y:S08]  /*114c0*/  HMMA.16816.F32 R32, R20, R52, R48 ;  /* 0x000000341420723c */ /* 0x008ff00000001830 */
[----:B------:R-:W-:Y:S08]  /*114d0*/  HMMA.16816.F32 R44, R16, R78, R44 ;  /* 0x0000004e102c723c */ /* 0x000ff0000000182c */
[----:B----4-:R-:W-:Y:S08]  /*114e0*/  HMMA.16816.F32 R40, R12, R72, R40 ;  /* 0x000000480c28723c */ /* 0x010ff00000001828 */
[----:B------:R-:W-:Y:S08]  /*114f0*/  HMMA.16816.F32 R36, R8, R66, R36 ;  /* 0x000000420824723c */ /* 0x000ff00000001824 */
[----:B------:R-:W-:Y:S01]  /*11500*/  HMMA.16816.F32 R20, R20, R54, R28 ;  /* 0x000000361414723c */ /* 0x000fe2000000181c */
[----:B------:R-:W2:Y:S07]  /*11510*/  LDSM.16.M88.4 R52, [R142+0x5000] ;  /* 0x005000008e34783b */ /* 0x000eae0000000200 */
[----:B-1----:R-:W-:Y:S08]  /*11520*/  HMMA.16816.F32 R48, R4, R84, R24 ;  /* 0x000000540430723c */ /* 0x002ff00000001818 */
[----:B------:R-:W-:Y:S08]  /*11530*/  HMMA.16816.F32 R24, R16, R68, R32 ;  /* 0x000000441018723c */ /* 0x000ff00000001820 */
[----:B------:R-:W-:Y:S08]  /*11540*/  HMMA.16816.F32 R28, R12, R74, R44 ;  /* 0x0000004a0c1c723c */ /* 0x000ff0000000182c */
[----:B------:R-:W-:Y:S01]  /*11550*/  HMMA.16816.F32 R32, R8, R60, R40 ;  /* 0x0000003c0820723c */ /* 0x000fe20000001828 */
[----:B------:R-:W1:Y:S01]  /*11560*/  LDSM.16.M88.4 R40, [R2+0x5800] ;  /* 0x005800000228783b */ /* 0x000e620000000200 */
[----:B------:R-:W-:-:S04]  /*11570*/  FMUL.FTZ R0, R48, c[0x0][0x320] ;  /* 0x0000c80030007a20 */ /* 0x000fc80000410000 */
[----:B------:R3:W4:Y:S02]  /*11580*/  MUFU.TANH R60, R0 ;  /* 0x00000000003c7308 */ /* 0x0007240000002400 */
[----:B------:R-:W-:Y:S08]  /*11590*/  HMMA.16816.F32 R36, R4, R86, R36 ;  /* 0x000000560424723c */ /* 0x000ff00000001824 */
[----:B------:R-:W-:Y:S01]  /*115a0*/  HMMA.16816.F32 R16, R16, R70, R20 ;  /* 0x000000461010723c */ /* 0x000fe20000001814 */
[----:B---3--:R-:W-:-:S07]  /*115b0*/  FMUL.FTZ R0, R49, c[0x0][0x320] ;  /* 0x0000c80031007a20 */ /* 0x008fce0000410000 */
[----:B------:R-:W-:Y:S01]  /*115c0*/  HMMA.16816.F32 R20, R12, R56, R24 ;  /* 0x000000380c14723c */ /* 0x000fe20000001818 */
[----:B------:R3:W1:Y:S07]  /*115d0*/  MUFU.TANH R47, R0 ;  /* 0x00000000002f7308 */ /* 0x00066e0000002400 */
[----:B------:R-:W-:Y:S08]  /*115e0*/  HMMA.16816.F32 R24, R8, R62, R28 ;  /* 0x0000003e0818723c */ /* 0x000ff0000000181c */
[----:B--2---:R-:W-:Y:S01]  /*115f0*/  HMMA.16816.F32 R28, R4, R52, R32 ;  /* 0x00000034041c723c */ /* 0x004fe20000001820 */
[----:B------:R-:W2:Y:S01]  /*11600*/  LDSM.16.M88.4 R32, [R142+0x5800] ;  /* 0x005800008e20783b */ /* 0x000ea20000000200 */
[----:B---3--:R-:W-:Y:S01]  /*11610*/  FMUL.FTZ R0, R50, c[0x0][0x320] ;  /* 0x0000c80032007a20 */ /* 0x008fe20000410000 */
[----:B------:R-:W-:-:S04]  /*11620*/  DEPBAR.LE SB0, 0x0 ;  /* 0x000080000000791a */ /* 0x000fc80000000000 */
[----:B------:R3:W2:Y:S01]  /*11630*/  MUFU.TANH R48, R0 ;  /* 0x0000000000307308 */ /* 0x0006a20000002400 */
[----:B------:R-:W-:Y:S08]  /*11640*/  HMMA.16816.F32 R12, R12, R58, R16 ;  /* 0x0000003a0c0c723c */ /* 0x000ff00000001810 */
[----:B-1----:R-:W-:Y:S01]  /*11650*/  HMMA.16816.F32 R16, R8, R40, R20 ;  /* 0x000000280810723c */ /* 0x002fe20000001814 */
[----:B---3--:R-:W-:-:S07]  /*11660*/  FMUL.FTZ R0, R51, c[0x0][0x320] ;  /* 0x0000c80033007a20 */ /* 0x008fce0000410000 */
[----:B------:R-:W-:Y:S01]  /*11670*/  HMMA.16816.F32 R20, R4, R54, R24 ;  /* 0x000000360414723c */ /* 0x000fe20000001818 */
[----:B------:R1:W3:Y:S07]  /*11680*/  MUFU.TANH R46, R0 ;  /* 0x00000000002e7308 */ /* 0x0002ee0000002400 */
[----:B------:R-:W-:Y:S08]  /*11690*/  HMMA.16816.F32 R8, R8, R42, R12 ;  /* 0x0000002a0808723c */ /* 0x000ff0000000180c */
[----:B--2---:R-:W-:Y:S01]  /*116a0*/  HMMA.16816.F32 R12, R4, R32, R16 ;  /* 0x00000020040c723c */ /* 0x004fe20000001810 */
[----:B-1----:R-:W-:-:S04]  /*116b0*/  FMUL.FTZ R0, R36, c[0x0][0x320] ;  /* 0x0000c80024007a20 */ /* 0x002fc80000410000 */
[----:B------:R1:W2:Y:S11]  /*116c0*/  MUFU.TANH R45, R0 ;  /* 0x00000000002d7308 */ /* 0x0002b60000002400 */
[----:B------:R-:W-:Y:S01]  /*116d0*/  HMMA.16816.F32 R4, R4, R34, R8 ;  /* 0x000000220404723c */ /* 0x000fe20000001808 */
[----:B-1----:R-:W-:-:S04]  /*116e0*/  FMUL.FTZ R0, R37, c[0x0][0x320] ;  /* 0x0000c80025007a20 */ /* 0x002fc80000410000 */
        /* <DEDUP_REMOVED lines=44> */
[----:B------:R-:W-:Y:S01]  /*119b0*/  LOP3.LUT P5, RZ, R206, 0x8, RZ, 0xc0, !PT ;  /* 0x00000008ceff7812 */ /* 0x000fe200078ac0ff */
[----:B------:R-:W-:Y:S01]  /*119c0*/  IMAD R2, R2, c[0x0][0x1e0], RZ ;  /* 0x0000780002027a24 */ /* 0x000fe200078e02ff */
[C---:B------:R-:W-:Y:S02]  /*119d0*/  LOP3.LUT P6, RZ, R206.reuse, 0x4, RZ, 0xc0, !PT ;  /* 0x00000004ceff7812 */ /* 0x040fe400078cc0ff */
[----:B------:R-:W-:Y:S01]  /*119e0*/  LOP3.LUT P3, RZ, R206, 0x2, RZ, 0xc0, !PT ;  /* 0x00000002ceff7812 */ /* 0x000fe2000786c0ff */
[----:B------:R-:W-:Y:S01]  /*119f0*/  IMAD R4, R0, c[0x0][0x1e4], R2 ;  /* 0x0000790000047a24 */ /* 0x000fe200078e0202 */
[----:B------:R-:W-:Y:S01]  /*11a00*/  LOP3.LUT P4, RZ, R206, 0x1, RZ, 0xc0, !PT ;  /* 0x00000001ceff7812 */ /* 0x000fe2000788c0ff */
        /* <DEDUP_REMOVED lines=28> */
.L_x_1478:
[----:B--234-:R-:W-:Y:S05]  /*11bd0*/  BSYNC B0 ;  /* 0x0000000000007941 */ /* 0x01cfea0003800000 */
.L_x_1477:
[----:B-1----:R-:W-:Y:S01]  /*11be0*/  IMAD.IADD R0, R89, 0x1, -R216 ;  /* 0x0000000159007824 */ /* 0x002fe200078e0ad8 */
[----:B------:R-:W-:Y:S04]  /*11bf0*/  LDSM.16.MT88.4 R32, [R190] ;  /* 0x00000000be20783b */ /* 0x000fe80000004200 */
        /* <DEDUP_REMOVED lines=8> */
[----:B------:R-:W-:Y:S02]  /*11c80*/  ISETP.GT.AND P4, PT, R0, 0x9, PT ;  /* 0x000000090000780c */ /* 0x000fe40003f84270 */
[----:B------:R-:W-:Y:S01]  /*11c90*/  FSEL R7, R45, -INF , P0 ;  /* 0xff8000002d077808 */ /* 0x000fe20000000000 */
[----:B------:R-:W-:Y:S01]  /*11ca0*/  LDSM.16.MT88.4 R68, [R190+0x3000] ;  /* 0x00300000be44783b */ /* 0x000fe20000004200 */
[----:B------:R-:W-:-:S02]  /*11cb0*/  FMNMX.FTZ R2, R5, R6, !PT ;  /* 0x0000000605027209 */ /* 0x000fc40007810000 */
[----:B------:R-:W-:Y:S01]  /*11cc0*/  ISETP.GT.AND P6, PT, R0, 0x10, PT ;  /* 0x000000100000780c */ /* 0x000fe20003fc4270 */
[----:B------:R-:W-:Y:S01]  /*11cd0*/  LDSM.16.MT88.4 R72, [R190+0x3800] ;  /* 0x00380000be48783b */ /* 0x000fe20000004200 */
[----:B------:R-:W-:Y:S02]  /*11ce0*/  FSEL R9, R44, -INF , P4 ;  /* 0xff8000002c097808 */ /* 0x000fe40002000000 */
[----:B------:R-:W-:Y:S01]  /*11cf0*/  FMNMX.FTZ R2, R7, R2, !PT ;  /* 0x0000000207027209 */ /* 0x000fe20007810000 */
        /* <DEDUP_REMOVED lines=9> */
[----:B------:R-:W0:Y:S01]  /*11d90*/  LDGDEPBAR ;  /* 0x00000000000079af */ /* 0x000e220000000000 */
[----:B------:R-:W-:Y:S02]  /*11da0*/  ISETP.GT.AND P5, PT, R0, 0x19, PT ;  /* 0x000000190000780c */ /* 0x000fe40003fa4270 */
[----:B------:R-:W-:Y:S02]  /*11db0*/  FSEL R11, R18, -INF , P3 ;  /* 0xff800000120b7808 */ /* 0x000fe40001800000 */
[----:B------:R-:W-:-:S02]  /*11dc0*/  FMNMX.FTZ R2, R10, R2, !PT ;  /* 0x000000020a027209 */ /* 0x000fc40007810000 */
        /* <DEDUP_REMOVED lines=9> */
[----:B------:R-:W-:Y:S01]  /*11e60*/  ISETP.GT.AND P1, PT, R0, 0x28, PT ;  /* 0x000000280000780c */ /* 0x000fe20003f24270 */
[----:B------:R-:W-:Y:S01]  /*11e70*/  LDSM.16.MT88.4 R44, [R191] ;  /* 0x00000000bf2c783b */ /* 0x000fe20000004200 */
[----:B------:R-:W-:Y:S02]  /*11e80*/  FSEL R93, R16, -INF , P2 ;  /* 0xff800000105d7808 */ /* 0x000fe40001000000 */
[----:B------:R-:W-:Y:S02]  /*11e90*/  FMNMX.FTZ R2, R94, R2, !PT ;  /* 0x000000025e027209 */ /* 0x000fe40007810000 */
[----:B------:R-:W-:-:S02]  /*11ea0*/  FSEL R19, R37, -INF , P0 ;  /* 0xff80000025137808 */ /* 0x000fc40000000000 */
[----:B------:R-:W-:Y:S02]  /*11eb0*/  ISETP.GT.AND P0, PT, R0, 0x29, PT ;  /* 0x000000290000780c */ /* 0x000fe40003f04270 */
[----:B------:R-:W-:Y:S02]  /*11ec0*/  FSEL R92, R15, -INF , P1 ;  /* 0xff8000000f5c7808 */ /* 0x000fe40000800000 */
[----:B------:R-:W-:Y:S02]  /*11ed0*/  FMNMX.FTZ R2, R93, R2, !PT ;  /* 0x000000025d027209 */ /* 0x000fe40007810000 */
[----:B------:R-:W-:Y:S02]  /*11ee0*/  FMNMX.FTZ R3, R14, R20, !PT ;  /* 0x000000140e037209 */ /* 0x000fe40007810000 */
[----:B------:R-:W-:Y:S02]  /*11ef0*/  FSEL R91, R13, -INF , P0 ;  /* 0xff8000000d5b7808 */ /* 0x000fe40000000000 */
[----:B------:R-:W-:-:S02]  /*11f00*/  FMNMX.FTZ R2, R92, R2, !PT ;  /* 0x000000025c027209 */ /* 0x000fc40007810000 */
[----:B------:R-:W-:Y:S02]  /*11f10*/  FSEL R18, R36, -INF , P4 ;  /* 0xff80000024127808 */ /* 0x000fe40002000000 */
[----:B------:R-:W-:Y:S01]  /*11f20*/  FMNMX.FTZ R3, R19, R3, !PT ;  /* 0x0000000313037209 */ /* 0x000fe20007810000 */
[----:B------:R-:W-:Y:S01]  /*11f30*/  LDSM.16.MT88.4 R36, [R189+0x1800] ;  /* 0x00180000bd24783b */ /* 0x000fe20000004200 */
[----:B------:R-:W-:Y:S02]  /*11f40*/  FSEL R17, R30, -INF , P6 ;  /* 0xff8000001e117808 */ /* 0x000fe40003000000 */
[----:B------:R-:W-:Y:S02]  /*11f50*/  FMNMX.FTZ R2, R91, R2, !PT ;  /* 0x000000025b027209 */ /* 0x000fe40007810000 */
[C---:B------:R-:W-:Y:S02]  /*11f60*/  ISETP.GT.AND P6, PT, R0.reuse, 0x11, PT ;  /* 0x000000110000780c */ /* 0x040fe40003fc4270 */
[----:B------:R-:W-:Y:S01]  /*11f70*/  ISETP.GT.AND P4, PT, R0, 0x18, PT ;  /* 0x000000180000780c */ /* 0x000fe20003f84270 */
[----:B------:R-:W1:Y:S01]  /*11f80*/  SHFL.BFLY PT, R4, R2, 0x2, 0x1f ;  /* 0x0c401f0002047f89 */ /* 0x000e6200000e0000 */
[----:B------:R-:W-:-:S02]  /*11f90*/  FMNMX.FTZ R0, R18, R3, !PT ;  /* 0x0000000312007209 */ /* 0x000fc40007810000 */
[----:B------:R-:W-:Y:S02]  /*11fa0*/  FSEL R13, R29, -INF , P6 ;  /* 0xff8000001d0d7808 */ /* 0x000fe40003000000 */
[----:B------:R-:W-:Y:S01]  /*11fb0*/  FMNMX.FTZ R0, R17, R0, !PT ;  /* 0x0000000011007209 */ /* 0x000fe20007810000 */
[----:B------:R-:W-:Y:S01]  /*11fc0*/  LDSM.16.MT88.4 R28, [R192] ;  /* 0x00000000c01c783b */ /* 0x000fe20000004200 */
[----:B------:R-:W-:Y:S02]  /*11fd0*/  FSEL R16, R26, -INF , P4 ;  /* 0xff8000001a107808 */ /* 0x000fe40002000000 */
        /* <DEDUP_REMOVED lines=8> */
[----:B------:R-:W-:Y:S02]  /*12060*/  FSEL R88, R22, -INF , P1 ;  /* 0xff80000016587808 */ /* 0x000fe40000800000 */
[----:B------:R-:W-:-:S02]  /*12070*/  FMNMX.FTZ R3, R89, R3, !PT ;  /* 0x0000000359037209 */ /* 0x000fc40007810000 */
[----:B-1----:R-:W-:Y:S02]  /*12080*/  FMNMX.FTZ R0, R2, R4, !PT ;  /* 0x0000000402007209 */ /* 0x002fe40007810000 */
[----:B------:R-:W-:Y:S02]  /*12090*/  FSEL R87, R21, -INF , P0 ;  /* 0xff80000015577808 */ /* 0x000fe40000000000 */
[----:B------:R-:W-:Y:S01]  /*120a0*/  FMNMX.FTZ R3, R88, R3, !PT ;  /* 0x0000000358037209 */ /* 0x000fe20007810000 */
[----:B------:R-:W1:Y:S03]  /*120b0*/  SHFL.BFLY PT, R2, R0, 0x1, 0x1f ;  /* 0x0c201f0000027f89 */ /* 0x000e6600000e0000 */
[----:B------:R-:W-:-:S05]  /*120c0*/  FMNMX.FTZ R3, R87, R3, !PT ;  /* 0x0000000357037209 */ /* 0x000fca0007810000 */
[----:B------:R-:W2:Y:S01]  /*120d0*/  SHFL.BFLY PT, R4, R3, 0x2, 0x1f ;  /* 0x0c401f0003047f89 */ /* 0x000ea200000e0000 */
[----:B-1----:R-:W-:-:S04]  /*120e0*/  FMNMX.FTZ R136, R0, R2, !PT ;  /* 0x0000000200887209 */ /* 0x002fc80007810000 */
[C---:B------:R-:W-:Y:S01]  /*120f0*/  FSETP.NEU.FTZ.AND P0, PT, R136.reuse, -INF , PT ;  /* 0xff8000008800780b */ /* 0x040fe20003f1d000 */
[----:B------:R-:W-:Y:S01]  /*12100*/  FMUL.FTZ R2, R136, c[0x0][0x2d0] ;  /* 0x0000b40088027a20 */ /* 0x000fe20000410000 */
[----:B--2---:R-:W-:-:S04]  /*12110*/  FMNMX.FTZ R0, R3, R4, !PT ;  /* 0x0000000403007209 */ /* 0x004fc80007810000 */
[----:B------:R-:W-:Y:S01]  /*12120*/  FSEL R2, R2, RZ, P0 ;  /* 0x000000ff02027208 */ /* 0x000fe20000000000 */
[----:B------:R-:W1:Y:S04]  /*12130*/  SHFL.BFLY PT, R4, R0, 0x1, 0x1f ;  /* 0x0c201f0000047f89 */ /* 0x000e6800000e0000 */
[----:B------:R-:W-:-:S04]  /*12140*/  FFMA.FTZ R3, R5, c[0x0][0x2d0], -R2 ;  /* 0x0000b40005037a23 */ /* 0x000fc80000010802 */
[----:B------:R2:W-:Y:S02]  /*12150*/  MUFU.EX2 R84, R3 ;  /* 0x0000000300547308 */ /* 0x0005e40000000800 */
[--C-:B--2---:R-:W-:Y:S01]  /*12160*/  FFMA.FTZ R3, R6, c[0x0][0x2d0], -R2.reuse ;  /* 0x0000b40006037a23 */ /* 0x104fe20000010802 */
[----:B-1----:R-:W-:Y:S01]  /*12170*/  FMNMX.FTZ R135, R0, R4, !PT ;  /* 0x0000000400877209 */ /* 0x002fe20007810000 */
[----:B------:R-:W-:-:S04]  /*12180*/  FFMA.FTZ R0, R10, c[0x0][0x2d0], -R2 ;  /* 0x0000b4000a007a23 */ /* 0x000fc80000010802 */
[----:B------:R1:W2:Y:S01]  /*12190*/  MUFU.EX2 R83, R3 ;  /* 0x0000000300537308 */ /* 0x0002a20000000800 */
[----:B------:R-:W-:-:S07]  /*121a0*/  FSETP.NEU.FTZ.AND P0, PT, R135, -INF , PT ;  /* 0xff8000008700780b */ /* 0x000fce0003f1d000 */
[----:B------:R3:W-:Y:S01]  /*121b0*/  MUFU.EX2 R219, R0 ;  /* 0x0000000000db7308 */ /* 0x0007e20000000800 */
[----:B-1----:R-:W-:Y:S02]  /*121c0*/  FFMA.FTZ R3, R7, c[0x0][0x2d0], -R2 ;  /* 0x0000b40007037a23 */ /* 0x002fe40000010802 */
[----:B------:R-:W1:Y:S05]  /*121d0*/  LDSM.16.MT88.4 R4, [R189] ;  /* 0x00000000bd04783b */ /* 0x000e6a0000004200 */
[----:B------:R4:W-:Y:S01]  /*121e0*/  MUFU.EX2 R86, R3 ;  /* 0x0000000300567308 */ /* 0x0009e20000000800 */
[----:B---3--:R-:W-:-:S05]  /*121f0*/  FMUL.FTZ R0, R135, c[0x0][0x2d0] ;  /* 0x0000b40087007a20 */ /* 0x008fca0000410000 */
[----:B------:R-:W-:Y:S01]  /*12200*/  FSEL R0, R0, RZ, P0 ;  /* 0x000000ff00007208 */ /* 0x000fe20000000000 */
[----:B----4-:R-:W-:-:S04]  /*12210*/  FFMA.FTZ R3, R9, c[0x0][0x2d0], -R2 ;  /* 0x0000b40009037a23 */ /* 0x010fc80000010802 */
[----:B------:R3:W4:Y:S02]  /*12220*/  MUFU.EX2 R85, R3 ;  /* 0x0000000300557308 */ /* 0x0007240000000800 */
[----:B---3--:R-:W-:Y:S01]  /*12230*/  FFMA.FTZ R3, R8, c[0x0][0x2d0], -R2 ;  /* 0x0000b40008037a23 */ /* 0x008fe20000010802 */
[----:B--2---:R-:W-:Y:S02]  /*12240*/  F2FP.PACK_AB R8, R83, R84 ;  /* 0x000000545308723e */ /* 0x004fe400000000ff */
[----:B----4-:R-:W-:-:S03]  /*12250*/  F2FP.PACK_AB R10, R85, R86 ;  /* 0x00000056550a723e */ /* 0x010fc600000000ff */
[----:B------:R2:W-:Y:S02]  /*12260*/  MUFU.EX2 R95, R3 ;  /* 0x00000003005f7308 */ /* 0x0005e40000000800 */
[----:B--2---:R-:W-:-:S06]  /*12270*/  FFMA.FTZ R3, R11, c[0x0][0x2d0], -R2 ;  /* 0x0000b4000b037a23 */ /* 0x004fcc0000010802 */
[----:B------:R2:W-:Y:S02]  /*12280*/  MUFU.EX2 R218, R3 ;  /* 0x0000000300da7308 */ /* 0x0005e40000000800 */
[----:B--2---:R-:W-:-:S06]  /*12290*/  FFMA.FTZ R3, R12, c[0x0][0x2d0], -R2 ;  /* 0x0000b4000c037a23 */ /* 0x004fcc0000010802 */
[----:B------:R2:W-:Y:S02]  /*122a0*/  MUFU.EX2 R204, R3 ;  /* 0x0000000300cc7308 */ /* 0x0005e40000000800 */
[----:B--2---:R-:W-:-:S06]  /*122b0*/  FFMA.FTZ R3, R14, c[0x0][0x2d0], -R0 ;  /* 0x0000b4000e037a23 */ /* 0x004fcc0000010800 */
[----:B------:R2:W-:Y:S02]  /*122c0*/  MUFU.EX2 R82, R3 ;  /* 0x0000000300527308 */ /* 0x0005e40000000800 */
[----:B--2---:R-:W-:-:S06]  /*122d0*/  FFMA.FTZ R3, R20, c[0x0][0x2d0], -R0 ;  /* 0x0000b40014037a23 */ /* 0x004fcc0000010800 */
[----:B------:R2:W3:Y:S02]  /*122e0*/  MUFU.EX2 R81, R3 ;  /* 0x0000000300517308 */ /* 0x0004e40000000800 */
[----:B--2---:R-:W-:Y:S01]  /*122f0*/  FFMA.FTZ R3, R19, c[0x0][0x2d0], -R0 ;  /* 0x0000b40013037a23 */ /* 0x004fe20000010800 */
[----:B---3--:R-:W-:-:S05]  /*12300*/  F2FP.PACK_AB R9, R81, R82 ;  /* 0x000000525109723e */ /* 0x008fca00000000ff */
[----:B------:R2:W-:Y:S02]  /*12310*/  MUFU.EX2 R80, R3 ;  /* 0x0000000300507308 */ /* 0x0005e40000000800 */
[----:B--2---:R-:W-:-:S06]  /*12320*/  FFMA.FTZ R3, R18, c[0x0][0x2d0], -R0 ;  /* 0x0000b40012037a23 */ /* 0x004fcc0000010800 */
[----:B------:R2:W3:Y:S02]  /*12330*/  MUFU.EX2 R203, R3 ;  /* 0x0000000300cb7308 */ /* 0x0004e40000000800 */
[----:B--2---:R-:W-:Y:S01]  /*12340*/  FFMA.FTZ R3, R17, c[0x0][0x2d0], -R0 ;  /* 0x0000b40011037a23 */ /* 0x004fe20000010800 */
[----:B---3--:R-:W-:-:S05]  /*12350*/  F2FP.PACK_AB R11, R203, R80 ;  /* 0x00000050cb0b723e */ /* 0x008fca00000000ff */
[----:B------:R2:W-:Y:S02]  /*12360*/  MUFU.EX2 R202, R3 ;  /* 0x0000000300ca7308 */ /* 0x0005e40000000800 */
[----:B-1----:R-:W-:Y:S07]  /*12370*/  HMMA.16816.F32 R20, R8, R4, RZ ;  /* 0x000000040814723c */ /* 0x002fee00000018ff */
[----:B------:R-:W-:Y:S01]  /*12380*/  F2FP.PACK_AB R4, R219, R95 ;  /* 0x0000005fdb04723e */ /* 0x000fe200000000ff */
[----:B--2---:R-:W-:-:S04]  /*12390*/  FFMA.FTZ R3, R13, c[0x0][0x2d0], -R0 ;  /* 0x0000b4000d037a23 */ /* 0x004fc80000010800 */
[----:B------:R1:W2:Y:S02]  /*123a0*/  MUFU.EX2 R200, R3 ;  /* 0x0000000300c87308 */ /* 0x0002a40000000800 */
[--C-:B-1----:R-:W-:Y:S01]  /*123b0*/  FFMA.FTZ R3, R16, c[0x0][0x2d0], -R0.reuse ;  /* 0x0000b40010037a23 */ /* 0x102fe20000010800 */
[----:B--2---:R-:W-:Y:S01]  /*123c0*/  F2FP.PACK_AB R5, R200, R202 ;  /* 0x000000cac805723e */ /* 0x004fe200000000ff */
[----:B------:R-:W-:Y:S04]  /*123d0*/  HMMA.16816.F32 R16, R8, R6, RZ ;  /* 0x000000060810723c */ /* 0x000fe800000018ff */
[----:B------:R1:W-:Y:S03]  /*123e0*/  MUFU.EX2 R199, R3 ;  /* 0x0000000300c77308 */ /* 0x0003e60000000800 */
[----:B------:R-:W-:Y:S01]  /*123f0*/  F2FP.PACK_AB R6, R204, R218 ;  /* 0x000000dacc06723e */ /* 0x000fe200000000ff */
[----:B-1----:R-:W-:-:S02]  /*12400*/  FFMA.FTZ R3, R15, c[0x0][0x2d0], -R0 ;  /* 0x0000b4000f037a23 */ /* 0x002fc40000010800 */
[----:B------:R-:W-:Y:S02]  /*12410*/  HMMA.16816.F32 R12, R8, R32, RZ ;  /* 0x00000020080c723c */ /* 0x000fe400000018ff */
[----:B------:R-:W1:Y:S02]  /*12420*/  MUFU.EX2 R198, R3 ;  /* 0x0000000300c67308 */ /* 0x000e640000000800 */
[----:B-1----:R-:W-:-:S07]  /*12430*/  F2FP.PACK_AB R7, R198, R199 ;  /* 0x000000c7c607723e */ /* 0x002fce00000000ff */
[C---:B------:R-:W-:Y:S08]  /*12440*/  HMMA.16816.F32 R164, R4.reuse, R24, R20 ;  /* 0x0000001804a4723c */ /* 0x040ff00000001814 */
[----:B------:R-:W-:Y:S01]  /*12450*/  HMMA.16816.F32 R52, R4, R26, R16 ;  /* 0x0000001a0434723c */ /* 0x000fe20000001810 */
[----:B------:R-:W1:Y:S07]  /*12460*/  LDSM.16.MT88.4 R24, [R192+0x800] ;  /* 0x00080000c018783b */ /* 0x000e6e0000004200 */
[----:B------:R-:W-:Y:S08]  /*12470*/  HMMA.16816.F32 R20, R8, R28, RZ ;  /* 0x0000001c0814723c */ /* 0x000ff000000018ff */
[----:B------:R-:W-:Y:S08]  /*12480*/  HMMA.16816.F32 R156, R4, R40, R12 ;  /* 0x00000028049c723c */ /* 0x000ff0000000180c */
[----:B------:R-:W-:Y:S01]  /*12490*/  IMAD.MOV.U32 R98, RZ, RZ, R52 ;  /* 0x000000ffff627224 */ /* 0x000fe200078e0034 */
[----:B------:R-:W-:Y:S01]  /*124a0*/  HMMA.16816.F32 R12, R8, R34, RZ ;  /* 0x00000022080c723c */ /* 0x000fe200000018ff */
[----:B------:R-:W-:Y:S01]  /*124b0*/  IMAD.MOV.U32 R97, RZ, RZ, R53 ;  /* 0x000000ffff617224 */ /* 0x000fe200078e0035 */
[----:B------:R-:W-:Y:S01]  /*124c0*/  LDSM.16.MT88.4 R32, [R189+0x2000] ;  /* 0x00200000bd20783b */ /* 0x000fe20000004200 */
[----:B------:R-:W-:-:S02]  /*124d0*/  IMAD.MOV.U32 R96, RZ, RZ, R54 ;  /* 0x000000ffff607224 */ /* 0x000fc400078e0036 */
[----:B------:R-:W-:Y:S02]  /*124e0*/  IMAD.MOV.U32 R3, RZ, RZ, R55 ;  /* 0x000000ffff037224 */ /* 0x000fe400078e0037 */
[----:B------:R-:W2:Y:S01]  /*124f0*/  LDSM.16.MT88.4 R52, [R191+0x800] ;  /* 0x00080000bf34783b */ /* 0x000ea20000004200 */
[----:B------:R-:W-:Y:S08]  /*12500*/  HMMA.16816.F32 R16, R8, R30, RZ ;  /* 0x0000001e0810723c */ /* 0x000ff000000018ff */
[----:B-1----:R-:W-:Y:S08]  /*12510*/  HMMA.16816.F32 R148, R4, R24, R20 ;  /* 0x000000180494723c */ /* 0x002ff00000001814 */
[----:B------:R-:W-:Y:S08]  /*12520*/  HMMA.16816.F32 R20, R8, R46, RZ ;  /* 0x0000002e0814723c */ /* 0x000ff000000018ff */
[----:B------:R-:W-:Y:S01]  /*12530*/  HMMA.16816.F32 R144, R4, R42, R12 ;  /* 0x0000002a0490723c */ /* 0x000fe2000000180c */
[----:B------:R-:W-:Y:S07]  /*12540*/  LDSM.16.MT88.4 R40, [R189+0x3800] ;  /* 0x00380000bd28783b */ /* 0x000fee0000004200 */
[----:B------:R-:W-:Y:S01]  /*12550*/  HMMA.16816.F32 R12, R8, R44, RZ ;  /* 0x0000002c080c723c */ /* 0x000fe200000018ff */
[----:B------:R-:W-:Y:S07]  /*12560*/  LDSM.16.MT88.4 R44, [R191+0x2000] ;  /* 0x00200000bf2c783b */ /* 0x000fee0000004200 */
[C---:B------:R-:W-:Y:S01]  /*12570*/  HMMA.16816.F32 R56, R4.reuse, R26, R16 ;  /* 0x0000001a0438723c */ /* 0x040fe20000001810 */
[----:B------:R-:W1:Y:S07]  /*12580*/  LDSM.16.MT88.4 R24, [R192+0x1800] ;  /* 0x00180000c018783b */ /* 0x000e6e0000004200 */
[C---:B--2---:R-:W-:Y:S01]  /*12590*/  HMMA.16816.F32 R236, R4.reuse, R54, R20 ;  /* 0x0000003604ec723c */ /* 0x044fe20000001814 */
        /* <DEDUP_REMOVED lines=9> */
[----:B------:R-:W4:Y:S07]  /*12630*/  LDSM.16.MT88.4 R56, [R190+0x2000] ;  /* 0x00200000be38783b */ /* 0x000f2e0000004200 */
[C---:B------:R-:W-:Y:S08]  /*12640*/  HMMA.16816.F32 R12, R8.reuse, R48, RZ ;  /* 0x00000030080c723c */ /* 0x040ff000000018ff */
[----:B-1----:R-:W-:Y:S08]  /*12650*/  HMMA.16816.F32 R36, R8, R24, RZ ;  /* 0x000000180824723c */ /* 0x002ff000000018ff */
[C---:B------:R-:W-:Y:S08]  /*12660*/  HMMA.16816.F32 R244, R4.reuse, R32, R28 ;  /* 0x0000002004f4723c */ /* 0x040ff0000000181c */
[----:B------:R-:W-:Y:S08]  /*12670*/  HMMA.16816.F32 R240, R4, R34, R16 ;  /* 0x0000002204f0723c */ /* 0x000ff00000001810 */
[C---:B------:R-:W-:Y:S08]  /*12680*/  HMMA.16816.F32 R32, R8.reuse, R26, RZ ;  /* 0x0000001a0820723c */ /* 0x040ff000000018ff */
[C---:B--2---:R-:W-:Y:S08]  /*12690*/  HMMA.16816.F32 R28, R8.reuse, R20, RZ ;  /* 0x00000014081c723c */ /* 0x044ff000000018ff */
[C---:B------:R-:W-:Y:S08]  /*126a0*/  HMMA.16816.F32 R24, R8.reuse, R22, RZ ;  /* 0x000000160818723c */ /* 0x040ff000000018ff */
[----:B------:R-:W-:Y:S08]  /*126b0*/  HMMA.16816.F32 R20, R8, R60, RZ ;  /* 0x0000003c0814723c */ /* 0x000ff000000018ff */
[----:B---3--:R-:W-:Y:S01]  /*126c0*/  HMMA.16816.F32 R228, R4, R52, R36 ;  /* 0x0000003404e4723c */ /* 0x008fe20000001824 */
[----:B------:R-:W1:Y:S06]  /*126d0*/  LDSM.16.MT88.4 R36, [R192+0x3800] ;  /* 0x00380000c024783b */ /* 0x000e6c0000004200 */
[----:B------:R-:W-:Y:S01]  /*126e0*/  IMAD.MOV.U32 R52, RZ, RZ, R102 ;  /* 0x000000ffff347224 */ /* 0x000fe200078e0066 */
[----:B------:R-:W-:Y:S01]  /*126f0*/  HMMA.16816.F32 R48, R8, R50, RZ ;  /* 0x000000320830723c */ /* 0x000fe200000018ff */
[----:B------:R-:W-:-:S07]  /*12700*/  IMAD.MOV.U32 R53, RZ, RZ, R101 ;  /* 0x000000ffff357224 */ /* 0x000fce00078e0065 */
[----:B------:R-:W-:Y:S08]  /*12710*/  HMMA.16816.F32 R16, R8, R62, RZ ;  /* 0x0000003e0810723c */ /* 0x000ff000000018ff */
[C---:B------:R-:W-:Y:S07]  /*12720*/  HMMA.16816.F32 R176, R4.reuse, R46, R24 ;  /* 0x0000002e04b0723c */ /* 0x040fee0000001818 */
[----:B------:R-:W-:Y:S01]  /*12730*/  IMAD.MOV.U32 R46, RZ, RZ, R96 ;  /* 0x000000ffff2e7224 */ /* 0x000fe200078e0060 */
[----:B------:R-:W-:Y:S01]  /*12740*/  HMMA.16816.F32 R224, R4, R40, R20 ;  /* 0x0000002804e0723c */ /* 0x000fe20000001814 */
[----:B------:R-:W-:-:S02]  /*12750*/  IMAD.MOV.U32 R47, RZ, RZ, R3 ;  /* 0x000000ffff2f7224 */ /* 0x000fc400078e0003 */
[----:B------:R-:W-:-:S05]  /*12760*/  FFMA.FTZ R3, R94, c[0x0][0x2d0], -R2 ;  /* 0x0000b4005e037a23 */ /* 0x000fca0000010802 */
[----:B------:R-:W-:Y:S01]  /*12770*/  HMMA.16816.F32 R220, R4, R54, R32 ;  /* 0x0000003604dc723c */ /* 0x000fe20000001820 */
[----:B------:R-:W2:Y:S06]  /*12780*/  LDSM.16.MT88.4 R32, [R189+0x4800] ;  /* 0x00480000bd20783b */ /* 0x000eac0000004200 */
[----:B------:R-:W-:Y:S01]  /*12790*/  IMAD.MOV.U32 R55, RZ, RZ, R99 ;  /* 0x000000ffff377224 */ /* 0x000fe200078e0063 */
[----:B------:R-:W-:Y:S01]  /*127a0*/  HMMA.16816.F32 R24, R8, R64, RZ ;  /* 0x000000400818723c */ /* 0x000fe200000018ff */
[----:B------:R-:W-:-:S07]  /*127b0*/  IMAD.MOV.U32 R54, RZ, RZ, R100 ;  /* 0x000000ffff367224 */ /* 0x000fce00078e0064 */
[----:B------:R-:W-:Y:S01]  /*127c0*/  HMMA.16816.F32 R20, R8, R66, RZ ;  /* 0x000000420814723c */ /* 0x000fe200000018ff */
[----:B------:R-:W-:Y:S07]  /*127d0*/  LDSM.16.MT88.4 R64, [R191+0x2800] ;  /* 0x00280000bf40783b */ /* 0x000fee0000004200 */
[----:B----4-:R-:W-:Y:S08]  /*127e0*/  HMMA.16816.F32 R232, R4, R56, R12 ;  /* 0x0000003804e8723c */ /* 0x010ff0000000180c */
[----:B------:R-:W-:Y:S07]  /*127f0*/  HMMA.16816.F32 R12, R8, R68, RZ ;  /* 0x00000044080c723c */ /* 0x000fee00000018ff */
[----:B------:R-:W-:Y:S01]  /*12800*/  IMAD.MOV.U32 R69, RZ, RZ, R103 ;  /* 0x000000ffff457224 */ /* 0x000fe200078e0067 */
[C---:B------:R-:W-:Y:S01]  /*12810*/  HMMA.16816.F32 R56, R4.reuse, R58, R48 ;  /* 0x0000003a0438723c */ /* 0x040fe20000001830 */
[----:B------:R-:W3:Y:S07]  /*12820*/  LDSM.16.MT88.4 R48, [R191+0x3800] ;  /* 0x00380000bf30783b */ /* 0x000eee0000004200 */
[C---:B------:R-:W-:Y:S07]  /*12830*/  HMMA.16816.F32 R60, R4.reuse, R44, R28 ;  /* 0x0000002c043c723c */ /* 0x040fee000000181c */
[----:B------:R-:W-:Y:S01]  /*12840*/  IMAD.MOV.U32 R44, RZ, RZ, R98 ;  /* 0x000000ffff2c7224 */ /* 0x000fe200078e0062 */
[----:B------:R-:W-:Y:S01]  /*12850*/  HMMA.16816.F32 R184, R4, R42, R16 ;  /* 0x0000002a04b8723c */ /* 0x000fe20000001810 */
[----:B------:R-:W4:Y:S01]  /*12860*/  LDSM.16.MT88.4 R40, [R190+0x4800] ;  /* 0x00480000be28783b */ /* 0x000f220000004200 */
[----:B------:R-:W-:-:S06]  /*12870*/  IMAD.MOV.U32 R45, RZ, RZ, R97 ;  /* 0x000000ffff2d7224 */ /* 0x000fcc00078e0061 */
[----:B------:R-:W-:Y:S08]  /*12880*/  HMMA.16816.F32 R28, R8, R70, RZ ;  /* 0x00000046081c723c */ /* 0x000ff000000018ff */
[C---:B-1----:R-:W-:Y:S08]  /*12890*/  HMMA.16816.F32 R172, R4.reuse, R36, R24 ;  /* 0x0000002404ac723c */ /* 0x042ff00000001818 */
[C---:B------:R-:W-:Y:S01]  /*128a0*/  HMMA.16816.F32 R168, R4.reuse, R38, R20 ;  /* 0x0000002604a8723c */ /* 0x040fe20000001814 */
[----:B------:R-:W1:Y:S07]  /*128b0*/  LDSM.16.MT88.4 R36, [R189+0x5000] ;  /* 0x00500000bd24783b */ /* 0x000e6e0000004200 */
[----:B------:R-:W-:Y:S08]  /*128c0*/  HMMA.16816.F32 R180, R4, R72, R12 ;  /* 0x0000004804b4723c */ /* 0x000ff0000000180c */
[C---:B------:R-:W-:Y:S08]  /*128d0*/  HMMA.16816.F32 R16, R8.reuse, R76, RZ ;  /* 0x0000004c0810723c */ /* 0x040ff000000018ff */
[----:B------:R-:W-:Y:S08]  /*128e0*/  HMMA.16816.F32 R12, R8, R78, RZ ;  /* 0x0000004e080c723c */ /* 0x000ff000000018ff */
[----:B------:R-:W-:Y:S01]  /*128f0*/  HMMA.16816.F32 R96, R4, R74, R28 ;  /* 0x0000004a0460723c */ /* 0x000fe2000000181c */
[----:B------:R-:W5:Y:S04]  /*12900*/  LDSM.16.MT88.4 R28, [R190+0x5000] ;  /* 0x00500000be1c783b */ /* 0x000f680000004200 */
[----:B------:R-:W-:Y:S03]  /*12910*/  LDSM.16.MT88.4 R72, [R189+0x4000] ;  /* 0x00400000bd48783b */ /* 0x000fe60000004200 */
[C---:B--2---:R-:W-:Y:S08]  /*12920*/  HMMA.16816.F32 R24, R8.reuse, R32, RZ ;  /* 0x000000200818723c */ /* 0x044ff000000018ff */
[----:B------:R-:W-:Y:S01]  /*12930*/  HMMA.16816.F32 R20, R8, R34, RZ ;  /* 0x000000220814723c */ /* 0x000fe200000018ff */
[----:B------:R-:W2:Y:S07]  /*12940*/  LDSM.16.MT88.4 R32, [R192+0x4800] ;  /* 0x00480000c020783b */ /* 0x000eae0000004200 */
[C---:B---3--:R-:W-:Y:S08]  /*12950*/  HMMA.16816.F32 R112, R4.reuse, R48, R16 ;  /* 0x000000300470723c */ /* 0x048ff00000001810 */
[----:B------:R-:W-:Y:S01]  /*12960*/  HMMA.16816.F32 R104, R4, R50, R12 ;  /* 0x000000320468723c */ /* 0x000fe2000000180c */
[----:B------:R-:W-:Y:S07]  /*12970*/  LDSM.16.MT88.4 R48, [R190+0x2800] ;  /* 0x00280000be30783b */ /* 0x000fee0000004200 */
[C---:B----4-:R-:W-:Y:S08]  /*12980*/  HMMA.16816.F32 R16, R8.reuse, R40, RZ ;  /* 0x000000280810723c */ /* 0x050ff000000018ff */
[----:B------:R-:W-:Y:S01]  /*12990*/  HMMA.16816.F32 R12, R8, R42, RZ ;  /* 0x0000002a080c723c */ /* 0x000fe200000018ff */
[----:B------:R-:W-:Y:S07]  /*129a0*/  LDSM.16.MT88.4 R40, [R189+0x2800] ;  /* 0x00280000bd28783b */ /* 0x000fee0000004200 */
[C---:B-1----:R-:W-:Y:S01]  /*129b0*/  HMMA.16816.F32 R120, R4.reuse, R38, R20 ;  /* 0x000000260478723c */ /* 0x042fe20000001814 */
[----:B------:R-:W1:Y:S07]  /*129c0*/  LDSM.16.MT88.4 R20, [R192+0x5000] ;  /* 0x00500000c014783b */ /* 0x000e6e0000004200 */
[C---:B------:R-:W-:Y:S08]  /*129d0*/  HMMA.16816.F32 R100, R4.reuse, R36, R24 ;  /* 0x000000240464723c */ /* 0x040ff00000001818 */
[C---:B-----5:R-:W-:Y:S08]  /*129e0*/  HMMA.16816.F32 R108, R4.reuse, R28, R16 ;  /* 0x0000001c046c723c */ /* 0x060ff00000001810 */
[----:B------:R-:W-:Y:S08]  /*129f0*/  HMMA.16816.F32 R24, R4, R30, R12 ;  /* 0x0000001e0418723c */ /* 0x000ff0000000180c */
[C---:B--2---:R-:W-:Y:S08]  /*12a00*/  HMMA.16816.F32 R16, R8.reuse, R32, RZ ;  /* 0x000000200810723c */ /* 0x044ff000000018ff */
[----:B------:R-:W-:Y:S01]  /*12a10*/  HMMA.16816.F32 R12, R8, R34, RZ ;  /* 0x00000022080c723c */ /* 0x000fe200000018ff */
[----:B------:R-:W-:Y:S11]  /*12a20*/  LDSM.16.MT88.4 R32, [R191+0x1000] ;  /* 0x00100000bf20783b */ /* 0x000ff60000004200 */
[----:B------:R-:W-:Y:S04]  /*12a30*/  @!UPT UIADD3 URZ, URZ, URZ, URZ ;  /* 0x0000003f3f3ff290 */ /* 0x000fe8000fffe03f */
[C---:B-1----:R-:W-:Y:S08]  /*12a40*/  HMMA.16816.F32 R116, R4.reuse, R20, R16 ;  /* 0x000000140474723c */ /* 0x042ff00000001810 */
[----:B------:R-:W-:Y:S01]  /*12a50*/  HMMA.16816.F32 R20, R4, R22, R12 ;  /* 0x000000160414723c */ /* 0x000fe2000000180c */
[----:B------:R-:W1:Y:S07]  /*12a60*/  LDSM.16.MT88.4 R12, [R191+0x4800] ;  /* 0x00480000bf0c783b */ /* 0x000e6e0000004200 */
[C---:B-1----:R-:W-:Y:S08]  /*12a70*/  HMMA.16816.F32 R16, R8.reuse, R12, RZ ;  /* 0x0000000c0810723c */ /* 0x042ff000000018ff */
[----:B------:R-:W-:Y:S01]  /*12a80*/  HMMA.16816.F32 R8, R8, R14, RZ ;  /* 0x0000000e0808723c */ /* 0x000fe200000018ff */
[----:B------:R-:W1:Y:S11]  /*12a90*/  LDSM.16.MT88.4 R12, [R191+0x5000] ;  /* 0x00500000bf0c783b */ /* 0x000e760000004200 */
[----:B------:R-:W-:Y:S04]  /*12aa0*/  @!UPT UIADD3 URZ, URZ, URZ, URZ ;  /* 0x0000003f3f3ff290 */ /* 0x000fe8000fffe03f */
[C---:B-1----:R-:W-:Y:S01]  /*12ab0*/  HMMA.16816.F32 R124, R4.reuse, R12, R16 ;  /* 0x0000000c047c723c */ /* 0x042fe20000001810 */
[----:B------:R1:W-:Y:S07]  /*12ac0*/  MUFU.EX2 R12, R3 ;  /* 0x00000003000c7308 */ /* 0x0003ee0000000800 */
[----:B------:R-:W-:Y:S01]  /*12ad0*/  HMMA.16816.F32 R16, R4, R14, R8 ;  /* 0x0000000e0410723c */ /* 0x000fe20000001808 */
[----:B------:R-:W-:Y:S01]  /*12ae0*/  LDSM.16.MT88.4 R8, [R191+0x5800] ;  /* 0x00580000bf08783b */ /* 0x000fe20000004200 */
[----:B-1----:R-:W-:-:S04]  /*12af0*/  FFMA.FTZ R3, R93, c[0x0][0x2d0], -R2 ;  /* 0x0000b4005d037a23 */ /* 0x002fc80000010802 */
[----:B------:R1:W2:Y:S02]  /*12b00*/  MUFU.EX2 R13, R3 ;  /* 0x00000003000d7308 */ /* 0x0002a40000000800 */
[--C-:B-1----:R-:W-:Y:S01]  /*12b10*/  FFMA.FTZ R3, R92, c[0x0][0x2d0], -R2.reuse ;  /* 0x0000b4005c037a23 */ /* 0x102fe20000010802 */
[----:B--2---:R-:W-:Y:S01]  /*12b20*/  F2FP.PACK_AB R128, R13, R12 ;  /* 0x0000000c0d80723e */ /* 0x004fe200000000ff */
[----:B------:R-:W-:-:S04]  /*12b30*/  FFMA.FTZ R2, R91, c[0x0][0x2d0], -R2 ;  /* 0x0000b4005b027a23 */ /* 0x000fc80000010802 */
[----:B------:R1:W-:Y:S08]  /*12b40*/  MUFU.EX2 R15, R3 ;  /* 0x00000003000f7308 */ /* 0x0003f00000000800 */
[----:B------:R2:W3:Y:S01]  /*12b50*/  MUFU.EX2 R14, R2 ;  /* 0x00000002000e7308 */ /* 0x0004e20000000800 */
[----:B-1----:R-:W-:Y:S02]  /*12b60*/  FADD.FTZ R3, R84, R83 ;  /* 0x0000005354037221 */ /* 0x002fe40000010000 */
[----:B--2---:R-:W-:Y:S01]  /*12b70*/  FFMA.FTZ R2, R90, c[0x0][0x2d0], -R0 ;  /* 0x0000b4005a027a23 */ /* 0x004fe20000010800 */
[----:B---3--:R-:W-:-:S04]  /*12b80*/  F2FP.PACK_AB R130, R14, R15 ;  /* 0x0000000f0e82723e */ /* 0x008fc800000000ff */
[----:B------:R1:W-:Y:S02]  /*12b90*/  MUFU.EX2 R7, R2 ;  /* 0x0000000200077308 */ /* 0x0003e40000000800 */
[----:B-1----:R-:W-:-:S06]  /*12ba0*/  FFMA.FTZ R2, R89, c[0x0][0x2d0], -R0 ;  /* 0x0000b40059027a23 */ /* 0x002fcc0000010800 */
[----:B------:R1:W2:Y:S02]  /*12bb0*/  MUFU.EX2 R6, R2 ;  /* 0x0000000200067308 */ /* 0x0002a40000000800 */
[--C-:B-1----:R-:W-:Y:S01]  /*12bc0*/  FFMA.FTZ R2, R88, c[0x0][0x2d0], -R0.reuse ;  /* 0x0000b40058027a23 */ /* 0x102fe20000010800 */
[----:B--2---:R-:W-:Y:S01]  /*12bd0*/  F2FP.PACK_AB R129, R6, R7 ;  /* 0x000000070681723e */ /* 0x004fe200000000ff */
[----:B------:R-:W-:Y:S01]  /*12be0*/  FFMA.FTZ R0, R87, c[0x0][0x2d0], -R0 ;  /* 0x0000b40057007a23 */ /* 0x000fe20000010800 */
[----:B------:R-:W-:Y:S03]  /*12bf0*/  LDSM.16.MT88.4 R88, [R192+0x4000] ;  /* 0x00400000c058783b */ /* 0x000fe60000004200 */
[----:B------:R1:W-:Y:S08]  /*12c00*/  MUFU.EX2 R5, R2 ;  /* 0x0000000200057308 */ /* 0x0003f00000000800 */
[----:B------:R2:W3:Y:S01]  /*12c10*/  MUFU.EX2 R4, R0 ;  /* 0x0000000000047308 */ /* 0x0004e20000000800 */
[----:B-1----:R-:W-:-:S02]  /*12c20*/  FADD.FTZ R2, R82, R81 ;  /* 0x0000005152027221 */ /* 0x002fc40000010000 */
[----:B--2---:R-:W-:Y:S01]  /*12c30*/  FADD.FTZ R0, R86, R3 ;  /* 0x0000000356007221 */ /* 0x004fe20000010000 */
[----:B---3--:R-:W-:Y:S01]  /*12c40*/  F2FP.PACK_AB R131, R4, R5 ;  /* 0x000000050483723e */ /* 0x008fe200000000ff */
[----:B------:R-:W-:Y:S02]  /*12c50*/  FADD.FTZ R3, R80, R2 ;  /* 0x0000000250037221 */ /* 0x000fe40000010000 */
[----:B------:R-:W1:Y:S01]  /*12c60*/  LDSM.16.MT88.4 R80, [R190+0x4000] ;  /* 0x00400000be50783b */ /* 0x000e620000004200 */
[----:B------:R-:W-:Y:S02]  /*12c70*/  FADD.FTZ R2, R85, R0 ;  /* 0x0000000055027221 */ /* 0x000fe40000010000 */
[----:B------:R-:W-:Y:S01]  /*12c80*/  FADD.FTZ R0, R203, R3 ;  /* 0x00000003cb007221 */ /* 0x000fe20000010000 */
[----:B------:R-:W-:Y:S03]  /*12c90*/  HMMA.16816.F32 R28, R128, R32, R248 ;  /* 0x00000020801c723c */ /* 0x000fe600000018f8 */
[----:B------:R-:W-:-:S04]  /*12ca0*/  FADD.FTZ R0, R202, R0 ;  /* 0x00000000ca007221 */ /* 0x000fc80000010000 */
[----:B------:R-:W-:Y:S01]  /*12cb0*/  IMAD.MOV.U32 R250, RZ, RZ, R95 ;  /* 0x000000fffffa7224 */ /* 0x000fe200078e005f */
[C---:B------:R-:W-:Y:S01]  /*12cc0*/  HMMA.16816.F32 R164, R128.reuse, R160, R164 ;  /* 0x000000a080a4723c */ /* 0x040fe200000018a4 */
[----:B------:R-:W-:Y:S02]  /*12cd0*/  IMAD.MOV.U32 R251, RZ, RZ, R69 ;  /* 0x000000fffffb7224 */ /* 0x000fe400078e0045 */
[----:B------:R-:W-:Y:S02]  /*12ce0*/  FADD.FTZ R2, R250, R2 ;  /* 0x00000002fa027221 */ /* 0x000fe40000010000 */
[----:B------:R-:W-:Y:S01]  /*12cf0*/  FADD.FTZ R0, R200, R0 ;  /* 0x00000000c8007221 */ /* 0x000fe20000010000 */
[----:B------:R-:W-:Y:S01]  /*12d00*/  IADD3 R200, R251, -0x2, RZ ;  /* 0xfffffffefbc87810 */ /* 0x000fe20007ffe0ff */
[----:B------:R-:W-:Y:S01]  /*12d10*/  FADD.FTZ R2, R219, R2 ;  /* 0x00000002db027221 */ /* 0x000fe20000010000 */
[----:B------:R-:W-:Y:S01]  /*12d20*/  HMMA.16816.F32 R156, R128, R152, R156 ;  /* 0x00000098809c723c */ /* 0x000fe2000000189c */
[----:B------:R-:W-:Y:S01]  /*12d30*/  FADD.FTZ R0, R199, R0 ;  /* 0x00000000c7007221 */ /* 0x000fe20000010000 */
[----:B------:R-:W-:Y:S01]  /*12d40*/  ISETP.GE.AND P0, PT, R200, R252, PT ;  /* 0x000000fcc800720c */ /* 0x000fe20003f06270 */
[----:B------:R-:W-:-:S02]  /*12d50*/  FADD.FTZ R2, R218, R2 ;  /* 0x00000002da027221 */ /* 0x000fc40000010000 */
[----:B------:R-:W-:Y:S02]  /*12d60*/  FADD.FTZ R0, R198, R0 ;  /* 0x00000000c6007221 */ /* 0x000fe40000010000 */
[----:B------:R-:W-:Y:S01]  /*12d70*/  FADD.FTZ R2, R204, R2 ;  /* 0x00000002cc027221 */ /* 0x000fe20000010000 */
[C---:B------:R-:W-:Y:S01]  /*12d80*/  HMMA.16816.F32 R160, R128.reuse, R162, R44 ;  /* 0x000000a280a0723c */ /* 0x040fe2000000182c */
[----:B------:R-:W-:Y:S02]  /*12d90*/  FADD.FTZ R0, R7, R0 ;  /* 0x0000000007007221 */ /* 0x000fe40000010000 */
[----:B------:R-:W-:Y:S02]  /*12da0*/  FADD.FTZ R2, R12, R2 ;  /* 0x000000020c027221 */ /* 0x000fe40000010000 */
[----:B------:R-:W-:Y:S02]  /*12db0*/  FADD.FTZ R0, R6, R0 ;  /* 0x0000000006007221 */ /* 0x000fe40000010000 */
[----:B------:R-:W-:Y:S01]  /*12dc0*/  FADD.FTZ R2, R13, R2 ;  /* 0x000000020d027221 */ /* 0x000fe20000010000 */
[----:B------:R-:W-:Y:S01]  /*12dd0*/  HMMA.16816.F32 R152, R128, R154, R144 ;  /* 0x0000009a8098723c */ /* 0x000fe20000001890 */
[----:B------:R-:W2:Y:S01]  /*12de0*/  LDSM.16.MT88.4 R144, [R192+0x1000] ;  /* 0x00100000c090783b */ /* 0x000ea20000004200 */
[----:B------:R-:W-:-:S02]  /*12df0*/  FADD.FTZ R0, R5, R0 ;  /* 0x0000000005007221 */ /* 0x000fc40000010000 */
[----:B------:R-:W-:Y:S02]  /*12e00*/  FADD.FTZ R2, R15, R2 ;  /* 0x000000020f027221 */ /* 0x000fe40000010000 */
[----:B------:R-:W-:Y:S02]  /*12e10*/  FADD.FTZ R204, R4, R0 ;  /* 0x0000000004cc7221 */ /* 0x000fe40000010000 */
[----:B-1----:R-:W-:Y:S01]  /*12e20*/  HMMA.16816.F32 R76, R128, R80, R180 ;  /* 0x00000050804c723c */ /* 0x002fe200000018b4 */
[----:B------:R-:W-:-:S07]  /*12e30*/  FADD.FTZ R203, R14, R2 ;  /* 0x000000020ecb7221 */ /* 0x000fce0000010000 */
[C---:B------:R-:W-:Y:S01]  /*12e40*/  HMMA.16816.F32 R80, R128.reuse, R82, R96 ;  /* 0x000000528050723c */ /* 0x040fe20000001860 */
[----:B------:R-:W1:Y:S07]  /*12e50*/  LDSM.16.MT88.4 R96, [R191+0x4000] ;  /* 0x00400000bf60783b */ /* 0x000e6e0000004200 */
[C---:B------:R-:W-:Y:S08]  /*12e60*/  HMMA.16816.F32 R44, R128.reuse, R48, R232 ;  /* 0x00000030802c723c */ /* 0x040ff000000018e8 */
[C---:B------:R-:W-:Y:S01]  /*12e70*/  HMMA.16816.F32 R48, R128.reuse, R50, R56 ;  /* 0x000000328030723c */ /* 0x040fe20000001838 */
[----:B------:R-:W3:Y:S07]  /*12e80*/  LDSM.16.MT88.4 R56, [R192+0x2800] ;  /* 0x00280000c038783b */ /* 0x000eee0000004200 */
[C---:B------:R-:W-:Y:S08]  /*12e90*/  HMMA.16816.F32 R36, R128.reuse, R40, R244 ;  /* 0x000000288024723c */ /* 0x040ff000000018f4 */
[C---:B--2---:R-:W-:Y:S08]  /*12ea0*/  HMMA.16816.F32 R148, R128.reuse, R144, R148 ;  /* 0x000000908094723c */ /* 0x044ff00000001894 */
[C---:B------:R-:W-:Y:S08]  /*12eb0*/  HMMA.16816.F32 R144, R128.reuse, R146, R52 ;  /* 0x000000928090723c */ /* 0x040ff00000001834 */
[C---:B-1----:R-:W-:Y:S01]  /*12ec0*/  HMMA.16816.F32 R92, R128.reuse, R96, R112 ;  /* 0x00000060805c723c */ /* 0x042fe20000001870 */
[----:B------:R-:W1:Y:S07]  /*12ed0*/  LDSM.16.MT88.4 R112, [R190+0x5800] ;  /* 0x00580000be70783b */ /* 0x000e6e0000004200 */
[C---:B------:R-:W-:Y:S01]  /*12ee0*/  HMMA.16816.F32 R96, R128.reuse, R98, R104 ;  /* 0x000000628060723c */ /* 0x040fe20000001868 */
[----:B------:R-:W2:Y:S07]  /*12ef0*/  LDSM.16.MT88.4 R104, [R189+0x5800] ;  /* 0x00580000bd68783b */ /* 0x000eae0000004200 */
[C---:B---3--:R-:W-:Y:S08]  /*12f00*/  HMMA.16816.F32 R52, R128.reuse, R56, R228 ;  /* 0x000000388034723c */ /* 0x048ff000000018e4 */
[C---:B------:R-:W-:Y:S08]  /*12f10*/  HMMA.16816.F32 R60, R128.reuse, R64, R60 ;  /* 0x00000040803c723c */ /* 0x040ff0000000183c */
[C---:B------:R-:W-:Y:S08]  /*12f20*/  HMMA.16816.F32 R68, R128.reuse, R72, R224 ;  /* 0x000000488044723c */ /* 0x040ff000000018e0 */
[C---:B------:R-:W-:Y:S08]  /*12f30*/  HMMA.16816.F32 R84, R128.reuse, R88, R172 ;  /* 0x000000588054723c */ /* 0x040ff000000018ac */
[C---:B-1----:R-:W-:Y:S08]  /*12f40*/  HMMA.16816.F32 R108, R128.reuse, R112, R108 ;  /* 0x00000070806c723c */ /* 0x042ff0000000186c */
[C---:B--2---:R-:W-:Y:S08]  /*12f50*/  HMMA.16816.F32 R100, R128.reuse, R104, R100 ;  /* 0x000000688064723c */ /* 0x044ff00000001864 */
[C---:B------:R-:W-:Y:S01]  /*12f60*/  HMMA.16816.F32 R104, R128.reuse, R106, R120 ;  /* 0x0000006a8068723c */ /* 0x040fe20000001878 */
[----:B------:R-:W1:Y:S07]  /*12f70*/  LDSM.16.MT88.4 R120, [R192+0x5800] ;  /* 0x00580000c078783b */ /* 0x000e6e0000004200 */
[C---:B------:R-:W-:Y:S08]  /*12f80*/  HMMA.16816.F32 R32, R128.reuse, R34, R236 ;  /* 0x000000228020723c */ /* 0x040ff000000018ec */
[C---:B------:R-:W-:Y:S08]  /*12f90*/  HMMA.16816.F32 R40, R128.reuse, R42, R240 ;  /* 0x0000002a8028723c */ /* 0x040ff000000018f0 */
[C---:B------:R-:W-:Y:S08]  /*12fa0*/  HMMA.16816.F32 R56, R128.reuse, R58, R220 ;  /* 0x0000003a8038723c */ /* 0x040ff000000018dc */
[C---:B------:R-:W-:Y:S08]  /*12fb0*/  HMMA.16816.F32 R64, R128.reuse, R66, R176 ;  /* 0x000000428040723c */ /* 0x040ff000000018b0 */
[C---:B------:R-:W-:Y:S08]  /*12fc0*/  HMMA.16816.F32 R72, R128.reuse, R74, R184 ;  /* 0x0000004a8048723c */ /* 0x040ff000000018b8 */
[C---:B-1----:R-:W-:Y:S08]  /*12fd0*/  HMMA.16816.F32 R116, R128.reuse, R120, R116 ;  /* 0x000000788074723c */ /* 0x042ff00000001874 */
[C---:B------:R-:W-:Y:S08]  /*12fe0*/  HMMA.16816.F32 R88, R128.reuse, R90, R168 ;  /* 0x0000005a8058723c */ /* 0x040ff000000018a8 */
[C---:B------:R-:W-:Y:S08]  /*12ff0*/  HMMA.16816.F32 R112, R128.reuse, R114, R24 ;  /* 0x000000728070723c */ /* 0x040ff00000001818 */
[C---:B------:R-:W-:Y:S08]  /*13000*/  HMMA.16816.F32 R120, R128.reuse, R122, R20 ;  /* 0x0000007a8078723c */ /* 0x040ff00000001814 */
[C---:B------:R-:W-:Y:S08]  /*13010*/  HMMA.16816.F32 R124, R128.reuse, R8, R124 ;  /* 0x00000008807c723c */ /* 0x040ff0000000187c */
[----:B------:R-:W-:Y:S01]  /*13020*/  HMMA.16816.F32 R128, R128, R10, R16 ;  /* 0x0000000a8080723c */ /* 0x000fe20000001810 */
[----:B------:R-:W-:Y:S07]  /*13030*/  @!UPT UIADD3 URZ, URZ, URZ, URZ ;  /* 0x0000003f3f3ff290 */ /* 0x000fee000fffe03f */
[----:B------:R-:W-:Y:S11]  /*13040*/  @!P0 BRA `(.L_x_1479) ;  /* 0x00002cc000008947 */ /* 0x000ff60003800000 */
[----:B------:R-:W1:Y:S01]  /*13050*/  S2R R251, SR_TID.X ;  /* 0x0000000000fb7919 */ /* 0x000e620000002100 */
[----:B------:R-:W-:Y:S01]  /*13060*/  LOP3.LUT P0, RZ, R215, 0x2, RZ, 0xc0, !PT ;  /* 0x00000002d7ff7812 */ /* 0x000fe2000780c0ff */
[----:B------:R-:W-:Y:S01]  /*13070*/  IMAD.MOV.U32 R218, RZ, RZ, c[0x0][0x208] ;  /* 0x00008200ffda7624 */ /* 0x000fe200078e00ff */
[----:B------:R-:W-:Y:S01]  /*13080*/  LOP3.LUT R206, R206, 0xffffffef, RZ, 0xc0, !PT ;  /* 0xffffffefcece7812 */ /* 0x000fe200078ec0ff */
[----:B------:R-:W-:Y:S01]  /*13090*/  IMAD.MOV.U32 R219, RZ, RZ, c[0x0][0x20c] ;  /* 0x00008300ffdb7624 */ /* 0x000fe200078e00ff */
[----:B------:R-:W-:-:S02]  /*130a0*/  ISETP.GE.AND P1, PT, R208, c[0x0][0x1d4], PT ;  /* 0x00007500d0007a0c */ /* 0x000fc40003f26270 */
[----:B------:R-:W-:Y:S02]  /*130b0*/  ISETP.GE.AND P6, PT, R134, c[0x0][0x1d4], PT ;  /* 0x0000750086007a0c */ /* 0x000fe40003fc6270 */
[----:B------:R-:W-:-:S05]  /*130c0*/  ISETP.GE.AND P5, PT, R132, c[0x0][0x1d4], PT ;  /* 0x0000750084007a0c */ /* 0x000fca0003fa6270 */
[----:B------:R-:W-:Y:S02]  /*130d0*/  @P0 LOP3.LUT R206, R206, 0x10, RZ, 0xfc, !PT ;  /* 0x00000010cece0812 */ /* 0x000fe400078efcff */
[----:B------:R-:W-:Y:S02]  /*130e0*/  ISETP.GE.AND P0, PT, R207, c[0x0][0x1d4], PT ;  /* 0x00007500cf007a0c */ /* 0x000fe40003f06270 */
[----:B------:R-:W-:Y:S02]  /*130f0*/  LOP3.LUT R206, R206, 0xfffffffb, RZ, 0xc0, !PT ;  /* 0xfffffffbcece7812 */ /* 0x000fe400078ec0ff */
[----:B-1----:R-:W-:-:S13]  /*13100*/  ISETP.GT.AND P2, PT, R251, 0x7f, PT ;  /* 0x0000007ffb00780c */ /* 0x002fda0003f44270 */
[----:B------:R-:W-:-:S04]  /*13110*/  @P2 LOP3.LUT R206, R206, 0x4, RZ, 0xfc, !PT ;  /* 0x00000004cece2812 */ /* 0x000fc800078efcff */
[----:B------:R-:W-:-:S04]  /*13120*/  LOP3.LUT R206, R206, 0xfffffffd, RZ, 0xc0, !PT ;  /* 0xfffffffdcece7812 */ /* 0x000fc800078ec0ff */
[----:B------:R-:W-:-:S04]  /*13130*/  @P1 LOP3.LUT R206, R206, 0x2, RZ, 0xfc, !PT ;  /* 0x00000002cece1812 */ /* 0x000fc800078efcff */
[----:B------:R-:W-:-:S04]  /*13140*/  LOP3.LUT R206, R206, 0xfffffffe, RZ, 0xc0, !PT ;  /* 0xfffffffecece7812 */ /* 0x000fc800078ec0ff */
[----:B------:R-:W-:Y:S02]  /*13150*/  @P0 LOP3.LUT R206, R206, 0x1, RZ, 0xfc, !PT ;  /* 0x00000001cece0812 */ /* 0x000fe400078efcff */
[----:B------:R-:W-:Y:S02]  /*13160*/  LOP3.LUT P0, RZ, R215, 0x4, RZ, 0xc0, !PT ;  /* 0x00000004d7ff7812 */ /* 0x000fe4000780c0ff */
[----:B------:R-:W-:-:S11]  /*13170*/  LOP3.LUT R206, R206, 0xfffffff7, RZ, 0xc0, !PT ;  /* 0xfffffff7cece7812 */ /* 0x000fd600078ec0ff */
[----:B------:R-:W-:Y:S02]  /*13180*/  @P0 LOP3.LUT R206, R206, 0x8, RZ, 0xfc, !PT ;  /* 0x00000008cece0812 */ /* 0x000fe400078efcff */
.L_x_1482:
[----:B------:R-:W-:Y:S04]  /*13190*/  DEPBAR.LE SB0, 0x0 ;  /* 0x000080000000791a */ /* 0x000fe80000000000 */
[----:B------:R-:W-:Y:S01]  /*131a0*/  WARPSYNC 0xffffffff ;  /* 0xffffffff00007948 */ /* 0x000fe20003800000 */
[----:B------:R-:W-:Y:S01]  /*131b0*/  BAR.SYNC.DEFER_BLOCKING 0x0 ;  /* 0x0000000000007b1d */ /* 0x000fe20000010000 */
[----:B------:R-:W-:Y:S01]  /*131c0*/  SHF.R.S32.HI R0, RZ, 0x1f, R200 ;  /* 0x0000001fff007819 */ /* 0x000fe200000114c8 */
[----:B------:R-:W-:Y:S01]  /*131d0*/  IMAD.WIDE.U32 R2, R200, c[0x0][0x208], RZ ;  /* 0x00008200c8027a25 */ /* 0x000fe200078e00ff */
[----:B------:R-:W-:Y:S02]  /*131e0*/  LOP3.LUT P4, RZ, R215, 0x2, RZ, 0xc0, !PT ;  /* 0x00000002d7ff7812 */ /* 0x000fe4000788c0ff */
[----:B------:R-:W-:Y:S01]  /*131f0*/  LOP3.LUT P3, RZ, R206, 0x1, RZ, 0xc0, !PT ;  /* 0x00000001ceff7812 */ /* 0x000fe2000786c0ff */
[----:B------:R-:W-:Y:S01]  /*13200*/  IMAD R0, R0, c[0x0][0x208], RZ ;  /* 0x0000820000007a24 */ /* 0x000fe200078e02ff */
[----:B------:R-:W-:Y:S03]  /*13210*/  LOP3.LUT P1, RZ, R206, 0x2, RZ, 0xc0, !PT ;  /* 0x00000002ceff7812 */ /* 0x000fe6000782c0ff */
[----:B------:R-:W-:Y:S05]  /*13220*/  IMAD R0, R200, c[0x0][0x20c], R0 ;  /* 0x00008300c8007a24 */ /* 0x000fea00078e0200 */
[----:B------:R-:W-:Y:S01]  /*13230*/  IADD3 R0, R3, R0, RZ ;  /* 0x0000000003007210 */ /* 0x000fe20007ffe0ff */
[----:B------:R-:W-:Y:S04]  /*13240*/  IMAD.WIDE.U32 R2, R2, 0x30, RZ ;  /* 0x0000003002027825 */ /* 0x000fe800078e00ff */
[----:B------:R-:W-:Y:S01]  /*13250*/  IMAD R0, R0, 0x30, RZ ;  /* 0x0000003000007824 */ /* 0x000fe200078e02ff */
[----:B------:R-:W-:Y:S04]  /*13260*/  LDSM.16.M88.4 R24, [R193] ;  /* 0x00000000c118783b */ /* 0x000fe80000000200 */
[----:B------:R-:W-:Y:S01]  /*13270*/  IADD3 R0, R3, R0, RZ ;  /* 0x0000000003007210 */ /* 0x000fe20007ffe0ff */
[----:B------:R-:W-:Y:S01]  /*13280*/  BSSY B0, `(.L_x_1480) ;  /* 0x0000118000007945 */ /* 0x000fe20003800000 */
[----:B------:R-:W-:Y:S01]  /*13290*/  IADD3 R3, P0, R212, R2, RZ ;  /* 0x00000002d4037210 */ /* 0x000fe20007f1e0ff */
[----:B------:R-:W1:Y:S03]  /*132a0*/  S2R R4, SR_TID.X ;  /* 0x0000000000047919 */ /* 0x000e660000002100 */
[----:B------:R-:W-:Y:S03]  /*132b0*/  IADD3.X R6, R0, R214, RZ, P0, !PT ;  /* 0x000000d600067210 */ /* 0x000fe600007fe4ff */
[----:B------:R-:W2:Y:S06]  /*132c0*/  LDSM.16.M88.4 R8, [R143] ;  /* 0x000000008f08783b */ /* 0x000eac0000000200 */
[----:B------:R-:W3:Y:S06]  /*132d0*/  LDSM.16.M88.4 R16, [R143+0x800] ;  /* 0x000800008f10783b */ /* 0x000eec0000000200 */
[----:B------:R-:W4:Y:S06]  /*132e0*/  LDSM.16.M88.4 R168, [R143+0x1000] ;  /* 0x001000008fa8783b */ /* 0x000f2c0000000200 */
[----:B------:R-:W-:Y:S01]  /*132f0*/  LDSM.16.M88.4 R172, [R194] ;  /* 0x00000000c2ac783b */ /* 0x000fe20000000200 */
[----:B-1----:R-:W-:Y:S11]  /*13300*/  ISETP.GT.AND P2, PT, R4, 0x7f, PT ;  /* 0x0000007f0400780c */ /* 0x002ff60003f44270 */
[----:B------:R-:W-:Y:S02]  /*13310*/  @!UPT UIADD3 URZ, URZ, URZ, URZ ;  /* 0x0000003f3f3ff290 */ /* 0x000fe4000fffe03f */
[C---:B------:R-:W-:Y:S04]  /*13320*/  @!P2 LEA R5, P0, R218.reuse, R2, 0x5 ;  /* 0x00000002da05a211 */ /* 0x040fe800078028ff */
[----:B------:R-:W-:Y:S02]  /*13330*/  @!P2 LEA.HI.X R4, R218, R0, R219, 0x5, P0 ;  /* 0x00000000da04a211 */ /* 0x000fe400000f2cdb */
[C---:B------:R-:W-:Y:S04]  /*13340*/  LEA R2, P0, R3.reuse, c[0x0][0x1f8], 0x1 ;  /* 0x00007e0003027a11 */ /* 0x040fe800078008ff */
[----:B------:R-:W-:Y:S02]  /*13350*/  LEA.HI.X R3, R3, c[0x0][0x1fc], R6, 0x1, P0 ;  /* 0x00007f0003037a11 */ /* 0x000fe400000f0c06 */
[----:B------:R-:W-:Y:S04]  /*13360*/  @!P2 IADD3 R0, P0, R5, R212, RZ ;  /* 0x000000d40500a210 */ /* 0x000fe80007f1e0ff */
[----:B------:R-:W-:Y:S02]  /*13370*/  @!P2 IADD3.X R4, R4, R214, RZ, P0, !PT ;  /* 0x000000d60404a210 */ /* 0x000fe400007fe4ff */
[C---:B------:R-:W-:Y:S04]  /*13380*/  @!P2 LEA R198, P0, R0.reuse, c[0x0][0x1f8], 0x1 ;  /* 0x00007e0000c6aa11 */ /* 0x040fe800078008ff */
[----:B------:R-:W-:Y:S02]  /*13390*/  @!P2 LEA.HI.X R199, R0, c[0x0][0x1fc], R4, 0x1, P0 ;  /* 0x00007f0000c7aa11 */ /* 0x000fe400000f0c04 */
[C---:B--2---:R-:W-:Y:S03]  /*133a0*/  HMMA.16816.F32 R4, R24.reuse, R8, RZ ;  /* 0x000000081804723c */ /* 0x044fe600000018ff */
[C---:B------:R-:W-:Y:S02]  /*133b0*/  IADD3 R0, R143.reuse, 0x20, RZ ;  /* 0x000000208f007810 */ /* 0x040fe40007ffe0ff */
[C---:B------:R-:W-:Y:S02]  /*133c0*/  @P4 IADD3 R0, R143.reuse, -0x20, RZ ;  /* 0xffffffe08f004810 */ /* 0x040fe40007ffe0ff */
[----:B------:R-:W-:Y:S01]  /*133d0*/  ISETP.GT.AND P4, PT, R200, R252, PT ;  /* 0x000000fcc800720c */ /* 0x000fe20003f84270 */
[C---:B------:R-:W-:Y:S02]  /*133e0*/  HMMA.16816.F32 R8, R24.reuse, R10, RZ ;  /* 0x0000000a1808723c */ /* 0x040fe400000018ff */
[----:B------:R-:W1:Y:S06]  /*133f0*/  LDSM.16.M88.4 R176, [R0] ;  /* 0x0000000000b0783b */ /* 0x000e6c0000000200 */
[C---:B---3--:R-:W-:Y:S01]  /*13400*/  HMMA.16816.F32 R12, R24.reuse, R16, RZ ;  /* 0x00000010180c723c */ /* 0x048fe200000018ff */
[----:B------:R-:W2:Y:S06]  /*13410*/  LDSM.16.M88.4 R180, [R0+0x800] ;  /* 0x0008000000b4783b */ /* 0x000eac0000000200 */
[----:B------:R3:W5:Y:S01]  /*13420*/  LDSM.16.M88.4 R184, [R0+0x1000] ;  /* 0x0010000000b8783b */ /* 0x0007620000000200 */
[C---:B------:R-:W-:Y:S05]  /*13430*/  HMMA.16816.F32 R16, R24.reuse, R18, RZ ;  /* 0x000000121810723c */ /* 0x040fea00000018ff */
[----:B------:R-:W-:Y:S01]  /*13440*/  @!PT LDS RZ, [RZ] ;  /* 0x00000000fffff984 */ /* 0x000fe20000000800 */
[----:B------:R-:W-:Y:S01]  /*13450*/  @!PT LDS RZ, [RZ] ;  /* 0x00000000fffff984 */ /* 0x000fe20000000800 */
[----:B------:R-:W-:Y:S01]  /*13460*/  @!PT LDS RZ, [RZ] ;  /* 0x00000000fffff984 */ /* 0x000fe20000000800 */
[----:B------:R2:W-:Y:S03]  /*13470*/  LDGSTS.E.BYPASS.LTC128B.128 [R197+0x4080], [R2.64], !P5 ;  /* 0x0408000002c57fae */ /* 0x0005e6000e901d46 */
[C---:B----4-:R-:W-:Y:S03]  /*13480*/  HMMA.16816.F32 R20, R24.reuse, R168, RZ ;  /* 0x000000a81814723c */ /* 0x050fe600000018ff */
[----:B------:R4:W-:Y:S05]  /*13490*/  LDGSTS.E.BYPASS.LTC128B.128 [R197+0x5880], [R2.64+0x80], !P6 ;  /* 0x0588008002c57fae */ /* 0x0009ea000f101d46 */
[----:B------:R-:W-:Y:S01]  /*134a0*/  HMMA.16816.F32 R24, R24, R170, RZ ;  /* 0x000000aa1818723c */ /* 0x000fe200000018ff */
[----:B------:R4:W-:Y:S03]  /*134b0*/  LDGSTS.E.BYPASS.LTC128B.128 [R197+0x7080], [R2.64+0x100], !P3 ;  /* 0x0708010002c57fae */ /* 0x0009e6000d901d46 */
[----:B---3--:R-:W-:Y:S03]  /*134c0*/  IADD3 R0, R143, 0x40, RZ ;  /* 0x000000408f007810 */ /* 0x008fe60007ffe0ff */
[----:B------:R4:W-:Y:S01]  /*134d0*/  LDGSTS.E.BYPASS.LTC128B.128 [R197+0x8880], [R2.64+0x180], !P1 ;  /* 0x0888018002c57fae */ /* 0x0009e2000c901d46 */
[C---:B-1----:R-:W-:Y:S05]  /*134e0*/  HMMA.16816.F32 R4, R172.reuse, R176, R4 ;  /* 0x000000b0ac04723c */ /* 0x042fea0000001804 */
[----:B------:R1:W-:Y:S03]  /*134f0*/  @!P2 LDGSTS.E.BYPASS.LTC128B.128 [R201+0x5080], [R198.64], !P5 ;  /* 0x05080000c6c9afae */ /* 0x0003e6000e901d46 */
[C---:B------:R-:W-:Y:S03]  /*13500*/  HMMA.16816.F32 R8, R172.reuse, R178, R8 ;  /* 0x000000b2ac08723c */ /* 0x040fe60000001808 */
[----:B------:R1:W-:Y:S06]  /*13510*/  @!P2 LDGSTS.E.BYPASS.LTC128B.128 [R201+0x6880], [R198.64+0x80], !P6 ;  /* 0x06880080c6c9afae */ /* 0x0003ec000f101d46 */
[----:B------:R1:W-:Y:S01]  /*13520*/  @!P2 LDGSTS.E.BYPASS.LTC128B.128 [R201+0x8080], [R198.64+0x100], !P3 ;  /* 0x08080100c6c9afae */ /* 0x0003e2000d901d46 */
[C---:B--2---:R-:W-:Y:S05]  /*13530*/  HMMA.16816.F32 R12, R172.reuse, R180, R12 ;  /* 0x000000b4ac0c723c */ /* 0x044fea000000180c */
[----:B------:R1:W-:Y:S01]  /*13540*/  @!P2 LDGSTS.E.BYPASS.LTC128B.128 [R201+0x9880], [R198.64+0x180], !P1 ;  /* 0x09880180c6c9afae */ /* 0x0003e2000c901d46 */
[----:B------:R-:W-:Y:S02]  /*13550*/  LOP3.LUT P1, RZ, R215, 0x4, RZ, 0xc0, !PT ;  /* 0x00000004d7ff7812 */ /* 0x000fe4000782c0ff */
[C---:B------:R-:W-:Y:S03]  /*13560*/  HMMA.16816.F32 R16, R172.reuse, R182, R16 ;  /* 0x000000b6ac10723c */ /* 0x040fe60000001810 */
[----:B------:R-:W-:Y:S05]  /*13570*/  LDSM.16.M88.4 R168, [R196] ;  /* 0x00000000c4a8783b */ /* 0x000fea0000000200 */
[C---:B-----5:R-:W-:Y:S01]  /*13580*/  HMMA.16816.F32 R20, R172.reuse, R184, R20 ;  /* 0x000000b8ac14723c */ /* 0x060fe20000001814 */
[----:B------:R-:W0:Y:S03]  /*13590*/  LDGDEPBAR ;  /* 0x00000000000079af */ /* 0x000e260000000000 */
[----:B------:R-:W-:Y:S04]  /*135a0*/  @P1 IADD3 R0, R143, -0x40, RZ ;  /* 0xffffffc08f001810 */ /* 0x000fe80007ffe0ff */
[----:B------:R-:W-:Y:S01]  /*135b0*/  HMMA.16816.F32 R24, R172, R186, R24 ;  /* 0x000000baac18723c */ /* 0x000fe20000001818 */
[----:B------:R-:W2:Y:S06]  /*135c0*/  LDSM.16.M88.4 R176, [R0] ;  /* 0x0000000000b0783b */ /* 0x000eac0000000200 */
[----:B------:R-:W3:Y:S06]  /*135d0*/  LDSM.16.M88.4 R172, [R0+0x800] ;  /* 0x0008000000ac783b */ /* 0x000eec0000000200 */
[----:B------:R-:W5:Y:S01]  /*135e0*/  LDSM.16.M88.4 R180, [R0+0x1000] ;  /* 0x0010000000b4783b */ /* 0x000f620000000200 */
[C---:B--2---:R-:W-:Y:S08]  /*135f0*/  HMMA.16816.F32 R4, R168.reuse, R176, R4 ;  /* 0x000000b0a804723c */ /* 0x044ff00000001804 */
[C---:B------:R-:W-:Y:S01]  /*13600*/  HMMA.16816.F32 R8, R168.reuse, R178, R8 ;  /* 0x000000b2a808723c */ /* 0x040fe20000001808 */
[----:B------:R-:W-:Y:S07]  /*13610*/  LDSM.16.M88.4 R176, [R142] ;  /* 0x000000008eb0783b */ /* 0x000fee0000000200 */
[C---:B---3--:R-:W-:Y:S08]  /*13620*/  HMMA.16816.F32 R12, R168.reuse, R172, R12 ;  /* 0x000000aca80c723c */ /* 0x048ff0000000180c */
[C---:B------:R-:W-:Y:S01]  /*13630*/  HMMA.16816.F32 R16, R168.reuse, R174, R16 ;  /* 0x000000aea810723c */ /* 0x040fe20000001810 */
[----:B------:R-:W2:Y:S07]  /*13640*/  LDSM.16.M88.4 R172, [R195] ;  /* 0x00000000c3ac783b */ /* 0x000eae0000000200 */
[C---:B-----5:R-:W-:Y:S08]  /*13650*/  HMMA.16816.F32 R20, R168.reuse, R180, R20 ;  /* 0x000000b4a814723c */ /* 0x060ff00000001814 */
[----:B------:R-:W-:Y:S01]  /*13660*/  HMMA.16816.F32 R24, R168, R182, R24 ;  /* 0x000000b6a818723c */ /* 0x000fe20000001818 */
[----:B------:R-:W3:Y:S06]  /*13670*/  LDSM.16.M88.4 R168, [R142+0x800] ;  /* 0x000800008ea8783b */ /* 0x000eec0000000200 */
[----:B------:R-:W5:Y:S01]  /*13680*/  LDSM.16.M88.4 R180, [R142+0x1000] ;  /* 0x001000008eb4783b */ /* 0x000f620000000200 */
[C---:B--2---:R-:W-:Y:S08]  /*13690*/  HMMA.16816.F32 R4, R172.reuse, R176, R4 ;  /* 0x000000b0ac04723c */ /* 0x044ff00000001804 */
[C---:B------:R-:W-:Y:S01]  /*136a0*/  HMMA.16816.F32 R8, R172.reuse, R178, R8 ;  /* 0x000000b2ac08723c */ /* 0x040fe20000001808 */
[----:B------:R-:W-:Y:S07]  /*136b0*/  LDSM.16.M88.4 R176, [R143+0x1800] ;  /* 0x001800008fb0783b */ /* 0x000fee0000000200 */
[C---:B---3--:R-:W-:Y:S08]  /*136c0*/  HMMA.16816.F32 R12, R172.reuse, R168, R12 ;  /* 0x000000a8ac0c723c */ /* 0x048ff0000000180c */
[C---:B------:R-:W-:Y:S01]  /*136d0*/  HMMA.16816.F32 R16, R172.reuse, R170, R16 ;  /* 0x000000aaac10723c */ /* 0x040fe20000001810 */
[----:B------:R-:W2:Y:S07]  /*136e0*/  LDSM.16.M88.4 R168, [R193+0x4000] ;  /* 0x00400000c1a8783b */ /* 0x000eae0000000200 */
        /* <DEDUP_REMOVED lines=112> */
[----:B------:R-:W3:Y:S07]  /*13df0*/  LDSM.16.M88.4 R168, [R142+0x5000] ;  /* 0x005000008ea8783b */ /* 0x000eee0000000200 */
[C---:B--2---:R-:W-:Y:S08]  /*13e00*/  HMMA.16816.F32 R4, R172.reuse, R176, R4 ;  /* 0x000000b0ac04723c */ /* 0x044ff00000001804 */
[C---:B------:R-:W-:Y:S08]  /*13e10*/  HMMA.16816.F32 R8, R172.reuse, R178, R8 ;  /* 0x000000b2ac08723c */ /* 0x040ff00000001808 */
[C---:B---3--:R-:W-:Y:S08]  /*13e20*/  HMMA.16816.F32 R12, R172.reuse, R168, R12 ;  /* 0x000000a8ac0c723c */ /* 0x048ff0000000180c */
[----:B------:R-:W-:Y:S01]  /*13e30*/  FMUL.FTZ R0, R4, c[0x0][0x320] ;  /* 0x0000c80004007a20 */ /* 0x000fe20000410000 */
[C---:B------:R-:W-:Y:S03]  /*13e40*/  HMMA.16816.F32 R16, R172.reuse, R170, R16 ;  /* 0x000000aaac10723c */ /* 0x040fe60000001810 */
[----:B------:R2:W3:Y:S04]  /*13e50*/  MUFU.TANH R182, R0 ;  /* 0x0000000000b67308 */ /* 0x0004e80000002400 */
[----:B----4-:R-:W-:Y:S02]  /*13e60*/  FMUL.FTZ R3, R11, c[0x0][0x320] ;  /* 0x0000c8000b037a20 */ /* 0x010fe40000410000 */
[----:B------:R-:W-:Y:S04]  /*13e70*/  FMUL.FTZ R10, R10, c[0x0][0x320] ;  /* 0x0000c8000a0a7a20 */ /* 0x000fe80000410000 */
[----:B------:R-:W4:Y:S02]  /*13e80*/  MUFU.TANH R179, R10 ;  /* 0x0000000a00b37308 */ /* 0x000f240000002400 */
[----:B------:R-:W-:Y:S08]  /*13e90*/  FMUL.FTZ R2, R13, c[0x0][0x320] ;  /* 0x0000c8000d027a20 */ /* 0x000ff00000410000 */
[----:B------:R-:W1:Y:S01]  /*13ea0*/  MUFU.TANH R178, R3 ;  /* 0x0000000300b27308 */ /* 0x000e620000002400 */
[----:B--2---:R-:W-:Y:S09]  /*13eb0*/  FMUL.FTZ R0, R5, c[0x0][0x320] ;  /* 0x0000c80005007a20 */ /* 0x004ff20000410000 */
[----:B------:R2:W1:Y:S10]  /*13ec0*/  MUFU.TANH R183, R0 ;  /* 0x0000000000b77308 */ /* 0x0004740000002400 */
        /* <DEDUP_REMOVED lines=8> */
[----:B-----5:R-:W-:Y:S08]  /*13f50*/  FMUL.FTZ R0, R8, c[0x0][0x320] ;  /* 0x0000c80008007a20 */ /* 0x020ff00000410000 */
[----:B------:R5:W1:Y:S01]  /*13f60*/  MUFU.TANH R181, R0 ;  /* 0x0000000000b57308 */ /* 0x000a620000002400 */
[C---:B--2---:R-:W-:Y:S07]  /*13f70*/  HMMA.16816.F32 R20, R172.reuse, R4, R20 ;  /* 0x00000004ac14723c */ /* 0x044fee0000001814 */
[----:B------:R-:W-:Y:S01]  /*13f80*/  MOV R4, R136 ;  /* 0x0000008800047202 */ /* 0x000fe20000000f00 */
[----:B------:R-:W-:Y:S04]  /*13f90*/  HMMA.16816.F32 R24, R172, R6, R24 ;  /* 0x00000006ac18723c */ /* 0x000fe80000001818 */
[----:B-----5:R-:W-:Y:S04]  /*13fa0*/  FMUL.FTZ R0, R9, c[0x0][0x320] ;  /* 0x0000c80009007a20 */ /* 0x020fe80000410000 */
[----:B------:R2:W1:Y:S04]  /*13fb0*/  MUFU.TANH R177, R0 ;  /* 0x0000000000b17308 */ /* 0x0004680000002400 */
[----:B--2---:R-:W-:Y:S06]  /*13fc0*/  FMUL.FTZ R0, R12, c[0x0][0x320] ;  /* 0x0000c8000c007a20 */ /* 0x004fec0000410000 */
[----:B------:R2:W1:Y:S02]  /*13fd0*/  MUFU.TANH R176, R0 ;  /* 0x0000000000b07308 */ /* 0x0004640000002400 */
[----:B--2---:R-:W-:Y:S08]  /*13fe0*/  FMUL.FTZ R0, R14, c[0x0][0x320] ;  /* 0x0000c8000e007a20 */ /* 0x004ff00000410000 */
        /* <DEDUP_REMOVED lines=26> */
[----:B------:R2:W1:Y:S01]  /*14190*/  MUFU.TANH R5, R0 ;  /* 0x0000000000057308 */ /* 0x0004620000002400 */
[----:B------:R-:W-:-:S05]  /*141a0*/  @!P4 BRA `(.L_x_1481) ;  /* 0x000002500000c947 */ /* 0x000fca0003800000 */
[----:B--234-:R-:W-:Y:S04]  /*141b0*/  IADD3 R0, R200, -0x1, RZ ;  /* 0xffffffffc8007810 */ /* 0x01cfe80007ffe0ff */
[----:B------:R-:W-:Y:S05]  /*141c0*/  SHF.R.S32.HI R2, RZ, 0x1f, R0 ;  /* 0x0000001fff027819 */ /* 0x000fea0000011400 */
        /* <DEDUP_REMOVED lines=9> */
[----:B------:R-:W-:Y:S01]  /*14260*/  IMAD R0, R0, 0x30, RZ ;  /* 0x0000003000007824 */ /* 0x000fe200078e02ff */
[-C--:B------:R-:W-:Y:S02]  /*14270*/  @P1 IADD3 R7, P3, R210, R2.reuse, RZ ;  /* 0x00000002d2071210 */ /* 0x080fe40007f7e0ff */
[----:B------:R-:W-:Y:S01]  /*14280*/  @P0 LEA R2, P2, R8, R2, 0x5 ;  /* 0x0000000208020211 */ /* 0x000fe200078428ff */
[----:B------:R-:W-:Y:S02]  /*14290*/  IMAD.IADD R0, R3, 0x1, R0 ;  /* 0x0000000103007824 */ /* 0x000fe400078e0200 */
[----:B------:R-:W-:Y:S02]  /*142a0*/  @P0 IMAD.MOV.U32 R3, RZ, RZ, c[0x0][0x1e4] ;  /* 0x00007900ff030624 */ /* 0x000fe400078e00ff */
[----:B------:R-:W-:Y:S01]  /*142b0*/  @P1 IMAD.X R9, R0, 0x1, R209, P3 ;  /* 0x0000000100091824 */ /* 0x000fe200018e06d1 */
[----:B------:R-:W-:Y:S02]  /*142c0*/  LOP3.LUT P3, RZ, R206, 0x2, RZ, 0xc0, !PT ;  /* 0x00000002ceff7812 */ /* 0x000fe4000786c0ff */
[----:B------:R-:W-:Y:S02]  /*142d0*/  @P0 LEA.HI.X R3, R8, R0, R3, 0x5, P2 ;  /* 0x0000000008030211 */ /* 0x000fe400010f2c03 */
[----:B------:R-:W-:Y:S05]  /*142e0*/  @P0 IADD3 R0, P2, R2, R210, RZ ;  /* 0x000000d202000210 */ /* 0x000fea0007f5e0ff */
        /* <DEDUP_REMOVED lines=17> */
.L_x_1481:
[----:B---34-:R-:W-:Y:S05]  /*14400*/  BSYNC B0 ;  /* 0x0000000000007941 */ /* 0x018fea0003800000 */
.L_x_1480:
[----:B--2---:R-:W-:Y:S01]  /*14410*/  FMNMX.FTZ R3, R182, R136, !PT ;  /* 0x00000088b6037209 */ /* 0x004fe20007810000 */
[----:B------:R-:W0:Y:S01]  /*14420*/  LDGDEPBAR ;  /* 0x00000000000079af */ /* 0x000e220000000000 */
[----:B-1----:R-:W-:Y:S02]  /*14430*/  FMNMX.FTZ R0, R180, R135, !PT ;  /* 0x00000087b4007209 */ /* 0x002fe40007810000 */
[----:B------:R-:W-:Y:S02]  /*14440*/  FMNMX.FTZ R3, R183, R3, !PT ;  /* 0x00000003b7037209 */ /* 0x000fe40007810000 */
        /* <DEDUP_REMOVED lines=21> */
[----:B------:R-:W-:Y:S01]  /*145a0*/  IADD3 R200, R200, -0x1, RZ ;  /* 0xffffffffc8c87810 */ /* 0x000fe20007ffe0ff */
[----:B------:R-:W1:Y:S02]  /*145b0*/  SHFL.BFLY PT, R2, R3, 0x2, 0x1f ;  /* 0x0c401f0003027f89 */ /* 0x000e6400000e0000 */
[----:B-1----:R-:W-:Y:S06]  /*145c0*/  FMNMX.FTZ R3, R3, R2, !PT ;  /* 0x0000000203037209 */ /* 0x002fec0007810000 */
[----:B------:R-:W1:Y:S08]  /*145d0*/  SHFL.BFLY PT, R2, R0, 0x2, 0x1f ;  /* 0x0c401f0000027f89 */ /* 0x000e7000000e0000 */
[----:B------:R-:W2:Y:S01]  /*145e0*/  SHFL.BFLY PT, R7, R3, 0x1, 0x1f ;  /* 0x0c201f0003077f89 */ /* 0x000ea200000e0000 */
[----:B-1----:R-:W-:Y:S02]  /*145f0*/  FMNMX.FTZ R0, R0, R2, !PT ;  /* 0x0000000200007209 */ /* 0x002fe40007810000 */
[----:B--2---:R-:W-:Y:S05]  /*14600*/  FMNMX.FTZ R136, R3, R7, !PT ;  /* 0x0000000703887209 */ /* 0x004fea0007810000 */
[----:B------:R-:W1:Y:S01]  /*14610*/  SHFL.BFLY PT, R3, R0, 0x1, 0x1f ;  /* 0x0c201f0000037f89 */ /* 0x000e6200000e0000 */
[C---:B------:R-:W-:Y:S02]  /*14620*/  FADD.FTZ R2, -R136.reuse, R4 ;  /* 0x0000000488027221 */ /* 0x040fe40000010100 */
[----:B------:R-:W-:Y:S02]  /*14630*/  FMUL.FTZ R4, R136, c[0x0][0x2d0] ;  /* 0x0000b40088047a20 */ /* 0x000fe40000410000 */
[----:B------:R-:W-:Y:S02]  /*14640*/  FMUL.FTZ R2, R2, c[0x0][0x2d0] ;  /* 0x0000b40002027a20 */ /* 0x000fe40000410000 */
[--C-:B------:R-:W-:Y:S02]  /*14650*/  FFMA.FTZ R7, R182, c[0x0][0x2d0], -R4.reuse ;  /* 0x0000b400b6077a23 */ /* 0x100fe40000010804 */
[--C-:B------:R-:W-:Y:S02]  /*14660*/  FFMA.FTZ R9, R183, c[0x0][0x2d0], -R4.reuse ;  /* 0x0000b400b7097a23 */ /* 0x100fe40000010804 */
[----:B------:R2:W-:Y:S01]  /*14670*/  MUFU.EX2 R183, R7 ;  /* 0x0000000700b77308 */ /* 0x0005e20000000800 */
[--C-:B------:R-:W-:Y:S02]  /*14680*/  FFMA.FTZ R19, R177, c[0x0][0x2d0], -R4.reuse ;  /* 0x0000b400b1137a23 */ /* 0x100fe40000010804 */
[--C-:B------:R-:W-:Y:S02]  /*14690*/  FFMA.FTZ R175, R17, c[0x0][0x2d0], -R4.reuse ;  /* 0x0000b40011af7a23 */ /* 0x100fe40000010804 */
[--C-:B------:R-:W-:Y:S02]  /*146a0*/  FFMA.FTZ R198, R11, c[0x0][0x2d0], -R4.reuse ;  /* 0x0000b4000bc67a23 */ /* 0x100fe40000010804 */
[--C-:B------:R-:W-:Y:S02]  /*146b0*/  FFMA.FTZ R186, R10, c[0x0][0x2d0], -R4.reuse ;  /* 0x0000b4000aba7a23 */ /* 0x100fe40000010804 */
[--C-:B------:R-:W-:Y:S01]  /*146c0*/  FFMA.FTZ R8, R181, c[0x0][0x2d0], -R4.reuse ;  /* 0x0000b400b5087a23 */ /* 0x100fe20000010804 */
[----:B------:R-:W3:Y:S01]  /*146d0*/  MUFU.EX2 R2, R2 ;  /* 0x0000000200027308 */ /* 0x000ee20000000800 */
[----:B-1----:R-:W-:Y:S01]  /*146e0*/  FMNMX.FTZ R3, R0, R3, !PT ;  /* 0x0000000300037209 */ /* 0x002fe20007810000 */
[--C-:B------:R-:W-:Y:S02]  /*146f0*/  FFMA.FTZ R182, R176, c[0x0][0x2d0], -R4.reuse ;  /* 0x0000b400b0b67a23 */ /* 0x100fe40000010804 */
[--C-:B------:R-:W-:Y:S02]  /*14700*/  FFMA.FTZ R181, R170, c[0x0][0x2d0], -R4.reuse ;  /* 0x0000b400aab57a23 */ /* 0x100fe40000010804 */
[----:B------:R-:W-:Y:S02]  /*14710*/  FADD.FTZ R0, -R3, R135 ;  /* 0x0000008703007221 */ /* 0x000fe40000010100 */
[--C-:B------:R-:W-:Y:S02]  /*14720*/  FFMA.FTZ R177, R168, c[0x0][0x2d0], -R4.reuse ;  /* 0x0000b400a8b17a23 */ /* 0x100fe40000010804 */
[----:B------:R-:W-:Y:S01]  /*14730*/  FMUL.FTZ R0, R0, c[0x0][0x2d0] ;  /* 0x0000b40000007a20 */ /* 0x000fe20000410000 */
[----:B------:R1:W-:Y:S01]  /*14740*/  MUFU.EX2 R199, R8 ;  /* 0x0000000800c77308 */ /* 0x0003e20000000800 */
[--C-:B------:R-:W-:Y:S02]  /*14750*/  FFMA.FTZ R185, R15, c[0x0][0x2d0], -R4.reuse ;  /* 0x0000b4000fb97a23 */ /* 0x100fe40000010804 */
[----:B------:R-:W-:Y:S02]  /*14760*/  FFMA.FTZ R187, R13, c[0x0][0x2d0], -R4 ;  /* 0x0000b4000dbb7a23 */ /* 0x000fe40000010804 */
[----:B------:R-:W-:Y:S04]  /*14770*/  FMUL.FTZ R4, R3, c[0x0][0x2d0] ;  /* 0x0000b40003047a20 */ /* 0x000fe80000410000 */
[--C-:B--2---:R-:W-:Y:S01]  /*14780*/  FFMA.FTZ R7, R180, c[0x0][0x2d0], -R4.reuse ;  /* 0x0000b400b4077a23 */ /* 0x104fe20000010804 */
[----:B------:R-:W2:Y:S01]  /*14790*/  MUFU.EX2 R0, R0 ;  /* 0x0000000000007308 */ /* 0x000ea20000000800 */
[--C-:B------:R-:W-:Y:S02]  /*147a0*/  FFMA.FTZ R170, R178, c[0x0][0x2d0], -R4.reuse ;  /* 0x0000b400b2aa7a23 */ /* 0x100fe40000010804 */
[C---:B---3--:R-:W-:Y:S02]  /*147b0*/  FMUL.FTZ R20, R2.reuse, R148 ;  /* 0x0000009402147220 */ /* 0x048fe40000410000 */
[C---:B------:R-:W-:Y:S02]  /*147c0*/  FMUL.FTZ R21, R2.reuse, R149 ;  /* 0x0000009502157220 */ /* 0x040fe40000410000 */
[--C-:B------:R-:W-:Y:S02]  /*147d0*/  FFMA.FTZ R168, R179, c[0x0][0x2d0], -R4.reuse ;  /* 0x0000b400b3a87a23 */ /* 0x100fe40000010804 */
[----:B------:R-:W-:Y:S01]  /*147e0*/  FMUL.FTZ R13, R2, R157 ;  /* 0x0000009d020d7220 */ /* 0x000fe20000410000 */
[----:B------:R3:W-:Y:S01]  /*147f0*/  MUFU.EX2 R173, R7 ;  /* 0x0000000700ad7308 */ /* 0x0007e20000000800 */
[--C-:B------:R-:W-:Y:S02]  /*14800*/  FFMA.FTZ R174, R18, c[0x0][0x2d0], -R4.reuse ;  /* 0x0000b40012ae7a23 */ /* 0x100fe40000010804 */
[--C-:B------:R-:W-:Y:S02]  /*14810*/  FFMA.FTZ R176, R16, c[0x0][0x2d0], -R4.reuse ;  /* 0x0000b40010b07a23 */ /* 0x100fe40000010804 */
[C---:B-1----:R-:W-:Y:S02]  /*14820*/  FMUL.FTZ R8, R2.reuse, R160 ;  /* 0x000000a002087220 */ /* 0x042fe40000410000 */
[C---:B------:R-:W-:Y:S02]  /*14830*/  FMUL.FTZ R24, R2.reuse, R144 ;  /* 0x0000009002187220 */ /* 0x040fe40000410000 */
[----:B------:R-:W-:Y:S01]  /*14840*/  FMUL.FTZ R25, R2, R145 ;  /* 0x0000009102197220 */ /* 0x000fe20000410000 */
[----:B------:R-:W1:Y:S01]  /*14850*/  MUFU.EX2 R172, R9 ;  /* 0x0000000900ac7308 */ /* 0x000e620000000800 */
[--C-:B------:R-:W-:Y:S02]  /*14860*/  FFMA.FTZ R171, R171, c[0x0][0x2d0], -R4.reuse ;  /* 0x0000b400abab7a23 */ /* 0x100fe40000010804 */
[--C-:B------:R-:W-:Y:S02]  /*14870*/  FFMA.FTZ R169, R169, c[0x0][0x2d0], -R4.reuse ;  /* 0x0000b400a9a97a23 */ /* 0x100fe40000010804 */
[C---:B--2---:R-:W-:Y:S02]  /*14880*/  FMUL.FTZ R22, R0.reuse, R150 ;  /* 0x0000009600167220 */ /* 0x044fe40000410000 */
[C---:B------:R-:W-:Y:S02]  /*14890*/  FMUL.FTZ R23, R0.reuse, R151 ;  /* 0x0000009700177220 */ /* 0x040fe40000410000 */
[----:B------:R-:W2:Y:S01]  /*148a0*/  LDSM.16.MT88.4 R148, [R189] ;  /* 0x00000000bd94783b */ /* 0x000ea20000004200 */
[----:B------:R-:W4:Y:S01]  /*148b0*/  MUFU.EX2 R160, R19 ;  /* 0x0000001300a07308 */ /* 0x000f220000000800 */
[C---:B------:R-:W-:Y:S02]  /*148c0*/  FMUL.FTZ R26, R0.reuse, R146 ;  /* 0x00000092001a7220 */ /* 0x040fe40000410000 */
[----:B------:R-:W-:Y:S02]  /*148d0*/  FMUL.FTZ R27, R0, R147 ;  /* 0x00000093001b7220 */ /* 0x000fe40000410000 */
[--C-:B---3--:R-:W-:Y:S02]  /*148e0*/  FFMA.FTZ R7, R184, c[0x0][0x2d0], -R4.reuse ;  /* 0x0000b400b8077a23 */ /* 0x108fe40000010804 */
[--C-:B------:R-:W-:Y:S02]  /*148f0*/  FFMA.FTZ R179, R14, c[0x0][0x2d0], -R4.reuse ;  /* 0x0000b4000eb37a23 */ /* 0x100fe40000010804 */
[--C-:B------:R-:W-:Y:S01]  /*14900*/  FFMA.FTZ R178, R12, c[0x0][0x2d0], -R4.reuse ;  /* 0x0000b4000cb27a23 */ /* 0x100fe20000010804 */
[----:B------:R-:W-:Y:S01]  /*14910*/  MUFU.EX2 R157, R168 ;  /* 0x000000a8009d7308 */ /* 0x000fe20000000800 */
[--C-:B------:R-:W-:Y:S02]  /*14920*/  FFMA.FTZ R180, R6, c[0x0][0x2d0], -R4.reuse ;  /* 0x0000b40006b47a23 */ /* 0x100fe40000010804 */
[----:B------:R-:W-:Y:S01]  /*14930*/  FMUL.FTZ R6, R0, R166 ;  /* 0x000000a600067220 */ /* 0x000fe20000410000 */
[----:B-1----:R-:W-:Y:S01]  /*14940*/  F2FP.PACK_AB R144, R172, R183 ;  /* 0x000000b7ac90723e */ /* 0x002fe200000000ff */
[C---:B------:R-:W-:Y:S02]  /*14950*/  FMUL.FTZ R9, R2.reuse, R161 ;  /* 0x000000a102097220 */ /* 0x040fe40000410000 */
[----:B------:R-:W-:Y:S02]  /*14960*/  FFMA.FTZ R184, R5, c[0x0][0x2d0], -R4 ;  /* 0x0000b40005b87a23 */ /* 0x000fe40000010804 */
[C---:B------:R-:W-:Y:S01]  /*14970*/  FMUL.FTZ R4, R2.reuse, R164 ;  /* 0x000000a402047220 */ /* 0x040fe20000410000 */
[----:B------:R-:W1:Y:S01]  /*14980*/  MUFU.EX2 R161, R170 ;  /* 0x000000aa00a17308 */ /* 0x000e620000000800 */
[----:B------:R-:W-:Y:S02]  /*14990*/  FMUL.FTZ R5, R2, R165 ;  /* 0x000000a502057220 */ /* 0x000fe40000410000 */
[----:B------:R-:W-:Y:S01]  /*149a0*/  FMUL.FTZ R10, R0, R162 ;  /* 0x000000a2000a7220 */ /* 0x000fe20000410000 */
[----:B----4-:R-:W-:Y:S01]  /*149b0*/  F2FP.PACK_AB R146, R160, R199 ;  /* 0x000000c7a092723e */ /* 0x010fe200000000ff */
[----:B------:R-:W-:Y:S02]  /*149c0*/  FMUL.FTZ R11, R0, R163 ;  /* 0x000000a3000b7220 */ /* 0x000fe40000410000 */
[----:B------:R-:W-:Y:S02]  /*149d0*/  FMUL.FTZ R12, R2, R156 ;  /* 0x0000009c020c7220 */ /* 0x000fe40000410000 */
[C---:B------:R-:W-:Y:S01]  /*149e0*/  FMUL.FTZ R14, R0.reuse, R158 ;  /* 0x0000009e000e7220 */ /* 0x040fe20000410000 */
[----:B------:R-:W3:Y:S01]  /*149f0*/  MUFU.EX2 R202, R7 ;  /* 0x0000000700ca7308 */ /* 0x000ee20000000800 */
[----:B------:R-:W-:Y:S02]  /*14a00*/  FMUL.FTZ R15, R0, R159 ;  /* 0x0000009f000f7220 */ /* 0x000fe40000410000 */
[C---:B------:R-:W-:Y:S02]  /*14a10*/  FMUL.FTZ R16, R2.reuse, R152 ;  /* 0x0000009802107220 */ /* 0x040fe40000410000 */
[----:B------:R-:W-:Y:S02]  /*14a20*/  FMUL.FTZ R17, R2, R153 ;  /* 0x0000009902117220 */ /* 0x000fe40000410000 */
[C---:B------:R-:W-:Y:S02]  /*14a30*/  FMUL.FTZ R18, R0.reuse, R154 ;  /* 0x0000009a00127220 */ /* 0x040fe40000410000 */
[----:B------:R-:W-:Y:S01]  /*14a40*/  FMUL.FTZ R19, R0, R155 ;  /* 0x0000009b00137220 */ /* 0x000fe20000410000 */
[----:B------:R-:W-:Y:S01]  /*14a50*/  MUFU.EX2 R156, R182 ;  /* 0x000000b6009c7308 */ /* 0x000fe20000000800 */
[C---:B------:R-:W-:Y:S01]  /*14a60*/  FMUL.FTZ R28, R2.reuse, R28 ;  /* 0x0000001c021c7220 */ /* 0x040fe20000410000 */
[----:B------:R-:W-:Y:S01]  /*14a70*/  LDSM.16.MT88.4 R152, [R190+0x800] ;  /* 0x00080000be98783b */ /* 0x000fe20000004200 */
[----:B------:R-:W-:Y:S01]  /*14a80*/  FMUL.FTZ R29, R2, R29 ;  /* 0x0000001d021d7220 */ /* 0x000fe20000410000 */
[----:B-1----:R-:W-:Y:S01]  /*14a90*/  F2FP.PACK_AB R147, R161, R157 ;  /* 0x0000009da193723e */ /* 0x002fe200000000ff */
[C---:B------:R-:W-:Y:S02]  /*14aa0*/  FMUL.FTZ R30, R0.reuse, R30 ;  /* 0x0000001e001e7220 */ /* 0x040fe40000410000 */
[----:B------:R-:W-:Y:S02]  /*14ab0*/  FMUL.FTZ R31, R0, R31 ;  /* 0x0000001f001f7220 */ /* 0x000fe40000410000 */
[C---:B------:R-:W-:Y:S01]  /*14ac0*/  FMUL.FTZ R32, R2.reuse, R32 ;  /* 0x0000002002207220 */ /* 0x040fe20000410000 */
[----:B------:R-:W-:Y:S01]  /*14ad0*/  MUFU.EX2 R165, R181 ;  /* 0x000000b500a57308 */ /* 0x000fe20000000800 */
[----:B------:R-:W-:Y:S02]  /*14ae0*/  FMUL.FTZ R33, R2, R33 ;  /* 0x0000002102217220 */ /* 0x000fe40000410000 */
[----:B------:R-:W-:Y:S01]  /*14af0*/  FMUL.FTZ R34, R0, R34 ;  /* 0x0000002200227220 */ /* 0x000fe20000410000 */
[----:B---3--:R-:W-:Y:S01]  /*14b00*/  F2FP.PACK_AB R145, R202, R173 ;  /* 0x000000adca91723e */ /* 0x008fe200000000ff */
[C---:B------:R-:W-:Y:S02]  /*14b10*/  FMUL.FTZ R7, R0.reuse, R167 ;  /* 0x000000a700077220 */ /* 0x040fe40000410000 */
[----:B------:R-:W-:Y:S02]  /*14b20*/  FMUL.FTZ R35, R0, R35 ;  /* 0x0000002300237220 */ /* 0x000fe40000410000 */
[C---:B------:R-:W-:Y:S01]  /*14b30*/  FMUL.FTZ R36, R2.reuse, R36 ;  /* 0x0000002402247220 */ /* 0x040fe20000410000 */
[----:B------:R-:W-:Y:S01]  /*14b40*/  MUFU.EX2 R158, R171 ;  /* 0x000000ab009e7308 */ /* 0x000fe20000000800 */
[----:B------:R-:W-:Y:S01]  /*14b50*/  FMUL.FTZ R37, R2, R37 ;  /* 0x0000002502257220 */ /* 0x000fe20000410000 */
[C---:B--2---:R-:W-:Y:S05]  /*14b60*/  HMMA.16816.F32 R4, R144.reuse, R148, R4 ;  /* 0x000000949004723c */ /* 0x044fea0000001804 */
[C---:B------:R-:W-:Y:S02]  /*14b70*/  FMUL.FTZ R38, R0.reuse, R38 ;  /* 0x0000002600267220 */ /* 0x040fe40000410000 */
[----:B------:R-:W-:Y:S01]  /*14b80*/  FMUL.FTZ R39, R0, R39 ;  /* 0x0000002700277220 */ /* 0x000fe20000410000 */
[C---:B------:R-:W-:Y:S01]  /*14b90*/  HMMA.16816.F32 R8, R144.reuse, R150, R8 ;  /* 0x000000969008723c */ /* 0x040fe20000001808 */
[----:B------:R-:W1:Y:S01]  /*14ba0*/  LDSM.16.MT88.4 R148, [R190] ;  /* 0x00000000be94783b */ /* 0x000e620000004200 */
[----:B------:R-:W-:Y:S02]  /*14bb0*/  MUFU.EX2 R159, R169 ;  /* 0x000000a9009f7308 */ /* 0x000fe40000000800 */
[C---:B------:R-:W-:Y:S02]  /*14bc0*/  FMUL.FTZ R40, R2.reuse, R40 ;  /* 0x0000002802287220 */ /* 0x040fe40000410000 */
[----:B------:R-:W-:Y:S02]  /*14bd0*/  FMUL.FTZ R41, R2, R41 ;  /* 0x0000002902297220 */ /* 0x000fe40000410000 */
[C---:B------:R-:W-:Y:S04]  /*14be0*/  FMUL.FTZ R42, R0.reuse, R42 ;  /* 0x0000002a002a7220 */ /* 0x040fe80000410000 */
[----:B------:R-:W-:Y:S01]  /*14bf0*/  FMUL.FTZ R43, R0, R43 ;  /* 0x0000002b002b7220 */ /* 0x000fe20000410000 */
[----:B------:R-:W-:Y:S01]  /*14c00*/  MUFU.EX2 R164, R177 ;  /* 0x000000b100a47308 */ /* 0x000fe20000000800 */
[C---:B------:R-:W-:Y:S02]  /*14c10*/  FMUL.FTZ R44, R2.reuse, R44 ;  /* 0x0000002c022c7220 */ /* 0x040fe40000410000 */
[----:B------:R-:W-:Y:S02]  /*14c20*/  FMUL.FTZ R45, R2, R45 ;  /* 0x0000002d022d7220 */ /* 0x000fe40000410000 */
[C---:B------:R-:W-:Y:S02]  /*14c30*/  FMUL.FTZ R46, R0.reuse, R46 ;  /* 0x0000002e002e7220 */ /* 0x040fe40000410000 */
[----:B------:R-:W-:Y:S02]  /*14c40*/  FMUL.FTZ R47, R0, R47 ;  /* 0x0000002f002f7220 */ /* 0x000fe40000410000 */
[C---:B------:R-:W-:Y:S01]  /*14c50*/  FMUL.FTZ R48, R2.reuse, R48 ;  /* 0x0000003002307220 */ /* 0x040fe20000410000 */
[----:B------:R-:W-:Y:S01]  /*14c60*/  MUFU.EX2 R182, R174 ;  /* 0x000000ae00b67308 */ /* 0x000fe20000000800 */
[----:B------:R-:W-:Y:S02]  /*14c70*/  FMUL.FTZ R49, R2, R49 ;  /* 0x0000003102317220 */ /* 0x000fe40000410000 */
[C---:B------:R-:W-:Y:S02]  /*14c80*/  FMUL.FTZ R50, R0.reuse, R50 ;  /* 0x0000003200327220 */ /* 0x040fe40000410000 */
[----:B------:R-:W-:Y:S02]  /*14c90*/  FMUL.FTZ R51, R0, R51 ;  /* 0x0000003300337220 */ /* 0x000fe40000410000 */
[C---:B------:R-:W-:Y:S02]  /*14ca0*/  FMUL.FTZ R52, R2.reuse, R52 ;  /* 0x0000003402347220 */ /* 0x040fe40000410000 */
[----:B------:R-:W-:Y:S01]  /*14cb0*/  FMUL.FTZ R53, R2, R53 ;  /* 0x0000003502357220 */ /* 0x000fe20000410000 */
[----:B------:R-:W-:Y:S01]  /*14cc0*/  MUFU.EX2 R181, R176 ;  /* 0x000000b000b57308 */ /* 0x000fe20000000800 */
[C---:B------:R-:W-:Y:S02]  /*14cd0*/  FMUL.FTZ R54, R0.reuse, R54 ;  /* 0x0000003600367220 */ /* 0x040fe40000410000 */
[----:B------:R-:W-:Y:S02]  /*14ce0*/  FMUL.FTZ R55, R0, R55 ;  /* 0x0000003700377220 */ /* 0x000fe40000410000 */
[C---:B------:R-:W-:Y:S02]  /*14cf0*/  FMUL.FTZ R56, R2.reuse, R56 ;  /* 0x0000003802387220 */ /* 0x040fe40000410000 */
[----:B------:R-:W-:Y:S01]  /*14d00*/  FMUL.FTZ R57, R2, R57 ;  /* 0x0000003902397220 */ /* 0x000fe20000410000 */
[C---:B-1----:R-:W-:Y:S02]  /*14d10*/  HMMA.16816.F32 R12, R144.reuse, R148, R12 ;  /* 0x00000094900c723c */ /* 0x042fe4000000180c */
[----:B------:R-:W-:Y:S01]  /*14d20*/  MUFU.EX2 R174, R185 ;  /* 0x000000b900ae7308 */ /* 0x000fe20000000800 */
[C---:B------:R-:W-:Y:S02]  /*14d30*/  FMUL.FTZ R58, R0.reuse, R58 ;  /* 0x0000003a003a7220 */ /* 0x040fe40000410000 */
[----:B------:R-:W-:Y:S02]  /*14d40*/  FMUL.FTZ R59, R0, R59 ;  /* 0x0000003b003b7220 */ /* 0x000fe40000410000 */
[C---:B------:R-:W-:Y:S01]  /*14d50*/  FMUL.FTZ R60, R2.reuse, R60 ;  /* 0x0000003c023c7220 */ /* 0x040fe20000410000 */
[C---:B------:R-:W-:Y:S01]  /*14d60*/  HMMA.16816.F32 R16, R144.reuse, R150, R16 ;  /* 0x000000969010723c */ /* 0x040fe20000001810 */
[----:B------:R-:W1:Y:S03]  /*14d70*/  LDSM.16.MT88.4 R148, [R192] ;  /* 0x00000000c094783b */ /* 0x000e660000004200 */
[----:B------:R-:W-:Y:S01]  /*14d80*/  FMUL.FTZ R61, R2, R61 ;  /* 0x0000003d023d7220 */ /* 0x000fe20000410000 */
[----:B------:R-:W2:Y:S01]  /*14d90*/  MUFU.EX2 R176, R187 ;  /* 0x000000bb00b07308 */ /* 0x000ea20000000800 */
[C---:B------:R-:W-:Y:S02]  /*14da0*/  FMUL.FTZ R62, R0.reuse, R62 ;  /* 0x0000003e003e7220 */ /* 0x040fe40000410000 */
[----:B------:R-:W-:Y:S04]  /*14db0*/  FMUL.FTZ R63, R0, R63 ;  /* 0x0000003f003f7220 */ /* 0x000fe80000410000 */
[C---:B------:R-:W-:Y:S02]  /*14dc0*/  FMUL.FTZ R64, R2.reuse, R64 ;  /* 0x0000004002407220 */ /* 0x040fe40000410000 */
        /* <DEDUP_REMOVED lines=9> */
[----:B------:R-:W-:Y:S01]  /*14e60*/  FMUL.FTZ R72, R2, R72 ;  /* 0x0000004802487220 */ /* 0x000fe20000410000 */
[----:B--2---:R-:W-:Y:S01]  /*14e70*/  F2FP.PACK_AB R168, R176, R174 ;  /* 0x000000aeb0a8723e */ /* 0x004fe200000000ff */
[----:B------:R-:W-:Y:S02]  /*14e80*/  FMUL.FTZ R73, R2, R73 ;  /* 0x0000004902497220 */ /* 0x000fe40000410000 */
[C---:B------:R-:W-:Y:S02]  /*14e90*/  FMUL.FTZ R74, R0.reuse, R74 ;  /* 0x0000004a004a7220 */ /* 0x040fe40000410000 */
[----:B------:R-:W-:Y:S02]  /*14ea0*/  FMUL.FTZ R75, R0, R75 ;  /* 0x0000004b004b7220 */ /* 0x000fe40000410000 */
        /* <DEDUP_REMOVED lines=8> */
[----:B------:R-:W1:Y:S03]  /*14f30*/  LDSM.16.MT88.4 R148, [R191] ;  /* 0x00000000bf94783b */ /* 0x000e660000004200 */
[C---:B------:R-:W-:Y:S02]  /*14f40*/  FMUL.FTZ R82, R0.reuse, R82 ;  /* 0x0000005200527220 */ /* 0x040fe40000410000 */
[----:B------:R-:W-:Y:S02]  /*14f50*/  FMUL.FTZ R83, R0, R83 ;  /* 0x0000005300537220 */ /* 0x000fe40000410000 */
        /* <DEDUP_REMOVED lines=54> */
[----:B------:R-:W-:Y:S02]  /*152c0*/  FFMA.FTZ R135, R2, R203, R183 ;  /* 0x000000cb02877223 */ /* 0x000fe400000100b7 */
[----:B------:R-:W-:Y:S01]  /*152d0*/  MUFU.EX2 R183, R175 ;  /* 0x000000af00b77308 */ /* 0x000fe20000000800 */
[----:B------:R-:W-:Y:S02]  /*152e0*/  FFMA.FTZ R2, R0, R204, R173 ;  /* 0x000000cc00027223 */ /* 0x000fe400000100ad */
[----:B------:R-:W-:Y:S02]  /*152f0*/  FADD.FTZ R135, R172, R135 ;  /* 0x00000087ac877221 */ /* 0x000fe40000010000 */
[----:B------:R-:W-:Y:S02]  /*15300*/  FADD.FTZ R0, R202, R2 ;  /* 0x00000002ca007221 */ /* 0x000fe40000010000 */
[----:B------:R-:W-:Y:S02]  /*15310*/  FADD.FTZ R2, R199, R135 ;  /* 0x00000087c7027221 */ /* 0x000fe40000010000 */
[----:B------:R-:W-:Y:S01]  /*15320*/  FADD.FTZ R0, R157, R0 ;  /* 0x000000009d007221 */ /* 0x000fe20000010000 */
[----:B------:R-:W2:Y:S01]  /*15330*/  MUFU.EX2 R175, R179 ;  /* 0x000000b300af7308 */ /* 0x000ea20000000800 */
[----:B------:R-:W-:Y:S02]  /*15340*/  FADD.FTZ R135, R160, R2 ;  /* 0x00000002a0877221 */ /* 0x000fe40000010000 */
[----:B------:R-:W-:Y:S02]  /*15350*/  FADD.FTZ R2, R161, R0 ;  /* 0x00000000a1027221 */ /* 0x000fe40000010000 */
[----:B------:R-:W-:Y:S01]  /*15360*/  LDSM.16.MT88.4 R160, [R189+0x1000] ;  /* 0x00100000bda0783b */ /* 0x000fe20000004200 */
[----:B------:R-:W-:Y:S01]  /*15370*/  FADD.FTZ R0, R156, R135 ;  /* 0x000000879c007221 */ /* 0x000fe20000010000 */
[C---:B-1----:R-:W-:Y:S03]  /*15380*/  HMMA.16816.F32 R44, R144.reuse, R148, R44 ;  /* 0x00000094902c723c */ /* 0x042fe6000000182c */
[----:B------:R-:W-:Y:S01]  /*15390*/  FADD.FTZ R2, R158, R2 ;  /* 0x000000029e027221 */ /* 0x000fe20000010000 */
[----:B------:R-:W1:Y:S01]  /*153a0*/  MUFU.EX2 R179, R186 ;  /* 0x000000ba00b37308 */ /* 0x000e620000000800 */
[----:B------:R-:W-:Y:S02]  /*153b0*/  FADD.FTZ R0, R165, R0 ;  /* 0x00000000a5007221 */ /* 0x000fe40000010000 */
[----:B------:R-:W-:Y:S01]  /*153c0*/  FADD.FTZ R135, R159, R2 ;  /* 0x000000029f877221 */ /* 0x000fe20000010000 */
[C---:B------:R-:W-:Y:S01]  /*153d0*/  HMMA.16816.F32 R48, R144.reuse, R150, R48 ;  /* 0x000000969030723c */ /* 0x040fe20000001830 */
[----:B------:R-:W3:Y:S03]  /*153e0*/  LDSM.16.MT88.4 R148, [R192+0x1800] ;  /* 0x00180000c094783b */ /* 0x000ee60000004200 */
[----:B------:R-:W-:Y:S02]  /*153f0*/  FADD.FTZ R2, R164, R0 ;  /* 0x00000000a4027221 */ /* 0x000fe40000010000 */
[----:B------:R-:W-:Y:S01]  /*15400*/  MUFU.EX2 R172, R180 ;  /* 0x000000b400ac7308 */ /* 0x000fe20000000800 */
[----:B------:R-:W-:Y:S01]  /*15410*/  FADD.FTZ R0, R182, R135 ;  /* 0x00000087b6007221 */ /* 0x000fe20000010000 */
[----:B------:R-:W-:Y:S04]  /*15420*/  MOV R135, R3 ;  /* 0x0000000300877202 */ /* 0x000fe80000000f00 */
[----:B--2---:R-:W-:Y:S04]  /*15430*/  F2FP.PACK_AB R169, R177, R175 ;  /* 0x000000afb1a9723e */ /* 0x004fe800000000ff */
[----:B------:R-:W2:Y:S01]  /*15440*/  MUFU.EX2 R173, R184 ;  /* 0x000000b800ad7308 */ /* 0x000ea20000000800 */
[----:B-1----:R-:W-:Y:S02]  /*15450*/  F2FP.PACK_AB R170, R179, R178 ;  /* 0x000000b2b3aa723e */ /* 0x002fe400000000ff */
[----:B--2---:R-:W-:Y:S01]  /*15460*/  F2FP.PACK_AB R171, R173, R172 ;  /* 0x000000acadab723e */ /* 0x004fe200000000ff */
        /* <DEDUP_REMOVED lines=135> */
[----:B------:R-:W-:Y:S02]  /*15ce0*/  FADD.FTZ R203, R179, R2 ;  /* 0x00000002b3cb7221 */ /* 0x000fe40000010000 */
[----:B------:R-:W-:Y:S01]  /*15cf0*/  FADD.FTZ R204, R173, R0 ;  /* 0x00000000adcc7221 */ /* 0x000fe20000010000 */
[----:B------:R-:W-:-:S05]  /*15d00*/  @P4 BRA `(.L_x_1482) ;  /* 0xffffd48000004947 */ /* 0x000fca000383ffff */
.L_x_1479:
        /* <DEDUP_REMOVED lines=8> */
.L_x_1552:
        /* <DEDUP_REMOVED lines=81> */
[----:B------:R-:W-:Y:S02]  /*162a0*/  @P1 FMUL.FTZ R5, R5, 0.69314718246459960938 ;  /* 0x3f31721805051820 */ /* 0x000fe40000410000 */
[C---:B------:R-:W-:Y:S02]  /*162b0*/  FMUL.FTZ R34, R0.reuse, R42 ;  /* 0x0000002a00227220 */ /* 0x040fe40000410000 */
[----:B------:R-:W-:-:S02]  /*162c0*/  FMUL.FTZ R35, R0, R43 ;  /* 0x0000002b00237220 */ /* 0x000fc40000410000 */
[C---:B------:R-:W-:Y:S01]  /*162d0*/  FMUL.FTZ R42, R0.reuse, R50 ;  /* 0x00000032002a7220 */ /* 0x040fe20000410000 */
[----:B--2---:R-:W-:Y:S01]  /*162e0*/  @P0 MOV R3, 0x3f317218 ;  /* 0x3f31721800030802 */ /* 0x004fe20000000f00 */
[C---:B------:R-:W-:Y:S02]  /*162f0*/  FMUL.FTZ R43, R0.reuse, R51 ;  /* 0x00000033002b7220 */ /* 0x040fe40000410000 */
[C---:B------:R-:W-:Y:S02]  /*16300*/  FMUL.FTZ R50, R0.reuse, R58 ;  /* 0x0000003a00327220 */ /* 0x040fe40000410000 */
[C---:B------:R-:W-:Y:S02]  /*16310*/  FMUL.FTZ R51, R0.reuse, R59 ;  /* 0x0000003b00337220 */ /* 0x040fe40000410000 */
[C---:B------:R-:W-:Y:S02]  /*16320*/  FMUL.FTZ R58, R0.reuse, R66 ;  /* 0x00000042003a7220 */ /* 0x040fe40000410000 */
[----:B------:R-:W-:-:S02]  /*16330*/  FMUL.FTZ R59, R0, R67 ;  /* 0x00000043003b7220 */ /* 0x000fc40000410000 */
[----:B------:R-:W-:Y:S01]  /*16340*/  @P1 FFMA.FTZ R21, R4, R136, R5 ;  /* 0x0000008804151223 */ /* 0x000fe20000010005 */
[----:B------:R-:W-:Y:S01]  /*16350*/  MOV R4, 0x1 ;  /* 0x0000000100047802 */ /* 0x000fe20000000f00 */
        /* <DEDUP_REMOVED lines=56> */
.L_x_1412:
[----:B------:R2:W5:Y:S04]  /*166e0*/  LDL R6, [R1+0x10] ;  /* 0x0000100001067983 */ /* 0x0005680000100800 */
[----:B------:R-:W3:Y:S01]  /*166f0*/  S2R R2, SR_TID.X ;  /* 0x0000000000027919 */ /* 0x000ee20000002100 */
[----:B------:R-:W-:Y:S01]  /*16700*/  BSSY B0, `(.L_x_1484) ;  /* 0x0000011000007945 */ /* 0x000fe20003800000 */
        /* <DEDUP_REMOVED lines=16> */
.L_x_1485:
[----:B--2---:R-:W-:Y:S05]  /*16810*/  BSYNC B0 ;  /* 0x0000000000007941 */ /* 0x004fea0003800000 */
.L_x_1484:
[----:B------:R-:W-:Y:S01]  /*16820*/  PRMT R0, R0, 0x9910, RZ ;  /* 0x0000991000007816 */ /* 0x000fe200000000ff */
[----:B------:R-:W-:Y:S01]  /*16830*/  BSSY B1, `(.L_x_1486) ;  /* 0x0000423000017945 */ /* 0x000fe20003800000 */
[----:B-1---5:R-:W-:Y:S02]  /*16840*/  IMAD.MOV.U32 R114, RZ, RZ, R6 ;  /* 0x000000ffff727224 */ /* 0x022fe400078e0006 */
[----:B------:R-:W-:-:S13]  /*16850*/  ISETP.NE.AND P0, PT, R0, RZ, PT ;  /* 0x000000ff0000720c */ /* 0x000fda0003f05270 */
[----:B------:R-:W-:Y:S05]  /*16860*/  @!P0 BRA `(.L_x_1487) ;  /* 0x0000346000008947 */ /* 0x000fea0003800000 */
[----:B------:R-:W2:Y:S04]  /*16870*/  LDL R9, [R1+0x20] ;  /* 0x0000200001097983 */ /* 0x000ea80000100800 */
[----:B------:R-:W3:Y:S04]  /*16880*/  LDL R12, [R1+0x24] ;  /* 0x00002400010c7983 */ /* 0x000ee80000100800 */
        /* <DEDUP_REMOVED lines=11> */
[----:B------:R-:W-:Y:S01]  /*16940*/  F2FP.PACK_AB R4, R97, R96 ;  /* 0x000000606104723e */ /* 0x000fe200000000ff */
[----:B--2---:R1:W-:Y:S04]  /*16950*/  STS [R9+0x80], R0 ;  /* 0x0000800009007388 */ /* 0x0043e80000000800 */
[----:B------:R2:W-:Y:S04]  /*16960*/  STS [R9+0x480], R2 ;  /* 0x0004800209007388 */ /* 0x0005e80000000800 */
[----:B---3--:R3:W-:Y:S01]  /*16970*/  STS [R12], R3 ;  /* 0x000000030c007388 */ /* 0x0087e20000000800 */
[----:B-1----:R-:W-:-:S02]  /*16980*/  F2FP.PACK_AB R0, R163, R162 ;  /* 0x000000a2a300723e */ /* 0x002fc400000000ff */
[----:B--2---:R-:W-:-:S03]  /*16990*/  F2FP.PACK_AB R2, R25, R24 ;  /* 0x000000181902723e */ /* 0x004fc600000000ff */
[----:B------:R1:W-:Y:S01]  /*169a0*/  STS [R12+0x400], R0 ;  /* 0x000400000c007388 */ /* 0x0003e20000000800 */
[----:B---3--:R-:W-:-:S03]  /*169b0*/  F2FP.PACK_AB R3, R125, R124 ;  /* 0x0000007c7d03723e */ /* 0x008fc600000000ff */
[----:B----4-:R2:W-:Y:S04]  /*169c0*/  STS [R8+0x80], R2 ;  /* 0x0000800208007388 */ /* 0x0105e80000000800 */
        /* <DEDUP_REMOVED lines=105> */
[----:B------:R-:W-:Y:S01]  /*17060*/  IMAD.MOV.U32 R13, RZ, RZ, c[0x0][0x388] ;  /* 0x0000e200ff0d7624 */ /* 0x000fe200078e00ff */
[----:B-1----:R-:W2:Y:S01]  /*17070*/  LDL.LU R8, [R1+0x18] ;  /* 0x0000180001087983 */ /* 0x002ea20000300800 */
[----:B------:R-:W-:-:S02]  /*17080*/  ISETP.NE.AND.EX P1, PT, RZ, c[0x0][0x50c], PT, P0 ;  /* 0x00014300ff007a0c */ /* 0x000fc40003f25300 */
[----:B------:R-:W-:Y:S02]  /*17090*/  ISETP.NE.AND.EX P2, PT, RZ, c[0x0][0x504], PT, P2 ;  /* 0x00014100ff007a0c */ /* 0x000fe40003f45320 */
[----:B---3--:R-:W-:Y:S02]  /*170a0*/  F2FP.PACK_AB R2, R107, R106 ;  /* 0x0000006a6b02723e */ /* 0x008fe400000000ff */
[----:B----4-:R-:W-:-:S03]  /*170b0*/  F2FP.PACK_AB R0, R117, R116 ;  /* 0x000000747500723e */ /* 0x010fc600000000ff */
        /* <DEDUP_REMOVED lines=11> */
[----:B------:R4:W-:Y:S01]  /*17170*/  STS [R10+0xc000], R3 ;  /* 0x00c000030a007388 */ /* 0x0009e20000000800 */
        /* <DEDUP_REMOVED lines=9> */
[----:B----4-:R-:W-:Y:S01]  /*17210*/  SEL R3, R8, c[0x0][0x3d4], P0 ;  /* 0x0000f50008037a07 */ /* 0x010fe20000000000 */
[----:B------:R-:W-:Y:S05]  /*17220*/  @P1 BRA `(.L_x_1488) ;  /* 0x0000004000001947 */ /* 0x000fea0003800000 */
[----:B-1----:R-:W-:Y:S05]  /*17230*/  @!P2 BRA `(.L_x_1488) ;  /* 0x000000300000a947 */ /* 0x002fea0003800000 */
[----:B------:R1:W2:Y:S04]  /*17240*/  LDG.E R0, [R6.64] ;  /* 0x0000000606007981 */ /* 0x0002a8000c1e1900 */
[----:B-1----:R-:W2:Y:S02]  /*17250*/  LDG.E R6, [R6.64+0x4] ;  /* 0x0000040606067981 */ /* 0x002ea4000c1e1900 */
[----:B--2--5:R-:W-:Y:S02]  /*17260*/  IADD3 R13, -R0, R6, RZ ;  /* 0x00000006000d7210 */ /* 0x024fe40007ffe1ff */
.L_x_1488:
[----:B-1----:R-:W2:Y:S04]  /*17270*/  LDL R4, [R1+0x5c] ;  /* 0x00005c0001047983 */ /* 0x002ea80000100800 */
[----:B------:R-:W2:Y:S04]  /*17280*/  LDL R115, [R1+0x14] ;  /* 0x0000140001737983 */ /* 0x000ea80000100800 */
[----:B------:R-:W3:Y:S04]  /*17290*/  LDL R118, [R1] ;  /* 0x0000000001767983 */ /* 0x000ee80000100800 */
[----:B------:R-:W4:Y:S04]  /*172a0*/  LDL R12, [R1+0x40] ;  /* 0x00004000010c7983 */ /* 0x000f280000100800 */
[----:B------:R-:W3:Y:S01]  /*172b0*/  LDL R119, [R1+0x58] ;  /* 0x0000580001777983 */ /* 0x000ee20000100800 */
[----:B------:R-:W-:Y:S01]  /*172c0*/  IMAD.MOV.U32 R11, RZ, RZ, 0x368 ;  /* 0x00000368ff0b7424 */ /* 0x000fe200078e00ff */
[----:B------:R-:W-:-:S04]  /*172d0*/  ISETP.GT.AND P2, PT, R3, 0x1, PT ;  /* 0x000000010300780c */ /* 0x000fc80003f44270 */
[----:B------:R-:W-:-:S04]  /*172e0*/  SEL R11, R11, 0x328, P2 ;  /* 0x000003280b0b7807 */ /* 0x000fc80001000000 */
[----:B------:R-:W1:Y:S08]  /*172f0*/  LDC.64 R6, c[0x0][R11+0x170] ;  /* 0x00005c000b067b82 */ /* 0x000e700000000a00 */
[----:B------:R1:W3:Y:S08]  /*17300*/  LDC.64 R14, c[0x0][R11+0x168] ;  /* 0x00005a000b0e7b82 */ /* 0x0002f00000000a00 */
[----:B------:R1:W2:Y:S08]  /*17310*/  LDC.64 R16, c[0x0][R11+0x178] ;  /* 0x00005e000b107b82 */ /* 0x0002b00000000a00 */
[----:B------:R1:W2:Y:S01]  /*17320*/  LDC.64 R18, c[0x0][R11+0x160] ;  /* 0x000058000b127b82 */ /* 0x0002a20000000a00 */
[----:B------:R-:W-:Y:S01]  /*17330*/  IMAD.MOV.U32 R0, RZ, RZ, c[0x0][0x4e8] ;  /* 0x00013a00ff007624 */ /* 0x000fe200078e00ff */
[----:B------:R-:W-:-:S04]  /*17340*/  ISETP.NE.U32.AND P0, PT, RZ, c[0x0][0x500], PT ;  /* 0x00014000ff007a0c */ /* 0x000fc80003f05070 */
[----:B------:R-:W-:Y:S02]  /*17350*/  ISETP.NE.AND P3, PT, R0, 0x1, PT ;  /* 0x000000010000780c */ /* 0x000fe40003f65270 */
[----:B------:R-:W-:-:S04]  /*17360*/  ISETP.NE.AND.EX P0, PT, RZ, c[0x0][0x504], PT, P0 ;  /* 0x00014100ff007a0c */ /* 0x000fc80003f05300 */
[----:B------:R-:W-:Y:S01]  /*17370*/  SEL R0, R217, RZ, !P0 ;  /* 0x000000ffd9007207 */ /* 0x000fe20004000000 */
[----:B------:R-:W2:Y:S04]  /*17380*/  S2R R122, SR_TID.X ;  /* 0x00000000007a7919 */ /* 0x000ea80000002100 */
[----:B-1----:R-:W-:Y:S02]  /*17390*/  IMAD R3, R7, R0, RZ ;  /* 0x0000000007037224 */ /* 0x002fe400078e02ff */
[----:B-----5:R-:W-:Y:S01]  /*173a0*/  IMAD R13, R13, c[0x0][0x4e8], RZ ;  /* 0x00013a000d0d7a24 */ /* 0x020fe200078e02ff */
[----:B------:R-:W-:Y:S01]  /*173b0*/  LOP3.LUT R206, R206, 0xfffffffd, RZ, 0xc0, !PT ;  /* 0xfffffffdcece7812 */ /* 0x000fe200078ec0ff */
[----:B--2---:R-:W-:Y:S01]  /*173c0*/  IMAD R8, R115, 0x80, R4 ;  /* 0x0000008073087824 */ /* 0x004fe200078e0204 */
[----:B------:R-:W-:-:S03]  /*173d0*/  SEL R4, R9, RZ, !P0 ;  /* 0x000000ff09047207 */ /* 0x000fc60004000000 */
[----:B------:R-:W-:-:S04]  /*173e0*/  @P3 IMAD.HI.U32 R9, R8, c[0x0][0x4ec], RZ ;  /* 0x00013b0008093a27 */ /* 0x000fc800078e00ff */
[C---:B------:R-:W-:Y:S02]  /*173f0*/  IMAD R11, R6.reuse, R4, R3 ;  /* 0x00000004060b7224 */ /* 0x040fe400078e0203 */
[----:B------:R-:W-:-:S04]  /*17400*/  IMAD.WIDE.U32 R4, R6, R0, RZ ;  /* 0x0000000006047225 */ /* 0x000fc800078e00ff */
[----:B---3--:R-:W-:-:S04]  /*17410*/  IMAD.WIDE.U32 R6, R14, R118, RZ ;  /* 0x000000760e067225 */ /* 0x008fc800078e00ff */
[----:B------:R-:W-:Y:S01]  /*17420*/  IMAD.MOV.U32 R3, RZ, RZ, R8 ;  /* 0x000000ffff037224 */ /* 0x000fe200078e0008 */
[----:B------:R-:W-:Y:S01]  /*17430*/  @P3 SHF.R.U32.HI R3, RZ, c[0x0][0x4f0], R9 ;  /* 0x00013c00ff033a19 */ /* 0x000fe20000011609 */
[----:B------:R-:W-:Y:S01]  /*17440*/  IMAD R10, R15, R118, RZ ;  /* 0x000000760f0a7224 */ /* 0x000fe200078e02ff */
[----:B----4-:R-:W-:Y:S01]  /*17450*/  SEL R9, R12, RZ, P2 ;  /* 0x000000ff0c097207 */ /* 0x010fe20001000000 */
        /* <DEDUP_REMOVED lines=30> */
[----:B------:R2:W-:Y:S02]  /*17640*/  SHFL.IDX PT, R4, R3, 0x1, 0x1c1f ;  /* 0x003c1f0003047f89 */ /* 0x0005e400000e0000 */
[----:B------:R-:W-:Y:S02]  /*17650*/  LOP3.LUT P0, RZ, R15, 0x3, RZ, 0xc0, !PT ;  /* 0x000000030fff7812 */ /* 0x000fe4000780c0ff */
[----:B------:R-:W3:Y:S01]  /*17660*/  SHFL.IDX PT, R5, R5, 0x1, 0x1c1f ;  /* 0x003c1f0005057f89 */ /* 0x000ee200000e0000 */
[----:B--2---:R-:W-:-:S05]  /*17670*/  IMAD R3, R115, 0x80, R119 ;  /* 0x0000008073037824 */ /* 0x004fca00078e0277 */
        /* <DEDUP_REMOVED lines=10> */
[-C--:B-1----:R-:W-:Y:S01]  /*17720*/  LEA R6, R215, R205.reuse, 0x5 ;  /* 0x000000cdd7067211 */ /* 0x082fe200078e28ff */
        /* <DEDUP_REMOVED lines=48> */
.L_x_1553:
[----:B------:R-:W-:Y:S05]  /*17a30*/  BRA.DIV ~URZ, `(.L_x_1491) ;  /* 0x000045527f007947 */ /* 0x000fea000b800000 */
[----:B------:R4:W2:Y:S02]  /*17a40*/  SHFL.IDX PT, R0, R16, RZ, 0x181f ;  /* 0x00181fff10007589 */ /* 0x0008a400000e0000 */
.L_x_1554:
[----:B------:R-:W-:Y:S01]  /*17a50*/  ISETP.GE.AND P0, PT, R14, R13, PT ;  /* 0x0000000d0e00720c */ /* 0x000fe20003f06270 */
[----:B------:R-:W-:Y:S01]  /*17a60*/  BSSY B0, `(.L_x_1492) ;  /* 0x0000018000007945 */ /* 0x000fe20003800000 */
[----:B------:R-:W-:Y:S02]  /*17a70*/  SHF.R.S32.HI R2, RZ, 0x1f, R134 ;  /* 0x0000001fff027819 */ /* 0x000fe40000011486 */
[----:B------:R-:W-:Y:S02]  /*17a80*/  SHF.R.S32.HI R17, RZ, 0x1f, R207 ;  /* 0x0000001fff117819 */ /* 0x000fe400000114cf */
[----:B------:R-:W-:Y:S02]  /*17a90*/  LEA.HI R2, R2, R134, RZ, 0x3 ;  /* 0x0000008602027211 */ /* 0x000fe400078f18ff */
[----:B------:R-:W-:Y:S02]  /*17aa0*/  SHF.R.S32.HI R19, RZ, 0x1f, R208 ;  /* 0x0000001fff137819 */ /* 0x000fe400000114d0 */
[----:B------:R-:W-:-:S04]  /*17ab0*/  LOP3.LUT R4, R2, 0xfffffff8, RZ, 0xc0, !PT ;  /* 0xfffffff802047812 */ /* 0x000fc800078ec0ff */
        /* <DEDUP_REMOVED lines=18> */
.L_x_1493:
[----:B------:R-:W-:Y:S05]  /*17be0*/  BSYNC B0 ;  /* 0x0000000000007941 */ /* 0x000fea0003800000 */
.L_x_1492:
[----:B------:R-:W-:Y:S05]  /*17bf0*/  BRA.DIV ~URZ, `(.L_x_1494) ;  /* 0x000043f27f007947 */ /* 0x000fea000b800000 */
[----:B---3--:R3:W4:Y:S04]  /*17c00*/  SHFL.IDX PT, R12, R15, 0x1, 0x181f ;  /* 0x00381f000f0c7f89 */ /* 0x00872800000e0000 */
[----:B--2---:R3:W2:Y:S02]  /*17c10*/  SHFL.IDX PT, R0, R16, 0x1, 0x181f ;  /* 0x00381f0010007f89 */ /* 0x0046a400000e0000 */
.L_x_1555:
        /* <DEDUP_REMOVED lines=20> */
.L_x_1496:
[----:B------:R-:W-:Y:S05]  /*17d60*/  BSYNC B0 ;  /* 0x0000000000007941 */ /* 0x000fea0003800000 */
.L_x_1495:
[----:B------:R-:W-:Y:S05]  /*17d70*/  BRA.DIV ~URZ, `(.L_x_1497) ;  /* 0x000043327f007947 */ /* 0x000fea000b800000 */
[----:B----4-:R4:W3:Y:S02]  /*17d80*/  SHFL.IDX PT, R12, R15, 0x2, 0x181f ;  /* 0x00581f000f0c7f89 */ /* 0x0108e400000e0000 */
.L_x_1556:
[----:B------:R-:W-:Y:S05]  /*17d90*/  BRA.DIV ~URZ, `(.L_x_1498) ;  /* 0x000043827f007947 */ /* 0x000fea000b800000 */
[----:B--2---:R2:W4:Y:S02]  /*17da0*/  SHFL.IDX PT, R0, R16, 0x2, 0x181f ;  /* 0x00581f0010007f89 */ /* 0x00452400000e0000 */
.L_x_1557:
        /* <DEDUP_REMOVED lines=20> */
.L_x_1500:
[----:B------:R-:W-:Y:S05]  /*17ef0*/  BSYNC B0 ;  /* 0x0000000000007941 */ /* 0x000fea0003800000 */
.L_x_1499:
[----:B------:R-:W-:Y:S05]  /*17f00*/  BRA.DIV ~URZ, `(.L_x_1501) ;  /* 0x000042727f007947 */ /* 0x000fea000b800000 */
[----:B---3--:R3:W2:Y:S04]  /*17f10*/  SHFL.IDX PT, R10, R15, 0x3, 0x181f ;  /* 0x00781f000f0a7f89 */ /* 0x0086a800000e0000 */
[----:B----4-:R3:W4:Y:S02]  /*17f20*/  SHFL.IDX PT, R0, R16, 0x3, 0x181f ;  /* 0x00781f0010007f89 */ /* 0x01072400000e0000 */
.L_x_1558:
        /* <DEDUP_REMOVED lines=21> */
.L_x_1489:
[----:B-1----:R-:W2:Y:S04]  /*18080*/  LDL.LU R7, [R1] ;  /* 0x0000000001077983 */ /* 0x002ea80000300800 */
        /* <DEDUP_REMOVED lines=34> */
.L_x_1559:
[----:B------:R-:W-:Y:S05]  /*182b0*/  BRA.DIV ~URZ, `(.L_x_1504) ;  /* 0x00003ff27f007947 */ /* 0x000fea000b800000 */
[----:B------:R3:W4:Y:S02]  /*182c0*/  SHFL.IDX PT, R0, R17, RZ, 0x1c1f ;  /* 0x001c1fff11007589 */ /* 0x00072400000e0000 */
.L_x_1560:
        /* <DEDUP_REMOVED lines=10> */
[----:B------:R-:W-:Y:S01]  /*18370*/  IADD3 R5, R216, 0x20, RZ ;  /* 0x00000020d8057810 */ /* 0x000fe20007ffe0ff */
[----:B--2---:R-:W-:Y:S01]  /*18380*/  @!P2 IMAD.MOV.U32 R3, RZ, RZ, R4 ;  /* 0x000000ffff03a224 */ /* 0x004fe200078e0004 */
[----:B------:R-:W-:Y:S02]  /*18390*/  ISETP.GE.AND P6, PT, R14, c[0x0][0x3c8], PT ;  /* 0x0000f2000e007a0c */ /* 0x000fe40003fc6270 */
[----:B------:R-:W-:Y:S01]  /*183a0*/  SHF.R.S32.HI R11, RZ, 0x1f, R11 ;  /* 0x0000001fff0b7819 */ /* 0x000fe2000001140b */
[----:B------:R-:W-:Y:S01]  /*183b0*/  @!P2 IMAD.WIDE R6, R216, 0x4, R2 ;  /* 0x00000004d806a825 */ /* 0x000fe200078e0202 */
[----:B------:R-:W-:-:S02]  /*183c0*/  @!P1 LEA R2, P3, R10, R0, 0x2 ;  /* 0x000000000a029211 */ /* 0x000fc400078610ff */
[C---:B------:R-:W-:Y:S02]  /*183d0*/  IADD3 R9, R216.reuse, 0x10, RZ ;  /* 0x00000010d8097810 */ /* 0x040fe40007ffe0ff */
[----:B------:R-:W-:Y:S01]  /*183e0*/  ISETP.GE.AND P5, PT, R5, c[0x0][0x3c8], PT ;  /* 0x0000f20005007a0c */ /* 0x000fe20003fa6270 */
[----:B------:R2:W-:Y:S01]  /*183f0*/  @!P2 ST.E.64 [R6.64], R164 ;  /* 0x000000a40600a985 */ /* 0x0005e2000c101b06 */
[----:B------:R-:W-:Y:S02]  /*18400*/  IADD3 R13, R216, 0x28, RZ ;  /* 0x00000028d80d7810 */ /* 0x000fe40007ffe0ff */
[----:B------:R-:W-:Y:S02]  /*18410*/  SHF.R.S32.HI R9, RZ, 0x1f, R9 ;  /* 0x0000001fff097819 */ /* 0x000fe40000011409 */
[----:B------:R-:W-:Y:S02]  /*18420*/  @!P1 LEA.HI.X R3, R10, R4, R11, 0x2, P3 ;  /* 0x000000040a039211 */ /* 0x000fe400018f140b */
[----:B------:R-:W-:-:S02]  /*18430*/  ISETP.GE.AND P4, PT, R13, c[0x0][0x3c8], PT ;  /* 0x0000f2000d007a0c */ /* 0x000fc40003f86270 */
[C---:B------:R-:W-:Y:S01]  /*18440*/  IADD3 R15, R216.reuse, 0x18, RZ ;  /* 0x00000018d80f7810 */ /* 0x040fe20007ffe0ff */
[----:B------:R4:W-:Y:S01]  /*18450*/  @!P1 ST.E.64 [R2.64], R22 ;  /* 0x0000001602009985 */ /* 0x0009e2000c101b06 */
[C---:B------:R-:W-:Y:S02]  /*18460*/  IADD3 R10, R216.reuse, 0x30, RZ ;  /* 0x00000030d80a7810 */ /* 0x040fe40007ffe0ff */
[----:B------:R-:W-:Y:S02]  /*18470*/  IADD3 R11, R216, 0x20, RZ ;  /* 0x00000020d80b7810 */ /* 0x000fe40007ffe0ff */
[----:B------:R-:W-:Y:S02]  /*18480*/  SHF.R.S32.HI R15, RZ, 0x1f, R15 ;  /* 0x0000001fff0f7819 */ /* 0x000fe4000001140f */
[----:B------:R-:W-:Y:S02]  /*18490*/  ISETP.GE.AND P3, PT, R10, c[0x0][0x3c8], PT ;  /* 0x0000f2000a007a0c */ /* 0x000fe40003f66270 */
[----:B------:R-:W-:-:S02]  /*184a0*/  IADD3 R12, R216, 0x38, RZ ;  /* 0x00000038d80c7810 */ /* 0x000fc40007ffe0ff */
[----:B------:R-:W-:Y:S02]  /*184b0*/  SHF.R.S32.HI R11, RZ, 0x1f, R11 ;  /* 0x0000001fff0b7819 */ /* 0x000fe4000001140b */
[----:B--2---:R-:W-:-:S04]  /*184c0*/  @!P0 LEA R6, P2, R8, R0, 0x2 ;  /* 0x0000000008068211 */ /* 0x004fc800078410ff */
[----:B------:R-:W-:Y:S02]  /*184d0*/  @!P0 LEA.HI.X R7, R8, R4, R9, 0x2, P2 ;  /* 0x0000000408078211 */ /* 0x000fe400010f1409 */
[----:B------:R-:W-:-:S03]  /*184e0*/  ISETP.GE.AND P2, PT, R12, c[0x0][0x3c8], PT ;  /* 0x0000f2000c007a0c */ /* 0x000fc60003f46270 */
[----:B------:R2:W-:Y:S01]  /*184f0*/  @!P0 ST.E.64 [R6.64], R24 ;  /* 0x0000001806008985 */ /* 0x0005e2000c101b06 */
[CC--:B----4-:R-:W-:Y:S02]  /*18500*/  @!P6 LEA R2, P1, R14.reuse, R0.reuse, 0x2 ;  /* 0x000000000e02e211 */ /* 0x0d0fe400078210ff */
[C---:B------:R-:W-:Y:S02]  /*18510*/  @!P5 LEA R8, P0, R5.reuse, R0, 0x2 ;  /* 0x000000000508d211 */ /* 0x040fe400078010ff */
[-C--:B------:R-:W-:Y:S02]  /*18520*/  @!P6 LEA.HI.X R3, R14, R4.reuse, R15, 0x2, P1 ;  /* 0x000000040e03e211 */ /* 0x080fe400008f140f */
[----:B------:R-:W-:Y:S02]  /*18530*/  IADD3 R15, R216, 0x28, RZ ;  /* 0x00000028d80f7810 */ /* 0x000fe40007ffe0ff */
[----:B------:R-:W-:Y:S01]  /*18540*/  @!P5 LEA.HI.X R9, R5, R4, R11, 0x2, P0 ;  /* 0x000000040509d211 */ /* 0x000fe200000f140b */
[----:B------:R4:W-:Y:S01]  /*18550*/  @!P6 ST.E.64 [R2.64], R26 ;  /* 0x0000001a0200e985 */ /* 0x0009e2000c101b06 */
[----:B------:R-:W-:-:S02]  /*18560*/  SHF.R.S32.HI R15, RZ, 0x1f, R15 ;  /* 0x0000001fff0f7819 */ /* 0x000fc4000001140f */
[C---:B------:R-:W-:Y:S01]  /*18570*/  IADD3 R11, R216.reuse, 0x30, RZ ;  /* 0x00000030d80b7810 */ /* 0x040fe20007ffe0ff */
[----:B------:R5:W-:Y:S01]  /*18580*/  @!P5 ST.E.64 [R8.64], R148 ;  /* 0x000000940800d985 */ /* 0x000be2000c101b06 */
[C---:B------:R-:W-:Y:S02]  /*18590*/  IADD3 R14, R216.reuse, 0x40, RZ ;  /* 0x00000040d80e7810 */ /* 0x040fe40007ffe0ff */
[----:B------:R-:W-:Y:S02]  /*185a0*/  IADD3 R5, R216, 0x48, RZ ;  /* 0x00000048d8057810 */ /* 0x000fe40007ffe0ff */
[----:B------:R-:W-:Y:S02]  /*185b0*/  SHF.R.S32.HI R11, RZ, 0x1f, R11 ;  /* 0x0000001fff0b7819 */ /* 0x000fe4000001140b */
[----:B------:R-:W-:Y:S02]  /*185c0*/  ISETP.GE.AND P1, PT, R14, c[0x0][0x3c8], PT ;  /* 0x0000f2000e007a0c */ /* 0x000fe40003f26270 */
[----:B--2---:R-:W-:-:S04]  /*185d0*/  @!P4 LEA R6, P0, R13, R0, 0x2 ;  /* 0x000000000d06c211 */ /* 0x004fc800078010ff */
[----:B------:R-:W-:Y:S02]  /*185e0*/  @!P4 LEA.HI.X R7, R13, R4, R15, 0x2, P0 ;  /* 0x000000040d07c211 */ /* 0x000fe400000f140f */
[----:B------:R-:W-:Y:S02]  /*185f0*/  IADD3 R15, R216, 0x38, RZ ;  /* 0x00000038d80f7810 */ /* 0x000fe40007ffe0ff */
[----:B------:R-:W-:Y:S01]  /*18600*/  ISETP.GE.AND P0, PT, R5, c[0x0][0x3c8], PT ;  /* 0x0000f20005007a0c */ /* 0x000fe20003f06270 */
[----:B------:R2:W-:Y:S01]  /*18610*/  @!P4 ST.E.64 [R6.64], R144 ;  /* 0x000000900600c985 */ /* 0x0005e2000c101b06 */
[C---:B----4-:R-:W-:Y:S02]  /*18620*/  @!P3 LEA R2, P5, R10.reuse, R0, 0x2 ;  /* 0x000000000a02b211 */ /* 0x050fe400078a10ff */
[----:B------:R-:W-:Y:S02]  /*18630*/  SHF.R.S32.HI R15, RZ, 0x1f, R15 ;  /* 0x0000001fff0f7819 */ /* 0x000fe4000001140f */
[----:B------:R-:W-:-:S02]  /*18640*/  @!P3 LEA.HI.X R3, R10, R4, R11, 0x2, P5 ;  /* 0x000000040a03b211 */ /* 0x000fc400028f140b */
[----:B------:R-:W-:Y:S02]  /*18650*/  @!P2 LEA R10, P4, R12, R0, 0x2 ;  /* 0x000000000c0aa211 */ /* 0x000fe400078810ff */
[----:B------:R-:W-:Y:S01]  /*18660*/  IADD3 R13, R216, 0x50, RZ ;  /* 0x00000050d80d7810 */ /* 0x000fe20007ffe0ff */
[----:B------:R4:W-:Y:S01]  /*18670*/  @!P3 ST.E.64 [R2.64], R28 ;  /* 0x0000001c0200b985 */ /* 0x0009e2000c101b06 */
[----:B------:R-:W-:Y:S02]  /*18680*/  @!P2 LEA.HI.X R11, R12, R4, R15, 0x2, P4 ;  /* 0x000000040c0ba211 */ /* 0x000fe400020f140f */
[C---:B------:R-:W-:Y:S02]  /*18690*/  IADD3 R15, R216.reuse, 0x40, RZ ;  /* 0x00000040d80f7810 */ /* 0x040fe40007ffe0ff */
[----:B------:R-:W-:Y:S01]  /*186a0*/  IADD3 R12, R216, 0x48, RZ ;  /* 0x00000048d80c7810 */ /* 0x000fe20007ffe0ff */
[----:B------:R1:W-:Y:S01]  /*186b0*/  @!P2 ST.E.64 [R10.64], R152 ;  /* 0x000000980a00a985 */ /* 0x0003e2000c101b06 */
[----:B------:R-:W-:-:S02]  /*186c0*/  ISETP.GE.AND P6, PT, R13, c[0x0][0x3c8], PT ;  /* 0x0000f2000d007a0c */ /* 0x000fc40003fc6270 */
[----:B------:R-:W-:Y:S02]  /*186d0*/  SHF.R.S32.HI R15, RZ, 0x1f, R15 ;  /* 0x0000001fff0f7819 */ /* 0x000fe4000001140f */
[----:B-----5:R-:W-:Y:S02]  /*186e0*/  @!P0 LEA R8, P4, R5, R0, 0x2 ;  /* 0x0000000005088211 */ /* 0x020fe400078810ff */
[----:B------:R-:W-:-:S04]  /*186f0*/  SHF.R.S32.HI R12, RZ, 0x1f, R12 ;  /* 0x0000001fff0c7819 */ /* 0x000fc8000001140c */
[----:B------:R-:W-:Y:S02]  /*18700*/  @!P0 LEA.HI.X R9, R5, R4, R12, 0x2, P4 ;  /* 0x0000000405098211 */ /* 0x000fe400020f140c */
[----:B--2---:R-:W-:Y:S02]  /*18710*/  @!P1 LEA R6, P3, R14, R0, 0x2 ;  /* 0x000000000e069211 */ /* 0x004fe400078610ff */
[----:B------:R-:W-:Y:S02]  /*18720*/  IADD3 R5, R216, 0x70, RZ ;  /* 0x00000070d8057810 */ /* 0x000fe40007ffe0ff */
[----:B------:R-:W-:Y:S02]  /*18730*/  @!P1 LEA.HI.X R7, R14, R4, R15, 0x2, P3 ;  /* 0x000000040e079211 */ /* 0x000fe400018f140f */
[----:B------:R-:W-:-:S03]  /*18740*/  ISETP.GE.AND P4, PT, R5, c[0x0][0x3c8], PT ;  /* 0x0000f20005007a0c */ /* 0x000fc60003f86270 */
[----:B------:R2:W-:Y:S01]  /*18750*/  @!P1 ST.E.64 [R6.64], R36 ;  /* 0x0000002406009985 */ /* 0x0005e2000c101b06 */
[C---:B----4-:R-:W-:Y:S02]  /*18760*/  IADD3 R3, R216.reuse, 0x58, RZ ;  /* 0x00000058d8037810 */ /* 0x050fe40007ffe0ff */
[----:B------:R-:W-:Y:S01]  /*18770*/  IADD3 R2, R216, 0x60, RZ ;  /* 0x00000060d8027810 */ /* 0x000fe20007ffe0ff */
[----:B------:R4:W-:Y:S01]  /*18780*/  @!P0 ST.E.64 [R8.64], R32 ;  /* 0x0000002008008985 */ /* 0x0009e2000c101b06 */
[----:B------:R-:W-:Y:S02]  /*18790*/  ISETP.GE.AND P2, PT, R3, c[0x0][0x3c8], PT ;  /* 0x0000f20003007a0c */ /* 0x000fe40003f46270 */
[----:B------:R-:W-:Y:S02]  /*187a0*/  ISETP.GE.AND P5, PT, R2, c[0x0][0x3c8], PT ;  /* 0x0000f20002007a0c */ /* 0x000fe40003fa6270 */
[----:B-1----:R-:W-:Y:S02]  /*187b0*/  @!P6 LEA R10, P0, R13, R0, 0x2 ;  /* 0x000000000d0ae211 */ /* 0x002fe400078010ff */
        /* <DEDUP_REMOVED lines=15> */
[----:B------:R-:W-:Y:S02]  /*188b0*/  IADD3 R2, R216, 0x80, RZ ;  /* 0x00000080d8027810 */ /* 0x000fe40007ffe0ff */
[C---:B------:R-:W-:Y:S01]  /*188c0*/  @!P4 LEA R12, P0, R5.reuse, R0, 0x2 ;  /* 0x00000000050cc211 */ /* 0x040fe200078010ff */
[----:B------:R-:W-:Y:S01]  /*188d0*/  @!P5 ST.E.64 [R14.64], R52 ;  /* 0x000000340e00d985 */ /* 0x000fe2000c101b06 */
[----:B------:R-:W-:Y:S02]  /*188e0*/  ISETP.GE.AND P5, PT, R2, c[0x0][0x3c8], PT ;  /* 0x0000f20002007a0c */ /* 0x000fe40003fa6270 */
[----:B------:R-:W-:Y:S02]  /*188f0*/  @!P4 LEA.HI.X R13, R5, R4, R3, 0x2, P0 ;  /* 0x00000004050dc211 */ /* 0x000fe400000f1403 */
[C---:B------:R-:W-:Y:S02]  /*18900*/  IADD3 R3, R216.reuse, 0x88, RZ ;  /* 0x00000088d8037810 */ /* 0x040fe40007ffe0ff */
[----:B------:R-:W-:-:S04]  /*18910*/  IADD3 R5, R216, 0x90, RZ ;  /* 0x00000090d8057810 */ /* 0x000fc80007ffe0ff */
[----:B------:R-:W-:-:S03]  /*18920*/  ISETP.GE.AND P6, PT, R5, c[0x0][0x3c8], PT ;  /* 0x0000f20005007a0c */ /* 0x000fc60003fc6270 */
[-C--:B-1----:R-:W-:Y:S02]  /*18930*/  @!P5 LEA R10, P0, R2, R0.reuse, 0x2 ;  /* 0x00000000020ad211 */ /* 0x082fe400078010ff */
[----:B--2---:R-:W-:Y:S02]  /*18940*/  SHF.R.S32.HI R9, RZ, 0x1f, R6 ;  /* 0x0000001fff097819 */ /* 0x004fe40000011406 */
[----:B------:R-:W-:-:S04]  /*18950*/  @!P3 LEA R8, P1, R6, R0, 0x2 ;  /* 0x000000000608b211 */ /* 0x000fc800078210ff */
[----:B------:R-:W-:Y:S02]  /*18960*/  @!P3 LEA.HI.X R9, R6, R4, R9, 0x2, P1 ;  /* 0x000000040609b211 */ /* 0x000fe400008f1409 */
[----:B------:R-:W-:-:S03]  /*18970*/  @!P2 LEA R6, P1, R7, R0, 0x2 ;  /* 0x000000000706a211 */ /* 0x000fc600078210ff */
[----:B------:R1:W-:Y:S01]  /*18980*/  @!P3 ST.E.64 [R8.64], R48 ;  /* 0x000000300800b985 */ /* 0x0003e2000c101b06 */
[----:B------:R-:W-:-:S03]  /*18990*/  ISETP.GE.AND P3, PT, R3, c[0x0][0x3c8], PT ;  /* 0x0000f20003007a0c */ /* 0x000fc60003f66270 */
[----:B------:R2:W-:Y:S01]  /*189a0*/  @!P4 ST.E.64 [R12.64], R60 ;  /* 0x0000003c0c00c985 */ /* 0x0005e2000c101b06 */
[C---:B------:R-:W-:Y:S02]  /*189b0*/  ISETP.GE.AND P4, PT, R2.reuse, c[0x0][0x3c8], PT ;  /* 0x0000f20002007a0c */ /* 0x040fe40003f86270 */
[----:B-1----:R-:W-:Y:S02]  /*189c0*/  SHF.R.S32.HI R9, RZ, 0x1f, R7 ;  /* 0x0000001fff097819 */ /* 0x002fe40000011407 */
[----:B------:R-:W-:Y:S02]  /*189d0*/  SHF.R.S32.HI R8, RZ, 0x1f, R2 ;  /* 0x0000001fff087819 */ /* 0x000fe40000011402 */
[-C--:B------:R-:W-:Y:S02]  /*189e0*/  @!P2 LEA.HI.X R7, R7, R4.reuse, R9, 0x2, P1 ;  /* 0x000000040707a211 */ /* 0x080fe400008f1409 */
[----:B------:R-:W-:Y:S02]  /*189f0*/  @!P5 LEA.HI.X R11, R2, R4, R8, 0x2, P0 ;  /* 0x00000004020bd211 */ /* 0x000fe400000f1408 */
[----:B------:R-:W-:Y:S01]  /*18a00*/  SHF.R.S32.HI R9, RZ, 0x1f, R3 ;  /* 0x0000001fff097819 */ /* 0x000fe20000011403 */
[----:B------:R1:W-:Y:S01]  /*18a10*/  @!P2 ST.E.64 [R6.64], R56 ;  /* 0x000000380600a985 */ /* 0x0003e2000c101b06 */
[----:B------:R-:W-:-:S02]  /*18a20*/  @!P3 LEA R8, P1, R3, R0, 0x2 ;  /* 0x000000000308b211 */ /* 0x000fc400078210ff */
[----:B--2---:R-:W-:Y:S01]  /*18a30*/  SHF.R.S32.HI R12, RZ, 0x1f, R5 ;  /* 0x0000001fff0c7819 */ /* 0x004fe20000011405 */
[----:B------:R-:W-:Y:S01]  /*18a40*/  @!P4 ST.E.64 [R10.64], R68 ;  /* 0x000000440a00c985 */ /* 0x000fe2000c101b06 */
[----:B------:R-:W-:Y:S02]  /*18a50*/  @!P6 LEA R14, P0, R5, R0, 0x2 ;  /* 0x00000000050ee211 */ /* 0x000fe400078010ff */
[-C--:B------:R-:W-:Y:S02]  /*18a60*/  @!P3 LEA.HI.X R9, R3, R4.reuse, R9, 0x2, P1 ;  /* 0x000000040309b211 */ /* 0x080fe400008f1409 */
[----:B------:R-:W-:Y:S02]  /*18a70*/  @!P6 LEA.HI.X R15, R5, R4, R12, 0x2, P0 ;  /* 0x00000004050fe211 */ /* 0x000fe400000f140c */
[C---:B------:R-:W-:Y:S01]  /*18a80*/  IADD3 R2, R216.reuse, 0xa8, RZ ;  /* 0x000000a8d8027810 */ /* 0x040fe20007ffe0ff */
[----:B------:R2:W-:Y:S01]  /*18a90*/  @!P3 ST.E.64 [R8.64], R64 ;  /* 0x000000400800b985 */ /* 0x0005e2000c101b06 */
[----:B------:R-:W-:-:S02]  /*18aa0*/  IADD3 R3, R216, 0xb0, RZ ;  /* 0x000000b0d8037810 */ /* 0x000fc40007ffe0ff */
[----:B------:R-:W-:Y:S01]  /*18ab0*/  ISETP.GE.AND P3, PT, R2, c[0x0][0x3c8], PT ;  /* 0x0000f20002007a0c */ /* 0x000fe20003f66270 */
[----:B------:R-:W-:Y:S01]  /*18ac0*/  @!P6 ST.E.64 [R14.64], R76 ;  /* 0x0000004c0e00e985 */ /* 0x000fe2000c101b06 */
[----:B------:R-:W-:Y:S02]  /*18ad0*/  ISETP.GE.AND P6, PT, R3, c[0x0][0x3c8], PT ;  /* 0x0000f20003007a0c */ /* 0x000fe40003fc6270 */
[C---:B-1----:R-:W-:Y:S02]  /*18ae0*/  IADD3 R7, R216.reuse, 0x98, RZ ;  /* 0x00000098d8077810 */ /* 0x042fe40007ffe0ff */
[----:B------:R-:W-:Y:S02]  /*18af0*/  IADD3 R6, R216, 0xa0, RZ ;  /* 0x000000a0d8067810 */ /* 0x000fe40007ffe0ff */
[----:B------:R-:W-:Y:S02]  /*18b00*/  ISETP.GE.AND P2, PT, R7, c[0x0][0x3c8], PT ;  /* 0x0000f20007007a0c */ /* 0x000fe40003f46270 */
[----:B------:R-:W-:-:S02]  /*18b10*/  ISETP.GE.AND P5, PT, R6, c[0x0][0x3c8], PT ;  /* 0x0000f20006007a0c */ /* 0x000fc40003fa6270 */
[----:B------:R-:W-:Y:S02]  /*18b20*/  SHF.R.S32.HI R5, RZ, 0x1f, R6 ;  /* 0x0000001fff057819 */ /* 0x000fe40000011406 */
[----:B--2---:R-:W-:-:S07]  /*18b30*/  SHF.R.S32.HI R9, RZ, 0x1f, R7 ;  /* 0x0000001fff097819 */ /* 0x004fce0000011407 */
[CC--:B------:R-:W-:Y:S02]  /*18b40*/  @!P2 LEA R8, P1, R7.reuse, R0.reuse, 0x2 ;  /* 0x000000000708a211 */ /* 0x0c0fe400078210ff */
[C---:B------:R-:W-:Y:S02]  /*18b50*/  @!P5 LEA R12, P0, R6.reuse, R0, 0x2 ;  /* 0x00000000060cd211 */ /* 0x040fe400078010ff */
[-C--:B------:R-:W-:Y:S02]  /*18b60*/  @!P2 LEA.HI.X R9, R7, R4.reuse, R9, 0x2, P1 ;  /* 0x000000040709a211 */ /* 0x080fe400008f1409 */
[----:B------:R-:W-:Y:S02]  /*18b70*/  @!P5 LEA.HI.X R13, R6, R4, R5, 0x2, P0 ;  /* 0x00000004060dd211 */ /* 0x000fe400000f1405 */
[C---:B------:R-:W-:Y:S01]  /*18b80*/  IADD3 R6, R216.reuse, 0xb8, RZ ;  /* 0x000000b8d8067810 */ /* 0x040fe20007ffe0ff */
[----:B------:R1:W-:Y:S01]  /*18b90*/  @!P2 ST.E.64 [R8.64], R72 ;  /* 0x000000480800a985 */ /* 0x0003e2000c101b06 */
[----:B------:R-:W-:-:S02]  /*18ba0*/  IADD3 R5, R216, 0xc0, RZ ;  /* 0x000000c0d8057810 */ /* 0x000fc40007ffe0ff */
[----:B------:R-:W-:Y:S01]  /*18bb0*/  ISETP.GE.AND P2, PT, R6, c[0x0][0x3c8], PT ;  /* 0x0000f20006007a0c */ /* 0x000fe20003f46270 */
[----:B------:R2:W-:Y:S01]  /*18bc0*/  @!P5 ST.E.64 [R12.64], R84 ;  /* 0x000000540c00d985 */ /* 0x0005e2000c101b06 */
[----:B------:R-:W-:Y:S02]  /*18bd0*/  ISETP.GE.AND P4, PT, R5, c[0x0][0x3c8], PT ;  /* 0x0000f20005007a0c */ /* 0x000fe40003f86270 */
[----:B------:R-:W-:Y:S02]  /*18be0*/  SHF.R.S32.HI R7, RZ, 0x1f, R3 ;  /* 0x0000001fff077819 */ /* 0x000fe40000011403 */
[----:B------:R-:W-:-:S04]  /*18bf0*/  @!P6 LEA R10, P0, R3, R0, 0x2 ;  /* 0x00000000030ae211 */ /* 0x000fc800078010ff */
[----:B------:R-:W-:Y:S02]  /*18c00*/  @!P6 LEA.HI.X R11, R3, R4, R7, 0x2, P0 ;  /* 0x00000004030be211 */ /* 0x000fe400000f1407 */
[----:B------:R-:W-:Y:S02]  /*18c10*/  IADD3 R3, R216, 0xc8, RZ ;  /* 0x000000c8d8037810 */ /* 0x000fe40007ffe0ff */
[----:B------:R-:W-:Y:S02]  /*18c20*/  SHF.R.S32.HI R7, RZ, 0x1f, R5 ;  /* 0x0000001fff077819 */ /* 0x000fe40000011405 */
[----:B-1----:R-:W-:Y:S02]  /*18c30*/  SHF.R.S32.HI R9, RZ, 0x1f, R2 ;  /* 0x0000001fff097819 */ /* 0x002fe40000011402 */
[-C--:B------:R-:W-:Y:S02]  /*18c40*/  @!P3 LEA R8, P1, R2, R0.reuse, 0x2 ;  /* 0x000000000208b211 */ /* 0x080fe400078210ff */
[----:B--2---:R-:W-:-:S02]  /*18c50*/  @!P4 LEA R12, P0, R5, R0, 0x2 ;  /* 0x00000000050cc211 */ /* 0x004fc400078010ff */
[-C--:B------:R-:W-:Y:S02]  /*18c60*/  @!P3 LEA.HI.X R9, R2, R4.reuse, R9, 0x2, P1 ;  /* 0x000000040209b211 */ /* 0x080fe400008f1409 */
[----:B------:R-:W-:Y:S02]  /*18c70*/  IADD3 R2, R216, 0xd0, RZ ;  /* 0x000000d0d8027810 */ /* 0x000fe40007ffe0ff */
[----:B------:R-:W-:Y:S01]  /*18c80*/  ISETP.GE.AND P1, PT, R3, c[0x0][0x3c8], PT ;  /* 0x0000f20003007a0c */ /* 0x000fe20003f26270 */
[----:B------:R1:W-:Y:S01]  /*18c90*/  @!P3 ST.E.64 [R8.64], R80 ;  /* 0x000000500800b985 */ /* 0x0003e2000c101b06 */
[----:B------:R-:W-:Y:S02]  /*18ca0*/  ISETP.GE.AND P5, PT, R2, c[0x0][0x3c8], PT ;  /* 0x0000f20002007a0c */ /* 0x000fe40003fa6270 */
[----:B------:R-:W-:Y:S01]  /*18cb0*/  @!P4 LEA.HI.X R13, R5, R4, R7, 0x2, P0 ;  /* 0x00000004050dc211 */ /* 0x000fe200000f1407 */
[----:B------:R2:W-:Y:S01]  /*18cc0*/  @!P6 ST.E.64 [R10.64], R92 ;  /* 0x0000005c0a00e985 */ /* 0x0005e2000c101b06 */
[----:B------:R-:W-:-:S02]  /*18cd0*/  IADD3 R7, R216, 0xe0, RZ ;  /* 0x000000e0d8077810 */ /* 0x000fc40007ffe0ff */
[----:B------:R-:W-:Y:S02]  /*18ce0*/  SHF.R.S32.HI R5, RZ, 0x1f, R2 ;  /* 0x0000001fff057819 */ /* 0x000fe40000011402 */
[----:B------:R-:W-:Y:S02]  /*18cf0*/  ISETP.GE.AND P6, PT, R7, c[0x0][0x3c8], PT ;  /* 0x0000f20007007a0c */ /* 0x000fe40003fc6270 */
[----:B-1----:R-:W-:Y:S02]  /*18d00*/  SHF.R.S32.HI R9, RZ, 0x1f, R6 ;  /* 0x0000001fff097819 */ /* 0x002fe40000011406 */
[-C--:B------:R-:W-:Y:S02]  /*18d10*/  @!P2 LEA R8, P3, R6, R0.reuse, 0x2 ;  /* 0x000000000608a211 */ /* 0x080fe400078610ff */
[----:B--2---:R-:W-:Y:S02]  /*18d20*/  @!P5 LEA R10, P0, R2, R0, 0x2 ;  /* 0x00000000020ad211 */ /* 0x004fe400078010ff */
[----:B------:R-:W-:-:S02]  /*18d30*/  @!P2 LEA.HI.X R9, R6, R4, R9, 0x2, P3 ;  /* 0x000000040609a211 */ /* 0x000fc400018f1409 */
[----:B------:R-:W-:Y:S02]  /*18d40*/  IADD3 R6, R216, 0xd8, RZ ;  /* 0x000000d8d8067810 */ /* 0x000fe40007ffe0ff */
[----:B------:R-:W-:Y:S01]  /*18d50*/  @!P5 LEA.HI.X R11, R2, R4, R5, 0x2, P0 ;  /* 0x00000004020bd211 */ /* 0x000fe200000f1405 */
[----:B------:R1:W-:Y:S01]  /*18d60*/  @!P2 ST.E.64 [R8.64], R88 ;  /* 0x000000580800a985 */ /* 0x0003e2000c101b06 */
[----:B------:R-:W-:Y:S02]  /*18d70*/  IADD3 R5, R216, 0xe8, RZ ;  /* 0x000000e8d8057810 */ /* 0x000fe40007ffe0ff */
[----:B------:R-:W-:Y:S01]  /*18d80*/  SHF.R.S32.HI R2, RZ, 0x1f, R6 ;  /* 0x0000001fff027819 */ /* 0x000fe20000011406 */
[----:B------:R2:W-:Y:S01]  /*18d90*/  @!P4 ST.E.64 [R12.64], R100 ;  /* 0x000000640c00c985 */ /* 0x0005e2000c101b06 */
[----:B------:R-:W-:Y:S02]  /*18da0*/  ISETP.GE.AND P4, PT, R6, c[0x0][0x3c8], PT ;  /* 0x0000f20006007a0c */ /* 0x000fe40003f86270 */
[----:B------:R-:W-:-:S02]  /*18db0*/  ISETP.GE.AND P3, PT, R5, c[0x0][0x3c8], PT ;  /* 0x0000f20005007a0c */ /* 0x000fc40003f66270 */
[----:B-1----:R-:W-:Y:S02]  /*18dc0*/  SHF.R.S32.HI R9, RZ, 0x1f, R3 ;  /* 0x0000001fff097819 */ /* 0x002fe40000011403 */
[-C--:B------:R-:W-:Y:S02]  /*18dd0*/  @!P1 LEA R8, P2, R3, R0.reuse, 0x2 ;  /* 0x0000000003089211 */ /* 0x080fe400078410ff */
[----:B--2---:R-:W-:Y:S02]  /*18de0*/  @!P6 LEA R12, P0, R7, R0, 0x2 ;  /* 0x00000000070ce211 */ /* 0x004fe400078010ff */
        /* <DEDUP_REMOVED lines=25> */
.L_x_1506:
[----:B------:R-:W-:Y:S05]  /*18f80*/  BSYNC B0 ;  /* 0x0000000000007941 */ /* 0x000fea0003800000 */
.L_x_1505:
[----:B------:R-:W-:Y:S05]  /*18f90*/  BRA.DIV ~URZ, `(.L_x_1507) ;  /* 0x000033727f007947 */ /* 0x000fea000b800000 */
[----:B--2---:R2:W1:Y:S04]  /*18fa0*/  SHFL.IDX PT, R4, R16, 0x1, 0x1c1f ;  /* 0x003c1f0010047f89 */ /* 0x00446800000e0000 */
[----:B----4-:R2:W4:Y:S02]  /*18fb0*/  SHFL.IDX PT, R0, R17, 0x1, 0x1c1f ;  /* 0x003c1f0011007f89 */ /* 0x01052400000e0000 */
.L_x_1561:
[----:B------:R-:W-:-:S13]  /*18fc0*/  LOP3.LUT P0, RZ, R206, 0x2, RZ, 0xc0, !PT ;  /* 0x00000002ceff7812 */ /* 0x000fda000780c0ff */
[----:B------:R-:W-:Y:S05]  /*18fd0*/  @P0 BRA `(.L_x_1502) ;  /* 0x00001a8000000947 */ /* 0x000fea0003800000 */
[C---:B------:R-:W-:Y:S02]  /*18fe0*/  IADD3 R10, R216.reuse, 0x8, RZ ;  /* 0x00000008d80a7810 */ /* 0x040fe40007ffe0ff */
[----:B------:R-:W-:Y:S02]  /*18ff0*/  ISETP.GE.AND P2, PT, R216, c[0x0][0x3c8], PT ;  /* 0x0000f200d8007a0c */ /* 0x000fe40003f46270 */
[----:B------:R-:W-:Y:S02]  /*19000*/  ISETP.GE.AND P1, PT, R10, c[0x0][0x3c8], PT ;  /* 0x0000f2000a007a0c */ /* 0x000fe40003f26270 */
[C---:B------:R-:W-:Y:S02]  /*19010*/  IADD3 R11, R216.reuse, 0x10, RZ ;  /* 0x00000010d80b7810 */ /* 0x040fe40007ffe0ff */
[----:B------:R-:W-:Y:S02]  /*19020*/  IADD3 R15, R216, 0x8, RZ ;  /* 0x00000008d80f7810 */ /* 0x000fe40007ffe0ff */
[----:B------:R-:W-:-:S02]  /*19030*/  ISETP.GE.AND P0, PT, R11, c[0x0][0x3c8], PT ;  /* 0x0000f2000b007a0c */ /* 0x000fc40003f06270 */
[----:B------:R-:W-:Y:S02]  /*19040*/  IADD3 R5, R216, 0x18, RZ ;  /* 0x00000018d8057810 */ /* 0x000fe40007ffe0ff */
[----:B------:R-:W-:Y:S01]  /*19050*/  SHF.R.S32.HI R15, RZ, 0x1f, R15 ;  /* 0x0000001fff0f7819 */ /* 0x000fe2000001140f */
[----:B----4-:R-:W-:Y:S01]  /*19060*/  @!P2 IMAD.MOV.U32 R2, RZ, RZ, R0 ;  /* 0x000000ffff02a224 */ /* 0x010fe200078e0000 */
[----:B------:R-:W-:Y:S01]  /*19070*/  ISETP.GE.AND P3, PT, R5, c[0x0][0x3c8], PT ;  /* 0x0000f20005007a0c */ /* 0x000fe20003f66270 */
[----:B-1----:R-:W-:Y:S01]  /*19080*/  @!P2 IMAD.MOV.U32 R3, RZ, RZ, R4 ;  /* 0x000000ffff03a224 */ /* 0x002fe200078e0004 */
[----:B------:R-:W-:Y:S02]  /*19090*/  @!P1 LEA R8, P4, R10, R0, 0x2 ;  /* 0x000000000a089211 */ /* 0x000fe400078810ff */
[C---:B------:R-:W-:Y:S01]  /*190a0*/  IADD3 R14, R216.reuse, 0x20, RZ ;  /* 0x00000020d80e7810 */ /* 0x040fe20007ffe0ff */
[----:B------:R-:W-:Y:S01]  /*190b0*/  @!P2 IMAD.WIDE R2, R216, 0x4, R2 ;  /* 0x00000004d802a825 */ /* 0x000fe200078e0202 */
[----:B------:R-:W-:-:S02]  /*190c0*/  @!P1 LEA.HI.X R9, R10, R4, R15, 0x2, P4 ;  /* 0x000000040a099211 */ /* 0x000fc400020f140f */
[----:B------:R-:W-:Y:S02]  /*190d0*/  IADD3 R15, R216, 0x10, RZ ;  /* 0x00000010d80f7810 */ /* 0x000fe40007ffe0ff */
[----:B------:R-:W-:Y:S01]  /*190e0*/  ISETP.GE.AND P5, PT, R14, c[0x0][0x3c8], PT ;  /* 0x0000f2000e007a0c */ /* 0x000fe20003fa6270 */
[----:B------:R1:W-:Y:S01]  /*190f0*/  @!P2 ST.E.64 [R2.64], R120 ;  /* 0x000000780200a985 */ /* 0x0003e2000c101b06 */
[----:B------:R-:W-:Y:S02]  /*19100*/  @!P0 LEA R6, P2, R11, R0, 0x2 ;  /* 0x000000000b068211 */ /* 0x000fe400078410ff */
[----:B------:R-:W-:Y:S01]  /*19110*/  SHF.R.S32.HI R15, RZ, 0x1f, R15 ;  /* 0x0000001fff0f7819 */ /* 0x000fe2000001140f */
[----:B------:R4:W-:Y:S01]  /*19120*/  @!P1 ST.E.64 [R8.64], R162 ;  /* 0x000000a208009985 */ /* 0x0009e2000c101b06 */
[C---:B------:R-:W-:Y:S02]  /*19130*/  IADD3 R10, R216.reuse, 0x18, RZ ;  /* 0x00000018d80a7810 */ /* 0x040fe40007ffe0ff */
[----:B------:R-:W-:-:S02]  /*19140*/  IADD3 R13, R216, 0x28, RZ ;  /* 0x00000028d80d7810 */ /* 0x000fc40007ffe0ff */
[----:B------:R-:W-:Y:S02]  /*19150*/  @!P0 LEA.HI.X R7, R11, R4, R15, 0x2, P2 ;  /* 0x000000040b078211 */ /* 0x000fe400010f140f */
[----:B------:R-:W-:Y:S02]  /*19160*/  SHF.R.S32.HI R10, RZ, 0x1f, R10 ;  /* 0x0000001fff0a7819 */ /* 0x000fe4000001140a */
[----:B------:R-:W-:Y:S01]  /*19170*/  ISETP.GE.AND P4, PT, R13, c[0x0][0x3c8], PT ;  /* 0x0000f2000d007a0c */ /* 0x000fe20003f86270 */
[----:B------:R5:W-:Y:S01]  /*19180*/  @!P0 ST.E.64 [R6.64], R124 ;  /* 0x0000007c06008985 */ /* 0x000be2000c101b06 */
[C---:B------:R-:W-:Y:S02]  /*19190*/  IADD3 R15, R216.reuse, 0x20, RZ ;  /* 0x00000020d80f7810 */ /* 0x040fe40007ffe0ff */
[----:B------:R-:W-:Y:S02]  /*191a0*/  IADD3 R12, R216, 0x30, RZ ;  /* 0x00000030d80c7810 */ /* 0x000fe40007ffe0ff */
[----:B------:R-:W-:-:S02]  /*191b0*/  SHF.R.S32.HI R15, RZ, 0x1f, R15 ;  /* 0x0000001fff0f7819 */ /* 0x000fc4000001140f */
[----:B------:R-:W-:Y:S02]  /*191c0*/  ISETP.GE.AND P2, PT, R12, c[0x0][0x3c8], PT ;  /* 0x0000f2000c007a0c */ /* 0x000fe40003f46270 */
[C---:B--23--:R-:W-:Y:S02]  /*191d0*/  IADD3 R17, R216.reuse, 0x48, RZ ;  /* 0x00000048d8117810 */ /* 0x04cfe40007ffe0ff */
[C---:B------:R-:W-:Y:S02]  /*191e0*/  IADD3 R18, R216.reuse, 0x40, RZ ;  /* 0x00000040d8127810 */ /* 0x040fe40007ffe0ff */
[----:B------:R-:W-:Y:S02]  /*191f0*/  IADD3 R16, R216, 0x50, RZ ;  /* 0x00000050d8107810 */ /* 0x000fe40007ffe0ff */
[----:B-1----:R-:W-:Y:S02]  /*19200*/  @!P3 LEA R2, P6, R5, R0, 0x2 ;  /* 0x000000000502b211 */ /* 0x002fe400078c10ff */
[----:B------:R-:W-:-:S02]  /*19210*/  SHF.R.S32.HI R18, RZ, 0x1f, R18 ;  /* 0x0000001fff127819 */ /* 0x000fc40000011412 */
[----:B------:R-:W-:Y:S02]  /*19220*/  @!P3 LEA.HI.X R3, R5, R4, R10, 0x2, P6 ;  /* 0x000000040503b211 */ /* 0x000fe400030f140a */
[CC--:B------:R-:W-:Y:S02]  /*19230*/  @!P5 LEA R10, P0, R14.reuse, R0.reuse, 0x2 ;  /* 0x000000000e0ad211 */ /* 0x0c0fe400078010ff */
[----:B----4-:R-:W-:Y:S01]  /*19240*/  @!P4 LEA R8, P1, R13, R0, 0x2 ;  /* 0x000000000d08c211 */ /* 0x010fe200078210ff */
[----:B------:R1:W-:Y:S01]  /*19250*/  @!P3 ST.E.64 [R2.64], R128 ;  /* 0x000000800200b985 */ /* 0x0003e2000c101b06 */
[----:B------:R-:W-:Y:S02]  /*19260*/  @!P5 LEA.HI.X R11, R14, R4, R15, 0x2, P0 ;  /* 0x000000040e0bd211 */ /* 0x000fe400000f140f */
[C---:B------:R-:W-:Y:S02]  /*19270*/  IADD3 R14, R216.reuse, 0x28, RZ ;  /* 0x00000028d80e7810 */ /* 0x040fe40007ffe0ff */
[----:B------:R-:W-:Y:S01]  /*19280*/  IADD3 R5, R216, 0x40, RZ ;  /* 0x00000040d8057810 */ /* 0x000fe20007ffe0ff */
[----:B------:R2:W-:Y:S01]  /*19290*/  @!P5 ST.E.64 [R10.64], R150 ;  /* 0x000000960a00d985 */ /* 0x0005e2000c101b06 */
[----:B------:R-:W-:-:S02]  /*192a0*/  SHF.R.S32.HI R14, RZ, 0x1f, R14 ;  /* 0x0000001fff0e7819 */ /* 0x000fc4000001140e */
[----:B------:R-:W-:Y:S02]  /*192b0*/  ISETP.GE.AND P6, PT, R5, c[0x0][0x3c8], PT ;  /* 0x0000f20005007a0c */ /* 0x000fe40003fc6270 */
[----:B------:R-:W-:Y:S02]  /*192c0*/  @!P4 LEA.HI.X R9, R13, R4, R14, 0x2, P1 ;  /* 0x000000040d09c211 */ /* 0x000fe400008f140e */
[C---:B------:R-:W-:Y:S02]  /*192d0*/  IADD3 R14, R216.reuse, 0x38, RZ ;  /* 0x00000038d80e7810 */ /* 0x040fe40007ffe0ff */
[----:B------:R-:W-:Y:S01]  /*192e0*/  IADD3 R13, R216, 0x30, RZ ;  /* 0x00000030d80d7810 */ /* 0x000fe20007ffe0ff */
[----:B------:R3:W-:Y:S01]  /*192f0*/  @!P4 ST.E.64 [R8.64], R146 ;  /* 0x000000920800c985 */ /* 0x0007e2000c101b06 */
[----:B------:R-:W-:Y:S02]  /*19300*/  ISETP.GE.AND P5, PT, R14, c[0x0][0x3c8], PT ;  /* 0x0000f2000e007a0c */ /* 0x000fe40003fa6270 */
[----:B-----5:R-:W-:-:S02]  /*19310*/  @!P2 LEA R6, P0, R12, R0, 0x2 ;  /* 0x000000000c06a211 */ /* 0x020fc400078010ff */
[----:B------:R-:W-:Y:S02]  /*19320*/  SHF.R.S32.HI R13, RZ, 0x1f, R13 ;  /* 0x0000001fff0d7819 */ /* 0x000fe4000001140d */
[----:B------:R-:W-:Y:S02]  /*19330*/  IADD3 R15, R216, 0x38, RZ ;  /* 0x00000038d80f7810 */ /* 0x000fe40007ffe0ff */
[----:B------:R-:W-:Y:S02]  /*19340*/  @!P2 LEA.HI.X R7, R12, R4, R13, 0x2, P0 ;  /* 0x000000040c07a211 */ /* 0x000fe400000f140d */
[----:B------:R-:W-:Y:S02]  /*19350*/  ISETP.GE.AND P0, PT, R17, c[0x0][0x3c8], PT ;  /* 0x0000f20011007a0c */ /* 0x000fe40003f06270 */
[----:B-1----:R-:W-:Y:S01]  /*19360*/  IADD3 R2, R216, 0x58, RZ ;  /* 0x00000058d8027810 */ /* 0x002fe20007ffe0ff */
[----:B------:R1:W-:Y:S01]  /*19370*/  @!P2 ST.E.64 [R6.64], R30 ;  /* 0x0000001e0600a985 */ /* 0x0003e2000c101b06 */
[----:B------:R-:W-:-:S02]  /*19380*/  @!P5 LEA R12, P1, R14, R0, 0x2 ;  /* 0x000000000e0cd211 */ /* 0x000fc400078210ff */
[----:B------:R-:W-:Y:S02]  /*19390*/  ISETP.GE.AND P3, PT, R2, c[0x0][0x3c8], PT ;  /* 0x0000f20002007a0c */ /* 0x000fe40003f66270 */
[C---:B--2---:R-:W-:Y:S02]  /*193a0*/  @!P6 LEA R10, P2, R5.reuse, R0, 0x2 ;  /* 0x00000000050ae211 */ /* 0x044fe400078410ff */
[----:B------:R-:W-:Y:S02]  /*193b0*/  SHF.R.S32.HI R15, RZ, 0x1f, R15 ;  /* 0x0000001fff0f7819 */ /* 0x000fe4000001140f */
[-C--:B------:R-:W-:Y:S02]  /*193c0*/  @!P6 LEA.HI.X R11, R5, R4.reuse, R18, 0x2, P2 ;  /* 0x00000004050be211 */ /* 0x080fe400010f1412 */
[----:B------:R-:W-:Y:S02]  /*193d0*/  @!P5 LEA.HI.X R13, R14, R4, R15, 0x2, P1 ;  /* 0x000000040e0dd211 */ /* 0x000fe400008f140f */
[----:B------:R-:W-:-:S02]  /*193e0*/  IADD3 R18, R216, 0x48, RZ ;  /* 0x00000048d8127810 */ /* 0x000fc40007ffe0ff */
[----:B------:R-:W-:Y:S01]  /*193f0*/  ISETP.GE.AND P4, PT, R16, c[0x0][0x3c8], PT ;  /* 0x0000f20010007a0c */ /* 0x000fe20003f86270 */
[----:B------:R-:W-:Y:S01]  /*19400*/  @!P5 ST.E.64 [R12.64], R154 ;  /* 0x0000009a0c00d985 */ /* 0x000fe2000c101b06 */
[----:B------:R-:W-:Y:S02]  /*19410*/  SHF.R.S32.HI R3, RZ, 0x1f, R2 ;  /* 0x0000001fff037819 */ /* 0x000fe40000011402 */
[CC--:B------:R-:W-:Y:S01]  /*19420*/  @!P3 LEA R14, P1, R2.reuse, R0.reuse, 0x2 ;  /* 0x00000000020eb211 */ /* 0x0c0fe200078210ff */
[----:B------:R2:W-:Y:S01]  /*19430*/  @!P6 ST.E.64 [R10.64], R38 ;  /* 0x000000260a00e985 */ /* 0x0005e2000c101b06 */
[----:B---3--:R-:W-:Y:S02]  /*19440*/  @!P0 LEA R8, P2, R17, R0, 0x2 ;  /* 0x0000000011088211 */ /* 0x008fe400078410ff */
[----:B------:R-:W-:Y:S02]  /*19450*/  SHF.R.S32.HI R18, RZ, 0x1f, R18 ;  /* 0x0000001fff127819 */ /* 0x000fe40000011412 */
[----:B------:R-:W-:-:S02]  /*19460*/  @!P3 LEA.HI.X R15, R2, R4, R3, 0x2, P1 ;  /* 0x00000004020fb211 */ /* 0x000fc400008f1403 */
[----:B------:R-:W-:Y:S02]  /*19470*/  @!P0 LEA.HI.X R9, R17, R4, R18, 0x2, P2 ;  /* 0x0000000411098211 */ /* 0x000fe400010f1412 */
[C---:B-1----:R-:W-:Y:S02]  /*19480*/  IADD3 R6, R216.reuse, 0x60, RZ ;  /* 0x00000060d8067810 */ /* 0x042fe40007ffe0ff */
[----:B------:R-:W-:Y:S01]  /*19490*/  IADD3 R5, R216, 0x68, RZ ;  /* 0x00000068d8057810 */ /* 0x000fe20007ffe0ff */
[----:B------:R1:W-:Y:S01]  /*194a0*/  @!P0 ST.E.64 [R8.64], R34 ;  /* 0x0000002208008985 */ /* 0x0003e2000c101b06 */
[----:B------:R-:W-:Y:S02]  /*194b0*/  ISETP.GE.AND P3, PT, R6, c[0x0][0x3c8], PT ;  /* 0x0000f20006007a0c */ /* 0x000fe40003f66270 */
[----:B------:R-:W-:Y:S02]  /*194c0*/  ISETP.GE.AND P2, PT, R5, c[0x0][0x3c8], PT ;  /* 0x0000f20005007a0c */ /* 0x000fe40003f46270 */
[----:B------:R-:W-:-:S02]  /*194d0*/  IADD3 R3, R216, 0x70, RZ ;  /* 0x00000070d8037810 */ /* 0x000fc40007ffe0ff */
[----:B------:R-:W-:Y:S02]  /*194e0*/  IADD3 R7, R216, 0x78, RZ ;  /* 0x00000078d8077810 */ /* 0x000fe40007ffe0ff */
[----:B------:R-:W-:Y:S02]  /*194f0*/  ISETP.GE.AND P6, PT, R3, c[0x0][0x3c8], PT ;  /* 0x0000f20003007a0c */ /* 0x000fe40003fc6270 */
[----:B------:R-:W-:Y:S02]  /*19500*/  ISETP.GE.AND P5, PT, R7, c[0x0][0x3c8], PT ;  /* 0x0000f20007007a0c */ /* 0x000fe40003fa6270 */
[----:B--2---:R-:W-:Y:S02]  /*19510*/  SHF.R.S32.HI R11, RZ, 0x1f, R6 ;  /* 0x0000001fff0b7819 */ /* 0x004fe40000011406 */
[----:B------:R-:W-:Y:S02]  /*19520*/  SHF.R.S32.HI R10, RZ, 0x1f, R5 ;  /* 0x0000001fff0a7819 */ /* 0x000fe40000011405 */
[----:B-1----:R-:W-:-:S02]  /*19530*/  SHF.R.S32.HI R9, RZ, 0x1f, R16 ;  /* 0x0000001fff097819 */ /* 0x002fc40000011410 */
[----:B------:R-:W-:-:S04]  /*19540*/  @!P4 LEA R8, P0, R16, R0, 0x2 ;  /* 0x000000001008c211 */ /* 0x000fc800078010ff */
[----:B------:R-:W-:Y:S02]  /*19550*/  @!P4 LEA.HI.X R9, R16, R4, R9, 0x2, P0 ;  /* 0x000000041009c211 */ /* 0x000fe400000f1409 */
[CC--:B------:R-:W-:Y:S02]  /*19560*/  @!P3 LEA R16, P1, R6.reuse, R0.reuse, 0x2 ;  /* 0x000000000610b211 */ /* 0x0c0fe400078210ff */
[C---:B------:R-:W-:Y:S01]  /*19570*/  @!P2 LEA R12, P0, R5.reuse, R0, 0x2 ;  /* 0x00000000050ca211 */ /* 0x040fe200078010ff */
[----:B------:R1:W-:Y:S01]  /*19580*/  @!P4 ST.E.64 [R8.64], R46 ;  /* 0x0000002e0800c985 */ /* 0x0003e2000c101b06 */
[-C--:B------:R-:W-:Y:S02]  /*19590*/  @!P3 LEA.HI.X R17, R6, R4.reuse, R11, 0x2, P1 ;  /* 0x000000040611b211 */ /* 0x080fe400008f140b */
[----:B------:R-:W-:Y:S02]  /*195a0*/  ISETP.GE.AND P1, PT, R2, c[0x0][0x3c8], PT ;  /* 0x0000f20002007a0c */ /* 0x000fe40003f26270 */
[----:B------:R-:W-:-:S02]  /*195b0*/  @!P2 LEA.HI.X R13, R5, R4, R10, 0x2, P0 ;  /* 0x00000004050da211 */ /* 0x000fc400000f140a */
[C---:B------:R-:W-:Y:S02]  /*195c0*/  IADD3 R2, R216.reuse, 0x80, RZ ;  /* 0x00000080d8027810 */ /* 0x040fe40007ffe0ff */
[----:B------:R-:W-:Y:S02]  /*195d0*/  SHF.R.S32.HI R6, RZ, 0x1f, R3 ;  /* 0x0000001fff067819 */ /* 0x000fe40000011403 */
[----:B------:R-:W-:-:S05]  /*195e0*/  IADD3 R5, R216, 0x88, RZ ;  /* 0x00000088d8057810 */ /* 0x000fca0007ffe0ff */
[----:B------:R2:W-:Y:S01]  /*195f0*/  @!P1 ST.E.64 [R14.64], R42 ;  /* 0x0000002a0e009985 */ /* 0x0005e2000c101b06 */
[----:B------:R-:W-:-:S03]  /*19600*/  @!P6 LEA R10, P1, R3, R0, 0x2 ;  /* 0x00000000030ae211 */ /* 0x000fc600078210ff */
[----:B------:R3:W-:Y:S01]  /*19610*/  @!P3 ST.E.64 [R16.64], R54 ;  /* 0x000000361000b985 */ /* 0x0007e2000c101b06 */
[----:B------:R-:W-:Y:S02]  /*19620*/  @!P6 LEA.HI.X R11, R3, R4, R6, 0x2, P1 ;  /* 0x00000004030be211 */ /* 0x000fe400008f1406 */
[----:B------:R-:W-:Y:S01]  /*19630*/  ISETP.GE.AND P3, PT, R2, c[0x0][0x3c8], PT ;  /* 0x0000f20002007a0c */ /* 0x000fe20003f66270 */
[----:B------:R4:W-:Y:S01]  /*19640*/  @!P2 ST.E.64 [R12.64], R50 ;  /* 0x000000320c00a985 */ /* 0x0009e2000c101b06 */
[----:B------:R-:W-:Y:S02]  /*19650*/  ISETP.GE.AND P6, PT, R5, c[0x0][0x3c8], PT ;  /* 0x0000f20005007a0c */ /* 0x000fe40003fc6270 */
[----:B------:R-:W-:Y:S02]  /*19660*/  ISETP.GE.AND P2, PT, R3, c[0x0][0x3c8], PT ;  /* 0x0000f20003007a0c */ /* 0x000fe40003f46270 */
[----:B-1----:R-:W-:Y:S02]  /*19670*/  SHF.R.S32.HI R9, RZ, 0x1f, R7 ;  /* 0x0000001fff097819 */ /* 0x002fe40000011407 */
[----:B------:R-:W-:-:S02]  /*19680*/  @!P5 LEA R8, P0, R7, R0, 0x2 ;  /* 0x000000000708d211 */ /* 0x000fc400078010ff */
[C---:B------:R-:W-:Y:S02]  /*19690*/  IADD3 R6, R216.reuse, 0x98, RZ ;  /* 0x00000098d8067810 */ /* 0x040fe40007ffe0ff */
[----:B------:R-:W-:Y:S02]  /*196a0*/  @!P5 LEA.HI.X R9, R7, R4, R9, 0x2, P0 ;  /* 0x000000040709d211 */ /* 0x000fe400000f1409 */
[C---:B------:R-:W-:Y:S02]  /*196b0*/  IADD3 R7, R216.reuse, 0x90, RZ ;  /* 0x00000090d8077810 */ /* 0x040fe40007ffe0ff */
[----:B------:R-:W-:Y:S01]  /*196c0*/  IADD3 R3, R216, 0xa8, RZ ;  /* 0x000000a8d8037810 */ /* 0x000fe20007ffe0ff */
[----:B------:R1:W-:Y:S01]  /*196d0*/  @!P2 ST.E.64 [R10.64], R62 ;  /* 0x0000003e0a00a985 */ /* 0x0003e2000c101b06 */
[----:B------:R-:W-:-:S03]  /*196e0*/  ISETP.GE.AND P4, PT, R7, c[0x0][0x3c8], PT ;  /* 0x0000f20007007a0c */ /* 0x000fc60003f86270 */
[----:B------:R5:W-:Y:S01]  /*196f0*/  @!P5 ST.E.64 [R8.64], R58 ;  /* 0x0000003a0800d985 */ /* 0x000be2000c101b06 */
[CC--:B--2---:R-:W-:Y:S02]  /*19700*/  @!P3 LEA R14, P1, R2.reuse, R0.reuse, 0x2 ;  /* 0x00000000020eb211 */ /* 0x0c4fe400078210ff */
[----:B---3--:R-:W-:Y:S02]  /*19710*/  SHF.R.S32.HI R16, RZ, 0x1f, R5 ;  /* 0x0000001fff107819 */ /* 0x008fe40000011405 */
[----:B----4-:R-:W-:Y:S02]  /*19720*/  SHF.R.S32.HI R13, RZ, 0x1f, R2 ;  /* 0x0000001fff0d7819 */ /* 0x010fe40000011402 */
[C---:B------:R-:W-:Y:S02]  /*19730*/  @!P6 LEA R12, P0, R5.reuse, R0, 0x2 ;  /* 0x00000000050ce211 */ /* 0x040fe400078010ff */
[-C--:B------:R-:W-:Y:S02]  /*19740*/  @!P3 LEA.HI.X R15, R2, R4.reuse, R13, 0x2, P1 ;  /* 0x00000004020fb211 */ /* 0x080fe400008f140d */
[----:B------:R-:W-:-:S02]  /*19750*/  @!P6 LEA.HI.X R13, R5, R4, R16, 0x2, P0 ;  /* 0x00000004050de211 */ /* 0x000fc400000f1410 */
[----:B------:R-:W-:Y:S02]  /*19760*/  ISETP.GE.AND P3, PT, R6, c[0x0][0x3c8], PT ;  /* 0x0000f20006007a0c */ /* 0x000fe40003f66270 */
[----:B------:R-:W-:Y:S02]  /*19770*/  IADD3 R5, R216, 0xa0, RZ ;  /* 0x000000a0d8057810 */ /* 0x000fe40007ffe0ff */
[----:B------:R-:W-:Y:S02]  /*19780*/  ISETP.GE.AND P1, PT, R3, c[0x0][0x3c8], PT ;  /* 0x0000f20003007a0c */ /* 0x000fe40003f26270 */
[----:B------:R-:W-:Y:S02]  /*19790*/  ISETP.GE.AND P2, PT, R5, c[0x0][0x3c8], PT ;  /* 0x0000f20005007a0c */ /* 0x000fe40003f46270 */
[----:B-1----:R-:W-:Y:S02]  /*197a0*/  SHF.R.S32.HI R11, RZ, 0x1f, R7 ;  /* 0x0000001fff0b7819 */ /* 0x002fe40000011407 */
[----:B------:R-:W-:-:S02]  /*197b0*/  @!P4 LEA R10, P0, R7, R0, 0x2 ;  /* 0x00000000070ac211 */ /* 0x000fc400078010ff */
[----:B-----5:R-:W-:Y:S02]  /*197c0*/  SHF.R.S32.HI R9, RZ, 0x1f, R6 ;  /* 0x0000001fff097819 */ /* 0x020fe40000011406 */
[----:B------:R-:W-:Y:S02]  /*197d0*/  @!P4 LEA.HI.X R11, R7, R4, R11, 0x2, P0 ;  /* 0x00000004070bc211 */ /* 0x000fe400000f140b */
[----:B------:R-:W-:Y:S02]  /*197e0*/  ISETP.GE.AND P0, PT, R2, c[0x0][0x3c8], PT ;  /* 0x0000f20002007a0c */ /* 0x000fe40003f06270 */
[----:B------:R-:W-:Y:S02]  /*197f0*/  @!P3 LEA R8, P5, R6, R0, 0x2 ;  /* 0x000000000608b211 */ /* 0x000fe400078a10ff */
[----:B------:R-:W-:Y:S02]  /*19800*/  IADD3 R7, R216, 0xb0, RZ ;  /* 0x000000b0d8077810 */ /* 0x000fe40007ffe0ff */
[----:B------:R-:W-:-:S02]  /*19810*/  @!P3 LEA.HI.X R9, R6, R4, R9, 0x2, P5 ;  /* 0x000000040609b211 */ /* 0x000fc400028f1409 */
[----:B------:R-:W-:Y:S02]  /*19820*/  IADD3 R6, R216, 0xb8, RZ ;  /* 0x000000b8d8067810 */ /* 0x000fe40007ffe0ff */
[----:B------:R-:W-:Y:S02]  /*19830*/  ISETP.GE.AND P5, PT, R7, c[0x0][0x3c8], PT ;  /* 0x0000f20007007a0c */ /* 0x000fe40003fa6270 */
[----:B------:R-:W-:Y:S01]  /*19840*/  SHF.R.S32.HI R2, RZ, 0x1f, R3 ;  /* 0x0000001fff027819 */ /* 0x000fe20000011403 */
        /* <DEDUP_REMOVED lines=10> */
[----:B---3--:R-:W-:Y:S01]  /*198f0*/  SHF.R.S32.HI R9, RZ, 0x1f, R7 ;  /* 0x0000001fff097819 */ /* 0x008fe20000011407 */
[----:B------:R1:W-:Y:S01]  /*19900*/  @!P2 ST.E.64 [R16.64], R86 ;  /* 0x000000561000a985 */ /* 0x0003e2000c101b06 */
[----:B------:R-:W-:Y:S02]  /*19910*/  @!P5 LEA R12, P4, R7, R0, 0x2 ;  /* 0x00000000070cd211 */ /* 0x000fe400078810ff */
[----:B------:R-:W-:Y:S01]  /*19920*/  IADD3 R3, R216, 0xc0, RZ ;  /* 0x000000c0d8037810 */ /* 0x000fe20007ffe0ff */
[----:B------:R2:W-:Y:S01]  /*19930*/  @!P1 ST.E.64 [R14.64], R82 ;  /* 0x000000520e009985 */ /* 0x0005e2000c101b06 */
[----:B------:R-:W-:-:S02]  /*19940*/  SHF.R.S32.HI R5, RZ, 0x1f, R6 ;  /* 0x0000001fff057819 */ /* 0x000fc40000011406 */
        /* <DEDUP_REMOVED lines=56> */
.L_x_1487:
[----:B------:R-:W2:Y:S04]  /*19cd0*/  LDL.LU R0, [R1+0x18] ;  /* 0x0000180001007983 */ /* 0x000ea80000300800 */
[----:B------:R-:W3:Y:S01]  /*19ce0*/  LDL R7, [R1+0x4] ;  /* 0x0000040001077983 */ /* 0x000ee20000100800 */
        /* <DEDUP_REMOVED lines=10> */
[----:B---3--:R-:W-:-:S05]  /*19d90*/  @P1 LEA.HI.X R3, R217, c[0x0][0x50c], R7, 0x2, P0 ;  /* 0x00014300d9031a11 */ /* 0x008fca00000f1407 */
        /* <DEDUP_REMOVED lines=8> */
.L_x_1508:
        /* <DEDUP_REMOVED lines=12> */
[----:B------:R-:W2:Y:S04]  /*19ee0*/  LDL R2, [R1] ;  /* 0x0000000001027983 */ /* 0x000ea80000100800 */
        /* <DEDUP_REMOVED lines=21> */
[--C-:B------:R-:W-:Y:S01]  /*1a040*/  IMAD.MOV R2, RZ, RZ, -R0.reuse ;  /* 0x000000ffff027224 */ /* 0x100fe200078e0a00 */
[----:B------:R-:W-:Y:S01]  /*1a050*/  IADD3 R3, R3, R8, RZ ;  /* 0x0000000803037210 */ /* 0x000fe20007ffe0ff */
[-C--:B-----5:R-:W-:Y:S02]  /*1a060*/  IMAD R8, R15, R7.reuse, RZ ;  /* 0x000000070f087224 */ /* 0x0a0fe400078e02ff */
        /* <DEDUP_REMOVED lines=20> */
.L_x_1510:
[----:B------:R-:W-:Y:S05]  /*1a1b0*/  BSYNC B0 ;  /* 0x0000000000007941 */ /* 0x000fea0003800000 */
.L_x_1509:
[----:B------:R-:W-:-:S13]  /*1a1c0*/  ISETP.GT.AND P0, PT, R18, 0x1, PT ;  /* 0x000000011200780c */ /* 0x000fda0003f04270 */
[----:B------:R-:W-:Y:S05]  /*1a1d0*/  @P0 BRA `(.L_x_1502) ;  /* 0x0000088000000947 */ /* 0x000fea0003800000 */
[----:B------:R-:W2:Y:S04]  /*1a1e0*/  LDL.LU R7, [R1] ;  /* 0x0000000001077983 */ /* 0x000ea80000300800 */
[----:B------:R-:W3:Y:S01]  /*1a1f0*/  LDL.LU R8, [R1+0x14] ;  /* 0x0000140001087983 */ /* 0x000ee20000300800 */
[----:B------:R-:W-:Y:S01]  /*1a200*/  MOV R2, c[0x0][0x4e8] ;  /* 0x00013a0000027a02 */ /* 0x000fe20000000f00 */
[----:B-1----:R-:W-:Y:S01]  /*1a210*/  IMAD R0, R17, c[0x0][0x3a0], RZ ;  /* 0x0000e80011007a24 */ /* 0x002fe200078e02ff */
[----:B------:R-:W-:Y:S01]  /*1a220*/  LEA R4, R215, R205, 0x5 ;  /* 0x000000cdd7047211 */ /* 0x000fe200078e28ff */
[----:B------:R-:W-:Y:S01]  /*1a230*/  IMAD R5, R20, c[0x0][0x3f0], RZ ;  /* 0x0000fc0014057a24 */ /* 0x000fe200078e02ff */
[----:B------:R-:W-:Y:S01]  /*1a240*/  ISETP.NE.AND P0, PT, R2, 0x1, PT ;  /* 0x000000010200780c */ /* 0x000fe20003f05270 */
[----:B------:R-:W-:-:S04]  /*1a250*/  IMAD.WIDE.U32 R2, R6, c[0x0][0x3a0], RZ ;  /* 0x0000e80006027a25 */ /* 0x000fc800078e00ff */
[----:B------:R-:W-:-:S05]  /*1a260*/  IMAD R6, R6, c[0x0][0x3a4], R0 ;  /* 0x0000e90006067a24 */ /* 0x000fca00078e0200 */
[----:B------:R-:W-:-:S05]  /*1a270*/  IADD3 R3, R3, R6, RZ ;  /* 0x0000000603037210 */ /* 0x000fca0007ffe0ff */
[----:B--2---:R-:W-:Y:S01]  /*1a280*/  IMAD.WIDE.U32 R2, R7, c[0x0][0x3e8], R2 ;  /* 0x0000fa0007027a25 */ /* 0x004fe200078e0002 */
[----:B---3--:R-:W-:-:S03]  /*1a290*/  LEA R4, R8, R4, 0x7 ;  /* 0x0000000408047211 */ /* 0x008fc600078e38ff */
[----:B------:R-:W-:Y:S01]  /*1a2a0*/  IMAD R3, R7, c[0x0][0x3ec], R3 ;  /* 0x0000fb0007037a24 */ /* 0x000fe200078e0203 */
[----:B------:R-:W-:Y:S01]  /*1a2b0*/  LEA R15, R8, R205, 0x7 ;  /* 0x000000cd080f7211 */ /* 0x000fe200078e38ff */
[----:B------:R-:W-:Y:S01]  /*1a2c0*/  IMAD R7, R12, c[0x0][0x3f4], R5 ;  /* 0x0000fd000c077a24 */ /* 0x000fe200078e0205 */
[----:B------:R-:W-:Y:S01]  /*1a2d0*/  MOV R0, R4 ;  /* 0x0000000400007202 */ /* 0x000fe20000000f00 */
[----:B------:R-:W-:-:S04]  /*1a2e0*/  @P0 IMAD.HI.U32 R6, R4, c[0x0][0x4ec], RZ ;  /* 0x00013b0004060a27 */ /* 0x000fc800078e00ff */
[----:B------:R-:W-:Y:S01]  /*1a2f0*/  IMAD.WIDE.U32 R2, R12, c[0x0][0x3f0], R2 ;  /* 0x0000fc000c027a25 */ /* 0x000fe200078e0002 */
[----:B------:R-:W-:-:S04]  /*1a300*/  @P0 SHF.R.U32.HI R0, RZ, c[0x0][0x4f0], R6 ;  /* 0x00013c00ff000a19 */ /* 0x000fc80000011606 */
[----:B------:R-:W-:Y:S02]  /*1a310*/  SHF.R.S32.HI R6, RZ, 0x1f, R0 ;  /* 0x0000001fff067819 */ /* 0x000fe40000011400 */
[----:B------:R-:W-:Y:S02]  /*1a320*/  IADD3 R5, -R0, RZ, RZ ;  /* 0x000000ff00057210 */ /* 0x000fe40007ffe1ff */
[----:B------:R-:W-:Y:S01]  /*1a330*/  IADD3 R3, R3, R7, RZ ;  /* 0x0000000703037210 */ /* 0x000fe20007ffe0ff */
[----:B------:R-:W-:Y:S02]  /*1a340*/  IMAD R6, R6, c[0x0][0x3e0], RZ ;  /* 0x0000f80006067a24 */ /* 0x000fe400078e02ff */
        /* <DEDUP_REMOVED lines=13> */
.L_x_1562:
[----:B------:R-:W-:Y:S05]  /*1a420*/  BRA.DIV ~URZ, `(.L_x_1512) ;  /* 0x000020127f007947 */ /* 0x000fea000b800000 */
[----:B------:R3:W4:Y:S02]  /*1a430*/  SHFL.IDX PT, R0, R16, RZ, 0x181f ;  /* 0x00181fff10007589 */ /* 0x00072400000e0000 */
.L_x_1563:
        /* <DEDUP_REMOVED lines=26> */
.L_x_1514:
[----:B------:R-:W-:Y:S05]  /*1a5e0*/  BSYNC B0 ;  /* 0x0000000000007941 */ /* 0x000fea0003800000 */
.L_x_1513:
[----:B------:R-:W-:Y:S05]  /*1a5f0*/  BRA.DIV ~URZ, `(.L_x_1515) ;  /* 0x00001ea27f007947 */ /* 0x000fea000b800000 */
[----:B--2---:R2:W1:Y:S04]  /*1a600*/  SHFL.IDX PT, R12, R13, 0x1, 0x181f ;  /* 0x00381f000d0c7f89 */ /* 0x00446800000e0000 */
[----:B----4-:R2:W4:Y:S02]  /*1a610*/  SHFL.IDX PT, R0, R16, 0x1, 0x181f ;  /* 0x00381f0010007f89 */ /* 0x01052400000e0000 */
.L_x_1564:
        /* <DEDUP_REMOVED lines=20> */
.L_x_1517:
[----:B------:R-:W-:Y:S05]  /*1a760*/  BSYNC B0 ;  /* 0x0000000000007941 */ /* 0x000fea0003800000 */
.L_x_1516:
[----:B------:R-:W-:Y:S05]  /*1a770*/  BRA.DIV ~URZ, `(.L_x_1518) ;  /* 0x00001de27f007947 */ /* 0x000fea000b800000 */
[----:B-1----:R1:W2:Y:S02]  /*1a780*/  SHFL.IDX PT, R12, R13, 0x2, 0x181f ;  /* 0x00581f000d0c7f89 */ /* 0x0022a400000e0000 */
.L_x_1565:
[----:B------:R-:W-:Y:S05]  /*1a790*/  BRA.DIV ~URZ, `(.L_x_1519) ;  /* 0x00001e327f007947 */ /* 0x000fea000b800000 */
[----:B----4-:R4:W1:Y:S02]  /*1a7a0*/  SHFL.IDX PT, R0, R16, 0x2, 0x181f ;  /* 0x00581f0010007f89 */ /* 0x01086400000e0000 */
.L_x_1566:
        /* <DEDUP_REMOVED lines=20> */
.L_x_1521:
[----:B------:R-:W-:Y:S05]  /*1a8f0*/  BSYNC B0 ;  /* 0x0000000000007941 */ /* 0x000fea0003800000 */
.L_x_1520:
[----:B------:R-:W-:Y:S05]  /*1a900*/  BRA.DIV ~URZ, `(.L_x_1522) ;  /* 0x00001d227f007947 */ /* 0x000fea000b800000 */
[----:B--2---:R2:W3:Y:S04]  /*1a910*/  SHFL.IDX PT, R12, R13, 0x3, 0x181f ;  /* 0x00781f000d0c7f89 */ /* 0x0044e800000e0000 */
[----:B-1----:R2:W1:Y:S02]  /*1a920*/  SHFL.IDX PT, R0, R16, 0x3, 0x181f ;  /* 0x00781f0010007f89 */ /* 0x00246400000e0000 */
.L_x_1567:
        /* <DEDUP_REMOVED lines=19> */
.L_x_1502:
[----:B------:R-:W-:Y:S05]  /*1aa60*/  BSYNC B1 ;  /* 0x0000000000017941 */ /* 0x000fea0003800000 */
.L_x_1486:
        /* <DEDUP_REMOVED lines=11> */
[----:B--2-4-:R-:W-:-:S04]  /*1ab20*/  LOP3.LUT R13, R0, 0x1f, RZ, 0xc0, !PT ;  /* 0x0000001f000d7812 */ /* 0x014fc800078ec0ff */
[----:B------:R-:W-:Y:S01]  /*1ab30*/  ISETP.NE.AND P6, PT, R13, 0x1f, PT ;  /* 0x0000001f0d00780c */ /* 0x000fe20003fc5270 */
[----:B------:R-:W-:Y:S10]  /*1ab40*/  BRA.DIV ~URZ, `(.L_x_1524) ;  /* 0x00001ba27f007947 */ /* 0x000ff4000b800000 */
[----:B------:R1:W2:Y:S02]  /*1ab50*/  SHFL.IDX PT, R9, R114, RZ, 0x1f ;  /* 0x00001fff72097589 */ /* 0x0002a400000e0000 */
.L_x_1568:
[----:B------:R-:W-:Y:S05]  /*1ab60*/  BRA.DIV ~URZ, `(.L_x_1525) ;  /* 0x00001bf27f007947 */ /* 0x000fea000b800000 */
[----:B------:R4:W1:Y:S02]  /*1ab70*/  SHFL.IDX PT, R8, R114, 0x1, 0x1f ;  /* 0x00201f0072087f89 */ /* 0x00086400000e0000 */
.L_x_1569:
[----:B------:R-:W5:Y:S01]  /*1ab80*/  LDL R0, [R1+0x1c] ;  /* 0x00001c0001007983 */ /* 0x000f620000100800 */
[----:B------:R-:W-:Y:S02]  /*1ab90*/  IMAD.MOV.U32 R6, RZ, RZ, RZ ;  /* 0x000000ffff067224 */ /* 0x000fe400078e00ff */
[----:B-----5:R-:W-:-:S05]  /*1aba0*/  IMAD.IADD R0, R0, 0x1, R13 ;  /* 0x0000000100007824 */ /* 0x020fca00078e020d */
        /* <DEDUP_REMOVED lines=15> */
[----:B------:R3:W4:Y:S02]  /*1aca0*/  SHFL.UP PT, R4, R0, 0x1, RZ ;  /* 0x0420000000047989 */ /* 0x00072400000e00ff */
.L_x_1570:
[----:B----4-:R-:W-:-:S04]  /*1acb0*/  SEL R4, R4, RZ, P5 ;  /* 0x000000ff04047207 */ /* 0x010fc80002800000 */
[----:B---3--:R-:W-:Y:S01]  /*1acc0*/  IADD3 R0, R0, R4, RZ ;  /* 0x0000000400007210 */ /* 0x008fe20007ffe0ff */
[----:B------:R-:W-:Y:S05]  /*1acd0*/  BRA.DIV ~URZ, `(.L_x_1527) ;  /* 0x00001b327f007947 */ /* 0x000fea000b800000 */
        /* <DEDUP_REMOVED lines=12> */
[----:B------:R3:W4:Y:S02]  /*1ada0*/  SHFL.IDX PT, R0, R4, 0x1f, 0x1f ;  /* 0x03e01f0004007f89 */ /* 0x00072400000e0000 */
.L_x_1571:
[----:B----4-:R-:W-:Y:S01]  /*1adb0*/  IMAD R0, R0, c[0x0][0x538], RZ ;  /* 0x00014e0000007a24 */ /* 0x010fe200078e02ff */
[----:B------:R-:W-:Y:S04]  /*1adc0*/  BSSY B1, `(.L_x_1528) ;  /* 0x0000084000017945 */ /* 0x000fe80003800000 */
[----:B-1----:R-:W-:-:S04]  /*1add0*/  IADD3 R8, R0, R8, RZ ;  /* 0x0000000800087210 */ /* 0x002fc80007ffe0ff */
[----:B--2---:R-:W-:-:S13]  /*1ade0*/  ISETP.GT.AND P0, PT, R8, R9, PT ;  /* 0x000000090800720c */ /* 0x004fda0003f04270 */
[----:B------:R-:W-:Y:S05]  /*1adf0*/  @P0 BRA `(.L_x_1529) ;  /* 0x0000025000000947 */ /* 0x000fea0003800000 */
.L_x_1533:
[----:B------:R-:W2:Y:S02]  /*1ae00*/  LDL.LU R0, [R1+0x1c] ;  /* 0x00001c0001007983 */ /* 0x000ea40000300800 */
[----:B--2---:R-:W-:-:S04]  /*1ae10*/  IADD3 R0, R0, 0x1f, RZ ;  /* 0x0000001f00007810 */ /* 0x004fc80007ffe0ff */
[----:B------:R-:W-:-:S13]  /*1ae20*/  ISETP.GE.AND P0, PT, R0, c[0x0][0x53c], PT ;  /* 0x00014f0000007a0c */ /* 0x000fda0003f06270 */
[----:B------:R-:W-:Y:S05]  /*1ae30*/  @P0 BRA `(.L_x_1530) ;  /* 0x0000077000000947 */ /* 0x000fea0003800000 */
[----:B------:R1:W-:Y:S01]  /*1ae40*/  STL [R1+0x1c], R0 ;  /* 0x00001c0001007387 */ /* 0x0003e20000100800 */
[----:B------:R-:W-:Y:S01]  /*1ae50*/  CS2R R6, SRZ ;  /* 0x0000000000067805 */ /* 0x000fe2000001ff00 */
[----:B-1----:R-:W-:-:S04]  /*1ae60*/  IADD3 R0, R0, R13, RZ ;  /* 0x0000000d00007210 */ /* 0x002fc80007ffe0ff */
[----:B------:R-:W-:-:S13]  /*1ae70*/  ISETP.GE.OR P0, PT, R0, c[0x0][0x53c], !P6 ;  /* 0x00014f0000007a0c */ /* 0x000fda0007706670 */
[----:B---3--:R-:W-:Y:S02]  /*1ae80*/  @!P0 MOV R4, 0x4 ;  /* 0x0000000400048802 */ /* 0x008fe40000000f00 */
        /* <DEDUP_REMOVED lines=8> */
.L_x_1572:
        /* <DEDUP_REMOVED lines=16> */
.L_x_1573:
[----:B--2---:R-:W-:-:S05]  /*1b010*/  IMAD R0, R0, c[0x0][0x538], RZ ;  /* 0x00014e0000007a24 */ /* 0x004fca00078e02ff */
[----:B------:R-:W-:-:S04]  /*1b020*/  IADD3 R8, R0, R8, RZ ;  /* 0x0000000800087210 */ /* 0x000fc80007ffe0ff */
[----:B------:R-:W-:-:S13]  /*1b030*/  ISETP.GT.AND P0, PT, R8, R9, PT ;  /* 0x000000090800720c */ /* 0x000fda0003f04270 */
[----:B-1----:R-:W-:Y:S05]  /*1b040*/  @!P0 BRA `(.L_x_1533) ;  /* 0xfffffdb000008947 */ /* 0x002fea000383ffff */
.L_x_1529:
[----:B------:R-:W-:-:S05]  /*1b050*/  IADD3 R10, -R0, R8, RZ ;  /* 0x00000008000a7210 */ /* 0x000fca0007ffe1ff */
[----:B------:R-:W-:-:S05]  /*1b060*/  IMAD R0, R4, c[0x0][0x538], R10 ;  /* 0x00014e0004007a24 */ /* 0x000fca00078e020a */
[----:B------:R-:W-:Y:S01]  /*1b070*/  ISETP.GT.AND P0, PT, R0, R9, PT ;  /* 0x000000090000720c */ /* 0x000fe20003f04270 */
[----:B------:R-:W-:-:S12]  /*1b080*/  BRA.DIV ~URZ, `(.L_x_1534) ;  /* 0x00001b127f007947 */ /* 0x000fd8000b800000 */
[----:B------:R-:W-:-:S04]  /*1b090*/  VOTE.ANY R8, PT, !P0 ;  /* 0x0000000000087806 */ /* 0x000fc800040e0100 */
.L_x_1574:
[----:B------:R1:W2:Y:S01]  /*1b0a0*/  POPC R11, R8 ;  /* 0x00000008000b7309 */ /* 0x0002a20000000000 */
[----:B------:R-:W-:Y:S05]  /*1b0b0*/  BRA.DIV ~URZ, `(.L_x_1535) ;  /* 0x00001b327f007947 */ /* 0x000fea000b800000 */
[----:B--2---:R2:W4:Y:S04]  /*1b0c0*/  SHFL.IDX PT, R6, R6, R11, 0x1f ;  /* 0x00001f0b06067589 */ /* 0x00452800000e0000 */
[----:B------:R2:W1:Y:S02]  /*1b0d0*/  SHFL.IDX PT, R7, R7, R11, 0x1f ;  /* 0x00001f0b07077589 */ /* 0x00046400000e0000 */
.L_x_1575:
[----:B------:R-:W-:Y:S01]  /*1b0e0*/  ISETP.NE.AND P0, PT, R8, RZ, PT ;  /* 0x000000ff0800720c */ /* 0x000fe20003f05270 */
[----:B------:R-:W-:-:S12]  /*1b0f0*/  BSSY B0, `(.L_x_1536) ;  /* 0x0000005000007945 */ /* 0x000fd80003800000 */
[----:B------:R-:W-:Y:S05]  /*1b100*/  @!P0 BRA `(.L_x_1537) ;  /* 0x0000003000008947 */ /* 0x000fea0003800000 */
[----:B------:R-:W-:Y:S01]  /*1b110*/  IADD3 R3, R11, -0x1, RZ ;  /* 0xffffffff0b037810 */ /* 0x000fe20007ffe0ff */
[----:B------:R-:W-:Y:S05]  /*1b120*/  BRA.DIV ~URZ, `(.L_x_1538) ;  /* 0x00001b927f007947 */ /* 0x000fea000b800000 */
[----:B------:R2:W3:Y:S02]  /*1b130*/  SHFL.IDX PT, R12, R4, R3, 0x1f ;  /* 0x00001f03040c7589 */ /* 0x0004e400000e0000 */
.L_x_1537:
[----:B------:R-:W-:Y:S05]  /*1b140*/  BSYNC B0 ;  /* 0x0000000000007941 */ /* 0x000fea0003800000 */
.L_x_1536:
[----:B---3--:R-:W-:Y:S01]  /*1b150*/  IMAD R5, R12, c[0x0][0x538], R10 ;  /* 0x00014e000c057a24 */ /* 0x008fe200078e020a */
[----:B--2-4-:R-:W-:-:S03]  /*1b160*/  IABS R4, R6 ;  /* 0x0000000600047213 */ /* 0x014fc60000000000 */
[----:B-1----:R-:W-:Y:S01]  /*1b170*/  IMAD.IADD R8, R9, 0x1, -R5 ;  /* 0x0000000109087824 */ /* 0x002fe200078e0a05 */
[----:B------:R1:W-:Y:S01]  /*1b180*/  STL [R1+0x10], R5 ;  /* 0x0000100501007387 */ /* 0x0003e20000100800 */
[----:B------:R-:W2:Y:S03]  /*1b190*/  I2F.RP R2, R4 ;  /* 0x0000000400027306 */ /* 0x000ea60000209400 */
[----:B------:R-:W3:Y:S05]  /*1b1a0*/  LDL.LU R14, [R1+0x1c] ;  /* 0x00001c00010e7983 */ /* 0x000eea0000300800 */
[----:B--2---:R-:W2:Y:S02]  /*1b1b0*/  MUFU.RCP R2, R2 ;  /* 0x0000000200027308 */ /* 0x004ea40000001000 */
[----:B--2---:R-:W-:-:S06]  /*1b1c0*/  IADD3 R2, R2, 0xffffffe, RZ ;  /* 0x0ffffffe02027810 */ /* 0x004fcc0007ffe0ff */
[----:B------:R2:W4:Y:S02]  /*1b1d0*/  F2I.FTZ.U32.TRUNC.NTZ R3, R2 ;  /* 0x0000000200037305 */ /* 0x000524000021f000 */
[----:B--2---:R-:W-:Y:S01]  /*1b1e0*/  IABS R2, R7 ;  /* 0x0000000700027213 */ /* 0x004fe20000000000 */
[----:B----4-:R-:W-:-:S03]  /*1b1f0*/  IMAD.MOV R0, RZ, RZ, -R3 ;  /* 0x000000ffff007224 */ /* 0x010fc600078e0a03 */
[----:B-1----:R-:W-:Y:S01]  /*1b200*/  MOV R5, R2 ;  /* 0x0000000200057202 */ /* 0x002fe20000000f00 */
[----:B------:R-:W-:Y:S01]  /*1b210*/  IMAD.MOV.U32 R10, RZ, RZ, R0 ;  /* 0x000000ffff0a7224 */ /* 0x000fe200078e0000 */
[----:B------:R-:W-:Y:S01]  /*1b220*/  IABS R0, R6 ;  /* 0x0000000600007213 */ /* 0x000fe20000000000 */
[----:B------:R-:W-:Y:S01]  /*1b230*/  IMAD.MOV.U32 R2, RZ, RZ, RZ ;  /* 0x000000ffff027224 */ /* 0x000fe200078e00ff */
[----:B------:R-:W1:Y:S01]  /*1b240*/  I2F.RP R12, R5 ;  /* 0x00000005000c7306 */ /* 0x000e620000209400 */
[----:B------:R-:W-:Y:S01]  /*1b250*/  IMAD R9, R10, R4, RZ ;  /* 0x000000040a097224 */ /* 0x000fe200078e02ff */
[----:B------:R-:W-:Y:S01]  /*1b260*/  IABS R10, R8 ;  /* 0x00000008000a7213 */ /* 0x000fe20000000000 */
[----:B------:R-:W-:Y:S02]  /*1b270*/  IMAD.MOV R0, RZ, RZ, -R0 ;  /* 0x000000ffff007224 */ /* 0x000fe400078e0a00 */
[----:B------:R-:W-:-:S04]  /*1b280*/  IMAD.HI.U32 R9, R3, R9, R2 ;  /* 0x0000000903097227 */ /* 0x000fc800078e0002 */
[----:B------:R-:W-:Y:S01]  /*1b290*/  IMAD.MOV.U32 R2, RZ, RZ, R10 ;  /* 0x000000ffff027224 */ /* 0x000fe200078e000a */
[----:B------:R-:W-:-:S03]  /*1b2a0*/  MOV R3, R0 ;  /* 0x0000000000037202 */ /* 0x000fc60000000f00 */
[----:B------:R-:W-:-:S04]  /*1b2b0*/  IMAD.HI.U32 R0, R9, R2, RZ ;  /* 0x0000000209007227 */ /* 0x000fc800078e00ff */
[----:B------:R-:W-:Y:S02]  /*1b2c0*/  IMAD R2, R0, R3, R2 ;  /* 0x0000000300027224 */ /* 0x000fe400078e0202 */
[----:B-1----:R-:W1:Y:S03]  /*1b2d0*/  MUFU.RCP R3, R12 ;  /* 0x0000000c00037308 */ /* 0x002e660000001000 */
[----:B------:R-:W-:Y:S02]  /*1b2e0*/  ISETP.GT.U32.AND P0, PT, R4, R2, PT ;  /* 0x000000020400720c */ /* 0x000fe40003f04070 */
[----:B-1----:R-:W-:-:S11]  /*1b2f0*/  IADD3 R3, R3, 0xffffffe, RZ ;  /* 0x0ffffffe03037810 */ /* 0x002fd60007ffe0ff */
[----:B------:R-:W-:Y:S01]  /*1b300*/  @!P0 IMAD.IADD R2, R2, 0x1, -R4 ;  /* 0x0000000102028824 */ /* 0x000fe200078e0a04 */
[----:B------:R-:W1:Y:S04]  /*1b310*/  F2I.FTZ.U32.TRUNC.NTZ R3, R3 ;  /* 0x0000000300037305 */ /* 0x000e68000021f000 */
[----:B------:R-:W-:Y:S02]  /*1b320*/  ISETP.GE.U32.AND P2, PT, R2, R4, PT ;  /* 0x000000040200720c */ /* 0x000fe40003f46070 */
[----:B------:R-:W-:Y:S02]  /*1b330*/  LOP3.LUT R2, R8, R6, RZ, 0x3c, !PT ;  /* 0x0000000608027212 */ /* 0x000fe400078e3cff */
[----:B------:R-:W-:Y:S02]  /*1b340*/  @!P0 IADD3 R0, R0, 0x1, RZ ;  /* 0x0000000100008810 */ /* 0x000fe40007ffe0ff */
[----:B------:R-:W-:-:S02]  /*1b350*/  ISETP.GE.AND P1, PT, R2, RZ, PT ;  /* 0x000000ff0200720c */ /* 0x000fc40003f26270 */
[----:B------:R-:W-:Y:S01]  /*1b360*/  ISETP.NE.AND P0, PT, R6, RZ, PT ;  /* 0x000000ff0600720c */ /* 0x000fe20003f05270 */
[----:B-1----:R-:W-:-:S04]  /*1b370*/  IMAD.MOV R2, RZ, RZ, -R3 ;  /* 0x000000ffff027224 */ /* 0x002fc800078e0a03 */
[----:B------:R-:W-:Y:S02]  /*1b380*/  @P2 IADD3 R0, R0, 0x1, RZ ;  /* 0x0000000100002810 */ /* 0x000fe40007ffe0ff */
[----:B------:R-:W-:Y:S02]  /*1b390*/  MOV R4, R2 ;  /* 0x0000000200047202 */ /* 0x000fe40000000f00 */
[----:B------:R-:W-:Y:S02]  /*1b3a0*/  IABS R2, R7 ;  /* 0x0000000700027213 */ /* 0x000fe40000000000 */
[----:B------:R-:W-:Y:S02]  /*1b3b0*/  @!P1 IMAD.MOV R0, RZ, RZ, -R0 ;  /* 0x000000ffff009224 */ /* 0x000fe400078e0a00 */
        /* <DEDUP_REMOVED lines=31> */
.L_x_1530:
[----:B------:R-:W-:Y:S01]  /*1b5b0*/  MOV R0, c[0x0][0x53c] ;  /* 0x00014f0000007a02 */ /* 0x000fe20000000f00 */
[----:B------:R1:W-:Y:S04]  /*1b5c0*/  STL [R1+0x10], R9 ;  /* 0x0000100901007387 */ /* 0x0003e80000100800 */
[----:B------:R1:W-:Y:S04]  /*1b5d0*/  STL [R1+0x14], RZ ;  /* 0x000014ff01007387 */ /* 0x0003e80000100800 */
[----:B------:R1:W-:Y:S04]  /*1b5e0*/  STL [R1+0x18], RZ ;  /* 0x000018ff01007387 */ /* 0x0003e80000100800 */
[----:B------:R1:W-:Y:S02]  /*1b5f0*/  STL [R1+0x1c], R0 ;  /* 0x00001c0001007387 */ /* 0x0003e40000100800 */
.L_x_1539:
[----:B------:R-:W-:Y:S05]  /*1b600*/  BSYNC B1 ;  /* 0x0000000000017941 */ /* 0x000fea0003800000 */
.L_x_1528:
[----:B---3--:R-:W2:Y:S04]  /*1b610*/  LDL R4, [R1+0x10] ;  /* 0x0000100001047983 */ /* 0x008ea80000100800 */
        /* <DEDUP_REMOVED lines=8> */
.L_x_1523:
[----:B-1----:R-:W4:Y:S02]  /*1b6a0*/  LDL R0, [R1+0x1c] ;  /* 0x00001c0001007983 */ /* 0x002f240000100800 */
[----:B----4-:R-:W-:-:S13]  /*1b6b0*/  ISETP.GE.AND P0, PT, R0, c[0x0][0x53c], PT ;  /* 0x00014f0000007a0c */ /* 0x010fda0003f06270 */
[----:B--23--:R-:W-:Y:S01]  /*1b6c0*/  @P0 CALL.REL.NOINC `(.L_x_1540) ;  /* 0x0000001000000944 */ /* 0x00cfe20003c00000 */
[----:B------:R-:W-:Y:S05]  /*1b6d0*/  BRA `(.L_x_1541) ;  /* 0xfffe606000007947 */ /* 0x000fea000383ffff */
.L_x_1540:
[----:B------:R-:W-:Y:S05]  /*1b6e0*/  EXIT ;  /* 0x000000000000794d */ /* 0x000fea0003800000 */
.L_x_1354:
[----:B------:R-:W-:Y:S01]  /*1b6f0*/  IMAD.MOV.U32 R0, RZ, RZ, R5 ;  /* 0x000000ffff007224 */ /* 0x000fe200078e0005 */
[----:B------:R-:W-:Y:S02]  /*1b700*/  MOV R2, 0x1 ;  /* 0x0000000100027802 */ /* 0x000fe40000000f00 */
[----:B------:R-:W-:Y:S02]  /*1b710*/  MOV R3, 0x1b730 ;  /* 0x0001b73000037802 */ /* 0x000fe40000000f00 */
[----:B------:R-:W-:Y:S05]  /*1b720*/  CALL.REL.NOINC `($__internal_32_$__cuda_sm70_shflsync_up_p) ;  /* 0x0000169000007944 */ /* 0x000fea0003c00000 */
[----:B------:R-:W-:Y:S01]  /*1b730*/  MOV R0, R4 ;  /* 0x0000000400007202 */ /* 0x000fe20000000f00 */
[----:B------:R-:W-:Y:S05]  /*1b740*/  BRA `(.L_x_1542) ;  /* 0xfffe4d2000007947 */ /* 0x000fea000383ffff */
.L_x_1355:
[----:B------:R-:W-:Y:S01]  /*1b750*/  IMAD.MOV.U32 R0, RZ, RZ, R5 ;  /* 0x000000ffff007224 */ /* 0x000fe200078e0005 */
[----:B------:R-:W-:Y:S02]  /*1b760*/  MOV R2, 0x2 ;  /* 0x0000000200027802 */ /* 0x000fe40000000f00 */
[----:B------:R-:W-:Y:S02]  /*1b770*/  MOV R3, 0x1b790 ;  /* 0x0001b79000037802 */ /* 0x000fe40000000f00 */
[----:B------:R-:W-:Y:S05]  /*1b780*/  CALL.REL.NOINC `($__internal_32_$__cuda_sm70_shflsync_up_p) ;  /* 0x0000163000007944 */ /* 0x000fea0003c00000 */
[----:B------:R-:W-:Y:S01]  /*1b790*/  SEL R0, R4, RZ, P4 ;  /* 0x000000ff04007207 */ /* 0x000fe20002000000 */
[----:B------:R-:W-:Y:S01]  /*1b7a0*/  IMAD.MOV.U32 R2, RZ, RZ, 0x4 ;  /* 0x00000004ff027424 */ /* 0x000fe200078e00ff */
[----:B------:R-:W-:-:S03]  /*1b7b0*/  MOV R3, 0x1b7e0 ;  /* 0x0001b7e000037802 */ /* 0x000fc60000000f00 */
[----:B------:R-:W-:Y:S02]  /*1b7c0*/  IMAD.IADD R0, R5, 0x1, R0 ;  /* 0x0000000105007824 */ /* 0x000fe400078e0200 */
        /* <DEDUP_REMOVED lines=14> */
[----:B------:R-:W-:Y:S01]  /*1b8b0*/  IMAD.IADD R4, R0, 0x1, R4 ;  /* 0x0000000100047824 */ /* 0x000fe200078e0204 */
[----:B------:R-:W-:-:S03]  /*1b8c0*/  MOV R0, 0x1f ;  /* 0x0000001f00007802 */ /* 0x000fc60000000f00 */
[----:B------:R-:W-:Y:S02]  /*1b8d0*/  IMAD.MOV.U32 R5, RZ, RZ, R4 ;  /* 0x000000ffff057224 */ /* 0x000fe400078e0004 */
[----:B------:R-:W-:Y:S05]  /*1b8e0*/  CALL.REL.NOINC `($__internal_31_$__cuda_sm70_shflsync_idx_p) ;  /* 0x0000148000007944 */ /* 0x000fea0003c00000 */
[----:B------:R-:W-:Y:S05]  /*1b8f0*/  BRA `(.L_x_1543) ;  /* 0xfffe4c7000007947 */ /* 0x000fea000383ffff */
.L_x_1357:
[----:B------:R-:W-:Y:S02]  /*1b900*/  SEL R0, RZ, 0x1, P0 ;  /* 0x00000001ff007807 */ /* 0x000fe40000000000 */
[----:B------:R-:W-:Y:S02]  /*1b910*/  MOV R2, 0x1b930 ;  /* 0x0001b93000027802 */ /* 0x000fe40000000f00 */
[----:B------:R-:W-:Y:S05]  /*1b920*/  CALL.REL.NOINC `($__internal_33_$__cuda_sm70_votesync_ballot) ;  /* 0x0000150000007944 */ /* 0x000fea0003c00000 */
[----:B------:R-:W-:Y:S01]  /*1b930*/  MOV R6, R0 ;  /* 0x0000000000067202 */ /* 0x000fe20000000f00 */
[----:B------:R-:W-:Y:S05]  /*1b940*/  BRA `(.L_x_1544) ;  /* 0xfffe4cb000007947 */ /* 0x000fea000383ffff */
.L_x_1358:
[----:B------:R-:W-:Y:S01]  /*1b950*/  IMAD.MOV.U32 R5, RZ, RZ, R8 ;  /* 0x000000ffff057224 */ /* 0x000fe200078e0008 */
[----:B--2---:R-:W-:Y:S01]  /*1b960*/  MOV R3, R13 ;  /* 0x0000000d00037202 */ /* 0x004fe20000000f00 */
[----:B------:R-:W-:Y:S01]  /*1b970*/  IMAD.MOV.U32 R0, RZ, RZ, 0x1f ;  /* 0x0000001fff007424 */ /* 0x000fe200078e00ff */
[----:B------:R-:W-:Y:S02]  /*1b980*/  MOV R2, 0x1b9a0 ;  /* 0x0001b9a000027802 */ /* 0x000fe40000000f00 */
[----:B-1----:R-:W-:Y:S05]  /*1b990*/  CALL.REL.NOINC `($__internal_31_$__cuda_sm70_shflsync_idx_p) ;  /* 0x000013d000007944 */ /* 0x002fea0003c00000 */
[----:B------:R-:W-:Y:S01]  /*1b9a0*/  IMAD.MOV.U32 R11, RZ, RZ, R0 ;  /* 0x000000ffff0b7224 */ /* 0x000fe200078e0000 */
[----:B------:R-:W-:Y:S01]  /*1b9b0*/  MOV R5, R7 ;  /* 0x0000000700057202 */ /* 0x000fe20000000f00 */
[----:B------:R-:W-:Y:S01]  /*1b9c0*/  IMAD.MOV.U32 R7, RZ, RZ, RZ ;  /* 0x000000ffff077224 */ /* 0x000fe200078e00ff */
[----:B------:R-:W-:Y:S01]  /*1b9d0*/  MOV R3, R13 ;  /* 0x0000000d00037202 */ /* 0x000fe20000000f00 */
[----:B------:R-:W-:Y:S01]  /*1b9e0*/  IMAD.MOV.U32 R0, RZ, RZ, 0x1f ;  /* 0x0000001fff007424 */ /* 0x000fe200078e00ff */
[----:B------:R-:W-:-:S02]  /*1b9f0*/  MOV R2, 0x1ba10 ;  /* 0x0001ba1000027802 */ /* 0x000fc40000000f00 */
[----:B------:R-:W-:Y:S05]  /*1ba00*/  CALL.REL.NOINC `($__internal_31_$__cuda_sm70_shflsync_idx_p) ;  /* 0x0000136000007944 */ /* 0x000fea0003c00000 */
[----:B------:R-:W-:Y:S01]  /*1ba10*/  MOV R10, R0 ;  /* 0x00000000000a7202 */ /* 0x000fe20000000f00 */
[----:B------:R-:W-:Y:S05]  /*1ba20*/  BRA `(.L_x_1545) ;  /* 0xfffe4c2000007947 */ /* 0x000fea000383ffff */
.L_x_1361:
[----:B------:R-:W-:Y:S01]  /*1ba30*/  IMAD.MOV.U32 R5, RZ, RZ, R4 ;  /* 0x000000ffff057224 */ /* 0x000fe200078e0004 */
[----:B------:R-:W-:-:S02]  /*1ba40*/  MOV R0, 0x1f ;  /* 0x0000001f00007802 */ /* 0x000fc40000000f00 */
[----:B------:R-:W-:Y:S02]  /*1ba50*/  MOV R2, 0x1ba70 ;  /* 0x0001ba7000027802 */ /* 0x000fe40000000f00 */
[----:B-1----:R-:W-:Y:S05]  /*1ba60*/  CALL.REL.NOINC `($__internal_31_$__cuda_sm70_shflsync_idx_p) ;  /* 0x0000130000007944 */ /* 0x002fea0003c00000 */
[----:B------:R-:W-:Y:S01]  /*1ba70*/  MOV R7, R0 ;  /* 0x0000000000077202 */ /* 0x000fe20000000f00 */
[----:B------:R-:W-:Y:S05]  /*1ba80*/  BRA `(.L_x_1360) ;  /* 0xfffe4c2000007947 */ /* 0x000fea000383ffff */
.L_x_1413:
[----:B------:R-:W-:Y:S01]  /*1ba90*/  IMAD.MOV.U32 R5, RZ, RZ, R13 ;  /* 0x000000ffff057224 */ /* 0x000fe200078e000d */
[----:B------:R-:W-:Y:S01]  /*1baa0*/  MOV R3, RZ ;  /* 0x000000ff00037202 */ /* 0x000fe20000000f00 */
[----:B------:R-:W-:Y:S01]  /*1bab0*/  IMAD.MOV.U32 R0, RZ, RZ, 0x181f ;  /* 0x0000181fff007424 */ /* 0x000fe200078e00ff */
[----:B------:R-:W-:Y:S02]  /*1bac0*/  MOV R2, 0x1bae0 ;  /* 0x0001bae000027802 */ /* 0x000fe40000000f00 */
[----:B-----5:R-:W-:Y:S05]  /*1bad0*/  CALL.REL.NOINC `($__internal_31_$__cuda_sm70_shflsync_idx_p) ;  /* 0x0000129000007944 */ /* 0x020fea0003c00000 */
[----:B------:R-:W-:Y:S01]  /*1bae0*/  MOV R10, R0 ;  /* 0x00000000000a7202 */ /* 0x000fe20000000f00 */
[----:B------:R-:W-:Y:S05]  /*1baf0*/  BRA `(.L_x_1546) ;  /* 0xfffedae000007947 */ /* 0x000fea000383ffff */
.L_x_1414:
[----:B------:R-:W-:Y:S01]  /*1bb00*/  IMAD.MOV.U32 R5, RZ, RZ, R15 ;  /* 0x000000ffff057224 */ /* 0x000fe200078e000f */
[----:B------:R-:W-:Y:S01]  /*1bb10*/  MOV R3, RZ ;  /* 0x000000ff00037202 */ /* 0x000fe20000000f00 */
[----:B------:R-:W-:Y:S01]  /*1bb20*/  IMAD.MOV.U32 R0, RZ, RZ, 0x181f ;  /* 0x0000181fff007424 */ /* 0x000fe200078e00ff */
[----:B------:R-:W-:Y:S02]  /*1bb30*/  MOV R2, 0x1bb50 ;  /* 0x0001bb5000027802 */ /* 0x000fe40000000f00 */
[----:B-12--5:R-:W-:Y:S05]  /*1bb40*/  CALL.REL.NOINC `($__internal_31_$__cuda_sm70_shflsync_idx_p) ;  /* 0x0000122000007944 */ /* 0x026fea0003c00000 */
[----:B------:R-:W-:Y:S05]  /*1bb50*/  BRA `(.L_x_1547) ;  /* 0xfffedaa000007947 */ /* 0x000fea000383ffff */
.L_x_1417:
[----:B--2---:R-:W-:Y:S01]  /*1bb60*/  IMAD.MOV.U32 R5, RZ, RZ, R13 ;  /* 0x000000ffff057224 */ /* 0x004fe200078e000d */
[----:B------:R-:W-:Y:S01]  /*1bb70*/  MOV R3, 0x1 ;  /* 0x0000000100037802 */ /* 0x000fe20000000f00 */
[----:B----4-:R-:W-:Y:S01]  /*1bb80*/  IMAD.MOV.U32 R0, RZ, RZ, 0x181f ;  /* 0x0000181fff007424 */ /* 0x010fe200078e00ff */
[----:B------:R-:W-:-:S02]  /*1bb90*/  MOV R2, 0x1bbb0 ;  /* 0x0001bbb000027802 */ /* 0x000fc40000000f00 */
[----:B-1-3-5:R-:W-:Y:S05]  /*1bba0*/  CALL.REL.NOINC `($__internal_31_$__cuda_sm70_shflsync_idx_p) ;  /* 0x000011c000007944 */ /* 0x02afea0003c00000 */
[----:B------:R-:W-:Y:S01]  /*1bbb0*/  IMAD.MOV.U32 R10, RZ, RZ, R0 ;  /* 0x000000ffff0a7224 */ /* 0x000fe200078e0000 */
[----:B------:R-:W-:Y:S01]  /*1bbc0*/  MOV R3, 0x1 ;  /* 0x0000000100037802 */ /* 0x000fe20000000f00 */
[----:B------:R-:W-:Y:S01]  /*1bbd0*/  IMAD.MOV.U32 R5, RZ, RZ, R15 ;  /* 0x000000ffff057224 */ /* 0x000fe200078e000f */
[----:B------:R-:W-:-:S02]  /*1bbe0*/  MOV R0, 0x181f ;  /* 0x0000181f00007802 */ /* 0x000fc40000000f00 */
[----:B------:R-:W-:Y:S02]  /*1bbf0*/  MOV R2, 0x1bc10 ;  /* 0x0001bc1000027802 */ /* 0x000fe40000000f00 */
[----:B------:R-:W-:Y:S05]  /*1bc00*/  CALL.REL.NOINC `($__internal_31_$__cuda_sm70_shflsync_idx_p) ;  /* 0x0000116000007944 */ /* 0x000fea0003c00000 */
[----:B------:R-:W-:Y:S05]  /*1bc10*/  BRA `(.L_x_1548) ;  /* 0xfffedbb000007947 */ /* 0x000fea000383ffff */
.L_x_1420:
[----:B-1----:R-:W-:Y:S01]  /*1bc20*/  IMAD.MOV.U32 R5, RZ, RZ, R13 ;  /* 0x000000ffff057224 */ /* 0x002fe200078e000d */
[----:B------:R-:W-:Y:S01]  /*1bc30*/  MOV R3, 0x2 ;  /* 0x0000000200037802 */ /* 0x000fe20000000f00 */
[----:B----4-:R-:W-:Y:S01]  /*1bc40*/  IMAD.MOV.U32 R0, RZ, RZ, 0x181f ;  /* 0x0000181fff007424 */ /* 0x010fe200078e00ff */
[----:B------:R-:W-:Y:S02]  /*1bc50*/  MOV R2, 0x1bc70 ;  /* 0x0001bc7000027802 */ /* 0x000fe40000000f00 */
[----:B--23-5:R-:W-:Y:S05]  /*1bc60*/  CALL.REL.NOINC `($__internal_31_$__cuda_sm70_shflsync_idx_p) ;  /* 0x0000110000007944 */ /* 0x02cfea0003c00000 */
[----:B------:R-:W-:Y:S01]  /*1bc70*/  MOV R10, R0 ;  /* 0x00000000000a7202 */ /* 0x000fe20000000f00 */
[----:B------:R-:W-:Y:S05]  /*1bc80*/  BRA `(.L_x_1549) ;  /* 0xfffedca000007947 */ /* 0x000fea000383ffff */
.L_x_1421:
[----:B------:R-:W-:Y:S01]  /*1bc90*/  IMAD.MOV.U32 R5, RZ, RZ, R15 ;  /* 0x000000ffff057224 */ /* 0x000fe200078e000f */
[----:B------:R-:W-:Y:S01]  /*1bca0*/  MOV R3, 0x2 ;  /* 0x0000000200037802 */ /* 0x000fe20000000f00 */
[----:B----4-:R-:W-:Y:S01]  /*1bcb0*/  IMAD.MOV.U32 R0, RZ, RZ, 0x181f ;  /* 0x0000181fff007424 */ /* 0x010fe200078e00ff */
[----:B------:R-:W-:Y:S02]  /*1bcc0*/  MOV R2, 0x1bce0 ;  /* 0x0001bce000027802 */ /* 0x000fe40000000f00 */
[----:B-123-5:R-:W-:Y:S05]  /*1bcd0*/  CALL.REL.NOINC `($__internal_31_$__cuda_sm70_shflsync_idx_p) ;  /* 0x0000109000007944 */ /* 0x02efea0003c00000 */
[----:B------:R-:W-:Y:S05]  /*1bce0*/  BRA `(.L_x_1550) ;  /* 0xfffedc6000007947 */ /* 0x000fea000383ffff */
.L_x_1424:
[----:B-1----:R-:W-:Y:S01]  /*1bcf0*/  IMAD.MOV.U32 R5, RZ, RZ, R13 ;  /* 0x000000ffff057224 */ /* 0x002fe200078e000d */
[----:B------:R-:W-:Y:S01]  /*1bd00*/  MOV R3, 0x3 ;  /* 0x0000000300037802 */ /* 0x000fe20000000f00 */
[----:B------:R-:W-:Y:S01]  /*1bd10*/  IMAD.MOV.U32 R0, RZ, RZ, 0x181f ;  /* 0x0000181fff007424 */ /* 0x000fe200078e00ff */
[----:B------:R-:W-:-:S02]  /*1bd20*/  MOV R2, 0x1bd40 ;  /* 0x0001bd4000027802 */ /* 0x000fc40000000f00 */
[----:B--2345:R-:W-:Y:S05]  /*1bd30*/  CALL.REL.NOINC `($__internal_31_$__cuda_sm70_shflsync_idx_p) ;  /* 0x0000103000007944 */ /* 0x03cfea0003c00000 */
[----:B------:R-:W-:Y:S01]  /*1bd40*/  IMAD.MOV.U32 R10, RZ, RZ, R0 ;  /* 0x000000ffff0a7224 */ /* 0x000fe200078e0000 */
[----:B------:R-:W-:Y:S01]  /*1bd50*/  MOV R3, 0x3 ;  /* 0x0000000300037802 */ /* 0x000fe20000000f00 */
[----:B------:R-:W-:Y:S01]  /*1bd60*/  IMAD.MOV.U32 R5, RZ, RZ, R15 ;  /* 0x000000ffff057224 */ /* 0x000fe200078e000f */
[----:B------:R-:W-:-:S02]  /*1bd70*/  MOV R0, 0x181f ;  /* 0x0000181f00007802 */ /* 0x000fc40000000f00 */
[----:B------:R-:W-:Y:S02]  /*1bd80*/  MOV R2, 0x1bda0 ;  /* 0x0001bda000027802 */ /* 0x000fe40000000f00 */
[----:B------:R-:W-:Y:S05]  /*1bd90*/  CALL.REL.NOINC `($__internal_31_$__cuda_sm70_shflsync_idx_p) ;  /* 0x00000fd000007944 */ /* 0x000fea0003c00000 */
[----:B------:R-:W-:Y:S05]  /*1bda0*/  BRA `(.L_x_1551) ;  /* 0xfffedd1000007947 */ /* 0x000fea000383ffff */
.L_x_1483:
[----:B------:R-:W-:Y:S01]  /*1bdb0*/  IMAD.MOV.U32 R2, RZ, RZ, R203 ;  /* 0x000000ffff027224 */ /* 0x000fe200078e00cb */
[----:B------:R-:W-:Y:S01]  /*1bdc0*/  MOV R7, 0x1f ;  /* 0x0000001f00077802 */ /* 0x000fe20000000f00 */
[----:B------:R-:W-:Y:S01]  /*1bdd0*/  IMAD.MOV.U32 R5, RZ, RZ, 0x2 ;  /* 0x00000002ff057424 */ /* 0x000fe200078e00ff */
[----:B------:R-:W-:Y:S02]  /*1bde0*/  MOV R6, 0xffffffff ;  /* 0xffffffff00067802 */ /* 0x000fe40000000f00 */
[----:B------:R-:W-:Y:S02]  /*1bdf0*/  MOV R3, 0x1be10 ;  /* 0x0001be1000037802 */ /* 0x000fe40000000f00 */
[----:B------:R-:W-:Y:S05]  /*1be00*/  CALL.REL.NOINC `($__internal_30_$__cuda_sm70_shflsync_bfly_p) ;  /* 0x00000f1000007944 */ /* 0x000fea0003c00000 */
[----:B------:R-:W-:Y:S01]  /*1be10*/  FADD.FTZ R0, R203, R5 ;  /* 0x00000005cb007221 */ /* 0x000fe20000010000 */
[----:B------:R-:W-:Y:S02]  /*1be20*/  MOV R5, 0x1 ;  /* 0x0000000100057802 */ /* 0x000fe40000000f00 */
[----:B------:R-:W-:Y:S02]  /*1be30*/  MOV R3, 0x1be60 ;  /* 0x0001be6000037802 */ /* 0x000fe40000000f00 */
[----:B------:R-:W-:-:S02]  /*1be40*/  MOV R2, R0 ;  /* 0x0000000000027202 */ /* 0x000fc40000000f00 */
[----:B------:R-:W-:Y:S05]  /*1be50*/  CALL.REL.NOINC `($__internal_30_$__cuda_sm70_shflsync_bfly_p) ;  /* 0x00000ec000007944 */ /* 0x000fea0003c00000 */
[----:B------:R-:W-:Y:S01]  /*1be60*/  FADD.FTZ R0, R0, R5 ;  /* 0x0000000500007221 */ /* 0x000fe20000010000 */
[----:B------:R-:W-:-:S02]  /*1be70*/  MOV R2, R204 ;  /* 0x000000cc00027202 */ /* 0x000fc40000000f00 */
[----:B------:R-:W-:Y:S02]  /*1be80*/  MOV R5, 0x2 ;  /* 0x0000000200057802 */ /* 0x000fe40000000f00 */
[----:B------:R-:W-:Y:S02]  /*1be90*/  MOV R3, 0x1beb0 ;  /* 0x0001beb000037802 */ /* 0x000fe40000000f00 */
[----:B------:R-:W-:Y:S05]  /*1bea0*/  CALL.REL.NOINC `($__internal_30_$__cuda_sm70_shflsync_bfly_p) ;  /* 0x00000e7000007944 */ /* 0x000fea0003c00000 */
[----:B------:R-:W-:Y:S01]  /*1beb0*/  FADD.FTZ R4, R204, R5 ;  /* 0x00000005cc047221 */ /* 0x000fe20000010000 */
[----:B------:R-:W-:Y:S02]  /*1bec0*/  MOV R5, 0x1 ;  /* 0x0000000100057802 */ /* 0x000fe40000000f00 */
[----:B------:R-:W-:Y:S02]  /*1bed0*/  MOV R3, 0x1bf00 ;  /* 0x0001bf0000037802 */ /* 0x000fe40000000f00 */
[----:B------:R-:W-:Y:S02]  /*1bee0*/  MOV R2, R4 ;  /* 0x0000000400027202 */ /* 0x000fe40000000f00 */
[----:B------:R-:W-:Y:S05]  /*1bef0*/  CALL.REL.NOINC `($__internal_30_$__cuda_sm70_shflsync_bfly_p) ;  /* 0x00000e2000007944 */ /* 0x000fea0003c00000 */
[----:B------:R-:W-:Y:S01]  /*1bf00*/  MOV R3, R5 ;  /* 0x0000000500037202 */ /* 0x000fe20000000f00 */
[----:B------:R-:W-:Y:S05]  /*1bf10*/  BRA `(.L_x_1552) ;  /* 0xffff9e7000007947 */ /* 0x000fea000383ffff */
.L_x_1490:
[----:B--234-:R-:W-:Y:S01]  /*1bf20*/  IMAD.MOV.U32 R5, RZ, RZ, R15 ;  /* 0x000000ffff057224 */ /* 0x01cfe200078e000f */
[----:B------:R-:W-:Y:S01]  /*1bf30*/  MOV R3, RZ ;  /* 0x000000ff00037202 */ /* 0x000fe20000000f00 */
[----:B------:R-:W-:Y:S01]  /*1bf40*/  IMAD.MOV.U32 R0, RZ, RZ, 0x181f ;  /* 0x0000181fff007424 */ /* 0x000fe200078e00ff */
[----:B------:R-:W-:-:S02]  /*1bf50*/  MOV R2, 0x1bf70 ;  /* 0x0001bf7000027802 */ /* 0x000fc40000000f00 */
[----:B-1----:R-:W-:Y:S05]  /*1bf60*/  CALL.REL.NOINC `($__internal_31_$__cuda_sm70_shflsync_idx_p) ;  /* 0x00000e0000007944 */ /* 0x002fea0003c00000 */
[----:B------:R-:W-:Y:S01]  /*1bf70*/  MOV R12, R0 ;  /* 0x00000000000c7202 */ /* 0x000fe20000000f00 */
[----:B------:R-:W-:Y:S05]  /*1bf80*/  BRA `(.L_x_1553) ;  /* 0xffffbaa000007947 */ /* 0x000fea000383ffff */
.L_x_1491:
[----:B------:R-:W-:Y:S01]  /*1bf90*/  IMAD.MOV.U32 R5, RZ, RZ, R16 ;  /* 0x000000ffff057224 */ /* 0x000fe200078e0010 */
[----:B------:R-:W-:Y:S01]  /*1bfa0*/  MOV R3, RZ ;  /* 0x000000ff00037202 */ /* 0x000fe20000000f00 */
[----:B------:R-:W-:Y:S01]  /*1bfb0*/  IMAD.MOV.U32 R0, RZ, RZ, 0x181f ;  /* 0x0000181fff007424 */ /* 0x000fe200078e00ff */
[----:B------:R-:W-:-:S02]  /*1bfc0*/  MOV R2, 0x1bfe0 ;  /* 0x0001bfe000027802 */ /* 0x000fc40000000f00 */
[----:B-123--:R-:W-:Y:S05]  /*1bfd0*/  CALL.REL.NOINC `($__internal_31_$__cuda_sm70_shflsync_idx_p) ;  /* 0x00000d9000007944 */ /* 0x00efea0003c00000 */
[----:B------:R-:W-:Y:S05]  /*1bfe0*/  BRA `(.L_x_1554) ;  /* 0xffffba6000007947 */ /* 0x000fea000383ffff */
.L_x_1494:
[----:B------:R-:W-:Y:S01]  /*1bff0*/  IMAD.MOV.U32 R5, RZ, RZ, R15 ;  /* 0x000000ffff057224 */ /* 0x000fe200078e000f */
[----:B--2---:R-:W-:Y:S01]  /*1c000*/  MOV R3, 0x1 ;  /* 0x0000000100037802 */ /* 0x004fe20000000f00 */
[----:B------:R-:W-:Y:S01]  /*1c010*/  IMAD.MOV.U32 R0, RZ, RZ, 0x181f ;  /* 0x0000181fff007424 */ /* 0x000fe200078e00ff */
[----:B------:R-:W-:-:S02]  /*1c020*/  MOV R2, 0x1c040 ;  /* 0x0001c04000027802 */ /* 0x000fc40000000f00 */
[----:B-1-34-:R-:W-:Y:S05]  /*1c030*/  CALL.REL.NOINC `($__internal_31_$__cuda_sm70_shflsync_idx_p) ;  /* 0x00000d3000007944 */ /* 0x01afea0003c00000 */
[----:B------:R-:W-:Y:S01]  /*1c040*/  IMAD.MOV.U32 R12, RZ, RZ, R0 ;  /* 0x000000ffff0c7224 */ /* 0x000fe200078e0000 */
[----:B------:R-:W-:Y:S01]  /*1c050*/  MOV R3, 0x1 ;  /* 0x0000000100037802 */ /* 0x000fe20000000f00 */
[----:B------:R-:W-:Y:S01]  /*1c060*/  IMAD.MOV.U32 R5, RZ, RZ, R16 ;  /* 0x000000ffff057224 */ /* 0x000fe200078e0010 */
[----:B------:R-:W-:-:S02]  /*1c070*/  MOV R0, 0x181f ;  /* 0x0000181f00007802 */ /* 0x000fc40000000f00 */
[----:B------:R-:W-:Y:S02]  /*1c080*/  MOV R2, 0x1c0a0 ;  /* 0x0001c0a000027802 */ /* 0x000fe40000000f00 */
[----:B------:R-:W-:Y:S05]  /*1c090*/  CALL.REL.NOINC `($__internal_31_$__cuda_sm70_shflsync_idx_p) ;  /* 0x00000cd000007944 */ /* 0x000fea0003c00000 */
[----:B------:R-:W-:Y:S05]  /*1c0a0*/  BRA `(.L_x_1555) ;  /* 0xffffbb7000007947 */ /* 0x000fea000383ffff */
.L_x_1497:
[----:B------:R-:W-:Y:S01]  /*1c0b0*/  IMAD.MOV.U32 R5, RZ, RZ, R15 ;  /* 0x000000ffff057224 */ /* 0x000fe200078e000f */
[----:B--2---:R-:W-:Y:S01]  /*1c0c0*/  MOV R3, 0x2 ;  /* 0x0000000200037802 */ /* 0x004fe20000000f00 */
[----:B------:R-:W-:Y:S01]  /*1c0d0*/  IMAD.MOV.U32 R0, RZ, RZ, 0x181f ;  /* 0x0000181fff007424 */ /* 0x000fe200078e00ff */
[----:B------:R-:W-:Y:S02]  /*1c0e0*/  MOV R2, 0x1c100 ;  /* 0x0001c10000027802 */ /* 0x000fe40000000f00 */
[----:B-1-34-:R-:W-:Y:S05]  /*1c0f0*/  CALL.REL.NOINC `($__internal_31_$__cuda_sm70_shflsync_idx_p) ;  /* 0x00000c7000007944 */ /* 0x01afea0003c00000 */
[----:B------:R-:W-:Y:S01]  /*1c100*/  MOV R12, R0 ;  /* 0x00000000000c7202 */ /* 0x000fe20000000f00 */
[----:B------:R-:W-:Y:S05]  /*1c110*/  BRA `(.L_x_1556) ;  /* 0xffffbc7000007947 */ /* 0x000fea000383ffff */
.L_x_1498:
[----:B------:R-:W-:Y:S01]  /*1c120*/  IMAD.MOV.U32 R5, RZ, RZ, R16 ;  /* 0x000000ffff057224 */ /* 0x000fe200078e0010 */
[----:B--2---:R-:W-:Y:S01]  /*1c130*/  MOV R3, 0x2 ;  /* 0x0000000200037802 */ /* 0x004fe20000000f00 */
[----:B------:R-:W-:Y:S01]  /*1c140*/  IMAD.MOV.U32 R0, RZ, RZ, 0x181f ;  /* 0x0000181fff007424 */ /* 0x000fe200078e00ff */
[----:B------:R-:W-:Y:S02]  /*1c150*/  MOV R2, 0x1c170 ;  /* 0x0001c17000027802 */ /* 0x000fe40000000f00 */
[----:B-1-34-:R-:W-:Y:S05]  /*1c160*/  CALL.REL.NOINC `($__internal_31_$__cuda_sm70_shflsync_idx_p) ;  /* 0x00000c0000007944 */ /* 0x01afea0003c00000 */
[----:B------:R-:W-:Y:S05]  /*1c170*/  BRA `(.L_x_1557) ;  /* 0xffffbc3000007947 */ /* 0x000fea000383ffff */
.L_x_1501:
[----:B------:R-:W-:Y:S01]  /*1c180*/  IMAD.MOV.U32 R5, RZ, RZ, R15 ;  /* 0x000000ffff057224 */ /* 0x000fe200078e000f */
[----:B---3--:R-:W-:Y:S01]  /*1c190*/  MOV R3, 0x3 ;  /* 0x0000000300037802 */ /* 0x008fe20000000f00 */
[----:B----4-:R-:W-:Y:S01]  /*1c1a0*/  IMAD.MOV.U32 R0, RZ, RZ, 0x181f ;  /* 0x0000181fff007424 */ /* 0x010fe200078e00ff */
[----:B------:R-:W-:-:S02]  /*1c1b0*/  MOV R2, 0x1c1d0 ;  /* 0x0001c1d000027802 */ /* 0x000fc40000000f00 */
[----:B-12---:R-:W-:Y:S05]  /*1c1c0*/  CALL.REL.NOINC `($__internal_31_$__cuda_sm70_shflsync_idx_p) ;  /* 0x00000ba000007944 */ /* 0x006fea0003c00000 */
[----:B------:R-:W-:Y:S01]  /*1c1d0*/  IMAD.MOV.U32 R10, RZ, RZ, R0 ;  /* 0x000000ffff0a7224 */ /* 0x000fe200078e0000 */
[----:B------:R-:W-:Y:S01]  /*1c1e0*/  MOV R3, 0x3 ;  /* 0x0000000300037802 */ /* 0x000fe20000000f00 */
[----:B------:R-:W-:Y:S01]  /*1c1f0*/  IMAD.MOV.U32 R5, RZ, RZ, R16 ;  /* 0x000000ffff057224 */ /* 0x000fe200078e0010 */
[----:B------:R-:W-:-:S02]  /*1c200*/  MOV R0, 0x181f ;  /* 0x0000181f00007802 */ /* 0x000fc40000000f00 */
[----:B------:R-:W-:Y:S02]  /*1c210*/  MOV R2, 0x1c230 ;  /* 0x0001c23000027802 */ /* 0x000fe40000000f00 */
[----:B------:R-:W-:Y:S05]  /*1c220*/  CALL.REL.NOINC `($__internal_31_$__cuda_sm70_shflsync_idx_p) ;  /* 0x00000b4000007944 */ /* 0x000fea0003c00000 */
[----:B------:R-:W-:Y:S05]  /*1c230*/  BRA `(.L_x_1558) ;  /* 0xffffbcf000007947 */ /* 0x000fea000383ffff */
.L_x_1503:
[----:B------:R-:W-:Y:S01]  /*1c240*/  IMAD.MOV.U32 R5, RZ, RZ, R16 ;  /* 0x000000ffff057224 */ /* 0x000fe200078e0010 */
[----:B------:R-:W-:Y:S01]  /*1c250*/  MOV R3, RZ ;  /* 0x000000ff00037202 */ /* 0x000fe20000000f00 */
[----:B------:R-:W-:Y:S01]  /*1c260*/  IMAD.MOV.U32 R0, RZ, RZ, 0x1c1f ;  /* 0x00001c1fff007424 */ /* 0x000fe200078e00ff */
[----:B------:R-:W-:Y:S02]  /*1c270*/  MOV R2, 0x1c290 ;  /* 0x0001c29000027802 */ /* 0x000fe40000000f00 */
[----:B------:R-:W-:Y:S05]  /*1c280*/  CALL.REL.NOINC `($__internal_31_$__cuda_sm70_shflsync_idx_p) ;  /* 0x00000ae000007944 */ /* 0x000fea0003c00000 */
[----:B------:R-:W-:Y:S01]  /*1c290*/  MOV R4, R0 ;  /* 0x0000000000047202 */ /* 0x000fe20000000f00 */
[----:B------:R-:W-:Y:S05]  /*1c2a0*/  BRA `(.L_x_1559) ;  /* 0xffffc00000007947 */ /* 0x000fea000383ffff */
.L_x_1504:
[----:B------:R-:W-:Y:S01]  /*1c2b0*/  IMAD.MOV.U32 R5, RZ, RZ, R17 ;  /* 0x000000ffff057224 */ /* 0x000fe200078e0011 */
[----:B------:R-:W-:Y:S01]  /*1c2c0*/  MOV R3, RZ ;  /* 0x000000ff00037202 */ /* 0x000fe20000000f00 */
[----:B------:R-:W-:Y:S01]  /*1c2d0*/  IMAD.MOV.U32 R0, RZ, RZ, 0x1c1f ;  /* 0x00001c1fff007424 */ /* 0x000fe200078e00ff */
[----:B------:R-:W-:Y:S02]  /*1c2e0*/  MOV R2, 0x1c300 ;  /* 0x0001c30000027802 */ /* 0x000fe40000000f00 */
[----:B-12---:R-:W-:Y:S05]  /*1c2f0*/  CALL.REL.NOINC `($__internal_31_$__cuda_sm70_shflsync_idx_p) ;  /* 0x00000a7000007944 */ /* 0x006fea0003c00000 */
[----:B------:R-:W-:Y:S05]  /*1c300*/  BRA `(.L_x_1560) ;  /* 0xffffbfc000007947 */ /* 0x000fea000383ffff */
.L_x_1507:
[----:B------:R-:W-:Y:S01]  /*1c310*/  IMAD.MOV.U32 R5, RZ, RZ, R16 ;  /* 0x000000ffff057224 */ /* 0x000fe200078e0010 */
[----:B------:R-:W-:Y:S01]  /*1c320*/  MOV R3, 0x1 ;  /* 0x0000000100037802 */ /* 0x000fe20000000f00 */
[----:B----4-:R-:W-:Y:S01]  /*1c330*/  IMAD.MOV.U32 R0, RZ, RZ, 0x1c1f ;  /* 0x00001c1fff007424 */ /* 0x010fe200078e00ff */
[----:B------:R-:W-:-:S02]  /*1c340*/  MOV R2, 0x1c360 ;  /* 0x0001c36000027802 */ /* 0x000fc40000000f00 */
[----:B-123--:R-:W-:Y:S05]  /*1c350*/  CALL.REL.NOINC `($__internal_31_$__cuda_sm70_shflsync_idx_p) ;  /* 0x00000a1000007944 */ /* 0x00efea0003c00000 */
[----:B------:R-:W-:Y:S01]  /*1c360*/  IMAD.MOV.U32 R4, RZ, RZ, R0 ;  /* 0x000000ffff047224 */ /* 0x000fe200078e0000 */
[----:B------:R-:W-:Y:S01]  /*1c370*/  MOV R3, 0x1 ;  /* 0x0000000100037802 */ /* 0x000fe20000000f00 */
[----:B------:R-:W-:Y:S01]  /*1c380*/  IMAD.MOV.U32 R5, RZ, RZ, R17 ;  /* 0x000000ffff057224 */ /* 0x000fe200078e0011 */
[----:B------:R-:W-:-:S02]  /*1c390*/  MOV R0, 0x1c1f ;  /* 0x00001c1f00007802 */ /* 0x000fc40000000f00 */
[----:B------:R-:W-:Y:S02]  /*1c3a0*/  MOV R2, 0x1c3c0 ;  /* 0x0001c3c000027802 */ /* 0x000fe40000000f00 */
[----:B------:R-:W-:Y:S05]  /*1c3b0*/  CALL.REL.NOINC `($__internal_31_$__cuda_sm70_shflsync_idx_p) ;  /* 0x000009b000007944 */ /* 0x000fea0003c00000 */
[----:B------:R-:W-:Y:S05]  /*1c3c0*/  BRA `(.L_x_1561) ;  /* 0xffffcbf000007947 */ /* 0x000fea000383ffff */
.L_x_1511:
[----:B------:R-:W-:Y:S01]  /*1c3d0*/  IMAD.MOV.U32 R5, RZ, RZ, R13 ;  /* 0x000000ffff057224 */ /* 0x000fe200078e000d */
[----:B------:R-:W-:Y:S01]  /*1c3e0*/  MOV R3, RZ ;  /* 0x000000ff00037202 */ /* 0x000fe20000000f00 */
[----:B------:R-:W-:Y:S01]  /*1c3f0*/  IMAD.MOV.U32 R0, RZ, RZ, 0x181f ;  /* 0x0000181fff007424 */ /* 0x000fe200078e00ff */
[----:B------:R-:W-:Y:S02]  /*1c400*/  MOV R2, 0x1c420 ;  /* 0x0001c42000027802 */ /* 0x000fe40000000f00 */
[----:B------:R-:W-:Y:S05]  /*1c410*/  CALL.REL.NOINC `($__internal_31_$__cuda_sm70_shflsync_idx_p) ;  /* 0x0000095000007944 */ /* 0x000fea0003c00000 */
[----:B------:R-:W-:Y:S01]  /*1c420*/  MOV R12, R0 ;  /* 0x00000000000c7202 */ /* 0x000fe20000000f00 */
[----:B------:R-:W-:Y:S05]  /*1c430*/  BRA `(.L_x_1562) ;  /* 0xffffdfe000007947 */ /* 0x000fea000383ffff */
.L_x_1512:
[----:B------:R-:W-:Y:S01]  /*1c440*/  IMAD.MOV.U32 R5, RZ, RZ, R16 ;  /* 0x000000ffff057224 */ /* 0x000fe200078e0010 */
[----:B------:R-:W-:Y:S01]  /*1c450*/  MOV R3, RZ ;  /* 0x000000ff00037202 */ /* 0x000fe20000000f00 */
[----:B------:R-:W-:Y:S01]  /*1c460*/  IMAD.MOV.U32 R0, RZ, RZ, 0x181f ;  /* 0x0000181fff007424 */ /* 0x000fe200078e00ff */
[----:B------:R-:W-:Y:S02]  /*1c470*/  MOV R2, 0x1c490 ;  /* 0x0001c49000027802 */ /* 0x000fe40000000f00 */
[----:B-12---:R-:W-:Y:S05]  /*1c480*/  CALL.REL.NOINC `($__internal_31_$__cuda_sm70_shflsync_idx_p) ;  /* 0x000008e000007944 */ /* 0x006fea0003c00000 */
[----:B------:R-:W-:Y:S05]  /*1c490*/  BRA `(.L_x_1563) ;  /* 0xffffdfa000007947 */ /* 0x000fea000383ffff */
.L_x_1515:
[----:B------:R-:W-:Y:S01]  /*1c4a0*/  IMAD.MOV.U32 R5, RZ, RZ, R13 ;  /* 0x000000ffff057224 */ /* 0x000fe200078e000d */
[----:B--2---:R-:W-:Y:S01]  /*1c4b0*/  MOV R3, 0x1 ;  /* 0x0000000100037802 */ /* 0x004fe20000000f00 */
[----:B----4-:R-:W-:Y:S01]  /*1c4c0*/  IMAD.MOV.U32 R0, RZ, RZ, 0x181f ;  /* 0x0000181fff007424 */ /* 0x010fe200078e00ff */
[----:B------:R-:W-:-:S02]  /*1c4d0*/  MOV R2, 0x1c4f0 ;  /* 0x0001c4f000027802 */ /* 0x000fc40000000f00 */
[----:B-1-3--:R-:W-:Y:S05]  /*1c4e0*/  CALL.REL.NOINC `($__internal_31_$__cuda_sm70_shflsync_idx_p) ;  /* 0x0000088000007944 */ /* 0x00afea0003c00000 */
[----:B------:R-:W-:Y:S01]  /*1c4f0*/  IMAD.MOV.U32 R12, RZ, RZ, R0 ;  /* 0x000000ffff0c7224 */ /* 0x000fe200078e0000 */
[----:B------:R-:W-:Y:S01]  /*1c500*/  MOV R3, 0x1 ;  /* 0x0000000100037802 */ /* 0x000fe20000000f00 */
[----:B------:R-:W-:Y:S01]  /*1c510*/  IMAD.MOV.U32 R5, RZ, RZ, R16 ;  /* 0x000000ffff057224 */ /* 0x000fe200078e0010 */
[----:B------:R-:W-:-:S02]  /*1c520*/  MOV R0, 0x181f ;  /* 0x0000181f00007802 */ /* 0x000fc40000000f00 */
[----:B------:R-:W-:Y:S02]  /*1c530*/  MOV R2, 0x1c550 ;  /* 0x0001c55000027802 */ /* 0x000fe40000000f00 */
[----:B------:R-:W-:Y:S05]  /*1c540*/  CALL.REL.NOINC `($__internal_31_$__cuda_sm70_shflsync_idx_p) ;  /* 0x0000082000007944 */ /* 0x000fea0003c00000 */
[----:B------:R-:W-:Y:S05]  /*1c550*/  BRA `(.L_x_1564) ;  /* 0xffffe0c000007947 */ /* 0x000fea000383ffff */
.L_x_1518:
[----:B------:R-:W-:Y:S01]  /*1c560*/  IMAD.MOV.U32 R5, RZ, RZ, R13 ;  /* 0x000000ffff057224 */ /* 0x000fe200078e000d */
[----:B-1----:R-:W-:Y:S01]  /*1c570*/  MOV R3, 0x2 ;  /* 0x0000000200037802 */ /* 0x002fe20000000f00 */
[----:B----4-:R-:W-:Y:S01]  /*1c580*/  IMAD.MOV.U32 R0, RZ, RZ, 0x181f ;  /* 0x0000181fff007424 */ /* 0x010fe200078e00ff */
[----:B------:R-:W-:Y:S02]  /*1c590*/  MOV R2, 0x1c5b0 ;  /* 0x0001c5b000027802 */ /* 0x000fe40000000f00 */
[----:B--23--:R-:W-:Y:S05]  /*1c5a0*/  CALL.REL.NOINC `($__internal_31_$__cuda_sm70_shflsync_idx_p) ;  /* 0x000007c000007944 */ /* 0x00cfea0003c00000 */
[----:B------:R-:W-:Y:S01]  /*1c5b0*/  MOV R12, R0 ;  /* 0x00000000000c7202 */ /* 0x000fe20000000f00 */
[----:B------:R-:W-:Y:S05]  /*1c5c0*/  BRA `(.L_x_1565) ;  /* 0xffffe1c000007947 */ /* 0x000fea000383ffff */
.L_x_1519:
[----:B------:R-:W-:Y:S01]  /*1c5d0*/  IMAD.MOV.U32 R5, RZ, RZ, R16 ;  /* 0x000000ffff057224 */ /* 0x000fe200078e0010 */
[----:B------:R-:W-:Y:S01]  /*1c5e0*/  MOV R3, 0x2 ;  /* 0x0000000200037802 */ /* 0x000fe20000000f00 */
[----:B----4-:R-:W-:Y:S01]  /*1c5f0*/  IMAD.MOV.U32 R0, RZ, RZ, 0x181f ;  /* 0x0000181fff007424 */ /* 0x010fe200078e00ff */
[----:B------:R-:W-:Y:S02]  /*1c600*/  MOV R2, 0x1c620 ;  /* 0x0001c62000027802 */ /* 0x000fe40000000f00 */
[----:B-123--:R-:W-:Y:S05]  /*1c610*/  CALL.REL.NOINC `($__internal_31_$__cuda_sm70_shflsync_idx_p) ;  /* 0x0000075000007944 */ /* 0x00efea0003c00000 */
[----:B------:R-:W-:Y:S05]  /*1c620*/  BRA `(.L_x_1566) ;  /* 0xffffe18000007947 */ /* 0x000fea000383ffff */
.L_x_1522:
[----:B------:R-:W-:Y:S01]  /*1c630*/  IMAD.MOV.U32 R5, RZ, RZ, R13 ;  /* 0x000000ffff057224 */ /* 0x000fe200078e000d */
[----:B-1----:R-:W-:Y:S01]  /*1c640*/  MOV R3, 0x3 ;  /* 0x0000000300037802 */ /* 0x002fe20000000f00 */
[----:B------:R-:W-:Y:S01]  /*1c650*/  IMAD.MOV.U32 R0, RZ, RZ, 0x181f ;  /* 0x0000181fff007424 */ /* 0x000fe200078e00ff */
[----:B------:R-:W-:-:S02]  /*1c660*/  MOV R2, 0x1c680 ;  /* 0x0001c68000027802 */ /* 0x000fc40000000f00 */
[----:B--234-:R-:W-:Y:S05]  /*1c670*/  CALL.REL.NOINC `($__internal_31_$__cuda_sm70_shflsync_idx_p) ;  /* 0x000006f000007944 */ /* 0x01cfea0003c00000 */
[----:B------:R-:W-:Y:S01]  /*1c680*/  IMAD.MOV.U32 R12, RZ, RZ, R0 ;  /* 0x000000ffff0c7224 */ /* 0x000fe200078e0000 */
[----:B------:R-:W-:Y:S01]  /*1c690*/  MOV R3, 0x3 ;  /* 0x0000000300037802 */ /* 0x000fe20000000f00 */
[----:B------:R-:W-:Y:S01]  /*1c6a0*/  IMAD.MOV.U32 R5, RZ, RZ, R16 ;  /* 0x000000ffff057224 */ /* 0x000fe200078e0010 */
[----:B------:R-:W-:-:S02]  /*1c6b0*/  MOV R0, 0x181f ;  /* 0x0000181f00007802 */ /* 0x000fc40000000f00 */
[----:B------:R-:W-:Y:S02]  /*1c6c0*/  MOV R2, 0x1c6e0 ;  /* 0x0001c6e000027802 */ /* 0x000fe40000000f00 */
[----:B------:R-:W-:Y:S05]  /*1c6d0*/  CALL.REL.NOINC `($__internal_31_$__cuda_sm70_shflsync_idx_p) ;  /* 0x0000069000007944 */ /* 0x000fea0003c00000 */
[----:B------:R-:W-:Y:S05]  /*1c6e0*/  BRA `(.L_x_1567) ;  /* 0xffffe24000007947 */ /* 0x000fea000383ffff */
.L_x_1524:
[----:B------:R-:W-:Y:S01]  /*1c6f0*/  IMAD.MOV.U32 R5, RZ, RZ, R114 ;  /* 0x000000ffff057224 */ /* 0x000fe200078e0072 */
[----:B------:R-:W-:Y:S01]  /*1c700*/  MOV R3, RZ ;  /* 0x000000ff00037202 */ /* 0x000fe20000000f00 */
[----:B------:R-:W-:Y:S01]  /*1c710*/  IMAD.MOV.U32 R0, RZ, RZ, 0x1f ;  /* 0x0000001fff007424 */ /* 0x000fe200078e00ff */
[----:B------:R-:W-:Y:S02]  /*1c720*/  MOV R2, 0x1c740 ;  /* 0x0001c74000027802 */ /* 0x000fe40000000f00 */
[----:B---3--:R-:W-:Y:S05]  /*1c730*/  CALL.REL.NOINC `($__internal_31_$__cuda_sm70_shflsync_idx_p) ;  /* 0x0000063000007944 */ /* 0x008fea0003c00000 */
[----:B------:R-:W-:Y:S01]  /*1c740*/  MOV R9, R0 ;  /* 0x0000000000097202 */ /* 0x000fe20000000f00 */
[----:B------:R-:W-:Y:S05]  /*1c750*/  BRA `(.L_x_1568) ;  /* 0xffffe40000007947 */ /* 0x000fea000383ffff */
.L_x_1525:
[----:B------:R-:W-:Y:S01]  /*1c760*/  IMAD.MOV.U32 R5, RZ, RZ, R114 ;  /* 0x000000ffff057224 */ /* 0x000fe200078e0072 */
[----:B------:R-:W-:Y:S01]  /*1c770*/  MOV R3, 0x1 ;  /* 0x0000000100037802 */ /* 0x000fe20000000f00 */
[----:B------:R-:W-:Y:S01]  /*1c780*/  IMAD.MOV.U32 R0, RZ, RZ, 0x1f ;  /* 0x0000001fff007424 */ /* 0x000fe200078e00ff */
[----:B------:R-:W-:Y:S02]  /*1c790*/  MOV R2, 0x1c7b0 ;  /* 0x0001c7b000027802 */ /* 0x000fe40000000f00 */
[----:B-123--:R-:W-:Y:S05]  /*1c7a0*/  CALL.REL.NOINC `($__internal_31_$__cuda_sm70_shflsync_idx_p) ;  /* 0x000005c000007944 */ /* 0x00efea0003c00000 */
[----:B------:R-:W-:Y:S01]  /*1c7b0*/  MOV R8, R0 ;  /* 0x0000000000087202 */ /* 0x000fe20000000f00 */
[----:B------:R-:W-:Y:S05]  /*1c7c0*/  BRA `(.L_x_1569) ;  /* 0xffffe3b000007947 */ /* 0x000fea000383ffff */
.L_x_1526:
[----:B------:R-:W-:Y:S02]  /*1c7d0*/  MOV R2, 0x1 ;  /* 0x0000000100027802 */ /* 0x000fe40000000f00 */
[----:B------:R-:W-:-:S02]  /*1c7e0*/  MOV R3, 0x1c800 ;  /* 0x0001c80000037802 */ /* 0x000fc40000000f00 */
[----:B-12-4-:R-:W-:Y:S05]  /*1c7f0*/  CALL.REL.NOINC `($__internal_32_$__cuda_sm70_shflsync_up_p) ;  /* 0x000005c000007944 */ /* 0x016fea0003c00000 */
[----:B------:R-:W-:Y:S05]  /*1c800*/  BRA `(.L_x_1570) ;  /* 0xffffe4a000007947 */ /* 0x000fea000383ffff */
.L_x_1527:
[----:B------:R-:W-:Y:S02]  /*1c810*/  MOV R2, 0x2 ;  /* 0x0000000200027802 */ /* 0x000fe40000000f00 */
[----:B------:R-:W-:-:S02]  /*1c820*/  MOV R3, 0x1c840 ;  /* 0x0001c84000037802 */ /* 0x000fc40000000f00 */
[----:B-12---:R-:W-:Y:S05]  /*1c830*/  CALL.REL.NOINC `($__internal_32_$__cuda_sm70_shflsync_up_p) ;  /* 0x0000058000007944 */ /* 0x006fea0003c00000 */
        /* <DEDUP_REMOVED lines=23> */
.L_x_1531:
[----:B------:R-:W-:Y:S02]  /*1c9b0*/  MOV R2, 0x1 ;  /* 0x0000000100027802 */ /* 0x000fe40000000f00 */
[----:B------:R-:W-:Y:S02]  /*1c9c0*/  MOV R3, 0x1c9e0 ;  /* 0x0001c9e000037802 */ /* 0x000fe40000000f00 */
[----:B------:R-:W-:Y:S05]  /*1c9d0*/  CALL.REL.NOINC `($__internal_32_$__cuda_sm70_shflsync_up_p) ;  /* 0x000003e000007944 */ /* 0x000fea0003c00000 */
[----:B------:R-:W-:Y:S01]  /*1c9e0*/  MOV R2, R4 ;  /* 0x0000000400027202 */ /* 0x000fe20000000f00 */
[----:B------:R-:W-:Y:S05]  /*1c9f0*/  BRA `(.L_x_1572) ;  /* 0xffffe51000007947 */ /* 0x000fea000383ffff */
.L_x_1532:
        /* <DEDUP_REMOVED lines=26> */
.L_x_1534:
[----:B------:R-:W-:Y:S02]  /*1cba0*/  SEL R0, RZ, 0x1, P0 ;  /* 0x00000001ff007807 */ /* 0x000fe40000000000 */
[----:B------:R-:W-:Y:S02]  /*1cbb0*/  MOV R2, 0x1cbd0 ;  /* 0x0001cbd000027802 */ /* 0x000fe40000000f00 */
[----:B---3--:R-:W-:Y:S05]  /*1cbc0*/  CALL.REL.NOINC `($__internal_33_$__cuda_sm70_votesync_ballot) ;  /* 0x0000026000007944 */ /* 0x008fea0003c00000 */
[----:B------:R-:W-:Y:S01]  /*1cbd0*/  MOV R8, R0 ;  /* 0x0000000000087202 */ /* 0x000fe20000000f00 */
[----:B------:R-:W-:Y:S05]  /*1cbe0*/  BRA `(.L_x_1574) ;  /* 0xffffe4b000007947 */ /* 0x000fea000383ffff */
.L_x_1535:
[----:B------:R-:W-:Y:S01]  /*1cbf0*/  IMAD.MOV.U32 R5, RZ, RZ, R6 ;  /* 0x000000ffff057224 */ /* 0x000fe200078e0006 */
[----:B--2---:R-:W-:Y:S01]  /*1cc00*/  MOV R3, R11 ;  /* 0x0000000b00037202 */ /* 0x004fe20000000f00 */
[----:B------:R-:W-:Y:S01]  /*1cc10*/  IMAD.MOV.U32 R0, RZ, RZ, 0x1f ;  /* 0x0000001fff007424 */ /* 0x000fe200078e00ff */
[----:B------:R-:W-:Y:S02]  /*1cc20*/  MOV R2, 0x1cc40 ;  /* 0x0001cc4000027802 */ /* 0x000fe40000000f00 */
[----:B-1-3--:R-:W-:Y:S05]  /*1cc30*/  CALL.REL.NOINC `($__internal_31_$__cuda_sm70_shflsync_idx_p) ;  /* 0x0000013000007944 */ /* 0x00afea0003c00000 */
[----:B------:R-:W-:Y:S01]  /*1cc40*/  IMAD.MOV.U32 R6, RZ, RZ, R0 ;  /* 0x000000ffff067224 */ /* 0x000fe200078e0000 */
[----:B------:R-:W-:Y:S01]  /*1cc50*/  MOV R3, R11 ;  /* 0x0000000b00037202 */ /* 0x000fe20000000f00 */
[----:B------:R-:W-:Y:S01]  /*1cc60*/  IMAD.MOV.U32 R5, RZ, RZ, R7 ;  /* 0x000000ffff057224 */ /* 0x000fe200078e0007 */
[----:B------:R-:W-:Y:S02]  /*1cc70*/  MOV R0, 0x1f ;  /* 0x0000001f00007802 */ /* 0x000fe40000000f00 */
[----:B------:R-:W-:-:S02]  /*1cc80*/  MOV R2, 0x1cca0 ;  /* 0x0001cca000027802 */ /* 0x000fc40000000f00 */
[----:B------:R-:W-:Y:S05]  /*1cc90*/  CALL.REL.NOINC `($__internal_31_$__cuda_sm70_shflsync_idx_p) ;  /* 0x000000d000007944 */ /* 0x000fea0003c00000 */
[----:B------:R-:W-:Y:S01]  /*1cca0*/  MOV R7, R0 ;  /* 0x0000000000077202 */ /* 0x000fe20000000f00 */
[----:B------:R-:W-:Y:S05]  /*1ccb0*/  BRA `(.L_x_1575) ;  /* 0xffffe42000007947 */ /* 0x000fea000383ffff */
.L_x_1538:
[----:B------:R-:W-:Y:S01]  /*1ccc0*/  IMAD.MOV.U32 R5, RZ, RZ, R4 ;  /* 0x000000ffff057224 */ /* 0x000fe200078e0004 */
[----:B------:R-:W-:-:S02]  /*1ccd0*/  MOV R0, 0x1f ;  /* 0x0000001f00007802 */ /* 0x000fc40000000f00 */
[----:B------:R-:W-:Y:S02]  /*1cce0*/  MOV R2, 0x1cd00 ;  /* 0x0001cd0000027802 */ /* 0x000fe40000000f00 */
[----:B-1234-:R-:W-:Y:S05]  /*1ccf0*/  CALL.REL.NOINC `($__internal_31_$__cuda_sm70_shflsync_idx_p) ;  /* 0x0000007000007944 */ /* 0x01efea0003c00000 */
[----:B------:R-:W-:Y:S01]  /*1cd00*/  MOV R12, R0 ;  /* 0x00000000000c7202 */ /* 0x000fe20000000f00 */
[----:B------:R-:W-:Y:S05]  /*1cd10*/  BRA `(.L_x_1537) ;  /* 0xffffe42000007947 */ /* 0x000fea000383ffff */
        .weak           $__internal_30_$__cuda_sm70_shflsync_bfly_p
        .type           $__internal_30_$__cuda_sm70_shflsync_bfly_p,@function
        .size           $__internal_30_$__cuda_sm70_shflsync_bfly_p,($__internal_31_$__cuda_sm70_shflsync_idx_p - $__internal_30_$__cuda_sm70_shflsync_bfly_p)
$__internal_30_$__cuda_sm70_shflsync_bfly_p:
[----:B------:R-:W-:Y:S04]  /*1cd20*/  WARPSYNC R6 ;  /* 0x0000000600007348 */ /* 0x000fe80003800000 */
[----:B------:R1:W2:Y:S02]  /*1cd30*/  SHFL.BFLY PT, R5, R2, R5, R7 ;  /* 0x0c00000502057389 */ /* 0x0002a400000e0007 */
[----:B-1----:R-:W-:Y:S02]  /*1cd40*/  MOV R2, R3 ;  /* 0x0000000300027202 */ /* 0x002fe40000000f00 */
[----:B------:R-:W-:-:S04]  /*1cd50*/  MOV R3, 0x0 ;  /* 0x0000000000037802 */ /* 0x000fc80000000f00 */
[----:B--2---:R-:W-:Y:S05]  /*1cd60*/  RET.REL.NODEC R2 `(_ZN7cutlass13device_kernelIN5flash19enable_sm80_to_sm89INS1_16FlashAttnFwdSm80INS1_25CollectiveMainloopFwdSm80ILi8ELi1ELb0EN4cute5tupleIJNS5_1CILi128EEENS7_ILi48EEENS7_ILi256EEEEEELi256ENS_6half_tEfNS_4arch4Sm80ELb0ELb0ELb1ELb1ELb0ELb1ELb1ELb1EEENS1_21CollectiveEpilogueFwdINS6_IJS8_SA_S9_EEENS6_IJNS7_ILi1EEESI_SI_EEESC_SE_Li256ELb1ELb1ELb1ELb0EEENS1_36VarlenDynamicPersistentTileSchedulerILi128ELi48ELi256ELi256ELb1ELb1ELb0ELb0ELb1ELb1EEEEEEEEEvNT_6ParamsE) ;  /* 0xfffe329002007950 */ /* 0x004fea0003c3ffff */
        .weak           $__internal_31_$__cuda_sm70_shflsync_idx_p
        .type           $__internal_31_$__cuda_sm70_shflsync_idx_p,@function
        .size           $__internal_31_$__cuda_sm70_shflsync_idx_p,($__internal_32_$__cuda_sm70_shflsync_up_p - $__internal_31_$__cuda_sm70_shflsync_idx_p)
$__internal_31_$__cuda_sm70_shflsync_idx_p:
[----:B------:R-:W-:-:S04]  /*1cd70*/  MOV R115, 0xffffffff ;  /* 0xffffffff00737802 */ /* 0x000fc80000000f00 */
[----:B------:R-:W-:Y:S04]  /*1cd80*/  WARPSYNC R115 ;  /* 0x0000007300007348 */ /* 0x000fe80003800000 */
[----:B------:R1:W2:Y:S02]  /*1cd90*/  SHFL.IDX PT, R0, R5, R3, R0 ;  /* 0x0000000305007389 */ /* 0x0002a400000e0000 */
[----:B-1----:R-:W-:-:S04]  /*1cda0*/  MOV R3, 0x0 ;  /* 0x0000000000037802 */ /* 0x002fc80000000f00 */
[----:B--2---:R-:W-:Y:S05]  /*1cdb0*/  RET.REL.NODEC R2 `(_ZN7cutlass13device_kernelIN5flash19enable_sm80_to_sm89INS1_16FlashAttnFwdSm80INS1_25CollectiveMainloopFwdSm80ILi8ELi1ELb0EN4cute5tupleIJNS5_1CILi128EEENS7_ILi48EEENS7_ILi256EEEEEELi256ENS_6half_tEfNS_4arch4Sm80ELb0ELb0ELb1ELb1ELb0ELb1ELb1ELb1EEENS1_21CollectiveEpilogueFwdINS6_IJS8_SA_S9_EEENS6_IJNS7_ILi1EEESI_SI_EEESC_SE_Li256ELb1ELb1ELb1ELb0EEENS1_36VarlenDynamicPersistentTileSchedulerILi128ELi48ELi256ELi256ELb1ELb1ELb0ELb0ELb1ELb1EEEEEEEEEvNT_6ParamsE) ;  /* 0xfffe324002007950 */ /* 0x004fea0003c3ffff */
        .weak           $__internal_32_$__cuda_sm70_shflsync_up_p
        .type           $__internal_32_$__cuda_sm70_shflsync_up_p,@function
        .size           $__internal_32_$__cuda_sm70_shflsync_up_p,($__internal_33_$__cuda_sm70_votesync_ballot - $__internal_32_$__cuda_sm70_shflsync_up_p)
$__internal_32_$__cuda_sm70_shflsync_up_p:
[----:B------:R-:W-:Y:S02]  /*1cdc0*/  IMAD.MOV.U32 R4, RZ, RZ, RZ ;  /* 0x000000ffff047224 */ /* 0x000fe400078e00ff */
[----:B------:R-:W-:-:S04]  /*1cdd0*/  IMAD.MOV.U32 R10, RZ, RZ, -0x1 ;  /* 0xffffffffff0a7424 */ /* 0x000fc800078e00ff */
[----:B------:R-:W-:Y:S04]  /*1cde0*/  WARPSYNC R10 ;  /* 0x0000000a00007348 */ /* 0x000fe80003800000 */
[----:B------:R1:W2:Y:S02]  /*1cdf0*/  SHFL.UP PT, R4, R0, R2, R4 ;  /* 0x0400000200047389 */ /* 0x0002a400000e0004 */
[----:B-1----:R-:W-:Y:S02]  /*1ce00*/  MOV R2, R3 ;  /* 0x0000000300027202 */ /* 0x002fe40000000f00 */
[----:B------:R-:W-:-:S04]  /*1ce10*/  MOV R3, 0x0 ;  /* 0x0000000000037802 */ /* 0x000fc80000000f00 */
[----:B--2---:R-:W-:Y:S05]  /*1ce20*/  RET.REL.NODEC R2 `(_ZN7cutlass13device_kernelIN5flash19enable_sm80_to_sm89INS1_16FlashAttnFwdSm80INS1_25CollectiveMainloopFwdSm80ILi8ELi1ELb0EN4cute5tupleIJNS5_1CILi128EEENS7_ILi48EEENS7_ILi256EEEEEELi256ENS_6half_tEfNS_4arch4Sm80ELb0ELb0ELb1ELb1ELb0ELb1ELb1ELb1EEENS1_21CollectiveEpilogueFwdINS6_IJS8_SA_S9_EEENS6_IJNS7_ILi1EEESI_SI_EEESC_SE_Li256ELb1ELb1ELb1ELb0EEENS1_36VarlenDynamicPersistentTileSchedulerILi128ELi48ELi256ELi256ELb1ELb1ELb0ELb0ELb1ELb1EEEEEEEEEvNT_6ParamsE) ;  /* 0xfffe31d002007950 */ /* 0x004fea0003c3ffff */
        .weak           $__internal_33_$__cuda_sm70_votesync_ballot
        .type           $__internal_33_$__cuda_sm70_votesync_ballot,@function
        .size           $__internal_33_$__cuda_sm70_votesync_ballot,(.L_x_2625 - $__internal_33_$__cuda_sm70_votesync_ballot)
$__internal_33_$__cuda_sm70_votesync_ballot:
[----:B------:R-:W-:Y:S01]  /*1ce30*/  ISETP.NE.U32.AND P0, PT, R0, 0x1, PT ;  /* 0x000000010000780c */ /* 0x000fe20003f05070 */
[----:B------:R-:W-:-:S04]  /*1ce40*/  IMAD.MOV.U32 R3, RZ, RZ, -0x1 ;  /* 0xffffffffff037424 */ /* 0x000fc800078e00ff */
[----:B------:R-:W-:Y:S08]  /*1ce50*/  WARPSYNC R3 ;  /* 0x0000000300007348 */ /* 0x000ff00003800000 */
[----:B------:R-:W-:-:S04]  /*1ce60*/  VOTE.ANY R0, PT, !P0 ;  /* 0x0000000000007806 */ /* 0x000fc800040e0100 */
[----:B------:R-:W-:Y:S01]  /*1ce70*/  LOP3.LUT R0, R0, R3, RZ, 0xc0, !PT ;  /* 0x0000000300007212 */ /* 0x000fe200078ec0ff */
[----:B------:R-:W-:-:S04]  /*1ce80*/  IMAD.MOV.U32 R3, RZ, RZ, 0x0 ;  /* 0x00000000ff037424 */ /* 0x000fc800078e00ff */
[----:B------:R-:W-:Y:S05]  /*1ce90*/  RET.REL.NODEC R2 `(_ZN7cutlass13device_kernelIN5flash19enable_sm80_to_sm89INS1_16FlashAttnFwdSm80INS1_25CollectiveMainloopFwdSm80ILi8ELi1ELb0EN4cute5tupleIJNS5_1CILi128EEENS7_ILi48EEENS7_ILi256EEEEEELi256ENS_6half_tEfNS_4arch4Sm80ELb0ELb0ELb1ELb1ELb0ELb1ELb1ELb1EEENS1_21CollectiveEpilogueFwdINS6_IJS8_SA_S9_EEENS6_IJNS7_ILi1EEESI_SI_EEESC_SE_Li256ELb1ELb1ELb1ELb0EEENS1_36VarlenDynamicPersistentTileSchedulerILi128ELi48ELi256ELi256ELb1ELb1ELb0ELb0ELb1ELb1EEEEEEEEEvNT_6ParamsE) ;  /* 0xfffe316002007950 */ /* 0x000fea0003c3ffff */
.L_x_1576:
        /* <DEDUP_REMOVED lines=14> */
.L_x_2625:


//--------------------- .text._ZN7cutlass13device_kernelIN5flash19enable_sm80_to_sm89INS1_16FlashAttnFwdSm80INS1_25CollectiveMainloopFwdSm80ILi8ELi1ELb0EN4cute5tupleIJNS5_1CILi128EEENS7_ILi64EEENS7_ILi256EEEEEELi256ENS_6half_tEfNS_4arch4Sm80ELb0ELb1ELb1ELb0ELb0ELb0ELb1ELb1EEENS1_21CollectiveEpilogueFwdINS6_IJS8_SA_S9_EEENS6_IJNS7_ILi1EEESI_SI_EEESC_SE_Li256ELb0ELb1ELb1ELb0EEENS1_19SingleTileSchedulerILb0ELb1ELb1ELi128EEEEEEEEEvNT_6ParamsE --------------------------
	.section	.text._ZN7cutlass13device_kernelIN5flash19enable_sm80_to_sm89INS1_16FlashAttnFwdSm80INS1_25CollectiveMainloopFwdSm80ILi8ELi1ELb0EN4cute5tupleIJNS5_1CILi128EEENS7_ILi64EEENS7_ILi256EEEEEELi256ENS_6half_tEfNS_4arch4Sm80ELb0ELb1ELb1ELb0ELb0ELb0ELb1ELb1EEENS1_21CollectiveEpilogueFwdINS6_IJS8_SA_S9_EEENS6_IJNS7_ILi1EEESI_SI_EEESC_SE_Li256ELb0ELb1ELb1ELb0EEENS1_19SingleTileSchedulerILb0ELb1ELb1ELi128EEEEEEEEEvNT_6ParamsE,"ax",@progbits
	.sectioninfo	@"SHI_REGISTERS=255"
	.align	128
.text._ZN7cutlass13device_kernelIN5flash19enable_sm80_to_sm89INS1_16FlashAttnFwdSm80INS1_25CollectiveMainloopFwdSm80ILi8ELi1ELb0EN4cute5tupleIJNS5_1CILi128EEENS7_ILi64EEENS7_ILi256EEEEEELi256ENS_6half_tEfNS_4arch4Sm80ELb0ELb1ELb1ELb0ELb0ELb0ELb1ELb1EEENS1_21CollectiveEpilogueFwdINS6_IJS8_SA_S9_EEENS6_IJNS7_ILi1EEESI_SI_EEESC_SE_Li256ELb0ELb1ELb1ELb0EEENS1_19SingleTileSchedulerILb0ELb1ELb1ELi128EEEEEEEEEvNT_6ParamsE:
        .type           _ZN7cutlass13device_kernelIN5flash19enable_sm80_to_sm89INS1_16FlashAttnFwdSm80INS1_25CollectiveMainloopFwdSm80ILi8ELi1ELb0EN4cute5tupleIJNS5_1CILi128EEENS7_ILi64EEENS7_ILi256EEEEEELi256ENS_6half_tEfNS_4arch4Sm80ELb0ELb1ELb1ELb0ELb0ELb0ELb1ELb1EEENS1_21CollectiveEpilogueFwdINS6_IJS8_SA_S9_EEENS6_IJNS7_ILi1EEESI_SI_EEESC_SE_Li256ELb0ELb1ELb1ELb0EEENS1_19SingleTileSchedulerILb0ELb1ELb1ELi128EEEEEEEEEvNT_6ParamsE,@function
        .size           _ZN7cutlass13device_kernelIN5flash19enable_sm80_to_sm89INS1_16FlashAttnFwdSm80INS1_25CollectiveMainloopFwdSm80ILi8ELi1ELb0EN4cute5tupleIJNS5_1CILi128EEENS7_ILi64EEENS7_ILi256EEEEEELi256ENS_6half_tEfNS_4arch4Sm80ELb0ELb1ELb1ELb0ELb0ELb0ELb1ELb1EEENS1_21CollectiveEpilogueFwdINS6_IJS8_SA_S9_EEENS6_IJNS7_ILi1EEESI_SI_EEESC_SE_Li256ELb0ELb1ELb1ELb0EEENS1_19SingleTileSchedulerILb0ELb1ELb1ELi128EEEEEEEEEvNT_6ParamsE,(.L_x_2630 - _ZN7cutlass13device_kernelIN5flash19enable_sm80_to_sm89INS1_16FlashAttnFwdSm80INS1_25CollectiveMainloopFwdSm80ILi8ELi1ELb0EN4cute5tupleIJNS5_1CILi128EEENS7_ILi64EEENS7_ILi256EEEEEELi256ENS_6half_tEfNS_4arch4Sm80ELb0ELb1ELb1ELb0ELb0ELb0ELb1ELb1EEENS1_21CollectiveEpilogueFwdINS6_IJS8_SA_S9_EEENS6_IJNS7_ILi1EEESI_SI_EEESC_SE_Li256ELb0ELb1ELb1ELb0EEENS1_19SingleTileSchedulerILb0ELb1ELb1ELi128EEEEEEEEEvNT_6ParamsE)
        .other          _ZN7cutlass13device_kernelIN5flash19enable_sm80_to_sm89INS1_16FlashAttnFwdSm80INS1_25CollectiveMainloopFwdSm80ILi8ELi1ELb0EN4cute5tupleIJNS5_1CILi128EEENS7_ILi64EEENS7_ILi256EEEEEELi256ENS_6half_tEfNS_4arch4Sm80ELb0ELb1ELb1ELb0ELb0ELb0ELb1ELb1EEENS1_21CollectiveEpilogueFwdINS6_IJS8_SA_S9_EEENS6_IJNS7_ILi1EEESI_SI_EEESC_SE_Li256ELb0ELb1ELb1ELb0EEENS1_19SingleTileSchedulerILb0ELb1ELb1ELi128EEEEEEEEEvNT_6ParamsE,@"STO_CUDA_ENTRY STV_DEFAULT"
_ZN7cutlass13device_kernelIN5flash19enable_sm80_to_sm89INS1_16FlashAttnFwdSm80INS1_25CollectiveMainloopFwdSm80ILi8ELi1ELb0EN4cute5tupleIJNS5_1CILi128EEENS7_ILi64EEENS7_ILi256EEEEEELi256ENS_6half_tEfNS_4arch4Sm80ELb0ELb1ELb1ELb0ELb0ELb0ELb1ELb1EEENS1_21CollectiveEpilogueFwdINS6_IJS8_SA_S9_EEENS6_IJNS7_ILi1EEESI_SI_EEESC_SE_Li256ELb0ELb1ELb1ELb0EEENS1_19SingleTileSchedulerILb0ELb1ELb1ELi128EEEEEEEEEvNT_6ParamsE:
        /* <DEDUP_REMOVED lines=18> */
.L_x_1577:
[----:B---3--:R-:W-:Y:S02]  /*0120*/  ULDC.64 UR4, c[0x0][0x550] ;  /* 0x0001540000047ab9 */ /* 0x008fe40000000a00 */
[----:B------:R-:W-:Y:S02]  /*0130*/  UISETP.NE.AND UP0, UPT, UR4, 0x1, UPT ;  /* 0x000000010400788c */ /* 0x000fe4000bf05270 */
[----:B------:R-:W-:-:S02]  /*0140*/  UIMAD.WIDE.U32 UR8, UR6, UR5, URZ ;  /* 0x00000005060872a5 */ /* 0x000fc4000f8e003f */
[----:B------:R-:W-:Y:S02]  /*0150*/  ULDC UR4, c[0x0][0x558] ;  /* 0x0001560000047ab9 */ /* 0x000fe40000000800 */
[----:B------:R-:W-:-:S05]  /*0160*/  UMOV UR10, UR6 ;  /* 0x00000006000a7c82 */ /* 0x000fca0008000000 */
[----:B------:R-:W-:-:S03]  /*0170*/  @UP0 USHF.R.U32.HI UR10, URZ, UR4, UR9 ;  /* 0x000000043f0a0299 */ /* 0x000fc60008011609 */
.L_x_1578:
        /* <DEDUP_REMOVED lines=14> */
[----:B------:R-:W-:Y:S02]  /*0260*/  UIADD3 UR13, UR11, -UR13, URZ ;  /* 0x8000000d0b0d7290 */ /* 0x000fe4000fffe03f */
[----:B------:R-:W-:Y:S02]  /*0270*/  ULDC UR5, c[0x0][0x1d0] ;  /* 0x0000740000057ab9 */ /* 0x000fe40000000800 */
[----:B-1----:R-:W-:-:S04]  /*0280*/  USHF.L.U32 UR9, UR8, 0x7, URZ ;  /* 0x0000000708097899 */ /* 0x002fc8000800063f */
[----:B------:R-:W-:-:S04]  /*0290*/  @UP2 UIADD3 UR14, UR9, 0x7f, URZ ;  /* 0x0000007f090e2890 */ /* 0x000fc8000fffe03f */
[----:B------:R-:W-:Y:S02]  /*02a0*/  UIMAD.WIDE.U32 UR14, UR14, UR6, URZ ;  /* 0x000000060e0e72a5 */ /* 0x000fe4000f8e003f */
[----:B------:R-:W-:Y:S02]  /*02b0*/  UIADD3 UR6, UR9, 0x7f, URZ ;  /* 0x0000007f09067890 */ /* 0x000fe4000fffe03f */
[----:B------:R-:W-:-:S04]  /*02c0*/  @UP2 USHF.R.U32.HI UR6, URZ, UR7, UR15 ;  /* 0x000000073f062299 */ /* 0x000fc8000801160f */
        /* <DEDUP_REMOVED lines=14> */
.L_x_1580:
[----:B------:R-:W-:Y:S02]  /*03b0*/  ULDC UR4, c[0x0][0x32c] ;  /* 0x0000cb0000047ab9 */ /* 0x000fe40000000800 */
[----:B------:R-:W-:-:S03]  /*03c0*/  UISETP.NE.AND UP0, UPT, UR11, UR4, UPT ;  /* 0x000000040b00728c */ /* 0x000fc6000bf05270 */
[----:B------:R-:W-:Y:S02]  /*03d0*/  ULDC.64 UR4, c[0x0][0x330] ;  /* 0x0000cc0000047ab9 */ /* 0x000fe40000000a00 */
[----:B------:R-:W-:-:S06]  /*03e0*/  UIMAD.WIDE.U32 UR14, UR7, UR4, URZ ;  /* 0x00000004070e72a5 */ /* 0x000fcc000f8e003f */
[----:B------:R-:W-:Y:S02]  /*03f0*/  @UP0 USHF.R.U32.HI UR7, URZ, UR5, UR15 ;  /* 0x000000053f070299 */ /* 0x000fe4000801160f */
.L_x_1581:
[----:B------:R-:W-:Y:S02]  /*0400*/  ULDC UR4, c[0x0][0x32c] ;  /* 0x0000cb0000047ab9 */ /* 0x000fe40000000800 */
[----:B------:R-:W-:-:S04]  /*0410*/  UIMAD UR4, UR7, UR4, UR4 ;  /* 0x00000004070472a4 */ /* 0x000fc8000f8e0204 */
[----:B------:R-:W-:-:S04]  /*0420*/  UISETP.LT.AND UP0, UPT, UR6, UR4, UPT ;  /* 0x000000040600728c */ /* 0x000fc8000bf01270 */
[----:B------:R-:W-:-:S03]  /*0430*/  USEL UR6, UR6, UR4, UP0 ;  /* 0x0000000406067287 */ /* 0x000fc60008000000 */
.L_x_1579:
[----:B------:R-:W-:Y:S01]  /*0440*/  ULDC.64 UR4, c[0x0][0x2c8] ;  /* 0x0000b20000047ab9 */ /* 0x000fe20000000a00 */
[----:B------:R-:W-:Y:S01]  /*0450*/  PLOP3.LUT P0, PT, PT, PT, UP1, 0x40, 0x0 ;  /* 0x000000000000781c */ /* 0x000fe20003f0e818 */
[----:B------:R-:W-:Y:S02]  /*0460*/  UMOV UR7, 0x3f ;  /* 0x0000003f00077882 */ /* 0x000fe40000000000 */
[----:B------:R-:W-:Y:S02]  /*0470*/  ULDC UR11, c[0x0][0x1d0] ;  /* 0x00007400000b7ab9 */ /* 0x000fe40000000800 */
[----:B------:R-:W-:Y:S02]  /*0480*/  UIMAD.WIDE.U32 UR14, UR9, UR4, URZ ;  /* 0x00000004090e72a5 */ /* 0x000fe4000f8e003f */
[----:B------:R-:W-:Y:S02]  /*0490*/  UIADD3 UR6, UR6, 0x3f, URZ ;  /* 0x0000003f06067890 */ /* 0x000fe4000fffe03f */
[----:B------:R-:W-:-:S02]  /*04a0*/  UIADD3 UR7, UR7, UR11, URZ ;  /* 0x0000000b07077290 */ /* 0x000fc4000fffe03f */
[----:B------:R-:W-:Y:S02]  /*04b0*/  UMOV UR4, UR9 ;  /* 0x0000000900047c82 */ /* 0x000fe40008000000 */
[----:B------:R-:W-:Y:S02]  /*04c0*/  @UP2 USHF.R.U32.HI UR4, URZ, UR5, UR15 ;  /* 0x000000053f042299 */ /* 0x000fe4000801160f */
[----:B------:R-:W-:Y:S02]  /*04d0*/  ULDC UR13, c[0x0][0x168] ;  /* 0x00005a00000d7ab9 */ /* 0x000fe40000000800 */
[----:B------:R-:W-:Y:S02]  /*04e0*/  USHF.R.S32.HI UR15, URZ, 0x1f, UR6 ;  /* 0x0000001f3f0f7899 */ /* 0x000fe40008011406 */
[----:B------:R-:W-:Y:S02]  /*04f0*/  USHF.R.S32.HI UR14, URZ, 0x1f, UR7 ;  /* 0x0000001f3f0e7899 */ /* 0x000fe40008011407 */
[----:B------:R-:W-:-:S02]  /*0500*/  UIADD3 UR11, UR11, -UR13, URZ ;  /* 0x8000000d0b0b7290 */ /* 0x000fc4000fffe03f */
[----:B------:R-:W-:Y:S02]  /*0510*/  ULEA.HI UR6, UR15, UR6, URZ, 0x6 ;  /* 0x000000060f067291 */ /* 0x000fe4000f8f303f */
[----:B------:R-:W-:Y:S02]  /*0520*/  ULEA.HI UR14, UR14, UR7, URZ, 0x6 ;  /* 0x000000070e0e7291 */ /* 0x000fe4000f8f303f */
[----:B------:R-:W-:Y:S02]  /*0530*/  UIADD3 UR4, UR11, UR4, URZ ;  /* 0x000000040b047290 */ /* 0x000fe4000fffe03f */
[----:B------:R-:W-:Y:S02]  /*0540*/  ULDC UR5, c[0x0][0x324] ;  /* 0x0000c90000057ab9 */ /* 0x000fe40000000800 */
[----:B------:R-:W-:Y:S02]  /*0550*/  USHF.R.S32.HI UR6, URZ, 0x6, UR6 ;  /* 0x000000063f067899 */ /* 0x000fe40008011406 */
[----:B------:R-:W-:-:S02]  /*0560*/  USHF.R.S32.HI UR14, URZ, 0x6, UR14 ;  /* 0x000000063f0e7899 */ /* 0x000fc4000801140e */
[----:B------:R-:W-:Y:S02]  /*0570*/  UIADD3 UR5, UR4, -UR5, URZ ;  /* 0x8000000504057290 */ /* 0x000fe4000fffe03f */
[----:B------:R-:W-:-:S04]  /*0580*/  UISETP.LT.AND UP0, UPT, UR14, UR6, UPT ;  /* 0x000000060e00728c */ /* 0x000fc8000bf01270 */
[----:B------:R-:W-:Y:S01]  /*0590*/  USEL UR6, UR14, UR6, UP0 ;  /* 0x000000060e067287 */ /* 0x000fe20008000000 */
[----:B------:R-:W-:Y:S01]  /*05a0*/  MOV R2, UR5 ;  /* 0x0000000500027c02 */ /* 0x000fe20008000f00 */
[----:B------:R-:W-:Y:S05]  /*05b0*/  @P0 BRA `(.L_x_1582) ;  /* 0x0000010000000947 */ /* 0x000fea0003800000 */
[----:B------:R-:W-:-:S04]  /*05c0*/  MOV R0, UR4 ;  /* 0x0000000400007c02 */ /* 0x000fc80008000f00 */
        /* <DEDUP_REMOVED lines=9> */
.L_x_1583:
[----:B------:R-:W-:-:S04]  /*0660*/  MOV R3, c[0x0][0x32c] ;  /* 0x0000cb0000037a02 */ /* 0x000fc80000000f00 */
[----:B------:R-:W-:-:S13]  /*0670*/  ISETP.NE.AND P0, PT, R3, 0x1, PT ;  /* 0x000000010300780c */ /* 0x000fda0003f05270 */
[----:B------:R-:W-:-:S05]  /*0680*/  @P0 IMAD.HI.U32 R3, R0, c[0x0][0x330], RZ ;  /* 0x0000cc0000030a27 */ /* 0x000fca00078e00ff */
[----:B------:R-:W-:-:S05]  /*0690*/  @P0 SHF.R.U32.HI R0, RZ, c[0x0][0x334], R3 ;  /* 0x0000cd00ff000a19 */ /* 0x000fca0000011603 */
.L_x_1584:
[----:B------:R-:W-:-:S05]  /*06a0*/  IMAD R0, R0, c[0x0][0x32c], RZ ;  /* 0x0000cb0000007a24 */ /* 0x000fca00078e02ff */
[----:B------:R-:W-:-:S04]  /*06b0*/  IMNMX R2, R2, R0, !PT ;  /* 0x0000000002027217 */ /* 0x000fc80007800200 */
.L_x_1582:
[----:B------:R-:W-:Y:S01]  /*06c0*/  SHF.R.S32.HI R0, RZ, 0x1f, R2 ;  /* 0x0000001fff007819 */ /* 0x000fe20000011402 */
[----:B------:R-:W-:Y:S02]  /*06d0*/  USHF.R.U32.HI UR5, URZ, 0x10, UR12 ;  /* 0x000000103f057899 */ /* 0x000fe4000801160c */
[----:B------:R-:W-:Y:S01]  /*06e0*/  ULDC UR4, c[0x0][0x338] ;  /* 0x0000ce0000047ab9 */ /* 0x000fe20000000800 */
[----:B------:R-:W-:Y:S01]  /*06f0*/  LEA.HI R0, R0, R2, RZ, 0x6 ;  /* 0x0000000200007211 */ /* 0x000fe200078f30ff */
[----:B------:R-:W-:-:S03]  /*0700*/  UISETP.NE.AND UP0, UPT, UR5, URZ, UPT ;  /* 0x0000003f0500728c */ /* 0x000fc6000bf05270 */
[----:B------:R-:W-:Y:S01]  /*0710*/  SHF.R.S32.HI R0, RZ, 0x6, R0 ;  /* 0x00000006ff007819 */ /* 0x000fe20000011400 */
[----:B------:R-:W-:-:S03]  /*0720*/  USEL UR4, UR5, UR4, UP0 ;  /* 0x0000000405047287 */ /* 0x000fc60008000000 */
[----:B------:R-:W-:Y:S01]  /*0730*/  IMNMX R9, RZ, R0, !PT ;  /* 0x00000000ff097217 */ /* 0x000fe20007800200 */
[----:B------:R-:W-:-:S03]  /*0740*/  IMAD.MOV.U32 R0, RZ, RZ, RZ ;  /* 0x000000ffff007224 */ /* 0x000fc600078e00ff */
[----:B------:R-:W-:-:S13]  /*0750*/  ISETP.LT.AND P0, PT, R9, UR6, PT ;  /* 0x0000000609007c0c */ /* 0x000fda000bf01270 */
[----:B------:R-:W-:Y:S05]  /*0760*/  @!P0 BRA `(.L_x_1585) ;  /* 0x000001f000008947 */ /* 0x000fea0003800000 */
[----:B------:R-:W-:Y:S01]  /*0770*/  IMAD.U32 R5, RZ, RZ, UR4 ;  /* 0x00000004ff057e24 */ /* 0x000fe2000f8e00ff */
[----:B------:R-:W-:-:S04]  /*0780*/  UIADD3 UR5, UR4, -0x1, UR6 ;  /* 0xffffffff04057890 */ /* 0x000fc8000fffe006 */
[----:B------:R-:W-:Y:S02]  /*0790*/  IABS R0, R5 ;  /* 0x0000000500007213 */ /* 0x000fe40000000000 */
[----:B------:R-:W-:-:S03]  /*07a0*/  IADD3 R8, -R9, UR5, RZ ;  /* 0x0000000509087c10 */ /* 0x000fc6000fffe1ff */
        /* <DEDUP_REMOVED lines=11> */
[----:B------:R-:W-:-:S04]  /*0860*/  IMAD.MOV R6, RZ, RZ, -R0 ;  /* 0x000000ffff067224 */ /* 0x000fc800078e0a00 */
        /* <DEDUP_REMOVED lines=9> */
[----:B------:R-:W-:Y:S02]  /*0900*/  LOP3.LUT R2, R8, UR4, RZ, 0x3c, !PT ;  /* 0x0000000408027c12 */ /* 0x000fe4000f8e3cff */
[----:B------:R-:W-:Y:S02]  /*0910*/  ISETP.NE.AND P1, PT, RZ, UR4, PT ;  /* 0x00000004ff007c0c */ /* 0x000fe4000bf25270 */
[----:B------:R-:W-:-:S07]  /*0920*/  ISETP.GE.AND P0, PT, R2, RZ, PT ;  /* 0x000000ff0200720c */ /* 0x000fce0003f06270 */
[----:B------:R-:W-:-:S06]  /*0930*/  @P2 IADD3 R0, R0, 0x1, RZ ;  /* 0x0000000100002810 */ /* 0x000fcc0007ffe0ff */
[----:B------:R-:W-:Y:S01]  /*0940*/  @!P0 IMAD.MOV R0, RZ, RZ, -R0 ;  /* 0x000000ffff008224 */ /* 0x000fe200078e0a00 */
[----:B------:R-:W-:Y:S02]  /*0950*/  @!P1 LOP3.LUT R0, RZ, UR4, RZ, 0x33, !PT ;  /* 0x00000004ff009c12 */ /* 0x000fe4000f8e33ff */
.L_x_1585:
[----:B------:R-:W-:Y:S01]  /*0960*/  ULOP3.LUT UR12, UR12, 0xffff, URZ, 0xc0, !UPT ;  /* 0x0000ffff0c0c7892 */ /* 0x000fe2000f8ec03f */
[----:B------:R-:W-:Y:S01]  /*0970*/  PLOP3.LUT P2, PT, PT, PT, PT, 0x80, 0x0 ;  /* 0x000000000000781c */ /* 0x000fe20003f4f070 */
[----:B------:R-:W-:Y:S01]  /*0980*/  IMAD.MOV.U32 R18, RZ, RZ, RZ ;  /* 0x000000ffff127224 */ /* 0x000fe200078e00ff */
[----:B------:R-:W-:Y:S01]  /*0990*/  MOV R17, RZ ;  /* 0x000000ff00117202 */ /* 0x000fe20000000f00 */
[----:B------:R-:W-:Y:S01]  /*09a0*/  CS2R R116, SRZ ;  /* 0x0000000000747805 */ /* 0x000fe2000001ff00 */
[----:B------:R-:W-:Y:S01]  /*09b0*/  CS2R R114, SRZ ;  /* 0x0000000000727805 */ /* 0x000fe2000001ff00 */
[----:B------:R-:W-:Y:S01]  /*09c0*/  IMAD R231, R0, UR12, R9 ;  /* 0x0000000c00e77c24 */ /* 0x000fe2000f8e0209 */
[----:B------:R-:W-:Y:S01]  /*09d0*/  ULDC.64 UR12, c[0x0][0x118] ;  /* 0x00004600000c7ab9 */ /* 0x000fe20000000a00 */
[----:B------:R-:W-:Y:S01]  /*09e0*/  CS2R R112, SRZ ;  /* 0x0000000000707805 */ /* 0x000fe2000001ff00 */
[----:B------:R-:W-:Y:S01]  /*09f0*/  CS2R R110, SRZ ;  /* 0x00000000006e7805 */ /* 0x000fe2000001ff00 */
[----:B------:R-:W-:Y:S01]  /*0a00*/  IMAD.IADD R0, R231, 0x1, R0 ;  /* 0x00000001e7007824 */ /* 0x000fe200078e0200 */
[----:B------:R-:W-:Y:S01]  /*0a10*/  CS2R R108, SRZ ;  /* 0x00000000006c7805 */ /* 0x000fe2000001ff00 */
[----:B------:R-:W-:Y:S01]  /*0a20*/  CS2R R106, SRZ ;  /* 0x00000000006a7805 */ /* 0x000fe2000001ff00 */
[----:B------:R-:W-:Y:S01]  /*0a30*/  CS2R R104, SRZ ;  /* 0x0000000000687805 */ /* 0x000fe2000001ff00 */
[----:B------:R-:W-:Y:S01]  /*0a40*/  CS2R R102, SRZ ;  /* 0x0000000000667805 */ /* 0x000fe2000001ff00 */
[----:B------:R-:W-:Y:S01]  /*0a50*/  IMNMX R172, R0, UR6, PT ;  /* 0x0000000600ac7c17 */ /* 0x000fe2000b800200 */
        /* <DEDUP_REMOVED lines=59> */
[----:B------:R-:W-:Y:S01]  /*0e10*/  USHF.R.S32.HI UR14, URZ, 0x1f, UR10 ;  /* 0x0000001f3f0e7899 */ /* 0x000fe2000801140a */
[----:B------:R-:W-:Y:S01]  /*0e20*/  SHF.R.S32.HI R124, RZ, 0x1f, R132 ;  /* 0x0000001fff7c7819 */ /* 0x000fe20000011484 */
[----:B------:R-:W-:Y:S01]  /*0e30*/  ULDC.64 UR4, c[0x0][0x1b8] ;  /* 0x00006e0000047ab9 */ /* 0x000fe20000000a00 */
[----:B------:R-:W-:-:S13]  /*0e40*/  ISETP.NE.AND.EX P4, PT, RZ, c[0x0][0x344], PT, P4 ;  /* 0x0000d100ff007a0c */ /* 0x000fda0003f85340 */
[----:B------:R-:W-:-:S04]  /*0e50*/  @P4 IMAD.MOV.U32 R2, RZ, RZ, 0x4 ;  /* 0x00000004ff024424 */ /* 0x000fc800078e00ff */
[----:B------:R-:W-:-:S05]  /*0e60*/  @P4 IMAD.WIDE R2, R26, R2, c[0x0][0x340] ;  /* 0x0000d0001a024625 */ /* 0x000fca00078e0202 */
[----:B------:R1:W2:Y:S01]  /*0e70*/  @P4 LDG.E R16, [R2.64] ;  /* 0x0000000c02104981 */ /* 0x0002a2000c1e1900 */
[----:B------:R-:W-:Y:S01]  /*0e80*/  UIMAD UR6, UR14, UR4, URZ ;  /* 0x000000040e0672a4 */ /* 0x000fe2000f8e023f */
[----:B------:R-:W-:Y:S01]  /*0e90*/  PLOP3.LUT P1, PT, PT, PT, UP2, 0x80, 0x0 ;  /* 0x000000000000781c */ /* 0x000fe20003f2f028 */
[----:B------:R-:W-:Y:S01]  /*0ea0*/  UIMAD.WIDE.U32 UR16, UR10, UR4, URZ ;  /* 0x000000040a1072a5 */ /* 0x000fe2000f8e003f */
[----:B------:R-:W-:Y:S01]  /*0eb0*/  PLOP3.LUT P0, PT, PT, PT, UP2, 0x80, 0x0 ;  /* 0x000000000000781c */ /* 0x000fe20003f0f028 */
[----:B------:R-:W-:Y:S01]  /*0ec0*/  UIMAD UR5, UR10, UR5, UR6 ;  /* 0x000000050a0572a4 */ /* 0x000fe2000f8e0206 */
[----:B------:R-:W-:Y:S01]  /*0ed0*/  SHF.R.S32.HI R17, RZ, 0x1f, R26 ;  /* 0x0000001fff117819 */ /* 0x000fe2000001141a */
[----:B------:R-:W-:Y:S01]  /*0ee0*/  ULDC UR4, c[0x0][0x2c4] ;  /* 0x0000b10000047ab9 */ /* 0x000fe20000000800 */
[----:B------:R-:W-:Y:S01]  /*0ef0*/  LEA.HI R9, R124, R132, RZ, 0x4 ;  /* 0x000000847c097211 */ /* 0x000fe200078f20ff */
[----:B------:R-:W-:Y:S01]  /*0f00*/  UIADD3 UR5, UR17, UR5, URZ ;  /* 0x0000000511057290 */ /* 0x000fe2000fffe03f */
[----:B------:R-:W-:Y:S01]  /*0f10*/  BSSY B0, `(.L_x_1587) ;  /* 0x00000b1000007945 */ /* 0x000fe20003800000 */
[----:B------:R-:W-:Y:S01]  /*0f20*/  IMAD R5, R17, c[0x0][0x1c0], RZ ;  /* 0x0000700011057a24 */ /* 0x000fe200078e02ff */
[----:B------:R-:W-:Y:S01]  /*0f30*/  SHF.R.S32.HI R8, RZ, 0x4, R9 ;  /* 0x00000004ff087819 */ /* 0x000fe20000011409 */
[----:B------:R-:W-:-:S02]  /*0f40*/  ULDC UR15, c[0x0][0x168] ;  /* 0x00005a00000f7ab9 */ /* 0x000fc40000000800 */
[----:B------:R-:W-:Y:S01]  /*0f50*/  IMAD R5, R26, c[0x0][0x1c4], R5 ;  /* 0x000071001a057a24 */ /* 0x000fe200078e0205 */
[----:B------:R-:W-:Y:S01]  /*0f60*/  LEA.HI R7, R9, R8, RZ, 0x1 ;  /* 0x0000000809077211 */ /* 0x000fe200078f08ff */
[----:B------:R-:W-:Y:S02]  /*0f70*/  UIMAD UR15, UR4, UR15, URZ ;  /* 0x0000000f040f72a4 */ /* 0x000fe4000f8e023f */
[----:B------:R-:W-:Y:S02]  /*0f80*/  ULDC.64 UR6, c[0x0][0x1e8] ;  /* 0x00007a0000067ab9 */ /* 0x000fe40000000a00 */
[----:B------:R-:W-:Y:S01]  /*0f90*/  UIMAD UR6, UR14, UR6, URZ ;  /* 0x000000060e0672a4 */ /* 0x000fe2000f8e023f */
[----:B-1----:R-:W-:Y:S01]  /*0fa0*/  LEA.HI R2, R124, R132, RZ, 0x3 ;  /* 0x000000847c027211 */ /* 0x002fe200078f18ff */
[----:B------:R-:W-:Y:S02]  /*0fb0*/  IMAD.U32 R3, RZ, RZ, UR17 ;  /* 0x00000011ff037e24 */ /* 0x000fe4000f8e00ff */
[----:B------:R-:W-:Y:S01]  /*0fc0*/  UIMAD UR6, UR10, UR7, UR6 ;  /* 0x000000070a0672a4 */ /* 0x000fe2000f8e0206 */
[----:B------:R-:W-:Y:S01]  /*0fd0*/  IMAD.U32 R3, RZ, RZ, UR5 ;  /* 0x00000005ff037e24 */ /* 0x000fe2000f8e00ff */
[----:B------:R-:W-:Y:S01]  /*0fe0*/  LOP3.LUT R0, R2, 0xfffffff8, RZ, 0xc0, !PT ;  /* 0xfffffff802007812 */ /* 0x000fe200078ec0ff */
[----:B------:R-:W-:Y:S01]  /*0ff0*/  ULDC.64 UR4, c[0x0][0x210] ;  /* 0x0000840000047ab9 */ /* 0x000fe20000000a00 */
[----:B------:R-:W-:Y:S01]  /*1000*/  SHF.R.S32.HI R22, RZ, 0x3, R2 ;  /* 0x00000003ff167819 */ /* 0x000fe20000011402 */
[----:B------:R-:W-:Y:S01]  /*1010*/  IMAD.U32 R2, RZ, RZ, UR16 ;  /* 0x00000010ff027e24 */ /* 0x000fe2000f8e00ff */
[----:B------:R-:W-:Y:S01]  /*1020*/  UIMAD UR4, UR14, UR4, URZ ;  /* 0x000000040e0472a4 */ /* 0x000fe2000f8e023f */
[----:B------:R-:W-:Y:S01]  /*1030*/  IMAD.IADD R23, R132, 0x1, -R0 ;  /* 0x0000000184177824 */ /* 0x000fe200078e0a00 */
[----:B------:R-:W-:Y:S01]  /*1040*/  IADD3 R28, R22, UR9, RZ ;  /* 0x00000009161c7c10 */ /* 0x000fe2000fffe0ff */
[----:B------:R-:W-:Y:S01]  /*1050*/  IMAD.WIDE.U32 R2, R26, c[0x0][0x1c0], R2 ;  /* 0x000070001a027a25 */ /* 0x000fe200078e0002 */
[----:B------:R-:W-:-:S03]  /*1060*/  UIMAD UR4, UR10, UR5, UR4 ;  /* 0x000000050a0472a4 */ /* 0x000fc6000f8e0204 */
[----:B------:R-:W-:Y:S02]  /*1070*/  IMAD R4, R23, 0x20, R22 ;  /* 0x0000002017047824 */ /* 0x000fe400078e0216 */
[----:B------:R-:W-:Y:S02]  /*1080*/  IMAD.IADD R3, R3, 0x1, R5 ;  /* 0x0000000103037824 */ /* 0x000fe400078e0205 */
[C---:B------:R-:W-:Y:S01]  /*1090*/  IMAD.SHL.U32 R10, R23.reuse, 0x8, RZ ;  /* 0x00000008170a7824 */ /* 0x040fe200078e00ff */
[----:B------:R-:W-:Y:S01]  /*10a0*/  IADD3 R4, R4, UR9, RZ ;  /* 0x0000000904047c10 */ /* 0x000fe2000fffe0ff */
[----:B------:R-:W-:-:S03]  /*10b0*/  IMAD.SHL.U32 R19, R23, 0x8, RZ ;  /* 0x0000000817137824 */ /* 0x000fc600078e00ff */
[----:B------:R-:W-:Y:S01]  /*10c0*/  SHF.R.S32.HI R11, RZ, 0x1f, R10 ;  /* 0x0000001fff0b7819 */ /* 0x000fe2000001140a */
[----:B------:R-:W-:Y:S01]  /*10d0*/  @P1 IMAD.HI.U32 R6, R4, c[0x0][0x2c8], RZ ;  /* 0x0000b20004061a27 */ /* 0x000fe200078e00ff */
[----:B------:R-:W-:Y:S02]  /*10e0*/  ISETP.GE.AND P1, PT, R28, UR15, PT ;  /* 0x0000000f1c007c0c */ /* 0x000fe4000bf26270 */
[----:B------:R-:W-:Y:S01]  /*10f0*/  IADD3 R20, R19, 0xc0, RZ ;  /* 0x000000c013147810 */ /* 0x000fe20007ffe0ff */
[----:B------:R-:W-:Y:S01]  /*1100*/  IMAD.MOV.U32 R0, RZ, RZ, R4 ;  /* 0x000000ffff007224 */ /* 0x000fe200078e0004 */
[----:B------:R-:W-:Y:S02]  /*1110*/  @P0 SHF.R.U32.HI R0, RZ, c[0x0][0x2cc], R6 ;  /* 0x0000b300ff000a19 */ /* 0x000fe40000011606 */
[----:B------:R-:W-:Y:S02]  /*1120*/  LOP3.LUT R6, R7, 0xfffffffe, RZ, 0xc0, !PT ;  /* 0xfffffffe07067812 */ /* 0x000fe400078ec0ff */
[----:B------:R-:W-:Y:S01]  /*1130*/  ISETP.GE.AND P5, PT, R20, c[0x0][0x198], PT ;  /* 0x0000660014007a0c */ /* 0x000fe20003fa6270 */
[----:B------:R-:W-:Y:S01]  /*1140*/  IMAD.MOV R5, RZ, RZ, -R0 ;  /* 0x000000ffff057224 */ /* 0x000fe200078e0a00 */
[----:B------:R-:W-:Y:S01]  /*1150*/  IADD3 R18, R10, 0x40, RZ ;  /* 0x000000400a127810 */ /* 0x000fe20007ffe0ff */
[----:B------:R-:W-:Y:S01]  /*1160*/  IMAD.IADD R29, R8, 0x1, -R6 ;  /* 0x00000001081d7824 */ /* 0x000fe200078e0a06 */
[----:B------:R-:W-:Y:S01]  /*1170*/  SHF.R.S32.HI R6, RZ, 0x1f, R0 ;  /* 0x0000001fff067819 */ /* 0x000fe20000011400 */
[----:B------:R-:W-:Y:S01]  /*1180*/  IMAD R5, R5, c[0x0][0x2c4], R4 ;  /* 0x0000b10005057a24 */ /* 0x000fe200078e0204 */
[----:B------:R-:W-:Y:S01]  /*1190*/  IADD3 R8, R28, 0x20, RZ ;  /* 0x000000201c087810 */ /* 0x000fe20007ffe0ff */
[----:B------:R-:W-:Y:S01]  /*11a0*/  IMAD.SHL.U32 R4, R22, 0x40, RZ ;  /* 0x0000004016047824 */ /* 0x000fe200078e00ff */
[----:B------:R-:W-:Y:S01]  /*11b0*/  @!P1 SHF.R.S32.HI R13, RZ, 0x1f, R20 ;  /* 0x0000001fff0d9819 */ /* 0x000fe20000011414 */
[----:B------:R-:W-:Y:S01]  /*11c0*/  IMAD R6, R6, c[0x0][0x1b0], RZ ;  /* 0x00006c0006067a24 */ /* 0x000fe200078e02ff */
[----:B------:R-:W-:Y:S01]  /*11d0*/  ISETP.GE.AND P0, PT, R8, UR15, PT ;  /* 0x0000000f08007c0c */ /* 0x000fe2000bf06270 */
[----:B------:R-:W-:Y:S01]  /*11e0*/  IMAD.WIDE.U32 R2, R0, c[0x0][0x1b0], R2 ;  /* 0x00006c0000027a25 */ /* 0x000fe200078e0002 */
[----:B------:R-:W-:-:S02]  /*11f0*/  LOP3.LUT R4, R4, 0x1c0, RZ, 0xc0, !PT ;  /* 0x000001c004047812 */ /* 0x000fc400078ec0ff */
[----:B------:R-:W-:Y:S01]  /*1200*/  @!P1 LEA.HI R20, R13, R20, RZ, 0x3 ;  /* 0x000000140d149211 */ /* 0x000fe200078f18ff */
[----:B------:R-:W-:Y:S01]  /*1210*/  IMAD R0, R0, c[0x0][0x1b4], R6 ;  /* 0x00006d0000007a24 */ /* 0x000fe200078e0206 */
[----:B------:R-:W-:Y:S02]  /*1220*/  LOP3.LUT R7, R4, 0x38, R10, 0xf8, !PT ;  /* 0x0000003804077812 */ /* 0x000fe400078ef80a */
[----:B------:R-:W-:Y:S01]  /*1230*/  SHF.R.U32.HI R4, RZ, 0x3, R4 ;  /* 0x00000003ff047819 */ /* 0x000fe20000011604 */
[----:B------:R-:W-:Y:S01]  /*1240*/  IMAD.IADD R3, R3, 0x1, R0 ;  /* 0x0000000103037824 */ /* 0x000fe200078e0200 */
[----:B------:R-:W-:Y:S02]  /*1250*/  IADD3 R6, R10, 0x80, RZ ;  /* 0x000000800a067810 */ /* 0x000fe40007ffe0ff */
[----:B------:R-:W-:Y:S01]  /*1260*/  LOP3.LUT R7, R7, R4, RZ, 0x3c, !PT ;  /* 0x0000000407077212 */ /* 0x000fe200078e3cff */
[----:B------:R-:W-:Y:S01]  /*1270*/  IMAD.WIDE.U32 R2, R5, c[0x0][0x1a8], R2 ;  /* 0x00006a0005027a25 */ /* 0x000fe200078e0002 */
[----:B------:R-:W-:-:S02]  /*1280*/  SHF.R.S32.HI R4, RZ, 0x1f, R5 ;  /* 0x0000001fff047819 */ /* 0x000fc40000011405 */
[----:B------:R-:W-:Y:S02]  /*1290*/  ISETP.GE.AND P2, PT, R6, c[0x0][0x1d4], PT ;  /* 0x0000750006007a0c */ /* 0x000fe40003f46270 */
[----:B------:R-:W-:Y:S01]  /*12a0*/  LEA.HI R6, R124, R132, RZ, 0x6 ;  /* 0x000000847c067211 */ /* 0x000fe200078f30ff */
[----:B------:R-:W-:Y:S01]  /*12b0*/  IMAD R0, R4, c[0x0][0x1a8], RZ ;  /* 0x00006a0004007a24 */ /* 0x000fe200078e02ff */
[----:B------:R-:W-:Y:S02]  /*12c0*/  LEA R27, P3, R2, c[0x0][0x160], 0x1 ;  /* 0x00005800021b7a11 */ /* 0x000fe400078608ff */
[----:B------:R-:W-:Y:S01]  /*12d0*/  @!P1 LOP3.LUT R20, R20, 0xfffffff8, RZ, 0xc0, !PT ;  /* 0xfffffff814149812 */ /* 0x000fe200078ec0ff */
[----:B------:R-:W-:Y:S01]  /*12e0*/  IMAD.SHL.U32 R4, R6, 0x8, RZ ;  /* 0x0000000806047824 */ /* 0x000fe200078e00ff */
[----:B------:R-:W-:Y:S01]  /*12f0*/  IADD3 R6, R19, 0x80, RZ ;  /* 0x0000008013067810 */ /* 0x000fe20007ffe0ff */
[----:B------:R-:W-:-:S03]  /*1300*/  IMAD R0, R5, c[0x0][0x1ac], R0 ;  /* 0x00006b0005007a24 */ /* 0x000fc600078e0200 */
[----:B------:R-:W-:Y:S01]  /*1310*/  LOP3.LUT R225, R7, 0xfffffe00, R4, 0xf8, !PT ;  /* 0xfffffe0007e17812 */ /* 0x000fe200078ef804 */
[----:B------:R-:W-:Y:S01]  /*1320*/  IMAD.IADD R0, R3, 0x1, R0 ;  /* 0x0000000103007824 */ /* 0x000fe200078e0200 */
[----:B------:R-:W-:Y:S02]  /*1330*/  LOP3.LUT R4, R9, 0xfffffff0, RZ, 0xc0, !PT ;  /* 0xfffffff009047812 */ /* 0x000fe400078ec0ff */
[----:B------:R-:W-:Y:S02]  /*1340*/  SHF.R.S32.HI R7, RZ, 0x1f, R22 ;  /* 0x0000001fff077819 */ /* 0x000fe40000011416 */
[----:B------:R-:W-:Y:S01]  /*1350*/  LEA.HI.X R25, R2, c[0x0][0x164], R0, 0x1, P3 ;  /* 0x0000590002197a11 */ /* 0x000fe200018f0c00 */
[----:B------:R-:W-:Y:S01]  /*1360*/  IMAD.IADD R8, R132, 0x1, -R4 ;  /* 0x0000000184087824 */ /* 0x000fe200078e0a04 */
[----:B------:R-:W-:Y:S01]  /*1370*/  @!P1 SHF.R.S32.HI R5, RZ, 0x1f, R6 ;  /* 0x0000001fff059819 */ /* 0x000fe20000011406 */
[----:B------:R-:W-:Y:S01]  /*1380*/  IMAD R0, R7, c[0x0][0x1e0], RZ ;  /* 0x0000780007007a24 */ /* 0x000fe200078e02ff */
[----:B------:R-:W-:Y:S01]  /*1390*/  ISETP.GE.AND P6, PT, R6, c[0x0][0x198], PT ;  /* 0x0000660006007a0c */ /* 0x000fe20003fc6270 */
[----:B------:R-:W-:Y:S01]  /*13a0*/  SHFL.IDX PT, R3, R25, RZ, 0x181f ;  /* 0x00181fff19037589 */ /* 0x000fe200000e0000 */
[----:B------:R-:W-:Y:S01]  /*13b0*/  SHF.R.S32.HI R2, RZ, 0x1f, R8 ;  /* 0x0000001fff027819 */ /* 0x000fe20000011408 */
[----:B------:R-:W-:Y:S01]  /*13c0*/  IMAD R0, R22, c[0x0][0x1e4], R0 ;  /* 0x0000790016007a24 */ /* 0x000fe200078e0200 */
[----:B------:R-:W-:Y:S01]  /*13d0*/  @!P1 LEA.HI R15, R5, R6, RZ, 0x3 ;  /* 0x00000006050f9211 */ /* 0x000fe200078f18ff */
[----:B------:R-:W-:Y:S01]  /*13e0*/  IMAD R6, R7, c[0x0][0x208], RZ ;  /* 0x0000820007067a24 */ /* 0x000fe200078e02ff */
[----:B------:R-:W-:Y:S01]  /*13f0*/  LEA.HI R24, R2, R8, RZ, 0x3 ;  /* 0x0000000802187211 */ /* 0x000fe200078f18ff */
[----:B------:R-:W-:Y:S01]  /*1400*/  IMAD.WIDE.U32 R4, R22, c[0x0][0x1e0], R10 ;  /* 0x0000780016047a25 */ /* 0x000fe200078e000a */
[----:B------:R-:W1:Y:S02]  /*1410*/  SHFL.IDX PT, R2, R27, RZ, 0x181f ;  /* 0x00181fff1b027589 */ /* 0x000e6400000e0000 */
[----:B------:R-:W-:Y:S01]  /*1420*/  LOP3.LUT R14, R24, 0xfffffff8, RZ, 0xc0, !PT ;  /* 0xfffffff8180e7812 */ /* 0x000fe200078ec0ff */
[----:B------:R-:W-:-:S02]  /*1430*/  IMAD R12, R22, c[0x0][0x20c], R6 ;  /* 0x00008300160c7a24 */ /* 0x000fc400078e0206 */
[----:B------:R-:W-:-:S04]  /*1440*/  IMAD.WIDE.U32 R6, R22, c[0x0][0x208], R10 ;  /* 0x0000820016067a25 */ /* 0x000fc800078e000a */
[----:B------:R-:W-:Y:S02]  /*1450*/  IMAD.IADD R9, R5, 0x1, R0 ;  /* 0x0000000105097824 */ /* 0x000fe400078e0200 */
[----:B------:R-:W-:Y:S01]  /*1460*/  IMAD.IADD R21, R8, 0x1, -R14 ;  /* 0x0000000108157824 */ /* 0x000fe200078e0a0e */
[----:B------:R-:W-:Y:S01]  /*1470*/  @!P1 LOP3.LUT R14, R15, 0xfffffff8, RZ, 0xc0, !PT ;  /* 0xfffffff80f0e9812 */ /* 0x000fe200078ec0ff */
[----:B------:R-:W-:Y:S02]  /*1480*/  IMAD.IADD R5, R7, 0x1, R12 ;  /* 0x0000000107057824 */ /* 0x000fe400078e020c */
[----:B------:R-:W-:Y:S02]  /*1490*/  IMAD.MOV.U32 R8, RZ, RZ, R4 ;  /* 0x000000ffff087224 */ /* 0x000fe400078e0004 */
[----:B------:R-:W-:Y:S02]  /*14a0*/  IMAD.U32 R12, RZ, RZ, UR10 ;  /* 0x0000000aff0c7e24 */ /* 0x000fe4000f8e00ff */
[----:B------:R-:W-:-:S02]  /*14b0*/  IMAD.U32 R0, RZ, RZ, UR10 ;  /* 0x0000000aff007e24 */ /* 0x000fc4000f8e00ff */
[----:B------:R-:W-:Y:S02]  /*14c0*/  IMAD.MOV.U32 R4, RZ, RZ, R6 ;  /* 0x000000ffff047224 */ /* 0x000fe400078e0006 */
[----:B------:R-:W-:-:S04]  /*14d0*/  IMAD.WIDE.U32 R12, R12, c[0x0][0x1e8], R8 ;  /* 0x00007a000c0c7a25 */ /* 0x000fc800078e0008 */
[----:B------:R-:W-:Y:S01]  /*14e0*/  IMAD.WIDE.U32 R8, R0, c[0x0][0x210], R4 ;  /* 0x0000840000087a25 */ /* 0x000fe200078e0004 */
[C---:B-1----:R-:W-:Y:S02]  /*14f0*/  @!P1 LEA R4, P3, R19.reuse, R2, 0x1 ;  /* 0x0000000213049211 */ /* 0x042fe400078608ff */
[----:B------:R-:W-:Y:S01]  /*1500*/  @!P1 SHF.R.S32.HI R0, RZ, 0x1f, R18 ;  /* 0x0000001fff009819 */ /* 0x000fe20000011412 */
[----:B------:R-:W-:Y:S01]  /*1510*/  @!P1 IMAD.WIDE R14, R14, 0x2, R2 ;  /* 0x000000020e0e9825 */ /* 0x000fe200078e0202 */
[C---:B------:R-:W-:Y:S02]  /*1520*/  @!P1 LEA.HI.X R5, R19.reuse, R3, R11, 0x1, P3 ;  /* 0x0000000313059211 */ /* 0x040fe400018f0c0b */
[----:B------:R-:W-:Y:S02]  /*1530*/  ISETP.GE.AND P3, PT, R19, c[0x0][0x198], PT ;  /* 0x0000660013007a0c */ /* 0x000fe40003f66270 */
[----:B------:R-:W-:Y:S02]  /*1540*/  @!P1 LEA.HI R0, R0, R18, RZ, 0x3 ;  /* 0x0000001200009211 */ /* 0x000fe400078f18ff */
[----:B------:R-:W-:-:S02]  /*1550*/  IADD3 R13, R13, UR6, RZ ;  /* 0x000000060d0d7c10 */ /* 0x000fc4000fffe0ff */
[--C-:B--2---:R-:W-:Y:S01]  /*1560*/  @P4 SHF.R.S32.HI R7, RZ, 0x1f, R16.reuse ;  /* 0x0000001fff074819 */ /* 0x104fe20000011410 */
[----:B------:R-:W-:Y:S01]  /*1570*/  @P4 IMAD.MOV.U32 R6, RZ, RZ, R16 ;  /* 0x000000ffff064224 */ /* 0x000fe200078e0010 */
[----:B------:R-:W-:Y:S01]  /*1580*/  @!P1 LOP3.LUT R16, R0, 0xfffffff8, RZ, 0xc0, !PT ;  /* 0xfffffff800109812 */ /* 0x000fe200078ec0ff */
[----:B------:R-:W-:Y:S02]  /*1590*/  @!P4 IMAD.MOV.U32 R6, RZ, RZ, R26 ;  /* 0x000000ffff06c224 */ /* 0x000fe400078e001a */
[----:B------:R-:W-:Y:S01]  /*15a0*/  @!P4 IMAD.MOV.U32 R7, RZ, RZ, R17 ;  /* 0x000000ffff07c224 */ /* 0x000fe200078e0011 */
[----:B------:R-:W-:Y:S01]  /*15b0*/  ISETP.GE.AND P4, PT, R19, c[0x0][0x198], PT ;  /* 0x0000660013007a0c */ /* 0x000fe20003f86270 */
[----:B------:R-:W-:Y:S01]  /*15c0*/  @!P1 IMAD.SHL.U32 R0, R225, 0x2, RZ ;  /* 0x00000002e1009824 */ /* 0x000fe200078e00ff */
[----:B------:R-:W-:Y:S01]  /*15d0*/  ISETP.GE.AND P4, PT, R18, c[0x0][0x198], PT ;  /* 0x0000660012007a0c */ /* 0x000fe20003f86270 */
[----:B------:R-:W-:-:S03]  /*15e0*/  @!P1 IMAD.WIDE R16, R16, 0x2, R2 ;  /* 0x0000000210109825 */ /* 0x000fc600078e0202 */
[----:B------:R-:W-:Y:S01]  /*15f0*/  @!PT LDS RZ, [RZ] ;  /* 0x00000000fffff984 */ /* 0x000fe20000000800 */
[----:B------:R1:W-:Y:S01]  /*1600*/  @!P1 LDGSTS.E.BYPASS.LTC128B.128 [R0+0x10100], [R4.64], !P3 ;  /* 0x1010000004009fae */ /* 0x0003e2000d901d4c */
[----:B------:R-:W-:Y:S01]  /*1610*/  @!P1 IMAD.WIDE R2, R20, 0x2, R2 ;  /* 0x0000000214029825 */ /* 0x000fe200078e0202 */
[----:B------:R-:W-:Y:S02]  /*1620*/  P2R R26, PR, RZ, 0x10 ;  /* 0x00000010ff1a7803 */ /* 0x000fe40000000000 */
[----:B------:R-:W-:Y:S01]  /*1630*/  ISETP.GE.AND P3, PT, R18, c[0x0][0x1d4], PT ;  /* 0x0000750012007a0c */ /* 0x000fe20003f66270 */
[----:B------:R-:W-:-:S04]  /*1640*/  IMAD.WIDE.U32 R34, R6, c[0x0][0x1f0], R12 ;  /* 0x00007c0006227a25 */ /* 0x000fc800078e000c */
[----:B------:R2:W-:Y:S01]  /*1650*/  @!P1 LDGSTS.E.BYPASS.LTC128B.128 [R0+0x14100], [R16.64], !P4 ;  /* 0x1410000010009fae */ /* 0x0005e2000e101d4c */
[----:B------:R-:W-:-:S03]  /*1660*/  ISETP.GE.AND P4, PT, R10, c[0x0][0x1d4], PT ;  /* 0x000075000a007a0c */ /* 0x000fc60003f86270 */
[----:B------:R3:W-:Y:S04]  /*1670*/  @!P1 LDGSTS.E.BYPASS.LTC128B.128 [R0+0x18100], [R14.64], !P6 ;  /* 0x181000000e009fae */ /* 0x0007e8000f101d4c */
[----:B------:R4:W-:Y:S01]  /*1680*/  @!P1 LDGSTS.E.BYPASS.LTC128B.128 [R0+0x1c100], [R2.64], !P5 ;  /* 0x1c10000002009fae */ /* 0x0009e2000e901d4c */
[----:B------:R-:W-:-:S03]  /*1690*/  LOP3.LUT P1, RZ, R21, 0x2, RZ, 0xc0, !PT ;  /* 0x0000000215ff7812 */ /* 0x000fc6000782c0ff */
[----:B------:R4:W-:Y:S01]  /*16a0*/  STL.64 [R1+0x38], R34 ;  /* 0x0000382201007387 */ /* 0x0009e20000100a00 */
[----:B-1----:R-:W-:Y:S02]  /*16b0*/  IMAD.SHL.U32 R4, R21, 0x40, RZ ;  /* 0x0000004015047824 */ /* 0x002fe400078e00ff */
[----:B------:R-:W-:Y:S02]  /*16c0*/  IMAD R5, R7, c[0x0][0x1f0], RZ ;  /* 0x00007c0007057a24 */ /* 0x000fe400078e02ff */
[----:B--2---:R-:W-:Y:S02]  /*16d0*/  IMAD.MOV.U32 R16, RZ, RZ, 0x20 ;  /* 0x00000020ff107424 */ /* 0x004fe400078e00ff */
[----:B---3--:R-:W-:Y:S02]  /*16e0*/  IMAD R14, R6, c[0x0][0x1f4], R5 ;  /* 0x00007d00060e7a24 */ /* 0x008fe400078e0205 */
[----:B------:R-:W-:Y:S02]  /*16f0*/  IMAD.SHL.U32 R5, R24, 0x40, RZ ;  /* 0x0000004018057824 */ /* 0x000fe400078e00ff */
[----:B----4-:R-:W-:Y:S01]  /*1700*/  IMAD.SHL.U32 R2, R29, 0x8, RZ ;  /* 0x000000081d027824 */ /* 0x010fe200078e00ff */
[----:B------:R-:W-:Y:S01]  /*1710*/  LOP3.LUT R0, R4, 0x1c0, RZ, 0xc0, !PT ;  /* 0x000001c004007812 */ /* 0x000fe200078ec0ff */
[----:B------:R-:W-:Y:S01]  /*1720*/  IMAD.IADD R37, R35, 0x1, R14 ;  /* 0x0000000123257824 */ /* 0x000fe200078e020e */
[----:B------:R-:W-:Y:S01]  /*1730*/  IADD3 R3, R9, UR4, RZ ;  /* 0x0000000409037c10 */ /* 0x000fe2000fffe0ff */
[----:B------:R-:W-:Y:S01]  /*1740*/  IMAD.MOV.U32 R4, RZ, RZ, 0x10 ;  /* 0x00000010ff047424 */ /* 0x000fe200078e00ff */
[----:B------:R-:W-:Y:S01]  /*1750*/  LOP3.LUT R2, R0, 0x8, R2, 0xf8, !PT ;  /* 0x0000000800027812 */ /* 0x000fe200078ef802 */
[----:B------:R1:W2:Y:S01]  /*1760*/  SHFL.IDX PT, R9, R25, 0x1, 0x181f ;  /* 0x00381f0019097f89 */ /* 0x0002a200000e0000 */
[----:B------:R-:W-:-:S02]  /*1770*/  SHF.R.U32.HI R0, RZ, 0x3, R0 ;  /* 0x00000003ff007819 */ /* 0x000fc40000011600 */
[----:B------:R-:W-:Y:S02]  /*1780*/  SEL R4, R4, 0xfffffff0, !P1 ;  /* 0xfffffff004047807 */ /* 0x000fe40004800000 */
[----:B------:R-:W-:Y:S01]  /*1790*/  LOP3.LUT R15, R2, R0, RZ, 0x3c, !PT ;  /* 0x00000000020f7212 */ /* 0x000fe200078e3cff */
[----:B------:R-:W-:Y:S01]  /*17a0*/  IMAD R0, R7, c[0x0][0x218], RZ ;  /* 0x0000860007007a24 */ /* 0x000fe200078e02ff */
[----:B------:R-:W-:Y:S01]  /*17b0*/  LOP3.LUT P1, RZ, R21, 0x4, RZ, 0xc0, !PT ;  /* 0x0000000415ff7812 */ /* 0x000fe2000782c0ff */
[----:B------:R-:W-:Y:S01]  /*17c0*/  IMAD.MOV.U32 R2, RZ, RZ, R8 ;  /* 0x000000ffff027224 */ /* 0x000fe200078e0008 */
[----:B------:R-:W-:Y:S01]  /*17d0*/  LOP3.LUT R5, R15, 0xfffffe00, R5, 0xf8, !PT ;  /* 0xfffffe000f057812 */ /* 0x000fe200078ef805 */
[----:B------:R-:W-:Y:S01]  /*17e0*/  IMAD R7, R6, c[0x0][0x21c], R0 ;  /* 0x0000870006077a24 */ /* 0x000fe200078e0200 */
[----:B------:R-:W-:Y:S01]  /*17f0*/  IADD3 R0, R10, 0xc0, RZ ;  /* 0x000000c00a007810 */ /* 0x000fe20007ffe0ff */
[----:B------:R-:W-:Y:S01]  /*1800*/  IMAD.WIDE.U32 R32, R6, c[0x0][0x218], R2 ;  /* 0x0000860006207a25 */ /* 0x000fe200078e0002 */
[----:B------:R1:W3:Y:S01]  /*1810*/  SHFL.IDX PT, R8, R27, 0x1, 0x181f ;  /* 0x00381f001b087f89 */ /* 0x0002e200000e0000 */
[----:B------:R-:W-:-:S02]  /*1820*/  SEL R2, R16, 0xffffffe0, !P1 ;  /* 0xffffffe010027807 */ /* 0x000fc40004800000 */
[----:B------:R-:W-:Y:S01]  /*1830*/  IMAD.IADD R31, R33, 0x1, R7 ;  /* 0x00000001211f7824 */ /* 0x000fe200078e0207 */
[----:B------:R1:W-:Y:S01]  /*1840*/  STL.64 [R1+0x40], R32 ;  /* 0x0000402001007387 */ /* 0x0003e20000100a00 */
[----:B------:R-:W-:-:S03]  /*1850*/  ISETP.GE.AND P1, PT, R0, c[0x0][0x1d4], PT ;  /* 0x0000750000007a0c */ /* 0x000fc60003f26270 */
[----:B------:R1:W-:Y:S04]  /*1860*/  STL [R1+0x34], R37 ;  /* 0x0000342501007387 */ /* 0x0003e80000100800 */
[----:B------:R1:W-:Y:S01]  /*1870*/  STL [R1+0x2c], R31 ;  /* 0x00002c1f01007387 */ /* 0x0003e20000100800 */
[----:B------:R-:W-:Y:S05]  /*1880*/  @P0 BRA `(.L_x_1588) ;  /* 0x0000019000000947 */ /* 0x000fea0003800000 */
[C---:B--2---:R-:W-:Y:S02]  /*1890*/  IADD3 R3, R19.reuse, 0x80, RZ ;  /* 0x0000008013037810 */ /* 0x044fe40007ffe0ff */
[C---:B------:R-:W-:Y:S02]  /*18a0*/  IADD3 R0, R19.reuse, 0xc0, RZ ;  /* 0x000000c013007810 */ /* 0x040fe40007ffe0ff */
[----:B---3--:R-:W-:Y:S02]  /*18b0*/  LEA R6, P0, R19, R8, 0x1 ;  /* 0x0000000813067211 */ /* 0x008fe400078008ff */
[----:B------:R-:W-:-:S02]  /*18c0*/  SHF.R.S32.HI R14, RZ, 0x1f, R18 ;  /* 0x0000001fff0e7819 */ /* 0x000fc40000011412 */
[----:B------:R-:W-:Y:S02]  /*18d0*/  SHF.R.S32.HI R12, RZ, 0x1f, R3 ;  /* 0x0000001fff0c7819 */ /* 0x000fe40000011403 */
[----:B------:R-:W-:Y:S02]  /*18e0*/  SHF.R.S32.HI R13, RZ, 0x1f, R0 ;  /* 0x0000001fff0d7819 */ /* 0x000fe40000011400 */
[----:B------:R-:W-:Y:S02]  /*18f0*/  P2R R17, PR, RZ, 0x2 ;  /* 0x00000002ff117803 */ /* 0x000fe40000000000 */
[C---:B------:R-:W-:Y:S02]  /*1900*/  LEA.HI.X R7, R19.reuse, R9, R11, 0x1, P0 ;  /* 0x0000000913077211 */ /* 0x040fe400000f0c0b */
[----:B------:R-:W-:Y:S02]  /*1910*/  LEA.HI R14, R14, R18, RZ, 0x3 ;  /* 0x000000120e0e7211 */ /* 0x000fe400078f18ff */
[----:B------:R-:W-:-:S02]  /*1920*/  ISETP.GE.AND P1, PT, R19, c[0x0][0x198], PT ;  /* 0x0000660013007a0c */ /* 0x000fc40003f26270 */
[----:B------:R-:W-:Y:S02]  /*1930*/  ISETP.NE.AND P0, PT, R26, RZ, PT ;  /* 0x000000ff1a00720c */ /* 0x000fe40003f05270 */
[----:B------:R-:W-:Y:S02]  /*1940*/  LEA.HI R3, R12, R3, RZ, 0x3 ;  /* 0x000000030c037211 */ /* 0x000fe400078f18ff */
[----:B------:R-:W-:Y:S02]  /*1950*/  LEA.HI R0, R13, R0, RZ, 0x3 ;  /* 0x000000000d007211 */ /* 0x000fe400078f18ff */
[----:B------:R-:W-:Y:S02]  /*1960*/  LOP3.LUT R14, R14, 0xfffffff8, RZ, 0xc0, !PT ;  /* 0xfffffff80e0e7812 */ /* 0x000fe400078ec0ff */
[----:B------:R-:W-:Y:S02]  /*1970*/  LOP3.LUT R3, R3, 0xfffffff8, RZ, 0xc0, !PT ;  /* 0xfffffff803037812 */ /* 0x000fe400078ec0ff */
[----:B------:R-:W-:Y:S01]  /*1980*/  LOP3.LUT R16, R0, 0xfffffff8, RZ, 0xc0, !PT ;  /* 0xfffffff800107812 */ /* 0x000fe200078ec0ff */
[----:B------:R-:W-:-:S02]  /*1990*/  IMAD.SHL.U32 R0, R225, 0x2, RZ ;  /* 0x00000002e1007824 */ /* 0x000fc400078e00ff */
[----:B------:R-:W-:-:S03]  /*19a0*/  IMAD.WIDE R14, R14, 0x2, R8 ;  /* 0x000000020e0e7825 */ /* 0x000fc600078e0208 */
[----:B------:R2:W-:Y:S01]  /*19b0*/  LDGSTS.E.BYPASS.LTC128B.128 [R0+0x11100], [R6.64], !P1 ;  /* 0x1110000006007fae */ /* 0x0005e2000c901d4c */
[--C-:B------:R-:W-:Y:S01]  /*19c0*/  IMAD.WIDE R12, R3, 0x2, R8.reuse ;  /* 0x00000002030c7825 */ /* 0x100fe200078e0208 */
[----:B------:R-:W-:Y:S02]  /*19d0*/  ISETP.NE.AND P1, PT, R17, RZ, PT ;  /* 0x000000ff1100720c */ /* 0x000fe40003f25270 */
[----:B------:R2:W-:Y:S01]  /*19e0*/  LDGSTS.E.BYPASS.LTC128B.128 [R0+0x15100], [R14.64], !P0 ;  /* 0x151000000e007fae */ /* 0x0005e2000c101d4c */
[----:B------:R-:W-:-:S03]  /*19f0*/  IMAD.WIDE R8, R16, 0x2, R8 ;  /* 0x0000000210087825 */ /* 0x000fc600078e0208 */
[----:B------:R2:W-:Y:S04]  /*1a00*/  LDGSTS.E.BYPASS.LTC128B.128 [R0+0x19100], [R12.64], !P6 ;  /* 0x191000000c007fae */ /* 0x0005e8000f101d4c */
[----:B------:R2:W-:Y:S03]  /*1a10*/  LDGSTS.E.BYPASS.LTC128B.128 [R0+0x1d100], [R8.64], !P5 ;  /* 0x1d10000008007fae */ /* 0x0005e6000e901d4c */
.L_x_1588:
[----:B--2---:R-:W-:Y:S05]  /*1a20*/  BSYNC B0 ;  /* 0x0000000000007941 */ /* 0x004fea0003800000 */
.L_x_1587:
[----:B------:R-:W-:Y:S01]  /*1a30*/  IADD3 R0, R28, 0x40, RZ ;  /* 0x000000401c007810 */ /* 0x000fe20007ffe0ff */
[----:B------:R2:W4:Y:S01]  /*1a40*/  SHFL.IDX PT, R7, R25, 0x2, 0x181f ;  /* 0x00581f0019077f89 */ /* 0x00052200000e0000 */
[----:B------:R-:W-:Y:S02]  /*1a50*/  BSSY B0, `(.L_x_1589) ;  /* 0x000001e000007945 */ /* 0x000fe40003800000 */
[----:B------:R-:W-:Y:S01]  /*1a60*/  ISETP.GE.AND P0, PT, R0, UR15, PT ;  /* 0x0000000f00007c0c */ /* 0x000fe2000bf06270 */
[----:B------:R2:W1:-:S12]  /*1a70*/  SHFL.IDX PT, R6, R27, 0x2, 0x181f ;  /* 0x00581f001b067f89 */ /* 0x00045800000e0000 */
[----:B------:R-:W-:Y:S05]  /*1a80*/  @P0 BRA `(.L_x_1590) ;  /* 0x000001a000000947 */ /* 0x000fea0003800000 */
[C---:B------:R-:W-:Y:S02]  /*1a90*/  IADD3 R3, R19.reuse, 0x80, RZ ;  /* 0x0000008013037810 */ /* 0x040fe40007ffe0ff */
[C---:B------:R-:W-:Y:S02]  /*1aa0*/  IADD3 R0, R19.reuse, 0xc0, RZ ;  /* 0x000000c013007810 */ /* 0x040fe40007ffe0ff */
[----:B-1-3--:R-:W-:Y:S02]  /*1ab0*/  LEA R8, P0, R19, R6, 0x1 ;  /* 0x0000000613087211 */ /* 0x00afe400078008ff */
[----:B------:R-:W-:Y:S02]  /*1ac0*/  SHF.R.S32.HI R14, RZ, 0x1f, R18 ;  /* 0x0000001fff0e7819 */ /* 0x000fe40000011412 */
[----:B------:R-:W-:Y:S02]  /*1ad0*/  SHF.R.S32.HI R12, RZ, 0x1f, R3 ;  /* 0x0000001fff0c7819 */ /* 0x000fe40000011403 */
[----:B------:R-:W-:-:S02]  /*1ae0*/  SHF.R.S32.HI R13, RZ, 0x1f, R0 ;  /* 0x0000001fff0d7819 */ /* 0x000fc40000011400 */
[----:B------:R-:W-:Y:S02]  /*1af0*/  P2R R17, PR, RZ, 0x2 ;  /* 0x00000002ff117803 */ /* 0x000fe40000000000 */
[C---:B----4-:R-:W-:Y:S02]  /*1b00*/  LEA.HI.X R9, R19.reuse, R7, R11, 0x1, P0 ;  /* 0x0000000713097211 */ /* 0x050fe400000f0c0b */
[----:B------:R-:W-:Y:S02]  /*1b10*/  LEA.HI R14, R14, R18, RZ, 0x3 ;  /* 0x000000120e0e7211 */ /* 0x000fe400078f18ff */
[----:B------:R-:W-:Y:S02]  /*1b20*/  ISETP.GE.AND P1, PT, R19, c[0x0][0x198], PT ;  /* 0x0000660013007a0c */ /* 0x000fe40003f26270 */
[----:B------:R-:W-:Y:S02]  /*1b30*/  ISETP.NE.AND P0, PT, R26, RZ, PT ;  /* 0x000000ff1a00720c */ /* 0x000fe40003f05270 */
[----:B------:R-:W-:-:S02]  /*1b40*/  LEA.HI R3, R12, R3, RZ, 0x3 ;  /* 0x000000030c037211 */ /* 0x000fc400078f18ff */
[----:B------:R-:W-:Y:S02]  /*1b50*/  LEA.HI R0, R13, R0, RZ, 0x3 ;  /* 0x000000000d007211 */ /* 0x000fe400078f18ff */
[----:B------:R-:W-:Y:S02]  /*1b60*/  LOP3.LUT R14, R14, 0xfffffff8, RZ, 0xc0, !PT ;  /* 0xfffffff80e0e7812 */ /* 0x000fe400078ec0ff */
[----:B------:R-:W-:Y:S02]  /*1b70*/  LOP3.LUT R3, R3, 0xfffffff8, RZ, 0xc0, !PT ;  /* 0xfffffff803037812 */ /* 0x000fe400078ec0ff */
[----:B------:R-:W-:Y:S01]  /*1b80*/  LOP3.LUT R16, R0, 0xfffffff8, RZ, 0xc0, !PT ;  /* 0xfffffff800107812 */ /* 0x000fe200078ec0ff */
[----:B------:R-:W-:Y:S02]  /*1b90*/  IMAD.SHL.U32 R0, R225, 0x2, RZ ;  /* 0x00000002e1007824 */ /* 0x000fe400078e00ff */
[----:B------:R-:W-:-:S03]  /*1ba0*/  IMAD.WIDE R14, R14, 0x2, R6 ;  /* 0x000000020e0e7825 */ /* 0x000fc600078e0206 */
[----:B------:R-:W-:Y:S01]  /*1bb0*/  @!PT LDS RZ, [RZ] ;  /* 0x00000000fffff984 */ /* 0x000fe20000000800 */
[----:B------:R1:W-:Y:S01]  /*1bc0*/  LDGSTS.E.BYPASS.LTC128B.128 [R0+0x12100], [R8.64], !P1 ;  /* 0x1210000008007fae */ /* 0x0003e2000c901d4c */
[--C-:B------:R-:W-:Y:S01]  /*1bd0*/  IMAD.WIDE R12, R3, 0x2, R6.reuse ;  /* 0x00000002030c7825 */ /* 0x100fe200078e0206 */
[----:B------:R-:W-:Y:S02]  /*1be0*/  ISETP.NE.AND P1, PT, R17, RZ, PT ;  /* 0x000000ff1100720c */ /* 0x000fe40003f25270 */
[----:B------:R1:W-:Y:S01]  /*1bf0*/  LDGSTS.E.BYPASS.LTC128B.128 [R0+0x16100], [R14.64], !P0 ;  /* 0x161000000e007fae */ /* 0x0003e2000c101d4c */
[----:B------:R-:W-:-:S03]  /*1c00*/  IMAD.WIDE R6, R16, 0x2, R6 ;  /* 0x0000000210067825 */ /* 0x000fc600078e0206 */
[----:B------:R1:W-:Y:S04]  /*1c10*/  LDGSTS.E.BYPASS.LTC128B.128 [R0+0x1a100], [R12.64], !P6 ;  /* 0x1a1000000c007fae */ /* 0x0003e8000f101d4c */
[----:B------:R1:W-:Y:S03]  /*1c20*/  LDGSTS.E.BYPASS.LTC128B.128 [R0+0x1e100], [R6.64], !P5 ;  /* 0x1e10000006007fae */ /* 0x0003e6000e901d4c */
.L_x_1590:
[----:B------:R-:W-:Y:S05]  /*1c30*/  BSYNC B0 ;  /* 0x0000000000007941 */ /* 0x000fea0003800000 */
.L_x_1589:
[----:B-1----:R-:W-:Y:S01]  /*1c40*/  IADD3 R0, R28, 0x60, RZ ;  /* 0x000000601c007810 */ /* 0x002fe20007ffe0ff */
[----:B------:R-:W-:Y:S01]  /*1c50*/  IMAD.MOV.U32 R13, RZ, RZ, c[0x0][0x1e0] ;  /* 0x00007800ff0d7624 */ /* 0x000fe200078e00ff */
[----:B----4-:R1:W4:Y:S01]  /*1c60*/  SHFL.IDX PT, R7, R25, 0x3, 0x181f ;  /* 0x00781f0019077f89 */ /* 0x01032200000e0000 */
[----:B------:R-:W-:Y:S01]  /*1c70*/  IMAD.MOV.U32 R17, RZ, RZ, 0x6 ;  /* 0x00000006ff117424 */ /* 0x000fe200078e00ff */
[----:B------:R-:W-:Y:S01]  /*1c80*/  ISETP.GE.AND P0, PT, R0, UR15, PT ;  /* 0x0000000f00007c0c */ /* 0x000fe2000bf06270 */
[----:B------:R-:W-:Y:S01]  /*1c90*/  BSSY B0, `(.L_x_1591) ;  /* 0x0000020000007945 */ /* 0x000fe20003800000 */
[----:B------:R1:W2:Y:S01]  /*1ca0*/  SHFL.IDX PT, R6, R27, 0x3, 0x181f ;  /* 0x00781f001b067f89 */ /* 0x0002a200000e0000 */
[----:B------:R-:W-:Y:S01]  /*1cb0*/  IADD3 R104, R172, -0x1, RZ ;  /* 0xffffffffac687810 */ /* 0x000fe20007ffe0ff */
[C---:B------:R-:W-:Y:S01]  /*1cc0*/  IMAD.SHL.U32 R126, R13.reuse, 0x40, RZ ;  /* 0x000000400d7e7824 */ /* 0x040fe200078e00ff */
[----:B------:R-:W-:-:S08]  /*1cd0*/  SHF.L.U64.HI R125, R13, R17, c[0x0][0x1e4] ;  /* 0x000079000d7d7619 */ /* 0x000fd00000010211 */
[----:B------:R-:W-:Y:S05]  /*1ce0*/  @P0 BRA `(.L_x_1592) ;  /* 0x000001a000000947 */ /* 0x000fea0003800000 */
[----:B------:R-:W-:Y:S01]  /*1cf0*/  P2R R0, PR, RZ, 0x2 ;  /* 0x00000002ff007803 */ /* 0x000fe20000000000 */
[----:B------:R-:W-:Y:S01]  /*1d00*/  IMAD.SHL.U32 R12, R225, 0x2, RZ ;  /* 0x00000002e10c7824 */ /* 0x000fe200078e00ff */
[C---:B------:R-:W-:Y:S02]  /*1d10*/  ISETP.GE.AND P1, PT, R19.reuse, c[0x0][0x198], PT ;  /* 0x0000660013007a0c */ /* 0x040fe40003f26270 */
[C---:B--23--:R-:W-:Y:S02]  /*1d20*/  LEA R8, P0, R19.reuse, R6, 0x1 ;  /* 0x0000000613087211 */ /* 0x04cfe400078008ff */
[C---:B------:R-:W-:Y:S02]  /*1d30*/  IADD3 R3, R19.reuse, 0xc0, RZ ;  /* 0x000000c013037810 */ /* 0x040fe40007ffe0ff */
[----:B----4-:R-:W-:Y:S02]  /*1d40*/  LEA.HI.X R9, R19, R7, R11, 0x1, P0 ;  /* 0x0000000713097211 */ /* 0x010fe400000f0c0b */
[----:B------:R-:W-:-:S02]  /*1d50*/  SHF.R.S32.HI R10, RZ, 0x1f, R3 ;  /* 0x0000001fff0a7819 */ /* 0x000fc40000011403 */
[----:B------:R-:W-:Y:S02]  /*1d60*/  ISETP.NE.AND P0, PT, R26, RZ, PT ;  /* 0x000000ff1a00720c */ /* 0x000fe40003f05270 */
[----:B------:R-:W-:Y:S01]  /*1d70*/  LEA.HI R3, R10, R3, RZ, 0x3 ;  /* 0x000000030a037211 */ /* 0x000fe200078f18ff */
[----:B------:R-:W-:Y:S01]  /*1d80*/  @!PT LDS RZ, [RZ] ;  /* 0x00000000fffff984 */ /* 0x000fe20000000800 */
[----:B------:R2:W-:Y:S01]  /*1d90*/  LDGSTS.E.BYPASS.LTC128B.128 [R12+0x13100], [R8.64], !P1 ;  /* 0x13100000080c7fae */ /* 0x0005e2000c901d4c */
[----:B------:R-:W-:Y:S02]  /*1da0*/  ISETP.NE.AND P1, PT, R0, RZ, PT ;  /* 0x000000ff0000720c */ /* 0x000fe40003f25270 */
[----:B------:R-:W-:Y:S02]  /*1db0*/  SHF.R.S32.HI R0, RZ, 0x1f, R18 ;  /* 0x0000001fff007819 */ /* 0x000fe40000011412 */
[----:B------:R-:W-:Y:S02]  /*1dc0*/  LOP3.LUT R3, R3, 0xfffffff8, RZ, 0xc0, !PT ;  /* 0xfffffff803037812 */ /* 0x000fe400078ec0ff */
[----:B------:R-:W-:-:S04]  /*1dd0*/  LEA.HI R0, R0, R18, RZ, 0x3 ;  /* 0x0000001200007211 */ /* 0x000fc800078f18ff */
[----:B------:R-:W-:-:S05]  /*1de0*/  LOP3.LUT R0, R0, 0xfffffff8, RZ, 0xc0, !PT ;  /* 0xfffffff800007812 */ /* 0x000fca00078ec0ff */
        /* <DEDUP_REMOVED lines=10> */
.L_x_1592:
[----:B------:R-:W-:Y:S05]  /*1e90*/  BSYNC B0 ;  /* 0x0000000000007941 */ /* 0x000fea0003800000 */
.L_x_1591:
[----:B------:R-:W-:Y:S01]  /*1ea0*/  IMAD.SHL.U32 R105, R104, 0x40, RZ ;  /* 0x0000004068697824 */ /* 0x000fe200078e00ff */
[----:B---3--:R-:W-:Y:S01]  /*1eb0*/  SHF.R.S32.HI R10, RZ, 0x1f, R104 ;  /* 0x0000001fff0a7819 */ /* 0x008fe20000011468 */
[----:B------:R-:W-:Y:S01]  /*1ec0*/  IMAD.MOV.U32 R130, RZ, RZ, R36 ;  /* 0x000000ffff827224 */ /* 0x000fe200078e0024 */
[----:B------:R-:W0:Y:S01]  /*1ed0*/  LDGDEPBAR ;  /* 0x00000000000079af */ /* 0x000e220000000000 */
[----:B------:R-:W-:Y:S01]  /*1ee0*/  IMAD.MOV.U32 R131, RZ, RZ, R37 ;  /* 0x000000ffff837224 */ /* 0x000fe200078e0025 */
[----:B------:R-:W-:Y:S01]  /*1ef0*/  IADD3 R0, -R105, c[0x0][0x1d0], -R22 ;  /* 0x0000740069007a10 */ /* 0x000fe20007ffe916 */
[----:B------:R-:W-:Y:S01]  /*1f00*/  IMAD R3, R125, R104, RZ ;  /* 0x000000687d037224 */ /* 0x000fe200078e02ff */
[----:B------:R-:W-:Y:S01]  /*1f10*/  SEL R16, RZ, 0x1, P4 ;  /* 0x00000001ff107807 */ /* 0x000fe20002000000 */
[----:B------:R-:W-:Y:S01]  /*1f20*/  IMAD.MOV.U32 R130, RZ, RZ, R34 ;  /* 0x000000ffff827224 */ /* 0x000fe200078e0022 */
[C---:B------:R-:W-:Y:S01]  /*1f30*/  ISETP.GE.AND P6, PT, R0.reuse, 0x1, PT ;  /* 0x000000010000780c */ /* 0x040fe20003fc6270 */
[----:B------:R-:W-:Y:S01]  /*1f40*/  IMAD.SHL.U32 R127, R13, 0x20, RZ ;  /* 0x000000200d7f7824 */ /* 0x000fe200078e00ff */
[----:B------:R-:W-:Y:S01]  /*1f50*/  ISETP.GE.AND P5, PT, R0, 0x21, PT ;  /* 0x000000210000780c */ /* 0x000fe20003fa6270 */
[-C--:B------:R-:W-:Y:S01]  /*1f60*/  IMAD R0, R10, R126.reuse, R3 ;  /* 0x0000007e0a007224 */ /* 0x080fe200078e0203 */
[----:B------:R-:W-:Y:S01]  /*1f70*/  SEL R15, RZ, 0x2, P3 ;  /* 0x00000002ff0f7807 */ /* 0x000fe20001800000 */
[----:B--2-4-:R-:W-:Y:S01]  /*1f80*/  IMAD.WIDE.U32 R6, R104, R126, R130 ;  /* 0x0000007e68067225 */ /* 0x014fe200078e0082 */
[----:B------:R-:W-:Y:S01]  /*1f90*/  SEL R14, RZ, 0x4, P2 ;  /* 0x00000004ff0e7807 */ /* 0x000fe20001000000 */
[----:B------:R-:W-:Y:S01]  /*1fa0*/  STL.64 [R1+0x30], R130 ;  /* 0x0000308201007387 */ /* 0x000fe20000100a00 */
[----:B------:R-:W-:Y:S01]  /*1fb0*/  LEA.HI R107, R124, R132, RZ, 0x5 ;  /* 0x000000847c6b7211 */ /* 0x000fe200078f28ff */
[----:B------:R-:W-:Y:S01]  /*1fc0*/  IMAD.IADD R0, R7, 0x1, R0 ;  /* 0x0000000107007824 */ /* 0x000fe200078e0200 */
[----:B------:R-:W-:Y:S01]  /*1fd0*/  IADD3 R14, R14, R15, R16 ;  /* 0x0000000f0e0e7210 */ /* 0x000fe20007ffe010 */
[----:B------:R-:W-:Y:S01]  /*1fe0*/  IMAD.MOV.U32 R3, RZ, RZ, 0x5 ;  /* 0x00000005ff037424 */ /* 0x000fe200078e00ff */
[----:B------:R-:W-:Y:S01]  /*1ff0*/  SHF.R.S32.HI R106, RZ, 0x5, R107 ;  /* 0x00000005ff6a7819 */ /* 0x000fe2000001146b */
[----:B------:R-:W-:Y:S01]  /*2000*/  IMAD.SHL.U32 R225, R225, 0x2, RZ ;  /* 0x00000002e1e17824 */ /* 0x000fe200078e00ff */
[----:B------:R-:W-:Y:S01]  /*2010*/  BAR.SYNC.DEFER_BLOCKING 0x0 ;  /* 0x0000000000007b1d */ /* 0x000fe20000010000 */
[----:B------:R-:W-:Y:S01]  /*2020*/  @P6 LEA R8, P0, R6, c[0x0][0x1c8], 0x1 ;  /* 0x0000720006086a11 */ /* 0x000fe200078008ff */
[----:B------:R-:W-:Y:S01]  /*2030*/  IMAD.SHL.U32 R11, R23, 0x40, RZ ;  /* 0x00000040170b7824 */ /* 0x000fe200078e00ff */
[----:B------:R-:W-:Y:S01]  /*2040*/  SHF.L.U64.HI R128, R13, R3, c[0x0][0x1e4] ;  /* 0x000079000d807619 */ /* 0x000fe20000010203 */
[----:B------:R-:W-:Y:S01]  /*2050*/  IMAD R3, R10, c[0x0][0x208], RZ ;  /* 0x000082000a037a24 */ /* 0x000fe200078e02ff */
[--C-:B------:R-:W-:Y:S01]  /*2060*/  @P6 LEA.HI.X R9, R6, c[0x0][0x1cc], R0.reuse, 0x1, P0 ;  /* 0x0000730006096a11 */ /* 0x100fe200000f0c00 */
[----:B------:R-:W-:Y:S01]  /*2070*/  IMAD.SHL.U32 R13, R22, 0x8, RZ ;  /* 0x00000008160d7824 */ /* 0x000fe200078e00ff */
[----:B------:R-:W-:Y:S01]  /*2080*/  @P5 IADD3 R7, P0, R127, R6, RZ ;  /* 0x000000067f075210 */ /* 0x000fe20007f1e0ff */
[----:B------:R-:W-:Y:S01]  /*2090*/  IMAD R3, R104, c[0x0][0x20c], R3 ;  /* 0x0000830068037a24 */ /* 0x000fe200078e0203 */
[----:B------:R-:W-:Y:S01]  /*20a0*/  P2R R19, PR, RZ, 0x8 ;  /* 0x00000008ff137803 */ /* 0x000fe20000000000 */
[----:B------:R-:W-:Y:S01]  /*20b0*/  STL [R1+0x50], R128 ;  /* 0x0000508001007387 */ /* 0x000fe20000100800 */
[----:B------:R-:W-:Y:S01]  /*20c0*/  ULDC UR6, c[0x0][0x324] ;  /* 0x0000c90000067ab9 */ /* 0x000fe20000000800 */
[----:B------:R-:W-:Y:S01]  /*20d0*/  @P5 IMAD.X R0, R128, 0x1, R0, P0 ;  /* 0x0000000180005824 */ /* 0x000fe200000e0600 */
[----:B------:R-:W-:Y:S01]  /*20e0*/  @P5 LEA R6, P0, R7, c[0x0][0x1c8], 0x1 ;  /* 0x0000720007065a11 */ /* 0x000fe200078008ff */
[----:B------:R-:W-:-:S03]  /*20f0*/  ULOP3.LUT UR6, URZ, UR6, URZ, 0x33, !UPT ;  /* 0x000000063f067292 */ /* 0x000fc6000f8e333f */
[----:B------:R-:W-:Y:S02]  /*2100*/  @P5 LEA.HI.X R7, R7, c[0x0][0x1cc], R0, 0x1, P0 ;  /* 0x0000730007075a11 */ /* 0x000fe400000f0c00 */
[----:B------:R-:W-:Y:S01]  /*2110*/  LOP3.LUT R0, R11, 0x1c0, RZ, 0xc0, !PT ;  /* 0x000001c00b007812 */ /* 0x000fe200078ec0ff */
[----:B------:R-:W-:-:S03]  /*2120*/  IMAD.WIDE.U32 R10, R104, c[0x0][0x208], RZ ;  /* 0x00008200680a7a25 */ /* 0x000fc600078e00ff */
[----:B------:R-:W-:Y:S01]  /*2130*/  LOP3.LUT R13, R0, 0x8, R13, 0xf8, !PT ;  /* 0x00000008000d7812 */ /* 0x000fe200078ef80d */
[----:B------:R-:W-:Y:S01]  /*2140*/  @!PT LDS RZ, [RZ] ;  /* 0x00000000fffff984 */ /* 0x000fe20000000800 */
[----:B------:R-:W-:Y:S01]  /*2150*/  @!PT LDS RZ, [RZ] ;  /* 0x00000000fffff984 */ /* 0x000fe20000000800 */
[----:B------:R-:W-:Y:S01]  /*2160*/  @!PT LDS RZ, [RZ] ;  /* 0x00000000fffff984 */ /* 0x000fe20000000800 */
[----:B------:R2:W-:Y:S01]  /*2170*/  @P6 LDGSTS.E.BYPASS.LTC128B.128 [R225+0x8100], [R8.64], !P4 ;  /* 0x0810000008e16fae */ /* 0x0005e2000e101d4c */
[----:B------:R-:W-:Y:S01]  /*2180*/  SHF.R.U32.HI R0, RZ, 0x3, R0 ;  /* 0x00000003ff007819 */ /* 0x000fe20000011600 */
[----:B------:R-:W-:Y:S01]  /*2190*/  IMAD.IADD R3, R11, 0x1, R3 ;  /* 0x000000010b037824 */ /* 0x000fe200078e0203 */
[C---:B------:R-:W-:Y:S01]  /*21a0*/  LEA R12, P0, R10.reuse, R32, 0x6 ;  /* 0x000000200a0c7211 */ /* 0x040fe200078030ff */
[----:B------:R2:W-:Y:S01]  /*21b0*/  @P6 LDGSTS.E.BYPASS.LTC128B.128 [R225+0xa100], [R8.64+0x80], !P3 ;  /* 0x0a10008008e16fae */ /* 0x0005e2000d901d4c */
[----:B------:R-:W-:Y:S02]  /*21c0*/  LOP3.LUT R0, R13, R0, RZ, 0x3c, !PT ;  /* 0x000000000d007212 */ /* 0x000fe400078e3cff */
[----:B------:R-:W-:Y:S01]  /*21d0*/  LEA.HI.X R10, R10, R31, R3, 0x6, P0 ;  /* 0x0000001f0a0a7211 */ /* 0x000fe200000f3403 */
[----:B------:R2:W-:Y:S01]  /*21e0*/  @P6 LDGSTS.E.BYPASS.LTC128B.128 [R225+0xc100], [R8.64+0x100], !P2 ;  /* 0x0c10010008e16fae */ /* 0x0005e2000d101d4c */
[----:B------:R-:W-:Y:S01]  /*21f0*/  SEL R3, RZ, 0x8, P1 ;  /* 0x00000008ff037807 */ /* 0x000fe20000800000 */
[----:B------:R-:W-:-:S02]  /*2200*/  IMAD R0, R29, 0x200, R0 ;  /* 0x000002001d007824 */ /* 0x000fc400078e0200 */
[----:B------:R2:W-:Y:S02]  /*2210*/  @P6 LDGSTS.E.BYPASS.LTC128B.128 [R225+0xe100], [R8.64+0x180], !P1 ;  /* 0x0e10018008e16fae */ /* 0x0005e4000c901d4c */
[----:B------:R-:W-:Y:S02]  /*2220*/  IMAD.IADD R18, R14, 0x1, R3 ;  /* 0x000000010e127824 */ /* 0x000fe400078e0203 */
[----:B------:R3:W-:Y:S01]  /*2230*/  @P5 LDGSTS.E.BYPASS.LTC128B.128 [R225+0x9100], [R6.64], !P4 ;  /* 0x0910000006e15fae */ /* 0x0007e2000e101d4c */
[----:B------:R-:W-:Y:S02]  /*2240*/  IMAD.SHL.U32 R196, R0, 0x2, RZ ;  /* 0x0000000200c47824 */ /* 0x000fe400078e00ff */
[----:B------:R-:W-:Y:S01]  /*2250*/  IMAD.MOV.U32 R3, RZ, RZ, c[0x0][0x208] ;  /* 0x00008200ff037624 */ /* 0x000fe200078e00ff */
[----:B------:R3:W-:Y:S01]  /*2260*/  @P5 LDGSTS.E.BYPASS.LTC128B.128 [R225+0xb100], [R6.64+0x80], !P3 ;  /* 0x0b10008006e15fae */ /* 0x0007e2000d901d4c */
[----:B------:R-:W-:Y:S02]  /*2270*/  LOP3.LUT P6, RZ, R18, 0x2, RZ, 0xc0, !PT ;  /* 0x0000000212ff7812 */ /* 0x000fe400078cc0ff */
[----:B------:R-:W-:Y:S01]  /*2280*/  IMAD.SHL.U32 R15, R3, 0x40, RZ ;  /* 0x00000040030f7824 */ /* 0x000fe200078e00ff */
[----:B------:R3:W-:Y:S01]  /*2290*/  @P5 LDGSTS.E.BYPASS.LTC128B.128 [R225+0xd100], [R6.64+0x100], !P2 ;  /* 0x0d10010006e15fae */ /* 0x0007e2000d101d4c */
[----:B------:R-:W-:-:S02]  /*22a0*/  IADD3 R0, R196, 0x8100, RZ ;  /* 0x00008100c4007810 */ /* 0x000fc40007ffe0ff */
[----:B------:R-:W-:Y:S01]  /*22b0*/  SHF.L.U64.HI R13, R3, R17, c[0x0][0x20c] ;  /* 0x00008300030d7619 */ /* 0x000fe20000010211 */
[----:B------:R3:W-:Y:S01]  /*22c0*/  @P5 LDGSTS.E.BYPASS.LTC128B.128 [R225+0xf100], [R6.64+0x180], !P1 ;  /* 0x0f10018006e15fae */ /* 0x0007e2000c901d4c */
[----:B------:R-:W-:Y:S02]  /*22d0*/  LOP3.LUT P5, RZ, R23, 0x2, RZ, 0xc0, !PT ;  /* 0x0000000217ff7812 */ /* 0x000fe400078ac0ff */
[----:B------:R-:W-:Y:S01]  /*22e0*/  IADD3 R3, -R22, c[0x0][0x1d0], -R105 ;  /* 0x0000740016037a10 */ /* 0x000fe20007ffe969 */
[----:B------:R-:W0:Y:S01]  /*22f0*/  LDGDEPBAR ;  /* 0x00000000000079af */ /* 0x000e220000000000 */
[----:B------:R-:W-:-:S09]  /*2300*/  IADD3 R207, R196, 0x8120, RZ ;  /* 0x00008120c4cf7810 */ /* 0x000fd20007ffe0ff */
[----:B------:R-:W-:Y:S01]  /*2310*/  @P5 IADD3 R207, R0, -0x20, RZ ;  /* 0xffffffe000cf5810 */ /* 0x000fe20007ffe0ff */
[----:B------:R-:W-:Y:S01]  /*2320*/  IMAD R0, R106, 0x400, R5 ;  /* 0x000004006a007824 */ /* 0x000fe200078e0205 */
[----:B------:R-:W-:Y:S02]  /*2330*/  ISETP.LT.OR P5, PT, R3, 0x1, P4 ;  /* 0x000000010300780c */ /* 0x000fe400027a1670 */
[C---:B------:R-:W-:Y:S01]  /*2340*/  IADD3 R222, R207.reuse, 0x800, RZ ;  /* 0x00000800cfde7810 */ /* 0x040fe20007ffe0ff */
[----:B------:R-:W-:Y:S01]  /*2350*/  IMAD.SHL.U32 R203, R0, 0x2, RZ ;  /* 0x0000000200cb7824 */ /* 0x000fe200078e00ff */
[C---:B------:R-:W-:Y:S01]  /*2360*/  IADD3 R221, R207.reuse, 0x1000, RZ ;  /* 0x00001000cfdd7810 */ /* 0x040fe20007ffe0ff */
[----:B------:R-:W-:Y:S01]  /*2370*/  IMAD.MOV.U32 R0, RZ, RZ, 0x40 ;  /* 0x00000040ff007424 */ /* 0x000fe200078e00ff */
[C---:B------:R-:W-:Y:S01]  /*2380*/  IADD3 R220, R207.reuse, 0x1800, RZ ;  /* 0x00001800cfdc7810 */ /* 0x040fe20007ffe0ff */
[--C-:B------:R-:W-:Y:S01]  /*2390*/  IMAD R204, R4, 0x2, R203.reuse ;  /* 0x0000000204cc7824 */ /* 0x100fe200078e02cb */
[C---:B------:R-:W-:Y:S01]  /*23a0*/  IADD3 R219, R207.reuse, 0x2000, RZ ;  /* 0x00002000cfdb7810 */ /* 0x040fe20007ffe0ff */
[C---:B------:R-:W-:Y:S01]  /*23b0*/  IMAD R206, R2.reuse, 0x2, R203 ;  /* 0x0000000202ce7824 */ /* 0x040fe200078e02cb */
[----:B------:R-:W-:Y:S01]  /*23c0*/  IADD3 R218, R207, 0x2800, RZ ;  /* 0x00002800cfda7810 */ /* 0x000fe20007ffe0ff */
[----:B------:R-:W-:Y:S01]  /*23d0*/  IMAD R205, R2, 0x2, R204 ;  /* 0x0000000202cd7824 */ /* 0x000fe200078e02cc */
[----:B------:R-:W-:-:S04]  /*23e0*/  DEPBAR.LE SB0, 0x1 ;  /* 0x000080400000791a */ /* 0x000fc80000000000 */
[----:B------:R-:W-:-:S04]  /*23f0*/  DEPBAR.LE SB0, 0x0 ;  /* 0x000080000000791a */ /* 0x000fc80000000000 */
[----:B------:R-:W-:Y:S01]  /*2400*/  BAR.SYNC.DEFER_BLOCKING 0x0 ;  /* 0x0000000000007b1d */ /* 0x000fe20000010000 */
[C---:B---3--:R-:W-:Y:S02]  /*2410*/  LEA R6, P0, R12.reuse, c[0x0][0x1f8], 0x1 ;  /* 0x00007e000c067a11 */ /* 0x048fe400078008ff */
[----:B------:R-:W-:Y:S02]  /*2420*/  IADD3 R217, R207, 0x3000, RZ ;  /* 0x00003000cfd97810 */ /* 0x000fe40007ffe0ff */
[----:B------:R-:W-:Y:S02]  /*2430*/  LEA.HI.X R7, R12, c[0x0][0x1fc], R10, 0x1, P0 ;  /* 0x00007f000c077a11 */ /* 0x000fe400000f0c0a */
[----:B------:R-:W-:Y:S02]  /*2440*/  IADD3 R16, P0, R15, R6, RZ ;  /* 0x000000060f107210 */ /* 0x000fe40007f1e0ff */
[C---:B------:R-:W-:Y:S02]  /*2450*/  IADD3 R216, R207.reuse, 0x3800, RZ ;  /* 0x00003800cfd87810 */ /* 0x040fe40007ffe0ff */
[----:B------:R-:W-:Y:S01]  /*2460*/  IADD3 R215, R207, 0x4000, RZ ;  /* 0x00004000cfd77810 */ /* 0x000fe20007ffe0ff */
[----:B------:R-:W-:Y:S01]  /*2470*/  IMAD.X R17, R13, 0x1, R7, P0 ;  /* 0x000000010d117824 */ /* 0x000fe200000e0607 */
[----:B------:R-:W-:-:S02]  /*2480*/  ISETP.LT.OR P0, PT, R3, 0x1, !P6 ;  /* 0x000000010300780c */ /* 0x000fc40007701670 */
[----:B------:R-:W-:Y:S02]  /*2490*/  ISETP.LT.OR P6, PT, R3, 0x21, !P6 ;  /* 0x000000210300780c */ /* 0x000fe400077c1670 */
[C---:B------:R-:W-:Y:S02]  /*24a0*/  IADD3 R214, R207.reuse, 0x4800, RZ ;  /* 0x00004800cfd67810 */ /* 0x040fe40007ffe0ff */
[C---:B------:R-:W-:Y:S02]  /*24b0*/  IADD3 R213, R207.reuse, 0x5000, RZ ;  /* 0x00005000cfd57810 */ /* 0x040fe40007ffe0ff */
[C---:B------:R-:W-:Y:S02]  /*24c0*/  IADD3 R212, R207.reuse, 0x5800, RZ ;  /* 0x00005800cfd47810 */ /* 0x040fe40007ffe0ff */
[C---:B------:R-:W-:Y:S01]  /*24d0*/  IADD3 R211, R207.reuse, 0x6000, RZ ;  /* 0x00006000cfd37810 */ /* 0x040fe20007ffe0ff */
[----:B------:R-:W-:Y:S01]  /*24e0*/  LDSM.16.M88.4 R32, [R196+0x8100] ;  /* 0x00810000c420783b */ /* 0x000fe20000000200 */
[----:B------:R-:W-:-:S02]  /*24f0*/  IADD3 R210, R207, 0x6800, RZ ;  /* 0x00006800cfd27810 */ /* 0x000fc40007ffe0ff */
[C---:B------:R-:W-:Y:S01]  /*2500*/  IADD3 R209, R207.reuse, 0x7000, RZ ;  /* 0x00007000cfd17810 */ /* 0x040fe20007ffe0ff */
[----:B------:R-:W-:Y:S01]  /*2510*/  LDSM.16.M88.4 R28, [R196+0x8900] ;  /* 0x00890000c41c783b */ /* 0x000fe20000000200 */
[----:B------:R-:W-:-:S03]  /*2520*/  IADD3 R208, R207, 0x7800, RZ ;  /* 0x00007800cfd07810 */ /* 0x000fc60007ffe0ff */
[----:B------:R-:W-:Y:S04]  /*2530*/  LDSM.16.M88.4 R40, [R196+0x9100] ;  /* 0x00910000c428783b */ /* 0x000fe80000000200 */
[----:B------:R-:W-:Y:S04]  /*2540*/  LDSM.16.M88.4 R56, [R196+0x9900] ;  /* 0x00990000c438783b */ /* 0x000fe80000000200 */
[----:B------:R-:W-:Y:S04]  /*2550*/  LDSM.16.M88.4 R48, [R207] ;  /* 0x00000000cf30783b */ /* 0x000fe80000000200 */
[----:B------:R-:W-:Y:S04]  /*2560*/  LDSM.16.M88.4 R52, [R207+0x800] ;  /* 0x00080000cf34783b */ /* 0x000fe80000000200 */
[----:B------:R-:W-:Y:S04]  /*2570*/  LDSM.16.M88.4 R76, [R207+0x1000] ;  /* 0x00100000cf4c783b */ /* 0x000fe80000000200 */
[----:B------:R-:W-:Y:S04]  /*2580*/  LDSM.16.M88.4 R92, [R207+0x1800] ;  /* 0x00180000cf5c783b */ /* 0x000fe80000000200 */
[----:B------:R-:W3:Y:S04]  /*2590*/  LDSM.16.M88.4 R12, [R203+0x10100] ;  /* 0x01010000cb0c783b */ /* 0x000ee80000000200 */
[----:B--2---:R-:W2:Y:S04]  /*25a0*/  LDSM.16.M88.4 R8, [R204+0x10100] ;  /* 0x01010000cc08783b */ /* 0x004ea80000000200 */
[----:B------:R-:W-:Y:S01]  /*25b0*/  @!PT LDS RZ, [RZ] ;  /* 0x00000000fffff984 */ /* 0x000fe20000000800 */
[----:B------:R-:W-:Y:S01]  /*25c0*/  @!PT LDS RZ, [RZ] ;  /* 0x00000000fffff984 */ /* 0x000fe20000000800 */
[----:B------:R-:W-:Y:S01]  /*25d0*/  @!PT LDS RZ, [RZ] ;  /* 0x00000000fffff984 */ /* 0x000fe20000000800 */
[----:B------:R4:W-:Y:S01]  /*25e0*/  LDGSTS.E.BYPASS.LTC128B.128 [R225+0x100], [R6.64], !P5 ;  /* 0x0010000006e17fae */ /* 0x0009e2000e901d4c */
[----:B------:R-:W-:-:S03]  /*25f0*/  LOP3.LUT P5, RZ, R18, 0x4, RZ, 0xc0, !PT ;  /* 0x0000000412ff7812 */ /* 0x000fc600078ac0ff */
[----:B------:R4:W-:Y:S01]  /*2600*/  LDGSTS.E.BYPASS.LTC128B.128 [R225+0x2100], [R6.64+0x80], !P0 ;  /* 0x0210008006e17fae */ /* 0x0009e2000c101d4c */
[C---:B------:R-:W-:Y:S02]  /*2610*/  ISETP.LT.OR P0, PT, R3.reuse, 0x1, !P5 ;  /* 0x000000010300780c */ /* 0x040fe40006f01670 */
[----:B------:R-:W-:-:S11]  /*2620*/  ISETP.LT.OR P5, PT, R3, 0x21, !P5 ;  /* 0x000000210300780c */ /* 0x000fd60006fa1670 */
[----:B------:R4:W-:Y:S01]  /*2630*/  LDGSTS.E.BYPASS.LTC128B.128 [R225+0x4100], [R6.64+0x100], !P0 ;  /* 0x0410010006e17fae */ /* 0x0009e2000c101d4c */
[----:B------:R-:W-:-:S04]  /*2640*/  LOP3.LUT P0, RZ, R23, 0x4, RZ, 0xc0, !PT ;  /* 0x0000000417ff7812 */ /* 0x000fc8000780c0ff */
[----:B------:R-:W-:Y:S02]  /*2650*/  SEL R0, R0, 0xffffffc0, !P0 ;  /* 0xffffffc000007807 */ /* 0x000fe40004000000 */
[----:B------:R-:W-:-:S03]  /*2660*/  LOP3.LUT P0, RZ, R18, 0x8, RZ, 0xc0, !PT ;  /* 0x0000000812ff7812 */ /* 0x000fc6000780c0ff */
[----:B------:R-:W-:Y:S01]  /*2670*/  IMAD.IADD R202, R196, 0x1, R0 ;  /* 0x00000001c4ca7824 */ /* 0x000fe200078e0200 */
[C---:B------:R-:W-:Y:S01]  /*2680*/  ISETP.LT.OR P3, PT, R3.reuse, 0x1, !P0 ;  /* 0x000000010300780c */ /* 0x040fe20004761670 */
[----:B------:R-:W-:Y:S01]  /*2690*/  IMAD.IADD R201, R0, 0x1, R207 ;  /* 0x0000000100c97824 */ /* 0x000fe200078e02cf */
[C---:B------:R-:W-:Y:S01]  /*26a0*/  ISETP.LT.OR P0, PT, R3.reuse, 0x21, !P0 ;  /* 0x000000210300780c */ /* 0x040fe20004701670 */
[C---:B-1-3--:R-:W-:Y:S08]  /*26b0*/  HMMA.16816.F32 R24, R12.reuse, R32, RZ ;  /* 0x000000200c18723c */ /* 0x04aff000000018ff */
[----:B------:R-:W-:Y:S02]  /*26c0*/  HMMA.16816.F32 R36, R12, R30, RZ ;  /* 0x0000001e0c24723c */ /* 0x000fe400000018ff */
[----:B------:R4:W-:Y:S01]  /*26d0*/  LDGSTS.E.BYPASS.LTC128B.128 [R225+0x6100], [R6.64+0x180], !P3 ;  /* 0x0610018006e17fae */ /* 0x0009e2000d901d4c */
[----:B------:R-:W-:-:S05]  /*26e0*/  ISETP.LT.OR P3, PT, R3, 0x21, P4 ;  /* 0x000000210300780c */ /* 0x000fca0002761670 */
[----:B------:R-:W-:Y:S08]  /*26f0*/  HMMA.16816.F32 R44, R12, R56, RZ ;  /* 0x000000380c2c723c */ /* 0x000ff000000018ff */
[----:B------:R1:W-:Y:S01]  /*2700*/  LDGSTS.E.BYPASS.LTC128B.128 [R225+0x1100], [R16.64], !P3 ;  /* 0x0110000010e17fae */ /* 0x0003e2000d901d4c */
[----:B------:R-:W-:Y:S01]  /*2710*/  ISETP.NE.AND P3, PT, R19, RZ, PT ;  /* 0x000000ff1300720c */ /* 0x000fe20003f65270 */
[----:B--2---:R-:W-:Y:S02]  /*2720*/  HMMA.16816.F32 R24, R8, R48, R24 ;  /* 0x000000300818723c */ /* 0x004fe40000001818 */
[----:B------:R1:W-:Y:S01]  /*2730*/  LDGSTS.E.BYPASS.LTC128B.128 [R225+0x3100], [R16.64+0x80], !P6 ;  /* 0x0310008010e17fae */ /* 0x0003e2000f101d4c */
[----:B------:R-:W-:-:S03]  /*2740*/  ISETP.GT.AND P6, PT, R104, R231, PT ;  /* 0x000000e76800720c */ /* 0x000fc60003fc4270 */
[----:B------:R1:W-:Y:S01]  /*2750*/  LDGSTS.E.BYPASS.LTC128B.128 [R225+0x5100], [R16.64+0x100], !P5 ;  /* 0x0510010010e17fae */ /* 0x0003e2000e901d4c */
[----:B------:R-:W-:Y:S01]  /*2760*/  PLOP3.LUT P5, PT, PT, PT, UP2, 0x80, 0x0 ;  /* 0x000000000000781c */ /* 0x000fe20003faf028 */
[----:B------:R-:W-:Y:S02]  /*2770*/  HMMA.16816.F32 R56, R12, R58, RZ ;  /* 0x0000003a0c38723c */ /* 0x000fe400000018ff */
[----:B------:R1:W-:Y:S04]  /*2780*/  LDGSTS.E.BYPASS.LTC128B.128 [R225+0x7100], [R16.64+0x180], !P0 ;  /* 0x0710018010e17fae */ /* 0x0003e8000c101d4c */
[----:B------:R-:W-:Y:S04]  /*2790*/  LDSM.16.M88.4 R20, [R206+0x10100] ;  /* 0x01010000ce14783b */ /* 0x000fe80000000200 */
[----:B------:R-:W2:Y:S04]  /*27a0*/  LDSM.16.M88.4 R68, [R202+0x8100] ;  /* 0x00810000ca44783b */ /* 0x000ea80000000200 */
[----:B------:R-:W3:Y:S04]  /*27b0*/  LDSM.16.M88.4 R72, [R202+0x8900] ;  /* 0x00890000ca48783b */ /* 0x000ee80000000200 */
[----:B------:R-:W-:Y:S04]  /*27c0*/  LDSM.16.M88.4 R100, [R201] ;  /* 0x00000000c964783b */ /* 0x000fe80000000200 */
[----:B------:R-:W-:Y:S02]  /*27d0*/  LDSM.16.M88.4 R80, [R202+0x9100] ;  /* 0x00910000ca50783b */ /* 0x000fe40000000200 */
[----:B------:R-:W-:Y:S02]  /*27e0*/  HMMA.16816.F32 R56, R8, R94, R56 ;  /* 0x0000005e0838723c */ /* 0x000fe40000001838 */
[----:B------:R-:W-:Y:S04]  /*27f0*/  LDSM.16.M88.4 R88, [R202+0x9900] ;  /* 0x00990000ca58783b */ /* 0x000fe80000000200 */
[----:B------:R-:W-:Y:S02]  /*2800*/  LDSM.16.M88.4 R84, [R201+0x800] ;  /* 0x00080000c954783b */ /* 0x000fe40000000200 */
[----:B-1----:R-:W-:Y:S02]  /*2810*/  HMMA.16816.F32 R16, R12, R28, RZ ;  /* 0x0000001c0c10723c */ /* 0x002fe400000018ff */
[----:B------:R-:W1:Y:S04]  /*2820*/  LDSM.16.M88.4 R28, [R205+0x10100] ;  /* 0x01010000cd1c783b */ /* 0x000e680000000200 */
[----:B------:R-:W-:Y:S04]  /*2830*/  LDSM.16.M88.4 R112, [R196+0xa100] ;  /* 0x00a10000c470783b */ /* 0x000fe80000000200 */
[----:B------:R-:W-:Y:S04]  /*2840*/  LDSM.16.M88.4 R96, [R201+0x1800] ;  /* 0x00180000c960783b */ /* 0x000fe80000000200 */
[----:B------:R-:W-:Y:S01]  /*2850*/  LDSM.16.M88.4 R116, [R207+0x2000] ;  /* 0x00200000cf74783b */ /* 0x000fe20000000200 */
[----:B--2---:R-:W-:Y:S03]  /*2860*/  HMMA.16816.F32 R60, R20, R68, R24 ;  /* 0x00000044143c723c */ /* 0x004fe60000001818 */
[----:B------:R-:W-:Y:S04]  /*2870*/  LDSM.16.M88.4 R108, [R202+0xa100] ;  /* 0x00a10000ca6c783b */ /* 0x000fe80000000200 */
[----:B------:R-:W-:Y:S02]  /*2880*/  LDSM.16.M88.4 R120, [R207+0x4000] ;  /* 0x00400000cf78783b */ /* 0x000fe40000000200 */
[----:B------:R-:W-:Y:S02]  /*2890*/  HMMA.16816.F32 R64, R8, R52, R16 ;  /* 0x000000340840723c */ /* 0x000fe40000001810 */
[----:B------:R-:W0:Y:S06]  /*28a0*/  LDGDEPBAR ;  /* 0x00000000000079af */ /* 0x000e2c0000000000 */
[C---:B------:R-:W-:Y:S01]  /*28b0*/  HMMA.16816.F32 R24, R12.reuse, R34, RZ ;  /* 0x000000220c18723c */ /* 0x040fe200000018ff */
[----:B------:R-:W2:Y:S07]  /*28c0*/  LDSM.16.M88.4 R32, [R203+0x14100] ;  /* 0x01410000cb20783b */ /* 0x000eae0000000200 */
[C---:B------:R-:W-:Y:S08]  /*28d0*/  HMMA.16816.F32 R16, R12.reuse, R40, RZ ;  /* 0x000000280c10723c */ /* 0x040ff000000018ff */
[----:B------:R-:W-:Y:S08]  /*28e0*/  HMMA.16816.F32 R40, R12, R42, RZ ;  /* 0x0000002a0c28723c */ /* 0x000ff000000018ff */
[C---:B------:R-:W-:Y:S08]  /*28f0*/  HMMA.16816.F32 R52, R8.reuse, R54, R36 ;  /* 0x000000360834723c */ /* 0x040ff00000001824 */
[C---:B------:R-:W-:Y:S01]  /*2900*/  HMMA.16816.F32 R36, R8.reuse, R50, R24 ;  /* 0x000000320824723c */ /* 0x040fe20000001818 */
[----:B------:R-:W-:Y:S07]  /*2910*/  LDSM.16.M88.4 R24, [R204+0x14100] ;  /* 0x01410000cc18783b */ /* 0x000fee0000000200 */
[C---:B------:R-:W-:Y:S08]  /*2920*/  HMMA.16816.F32 R16, R8.reuse, R76, R16 ;  /* 0x0000004c0810723c */ /* 0x040ff00000001810 */
[C---:B------:R-:W-:Y:S01]  /*2930*/  HMMA.16816.F32 R12, R8.reuse, R78, R40 ;  /* 0x0000004e080c723c */ /* 0x040fe20000001828 */
[----:B------:R-:W5:Y:S07]  /*2940*/  LDSM.16.M88.4 R76, [R201+0x1000] ;  /* 0x00100000c94c783b */ /* 0x000f6e0000000200 */
[----:B------:R-:W-:Y:S01]  /*2950*/  HMMA.16816.F32 R40, R8, R92, R44 ;  /* 0x0000005c0828723c */ /* 0x000fe2000000182c */
[----:B------:R-:W-:Y:S07]  /*2960*/  LDSM.16.M88.4 R92, [R196+0xb900] ;  /* 0x00b90000c45c783b */ /* 0x000fee0000000200 */
[----:B---3--:R-:W-:Y:S01]  /*2970*/  HMMA.16816.F32 R44, R20, R72, R64 ;  /* 0x00000048142c723c */ /* 0x008fe20000001840 */
[----:B------:R-:W-:Y:S07]  /*2980*/  LDSM.16.M88.4 R64, [R196+0xb100] ;  /* 0x00b10000c440783b */ /* 0x000fee0000000200 */
[----:B-1----:R-:W-:Y:S08]  /*2990*/  HMMA.16816.F32 R60, R28, R100, R60 ;  /* 0x000000641c3c723c */ /* 0x002ff0000000183c */
[C---:B------:R-:W-:Y:S01]  /*29a0*/  HMMA.16816.F32 R52, R20.reuse, R74, R52 ;  /* 0x0000004a1434723c */ /* 0x040fe20000001834 */
[----:B------:R-:W1:Y:S07]  /*29b0*/  LDSM.16.M88.4 R72, [R196+0xa900] ;  /* 0x00a90000c448783b */ /* 0x000e6e0000000200 */
[C---:B------:R-:W-:Y:S01]  /*29c0*/  HMMA.16816.F32 R48, R20.reuse, R70, R36 ;  /* 0x000000461430723c */ /* 0x040fe20000001824 */
[----:B------:R-:W-:Y:S07]  /*29d0*/  LDSM.16.M88.4 R68, [R207+0x3000] ;  /* 0x00300000cf44783b */ /* 0x000fee0000000200 */
[C---:B------:R-:W-:Y:S01]  /*29e0*/  HMMA.16816.F32 R36, R20.reuse, R80, R16 ;  /* 0x000000501424723c */ /* 0x040fe20000001810 */
[----:B------:R-:W-:Y:S07]  /*29f0*/  LDSM.16.M88.4 R16, [R206+0x14100] ;  /* 0x01410000ce10783b */ /* 0x000fee0000000200 */
[C---:B------:R-:W-:Y:S01]  /*2a00*/  HMMA.16816.F32 R12, R20.reuse, R82, R12 ;  /* 0x00000052140c723c */ /* 0x040fe2000000180c */
[----:B------:R-:W3:Y:S07]  /*2a10*/  LDSM.16.M88.4 R80, [R207+0x2800] ;  /* 0x00280000cf50783b */ /* 0x000eee0000000200 */
[----:B------:R-:W-:Y:S08]  /*2a20*/  HMMA.16816.F32 R8, R20, R88, R40 ;  /* 0x000000581408723c */ /* 0x000ff00000001828 */
[----:B------:R-:W-:Y:S08]  /*2a30*/  HMMA.16816.F32 R40, R28, R84, R44 ;  /* 0x000000541c28723c */ /* 0x000ff0000000182c */
[----:B--2---:R-:W-:Y:S08]  /*2a40*/  HMMA.16816.F32 R44, R32, R112, R60 ;  /* 0x00000070202c723c */ /* 0x004ff0000000183c */
[----:B------:R-:W-:Y:S01]  /*2a50*/  HMMA.16816.F32 R52, R28, R86, R52 ;  /* 0x000000561c34723c */ /* 0x000fe20000001834 */
[----:B------:R-:W2:Y:S07]  /*2a60*/  LDSM.16.M88.4 R84, [R207+0x3800] ;  /* 0x00380000cf54783b */ /* 0x000eae0000000200 */
[----:B------:R-:W-:Y:S01]  /*2a70*/  HMMA.16816.F32 R60, R20, R90, R56 ;  /* 0x0000005a143c723c */ /* 0x000fe20000001838 */
[----:B------:R-:W-:Y:S07]  /*2a80*/  LDSM.16.M88.4 R88, [R202+0xb900] ;  /* 0x00b90000ca58783b */ /* 0x000fee0000000200 */
[C---:B------:R-:W-:Y:S01]  /*2a90*/  HMMA.16816.F32 R56, R28.reuse, R102, R48 ;  /* 0x000000661c38723c */ /* 0x040fe20000001830 */
[----:B------:R-:W-:Y:S07]  /*2aa0*/  LDSM.16.M88.4 R100, [R201+0x2000] ;  /* 0x00200000c964783b */ /* 0x000fee0000000200 */
[C---:B-----5:R-:W-:Y:S08]  /*2ab0*/  HMMA.16816.F32 R48, R28.reuse, R76, R36 ;  /* 0x0000004c1c30723c */ /* 0x060ff00000001824 */
[C---:B------:R-:W-:Y:S01]  /*2ac0*/  HMMA.16816.F32 R36, R28.reuse, R78, R12 ;  /* 0x0000004e1c24723c */ /* 0x040fe2000000180c */
[----:B------:R-:W-:Y:S04]  /*2ad0*/  LDSM.16.M88.4 R12, [R205+0x14100] ;  /* 0x01410000cd0c783b */ /* 0x000fe80000000200 */
[----:B------:R-:W-:Y:S03]  /*2ae0*/  LDSM.16.M88.4 R76, [R201+0x2800] ;  /* 0x00280000c94c783b */ /* 0x000fe60000000200 */
[----:B------:R-:W-:Y:S08]  /*2af0*/  HMMA.16816.F32 R8, R28, R96, R8 ;  /* 0x000000601c08723c */ /* 0x000ff00000001808 */
[----:B-1----:R-:W-:Y:S08]  /*2b00*/  HMMA.16816.F32 R20, R32, R72, R40 ;  /* 0x000000482014723c */ /* 0x002ff00000001828 */
[----:B------:R-:W-:Y:S08]  /*2b10*/  HMMA.16816.F32 R40, R24, R116, R44 ;  /* 0x000000741828723c */ /* 0x000ff0000000182c */
[----:B------:R-:W-:Y:S01]  /*2b20*/  HMMA.16816.F32 R52, R32, R74, R52 ;  /* 0x0000004a2034723c */ /* 0x000fe20000001834 */
[----:B------:R-:W1:Y:S07]  /*2b30*/  LDSM.16.M88.4 R72, [R202+0xa900] ;  /* 0x00a90000ca48783b */ /* 0x000e6e0000000200 */
[----:B------:R-:W-:Y:S01]  /*2b40*/  HMMA.16816.F32 R60, R28, R98, R60 ;  /* 0x000000621c3c723c */ /* 0x000fe2000000183c */
[----:B------:R-:W-:Y:S07]  /*2b50*/  LDSM.16.M88.4 R96, [R196+0xc100] ;  /* 0x00c10000c460783b */ /* 0x000fee0000000200 */
[C---:B------:R-:W-:Y:S01]  /*2b60*/  HMMA.16816.F32 R56, R32.reuse, R114, R56 ;  /* 0x000000722038723c */ /* 0x040fe20000001838 */
[----:B------:R-:W-:Y:S07]  /*2b70*/  LDSM.16.M88.4 R112, [R196+0xe100] ;  /* 0x00e10000c470783b */ /* 0x000fee0000000200 */
[C---:B------:R-:W-:Y:S08]  /*2b80*/  HMMA.16816.F32 R48, R32.reuse, R64, R48 ;  /* 0x000000402030723c */ /* 0x040ff00000001830 */
[C---:B------:R-:W-:Y:S01]  /*2b90*/  HMMA.16816.F32 R44, R32.reuse, R66, R36 ;  /* 0x00000042202c723c */ /* 0x040fe20000001824 */
[----:B------:R-:W5:Y:S07]  /*2ba0*/  LDSM.16.M88.4 R64, [R202+0xb100] ;  /* 0x00b10000ca40783b */ /* 0x000f6e0000000200 */
[----:B------:R-:W-:Y:S01]  /*2bb0*/  HMMA.16816.F32 R36, R32, R92, R8 ;  /* 0x0000005c2024723c */ /* 0x000fe20000001808 */
[----:B------:R-:W1:Y:S07]  /*2bc0*/  LDSM.16.M88.4 R8, [R203+0x18100] ;  /* 0x01810000cb08783b */ /* 0x000e6e0000000200 */
[----:B---3--:R-:W-:Y:S08]  /*2bd0*/  HMMA.16816.F32 R20, R24, R80, R20 ;  /* 0x000000501814723c */ /* 0x008ff00000001814 */
[----:B------:R-:W-:Y:S08]  /*2be0*/  HMMA.16816.F32 R28, R16, R108, R40 ;  /* 0x0000006c101c723c */ /* 0x000ff00000001828 */
[----:B------:R-:W-:Y:S01]  /*2bf0*/  HMMA.16816.F32 R52, R24, R82, R52 ;  /* 0x000000521834723c */ /* 0x000fe20000001834 */
[----:B------:R-:W-:Y:S07]  /*2c00*/  LDSM.16.M88.4 R80, [R201+0x3800] ;  /* 0x00380000c950783b */ /* 0x000fee0000000200 */
[----:B------:R-:W-:Y:S01]  /*2c10*/  HMMA.16816.F32 R60, R32, R94, R60 ;  /* 0x0000005e203c723c */ /* 0x000fe2000000183c */
[----:B------:R-:W-:Y:S04]  /*2c20*/  LDSM.16.M88.4 R32, [R204+0x18100] ;  /* 0x01810000cc20783b */ /* 0x000fe80000000200 */
[----:B------:R-:W-:Y:S03]  /*2c30*/  LDSM.16.M88.4 R92, [R202+0xc100] ;  /* 0x00c10000ca5c783b */ /* 0x000fe60000000200 */
[C---:B------:R-:W-:Y:S01]  /*2c40*/  HMMA.16816.F32 R56, R24.reuse, R118, R56 ;  /* 0x000000761838723c */ /* 0x040fe20000001838 */
[----:B------:R-:W-:Y:S07]  /*2c50*/  LDSM.16.M88.4 R116, [R201+0x4000] ;  /* 0x00400000c974783b */ /* 0x000fee0000000200 */
[C---:B------:R-:W-:Y:S08]  /*2c60*/  HMMA.16816.F32 R48, R24.reuse, R68, R48 ;  /* 0x000000441830723c */ /* 0x040ff00000001830 */
[C---:B------:R-:W-:Y:S01]  /*2c70*/  HMMA.16816.F32 R40, R24.reuse, R70, R44 ;  /* 0x000000461828723c */ /* 0x040fe2000000182c */
[----:B------:R-:W3:Y:S07]  /*2c80*/  LDSM.16.M88.4 R68, [R201+0x3000] ;  /* 0x00300000c944783b */ /* 0x000eee0000000200 */
[----:B--2---:R-:W-:Y:S08]  /*2c90*/  HMMA.16816.F32 R36, R24, R84, R36 ;  /* 0x000000541824723c */ /* 0x004ff00000001824 */
        /* <DEDUP_REMOVED lines=8> */
[C---:B-----5:R-:W-:Y:S01]  /*2d20*/  HMMA.16816.F32 R44, R16.reuse, R64, R48 ;  /* 0x00000040102c723c */ /* 0x060fe20000001830 */
[----:B------:R-:W2:Y:S07]  /*2d30*/  LDSM.16.M88.4 R48, [R196+0xd100] ;  /* 0x00d10000c430783b */ /* 0x000eae0000000200 */
[C---:B------:R-:W-:Y:S01]  /*2d40*/  HMMA.16816.F32 R40, R16.reuse, R66, R40 ;  /* 0x000000421028723c */ /* 0x040fe20000001828 */
[----:B------:R-:W-:Y:S07]  /*2d50*/  LDSM.16.M88.4 R64, [R202+0xd100] ;  /* 0x00d10000ca40783b */ /* 0x000fee0000000200 */
[----:B------:R-:W-:Y:S08]  /*2d60*/  HMMA.16816.F32 R36, R16, R88, R36 ;  /* 0x000000581024723c */ /* 0x000ff00000001824 */
[----:B------:R-:W-:Y:S08]  /*2d70*/  HMMA.16816.F32 R20, R12, R76, R20 ;  /* 0x0000004c0c14723c */ /* 0x000ff00000001814 */
[----:B------:R-:W-:Y:S01]  /*2d80*/  HMMA.16816.F32 R24, R8, R96, R28 ;  /* 0x000000600818723c */ /* 0x000fe2000000181c */
[----:B------:R-:W-:Y:S07]  /*2d90*/  LDSM.16.M88.4 R28, [R206+0x18100] ;  /* 0x01810000ce1c783b */ /* 0x000fee0000000200 */
[----:B------:R-:W-:Y:S01]  /*2da0*/  HMMA.16816.F32 R52, R12, R78, R52 ;  /* 0x0000004e0c34723c */ /* 0x000fe20000001834 */
[----:B------:R-:W5:Y:S07]  /*2db0*/  LDSM.16.M88.4 R76, [R207+0x4800] ;  /* 0x00480000cf4c783b */ /* 0x000f6e0000000200 */
[----:B------:R-:W-:Y:S01]  /*2dc0*/  HMMA.16816.F32 R60, R16, R90, R60 ;  /* 0x0000005a103c723c */ /* 0x000fe2000000183c */
[----:B------:R-:W-:Y:S07]  /*2dd0*/  LDSM.16.M88.4 R88, [R207+0x5800] ;  /* 0x00580000cf58783b */ /* 0x000fee0000000200 */
[C---:B------:R-:W-:Y:S01]  /*2de0*/  HMMA.16816.F32 R56, R12.reuse, R102, R56 ;  /* 0x000000660c38723c */ /* 0x040fe20000001838 */
[----:B------:R-:W-:Y:S07]  /*2df0*/  LDSM.16.M88.4 R100, [R202+0xe100] ;  /* 0x00e10000ca64783b */ /* 0x000fee0000000200 */
[C---:B---3--:R-:W-:Y:S08]  /*2e00*/  HMMA.16816.F32 R44, R12.reuse, R68, R44 ;  /* 0x000000440c2c723c */ /* 0x048ff0000000182c */
[C---:B------:R-:W-:Y:S01]  /*2e10*/  HMMA.16816.F32 R40, R12.reuse, R70, R40 ;  /* 0x000000460c28723c */ /* 0x040fe20000001828 */
[----:B------:R-:W3:Y:S07]  /*2e20*/  LDSM.16.M88.4 R68, [R207+0x5000] ;  /* 0x00500000cf44783b */ /* 0x000eee0000000200 */
[----:B------:R-:W-:Y:S08]  /*2e30*/  HMMA.16816.F32 R36, R12, R80, R36 ;  /* 0x000000500c24723c */ /* 0x000ff00000001824 */
[----:B-1----:R-:W-:Y:S08]  /*2e40*/  HMMA.16816.F32 R16, R8, R72, R20 ;  /* 0x000000480810723c */ /* 0x002ff00000001814 */
[----:B------:R-:W-:Y:S01]  /*2e50*/  HMMA.16816.F32 R20, R32, R120, R24 ;  /* 0x000000782014723c */ /* 0x000fe20000001818 */
[----:B------:R-:W-:Y:S07]  /*2e60*/  LDSM.16.M88.4 R24, [R205+0x18100] ;  /* 0x01810000cd18783b */ /* 0x000fee0000000200 */
[----:B------:R-:W-:Y:S01]  /*2e70*/  HMMA.16816.F32 R52, R8, R74, R52 ;  /* 0x0000004a0834723c */ /* 0x000fe20000001834 */
[----:B------:R-:W1:Y:S07]  /*2e80*/  LDSM.16.M88.4 R72, [R202+0xc900] ;  /* 0x00c90000ca48783b */ /* 0x000e6e0000000200 */
[----:B------:R-:W-:Y:S01]  /*2e90*/  HMMA.16816.F32 R60, R12, R82, R60 ;  /* 0x000000520c3c723c */ /* 0x000fe2000000183c */
[----:B------:R-:W1:Y:S07]  /*2ea0*/  LDSM.16.M88.4 R80, [R202+0xd900] ;  /* 0x00d90000ca50783b */ /* 0x000e6e0000000200 */
[C---:B------:R-:W-:Y:S01]  /*2eb0*/  HMMA.16816.F32 R56, R8.reuse, R98, R56 ;  /* 0x000000620838723c */ /* 0x040fe20000001838 */
[----:B------:R-:W-:Y:S07]  /*2ec0*/  LDSM.16.M88.4 R96, [R201+0x5800] ;  /* 0x00580000c960783b */ /* 0x000fee0000000200 */
[C---:B--2---:R-:W-:Y:S08]  /*2ed0*/  HMMA.16816.F32 R44, R8.reuse, R48, R44 ;  /* 0x00000030082c723c */ /* 0x044ff0000000182c */
[C---:B------:R-:W-:Y:S08]  /*2ee0*/  HMMA.16816.F32 R40, R8.reuse, R50, R40 ;  /* 0x000000320828723c */ /* 0x040ff00000001828 */
[----:B------:R-:W-:Y:S08]  /*2ef0*/  HMMA.16816.F32 R36, R8, R84, R36 ;  /* 0x000000540824723c */ /* 0x000ff00000001824 */
[----:B-----5:R-:W-:Y:S08]  /*2f00*/  HMMA.16816.F32 R12, R32, R76, R16 ;  /* 0x0000004c200c723c */ /* 0x020ff00000001810 */
[----:B------:R-:W-:Y:S01]  /*2f10*/  HMMA.16816.F32 R16, R28, R92, R20 ;  /* 0x0000005c1c10723c */ /* 0x000fe20000001814 */
[----:B------:R-:W-:Y:S07]  /*2f20*/  LDSM.16.M88.4 R20, [R203+0x1c100] ;  /* 0x01c10000cb14783b */ /* 0x000fee0000000200 */
[----:B------:R-:W-:Y:S01]  /*2f30*/  HMMA.16816.F32 R52, R32, R78, R52 ;  /* 0x0000004e2034723c */ /* 0x000fe20000001834 */
[----:B------:R-:W2:Y:S07]  /*2f40*/  LDSM.16.M88.4 R76, [R201+0x4800] ;  /* 0x00480000c94c783b */ /* 0x000eae0000000200 */
[----:B------:R-:W-:Y:S01]  /*2f50*/  HMMA.16816.F32 R60, R8, R86, R60 ;  /* 0x00000056083c723c */ /* 0x000fe2000000183c */
[----:B------:R-:W-:Y:S07]  /*2f60*/  LDSM.16.M88.4 R84, [R207+0x7800] ;  /* 0x00780000cf54783b */ /* 0x000fee0000000200 */
[C---:B------:R-:W-:Y:S08]  /*2f70*/  HMMA.16816.F32 R56, R32.reuse, R122, R56 ;  /* 0x0000007a2038723c */ /* 0x040ff00000001838 */
[C---:B---3--:R-:W-:Y:S08]  /*2f80*/  HMMA.16816.F32 R44, R32.reuse, R68, R44 ;  /* 0x00000044202c723c */ /* 0x048ff0000000182c */
[C---:B------:R-:W-:Y:S01]  /*2f90*/  HMMA.16816.F32 R40, R32.reuse, R70, R40 ;  /* 0x000000462028723c */ /* 0x040fe20000001828 */
[----:B------:R-:W3:Y:S07]  /*2fa0*/  LDSM.16.M88.4 R68, [R201+0x5000] ;  /* 0x00500000c944783b */ /* 0x000eee0000000200 */
[----:B------:R-:W-:Y:S08]  /*2fb0*/  HMMA.16816.F32 R36, R32, R88, R36 ;  /* 0x000000582024723c */ /* 0x000ff00000001824 */
[----:B-1----:R-:W-:Y:S01]  /*2fc0*/  HMMA.16816.F32 R8, R28, R72, R12 ;  /* 0x000000481c08723c */ /* 0x002fe2000000180c */
[----:B------:R-:W-:Y:S07]  /*2fd0*/  LDSM.16.M88.4 R12, [R204+0x1c100] ;  /* 0x01c10000cc0c783b */ /* 0x000fee0000000200 */
        /* <DEDUP_REMOVED lines=10> */
[----:B------:R-:W-:Y:S08]  /*3080*/  HMMA.16816.F32 R40, R28, R80, R36 ;  /* 0x000000501c28723c */ /* 0x000ff00000001824 */
[----:B--2---:R-:W-:Y:S01]  /*3090*/  HMMA.16816.F32 R36, R24, R76, R8 ;  /* 0x0000004c1824723c */ /* 0x004fe20000001808 */
[----:B------:R-:W2:Y:S07]  /*30a0*/  LDSM.16.M88.4 R8, [R206+0x1c100] ;  /* 0x01c10000ce08783b */ /* 0x000eae0000000200 */
[----:B------:R-:W-:Y:S08]  /*30b0*/  HMMA.16816.F32 R16, R20, R112, R16 ;  /* 0x000000701410723c */ /* 0x000ff00000001810 */
[----:B------:R-:W-:Y:S01]  /*30c0*/  HMMA.16816.F32 R32, R24, R78, R52 ;  /* 0x0000004e1820723c */ /* 0x000fe20000001834 */
[----:B------:R-:W-:Y:S07]  /*30d0*/  LDSM.16.M88.4 R76, [R207+0x7000] ;  /* 0x00700000cf4c783b */ /* 0x000fee0000000200 */
[----:B------:R-:W-:Y:S01]  /*30e0*/  HMMA.16816.F32 R60, R28, R82, R60 ;  /* 0x000000521c3c723c */ /* 0x000fe2000000183c */
[----:B------:R-:W2:Y:S07]  /*30f0*/  LDSM.16.M88.4 R80, [R202+0xe900] ;  /* 0x00e90000ca50783b */ /* 0x000eae0000000200 */
[C---:B------:R-:W-:Y:S01]  /*3100*/  HMMA.16816.F32 R56, R24.reuse, R118, R56 ;  /* 0x000000761838723c */ /* 0x040fe20000001838 */
[----:B------:R-:W-:Y:S07]  /*3110*/  LDSM.16.M88.4 R116, [R201+0x6000] ;  /* 0x00600000c974783b */ /* 0x000fee0000000200 */
[C---:B---3--:R-:W-:Y:S08]  /*3120*/  HMMA.16816.F32 R52, R24.reuse, R68, R48 ;  /* 0x000000441834723c */ /* 0x048ff00000001830 */
[C---:B------:R-:W-:Y:S01]  /*3130*/  HMMA.16816.F32 R48, R24.reuse, R70, R44 ;  /* 0x000000461830723c */ /* 0x040fe2000000182c */
[----:B------:R-:W-:Y:S07]  /*3140*/  LDSM.16.M88.4 R68, [R201+0x6800] ;  /* 0x00680000c944783b */ /* 0x000fee0000000200 */
[----:B------:R-:W-:Y:S08]  /*3150*/  HMMA.16816.F32 R44, R24, R96, R40 ;  /* 0x00000060182c723c */ /* 0x000ff00000001828 */
[----:B-1----:R-:W-:Y:S08]  /*3160*/  HMMA.16816.F32 R40, R20, R72, R36 ;  /* 0x000000481428723c */ /* 0x002ff00000001824 */
[----:B------:R-:W-:Y:S01]  /*3170*/  HMMA.16816.F32 R36, R12, R108, R16 ;  /* 0x0000006c0c24723c */ /* 0x000fe20000001810 */
[----:B------:R-:W1:Y:S07]  /*3180*/  LDSM.16.M88.4 R16, [R205+0x1c100] ;  /* 0x01c10000cd10783b */ /* 0x000e6e0000000200 */
[----:B------:R-:W-:Y:S01]  /*3190*/  HMMA.16816.F32 R28, R20, R74, R32 ;  /* 0x0000004a141c723c */ /* 0x000fe20000001820 */
[----:B------:R-:W3:Y:S07]  /*31a0*/  LDSM.16.M88.4 R72, [R202+0xf900] ;  /* 0x00f90000ca48783b */ /* 0x000eee0000000200 */
[----:B------:R-:W-:Y:S08]  /*31b0*/  HMMA.16816.F32 R24, R24, R98, R60 ;  /* 0x000000621818723c */ /* 0x000ff0000000183c */
[C---:B------:R-:W-:Y:S08]  /*31c0*/  HMMA.16816.F32 R60, R20.reuse, R114, R56 ;  /* 0x00000072143c723c */ /* 0x040ff00000001838 */
[C---:B-----5:R-:W-:Y:S08]  /*31d0*/  HMMA.16816.F32 R56, R20.reuse, R64, R52 ;  /* 0x000000401438723c */ /* 0x060ff00000001834 */
[C---:B------:R-:W-:Y:S01]  /*31e0*/  HMMA.16816.F32 R52, R20.reuse, R66, R48 ;  /* 0x000000421434723c */ /* 0x040fe20000001830 */
[----:B------:R-:W5:Y:S07]  /*31f0*/  LDSM.16.M88.4 R64, [R202+0xf100] ;  /* 0x00f10000ca40783b */ /* 0x000f6e0000000200 */
[----:B------:R-:W-:Y:S08]  /*3200*/  HMMA.16816.F32 R48, R20, R92, R44 ;  /* 0x0000005c1430723c */ /* 0x000ff0000000182c */
[----:B------:R-:W-:Y:S08]  /*3210*/  HMMA.16816.F32 R44, R12, R88, R40 ;  /* 0x000000580c2c723c */ /* 0x000ff00000001828 */
[----:B--2---:R-:W-:Y:S08]  /*3220*/  HMMA.16816.F32 R36, R8, R100, R36 ;  /* 0x000000640824723c */ /* 0x004ff00000001824 */
[----:B------:R-:W-:Y:S08]  /*3230*/  HMMA.16816.F32 R32, R12, R90, R28 ;  /* 0x0000005a0c20723c */ /* 0x000ff0000000181c */
[----:B------:R-:W-:Y:S08]  /*3240*/  HMMA.16816.F32 R44, R8, R80, R44 ;  /* 0x00000050082c723c */ /* 0x000ff0000000182c */
[----:B------:R-:W-:Y:S08]  /*3250*/  HMMA.16816.F32 R20, R20, R94, R24 ;  /* 0x0000005e1414723c */ /* 0x000ff00000001818 */
[----:B------:R-:W-:Y:S08]  /*3260*/  HMMA.16816.F32 R24, R12, R76, R56 ;  /* 0x0000004c0c18723c */ /* 0x000ff00000001838 */
[----:B-1----:R-:W-:Y:S01]  /*3270*/  HMMA.16816.F32 R56, R16, R116, R36 ;  /* 0x000000741038723c */ /* 0x002fe20000001824 */
[----:B------:R-:W-:Y:S07]  /*3280*/  LDSM.16.M88.4 R36, [R201+0x7800] ;  /* 0x00780000c924783b */ /* 0x000fee0000000200 */
[----:B------:R-:W-:Y:S08]  /*3290*/  HMMA.16816.F32 R32, R8, R82, R32 ;  /* 0x000000520820723c */ /* 0x000ff00000001820 */
[C---:B------:R-:W-:Y:S08]  /*32a0*/  HMMA.16816.F32 R28, R12.reuse, R110, R60 ;  /* 0x0000006e0c1c723c */ /* 0x040ff0000000183c */
[----:B------:R-:W-:Y:S01]  /*32b0*/  HMMA.16816.F32 R48, R12, R84, R48 ;  /* 0x000000540c30723c */ /* 0x000fe20000001830 */
[----:B------:R-:W-:-:S07]  /*32c0*/  FMUL.FTZ R0, R56, c[0x0][0x320] ;  /* 0x0000c80038007a20 */ /* 0x000fce0000410000 */
[----:B------:R-:W-:Y:S01]  /*32d0*/  HMMA.16816.F32 R40, R12, R78, R52 ;  /* 0x0000004e0c28723c */ /* 0x000fe20000001834 */
[----:B------:R-:W1:Y:S01]  /*32e0*/  LDSM.16.M88.4 R52, [R201+0x7000] ;  /* 0x00700000c934783b */ /* 0x000e620000000200 */
[----:B------:R-:W-:-:S06]  /*32f0*/  DEPBAR.LE SB0, 0x0 ;  /* 0x000080000000791a */ /* 0x000fcc0000000000 */
[----:B------:R-:W-:Y:S08]  /*3300*/  HMMA.16816.F32 R44, R16, R68, R44 ;  /* 0x00000044102c723c */ /* 0x000ff0000000182c */
[----:B------:R-:W-:Y:S08]  /*3310*/  HMMA.16816.F32 R12, R12, R86, R20 ;  /* 0x000000560c0c723c */ /* 0x000ff00000001814 */
[----:B------:R-:W-:Y:S08]  /*3320*/  HMMA.16816.F32 R32, R16, R70, R32 ;  /* 0x000000461020723c */ /* 0x000ff00000001820 */
[----:B------:R-:W-:Y:S01]  /*3330*/  HMMA.16816.F32 R60, R8, R102, R28 ;  /* 0x00000066083c723c */ /* 0x000fe2000000181c */
[----:B----4-:R-:W-:-:S07]  /*3340*/  FMUL.FTZ R7, R45, c[0x0][0x320] ;  /* 0x0000c8002d077a20 */ /* 0x010fce0000410000 */
[C---:B---3--:R-:W-:Y:S01]  /*3350*/  HMMA.16816.F32 R28, R8.reuse, R72, R48 ;  /* 0x00000048081c723c */ /* 0x048fe20000001830 */
[----:B------:R2:W3:Y:S07]  /*3360*/  MUFU.TANH R51, R0 ;  /* 0x0000000000337308 */ /* 0x0004ee0000002400 */
[C---:B-----5:R-:W-:Y:S01]  /*3370*/  HMMA.16816.F32 R20, R8.reuse, R64, R24 ;  /* 0x000000400814723c */ /* 0x060fe20000001818 */
[----:B------:R4:W1:Y:S07]  /*3380*/  MUFU.TANH R49, R7 ;  /* 0x0000000700317308 */ /* 0x00086e0000002400 */
[----:B------:R-:W-:Y:S01]  /*3390*/  HMMA.16816.F32 R24, R8, R66, R40 ;  /* 0x000000420818723c */ /* 0x000fe20000001828 */
[----:B--2---:R-:W-:-:S04]  /*33a0*/  FMUL.FTZ R0, R57, c[0x0][0x320] ;  /* 0x0000c80039007a20 */ /* 0x004fc80000410000 */
[----:B------:R2:W2:Y:S03]  /*33b0*/  MUFU.TANH R50, R0 ;  /* 0x0000000000327308 */ /* 0x0004a60000002400 */
[----:B------:R-:W-:Y:S01]  /*33c0*/  HMMA.16816.F32 R12, R8, R74, R12 ;  /* 0x0000004a080c723c */ /* 0x000fe2000000180c */
[----:B----4-:R-:W-:-:S04]  /*33d0*/  LEA.HI R7, R124, R132, RZ, 0x2 ;  /* 0x000000847c077211 */ /* 0x010fc800078f10ff */
[----:B------:R-:W-:Y:S02]  /*33e0*/  LOP3.LUT R7, R7, 0xfffffffc, RZ, 0xc0, !PT ;  /* 0xfffffffc07077812 */ /* 0x000fe400078ec0ff */
[----:B------:R-:W-:Y:S01]  /*33f0*/  SHF.R.S32.HI R11, RZ, 0x1f, R106 ;  /* 0x0000001fff0b7819 */ /* 0x000fe2000001146a */
[C---:B-1----:R-:W-:Y:S01]  /*3400*/  HMMA.16816.F32 R40, R16.reuse, R52, R20 ;  /* 0x000000341028723c */ /* 0x042fe20000001814 */
[----:B------:R-:W-:Y:S02]  /*3410*/  FMUL.FTZ R10, R33, c[0x0][0x320] ;  /* 0x0000c800210a7a20 */ /* 0x000fe40000410000 */
[----:B--2---:R-:W-:Y:S02]  /*3420*/  FMUL.FTZ R0, R58, c[0x0][0x320] ;  /* 0x0000c8003a007a20 */ /* 0x004fe40000410000 */
[----:B------:R-:W1:Y:S03]  /*3430*/  MUFU.TANH R45, R10 ;  /* 0x0000000a002d7308 */ /* 0x000e660000002400 */
[C---:B------:R-:W-:Y:S05]  /*3440*/  HMMA.16816.F32 R52, R16.reuse, R54, R24 ;  /* 0x000000361034723c */ /* 0x040fea0000001818 */
[----:B------:R2:W4:Y:S03]  /*3450*/  MUFU.TANH R57, R0 ;  /* 0x0000000000397308 */ /* 0x0005260000002400 */
[----:B------:R-:W-:Y:S01]  /*3460*/  HMMA.16816.F32 R28, R16, R36, R28 ;  /* 0x00000024101c723c */ /* 0x000fe2000000181c */
[----:B--2---:R-:W-:-:S04]  /*3470*/  @P6 IADD3 R0, R172, -0x2, RZ ;  /* 0xfffffffeac006810 */ /* 0x004fc80007ffe0ff */
[----:B------:R-:W-:Y:S01]  /*3480*/  @P6 SHF.R.S32.HI R6, RZ, 0x1f, R0 ;  /* 0x0000001fff066819 */ /* 0x000fe20000011400 */
[----:B------:R-:W-:Y:S02]  /*3490*/  @P6 IMAD R3, R125, R0, RZ ;  /* 0x000000007d036224 */ /* 0x000fe400078e02ff */
[----:B------:R-:W-:Y:S01]  /*34a0*/  @P6 IMAD.WIDE.U32 R8, R0, R126, R130 ;  /* 0x0000007e00086225 */ /* 0x000fe200078e0082 */
[----:B------:R-:W-:-:S03]  /*34b0*/  LOP3.LUT R0, R107, 0xffffffe0, RZ, 0xc0, !PT ;  /* 0xffffffe06b007812 */ /* 0x000fc600078ec0ff */
[----:B------:R-:W-:Y:S02]  /*34c0*/  @P6 IMAD R3, R6, R126, R3 ;  /* 0x0000007e06036224 */ /* 0x000fe400078e0203 */
[----:B------:R-:W-:Y:S02]  /*34d0*/  FMUL.FTZ R6, R32, c[0x0][0x320] ;  /* 0x0000c80020067a20 */ /* 0x000fe40000410000 */
[----:B------:R-:W-:Y:S02]  /*34e0*/  @P6 IMAD.IADD R3, R9, 0x1, R3 ;  /* 0x0000000109036824 */ /* 0x000fe400078e0203 */
[----:B------:R2:W1:Y:S01]  /*34f0*/  MUFU.TANH R48, R6 ;  /* 0x0000000600307308 */ /* 0x0004620000002400 */
[C---:B------:R-:W-:Y:S02]  /*3500*/  IMAD.IADD R9, R132.reuse, 0x1, -R7 ;  /* 0x0000000184097824 */ /* 0x040fe400078e0a07 */
[----:B------:R-:W-:-:S05]  /*3510*/  IMAD.IADD R0, R132, 0x1, -R0 ;  /* 0x0000000184007824 */ /* 0x000fca00078e0a00 */
[----:B------:R-:W-:Y:S01]  /*3520*/  SHF.R.S32.HI R20, RZ, 0x1f, R0 ;  /* 0x0000001fff147819 */ /* 0x000fe20000011400 */
[----:B------:R-:W-:Y:S01]  /*3530*/  BAR.SYNC.DEFER_BLOCKING 0x0 ;  /* 0x0000000000007b1d */ /* 0x000fe20000010000 */
[----:B--2---:R-:W-:-:S04]  /*3540*/  @P6 LEA R6, P0, R8, c[0x0][0x1c8], 0x1 ;  /* 0x0000720008066a11 */ /* 0x004fc800078008ff */
[----:B------:R-:W-:Y:S02]  /*3550*/  @P6 LEA.HI.X R7, R8, c[0x0][0x1cc], R3, 0x1, P0 ;  /* 0x0000730008076a11 */ /* 0x000fe400000f0c03 */
[----:B------:R-:W-:Y:S01]  /*3560*/  LEA.HI R8, R11, R106, RZ, 0x3 ;  /* 0x0000006a0b087211 */ /* 0x000fe200078f18ff */
[----:B------:R-:W-:Y:S01]  /*3570*/  FMUL.FTZ R11, R40, c[0x0][0x320] ;  /* 0x0000c800280b7a20 */ /* 0x000fe20000410000 */
[----:B------:R-:W-:Y:S02]  /*3580*/  LEA.HI R3, R9, R9, RZ, 0x1 ;  /* 0x0000000909037211 */ /* 0x000fe400078f08ff */
[----:B------:R-:W-:Y:S01]  /*3590*/  LOP3.LUT R10, R8, 0xffffff8, RZ, 0xc0, !PT ;  /* 0x0ffffff8080a7812 */ /* 0x000fe200078ec0ff */
[----:B------:R2:W1:Y:S01]  /*35a0*/  MUFU.TANH R40, R11 ;  /* 0x0000000b00287308 */ /* 0x0004620000002400 */
[----:B------:R-:W-:Y:S02]  /*35b0*/  LOP3.LUT R8, R3, 0x1ffffffe, RZ, 0xc0, !PT ;  /* 0x1ffffffe03087812 */ /* 0x000fe400078ec0ff */
[----:B------:R-:W-:Y:S01]  /*35c0*/  LEA.HI R3, R20, R0, RZ, 0x2 ;  /* 0x0000000014037211 */ /* 0x000fe200078f10ff */
[----:B------:R-:W-:Y:S01]  /*35d0*/  IMAD.IADD R10, R106, 0x1, -R10 ;  /* 0x000000016a0a7824 */ /* 0x000fe200078e0a0a */
[----:B------:R-:W-:Y:S01]  /*35e0*/  HMMA.16816.F32 R20, R16, R38, R12 ;  /* 0x000000261014723c */ /* 0x000fe2000000180c */
[----:B------:R-:W-:Y:S01]  /*35f0*/  IMAD.IADD R9, R9, 0x1, -R8 ;  /* 0x0000000109097824 */ /* 0x000fe200078e0a08 */
[----:B------:R-:W-:Y:S01]  /*3600*/  LEA.HI.SX32 R8, R3, UR9, 0x1e ;  /* 0x0000000903087c11 */ /* 0x000fe2000f8ff2ff */
[----:B------:R-:W-:Y:S01]  /*3610*/  @!PT LDS RZ, [RZ] ;  /* 0x00000000fffff984 */ /* 0x000fe20000000800 */
[----:B------:R-:W-:Y:S01]  /*3620*/  @!PT LDS RZ, [RZ] ;  /* 0x00000000fffff984 */ /* 0x000fe20000000800 */
[----:B------:R-:W-:Y:S01]  /*3630*/  @!PT LDS RZ, [RZ] ;  /* 0x00000000fffff984 */ /* 0x000fe20000000800 */
[----:B------:R5:W-:Y:S01]  /*3640*/  @P6 LDGSTS.E.BYPASS.LTC128B.128 [R225+0x8100], [R6.64], !P4 ;  /* 0x0810000006e16fae */ /* 0x000be2000e101d4c */
[----:B------:R-:W-:-:S03]  /*3650*/  PLOP3.LUT P0, PT, PT, PT, UP2, 0x80, 0x0 ;  /* 0x000000000000781c */ /* 0x000fc60003f0f028 */
[----:B------:R-:W-:Y:S01]  /*3660*/  IMAD R8, R10, 0x10, R8 ;  /* 0x000000100a087824 */ /* 0x000fe200078e0208 */
[----:B------:R-:W-:Y:S01]  /*3670*/  HMMA.16816.F32 R16, R16, R118, R60 ;  /* 0x000000761010723c */ /* 0x000fe2000000183c */
[----:B------:R-:W-:Y:S01]  /*3680*/  FMUL.FTZ R10, R53, c[0x0][0x320] ;  /* 0x0000c800350a7a20 */ /* 0x000fe20000410000 */
[----:B------:R5:W-:Y:S01]  /*3690*/  @P6 LDGSTS.E.BYPASS.LTC128B.128 [R225+0xa100], [R6.64+0x80], !P3 ;  /* 0x0a10008006e16fae */ /* 0x000be2000d901d4c */
[----:B------:R-:W-:Y:S01]  /*36a0*/  IMAD R56, R9, 0x8, R8 ;  /* 0x0000000809387824 */ /* 0x000fe200078e0208 */
[----:B------:R-:W-:Y:S01]  /*36b0*/  LOP3.LUT R8, R3, 0x7ffffffc, RZ, 0xc0, !PT ;  /* 0x7ffffffc03087812 */ /* 0x000fe200078ec0ff */
[----:B--2---:R-:W-:Y:S01]  /*36c0*/  FMUL.FTZ R11, R41, c[0x0][0x320] ;  /* 0x0000c800290b7a20 */ /* 0x004fe20000410000 */
[----:B------:R2:W1:Y:S01]  /*36d0*/  MUFU.TANH R37, R10 ;  /* 0x0000000a00257308 */ /* 0x0004620000002400 */
[----:B------:R-:W-:Y:S01]  /*36e0*/  @P5 IMAD.HI.U32 R3, R56, c[0x0][0x2c8], RZ ;  /* 0x0000b20038035a27 */ /* 0x000fe200078e00ff */
[----:B------:R5:W-:Y:S03]  /*36f0*/  @P6 LDGSTS.E.BYPASS.LTC128B.128 [R225+0xc100], [R6.64+0x100], !P2 ;  /* 0x0c10010006e16fae */ /* 0x000be6000d101d4c */
[----:B------:R-:W-:Y:S01]  /*3700*/  FMUL.FTZ R9, R28, c[0x0][0x320] ;  /* 0x0000c8001c097a20 */ /* 0x000fe20000410000 */
[----:B------:R5:W-:Y:S01]  /*3710*/  @P6 LDGSTS.E.BYPASS.LTC128B.128 [R225+0xe100], [R6.64+0x180], !P1 ;  /* 0x0e10018006e16fae */ /* 0x000be2000c901d4c */
[----:B------:R-:W-:Y:S01]  /*3720*/  IMAD.MOV.U32 R53, RZ, RZ, 0x1 ;  /* 0x00000001ff357424 */ /* 0x000fe200078e00ff */
[----:B------:R1:W1:Y:S02]  /*3730*/  MUFU.TANH R39, R11 ;  /* 0x0000000b00277308 */ /* 0x0002640000002400 */
[----:B------:R-:W-:Y:S01]  /*3740*/  STL [R1+0x4c], R56 ;  /* 0x00004c3801007387 */ /* 0x000fe20000100800 */
[----:B--2---:R-:W-:-:S05]  /*3750*/  IMAD.IADD R10, R0, 0x1, -R8 ;  /* 0x00000001000a7824 */ /* 0x004fca00078e0a08 */
[----:B------:R2:W2:Y:S01]  /*3760*/  MUFU.TANH R36, R9 ;  /* 0x0000000900247308 */ /* 0x0004a20000002400 */
[----:B------:R-:W-:Y:S02]  /*3770*/  FMUL.FTZ R0, R29, c[0x0][0x320] ;  /* 0x0000c8001d007a20 */ /* 0x000fe40000410000 */
[----:B------:R-:W-:Y:S02]  /*3780*/  IMAD.SHL.U32 R41, R10, 0x2, RZ ;  /* 0x000000020a297824 */ /* 0x000fe400078e00ff */
[----:B-1----:R-:W-:Y:S01]  /*3790*/  IMAD.MOV.U32 R11, RZ, RZ, R56 ;  /* 0x000000ffff0b7224 */ /* 0x002fe200078e0038 */
[----:B------:R-:W-:Y:S02]  /*37a0*/  @P0 SHF.R.U32.HI R11, RZ, c[0x0][0x2cc], R3 ;  /* 0x0000b300ff0b0a19 */ /* 0x000fe40000011603 */
[----:B------:R1:W1:Y:S01]  /*37b0*/  MUFU.TANH R29, R0 ;  /* 0x00000000001d7308 */ /* 0x0002620000002400 */
[----:B------:R-:W-:Y:S01]  /*37c0*/  @P6 LEA R8, P0, R127, R6, 0x1 ;  /* 0x000000067f086211 */ /* 0x000fe200078008ff */
[----:B------:R-:W-:Y:S01]  /*37d0*/  FMUL.FTZ R3, R17, c[0x0][0x320] ;  /* 0x0000c80011037a20 */ /* 0x000fe20000410000 */
[----:B------:R-:W-:Y:S01]  /*37e0*/  STL [R1+0x24], R41 ;  /* 0x0000242901007387 */ /* 0x000fe20000100800 */
[----:B------:R-:W-:-:S03]  /*37f0*/  IADD3 R10, -R41, c[0x0][0x1d0], -R105 ;  /* 0x00007400290a7a10 */ /* 0x000fc60007ffe969 */
[----:B-----5:R-:W5:Y:S01]  /*3800*/  SHFL.IDX PT, R6, R11, RZ, 0x1c1f ;  /* 0x001c1fff0b067589 */ /* 0x020f6200000e0000 */
[----:B--2---:R-:W-:Y:S01]  /*3810*/  @P6 LEA.HI.X R9, R127, R7, R128, 0x1, P0 ;  /* 0x000000077f096211 */ /* 0x004fe200000f0c80 */
[----:B------:R2:W2:Y:S01]  /*3820*/  MUFU.TANH R13, R3 ;  /* 0x00000003000d7308 */ /* 0x0004a20000002400 */
[----:B------:R-:W-:-:S03]  /*3830*/  PLOP3.LUT P0, PT, PT, PT, UP1, 0x40, 0x0 ;  /* 0x000000000000781c */ /* 0x000fc60003f0e818 */
[----:B------:R3:W-:Y:S01]  /*3840*/  @P6 LDGSTS.E.BYPASS.LTC128B.128 [R225+0x9100], [R8.64], !P4 ;  /* 0x0910000008e16fae */ /* 0x0007e2000e101d4c */
[----:B-1----:R-:W-:-:S03]  /*3850*/  FMUL.FTZ R0, R20, c[0x0][0x320] ;  /* 0x0000c80014007a20 */ /* 0x002fc60000410000 */
[----:B------:R3:W-:Y:S01]  /*3860*/  @P6 LDGSTS.E.BYPASS.LTC128B.128 [R225+0xb100], [R8.64+0x80], !P3 ;  /* 0x0b10008008e16fae */ /* 0x0007e2000d901d4c */
[----:B------:R1:W1:Y:S03]  /*3870*/  MUFU.TANH R28, R0 ;  /* 0x00000000001c7308 */ /* 0x0002660000002400 */
[----:B------:R3:W-:Y:S01]  /*3880*/  @P6 LDGSTS.E.BYPASS.LTC128B.128 [R225+0xd100], [R8.64+0x100], !P2 ;  /* 0x0d10010008e16fae */ /* 0x0007e2000d101d4c */
[----:B--2---:R-:W-:-:S03]  /*3890*/  FMUL.FTZ R3, R16, c[0x0][0x320] ;  /* 0x0000c80010037a20 */ /* 0x004fc60000410000 */
[----:B------:R3:W-:Y:S01]  /*38a0*/  @P6 LDGSTS.E.BYPASS.LTC128B.128 [R225+0xf100], [R8.64+0x180], !P1 ;  /* 0x0f10018008e16fae */ /* 0x0007e2000c901d4c */
[----:B------:R2:W2:Y:S03]  /*38b0*/  MUFU.TANH R12, R3 ;  /* 0x00000003000c7308 */ /* 0x0004a60000002400 */
[----:B------:R-:W0:Y:S01]  /*38c0*/  LDGDEPBAR ;  /* 0x00000000000079af */ /* 0x000e220000000000 */
[----:B-1----:R-:W-:-:S04]  /*38d0*/  FMUL.FTZ R0, R21, c[0x0][0x320] ;  /* 0x0000c80015007a20 */ /* 0x002fc80000410000 */
[----:B------:R1:W1:Y:S01]  /*38e0*/  MUFU.TANH R27, R0 ;  /* 0x00000000001b7308 */ /* 0x0002620000002400 */
[----:B--2---:R-:W-:-:S07]  /*38f0*/  FMUL.FTZ R3, R52, c[0x0][0x320] ;  /* 0x0000c80034037a20 */ /* 0x004fce0000410000 */
[----:B------:R-:W2:Y:S01]  /*3900*/  MUFU.TANH R15, R3 ;  /* 0x00000003000f7308 */ /* 0x000ea20000002400 */
[----:B-1----:R-:W-:-:S07]  /*3910*/  FMUL.FTZ R0, R44, c[0x0][0x320] ;  /* 0x0000c8002c007a20 */ /* 0x002fce0000410000 */
[----:B------:R1:W1:Y:S02]  /*3920*/  MUFU.TANH R20, R0 ;  /* 0x0000000000147308 */ /* 0x0002640000002400 */
[----:B-1----:R-:W-:-:S04]  /*3930*/  IADD3 R0, -R105, c[0x0][0x1d0], R53 ;  /* 0x0000740069007a10 */ /* 0x002fc80007ffe135 */
[----:B------:R-:W-:-:S04]  /*3940*/  IADD3 R0, R0, -c[0x0][0x168], -R41 ;  /* 0x80005a0000007a10 */ /* 0x000fc80007ffe829 */
[C---:B---3--:R-:W-:Y:S02]  /*3950*/  IADD3 R8, R0.reuse, c[0x0][0x328], RZ ;  /* 0x0000ca0000087a10 */ /* 0x048fe40007ffe0ff */
[----:B------:R-:W-:-:S03]  /*3960*/  IADD3 R9, R0, UR6, RZ ;  /* 0x0000000600097c10 */ /* 0x000fc6000fffe0ff */
[--C-:B-----5:R-:W-:Y:S02]  /*3970*/  IMAD.IADD R3, R8, 0x1, R6.reuse ;  /* 0x0000000108037824 */ /* 0x120fe400078e0206 */
[----:B------:R-:W-:-:S03]  /*3980*/  IMAD.IADD R0, R9, 0x1, R6 ;  /* 0x0000000109007824 */ /* 0x000fc600078e0206 */
[----:B------:R-:W-:Y:S01]  /*3990*/  IMNMX R3, R3, R10, PT ;  /* 0x0000000a03037217 */ /* 0x000fe20003800200 */
[----:B------:R-:W-:Y:S05]  /*39a0*/  @P0 BRA `(.L_x_1593) ;  /* 0x0000014000000947 */ /* 0x000fea0003800000 */
[----:B--2-4-:R-:W-:Y:S01]  /*39b0*/  IADD3 R6, R6, c[0x0][0x1d0], RZ ;  /* 0x0000740006067a10 */ /* 0x014fe20007ffe0ff */
[----:B------:R-:W-:Y:S03]  /*39c0*/  BSSY B0, `(.L_x_1594) ;  /* 0x000000d000007945 */ /* 0x000fe60003800000 */
[----:B------:R-:W-:-:S04]  /*39d0*/  IADD3 R6, R6, -c[0x0][0x168], RZ ;  /* 0x80005a0006067a10 */ /* 0x000fc80007ffe0ff */
[----:B------:R-:W-:-:S13]  /*39e0*/  ISETP.GT.AND P0, PT, R6, -0x1, PT ;  /* 0xffffffff0600780c */ /* 0x000fda0003f04270 */
[----:B------:R-:W-:Y:S05]  /*39f0*/  @P0 BRA `(.L_x_1595) ;  /* 0x0000006000000947 */ /* 0x000fea0003800000 */
[----:B------:R-:W-:Y:S02]  /*3a00*/  ISETP.NE.AND P0, PT, R53, c[0x0][0x32c], PT ;  /* 0x0000cb0035007a0c */ /* 0x000fe40003f05270 */
[----:B------:R-:W-:-:S11]  /*3a10*/  LOP3.LUT R6, RZ, R6, RZ, 0x33, !PT ;  /* 0x00000006ff067212 */ /* 0x000fd600078e33ff */
[----:B------:R-:W-:-:S05]  /*3a20*/  @P0 IMAD.HI.U32 R7, R6, c[0x0][0x330], RZ ;  /* 0x0000cc0006070a27 */ /* 0x000fca00078e00ff */
[----:B------:R-:W-:-:S04]  /*3a30*/  @P0 SHF.R.U32.HI R6, RZ, c[0x0][0x334], R7 ;  /* 0x0000cd00ff060a19 */ /* 0x000fc80000011607 */
[----:B------:R-:W-:Y:S01]  /*3a40*/  LOP3.LUT R6, RZ, R6, RZ, 0x33, !PT ;  /* 0x00000006ff067212 */ /* 0x000fe200078e33ff */
[----:B------:R-:W-:Y:S05]  /*3a50*/  BRA `(.L_x_1596) ;  /* 0x0000003000007947 */ /* 0x000fea0003800000 */
.L_x_1595:
[----:B------:R-:W-:-:S13]  /*3a60*/  ISETP.NE.AND P0, PT, R53, c[0x0][0x32c], PT ;  /* 0x0000cb0035007a0c */ /* 0x000fda0003f05270 */
[----:B------:R-:W-:-:S05]  /*3a70*/  @P0 IMAD.HI.U32 R7, R6, c[0x0][0x330], RZ ;  /* 0x0000cc0006070a27 */ /* 0x000fca00078e00ff */
[----:B------:R-:W-:Y:S02]  /*3a80*/  @P0 SHF.R.U32.HI R6, RZ, c[0x0][0x334], R7 ;  /* 0x0000cd00ff060a19 */ /* 0x000fe40000011607 */
.L_x_1596:
[----:B------:R-:W-:Y:S05]  /*3a90*/  BSYNC B0 ;  /* 0x0000000000007941 */ /* 0x000fea0003800000 */
.L_x_1594:
[----:B------:R-:W-:-:S04]  /*3aa0*/  IMAD R6, R6, c[0x0][0x32c], -R105 ;  /* 0x0000cb0006067a24 */ /* 0x000fc800078e0a69 */
[----:B------:R-:W-:-:S05]  /*3ab0*/  IMAD.IADD R6, R6, 0x1, -R41 ;  /* 0x0000000106067824 */ /* 0x000fca00078e0a29 */
[----:B------:R-:W-:Y:S02]  /*3ac0*/  IADD3 R7, R6, c[0x0][0x32c], RZ ;  /* 0x0000cb0006077a10 */ /* 0x000fe40007ffe0ff */
[----:B------:R-:W-:Y:S02]  /*3ad0*/  IMNMX R0, R0, R6, !PT ;  /* 0x0000000600007217 */ /* 0x000fe40007800200 */
[----:B------:R-:W-:Y:S02]  /*3ae0*/  IMNMX R3, R3, R7, PT ;  /* 0x0000000703037217 */ /* 0x000fe40003800200 */
.L_x_1593:
[----:B--2-4-:R-:W-:Y:S01]  /*3af0*/  ISETP.GT.AND P0, PT, R172, RZ, PT ;  /* 0x000000ffac00720c */ /* 0x014fe20003f04270 */
[----:B------:R-:W-:Y:S02]  /*3b00*/  FMUL.FTZ R6, R18, c[0x0][0x320] ;  /* 0x0000c80012067a20 */ /* 0x000fe40000410000 */
[----:B------:R-:W-:Y:S01]  /*3b10*/  FMUL.FTZ R7, R42, c[0x0][0x320] ;  /* 0x0000c8002a077a20 */ /* 0x000fe20000410000 */
[C---:B------:R-:W-:Y:S01]  /*3b20*/  ISETP.GT.AND P5, PT, R0.reuse, RZ, P0 ;  /* 0x000000ff0000720c */ /* 0x040fe200007a4270 */
[----:B------:R1:W2:Y:S01]  /*3b30*/  MUFU.TANH R21, R6 ;  /* 0x0000000600157308 */ /* 0x0002a20000002400 */
[----:B------:R-:W-:-:S02]  /*3b40*/  ISETP.GT.AND P6, PT, R0, 0x1, P0 ;  /* 0x000000010000780c */ /* 0x000fc400007c4270 */
[C---:B------:R-:W-:Y:S02]  /*3b50*/  ISETP.LT.OR P5, PT, R3.reuse, 0x1, P5 ;  /* 0x000000010300780c */ /* 0x040fe40002fa1670 */
[----:B------:R-:W-:Y:S02]  /*3b60*/  ISETP.LT.OR P6, PT, R3, 0x2, P6 ;  /* 0x000000020300780c */ /* 0x000fe400037c1670 */
[----:B------:R-:W-:Y:S02]  /*3b70*/  FSEL R16, R51, -INF , !P5 ;  /* 0xff80000033107808 */ /* 0x000fe40006800000 */
[----:B------:R-:W-:Y:S02]  /*3b80*/  ISETP.GT.AND P5, PT, R0, 0x8, P0 ;  /* 0x000000080000780c */ /* 0x000fe400007a4270 */
[----:B------:R-:W-:Y:S02]  /*3b90*/  FSEL R17, R50, -INF , !P6 ;  /* 0xff80000032117808 */ /* 0x000fe40007000000 */
[----:B------:R-:W-:-:S02]  /*3ba0*/  ISETP.LT.OR P5, PT, R3, 0x9, P5 ;  /* 0x000000090300780c */ /* 0x000fc40002fa1670 */
[----:B------:R-:W-:Y:S01]  /*3bb0*/  ISETP.GT.AND P6, PT, R0, 0x9, P0 ;  /* 0x000000090000780c */ /* 0x000fe200007c4270 */
[----:B-1----:R-:W-:Y:S01]  /*3bc0*/  FMUL.FTZ R6, R54, c[0x0][0x320] ;  /* 0x0000c80036067a20 */ /* 0x002fe20000410000 */
[----:B------:R-:W-:Y:S02]  /*3bd0*/  FSEL R18, R12, -INF , !P5 ;  /* 0xff8000000c127808 */ /* 0x000fe40006800000 */
[----:B------:R-:W-:Y:S01]  /*3be0*/  ISETP.GT.AND P5, PT, R0, 0x10, P0 ;  /* 0x000000100000780c */ /* 0x000fe200007a4270 */
[----:B------:R1:W3:Y:S01]  /*3bf0*/  MUFU.TANH R33, R6 ;  /* 0x0000000600217308 */ /* 0x0002e20000002400 */
[C---:B------:R-:W-:Y:S02]  /*3c00*/  ISETP.LT.OR P6, PT, R3.reuse, 0xa, P6 ;  /* 0x0000000a0300780c */ /* 0x040fe400037c1670 */
[----:B------:R-:W-:-:S04]  /*3c10*/  ISETP.LT.OR P5, PT, R3, 0x11, P5 ;  /* 0x000000110300780c */ /* 0x000fc80002fa1670 */
[----:B------:R-:W-:Y:S02]  /*3c20*/  FSEL R60, R20, -INF , !P5 ;  /* 0xff800000143c7808 */ /* 0x000fe40006800000 */
[----:B------:R-:W-:-:S04]  /*3c30*/  ISETP.GT.AND P5, PT, R0, 0x18, P0 ;  /* 0x000000180000780c */ /* 0x000fc800007a4270 */
[----:B------:R-:W-:Y:S01]  /*3c40*/  ISETP.LT.OR P5, PT, R3, 0x19, P5 ;  /* 0x000000190300780c */ /* 0x000fe20002fa1670 */
[----:B-1----:R-:W-:-:S03]  /*3c50*/  FMUL.FTZ R6, R55, c[0x0][0x320] ;  /* 0x0000c80037067a20 */ /* 0x002fc60000410000 */
[----:B------:R-:W-:Y:S02]  /*3c60*/  FSEL R61, R48, -INF , !P5 ;  /* 0xff800000303d7808 */ /* 0x000fe40006800000 */
[----:B------:R-:W-:Y:S01]  /*3c70*/  ISETP.GT.AND P5, PT, R0, 0x20, P0 ;  /* 0x000000200000780c */ /* 0x000fe200007a4270 */
[----:B------:R1:W4:Y:S03]  /*3c80*/  MUFU.TANH R38, R6 ;  /* 0x0000000600267308 */ /* 0x0003260000002400 */
[----:B------:R-:W-:-:S04]  /*3c90*/  ISETP.LT.OR P5, PT, R3, 0x21, P5 ;  /* 0x000000210300780c */ /* 0x000fc80002fa1670 */
[----:B------:R-:W-:Y:S02]  /*3ca0*/  FSEL R157, R40, -INF , !P5 ;  /* 0xff800000289d7808 */ /* 0x000fe40006800000 */
[----:B------:R-:W-:-:S04]  /*3cb0*/  ISETP.GT.AND P5, PT, R0, 0x28, P0 ;  /* 0x000000280000780c */ /* 0x000fc800007a4270 */
[----:B------:R-:W-:Y:S01]  /*3cc0*/  ISETP.LT.OR P5, PT, R3, 0x29, P5 ;  /* 0x000000290300780c */ /* 0x000fe20002fa1670 */
[----:B-1----:R-:W-:Y:S01]  /*3cd0*/  FMUL.FTZ R6, R19, c[0x0][0x320] ;  /* 0x0000c80013067a20 */ /* 0x002fe20000410000 */
[----:B------:R-:W-:Y:S02]  /*3ce0*/  FSEL R19, R13, -INF , !P6 ;  /* 0xff8000000d137808 */ /* 0x000fe40007000000 */
[C---:B------:R-:W-:Y:S01]  /*3cf0*/  ISETP.GT.AND P6, PT, R0.reuse, 0x11, P0 ;  /* 0x000000110000780c */ /* 0x040fe200007c4270 */
[----:B------:R1:W1:Y:S01]  /*3d00*/  MUFU.TANH R24, R6 ;  /* 0x0000000600187308 */ /* 0x0002620000002400 */
[----:B------:R-:W-:Y:S02]  /*3d10*/  FSEL R159, R15, -INF , !P5 ;  /* 0xff8000000f9f7808 */ /* 0x000fe40006800000 */
[----:B------:R-:W-:Y:S02]  /*3d20*/  ISETP.LT.OR P6, PT, R3, 0x12, P6 ;  /* 0x000000120300780c */ /* 0x000fe400037c1670 */
[----:B------:R-:W-:-:S02]  /*3d30*/  ISETP.GT.AND P5, PT, R0, 0x30, P0 ;  /* 0x000000300000780c */ /* 0x000fc400007a4270 */
[----:B------:R-:W-:Y:S01]  /*3d40*/  FSEL R62, R49, -INF , !P6 ;  /* 0xff800000313e7808 */ /* 0x000fe20007000000 */
[----:B------:R5:W2:Y:S01]  /*3d50*/  MUFU.TANH R13, R7 ;  /* 0x00000007000d7308 */ /* 0x000aa20000002400 */
[----:B------:R-:W-:Y:S02]  /*3d60*/  ISETP.GT.AND P6, PT, R0, 0x19, P0 ;  /* 0x000000190000780c */ /* 0x000fe400007c4270 */
[C---:B------:R-:W-:Y:S02]  /*3d70*/  ISETP.LT.OR P5, PT, R3.reuse, 0x31, P5 ;  /* 0x000000310300780c */ /* 0x040fe40002fa1670 */
[----:B------:R-:W-:Y:S02]  /*3d80*/  ISETP.LT.OR P6, PT, R3, 0x1a, P6 ;  /* 0x0000001a0300780c */ /* 0x000fe400037c1670 */
[----:B------:R-:W-:Y:S01]  /*3d90*/  FSEL R227, R36, -INF , !P5 ;  /* 0xff80000024e37808 */ /* 0x000fe20006800000 */
[----:B-1----:R-:W-:Y:S01]  /*3da0*/  FMUL.FTZ R6, R34, c[0x0][0x320] ;  /* 0x0000c80022067a20 */ /* 0x002fe20000410000 */
[----:B------:R-:W-:-:S02]  /*3db0*/  FSEL R63, R45, -INF , !P6 ;  /* 0xff8000002d3f7808 */ /* 0x000fc40007000000 */
[C---:B------:R-:W-:Y:S01]  /*3dc0*/  ISETP.GT.AND P6, PT, R0.reuse, 0x21, P0 ;  /* 0x000000210000780c */ /* 0x040fe200007c4270 */
[----:B------:R1:W1:Y:S01]  /*3dd0*/  MUFU.TANH R26, R6 ;  /* 0x00000006001a7308 */ /* 0x0002620000002400 */
[C---:B------:R-:W-:Y:S02]  /*3de0*/  ISETP.GT.AND P5, PT, R0.reuse, 0x38, P0 ;  /* 0x000000380000780c */ /* 0x040fe400007a4270 */
[----:B------:R-:W-:Y:S01]  /*3df0*/  ISETP.LT.OR P6, PT, R3, 0x22, P6 ;  /* 0x000000220300780c */ /* 0x000fe200037c1670 */
[----:B-----5:R-:W-:Y:S01]  /*3e00*/  FMUL.FTZ R7, R43, c[0x0][0x320] ;  /* 0x0000c8002b077a20 */ /* 0x020fe20000410000 */
[----:B------:R-:W-:Y:S02]  /*3e10*/  ISETP.LT.OR P5, PT, R3, 0x39, P5 ;  /* 0x000000390300780c */ /* 0x000fe40002fa1670 */
[----:B------:R-:W-:Y:S01]  /*3e20*/  FSEL R158, R39, -INF , !P6 ;  /* 0xff800000279e7808 */ /* 0x000fe20007000000 */
[----:B------:R-:W2:Y:S01]  /*3e30*/  MUFU.TANH R15, R7 ;  /* 0x00000007000f7308 */ /* 0x000ea20000002400 */
[----:B------:R-:W-:-:S02]  /*3e40*/  ISETP.GT.AND P6, PT, R0, 0x29, P0 ;  /* 0x000000290000780c */ /* 0x000fc400007c4270 */
[----:B------:R-:W-:Y:S02]  /*3e50*/  FSEL R228, R28, -INF , !P5 ;  /* 0xff8000001ce47808 */ /* 0x000fe40006800000 */
[----:B------:R-:W-:Y:S02]  /*3e60*/  ISETP.LT.OR P6, PT, R3, 0x2a, P6 ;  /* 0x0000002a0300780c */ /* 0x000fe400037c1670 */
[----:B------:R-:W-:Y:S01]  /*3e70*/  PLOP3.LUT P5, PT, PT, PT, UP1, 0x40, 0x0 ;  /* 0x000000000000781c */ /* 0x000fe20003fae818 */
[----:B-1----:R-:W-:Y:S01]  /*3e80*/  FMUL.FTZ R6, R30, c[0x0][0x320] ;  /* 0x0000c8001e067a20 */ /* 0x002fe20000410000 */
[----:B------:R-:W-:Y:S02]  /*3e90*/  FSEL R168, R37, -INF , !P6 ;  /* 0xff80000025a87808 */ /* 0x000fe40007000000 */
[----:B------:R-:W-:Y:S01]  /*3ea0*/  ISETP.GT.AND P6, PT, R0, 0x31, P0 ;  /* 0x000000310000780c */ /* 0x000fe200007c4270 */
[----:B------:R1:W1:Y:S03]  /*3eb0*/  MUFU.TANH R32, R6 ;  /* 0x0000000600207308 */ /* 0x0002660000002400 */
[----:B------:R-:W-:-:S04]  /*3ec0*/  ISETP.LT.OR P6, PT, R3, 0x32, P6 ;  /* 0x000000320300780c */ /* 0x000fc800037c1670 */
[----:B------:R-:W-:Y:S02]  /*3ed0*/  FSEL R229, R29, -INF , !P6 ;  /* 0xff8000001de57808 */ /* 0x000fe40007000000 */
[----:B------:R-:W-:Y:S01]  /*3ee0*/  ISETP.GT.AND P6, PT, R0, 0x39, P0 ;  /* 0x000000390000780c */ /* 0x000fe200007c4270 */
[----:B------:R-:W-:-:S03]  /*3ef0*/  FMUL.FTZ R0, R59, c[0x0][0x320] ;  /* 0x0000c8003b007a20 */ /* 0x000fc60000410000 */
[----:B------:R-:W-:Y:S01]  /*3f00*/  ISETP.LT.OR P6, PT, R3, 0x3a, P6 ;  /* 0x0000003a0300780c */ /* 0x000fe200037c1670 */
[----:B-1----:R-:W-:-:S03]  /*3f10*/  FMUL.FTZ R6, R31, c[0x0][0x320] ;  /* 0x0000c8001f067a20 */ /* 0x002fc60000410000 */
[----:B------:R-:W-:Y:S01]  /*3f20*/  FSEL R230, R27, -INF , !P6 ;  /* 0xff8000001be67808 */ /* 0x000fe20007000000 */
        /* <DEDUP_REMOVED lines=11> */
[----:B-1----:R1:W5:Y:S06]  /*3fe0*/  SHFL.IDX PT, R6, R11, 0x1, 0x1c1f ;  /* 0x003c1f000b067f89 */ /* 0x00236c00000e0000 */
[----:B-1----:R1:W1:Y:S01]  /*3ff0*/  MUFU.TANH R11, R0 ;  /* 0x00000000000b7308 */ /* 0x0022620000002400 */
[----:B-----5:R-:W-:-:S05]  /*4000*/  IMAD.IADD R3, R8, 0x1, R6 ;  /* 0x0000000108037824 */ /* 0x020fca00078e0206 */
[----:B------:R-:W-:Y:S01]  /*4010*/  IMNMX R3, R3, R10, PT ;  /* 0x0000000a03037217 */ /* 0x000fe20003800200 */
[----:B-1----:R-:W-:Y:S01]  /*4020*/  IMAD.IADD R0, R9, 0x1, R6 ;  /* 0x0000000109007824 */ /* 0x002fe200078e0206 */
[----:B------:R-:W-:Y:S05]  /*4030*/  @P5 BRA `(.L_x_1597) ;  /* 0x0000014000005947 */ /* 0x000fea0003800000 */
[----:B--234-:R-:W-:Y:S01]  /*4040*/  IADD3 R6, R6, c[0x0][0x1d0], RZ ;  /* 0x0000740006067a10 */ /* 0x01cfe20007ffe0ff */
        /* <DEDUP_REMOVED lines=10> */
.L_x_1599:
[----:B------:R-:W-:-:S13]  /*40f0*/  ISETP.NE.AND P5, PT, R53, c[0x0][0x32c], PT ;  /* 0x0000cb0035007a0c */ /* 0x000fda0003fa5270 */
[----:B------:R-:W-:-:S05]  /*4100*/  @P5 IMAD.HI.U32 R7, R6, c[0x0][0x330], RZ ;  /* 0x0000cc0006075a27 */ /* 0x000fca00078e00ff */
[----:B------:R-:W-:Y:S02]  /*4110*/  @P5 SHF.R.U32.HI R6, RZ, c[0x0][0x334], R7 ;  /* 0x0000cd00ff065a19 */ /* 0x000fe40000011607 */
.L_x_1600:
[----:B------:R-:W-:Y:S05]  /*4120*/  BSYNC B0 ;  /* 0x0000000000007941 */ /* 0x000fea0003800000 */
.L_x_1598:
[----:B------:R-:W-:-:S04]  /*4130*/  IMAD R6, R6, c[0x0][0x32c], -R105 ;  /* 0x0000cb0006067a24 */ /* 0x000fc800078e0a69 */
[----:B------:R-:W-:-:S05]  /*4140*/  IMAD.IADD R6, R6, 0x1, -R41 ;  /* 0x0000000106067824 */ /* 0x000fca00078e0a29 */
[----:B------:R-:W-:Y:S02]  /*4150*/  IADD3 R7, R6, c[0x0][0x32c], RZ ;  /* 0x0000cb0006077a10 */ /* 0x000fe40007ffe0ff */
[----:B------:R-:W-:Y:S02]  /*4160*/  IMNMX R0, R0, R6, !PT ;  /* 0x0000000600007217 */ /* 0x000fe40007800200 */
[----:B------:R-:W-:Y:S02]  /*4170*/  IMNMX R3, R3, R7, PT ;  /* 0x0000000703037217 */ /* 0x000fe40003800200 */
.L_x_1597:
[----:B--234-:R-:W-:Y:S01]  /*4180*/  ISETP.GT.AND P6, PT, R0, 0x8, P0 ;  /* 0x000000080000780c */ /* 0x01cfe200007c4270 */
[----:B------:R-:W-:Y:S01]  /*4190*/  IMAD.SHL.U32 R197, R5, 0x2, RZ ;  /* 0x0000000205c57824 */ /* 0x000fe200078e00ff */
[----:B------:R-:W-:Y:S01]  /*41a0*/  FMNMX.FTZ R132, R16, R17, !PT ;  /* 0x0000001110847209 */ /* 0x000fe20007810000 */
[----:B------:R-:W-:Y:S01]  /*41b0*/  @UP2 USHF.L.U32 UR8, UR8, 0x7, URZ ;  /* 0x0000000708082899 */ /* 0x000fe2000800063f */
[----:B------:R-:W-:Y:S01]  /*41c0*/  ISETP.LT.OR P6, PT, R3, 0x9, P6 ;  /* 0x000000090300780c */ /* 0x000fe200037c1670 */
[----:B------:R-:W-:Y:S01]  /*41d0*/  IMAD R200, R2, 0x2, R197 ;  /* 0x0000000202c87824 */ /* 0x000fe200078e02c5 */
[C---:B------:R-:W-:Y:S01]  /*41e0*/  ISETP.GT.AND P5, PT, R0.reuse, 0x1, P0 ;  /* 0x000000010000780c */ /* 0x040fe200007a4270 */
[----:B------:R-:W-:Y:S01]  /*41f0*/  LDSM.16.MT88.4 R40, [R197+0x100] ;  /* 0x00010000c528783b */ /* 0x000fe20000004200 */
[----:B------:R-:W-:Y:S01]  /*4200*/  FSEL R10, R21, -INF , !P6 ;  /* 0xff800000150a7808 */ /* 0x000fe20007000000 */
[----:B------:R-:W-:Y:S01]  /*4210*/  ULDC.64 UR4, c[0x0][0x2c8] ;  /* 0x0000b20000047ab9 */ /* 0x000fe20000000a00 */
[----:B------:R-:W-:Y:S01]  /*4220*/  ISETP.GT.AND P6, PT, R0, 0x10, P0 ;  /* 0x000000100000780c */ /* 0x000fe200007c4270 */
[----:B------:R-:W-:Y:S01]  /*4230*/  LDSM.16.MT88.4 R52, [R197+0x4100] ;  /* 0x00410000c534783b */ /* 0x000fe20000004200 */
[----:B------:R-:W-:Y:S01]  /*4240*/  FMNMX.FTZ R132, R18, R132, !PT ;  /* 0x0000008412847209 */ /* 0x000fe20007810000 */
[----:B------:R-:W-:Y:S01]  /*4250*/  UIMAD.WIDE.U32 UR14, UR8, UR4, URZ ;  /* 0x00000004080e72a5 */ /* 0x000fe2000f8e003f */
[C---:B------:R-:W-:Y:S01]  /*4260*/  ISETP.LT.OR P5, PT, R3.reuse, 0x2, P5 ;  /* 0x000000020300780c */ /* 0x040fe20002fa1670 */
[----:B------:R-:W-:Y:S01]  /*4270*/  LDSM.16.MT88.4 R44, [R200+0x4100] ;  /* 0x00410000c82c783b */ /* 0x000fe20000004200 */
[----:B------:R-:W-:-:S02]  /*4280*/  ISETP.LT.OR P6, PT, R3, 0x11, P6 ;  /* 0x000000110300780c */ /* 0x000fc400037c1670 */
[----:B------:R-:W-:Y:S02]  /*4290*/  FMNMX.FTZ R132, R19, R132, !PT ;  /* 0x0000008413847209 */ /* 0x000fe40007810000 */
[----:B------:R-:W-:Y:S01]  /*42a0*/  FSEL R11, R11, -INF , !P5 ;  /* 0xff8000000b0b7808 */ /* 0x000fe20006800000 */
[----:B------:R-:W-:Y:S01]  /*42b0*/  @UP2 UMOV UR7, UR15 ;  /* 0x0000000f00072c82 */ /* 0x000fe20008000000 */
[----:B------:R-:W-:Y:S01]  /*42c0*/  ISETP.GT.AND P5, PT, R0, 0x9, P0 ;  /* 0x000000090000780c */ /* 0x000fe200007a4270 */
[----:B------:R-:W-:Y:S01]  /*42d0*/  @UP2 USHF.R.U32.HI UR9, URZ, UR5, UR7 ;  /* 0x000000053f092299 */ /* 0x000fe20008011607 */
[----:B------:R-:W-:Y:S02]  /*42e0*/  FSEL R59, R14, -INF , !P6 ;  /* 0xff8000000e3b7808 */ /* 0x000fe40007000000 */
[----:B------:R-:W-:Y:S01]  /*42f0*/  FMNMX.FTZ R132, R60, R132, !PT ;  /* 0x000000843c847209 */ /* 0x000fe20007810000 */
[----:B------:R-:W-:Y:S01]  /*4300*/  UIADD3 UR9, UR11, UR9, URZ ;  /* 0x000000090b097290 */ /* 0x000fe2000fffe03f */
[----:B------:R-:W-:Y:S01]  /*4310*/  ISETP.GT.AND P6, PT, R0, RZ, P0 ;  /* 0x000000ff0000720c */ /* 0x000fe200007c4270 */
[----:B------:R-:W-:Y:S01]  /*4320*/  ULDC UR7, c[0x0][0x328] ;  /* 0x0000ca0000077ab9 */ /* 0x000fe20000000800 */
[----:B------:R-:W-:Y:S01]  /*4330*/  ISETP.LT.OR P5, PT, R3, 0xa, P5 ;  /* 0x0000000a0300780c */ /* 0x000fe20002fa1670 */
[----:B------:R-:W-:Y:S01]  /*4340*/  UIADD3 UR7, UR9, UR7, URZ ;  /* 0x0000000709077290 */ /* 0x000fe2000fffe03f */
[----:B------:R-:W-:-:S02]  /*4350*/  FMNMX.FTZ R132, R62, R132, !PT ;  /* 0x000000843e847209 */ /* 0x000fc40007810000 */
[----:B------:R-:W-:Y:S02]  /*4360*/  ISETP.LT.OR P6, PT, R3, 0x1, P6 ;  /* 0x000000010300780c */ /* 0x000fe400037c1670 */
[----:B------:R-:W-:Y:S02]  /*4370*/  FSEL R24, R24, -INF , !P5 ;  /* 0xff80000018187808 */ /* 0x000fe40006800000 */
[----:B------:R-:W-:Y:S02]  /*4380*/  ISETP.GT.AND P5, PT, R0, 0x11, P0 ;  /* 0x000000110000780c */ /* 0x000fe400007a4270 */
[----:B------:R-:W-:Y:S02]  /*4390*/  FMNMX.FTZ R132, R61, R132, !PT ;  /* 0x000000843d847209 */ /* 0x000fe40007810000 */
[----:B------:R-:W-:Y:S02]  /*43a0*/  FSEL R9, R57, -INF , !P6 ;  /* 0xff80000039097808 */ /* 0x000fe40007000000 */
[----:B------:R-:W-:-:S02]  /*43b0*/  ISETP.LT.OR P5, PT, R3, 0x12, P5 ;  /* 0x000000120300780c */ /* 0x000fc40002fa1670 */
[----:B------:R-:W-:Y:S02]  /*43c0*/  FMNMX.FTZ R132, R63, R132, !PT ;  /* 0x000000843f847209 */ /* 0x000fe40007810000 */
[----:B------:R-:W-:Y:S02]  /*43d0*/  FMNMX.FTZ R6, R9, R11, !PT ;  /* 0x0000000b09067209 */ /* 0x000fe40007810000 */
[----:B------:R-:W-:Y:S02]  /*43e0*/  FSEL R56, R12, -INF , !P5 ;  /* 0xff8000000c387808 */ /* 0x000fe40006800000 */
[----:B------:R-:W-:Y:S02]  /*43f0*/  FMNMX.FTZ R132, R157, R132, !PT ;  /* 0x000000849d847209 */ /* 0x000fe40007810000 */
[----:B------:R-:W-:Y:S02]  /*4400*/  ISETP.GT.AND P5, PT, R0, 0x18, P0 ;  /* 0x000000180000780c */ /* 0x000fe400007a4270 */
[----:B------:R-:W-:-:S02]  /*4410*/  FMNMX.FTZ R6, R10, R6, !PT ;  /* 0x000000060a067209 */ /* 0x000fc40007810000 */
[----:B------:R-:W-:Y:S02]  /*4420*/  FMNMX.FTZ R132, R158, R132, !PT ;  /* 0x000000849e847209 */ /* 0x000fe40007810000 */
[----:B------:R-:W-:Y:S02]  /*4430*/  ISETP.LT.OR P5, PT, R3, 0x19, P5 ;  /* 0x000000190300780c */ /* 0x000fe40002fa1670 */
[----:B------:R-:W-:Y:S02]  /*4440*/  FMNMX.FTZ R6, R24, R6, !PT ;  /* 0x0000000618067209 */ /* 0x000fe40007810000 */
[----:B------:R-:W-:Y:S02]  /*4450*/  ISETP.GT.AND P6, PT, R0, 0x19, P0 ;  /* 0x000000190000780c */ /* 0x000fe400007c4270 */
[----:B------:R-:W-:Y:S02]  /*4460*/  FMNMX.FTZ R132, R159, R132, !PT ;  /* 0x000000849f847209 */ /* 0x000fe40007810000 */
[----:B------:R-:W-:-:S02]  /*4470*/  FSEL R58, R26, -INF , !P5 ;  /* 0xff8000001a3a7808 */ /* 0x000fc40006800000 */
[----:B------:R-:W-:Y:S02]  /*4480*/  FMNMX.FTZ R6, R59, R6, !PT ;  /* 0x000000063b067209 */ /* 0x000fe40007810000 */
[----:B------:R-:W-:Y:S02]  /*4490*/  ISETP.GT.AND P5, PT, R0, 0x20, P0 ;  /* 0x000000200000780c */ /* 0x000fe400007a4270 */
[C---:B------:R-:W-:Y:S02]  /*44a0*/  ISETP.LT.OR P6, PT, R3.reuse, 0x1a, P6 ;  /* 0x0000001a0300780c */ /* 0x040fe400037c1670 */
[----:B------:R-:W-:Y:S02]  /*44b0*/  FMNMX.FTZ R132, R168, R132, !PT ;  /* 0x00000084a8847209 */ /* 0x000fe40007810000 */
[----:B------:R-:W-:Y:S02]  /*44c0*/  FMNMX.FTZ R6, R56, R6, !PT ;  /* 0x0000000638067209 */ /* 0x000fe40007810000 */
[----:B------:R-:W-:-:S02]  /*44d0*/  ISETP.LT.OR P5, PT, R3, 0x21, P5 ;  /* 0x000000210300780c */ /* 0x000fc40002fa1670 */
[----:B------:R-:W-:Y:S02]  /*44e0*/  FSEL R57, R25, -INF , !P6 ;  /* 0xff80000019397808 */ /* 0x000fe40007000000 */
[----:B------:R-:W-:Y:S02]  /*44f0*/  ISETP.GT.AND P6, PT, R0, 0x21, P0 ;  /* 0x000000210000780c */ /* 0x000fe400007c4270 */
[----:B------:R-:W-:Y:S02]  /*4500*/  FMNMX.FTZ R132, R227, R132, !PT ;  /* 0x00000084e3847209 */ /* 0x000fe40007810000 */
[----:B------:R-:W-:Y:S02]  /*4510*/  FMNMX.FTZ R6, R58, R6, !PT ;  /* 0x000000063a067209 */ /* 0x000fe40007810000 */
[----:B------:R-:W-:Y:S02]  /*4520*/  FSEL R133, R13, -INF , !P5 ;  /* 0xff8000000d857808 */ /* 0x000fe40006800000 */
[----:B------:R-:W-:-:S02]  /*4530*/  ISETP.GT.AND P5, PT, R0, 0x28, P0 ;  /* 0x000000280000780c */ /* 0x000fc400007a4270 */
[----:B------:R-:W-:Y:S02]  /*4540*/  ISETP.LT.OR P6, PT, R3, 0x22, P6 ;  /* 0x000000220300780c */ /* 0x000fe400037c1670 */
[----:B------:R-:W-:Y:S02]  /*4550*/  FMNMX.FTZ R132, R229, R132, !PT ;  /* 0x00000084e5847209 */ /* 0x000fe40007810000 */
[----:B------:R-:W-:Y:S02]  /*4560*/  FMNMX.FTZ R6, R57, R6, !PT ;  /* 0x0000000639067209 */ /* 0x000fe40007810000 */
[----:B------:R-:W-:Y:S02]  /*4570*/  ISETP.LT.OR P5, PT, R3, 0x29, P5 ;  /* 0x000000290300780c */ /* 0x000fe40002fa1670 */
[----:B------:R-:W-:Y:S02]  /*4580*/  FSEL R134, R15, -INF , !P6 ;  /* 0xff8000000f867808 */ /* 0x000fe40007000000 */
[----:B------:R-:W-:-:S02]  /*4590*/  ISETP.GT.AND P6, PT, R0, 0x29, P0 ;  /* 0x000000290000780c */ /* 0x000fc400007c4270 */
[----:B------:R-:W-:Y:S02]  /*45a0*/  FMNMX.FTZ R132, R228, R132, !PT ;  /* 0x00000084e4847209 */ /* 0x000fe40007810000 */
[----:B------:R-:W-:Y:S02]  /*45b0*/  FMNMX.FTZ R6, R133, R6, !PT ;  /* 0x0000000685067209 */ /* 0x000fe40007810000 */
[----:B------:R-:W-:Y:S02]  /*45c0*/  FSEL R156, R33, -INF , !P5 ;  /* 0xff800000219c7808 */ /* 0x000fe40006800000 */
[----:B------:R-:W-:Y:S02]  /*45d0*/  ISETP.GT.AND P5, PT, R0, 0x30, P0 ;  /* 0x000000300000780c */ /* 0x000fe400007a4270 */
[----:B------:R-:W-:Y:S02]  /*45e0*/  ISETP.LT.OR P6, PT, R3, 0x2a, P6 ;  /* 0x0000002a0300780c */ /* 0x000fe400037c1670 */
[----:B------:R-:W-:-:S02]  /*45f0*/  FMNMX.FTZ R132, R230, R132, !PT ;  /* 0x00000084e6847209 */ /* 0x000fc40007810000 */
[----:B------:R-:W-:Y:S02]  /*4600*/  FMNMX.FTZ R6, R134, R6, !PT ;  /* 0x0000000686067209 */ /* 0x000fe40007810000 */
[----:B------:R-:W-:Y:S01]  /*4610*/  ISETP.LT.OR P5, PT, R3, 0x31, P5 ;  /* 0x000000310300780c */ /* 0x000fe20002fa1670 */
[----:B------:R-:W1:Y:S01]  /*4620*/  SHFL.BFLY PT, R7, R132, 0x2, 0x1f ;  /* 0x0c401f0084077f89 */ /* 0x000e6200000e0000 */
[----:B------:R-:W-:Y:S02]  /*4630*/  FSEL R135, R38, -INF , !P6 ;  /* 0xff80000026877808 */ /* 0x000fe40007000000 */
[----:B------:R-:W-:Y:S02]  /*4640*/  ISETP.GT.AND P6, PT, R0, 0x31, P0 ;  /* 0x000000310000780c */ /* 0x000fe400007c4270 */
[----:B------:R-:W-:Y:S02]  /*4650*/  FMNMX.FTZ R6, R156, R6, !PT ;  /* 0x000000069c067209 */ /* 0x000fe40007810000 */
[----:B------:R-:W-:-:S02]  /*4660*/  FSEL R169, R32, -INF , !P5 ;  /* 0xff80000020a97808 */ /* 0x000fc40006800000 */
[C---:B------:R-:W-:Y:S01]  /*4670*/  ISETP.GT.AND P5, PT, R0.reuse, 0x38, P0 ;  /* 0x000000380000780c */ /* 0x040fe200007a4270 */
[----:B------:R-:W-:Y:S01]  /*4680*/  LDSM.16.MT88.4 R32, [R197+0x2100] ;  /* 0x00210000c520783b */ /* 0x000fe20000004200 */
[----:B------:R-:W-:Y:S02]  /*4690*/  ISETP.LT.OR P6, PT, R3, 0x32, P6 ;  /* 0x000000320300780c */ /* 0x000fe400037c1670 */
[----:B------:R-:W-:Y:S02]  /*46a0*/  FMNMX.FTZ R6, R135, R6, !PT ;  /* 0x0000000687067209 */ /* 0x000fe40007810000 */
[----:B------:R-:W-:Y:S02]  /*46b0*/  ISETP.GT.AND P0, PT, R0, 0x39, P0 ;  /* 0x000000390000780c */ /* 0x000fe40000704270 */
[----:B------:R-:W-:Y:S02]  /*46c0*/  ISETP.LT.OR P5, PT, R3, 0x39, P5 ;  /* 0x000000390300780c */ /* 0x000fe40002fa1670 */
[----:B------:R-:W-:-:S02]  /*46d0*/  FSEL R170, R30, -INF , !P6 ;  /* 0xff8000001eaa7808 */ /* 0x000fc40007000000 */
[----:B------:R-:W-:Y:S02]  /*46e0*/  FMNMX.FTZ R0, R169, R6, !PT ;  /* 0x00000006a9007209 */ /* 0x000fe40007810000 */
[----:B------:R-:W-:Y:S02]  /*46f0*/  ISETP.LT.OR P0, PT, R3, 0x3a, P0 ;  /* 0x0000003a0300780c */ /* 0x000fe40000701670 */
[----:B------:R-:W-:Y:S02]  /*4700*/  FSEL R226, R22, -INF , !P5 ;  /* 0xff80000016e27808 */ /* 0x000fe40006800000 */
[----:B------:R-:W-:Y:S02]  /*4710*/  FMNMX.FTZ R0, R170, R0, !PT ;  /* 0x00000000aa007209 */ /* 0x000fe40007810000 */
[----:B------:R-:W-:Y:S02]  /*4720*/  FSEL R171, R20, -INF , !P0 ;  /* 0xff80000014ab7808 */ /* 0x000fe40004000000 */
[----:B------:R-:W-:-:S02]  /*4730*/  FMNMX.FTZ R0, R226, R0, !PT ;  /* 0x00000000e2007209 */ /* 0x000fc40007810000 */
[----:B-1----:R-:W-:Y:S02]  /*4740*/  FMNMX.FTZ R132, R132, R7, !PT ;  /* 0x0000000784847209 */ /* 0x002fe40007810000 */
[----:B------:R-:W-:Y:S02]  /*4750*/  FMNMX.FTZ R0, R171, R0, !PT ;  /* 0x00000000ab007209 */ /* 0x000fe40007810000 */
[----:B------:R-:W-:Y:S01]  /*4760*/  LEA R198, R4, R197, 0x1 ;  /* 0x000000c504c67211 */ /* 0x000fe200078e08ff */
[----:B------:R-:W1:Y:S03]  /*4770*/  SHFL.BFLY PT, R6, R132, 0x1, 0x1f ;  /* 0x0c201f0084067f89 */ /* 0x000e6600000e0000 */
[----:B------:R-:W-:Y:S01]  /*4780*/  LEA R199, R2, R198, 0x1 ;  /* 0x000000c602c77211 */ /* 0x000fe200078e08ff */
[----:B------:R-:W2:Y:S04]  /*4790*/  SHFL.BFLY PT, R3, R0, 0x2, 0x1f ;  /* 0x0c401f0000037f89 */ /* 0x000ea800000e0000 */
[----:B------:R-:W-:Y:S04]  /*47a0*/  LDSM.16.MT88.4 R12, [R199+0x100] ;  /* 0x00010000c70c783b */ /* 0x000fe80000004200 */
[----:B------:R-:W-:Y:S04]  /*47b0*/  LDSM.16.MT88.4 R28, [R198+0x2100] ;  /* 0x00210000c61c783b */ /* 0x000fe80000004200 */
[----:B------:R-:W-:Y:S04]  /*47c0*/  LDSM.16.MT88.4 R36, [R199+0x2100] ;  /* 0x00210000c724783b */ /* 0x000fe80000004200 */
[----:B------:R-:W-:Y:S01]  /*47d0*/  LDSM.16.MT88.4 R48, [R198+0x4100] ;  /* 0x00410000c630783b */ /* 0x000fe20000004200 */
[----:B-1----:R-:W-:-:S02]  /*47e0*/  FMNMX.FTZ R132, R132, R6, !PT ;  /* 0x0000000684847209 */ /* 0x002fc40007810000 */
[----:B--2---:R-:W-:-:S03]  /*47f0*/  FMNMX.FTZ R0, R0, R3, !PT ;  /* 0x0000000300007209 */ /* 0x004fc60007810000 */
[C---:B------:R-:W-:Y:S01]  /*4800*/  FMUL.FTZ R8, R132.reuse, c[0x0][0x2d0] ;  /* 0x0000b40084087a20 */ /* 0x040fe20000410000 */
[----:B------:R-:W-:Y:S01]  /*4810*/  FSETP.NEU.FTZ.AND P0, PT, R132, -INF , PT ;  /* 0xff8000008400780b */ /* 0x000fe20003f1d000 */
[----:B------:R-:W1:Y:S03]  /*4820*/  SHFL.BFLY PT, R6, R0, 0x1, 0x1f ;  /* 0x0c201f0000067f89 */ /* 0x000e6600000e0000 */
[----:B------:R-:W-:-:S05]  /*4830*/  FSEL R8, R8, RZ, P0 ;  /* 0x000000ff08087208 */ /* 0x000fca0000000000 */
[----:B------:R-:W-:-:S04]  /*4840*/  FFMA.FTZ R3, R16, c[0x0][0x2d0], -R8 ;  /* 0x0000b40010037a23 */ /* 0x000fc80000010808 */
[----:B------:R2:W-:Y:S02]  /*4850*/  MUFU.EX2 R187, R3 ;  /* 0x0000000300bb7308 */ /* 0x0005e40000000800 */
[----:B--2---:R-:W-:-:S06]  /*4860*/  FFMA.FTZ R3, R17, c[0x0][0x2d0], -R8 ;  /* 0x0000b40011037a23 */ /* 0x004fcc0000010808 */
[----:B------:R1:W-:Y:S02]  /*4870*/  MUFU.EX2 R23, R3 ;  /* 0x0000000300177308 */ /* 0x0003e40000000800 */
[----:B-1----:R-:W-:Y:S01]  /*4880*/  FMNMX.FTZ R3, R0, R6, !PT ;  /* 0x0000000600037209 */ /* 0x002fe20007810000 */
[--C-:B------:R-:W-:Y:S02]  /*4890*/  FFMA.FTZ R0, R18, c[0x0][0x2d0], -R8.reuse ;  /* 0x0000b40012007a23 */ /* 0x100fe40000010808 */
[----:B------:R-:W-:Y:S01]  /*48a0*/  FFMA.FTZ R6, R19, c[0x0][0x2d0], -R8 ;  /* 0x0000b40013067a23 */ /* 0x000fe20000010808 */
[C---:B------:R-:W-:Y:S02]  /*48b0*/  FSETP.NEU.FTZ.AND P0, PT, R3.reuse, -INF , PT ;  /* 0xff8000000300780b */ /* 0x040fe40003f1d000 */
[----:B------:R1:W2:Y:S01]  /*48c0*/  MUFU.EX2 R27, R0 ;  /* 0x00000000001b7308 */ /* 0x0002a20000000800 */
[----:B------:R-:W-:Y:S07]  /*48d0*/  LDSM.16.MT88.4 R16, [R200+0x100] ;  /* 0x00010000c810783b */ /* 0x000fee0000004200 */
[----:B------:R3:W4:Y:S01]  /*48e0*/  MUFU.EX2 R175, R6 ;  /* 0x0000000600af7308 */ /* 0x0007220000000800 */
[----:B-1----:R-:W-:-:S05]  /*48f0*/  FMUL.FTZ R0, R3, c[0x0][0x2d0] ;  /* 0x0000b40003007a20 */ /* 0x002fca0000410000 */
[----:B------:R-:W-:Y:S02]  /*4900*/  FSEL R0, R0, RZ, P0 ;  /* 0x000000ff00007208 */ /* 0x000fe40000000000 */
[----:B------:R-:W-:-:S03]  /*4910*/  PLOP3.LUT P0, PT, PT, PT, UP1, 0x40, 0x0 ;  /* 0x000000000000781c */ /* 0x000fc60003f0e818 */
[--C-:B---3--:R-:W-:Y:S02]  /*4920*/  FFMA.FTZ R6, R9, c[0x0][0x2d0], -R0.reuse ;  /* 0x0000b40009067a23 */ /* 0x108fe40000010800 */
[--C-:B------:R-:W-:Y:S02]  /*4930*/  FFMA.FTZ R5, R11, c[0x0][0x2d0], -R0.reuse ;  /* 0x0000b4000b057a23 */ /* 0x100fe40000010800 */
[--C-:B------:R-:W-:Y:S01]  /*4940*/  FFMA.FTZ R4, R10, c[0x0][0x2d0], -R0.reuse ;  /* 0x0000b4000a047a23 */ /* 0x100fe20000010800 */
[----:B------:R4:W-:Y:S01]  /*4950*/  MUFU.EX2 R9, R6 ;  /* 0x0000000600097308 */ /* 0x0009e20000000800 */
[----:B------:R-:W-:Y:S02]  /*4960*/  FFMA.FTZ R2, R24, c[0x0][0x2d0], -R0 ;  /* 0x0000b40018027a23 */ /* 0x000fe40000010800 */
[----:B--2---:R-:W-:Y:S02]  /*4970*/  IMAD.MOV.U32 R11, RZ, RZ, R27 ;  /* 0x000000ffff0b7224 */ /* 0x004fe400078e001b */
[----:B------:R-:W-:Y:S01]  /*4980*/  IMAD.MOV.U32 R10, RZ, RZ, R23 ;  /* 0x000000ffff0a7224 */ /* 0x000fe200078e0017 */
[----:B------:R-:W-:Y:S02]  /*4990*/  LDSM.16.MT88.4 R24, [R200+0x2100] ;  /* 0x00210000c818783b */ /* 0x000fe40000004200 */
[----:B------:R-:W1:Y:S02]  /*49a0*/  MUFU.EX2 R236, R5 ;  /* 0x0000000500ec7308 */ /* 0x000e640000000800 */
[----:B------:R-:W2:Y:S06]  /*49b0*/  LDSM.16.MT88.4 R20, [R198+0x100] ;  /* 0x00010000c614783b */ /* 0x000eac0000004200 */
[----:B------:R3:W-:Y:S01]  /*49c0*/  MUFU.EX2 R174, R4 ;  /* 0x0000000400ae7308 */ /* 0x0007e20000000800 */
[----:B----4-:R-:W-:-:S07]  /*49d0*/  F2FP.PACK_AB R6, R175, R11 ;  /* 0x0000000baf06723e */ /* 0x010fce00000000ff */
[----:B------:R-:W4:Y:S01]  /*49e0*/  MUFU.EX2 R184, R2 ;  /* 0x0000000200b87308 */ /* 0x000f220000000800 */
[----:B-1----:R-:W-:Y:S02]  /*49f0*/  F2FP.PACK_AB R5, R236, R9 ;  /* 0x00000009ec05723e */ /* 0x002fe400000000ff */
[----:B---3--:R-:W-:Y:S02]  /*4a00*/  F2FP.PACK_AB R4, R10, R187 ;  /* 0x000000bb0a04723e */ /* 0x008fe400000000ff */
[----:B----4-:R-:W-:Y:S01]  /*4a10*/  F2FP.PACK_AB R7, R184, R174 ;  /* 0x000000aeb807723e */ /* 0x010fe200000000ff */
[----:B------:R-:W-:-:S04]  /*4a20*/  FFMA.FTZ R2, R60, c[0x0][0x2d0], -R8 ;  /* 0x0000b4003c027a23 */ /* 0x000fc80000010808 */
[----:B------:R1:W-:Y:S02]  /*4a30*/  MUFU.EX2 R185, R2 ;  /* 0x0000000200b97308 */ /* 0x0003e40000000800 */
[C---:B------:R-:W-:Y:S08]  /*4a40*/  HMMA.16816.F32 R104, R4.reuse, R12, RZ ;  /* 0x0000000c0468723c */ /* 0x040ff000000018ff */
[----:B------:R-:W-:Y:S01]  /*4a50*/  HMMA.16816.F32 R80, R4, R14, RZ ;  /* 0x0000000e0450723c */ /* 0x000fe200000018ff */
[----:B------:R-:W3:Y:S01]  /*4a60*/  LDSM.16.MT88.4 R12, [R199+0x4100] ;  /* 0x00410000c70c783b */ /* 0x000ee20000004200 */
[----:B-1----:R-:W-:-:S06]  /*4a70*/  FFMA.FTZ R2, R62, c[0x0][0x2d0], -R8 ;  /* 0x0000b4003e027a23 */ /* 0x002fcc0000010808 */
[C---:B--2---:R-:W-:Y:S01]  /*4a80*/  HMMA.16816.F32 R112, R4.reuse, R20, RZ ;  /* 0x000000140470723c */ /* 0x044fe200000018ff */
[----:B------:R1:W2:Y:S07]  /*4a90*/  MUFU.EX2 R165, R2 ;  /* 0x0000000200a57308 */ /* 0x0002ae0000000800 */
[C---:B------:R-:W-:Y:S01]  /*4aa0*/  HMMA.16816.F32 R84, R4.reuse, R22, RZ ;  /* 0x000000160454723c */ /* 0x040fe200000018ff */
[----:B------:R-:W-:Y:S07]  /*4ab0*/  LDSM.16.MT88.4 R20, [R200+0x6100] ;  /* 0x00610000c814783b */ /* 0x000fee0000004200 */
[----:B------:R-:W-:Y:S01]  /*4ac0*/  HMMA.16816.F32 R108, R4, R16, RZ ;  /* 0x00000010046c723c */ /* 0x000fe200000018ff */
[----:B-1----:R-:W-:-:S04]  /*4ad0*/  FFMA.FTZ R2, R61, c[0x0][0x2d0], -R8 ;  /* 0x0000b4003d027a23 */ /* 0x002fc80000010808 */
[----:B------:R1:W-:Y:S03]  /*4ae0*/  MUFU.EX2 R164, R2 ;  /* 0x0000000200a47308 */ /* 0x0003e60000000800 */
[C---:B------:R-:W-:Y:S01]  /*4af0*/  HMMA.16816.F32 R124, R4.reuse, R18, RZ ;  /* 0x00000012047c723c */ /* 0x040fe200000018ff */
[----:B------:R-:W4:Y:S07]  /*4b00*/  LDSM.16.MT88.4 R16, [R197+0x6100] ;  /* 0x00610000c510783b */ /* 0x000f2e0000004200 */
[----:B------:R-:W-:Y:S01]  /*4b10*/  HMMA.16816.F32 R100, R4, R24, RZ ;  /* 0x000000180464723c */ /* 0x000fe200000018ff */
[----:B-1----:R-:W-:-:S07]  /*4b20*/  FFMA.FTZ R2, R63, c[0x0][0x2d0], -R8 ;  /* 0x0000b4003f027a23 */ /* 0x002fce0000010808 */
[C---:B------:R-:W-:Y:S01]  /*4b30*/  HMMA.16816.F32 R68, R4.reuse, R26, RZ ;  /* 0x0000001a0444723c */ /* 0x040fe200000018ff */
[----:B------:R-:W1:Y:S01]  /*4b40*/  LDSM.16.MT88.4 R24, [R198+0x6100] ;  /* 0x00610000c618783b */ /* 0x000e620000004200 */
[----:B------:R5:W1:Y:S06]  /*4b50*/  MUFU.EX2 R167, R2 ;  /* 0x0000000200a77308 */ /* 0x000a6c0000000800 */
[C---:B---3--:R-:W-:Y:S08]  /*4b60*/  HMMA.16816.F32 R140, R4.reuse, R12, RZ ;  /* 0x0000000c048c723c */ /* 0x048ff000000018ff */
[----:B------:R-:W-:Y:S01]  /*4b70*/  HMMA.16816.F32 R136, R4, R14, RZ ;  /* 0x0000000e0488723c */ /* 0x000fe200000018ff */
[----:B------:R-:W3:Y:S01]  /*4b80*/  LDSM.16.MT88.4 R12, [R199+0x6100] ;  /* 0x00610000c70c783b */ /* 0x000ee20000004200 */
[----:B-----5:R-:W-:-:S04]  /*4b90*/  FFMA.FTZ R2, R59, c[0x0][0x2d0], -R0 ;  /* 0x0000b4003b027a23 */ /* 0x020fc80000010800 */
[----:B------:R5:W-:Y:S02]  /*4ba0*/  MUFU.EX2 R173, R2 ;  /* 0x0000000200ad7308 */ /* 0x000be40000000800 */
[C---:B------:R-:W-:Y:S08]  /*4bb0*/  HMMA.16816.F32 R64, R4.reuse, R32, RZ ;  /* 0x000000200440723c */ /* 0x040ff000000018ff */
[----:B------:R-:W-:Y:S01]  /*4bc0*/  HMMA.16816.F32 R76, R4, R34, RZ ;  /* 0x00000022044c723c */ /* 0x000fe200000018ff */
[----:B------:R-:W1:Y:S01]  /*4bd0*/  LDSM.16.MT88.4 R32, [R197+0x900] ;  /* 0x00090000c520783b */ /* 0x000e620000004200 */
[----:B-----5:R-:W-:-:S06]  /*4be0*/  FFMA.FTZ R2, R56, c[0x0][0x2d0], -R0 ;  /* 0x0000b40038027a23 */ /* 0x020fcc0000010800 */
[C---:B------:R-:W-:Y:S01]  /*4bf0*/  HMMA.16816.F32 R116, R4.reuse, R40, RZ ;  /* 0x000000280474723c */ /* 0x040fe200000018ff */
[----:B------:R5:W1:Y:S07]  /*4c00*/  MUFU.EX2 R186, R2 ;  /* 0x0000000200ba7308 */ /* 0x000a6e0000000800 */
[C---:B------:R-:W-:Y:S08]  /*4c10*/  HMMA.16816.F32 R128, R4.reuse, R42, RZ ;  /* 0x0000002a0480723c */ /* 0x040ff000000018ff */
[----:B------:R-:W-:Y:S01]  /*4c20*/  HMMA.16816.F32 R40, R4, R28, RZ ;  /* 0x0000001c0428723c */ /* 0x000fe200000018ff */
[----:B-----5:R-:W-:-:S04]  /*4c30*/  FFMA.FTZ R2, R58, c[0x0][0x2d0], -R0 ;  /* 0x0000b4003a027a23 */ /* 0x020fc80000010800 */
[----:B------:R5:W-:Y:S03]  /*4c40*/  MUFU.EX2 R166, R2 ;  /* 0x0000000200a67308 */ /* 0x000be60000000800 */
[C---:B------:R-:W-:Y:S01]  /*4c50*/  HMMA.16816.F32 R72, R4.reuse, R30, RZ ;  /* 0x0000001e0448723c */ /* 0x040fe200000018ff */
[----:B------:R-:W1:Y:S07]  /*4c60*/  LDSM.16.MT88.4 R28, [R198+0x900] ;  /* 0x00090000c61c783b */ /* 0x000e6e0000004200 */
[----:B------:R-:W-:Y:S01]  /*4c70*/  HMMA.16816.F32 R96, R4, R36, RZ ;  /* 0x000000240460723c */ /* 0x000fe200000018ff */
[----:B-----5:R-:W-:-:S07]  /*4c80*/  FFMA.FTZ R2, R57, c[0x0][0x2d0], -R0 ;  /* 0x0000b40039027a23 */ /* 0x020fce0000010800 */
[C---:B------:R-:W-:Y:S01]  /*4c90*/  HMMA.16816.F32 R120, R4.reuse, R38, RZ ;  /* 0x000000260478723c */ /* 0x040fe200000018ff */
[----:B------:R-:W5:Y:S07]  /*4ca0*/  MUFU.EX2 R252, R2 ;  /* 0x0000000200fc7308 */ /* 0x000f6e0000000800 */
[C---:B------:R-:W-:Y:S08]  /*4cb0*/  HMMA.16816.F32 R92, R4.reuse, R52, RZ ;  /* 0x00000034045c723c */ /* 0x040ff000000018ff */
[C---:B------:R-:W-:Y:S08]  /*4cc0*/  HMMA.16816.F32 R88, R4.reuse, R48, RZ ;  /* 0x000000300458723c */ /* 0x040ff000000018ff */
[C---:B------:R-:W-:Y:S08]  /*4cd0*/  HMMA.16816.F32 R36, R4.reuse, R44, RZ ;  /* 0x0000002c0424723c */ /* 0x040ff000000018ff */
[C---:B------:R-:W-:Y:S08]  /*4ce0*/  HMMA.16816.F32 R52, R4.reuse, R54, RZ ;  /* 0x000000360434723c */ /* 0x040ff000000018ff */
[C---:B------:R-:W-:Y:S08]  /*4cf0*/  HMMA.16816.F32 R48, R4.reuse, R50, RZ ;  /* 0x000000320430723c */ /* 0x040ff000000018ff */
[C---:B------:R-:W-:Y:S08]  /*4d00*/  HMMA.16816.F32 R44, R4.reuse, R46, RZ ;  /* 0x0000002e042c723c */ /* 0x040ff000000018ff */
[C---:B----4-:R-:W-:Y:S08]  /*4d10*/  HMMA.16816.F32 R144, R4.reuse, R16, RZ ;  /* 0x000000100490723c */ /* 0x050ff000000018ff */
[C---:B------:R-:W-:Y:S01]  /*4d20*/  HMMA.16816.F32 R60, R4.reuse, R18, RZ ;  /* 0x00000012043c723c */ /* 0x040fe200000018ff */
[----:B------:R-:W-:Y:S07]  /*4d30*/  LDSM.16.MT88.4 R16, [R199+0x900] ;  /* 0x00090000c710783b */ /* 0x000fee0000004200 */
[C---:B-1----:R-:W-:Y:S08]  /*4d40*/  HMMA.16816.F32 R148, R4.reuse, R24, RZ ;  /* 0x000000180494723c */ /* 0x042ff000000018ff */
[C---:B------:R-:W-:Y:S01]  /*4d50*/  HMMA.16816.F32 R152, R4.reuse, R26, RZ ;  /* 0x0000001a0498723c */ /* 0x040fe200000018ff */
[----:B------:R-:W-:Y:S07]  /*4d60*/  LDSM.16.MT88.4 R24, [R198+0x2900] ;  /* 0x00290000c618783b */ /* 0x000fee0000004200 */
[C---:B------:R-:W-:Y:S08]  /*4d70*/  HMMA.16816.F32 R160, R4.reuse, R20, RZ ;  /* 0x0000001404a0723c */ /* 0x040ff000000018ff */
[C---:B------:R-:W-:Y:S01]  /*4d80*/  HMMA.16816.F32 R56, R4.reuse, R22, RZ ;  /* 0x000000160438723c */ /* 0x040fe200000018ff */
[----:B------:R-:W1:Y:S07]  /*4d90*/  LDSM.16.MT88.4 R20, [R200+0x900] ;  /* 0x00090000c814783b */ /* 0x000e6e0000004200 */
[C---:B---3--:R-:W-:Y:S08]  /*4da0*/  HMMA.16816.F32 R180, R4.reuse, R12, RZ ;  /* 0x0000000c04b4723c */ /* 0x048ff000000018ff */
[----:B------:R-:W-:Y:S01]  /*4db0*/  HMMA.16816.F32 R248, R4, R14, RZ ;  /* 0x0000000e04f8723c */ /* 0x000fe200000018ff */
[----:B------:R-:W3:Y:S06]  /*4dc0*/  LDSM.16.MT88.4 R12, [R197+0x2900] ;  /* 0x00290000c50c783b */ /* 0x000eec0000004200 */
[----:B--2---:R-:W-:-:S02]  /*4dd0*/  F2FP.PACK_AB R4, R165, R185 ;  /* 0x000000b9a504723e */ /* 0x004fc400000000ff */
[----:B------:R-:W-:Y:S02]  /*4de0*/  F2FP.PACK_AB R6, R167, R164 ;  /* 0x000000a4a706723e */ /* 0x000fe400000000ff */
[----:B------:R-:W-:Y:S02]  /*4df0*/  F2FP.PACK_AB R5, R186, R173 ;  /* 0x000000adba05723e */ /* 0x000fe400000000ff */
[----:B-----5:R-:W-:-:S07]  /*4e00*/  F2FP.PACK_AB R7, R252, R166 ;  /* 0x000000a6fc07723e */ /* 0x020fce00000000ff */
[C---:B------:R-:W-:Y:S08]  /*4e10*/  HMMA.16816.F32 R188, R4.reuse, R32, R116 ;  /* 0x0000002004bc723c */ /* 0x040ff00000001874 */
[C---:B------:R-:W-:Y:S08]  /*4e20*/  HMMA.16816.F32 R232, R4.reuse, R28, R112 ;  /* 0x0000001c04e8723c */ /* 0x040ff00000001870 */
[C---:B------:R-:W-:Y:S08]  /*4e30*/  HMMA.16816.F32 R32, R4.reuse, R34, R128 ;  /* 0x000000220420723c */ /* 0x040ff00000001880 */
[----:B------:R-:W-:Y:S01]  /*4e40*/  IMAD.MOV.U32 R179, RZ, RZ, R190 ;  /* 0x000000ffffb37224 */ /* 0x000fe200078e00be */
[----:B------:R-:W-:Y:S01]  /*4e50*/  MOV R177, R189 ;  /* 0x000000bd00b17202 */ /* 0x000fe20000000f00 */
[----:B------:R-:W-:Y:S01]  /*4e60*/  IMAD.MOV.U32 R178, RZ, RZ, R191 ;  /* 0x000000ffffb27224 */ /* 0x000fe200078e00bf */
[----:B-1----:R-:W-:Y:S01]  /*4e70*/  HMMA.16816.F32 R192, R4, R20, R108 ;  /* 0x0000001404c0723c */ /* 0x002fe2000000186c */
[----:B------:R-:W-:-:S07]  /*4e80*/  IMAD.MOV.U32 R176, RZ, RZ, R188 ;  /* 0x000000ffffb07224 */ /* 0x000fce00078e00bc */
[C---:B------:R-:W-:Y:S01]  /*4e90*/  HMMA.16816.F32 R188, R4.reuse, R30, R84 ;  /* 0x0000001e04bc723c */ /* 0x040fe20000001854 */
[----:B------:R-:W1:Y:S04]  /*4ea0*/  LDSM.16.MT88.4 R28, [R200+0x2900] ;  /* 0x00290000c81c783b */ /* 0x000e680000004200 */
[----:B------:R-:W-:Y:S01]  /*4eb0*/  IMAD.MOV.U32 R128, RZ, RZ, R35 ;  /* 0x000000ffff807224 */ /* 0x000fe200078e0023 */
[----:B------:R-:W-:Y:S01]  /*4ec0*/  MOV R224, R32 ;  /* 0x0000002000e07202 */ /* 0x000fe20000000f00 */
[----:B------:R-:W-:Y:S01]  /*4ed0*/  IMAD.MOV.U32 R223, RZ, RZ, R33 ;  /* 0x000000ffffdf7224 */ /* 0x000fe200078e0021 */
[C---:B------:R-:W-:Y:S01]  /*4ee0*/  HMMA.16816.F32 R244, R4.reuse, R22, R124 ;  /* 0x0000001604f4723c */ /* 0x040fe2000000187c */
[----:B------:R-:W-:Y:S01]  /*4ef0*/  IMAD.MOV.U32 R2, RZ, RZ, R34 ;  /* 0x000000ffff027224 */ /* 0x000fe200078e0022 */
[----:B------:R-:W-:Y:S04]  /*4f00*/  LDSM.16.MT88.4 R20, [R197+0x4900] ;  /* 0x00490000c514783b */ /* 0x000fe80000004200 */
[----:B------:R-:W2:Y:S02]  /*4f10*/  LDSM.16.MT88.4 R32, [R199+0x2900] ;  /* 0x00290000c720783b */ /* 0x000ea40000004200 */
[C---:B------:R-:W-:Y:S08]  /*4f20*/  HMMA.16816.F32 R124, R4.reuse, R16, R104 ;  /* 0x00000010047c723c */ /* 0x040ff00000001868 */
[C---:B------:R-:W-:Y:S01]  /*4f30*/  HMMA.16816.F32 R104, R4.reuse, R18, R80 ;  /* 0x000000120468723c */ /* 0x040fe20000001850 */
[----:B------:R-:W4:Y:S06]  /*4f40*/  LDSM.16.MT88.4 R16, [R198+0x4900] ;  /* 0x00490000c610783b */ /* 0x000f2c0000004200 */
[----:B------:R-:W-:Y:S01]  /*4f50*/  IMAD.MOV.U32 R81, RZ, RZ, R187 ;  /* 0x000000ffff517224 */ /* 0x000fe200078e00bb */
[----:B---3--:R-:W-:Y:S01]  /*4f60*/  HMMA.16816.F32 R108, R4, R12, R64 ;  /* 0x0000000c046c723c */ /* 0x008fe20000001840 */
[----:B------:R-:W-:Y:S01]  /*4f70*/  IMAD.MOV.U32 R80, RZ, RZ, R186 ;  /* 0x000000ffff507224 */ /* 0x000fe200078e00ba */
[----:B------:R-:W-:-:S02]  /*4f80*/  MOV R83, R179 ;  /* 0x000000b300537202 */ /* 0x000fc40000000f00 */
[----:B------:R-:W-:-:S04]  /*4f90*/  MOV R82, R236 ;  /* 0x000000ec00527202 */ /* 0x000fc80000000f00 */
[C---:B------:R-:W-:Y:S01]  /*4fa0*/  HMMA.16816.F32 R112, R4.reuse, R14, R76 ;  /* 0x0000000e0470723c */ /* 0x040fe2000000184c */
[----:B------:R-:W3:Y:S07]  /*4fb0*/  LDSM.16.MT88.4 R12, [R200+0x4900] ;  /* 0x00490000c80c783b */ /* 0x000eee0000004200 */
[C---:B-1----:R-:W-:Y:S07]  /*4fc0*/  HMMA.16816.F32 R84, R4.reuse, R28, R100 ;  /* 0x0000001c0454723c */ /* 0x042fee0000001864 */
[----:B------:R-:W-:Y:S01]  /*4fd0*/  IMAD.MOV.U32 R101, RZ, RZ, R185 ;  /* 0x000000ffff657224 */ /* 0x000fe200078e00b9 */
[----:B------:R-:W-:Y:S01]  /*4fe0*/  HMMA.16816.F32 R116, R4, R24, R40 ;  /* 0x000000180474723c */ /* 0x000fe20000001828 */
[----:B------:R-:W-:Y:S01]  /*4ff0*/  IMAD.MOV.U32 R100, RZ, RZ, R184 ;  /* 0x000000ffff647224 */ /* 0x000fe200078e00b8 */
[----:B------:R-:W-:Y:S01]  /*5000*/  MOV R103, R82 ;  /* 0x0000005200677202 */ /* 0x000fe20000000f00 */
[----:B------:R-:W-:-:S05]  /*5010*/  IMAD.MOV.U32 R102, RZ, RZ, R81 ;  /* 0x000000ffff667224 */ /* 0x000fca00078e0051 */
[C---:B------:R-:W-:Y:S01]  /*5020*/  HMMA.16816.F32 R240, R4.reuse, R26, R72 ;  /* 0x0000001a04f0723c */ /* 0x040fe20000001848 */
[----:B------:R-:W1:Y:S07]  /*5030*/  LDSM.16.MT88.4 R24, [R199+0x4900] ;  /* 0x00490000c718783b */ /* 0x000e6e0000004200 */
[----:B------:R-:W-:Y:S01]  /*5040*/  MOV R43, R86 ;  /* 0x00000056002b7202 */ /* 0x000fe20000000f00 */
[----:B------:R-:W-:Y:S01]  /*5050*/  IMAD.MOV.U32 R41, RZ, RZ, R85 ;  /* 0x000000ffff297224 */ /* 0x000fe200078e0055 */
[----:B------:R-:W-:Y:S01]  /*5060*/  MOV R40, R84 ;  /* 0x0000005400287202 */ /* 0x000fe20000000f00 */
[----:B------:R-:W-:Y:S01]  /*5070*/  IMAD.MOV.U32 R84, RZ, RZ, R178 ;  /* 0x000000ffff547224 */ /* 0x000fe200078e00b2 */
[----:B------:R-:W-:Y:S01]  /*5080*/  MOV R85, R177 ;  /* 0x000000b100557202 */ /* 0x000fe20000000f00 */
[----:B------:R-:W-:Y:S01]  /*5090*/  IMAD.MOV.U32 R86, RZ, RZ, R176 ;  /* 0x000000ffff567224 */ /* 0x000fe200078e00b0 */
[----:B--2---:R-:W-:Y:S01]  /*50a0*/  HMMA.16816.F32 R184, R4, R32, R96 ;  /* 0x0000002004b8723c */ /* 0x004fe20000001860 */
[----:B------:R-:W-:-:S02]  /*50b0*/  IMAD.MOV.U32 R42, RZ, RZ, R87 ;  /* 0x000000ffff2a7224 */ /* 0x000fc400078e0057 */
[----:B------:R-:W-:-:S04]  /*50c0*/  IMAD.MOV.U32 R87, RZ, RZ, R128 ;  /* 0x000000ffff577224 */ /* 0x000fc800078e0080 */
[----:B------:R-:W-:Y:S01]  /*50d0*/  IMAD.MOV.U32 R99, RZ, RZ, R175 ;  /* 0x000000ffff637224 */ /* 0x000fe200078e00af */
[----:B------:R-:W-:Y:S01]  /*50e0*/  HMMA.16816.F32 R176, R4, R34, R120 ;  /* 0x0000002204b0723c */ /* 0x000fe20000001878 */
[----:B------:R-:W-:Y:S01]  /*50f0*/  MOV R98, R174 ;  /* 0x000000ae00627202 */ /* 0x000fe20000000f00 */
[----:B------:R-:W-:Y:S01]  /*5100*/  IMAD.MOV.U32 R97, RZ, RZ, R173 ;  /* 0x000000ffff617224 */ /* 0x000fe200078e00ad */
[----:B------:R-:W-:Y:S01]  /*5110*/  LDSM.16.MT88.4 R32, [R199+0x6900] ;  /* 0x00690000c720783b */ /* 0x000fe20000004200 */
[----:B------:R-:W-:-:S03]  /*5120*/  IMAD.MOV.U32 R96, RZ, RZ, R167 ;  /* 0x000000ffff607224 */ /* 0x000fc600078e00a7 */
[----:B------:R-:W-:Y:S01]  /*5130*/  MOV R123, R172 ;  /* 0x000000ac007b7202 */ /* 0x000fe20000000f00 */
[----:B------:R-:W-:Y:S01]  /*5140*/  IMAD.MOV.U32 R122, RZ, RZ, R166 ;  /* 0x000000ffff7a7224 */ /* 0x000fe200078e00a6 */
[----:B------:R-:W-:Y:S01]  /*5150*/  MOV R120, R164 ;  /* 0x000000a400787202 */ /* 0x000fe20000000f00 */
[----:B------:R-:W-:Y:S01]  /*5160*/  IMAD.MOV.U32 R121, RZ, RZ, R165 ;  /* 0x000000ffff797224 */ /* 0x000fe200078e00a5 */
[C---:B------:R-:W-:Y:S08]  /*5170*/  HMMA.16816.F32 R172, R4.reuse, R20, R92 ;  /* 0x0000001404ac723c */ /* 0x040ff0000000185c */
[C---:B------:R-:W-:Y:S01]  /*5180*/  HMMA.16816.F32 R164, R4.reuse, R22, R52 ;  /* 0x0000001604a4723c */ /* 0x040fe20000001834 */
[----:B------:R-:W2:Y:S07]  /*5190*/  LDSM.16.MT88.4 R20, [R198+0x6900] ;  /* 0x00690000c614783b */ /* 0x000eae0000004200 */
[C---:B------:R-:W-:Y:S01]  /*51a0*/  HMMA.16816.F32 R236, R4.reuse, R30, R68 ;  /* 0x0000001e04ec723c */ /* 0x040fe20000001844 */
[----:B------:R-:W5:Y:S07]  /*51b0*/  LDSM.16.MT88.4 R28, [R197+0x6900] ;  /* 0x00690000c51c783b */ /* 0x000f6e0000004200 */
[C---:B----4-:R-:W-:Y:S07]  /*51c0*/  HMMA.16816.F32 R128, R4.reuse, R16, R88 ;  /* 0x000000100480723c */ /* 0x050fee0000001858 */
[----:B------:R-:W-:Y:S01]  /*51d0*/  IMAD.MOV.U32 R17, RZ, RZ, R80 ;  /* 0x000000ffff117224 */ /* 0x000fe200078e0050 */
[C---:B---3--:R-:W-:Y:S07]  /*51e0*/  HMMA.16816.F32 R88, R4.reuse, R12, R36 ;  /* 0x0000000c0458723c */ /* 0x048fee0000001824 */
[----:B------:R-:W-:Y:S01]  /*51f0*/  IMAD.MOV.U32 R36, RZ, RZ, R83 ;  /* 0x000000ffff247224 */ /* 0x000fe200078e0053 */
[----:B------:R-:W-:Y:S01]  /*5200*/  HMMA.16816.F32 R72, R4, R14, R44 ;  /* 0x0000000e0448723c */ /* 0x000fe2000000182c */
[----:B------:R-:W3:Y:S01]  /*5210*/  LDSM.16.MT88.4 R12, [R200+0x6900] ;  /* 0x00690000c80c783b */ /* 0x000ee20000004200 */
[----:B------:R-:W-:Y:S01]  /*5220*/  MOV R37, R84 ;  /* 0x0000005400257202 */ /* 0x000fe20000000f00 */
[----:B------:R-:W-:Y:S01]  /*5230*/  IMAD.MOV.U32 R38, RZ, RZ, R40 ;  /* 0x000000ffff267224 */ /* 0x000fe200078e0028 */
[----:B------:R-:W-:-:S03]  /*5240*/  MOV R39, R41 ;  /* 0x0000002900277202 */ /* 0x000fc60000000f00 */
[----:B------:R-:W-:Y:S01]  /*5250*/  IMAD.MOV.U32 R46, RZ, RZ, R85 ;  /* 0x000000ffff2e7224 */ /* 0x000fe200078e0055 */
[----:B-1----:R-:W-:Y:S01]  /*5260*/  HMMA.16816.F32 R52, R4, R24, R140 ;  /* 0x000000180434723c */ /* 0x002fe2000000188c */
[----:B------:R-:W-:Y:S01]  /*5270*/  IMAD.MOV.U32 R45, RZ, RZ, R86 ;  /* 0x000000ffff2d7224 */ /* 0x000fe200078e0056 */
[----:B------:R-:W-:-:S05]  /*5280*/  MOV R44, R87 ;  /* 0x00000057002c7202 */ /* 0x000fca0000000f00 */
[----:B------:R-:W-:Y:S01]  /*5290*/  MOV R143, R2 ;  /* 0x00000002008f7202 */ /* 0x000fe20000000f00 */
[----:B------:R-:W-:Y:S01]  /*52a0*/  FFMA.FTZ R2, R157, c[0x0][0x2d0], -R8 ;  /* 0x0000b4009d027a23 */ /* 0x000fe20000010808 */
[C---:B--2---:R-:W-:Y:S01]  /*52b0*/  HMMA.16816.F32 R64, R4.reuse, R20, R148 ;  /* 0x000000140440723c */ /* 0x044fe20000001894 */
[----:B------:R-:W-:Y:S02]  /*52c0*/  IMAD.MOV.U32 R141, RZ, RZ, R224 ;  /* 0x000000ffff8d7224 */ /* 0x000fe400078e00e0 */
[----:B------:R1:W-:Y:S01]  /*52d0*/  MUFU.EX2 R47, R2 ;  /* 0x00000002002f7308 */ /* 0x0003e20000000800 */
[----:B------:R-:W-:Y:S02]  /*52e0*/  IMAD.MOV.U32 R142, RZ, RZ, R223 ;  /* 0x000000ffff8e7224 */ /* 0x000fe400078e00df */
[----:B------:R-:W-:Y:S01]  /*52f0*/  IMAD.MOV.U32 R157, RZ, RZ, R38 ;  /* 0x000000ffff9d7224 */ /* 0x000fe200078e0026 */
[----:B------:R-:W-:Y:S01]  /*5300*/  MOV R149, R121 ;  /* 0x0000007900957202 */ /* 0x000fe20000000f00 */
[----:B------:R-:W-:Y:S01]  /*5310*/  HMMA.16816.F32 R80, R4, R26, R136 ;  /* 0x0000001a0450723c */ /* 0x000fe20000001888 */
[----:B------:R-:W2:Y:S01]  /*5320*/  LDSM.16.MT88.4 R24, [R197+0x1100] ;  /* 0x00110000c518783b */ /* 0x000ea20000004200 */
[----:B------:R-:W-:-:S05]  /*5330*/  IMAD.MOV.U32 R150, RZ, RZ, R97 ;  /* 0x000000ffff967224 */ /* 0x000fca00078e0061 */
[----:B------:R-:W-:Y:S01]  /*5340*/  IMAD.MOV.U32 R138, RZ, RZ, R36 ;  /* 0x000000ffff8a7224 */ /* 0x000fe200078e0024 */
[C---:B-----5:R-:W-:Y:S01]  /*5350*/  HMMA.16816.F32 R76, R4.reuse, R30, R60 ;  /* 0x0000001e044c723c */ /* 0x060fe2000000183c */
[----:B------:R-:W-:Y:S01]  /*5360*/  MOV R139, R37 ;  /* 0x00000025008b7202 */ /* 0x000fe20000000f00 */
[----:B------:R-:W-:Y:S01]  /*5370*/  IMAD.MOV.U32 R36, RZ, RZ, R39 ;  /* 0x000000ffff247224 */ /* 0x000fe200078e0027 */
[----:B------:R-:W-:Y:S01]  /*5380*/  MOV R39, R17 ;  /* 0x0000001100277202 */ /* 0x000fe20000000f00 */
[----:B-1----:R-:W-:Y:S01]  /*5390*/  FFMA.FTZ R2, R158, c[0x0][0x2d0], -R8 ;  /* 0x0000b4009e027a23 */ /* 0x002fe20000010808 */
[----:B------:R-:W-:Y:S01]  /*53a0*/  MOV R136, R45 ;  /* 0x0000002d00887202 */ /* 0x000fe20000000f00 */
[----:B------:R-:W-:Y:S02]  /*53b0*/  IMAD.MOV.U32 R137, RZ, RZ, R46 ;  /* 0x000000ffff897224 */ /* 0x000fe400078e002e */
[----:B------:R1:W4:Y:S01]  /*53c0*/  MUFU.EX2 R16, R2 ;  /* 0x0000000200107308 */ /* 0x0003220000000800 */
[----:B---3--:R-:W-:Y:S01]  /*53d0*/  HMMA.16816.F32 R60, R4, R12, R160 ;  /* 0x0000000c043c723c */ /* 0x008fe200000018a0 */
[----:B------:R-:W-:-:S02]  /*53e0*/  IMAD.MOV.U32 R148, RZ, RZ, R39 ;  /* 0x000000ffff947224 */ /* 0x000fc400078e0027 */
[----:B------:R-:W-:-:S05]  /*53f0*/  IMAD.MOV.U32 R158, RZ, RZ, R100 ;  /* 0x000000ffff9e7224 */ /* 0x000fca00078e0064 */
[----:B------:R-:W-:Y:S01]  /*5400*/  HMMA.16816.F32 R84, R4, R14, R56 ;  /* 0x0000000e0454723c */ /* 0x000fe20000001838 */
[----:B------:R-:W3:Y:S01]  /*5410*/  LDSM.16.MT88.4 R12, [R197+0x3100] ;  /* 0x00310000c50c783b */ /* 0x000ee20000004200 */
[----:B-1----:R-:W-:-:S06]  /*5420*/  FFMA.FTZ R2, R159, c[0x0][0x2d0], -R8 ;  /* 0x0000b4009f027a23 */ /* 0x002fcc0000010808 */
[C---:B------:R-:W-:Y:S01]  /*5430*/  HMMA.16816.F32 R92, R4.reuse, R18, R48 ;  /* 0x00000012045c723c */ /* 0x040fe20000001830 */
[----:B------:R-:W-:Y:S01]  /*5440*/  IMAD.MOV.U32 R159, RZ, RZ, R101 ;  /* 0x000000ffff9f7224 */ /* 0x000fe200078e0065 */
[----:B------:R1:W5:Y:S05]  /*5450*/  MUFU.EX2 R140, R2 ;  /* 0x00000002008c7308 */ /* 0x00036a0000000800 */
[----:B------:R-:W-:Y:S01]  /*5460*/  IMAD.MOV.U32 R18, RZ, RZ, R43 ;  /* 0x000000ffff127224 */ /* 0x000fe200078e002b */
[----:B------:R-:W-:Y:S01]  /*5470*/  HMMA.16816.F32 R56, R4, R32, R180 ;  /* 0x000000200438723c */ /* 0x000fe200000018b4 */
[----:B------:R-:W-:Y:S02]  /*5480*/  IMAD.MOV.U32 R19, RZ, RZ, R42 ;  /* 0x000000ffff137224 */ /* 0x000fe400078e002a */
[----:B------:R-:W-:Y:S01]  /*5490*/  LDSM.16.MT88.4 R40, [R200+0x1100] ;  /* 0x00110000c828783b */ /* 0x000fe20000004200 */
[----:B------:R-:W-:Y:S01]  /*54a0*/  MOV R37, R18 ;  /* 0x0000001200257202 */ /* 0x000fe20000000f00 */
[----:B------:R-:W-:-:S02]  /*54b0*/  IMAD.MOV.U32 R38, RZ, RZ, R19 ;  /* 0x000000ffff267224 */ /* 0x000fc400078e0013 */
[----:B----4-:R-:W-:Y:S01]  /*54c0*/  IMAD.MOV.U32 R180, RZ, RZ, R16 ;  /* 0x000000ffffb47224 */ /* 0x010fe200078e0010 */
[C---:B------:R-:W-:Y:S01]  /*54d0*/  HMMA.16816.F32 R68, R4.reuse, R28, R144 ;  /* 0x0000001c0444723c */ /* 0x040fe20000001890 */
[----:B------:R-:W-:Y:S01]  /*54e0*/  LDSM.16.MT88.4 R16, [R199+0x1100] ;  /* 0x00110000c710783b */ /* 0x000fe20000004200 */
[----:B------:R-:W-:Y:S01]  /*54f0*/  IMAD.MOV.U32 R183, RZ, RZ, R122 ;  /* 0x000000ffffb77224 */ /* 0x000fe200078e007a */
[----:B------:R-:W-:Y:S01]  /*5500*/  MOV R181, R96 ;  /* 0x0000006000b57202 */ /* 0x000fe20000000f00 */
[----:B-1----:R-:W-:Y:S01]  /*5510*/  FFMA.FTZ R2, R168, c[0x0][0x2d0], -R8 ;  /* 0x0000b400a8027a23 */ /* 0x002fe20000010808 */
[----:B------:R-:W-:Y:S01]  /*5520*/  LDSM.16.MT88.4 R28, [R200+0x3100] ;  /* 0x00310000c81c783b */ /* 0x000fe20000004200 */
[----:B------:R-:W-:Y:S02]  /*5530*/  IMAD.MOV.U32 R168, RZ, RZ, R120 ;  /* 0x000000ffffa87224 */ /* 0x000fe400078e0078 */
[----:B------:R1:W4:Y:S01]  /*5540*/  MUFU.EX2 R151, R2 ;  /* 0x0000000200977308 */ /* 0x0003220000000800 */
[----:B------:R-:W-:Y:S01]  /*5550*/  HMMA.16816.F32 R48, R4, R22, R152 ;  /* 0x000000160430723c */ /* 0x000fe20000001898 */
[----:B------:R-:W-:Y:S01]  /*5560*/  LDSM.16.MT88.4 R20, [R198+0x1100] ;  /* 0x00110000c614783b */ /* 0x000fe20000004200 */
[----:B------:R-:W-:-:S02]  /*5570*/  IMAD.MOV.U32 R182, RZ, RZ, R123 ;  /* 0x000000ffffb67224 */ /* 0x000fc400078e007b */
[----:B-1----:R-:W-:-:S04]  /*5580*/  FFMA.FTZ R2, R133, c[0x0][0x2d0], -R0 ;  /* 0x0000b40085027a23 */ /* 0x002fc80000010800 */
[----:B------:R1:W-:Y:S02]  /*5590*/  MUFU.EX2 R224, R2 ;  /* 0x0000000200e07308 */ /* 0x0003e40000000800 */
[----:B-1----:R-:W-:-:S06]  /*55a0*/  FFMA.FTZ R2, R134, c[0x0][0x2d0], -R0 ;  /* 0x0000b40086027a23 */ /* 0x002fcc0000010800 */
[----:B------:R1:W1:Y:S02]  /*55b0*/  MUFU.EX2 R223, R2 ;  /* 0x0000000200df7308 */ /* 0x0002640000000800 */
[----:B-1----:R-:W-:Y:S02]  /*55c0*/  FFMA.FTZ R2, R156, c[0x0][0x2d0], -R0 ;  /* 0x0000b4009c027a23 */ /* 0x002fe40000010800 */
[----:B-----5:R-:W-:-:S04]  /*55d0*/  IMAD.MOV.U32 R156, RZ, RZ, R140 ;  /* 0x000000ffff9c7224 */ /* 0x020fc800078e008c */
[----:B------:R1:W-:Y:S01]  /*55e0*/  MUFU.EX2 R134, R2 ;  /* 0x0000000200867308 */ /* 0x0003e20000000800 */
[----:B------:R-:W-:Y:S01]  /*55f0*/  IMAD.MOV.U32 R140, RZ, RZ, R141 ;  /* 0x000000ffff8c7224 */ /* 0x000fe200078e008d */
[----:B------:R-:W-:Y:S01]  /*5600*/  MOV R141, R142 ;  /* 0x0000008e008d7202 */ /* 0x000fe20000000f00 */
[----:B------:R-:W-:Y:S02]  /*5610*/  IMAD.MOV.U32 R142, RZ, RZ, R143 ;  /* 0x000000ffff8e7224 */ /* 0x000fe400078e008f */
[----:B------:R-:W-:Y:S02]  /*5620*/  IMAD.MOV.U32 R143, RZ, RZ, R44 ;  /* 0x000000ffff8f7224 */ /* 0x000fe400078e002c */
[----:B-1----:R-:W-:-:S04]  /*5630*/  FFMA.FTZ R2, R135, c[0x0][0x2d0], -R0 ;  /* 0x0000b40087027a23 */ /* 0x002fc80000010800 */
[----:B------:R1:W5:Y:S02]  /*5640*/  MUFU.EX2 R133, R2 ;  /* 0x0000000200857308 */ /* 0x0003640000000800 */
[----:B-1----:R-:W-:Y:S02]  /*5650*/  IMAD.MOV.U32 R2, RZ, RZ, R47 ;  /* 0x000000ffff027224 */ /* 0x002fe400078e002f */
[----:B------:R-:W-:Y:S01]  /*5660*/  HMMA.16816.F32 R44, R4, R34, R248 ;  /* 0x00000022042c723c */ /* 0x000fe200000018f8 */
[----:B------:R-:W1:Y:S06]  /*5670*/  LDSM.16.MT88.4 R32, [R198+0x3100] ;  /* 0x00310000c620783b */ /* 0x000e6c0000004200 */
[----:B------:R-:W-:Y:S01]  /*5680*/  MOV R249, R36 ;  /* 0x0000002400f97202 */ /* 0x000fe20000000f00 */
[----:B------:R-:W-:Y:S01]  /*5690*/  IMAD.MOV.U32 R250, RZ, RZ, R37 ;  /* 0x000000fffffa7224 */ /* 0x000fe200078e0025 */
[----:B------:R-:W-:Y:S01]  /*56a0*/  F2FP.PACK_AB R4, R180, R2 ;  /* 0x00000002b404723e */ /* 0x000fe200000000ff */
[----:B------:R-:W-:Y:S01]  /*56b0*/  IMAD.MOV.U32 R251, RZ, RZ, R38 ;  /* 0x000000fffffb7224 */ /* 0x000fe200078e0026 */
[----:B----4-:R-:W-:Y:S01]  /*56c0*/  F2FP.PACK_AB R6, R151, R156 ;  /* 0x0000009c9706723e */ /* 0x010fe200000000ff */
[----:B------:R-:W4:Y:S01]  /*56d0*/  LDSM.16.MT88.4 R36, [R199+0x3100] ;  /* 0x00310000c724783b */ /* 0x000f220000004200 */
[----:B------:R-:W-:Y:S01]  /*56e0*/  F2FP.PACK_AB R5, R223, R224 ;  /* 0x000000e0df05723e */ /* 0x000fe200000000ff */
[----:B------:R-:W-:Y:S01]  /*56f0*/  IMAD.MOV.U32 R248, RZ, RZ, R157 ;  /* 0x000000fffff87224 */ /* 0x000fe200078e009d */
[----:B-----5:R-:W-:-:S02]  /*5700*/  F2FP.PACK_AB R7, R133, R134 ;  /* 0x000000868507723e */ /* 0x020fc400000000ff */
[----:B------:R-:W-:-:S05]  /*5710*/  MOV R157, R99 ;  /* 0x00000063009d7202 */ /* 0x000fca0000000f00 */
[C---:B--2---:R-:W-:Y:S08]  /*5720*/  HMMA.16816.F32 R136, R4.reuse, R24, R136 ;  /* 0x000000180488723c */ /* 0x044ff00000001888 */
[C---:B------:R-:W-:Y:S07]  /*5730*/  HMMA.16816.F32 R24, R4.reuse, R26, R140 ;  /* 0x0000001a0418723c */ /* 0x040fee000000188c */
[----:B------:R-:W-:Y:S01]  /*5740*/  IMAD.MOV.U32 R143, RZ, RZ, R98 ;  /* 0x000000ffff8f7224 */ /* 0x000fe200078e0062 */
[C---:B---3--:R-:W-:Y:S08]  /*5750*/  HMMA.16816.F32 R108, R4.reuse, R12, R108 ;  /* 0x0000000c046c723c */ /* 0x048ff0000000186c */
[C---:B------:R-:W-:Y:S01]  /*5760*/  HMMA.16816.F32 R112, R4.reuse, R14, R112 ;  /* 0x0000000e0470723c */ /* 0x040fe20000001870 */
[----:B------:R-:W2:Y:S07]  /*5770*/  LDSM.16.MT88.4 R12, [R200+0x5100] ;  /* 0x00510000c80c783b */ /* 0x000eae0000004200 */
[----:B-1----:R-:W-:Y:S01]  /*5780*/  HMMA.16816.F32 R116, R4, R32, R116 ;  /* 0x000000200474723c */ /* 0x002fe20000001874 */
[----:B------:R-:W-:Y:S01]  /*5790*/  MOV R142, R24 ;  /* 0x00000018008e7202 */ /* 0x000fe20000000f00 */
[----:B------:R-:W-:Y:S01]  /*57a0*/  IMAD.MOV.U32 R141, RZ, RZ, R25 ;  /* 0x000000ffff8d7224 */ /* 0x000fe200078e0019 */
[----:B------:R-:W-:Y:S01]  /*57b0*/  MOV R135, R27 ;  /* 0x0000001b00877202 */ /* 0x000fe20000000f00 */
[----:B------:R-:W-:-:S02]  /*57c0*/  IMAD.MOV.U32 R140, RZ, RZ, R26 ;  /* 0x000000ffff8c7224 */ /* 0x000fc400078e001a */
[----:B------:R-:W1:Y:S02]  /*57d0*/  LDSM.16.MT88.4 R24, [R197+0x5100] ;  /* 0x00510000c518783b */ /* 0x000e640000004200 */
[C---:B------:R-:W-:Y:S08]  /*57e0*/  HMMA.16816.F32 R120, R4.reuse, R34, R240 ;  /* 0x000000220478723c */ /* 0x040ff000000018f0 */
[C---:B------:R-:W-:Y:S08]  /*57f0*/  HMMA.16816.F32 R160, R4.reuse, R16, R124 ;  /* 0x0000001004a0723c */ /* 0x040ff0000000187c */
[C---:B----4-:R-:W-:Y:S07]  /*5800*/  HMMA.16816.F32 R32, R4.reuse, R38, R176 ;  /* 0x000000260420723c */ /* 0x050fee00000018b0 */
[----:B------:R-:W-:Y:S01]  /*5810*/  IMAD.MOV.U32 R39, RZ, RZ, R2 ;  /* 0x000000ffff277224 */ /* 0x000fe200078e0002 */
[----:B------:R-:W-:Y:S01]  /*5820*/  HMMA.16816.F32 R124, R4, R28, R248 ;  /* 0x0000001c047c723c */ /* 0x000fe200000018f8 */
[----:B------:R-:W-:Y:S01]  /*5830*/  FFMA.FTZ R2, R227, c[0x0][0x2d0], -R8 ;  /* 0x0000b400e3027a23 */ /* 0x000fe20000010808 */
[----:B------:R-:W-:Y:S01]  /*5840*/  MOV R176, R180 ;  /* 0x000000b400b07202 */ /* 0x000fe20000000f00 */
[----:B------:R-:W-:Y:S01]  /*5850*/  IMAD.MOV.U32 R177, RZ, RZ, R181 ;  /* 0x000000ffffb17224 */ /* 0x000fe200078e00b5 */
[----:B------:R-:W-:Y:S01]  /*5860*/  MOV R179, R183 ;  /* 0x000000b700b37202 */ /* 0x000fe20000000f00 */
[----:B------:R3:W4:Y:S01]  /*5870*/  MUFU.EX2 R38, R2 ;  /* 0x0000000200267308 */ /* 0x0007220000000800 */
[----:B------:R-:W-:-:S02]  /*5880*/  IMAD.MOV.U32 R178, RZ, RZ, R182 ;  /* 0x000000ffffb27224 */ /* 0x000fc400078e00b6 */
[C---:B------:R-:W-:Y:S01]  /*5890*/  HMMA.16816.F32 R236, R4.reuse, R30, R236 ;  /* 0x0000001e04ec723c */ /* 0x040fe200000018ec */
[----:B------:R-:W5:Y:S07]  /*58a0*/  LDSM.16.MT88.4 R28, [R197+0x7100] ;  /* 0x00710000c51c783b */ /* 0x000f6e0000004200 */
[----:B------:R-:W-:Y:S01]  /*58b0*/  HMMA.16816.F32 R144, R4, R20, R232 ;  /* 0x000000140490723c */ /* 0x000fe200000018e8 */
[----:B---3--:R-:W-:-:S06]  /*58c0*/  FFMA.FTZ R2, R229, c[0x0][0x2d0], -R8 ;  /* 0x0000b400e5027a23 */ /* 0x008fcc0000010808 */
[----:B------:R-:W-:Y:S01]  /*58d0*/  MOV R234, R102 ;  /* 0x0000006600ea7202 */ /* 0x000fe20000000f00 */
[C---:B------:R-:W-:Y:S01]  /*58e0*/  HMMA.16816.F32 R96, R4.reuse, R22, R188 ;  /* 0x000000160460723c */ /* 0x040fe200000018bc */
[----:B------:R-:W3:Y:S01]  /*58f0*/  LDSM.16.MT88.4 R20, [R199+0x5100] ;  /* 0x00510000c714783b */ /* 0x000ee20000004200 */
[----:B------:R-:W-:Y:S01]  /*5900*/  IMAD.MOV.U32 R235, RZ, RZ, R103 ;  /* 0x000000ffffeb7224 */ /* 0x000fe200078e0067 */
[----:B------:R1:W1:Y:S05]  /*5910*/  MUFU.EX2 R229, R2 ;  /* 0x0000000200e57308 */ /* 0x00026a0000000800 */
[C---:B------:R-:W-:Y:S01]  /*5920*/  HMMA.16816.F32 R104, R4.reuse, R18, R104 ;  /* 0x000000120468723c */ /* 0x040fe20000001868 */
[----:B------:R-:W3:Y:S07]  /*5930*/  LDSM.16.MT88.4 R16, [R198+0x5100] ;  /* 0x00510000c610783b */ /* 0x000eee0000004200 */
[----:B------:R-:W-:Y:S01]  /*5940*/  HMMA.16816.F32 R248, R4, R36, R184 ;  /* 0x0000002404f8723c */ /* 0x000fe200000018b8 */
[----:B-1----:R-:W-:-:S06]  /*5950*/  FFMA.FTZ R2, R228, c[0x0][0x2d0], -R8 ;  /* 0x0000b400e4027a23 */ /* 0x002fcc0000010808 */
[----:B------:R-:W-:Y:S01]  /*5960*/  MOV R37, R234 ;  /* 0x000000ea00257202 */ /* 0x000fe20000000f00 */
[C---:B--2---:R-:W-:Y:S01]  /*5970*/  HMMA.16816.F32 R188, R4.reuse, R12, R88 ;  /* 0x0000000c04bc723c */ /* 0x044fe20000001858 */
[----:B------:R-:W-:Y:S01]  /*5980*/  IMAD.MOV.U32 R36, RZ, RZ, R235 ;  /* 0x000000ffff247224 */ /* 0x000fe200078e00eb */
[----:B------:R1:W-:Y:S05]  /*5990*/  MUFU.EX2 R227, R2 ;  /* 0x0000000200e37308 */ /* 0x0003ea0000000800 */
[----:B------:R-:W-:Y:S01]  /*59a0*/  IMAD.MOV.U32 R91, RZ, RZ, R10 ;  /* 0x000000ffff5b7224 */ /* 0x000fe200078e000a */
[----:B------:R-:W-:Y:S01]  /*59b0*/  HMMA.16816.F32 R184, R4, R14, R72 ;  /* 0x0000000e04b8723c */ /* 0x000fe20000001848 */
[----:B------:R-:W2:Y:S01]  /*59c0*/  LDSM.16.MT88.4 R12, [R199+0x7100] ;  /* 0x00710000c70c783b */ /* 0x000ea20000004200 */
[----:B------:R-:W-:Y:S01]  /*59d0*/  MOV R90, R177 ;  /* 0x000000b1005a7202 */ /* 0x000fe20000000f00 */
[----:B------:R-:W-:-:S02]  /*59e0*/  IMAD.MOV.U32 R89, RZ, RZ, R178 ;  /* 0x000000ffff597224 */ /* 0x000fc400078e00b2 */
[----:B------:R-:W-:Y:S02]  /*59f0*/  IMAD.MOV.U32 R88, RZ, RZ, R179 ;  /* 0x000000ffff587224 */ /* 0x000fe400078e00b3 */
[----:B------:R-:W-:Y:S01]  /*5a00*/  IMAD.MOV.U32 R73, RZ, RZ, R148 ;  /* 0x000000ffff497224 */ /* 0x000fe200078e0094 */
[C---:B------:R-:W-:Y:S01]  /*5a10*/  HMMA.16816.F32 R152, R4.reuse, R40, R192 ;  /* 0x000000280498723c */ /* 0x040fe200000018c0 */
[----:B------:R-:W-:Y:S01]  /*5a20*/  MOV R72, R149 ;  /* 0x0000009500487202 */ /* 0x000fe20000000f00 */
[----:B-1----:R-:W-:Y:S01]  /*5a30*/  FFMA.FTZ R2, R230, c[0x0][0x2d0], -R8 ;  /* 0x0000b400e6027a23 */ /* 0x002fe20000010808 */
[----:B------:R-:W-:Y:S01]  /*5a40*/  MOV R75, R156 ;  /* 0x0000009c004b7202 */ /* 0x000fe20000000f00 */
[----:B----4-:R-:W-:Y:S02]  /*5a50*/  IMAD.MOV.U32 R230, RZ, RZ, R38 ;  /* 0x000000ffffe67224 */ /* 0x010fe400078e0026 */
[----:B------:R-:W-:Y:S02]  /*5a60*/  IMAD.MOV.U32 R38, RZ, RZ, R176 ;  /* 0x000000ffff267224 */ /* 0x000fe400078e00b0 */
[----:B------:R-:W-:Y:S01]  /*5a70*/  HMMA.16816.F32 R100, R4, R42, R244 ;  /* 0x0000002a0464723c */ /* 0x000fe200000018f4 */
[----:B------:R-:W-:-:S02]  /*5a80*/  IMAD.MOV.U32 R41, RZ, RZ, R35 ;  /* 0x000000ffff297224 */ /* 0x000fc400078e0023 */
[----:B------:R-:W-:Y:S02]  /*5a90*/  IMAD.MOV.U32 R40, RZ, RZ, R32 ;  /* 0x000000ffff287224 */ /* 0x000fe400078e0020 */
[----:B------:R-:W-:Y:S02]  /*5aa0*/  IMAD.MOV.U32 R74, RZ, RZ, R168 ;  /* 0x000000ffff4a7224 */ /* 0x000fe400078e00a8 */
[----:B------:R-:W-:Y:S01]  /*5ab0*/  IMAD.MOV.U32 R43, RZ, RZ, R33 ;  /* 0x000000ffff2b7224 */ /* 0x000fe200078e0021 */
[----:B------:R-:W-:Y:S01]  /*5ac0*/  MOV R42, R34 ;  /* 0x00000022002a7202 */ /* 0x000fe20000000f00 */
[C---:B------:R-:W-:Y:S01]  /*5ad0*/  HMMA.16816.F32 R244, R4.reuse, R24, R172 ;  /* 0x0000001804f4723c */ /* 0x040fe200000018ac */
[----:B------:R-:W1:Y:S07]  /*5ae0*/  LDSM.16.MT88.4 R32, [R198+0x7100] ;  /* 0x00710000c620783b */ /* 0x000e6e0000004200 */
[C---:B------:R-:W-:Y:S01]  /*5af0*/  HMMA.16816.F32 R232, R4.reuse, R26, R164 ;  /* 0x0000001a04e8723c */ /* 0x040fe200000018a4 */
[----:B------:R-:W-:Y:S07]  /*5b00*/  LDSM.16.MT88.4 R164, [R199+0x1900] ;  /* 0x00190000c7a4783b */ /* 0x000fee0000004200 */
[C---:B-----5:R-:W-:Y:S07]  /*5b10*/  HMMA.16816.F32 R24, R4.reuse, R28, R68 ;  /* 0x0000001c0418723c */ /* 0x060fee0000001844 */
[----:B------:R-:W-:Y:S01]  /*5b20*/  MOV R68, R11 ;  /* 0x0000000b00447202 */ /* 0x000fe20000000f00 */
[----:B---3--:R-:W-:Y:S01]  /*5b30*/  HMMA.16816.F32 R180, R4, R22, R80 ;  /* 0x0000001604b4723c */ /* 0x008fe20000001850 */
[----:B------:R-:W-:Y:S01]  /*5b40*/  IMAD.MOV.U32 R71, RZ, RZ, R43 ;  /* 0x000000ffff477224 */ /* 0x000fe200078e002b */
[----:B------:R-:W-:Y:S01]  /*5b50*/  MOV R70, R40 ;  /* 0x0000002800467202 */ /* 0x000fe20000000f00 */
[----:B------:R-:W-:-:S02]  /*5b60*/  IMAD.MOV.U32 R69, RZ, RZ, R9 ;  /* 0x000000ffff457224 */ /* 0x000fc400078e0009 */
[----:B------:R-:W-:Y:S02]  /*5b70*/  IMAD.MOV.U32 R228, RZ, RZ, R71 ;  /* 0x000000ffffe47224 */ /* 0x000fe400078e0047 */
[----:B------:R-:W-:Y:S01]  /*5b80*/  MOV R82, R143 ;  /* 0x0000008f00527202 */ /* 0x000fe20000000f00 */
[C---:B------:R-:W-:Y:S01]  /*5b90*/  HMMA.16816.F32 R28, R4.reuse, R30, R76 ;  /* 0x0000001e041c723c */ /* 0x040fe2000000184c */
[----:B------:R-:W-:Y:S01]  /*5ba0*/  MOV R80, R42 ;  /* 0x0000002a00507202 */ /* 0x000fe20000000f00 */
[----:B------:R-:W-:Y:S02]  /*5bb0*/  IMAD.MOV.U32 R81, RZ, RZ, R41 ;  /* 0x000000ffff517224 */ /* 0x000fe400078e0029 */
[----:B------:R-:W-:Y:S01]  /*5bc0*/  LDSM.16.MT88.4 R40, [R197+0x3900] ;  /* 0x00390000c528783b */ /* 0x000fe20000004200 */
[----:B------:R-:W-:Y:S02]  /*5bd0*/  IMAD.MOV.U32 R83, RZ, RZ, R157 ;  /* 0x000000ffff537224 */ /* 0x000fe400078e009d */
[----:B------:R-:W-:Y:S01]  /*5be0*/  IMAD.MOV.U32 R76, RZ, RZ, R142 ;  /* 0x000000ffff4c7224 */ /* 0x000fe200078e008e */
[----:B------:R-:W-:Y:S01]  /*5bf0*/  MOV R77, R141 ;  /* 0x0000008d004d7202 */ /* 0x000fe20000000f00 */
[----:B------:R-:W-:Y:S01]  /*5c00*/  IMAD.MOV.U32 R78, RZ, RZ, R140 ;  /* 0x000000ffff4e7224 */ /* 0x000fe200078e008c */
[----:B------:R-:W-:Y:S01]  /*5c10*/  MOV R79, R135 ;  /* 0x00000087004f7202 */ /* 0x000fe20000000f00 */
[----:B------:R-:W-:Y:S01]  /*5c20*/  LDSM.16.MT88.4 R140, [R197+0x1900] ;  /* 0x00190000c58c783b */ /* 0x000fe20000004200 */
[----:B------:R3:W4:Y:S01]  /*5c30*/  MUFU.EX2 R135, R2 ;  /* 0x0000000200877308 */ /* 0x0007220000000800 */
[----:B------:R-:W-:Y:S01]  /*5c40*/  HMMA.16816.F32 R240, R4, R16, R128 ;  /* 0x0000001004f0723c */ /* 0x000fe20000001880 */
[----:B------:R-:W-:-:S06]  /*5c50*/  IMAD.MOV.U32 R71, RZ, RZ, R83 ;  /* 0x000000ffff477224 */ /* 0x000fcc00078e0053 */
[----:B------:R-:W-:Y:S01]  /*5c60*/  F2FP.PACK_AB R128, R229, R230 ;  /* 0x000000e6e580723e */ /* 0x000fe200000000ff */
[----:B------:R-:W-:Y:S01]  /*5c70*/  HMMA.16816.F32 R192, R4, R18, R92 ;  /* 0x0000001204c0723c */ /* 0x000fe2000000185c */
[----:B------:R-:W5:Y:S01]  /*5c80*/  LDSM.16.MT88.4 R16, [R200+0x7100] ;  /* 0x00710000c810783b */ /* 0x000f620000004200 */
[----:B---3--:R-:W-:-:S06]  /*5c90*/  FFMA.FTZ R2, R169, c[0x0][0x2d0], -R0 ;  /* 0x0000b400a9027a23 */ /* 0x008fcc0000010800 */
[C---:B--2---:R-:W-:Y:S01]  /*5ca0*/  HMMA.16816.F32 R176, R4.reuse, R12, R56 ;  /* 0x0000000c04b0723c */ /* 0x044fe20000001838 */
[----:B------:R-:W-:Y:S01]  /*5cb0*/  LDSM.16.MT88.4 R56, [R200+0x3900] ;  /* 0x00390000c838783b */ /* 0x000fe20000004200 */
[----:B----4-:R-:W-:Y:S01]  /*5cc0*/  F2FP.PACK_AB R130, R135, R227 ;  /* 0x000000e38782723e */ /* 0x010fe200000000ff */
[----:B------:R2:W-:Y:S05]  /*5cd0*/  MUFU.EX2 R11, R2 ;  /* 0x00000002000b7308 */ /* 0x0005ea0000000800 */
[C---:B------:R-:W-:Y:S07]  /*5ce0*/  HMMA.16816.F32 R92, R4.reuse, R20, R52 ;  /* 0x00000014045c723c */ /* 0x040fee0000001834 */
[----:B------:R-:W-:Y:S01]  /*5cf0*/  IMAD.MOV.U32 R55, RZ, RZ, R150 ;  /* 0x000000ffff377224 */ /* 0x000fe200078e0096 */
[----:B-1----:R-:W-:Y:S01]  /*5d00*/  HMMA.16816.F32 R20, R4, R32, R64 ;  /* 0x000000200414723c */ /* 0x002fe20000001840 */
[----:B------:R-:W1:Y:S01]  /*5d10*/  LDSM.16.MT88.4 R64, [R199+0x3900] ;  /* 0x00390000c740783b */ /* 0x000e620000004200 */
[----:B------:R-:W-:Y:S01]  /*5d20*/  IMAD.MOV.U32 R54, RZ, RZ, R151 ;  /* 0x000000ffff367224 */ /* 0x000fe200078e0097 */
[----:B------:R-:W-:Y:S01]  /*5d30*/  MOV R53, R159 ;  /* 0x0000009f00357202 */ /* 0x000fe20000000f00 */
[----:B--2---:R-:W-:Y:S01]  /*5d40*/  FFMA.FTZ R2, R170, c[0x0][0x2d0], -R0 ;  /* 0x0000b400aa027a23 */ /* 0x004fe20000010800 */
[----:B------:R-:W-:Y:S01]  /*5d50*/  LDSM.16.MT88.4 R148, [R198+0x1900] ;  /* 0x00190000c694783b */ /* 0x000fe20000004200 */
[----:B------:R-:W-:-:S02]  /*5d60*/  IMAD.MOV.U32 R52, RZ, RZ, R158 ;  /* 0x000000ffff347224 */ /* 0x000fc400078e009e */
[----:B------:R2:W3:Y:S01]  /*5d70*/  MUFU.EX2 R10, R2 ;  /* 0x00000002000a7308 */ /* 0x0004e20000000800 */
[C---:B------:R-:W-:Y:S01]  /*5d80*/  HMMA.16816.F32 R32, R4.reuse, R34, R48 ;  /* 0x000000220420723c */ /* 0x040fe20000001830 */
[----:B------:R-:W4:Y:S01]  /*5d90*/  LDSM.16.MT88.4 R48, [R198+0x3900] ;  /* 0x00390000c630783b */ /* 0x000f220000004200 */
[----:B------:R-:W-:Y:S02]  /*5da0*/  IMAD.MOV.U32 R83, RZ, RZ, R55 ;  /* 0x000000ffff537224 */ /* 0x000fe400078e0037 */
[----:B------:R-:W-:Y:S01]  /*5db0*/  IMAD.MOV.U32 R55, RZ, RZ, R75 ;  /* 0x000000ffff377224 */ /* 0x000fe200078e004b */
[----:B------:R-:W1:Y:S01]  /*5dc0*/  LDSM.16.MT88.4 R156, [R200+0x1900] ;  /* 0x00190000c89c783b */ /* 0x000e620000004200 */
[----:B------:R-:W-:Y:S02]  /*5dd0*/  IMAD.MOV.U32 R75, RZ, RZ, R38 ;  /* 0x000000ffff4b7224 */ /* 0x000fe400078e0026 */
[----:B-----5:R-:W-:Y:S01]  /*5de0*/  HMMA.16816.F32 R172, R4, R16, R60 ;  /* 0x0000001004ac723c */ /* 0x020fe2000000183c */
[--C-:B--2---:R-:W-:Y:S01]  /*5df0*/  FFMA.FTZ R2, R226, c[0x0][0x2d0], -R0.reuse ;  /* 0x0000b400e2027a23 */ /* 0x104fe20000010800 */
[----:B---3--:R-:W-:Y:S01]  /*5e00*/  F2FP.PACK_AB R129, R10, R11 ;  /* 0x0000000b0a81723e */ /* 0x008fe200000000ff */
[----:B------:R-:W-:-:S02]  /*5e10*/  FFMA.FTZ R0, R171, c[0x0][0x2d0], -R0 ;  /* 0x0000b400ab007a23 */ /* 0x000fc40000010800 */
[----:B------:R-:W-:Y:S03]  /*5e20*/  MUFU.EX2 R9, R2 ;  /* 0x0000000200097308 */ /* 0x000fe60000000800 */
[C---:B------:R-:W-:Y:S05]  /*5e30*/  HMMA.16816.F32 R168, R4.reuse, R18, R84 ;  /* 0x0000001204a8723c */ /* 0x040fea0000001854 */
[----:B------:R-:W2:Y:S03]  /*5e40*/  MUFU.EX2 R8, R0 ;  /* 0x0000000000087308 */ /* 0x000ea60000000800 */
[----:B------:R-:W-:Y:S01]  /*5e50*/  HMMA.16816.F32 R16, R4, R14, R44 ;  /* 0x0000000e0410723c */ /* 0x000fe2000000182c */
[----:B------:R-:W-:-:S02]  /*5e60*/  MOV R84, R71 ;  /* 0x0000004700547202 */ /* 0x000fc40000000f00 */
[----:B------:R-:W-:-:S04]  /*5e70*/  MOV R87, R83 ;  /* 0x0000005300577202 */ /* 0x000fc80000000f00 */
[----:B------:R-:W-:Y:S02]  /*5e80*/  MOV R5, R228 ;  /* 0x000000e400057202 */ /* 0x000fe40000000f00 */
[----:B--2---:R-:W-:-:S07]  /*5e90*/  F2FP.PACK_AB R131, R8, R9 ;  /* 0x000000090883723e */ /* 0x004fce00000000ff */
[C---:B------:R-:W-:Y:S08]  /*5ea0*/  HMMA.16816.F32 R136, R128.reuse, R140, R136 ;  /* 0x0000008c8088723c */ /* 0x040ff00000001888 */
[C---:B------:R-:W-:Y:S07]  /*5eb0*/  HMMA.16816.F32 R140, R128.reuse, R142, R76 ;  /* 0x0000008e808c723c */ /* 0x040fee000000184c */
        /* <DEDUP_REMOVED lines=20> */
[C---:B-1----:R-:W-:Y:S01]  /*6000*/  HMMA.16816.F32 R60, R128.reuse, R64, R248 ;  /* 0x00000040803c723c */ /* 0x042fe200000018f8 */
[----:B------:R-:W-:Y:S01]  /*6010*/  MOV R72, R88 ;  /* 0x0000005800487202 */ /* 0x000fe20000000f00 */
[----:B------:R-:W-:Y:S01]  /*6020*/  IMAD.MOV.U32 R76, RZ, RZ, R52 ;  /* 0x000000ffff4c7224 */ /* 0x000fe200078e0034 */
[----:B------:R-:W-:Y:S01]  /*6030*/  MOV R88, R39 ;  /* 0x0000002700587202 */ /* 0x000fe20000000f00 */
[----:B------:R-:W-:Y:S01]  /*6040*/  IMAD.MOV.U32 R2, RZ, RZ, R90 ;  /* 0x000000ffff027224 */ /* 0x000fe200078e005a */
[----:B------:R-:W-:Y:S01]  /*6050*/  MOV R0, R78 ;  /* 0x0000004e00007202 */ /* 0x000fe20000000f00 */
[----:B------:R-:W-:Y:S01]  /*6060*/  IMAD.MOV.U32 R78, RZ, RZ, R54 ;  /* 0x000000ffff4e7224 */ /* 0x000fe200078e0036 */
[----:B------:R-:W-:Y:S01]  /*6070*/  MOV R79, R55 ;  /* 0x00000037004f7202 */ /* 0x000fe20000000f00 */
[C---:B------:R-:W-:Y:S01]  /*6080*/  HMMA.16816.F32 R36, R128.reuse, R40, R108 ;  /* 0x000000288024723c */ /* 0x040fe2000000186c */
        /* <DEDUP_REMOVED lines=11> */
[----:B------:R-:W-:Y:S01]  /*6140*/  FADD.FTZ R2, R2, R109 ;  /* 0x0000006d02027221 */ /* 0x000fe20000010000 */
[----:B------:R-:W-:Y:S01]  /*6150*/  MOV R70, R75 ;  /* 0x0000004b00467202 */ /* 0x000fe20000000f00 */
[----:B------:R-:W-:Y:S01]  /*6160*/  FADD.FTZ R0, R0, R110 ;  /* 0x0000006e00007221 */ /* 0x000fe20000010000 */
[----:B------:R-:W1:Y:S01]  /*6170*/  LDSM.16.MT88.4 R72, [R197+0x5900] ;  /* 0x00590000c548783b */ /* 0x000e620000004200 */
[----:B------:R-:W-:Y:S01]  /*6180*/  FADD.FTZ R2, R111, R2 ;  /* 0x000000026f027221 */ /* 0x000fe20000010000 */
[----:B------:R-:W-:Y:S01]  /*6190*/  MOV R4, R86 ;  /* 0x0000005600047202 */ /* 0x000fe20000000f00 */
[----:B------:R-:W-:Y:S01]  /*61a0*/  HMMA.16816.F32 R52, R128, R56, R124 ;  /* 0x000000388034723c */ /* 0x000fe2000000187c */
[----:B------:R-:W-:Y:S01]  /*61b0*/  IMAD.MOV.U32 R71, RZ, RZ, R88 ;  /* 0x000000ffff477224 */ /* 0x000fe200078e0058 */
[----:B------:R-:W2:Y:S01]  /*61c0*/  LDSM.16.MT88.4 R80, [R198+0x5900] ;  /* 0x00590000c650783b */ /* 0x000ea20000004200 */
[----:B------:R-:W-:-:S02]  /*61d0*/  IMAD.MOV.U32 R6, RZ, RZ, R70 ;  /* 0x000000ffff067224 */ /* 0x000fc400078e0046 */
[----:B------:R-:W-:Y:S01]  /*61e0*/  IMAD.MOV.U32 R7, RZ, RZ, R79 ;  /* 0x000000ffff077224 */ /* 0x000fe200078e004f */
[----:B------:R-:W3:Y:S01]  /*61f0*/  LDSM.16.MT88.4 R88, [R200+0x5900] ;  /* 0x00590000c858783b */ /* 0x000ee20000004200 */
[----:B------:R-:W-:Y:S01]  /*6200*/  MOV R124, R84 ;  /* 0x00000054007c7202 */ /* 0x000fe20000000f00 */
[C---:B------:R-:W-:Y:S01]  /*6210*/  HMMA.16816.F32 R56, R128.reuse, R58, R236 ;  /* 0x0000003a8038723c */ /* 0x040fe200000018ec */
[----:B------:R-:W-:Y:S01]  /*6220*/  IMAD.MOV.U32 R125, RZ, RZ, R85 ;  /* 0x000000ffff7d7224 */ /* 0x000fe200078e0055 */
[----:B------:R-:W-:Y:S01]  /*6230*/  MOV R126, R228 ;  /* 0x000000e4007e7202 */ /* 0x000fe20000000f00 */
[----:B------:R-:W-:Y:S01]  /*6240*/  IMAD.MOV.U32 R228, RZ, RZ, R68 ;  /* 0x000000ffffe47224 */ /* 0x000fe200078e0044 */
[----:B------:R-:W-:Y:S01]  /*6250*/  MOV R127, R69 ;  /* 0x00000045007f7202 */ /* 0x000fe20000000f00 */
[----:B------:R-:W-:Y:S01]  /*6260*/  FADD.FTZ R2, R124, R2 ;  /* 0x000000027c027221 */ /* 0x000fe20000010000 */
[----:B------:R-:W-:Y:S01]  /*6270*/  MOV R5, R71 ;  /* 0x0000004700057202 */ /* 0x000fe20000000f00 */
[----:B------:R-:W-:Y:S01]  /*6280*/  IMAD.MOV.U32 R239, RZ, RZ, R13 ;  /* 0x000000ffffef7224 */ /* 0x000fe200078e000d */
[----:B----4-:R-:W-:Y:S01]  /*6290*/  HMMA.16816.F32 R44, R128, R48, R116 ;  /* 0x00000030802c723c */ /* 0x010fe20000001874 */
[----:B------:R-:W-:Y:S01]  /*62a0*/  FADD.FTZ R4, R4, R2 ;  /* 0x0000000204047221 */ /* 0x000fe20000010000 */
[----:B------:R-:W-:Y:S01]  /*62b0*/  LDSM.16.MT88.4 R12, [R199+0x7900] ;  /* 0x00790000c70c783b */ /* 0x000fe20000004200 */
[----:B------:R-:W-:-:S04]  /*62c0*/  FADD.FTZ R0, R239, R0 ;  /* 0x00000000ef007221 */ /* 0x000fc80000010000 */
[----:B------:R-:W-:Y:S01]  /*62d0*/  IMAD.MOV.U32 R116, RZ, RZ, R87 ;  /* 0x000000ffff747224 */ /* 0x000fe200078e0057 */
[C---:B------:R-:W-:Y:S01]  /*62e0*/  HMMA.16816.F32 R144, R128.reuse, R148, R144 ;  /* 0x000000948090723c */ /* 0x040fe20000001890 */
[----:B------:R-:W-:Y:S01]  /*62f0*/  FADD.FTZ R0, R125, R0 ;  /* 0x000000007d007221 */ /* 0x000fe20000010000 */
[----:B------:R-:W-:Y:S01]  /*6300*/  MOV R117, R76 ;  /* 0x0000004c00757202 */ /* 0x000fe20000000f00 */
[----:B------:R-:W-:Y:S01]  /*6310*/  IMAD.MOV.U32 R118, RZ, RZ, R77 ;  /* 0x000000ffff767224 */ /* 0x000fe200078e004d */
[----:B------:R-:W-:Y:S01]  /*6320*/  MOV R119, R78 ;  /* 0x0000004e00777202 */ /* 0x000fe20000000f00 */
[----:B------:R-:W-:Y:S02]  /*6330*/  FADD.FTZ R2, R116, R0 ;  /* 0x0000000074027221 */ /* 0x000fe40000010000 */
[----:B------:R-:W-:Y:S01]  /*6340*/  FADD.FTZ R0, R117, R4 ;  /* 0x0000000475007221 */ /* 0x000fe20000010000 */
[----:B------:R-:W-:Y:S01]  /*6350*/  HMMA.16816.F32 R160, R128, R164, R160 ;  /* 0x000000a480a0723c */ /* 0x000fe200000018a0 */
[----:B------:R-:W-:-:S02]  /*6360*/  FADD.FTZ R2, R118, R2 ;  /* 0x0000000276027221 */ /* 0x000fc40000010000 */
[----:B------:R-:W-:Y:S02]  /*6370*/  FADD.FTZ R0, R119, R0 ;  /* 0x0000000077007221 */ /* 0x000fe40000010000 */
[----:B------:R-:W-:Y:S02]  /*6380*/  FADD.FTZ R2, R126, R2 ;  /* 0x000000027e027221 */ /* 0x000fe40000010000 */
[----:B------:R-:W-:Y:S01]  /*6390*/  FADD.FTZ R0, R127, R0 ;  /* 0x000000007f007221 */ /* 0x000fe20000010000 */
[----:B------:R-:W-:Y:S01]  /*63a0*/  HMMA.16816.F32 R148, R128, R150, R96 ;  /* 0x000000968094723c */ /* 0x000fe20000001860 */
[----:B------:R-:W4:Y:S01]  /*63b0*/  LDSM.16.MT88.4 R96, [R199+0x5900] ;  /* 0x00590000c760783b */ /* 0x000f220000004200 */
[----:B------:R-:W-:Y:S02]  /*63c0*/  FADD.FTZ R2, R252, R2 ;  /* 0x00000002fc027221 */ /* 0x000fe40000010000 */
[----:B------:R-:W-:Y:S02]  /*63d0*/  FADD.FTZ R0, R5, R0 ;  /* 0x0000000005007221 */ /* 0x000fe40000010000 */
[----:B------:R-:W-:-:S02]  /*63e0*/  FADD.FTZ R2, R224, R2 ;  /* 0x00000002e0027221 */ /* 0x000fc40000010000 */
[C---:B------:R-:W-:Y:S01]  /*63f0*/  HMMA.16816.F32 R164, R128.reuse, R166, R104 ;  /* 0x000000a680a4723c */ /* 0x040fe20000001868 */
[----:B------:R-:W5:Y:S01]  /*6400*/  LDSM.16.MT88.4 R104, [R197+0x7900] ;  /* 0x00790000c568783b */ /* 0x000f620000004200 */
[----:B------:R-:W-:Y:S02]  /*6410*/  FADD.FTZ R0, R6, R0 ;  /* 0x0000000006007221 */ /* 0x000fe40000010000 */
[----:B------:R-:W-:Y:S01]  /*6420*/  FADD.FTZ R2, R223, R2 ;  /* 0x00000002df027221 */ /* 0x000fe20000010000 */
[----:B------:R-:W-:Y:S01]  /*6430*/  IADD3 R223, R228, -0x2, RZ ;  /* 0xfffffffee4df7810 */ /* 0x000fe20007ffe0ff */
[----:B------:R-:W-:Y:S02]  /*6440*/  FADD.FTZ R0, R7, R0 ;  /* 0x0000000007007221 */ /* 0x000fe40000010000 */
[----:B------:R-:W-:Y:S01]  /*6450*/  HMMA.16816.F32 R40, R128, R42, R112 ;  /* 0x0000002a8028723c */ /* 0x000fe20000001870 */
[----:B------:R-:W2:Y:S01]  /*6460*/  LDSM.16.MT88.4 R112, [R198+0x7900] ;  /* 0x00790000c670783b */ /* 0x000ea20000004200 */
[----:B------:R-:W-:-:S02]  /*6470*/  FADD.FTZ R2, R134, R2 ;  /* 0x0000000286027221 */ /* 0x000fc40000010000 */
[----:B------:R-:W-:Y:S02]  /*6480*/  FADD.FTZ R0, R226, R0 ;  /* 0x00000000e2007221 */ /* 0x000fe40000010000 */
[----:B------:R-:W-:Y:S02]  /*6490*/  FADD.FTZ R4, R133, R2 ;  /* 0x0000000285047221 */ /* 0x000fe40000010000 */
[----:B------:R-:W-:Y:S01]  /*64a0*/  HMMA.16816.F32 R48, R128, R50, R120 ;  /* 0x000000328030723c */ /* 0x000fe20000001878 */
[----:B------:R-:W3:Y:S01]  /*64b0*/  LDSM.16.MT88.4 R120, [R200+0x7900] ;  /* 0x00790000c878783b */ /* 0x000ee20000004200 */
[----:B------:R-:W-:Y:S02]  /*64c0*/  FADD.FTZ R2, R230, R0 ;  /* 0x00000000e6027221 */ /* 0x000fe40000010000 */
[----:B------:R-:W-:Y:S02]  /*64d0*/  FADD.FTZ R0, R11, R4 ;  /* 0x000000040b007221 */ /* 0x000fe40000010000 */
[----:B------:R-:W-:-:S02]  /*64e0*/  FADD.FTZ R248, R229, R2 ;  /* 0x00000002e5f87221 */ /* 0x000fc40000010000 */
[----:B------:R-:W-:Y:S01]  /*64f0*/  FADD.FTZ R0, R10, R0 ;  /* 0x000000000a007221 */ /* 0x000fe20000010000 */
[C---:B------:R-:W-:Y:S01]  /*6500*/  HMMA.16816.F32 R152, R128.reuse, R156, R152 ;  /* 0x0000009c8098723c */ /* 0x040fe20000001898 */
[----:B------:R-:W-:Y:S02]  /*6510*/  FADD.FTZ R248, R227, R248 ;  /* 0x000000f8e3f87221 */ /* 0x000fe40000010000 */
[----:B------:R-:W-:Y:S02]  /*6520*/  FADD.FTZ R0, R9, R0 ;  /* 0x0000000009007221 */ /* 0x000fe40000010000 */
[----:B------:R-:W-:Y:S02]  /*6530*/  FADD.FTZ R248, R135, R248 ;  /* 0x000000f887f87221 */ /* 0x000fe40000010000 */
[----:B------:R-:W-:Y:S01]  /*6540*/  FADD.FTZ R249, R8, R0 ;  /* 0x0000000008f97221 */ /* 0x000fe20000010000 */
[C---:B------:R-:W-:Y:S08]  /*6550*/  HMMA.16816.F32 R156, R128.reuse, R158, R100 ;  /* 0x0000009e809c723c */ /* 0x040ff00000001864 */
[C---:B-1----:R-:W-:Y:S08]  /*6560*/  HMMA.16816.F32 R68, R128.reuse, R72, R244 ;  /* 0x000000488044723c */ /* 0x042ff000000018f4 */
[C---:B--2---:R-:W-:Y:S08]  /*6570*/  HMMA.16816.F32 R76, R128.reuse, R80, R240 ;  /* 0x00000050804c723c */ /* 0x044ff000000018f0 */
[C---:B---3--:R-:W-:Y:S08]  /*6580*/  HMMA.16816.F32 R84, R128.reuse, R88, R188 ;  /* 0x000000588054723c */ /* 0x048ff000000018bc */
[C---:B----4-:R-:W-:Y:S08]  /*6590*/  HMMA.16816.F32 R92, R128.reuse, R96, R92 ;  /* 0x00000060805c723c */ /* 0x050ff0000000185c */
[C---:B-----5:R-:W-:Y:S08]  /*65a0*/  HMMA.16816.F32 R100, R128.reuse, R104, R24 ;  /* 0x000000688064723c */ /* 0x060ff00000001818 */
[C---:B------:R-:W-:Y:S08]  /*65b0*/  HMMA.16816.F32 R108, R128.reuse, R112, R20 ;  /* 0x00000070806c723c */ /* 0x040ff00000001814 */
        /* <DEDUP_REMOVED lines=10> */
[----:B------:R-:W-:Y:S07]  /*6660*/  @P0 BRA `(.L_x_1601) ;  /* 0x0000013000000947 */ /* 0x000fee0003800000 */
[----:B------:R-:W-:Y:S01]  /*6670*/  ISETP.LT.AND P0, PT, RZ, UR9, PT ;  /* 0x00000009ff007c0c */ /* 0x000fe2000bf01270 */
[----:B------:R-:W-:Y:S01]  /*6680*/  UIADD3 UR4, UR9, -0x1, URZ ;  /* 0xffffffff09047890 */ /* 0x000fe2000fffe03f */
[----:B------:R-:W-:-:S05]  /*6690*/  IMAD.MOV.U32 R228, RZ, RZ, 0x1 ;  /* 0x00000001ffe47424 */ /* 0x000fca00078e00ff */
[----:B------:R-:W-:-:S06]  /*66a0*/  MOV R0, UR4 ;  /* 0x0000000400007c02 */ /* 0x000fcc0008000f00 */
[----:B------:R-:W-:Y:S05]  /*66b0*/  @P0 BRA `(.L_x_1602) ;  /* 0x0000006000000947 */ /* 0x000fea0003800000 */
[----:B------:R-:W-:Y:S01]  /*66c0*/  ISETP.NE.AND P0, PT, R228, c[0x0][0x32c], PT ;  /* 0x0000cb00e4007a0c */ /* 0x000fe20003f05270 */
[----:B------:R-:W-:-:S12]  /*66d0*/  IMAD R0, RZ, RZ, -UR9 ;  /* 0x80000009ff007e24 */ /* 0x000fd8000f8e02ff */
[----:B------:R-:W-:-:S05]  /*66e0*/  @P0 IMAD.HI.U32 R2, R0, c[0x0][0x330], RZ ;  /* 0x0000cc0000020a27 */ /* 0x000fca00078e00ff */
[----:B------:R-:W-:-:S04]  /*66f0*/  @P0 SHF.R.U32.HI R0, RZ, c[0x0][0x334], R2 ;  /* 0x0000cd00ff000a19 */ /* 0x000fc80000011602 */
[----:B------:R-:W-:Y:S01]  /*6700*/  LOP3.LUT R0, RZ, R0, RZ, 0x33, !PT ;  /* 0x00000000ff007212 */ /* 0x000fe200078e33ff */
[----:B------:R-:W-:Y:S05]  /*6710*/  BRA `(.L_x_1603) ;  /* 0x0000003000007947 */ /* 0x000fea0003800000 */
.L_x_1602:
[----:B------:R-:W-:-:S13]  /*6720*/  ISETP.NE.AND P0, PT, R228, c[0x0][0x32c], PT ;  /* 0x0000cb00e4007a0c */ /* 0x000fda0003f05270 */
[----:B------:R-:W-:-:S05]  /*6730*/  @P0 IMAD.HI.U32 R2, R0, c[0x0][0x330], RZ ;  /* 0x0000cc0000020a27 */ /* 0x000fca00078e00ff */
[----:B------:R-:W-:Y:S02]  /*6740*/  @P0 SHF.R.U32.HI R0, RZ, c[0x0][0x334], R2 ;  /* 0x0000cd00ff000a19 */ /* 0x000fe40000011602 */
.L_x_1603:
[----:B------:R-:W-:-:S05]  /*6750*/  MOV R2, c[0x0][0x32c] ;  /* 0x0000cb0000027a02 */ /* 0x000fca0000000f00 */
[----:B------:R-:W-:-:S04]  /*6760*/  IMAD R0, R0, R2, c[0x0][0x32c] ;  /* 0x0000cb0000007624 */ /* 0x000fc800078e0202 */
[----:B------:R-:W1:Y:S02]  /*6770*/  R2UR UR4, R0 ;  /* 0x00000000000473c2 */ /* 0x000e6400000e0000 */
[----:B-1----:R-:W-:-:S04]  /*6780*/  UISETP.LT.AND UP0, UPT, UR7, UR4, UPT ;  /* 0x000000040700728c */ /* 0x002fc8000bf01270 */
[----:B------:R-:W-:-:S03]  /*6790*/  USEL UR7, UR7, UR4, UP0 ;  /* 0x0000000407077287 */ /* 0x000fc60008000000 */
.L_x_1601:
[----:B------:R-:W1:Y:S01]  /*67a0*/  R2UR UR4, R231 ;  /* 0x00000000e70473c2 */ /* 0x000e6200000e0000 */
[----:B------:R-:W-:-:S04]  /*67b0*/  USHF.R.S32.HI UR5, URZ, 0x1f, UR7 ;  /* 0x0000001f3f057899 */ /* 0x000fc80008011407 */
[----:B------:R-:W-:-:S04]  /*67c0*/  ULEA.HI UR5, UR5, UR7, URZ, 0x6 ;  /* 0x0000000705057291 */ /* 0x000fc8000f8f303f */
[----:B------:R-:W-:-:S04]  /*67d0*/  USHF.R.S32.HI UR5, URZ, 0x6, UR5 ;  /* 0x000000063f057899 */ /* 0x000fc80008011405 */
[----:B-1----:R-:W-:-:S04]  /*67e0*/  UISETP.LT.AND UP0, UPT, UR4, UR5, UPT ;  /* 0x000000050400728c */ /* 0x002fc8000bf01270 */
[----:B------:R-:W-:-:S06]  /*67f0*/  USEL UR4, UR4, UR5, !UP0 ;  /* 0x0000000504047287 */ /* 0x000fcc000c000000 */
[----:B------:R-:W-:-:S13]  /*6800*/  ISETP.GE.AND P0, PT, R223, UR4, PT ;  /* 0x00000004df007c0c */ /* 0x000fda000bf06270 */
[----:B------:R-:W-:Y:S05]  /*6810*/  @!P0 BRA `(.L_x_1604) ;  /* 0x000043e000008947 */ /* 0x000fea0003800000 */
[----:B------:R-:W2:Y:S04]  /*6820*/  LDL R0, [R1+0x4c] ;  /* 0x00004c0001007983 */ /* 0x000ea80000100800 */
[----:B------:R-:W3:Y:S04]  /*6830*/  LDL.64 R10, [R1+0x40] ;  /* 0x00004000010a7983 */ /* 0x000ee80000100a00 */
[----:B------:R-:W4:Y:S04]  /*6840*/  LDL.64 R8, [R1+0x28] ;  /* 0x0000280001087983 */ /* 0x000f280000100a00 */
[----:B------:R-:W5:Y:S04]  /*6850*/  LDL.64 R6, [R1+0x38] ;  /* 0x0000380001067983 */ /* 0x000f680000100a00 */
[----:B------:R-:W5:Y:S01]  /*6860*/  LDL.64 R4, [R1+0x30] ;  /* 0x0000300001047983 */ /* 0x000f620000100a00 */
[----:B------:R-:W-:Y:S01]  /*6870*/  PLOP3.LUT P0, PT, PT, PT, UP2, 0x80, 0x0 ;  /* 0x000000000000781c */ /* 0x000fe20003f0f028 */
[----:B------:R-:W-:Y:S01]  /*6880*/  IMAD.MOV.U32 R133, RZ, RZ, R132 ;  /* 0x000000ffff857224 */ /* 0x000fe200078e0084 */
[----:B------:R-:W-:Y:S01]  /*6890*/  MOV R134, R3 ;  /* 0x0000000300867202 */ /* 0x000fe20000000f00 */
[----:B------:R-:W-:-:S10]  /*68a0*/  IMAD.MOV.U32 R224, RZ, RZ, R223 ;  /* 0x000000ffffe07224 */ /* 0x000fd400078e00df */
[----:B--2---:R-:W-:Y:S01]  /*68b0*/  @P0 IMAD.HI.U32 R0, R0, c[0x0][0x2c8], RZ ;  /* 0x0000b20000000a27 */ /* 0x004fe200078e00ff */
[----:B------:R-:W-:Y:S02]  /*68c0*/  PLOP3.LUT P0, PT, PT, PT, UP2, 0x80, 0x0 ;  /* 0x000000000000781c */ /* 0x000fe40003f0f028 */
[C---:B---3--:R-:W-:Y:S02]  /*68d0*/  IADD3 R2, P6, R10.reuse, 0x40, RZ ;  /* 0x000000400a027810 */ /* 0x048fe40007fde0ff */
[----:B------:R-:W-:-:S03]  /*68e0*/  IADD3 R252, P5, R10, 0x80, RZ ;  /* 0x000000800afc7810 */ /* 0x000fc60007fbe0ff */
[----:B------:R1:W-:Y:S02]  /*68f0*/  STL [R1+0x4], R2 ;  /* 0x0000040201007387 */ /* 0x0003e40000100800 */
[----:B----4-:R-:W-:Y:S01]  /*6900*/  IMAD.X R251, RZ, RZ, R9, P5 ;  /* 0x000000fffffb7224 */ /* 0x010fe200028e0609 */
[----:B-----5:R-:W-:-:S03]  /*6910*/  IADD3 R246, P5, R6, 0x40, RZ ;  /* 0x0000004006f67810 */ /* 0x020fc60007fbe0ff */
[----:B------:R-:W-:Y:S02]  /*6920*/  @P0 SHF.R.U32.HI R0, RZ, c[0x0][0x2cc], R0 ;  /* 0x0000b300ff000a19 */ /* 0x000fe40000011600 */
[----:B------:R-:W-:Y:S01]  /*6930*/  IMAD.X R245, RZ, RZ, R5, P5 ;  /* 0x000000fffff57224 */ /* 0x000fe200028e0605 */
[----:B------:R-:W-:-:S05]  /*6940*/  IADD3 R242, P5, R6, 0xc0, RZ ;  /* 0x000000c006f27810 */ /* 0x000fca0007fbe0ff */
[----:B------:R-:W-:Y:S02]  /*6950*/  IMAD.X R241, RZ, RZ, R5, P5 ;  /* 0x000000fffff17224 */ /* 0x000fe400028e0605 */
[----:B-1----:R-:W-:Y:S01]  /*6960*/  IMAD.X R2, RZ, RZ, R9, P6 ;  /* 0x000000ffff027224 */ /* 0x002fe200030e0609 */
[----:B------:R-:W-:-:S04]  /*6970*/  IADD3 R250, P6, R10, 0xc0, RZ ;  /* 0x000000c00afa7810 */ /* 0x000fc80007fde0ff */
[----:B------:R1:W-:Y:S01]  /*6980*/  STL [R1], R2 ;  /* 0x0000000201007387 */ /* 0x0003e20000100800 */
[----:B------:R-:W-:Y:S01]  /*6990*/  IMAD.X R247, RZ, RZ, R9, P6 ;  /* 0x000000fffff77224 */ /* 0x000fe200030e0609 */
[----:B------:R-:W-:Y:S02]  /*69a0*/  IADD3 R244, P6, R6, 0x80, RZ ;  /* 0x0000008006f47810 */ /* 0x000fe40007fde0ff */
[----:B------:R1:W-:Y:S02]  /*69b0*/  @P0 STL [R1+0x8], R0 ;  /* 0x0000080001000387 */ /* 0x0003e40000100800 */
[----:B------:R-:W-:Y:S02]  /*69c0*/  IADD3.X R243, RZ, R5, RZ, P6, !PT ;  /* 0x00000005fff37210 */ /* 0x000fe400037fe4ff */
.L_x_1613:
[----:B------:R-:W2:Y:S01]  /*69d0*/  LDL.64 R232, [R1+0x40] ;  /* 0x0000400001e87983 */ /* 0x000ea20000100a00 */
[----:B------:R-:W-:Y:S05]  /*69e0*/  DEPBAR.LE SB0, 0x0 ;  /* 0x000080000000791a */ /* 0x000fea0000000000 */
[----:B------:R-:W-:Y:S01]  /*69f0*/  BAR.SYNC.DEFER_BLOCKING 0x0 ;  /* 0x0000000000007b1d */ /* 0x000fe20000010000 */
[----:B------:R-:W-:Y:S01]  /*6a00*/  ISETP.GT.AND P6, PT, R231, R224, PT ;  /* 0x000000e0e700720c */ /* 0x000fe20003fc4270 */
[----:B------:R-:W-:Y:S02]  /*6a10*/  IMAD.MOV.U32 R229, RZ, RZ, c[0x0][0x208] ;  /* 0x00008200ffe57624 */ /* 0x000fe400078e00ff */
[----:B------:R-:W-:Y:S10]  /*6a20*/  IMAD.MOV.U32 R230, RZ, RZ, c[0x0][0x20c] ;  /* 0x00008300ffe67624 */ /* 0x000ff400078e00ff */
[----:B-1----:R-:W-:Y:S01]  /*6a30*/  @!P6 SHF.R.S32.HI R0, RZ, 0x1f, R224 ;  /* 0x0000001fff00e819 */ /* 0x002fe200000114e0 */
[----:B------:R-:W-:Y:S04]  /*6a40*/  @!P6 IMAD.WIDE.U32 R2, R224, c[0x0][0x208], RZ ;  /* 0x00008200e002ea25 */ /* 0x000fe800078e00ff */
[----:B------:R-:W-:Y:S04]  /*6a50*/  @!P6 IMAD R0, R0, c[0x0][0x208], RZ ;  /* 0x000082000000ea24 */ /* 0x000fe800078e02ff */
[----:B------:R-:W-:Y:S01]  /*6a60*/  @!P6 IMAD R20, R224, c[0x0][0x20c], R0 ;  /* 0x00008300e014ea24 */ /* 0x000fe200078e0200 */
[----:B------:R-:W3:Y:S01]  /*6a70*/  LDL.64 R226, [R1+0x28] ;  /* 0x0000280001e27983 */ /* 0x000ee20000100a00 */
[C---:B------:R-:W-:Y:S02]  /*6a80*/  @!P6 IMAD.SHL.U32 R0, R2.reuse, 0x40, RZ ;  /* 0x000000400200e824 */ /* 0x040fe400078e00ff */
[----:B------:R-:W-:Y:S03]  /*6a90*/  @!P6 IMAD.IADD R28, R3, 0x1, R20 ;  /* 0x00000001031ce824 */ /* 0x000fe600078e0214 */
[----:B------:R-:W4:Y:S02]  /*6aa0*/  LDL R228, [R1+0x4] ;  /* 0x0000040001e47983 */ /* 0x000f240000100800 */
[----:B------:R-:W-:Y:S04]  /*6ab0*/  @!P6 SHF.L.U64.HI R2, R2, 0x6, R28 ;  /* 0x000000060202e819 */ /* 0x000fe8000001021c */
[----:B------:R-:W5:Y:S06]  /*6ac0*/  LDL R223, [R1] ;  /* 0x0000000001df7983 */ /* 0x000f6c0000100800 */
[----:B------:R-:W-:Y:S06]  /*6ad0*/  LDSM.16.M88.4 R32, [R203+0x10100] ;  /* 0x01010000cb20783b */ /* 0x000fec0000000200 */
[----:B------:R-:W1:Y:S06]  /*6ae0*/  LDSM.16.M88.4 R8, [R196+0x8100] ;  /* 0x00810000c408783b */ /* 0x000e6c0000000200 */
[----:B------:R-:W1:Y:S06]  /*6af0*/  LDSM.16.M88.4 R16, [R196+0x8900] ;  /* 0x00890000c410783b */ /* 0x000e6c0000000200 */
[----:B------:R-:W1:Y:S06]  /*6b00*/  LDSM.16.M88.4 R24, [R196+0x9100] ;  /* 0x00910000c418783b */ /* 0x000e6c0000000200 */
[----:B------:R-:W2:Y:S06]  /*6b10*/  LDSM.16.M88.4 R168, [R196+0x9900] ;  /* 0x00990000c4a8783b */ /* 0x000eac0000000200 */
[----:B------:R-:W-:Y:S06]  /*6b20*/  LDSM.16.M88.4 R172, [R204+0x10100] ;  /* 0x01010000ccac783b */ /* 0x000fec0000000200 */
[----:B------:R-:W2:Y:S06]  /*6b30*/  LDSM.16.M88.4 R176, [R207] ;  /* 0x00000000cfb0783b */ /* 0x000eac0000000200 */
[----:B------:R-:W2:Y:S01]  /*6b40*/  LDSM.16.M88.4 R180, [R222] ;  /* 0x00000000deb4783b */ /* 0x000ea20000000200 */
[C---:B-1----:R-:W-:Y:S05]  /*6b50*/  HMMA.16816.F32 R4, R32.reuse, R8, RZ ;  /* 0x000000082004723c */ /* 0x042fea00000018ff */
[----:B------:R-:W1:Y:S03]  /*6b60*/  LDSM.16.M88.4 R184, [R221] ;  /* 0x00000000ddb8783b */ /* 0x000e660000000200 */
[C---:B------:R-:W-:Y:S03]  /*6b70*/  HMMA.16816.F32 R8, R32.reuse, R10, RZ ;  /* 0x0000000a2008723c */ /* 0x040fe600000018ff */
[----:B------:R-:W1:Y:S05]  /*6b80*/  LDSM.16.M88.4 R188, [R220] ;  /* 0x00000000dcbc783b */ /* 0x000e6a0000000200 */
[C---:B------:R-:W-:Y:S08]  /*6b90*/  HMMA.16816.F32 R12, R32.reuse, R16, RZ ;  /* 0x00000010200c723c */ /* 0x040ff000000018ff */
[C---:B------:R-:W-:Y:S08]  /*6ba0*/  HMMA.16816.F32 R16, R32.reuse, R18, RZ ;  /* 0x000000122010723c */ /* 0x040ff000000018ff */
[C---:B------:R-:W-:Y:S08]  /*6bb0*/  HMMA.16816.F32 R20, R32.reuse, R24, RZ ;  /* 0x000000182014723c */ /* 0x040ff000000018ff */
[C---:B------:R-:W-:Y:S01]  /*6bc0*/  HMMA.16816.F32 R24, R32.reuse, R26, RZ ;  /* 0x0000001a2018723c */ /* 0x040fe200000018ff */
[----:B--2---:R-:W-:Y:S04]  /*6bd0*/  @!P6 IADD3 R3, P5, R0, R232, RZ ;  /* 0x000000e80003e210 */ /* 0x004fe80007fbe0ff */
[C---:B------:R-:W-:Y:S01]  /*6be0*/  @!P6 LEA R192, P0, R3.reuse, c[0x0][0x1f8], 0x1 ;  /* 0x00007e0003c0ea11 */ /* 0x040fe200078008ff */
[----:B---3--:R-:W-:Y:S06]  /*6bf0*/  @!P6 IMAD.X R28, R2, 0x1, R227, P5 ;  /* 0x00000001021ce824 */ /* 0x008fec00028e06e3 */
[----:B------:R-:W-:Y:S02]  /*6c00*/  @!P6 LEA.HI.X R193, R3, c[0x0][0x1fc], R28, 0x1, P0 ;  /* 0x00007f0003c1ea11 */ /* 0x000fe400000f0c1c */
[C---:B------:R-:W-:Y:S01]  /*6c10*/  HMMA.16816.F32 R28, R32.reuse, R168, RZ ;  /* 0x000000a8201c723c */ /* 0x040fe200000018ff */
[----:B----4-:R-:W-:Y:S02]  /*6c20*/  @!P6 IADD3 R3, P0, R0, R228, RZ ;  /* 0x000000e40003e210 */ /* 0x010fe40007f1e0ff */
[----:B------:R-:W-:Y:S01]  /*6c30*/  @!PT LDS RZ, [RZ] ;  /* 0x00000000fffff984 */ /* 0x000fe20000000800 */
[----:B------:R-:W-:Y:S01]  /*6c40*/  @!PT LDS RZ, [RZ] ;  /* 0x00000000fffff984 */ /* 0x000fe20000000800 */
[----:B------:R-:W-:Y:S01]  /*6c50*/  @!PT LDS RZ, [RZ] ;  /* 0x00000000fffff984 */ /* 0x000fe20000000800 */
[----:B------:R2:W-:Y:S02]  /*6c60*/  @!P6 LDGSTS.E.BYPASS.LTC128B.128 [R225+0x100], [R192.64], !P4 ;  /* 0x00100000c0e1efae */ /* 0x0005e4000e101d4c */
[C---:B------:R-:W-:Y:S01]  /*6c70*/  @!P6 LEA R194, P5, R3.reuse, c[0x0][0x1f8], 0x1 ;  /* 0x00007e0003c2ea11 */ /* 0x040fe200078a08ff */
[----:B-----5:R-:W-:Y:S01]  /*6c80*/  @!P6 IMAD.X R135, R2, 0x1, R223, P0 ;  /* 0x000000010287e824 */ /* 0x020fe200000e06df */
[----:B------:R-:W-:Y:S01]  /*6c90*/  @!P6 IADD3 R132, P0, R0, R252, RZ ;  /* 0x000000fc0084e210 */ /* 0x000fe20007f1e0ff */
[----:B------:R-:W-:Y:S04]  /*6ca0*/  HMMA.16816.F32 R32, R32, R170, RZ ;  /* 0x000000aa2020723c */ /* 0x000fe800000018ff */
[----:B------:R-:W-:Y:S01]  /*6cb0*/  @!P6 LEA.HI.X R195, R3, c[0x0][0x1fc], R135, 0x1, P5 ;  /* 0x00007f0003c3ea11 */ /* 0x000fe200028f0c87 */
[----:B------:R-:W-:Y:S01]  /*6cc0*/  @!P6 IMAD.X R169, R2, 0x1, R251, P0 ;  /* 0x0000000102a9e824 */ /* 0x000fe200000e06fb */
[C---:B------:R-:W-:Y:S02]  /*6cd0*/  @!P6 LEA R168, P0, R132.reuse, c[0x0][0x1f8], 0x1 ;  /* 0x00007e0084a8ea11 */ /* 0x040fe400078008ff */
[C---:B------:R-:W-:Y:S01]  /*6ce0*/  HMMA.16816.F32 R4, R172.reuse, R176, R4 ;  /* 0x000000b0ac04723c */ /* 0x040fe20000001804 */
[----:B------:R3:W-:Y:S04]  /*6cf0*/  @!P6 LDGSTS.E.BYPASS.LTC128B.128 [R225+0x2100], [R194.64], !P3 ;  /* 0x02100000c2e1efae */ /* 0x0007e8000d901d4c */
[----:B------:R-:W-:Y:S02]  /*6d00*/  @!P6 LEA.HI.X R169, R132, c[0x0][0x1fc], R169, 0x1, P0 ;  /* 0x00007f0084a9ea11 */ /* 0x000fe400000f0ca9 */
[----:B------:R-:W-:Y:S01]  /*6d10*/  @!P6 IADD3 R3, P5, R0, R250, RZ ;  /* 0x000000fa0003e210 */ /* 0x000fe20007fbe0ff */
[C---:B------:R-:W-:Y:S02]  /*6d20*/  HMMA.16816.F32 R8, R172.reuse, R178, R8 ;  /* 0x000000b2ac08723c */ /* 0x040fe40000001808 */
[----:B------:R4:W-:Y:S02]  /*6d30*/  @!P6 LDGSTS.E.BYPASS.LTC128B.128 [R225+0x4100], [R168.64], !P2 ;  /* 0x04100000a8e1efae */ /* 0x0009e4000d101d4c */
[----:B------:R-:W-:Y:S01]  /*6d40*/  @!P6 IMAD.X R135, R2, 0x1, R247, P5 ;  /* 0x000000010287e824 */ /* 0x000fe200028e06f7 */
[----:B------:R-:W-:Y:S02]  /*6d50*/  @!P6 LEA R0, P0, R229, R0, 0x5 ;  /* 0x00000000e500e211 */ /* 0x000fe400078028ff */
[C---:B--2---:R-:W-:Y:S01]  /*6d60*/  @!P6 LEA R192, P5, R3.reuse, c[0x0][0x1f8], 0x1 ;  /* 0x00007e0003c0ea11 */ /* 0x044fe200078a08ff */
[C---:B------:R-:W-:Y:S04]  /*6d70*/  HMMA.16816.F32 R12, R172.reuse, R180, R12 ;  /* 0x000000b4ac0c723c */ /* 0x040fe8000000180c */
[----:B------:R-:W-:Y:S02]  /*6d80*/  @!P6 LEA.HI.X R193, R3, c[0x0][0x1fc], R135, 0x1, P5 ;  /* 0x00007f0003c1ea11 */ /* 0x000fe400028f0c87 */
[----:B------:R-:W-:Y:S01]  /*6d90*/  @!P6 LEA.HI.X R2, R229, R2, R230, 0x5, P0 ;  /* 0x00000002e502e211 */ /* 0x000fe200000f2ce6 */
[----:B------:R-:W-:Y:S01]  /*6da0*/  IMAD.MOV.U32 R230, RZ, RZ, 0x5 ;  /* 0x00000005ffe67424 */ /* 0x000fe200078e00ff */
[C---:B------:R-:W-:Y:S01]  /*6db0*/  HMMA.16816.F32 R16, R172.reuse, R182, R16 ;  /* 0x000000b6ac10723c */ /* 0x040fe20000001810 */
[----:B------:R3:W-:Y:S03]  /*6dc0*/  @!P6 LDGSTS.E.BYPASS.LTC128B.128 [R225+0x6100], [R192.64], !P1 ;  /* 0x06100000c0e1efae */ /* 0x0007e6000c901d4c */
[C---:B------:R-:W-:Y:S02]  /*6dd0*/  @!P6 IADD3 R132, P5, R0.reuse, R232, RZ ;  /* 0x000000e80084e210 */ /* 0x040fe40007fbe0ff */
[----:B------:R-:W-:Y:S02]  /*6de0*/  @!P6 IADD3 R3, P0, R0, R228, RZ ;  /* 0x000000e40003e210 */ /* 0x000fe40007f1e0ff */
[C---:B-1----:R-:W-:Y:S01]  /*6df0*/  HMMA.16816.F32 R20, R172.reuse, R184, R20 ;  /* 0x000000b8ac14723c */ /* 0x042fe20000001814 */
[----:B------:R-:W2:Y:S03]  /*6e00*/  LDL.64 R228, [R1+0x38] ;  /* 0x0000380001e47983 */ /* 0x000ea60000100a00 */
[----:B------:R-:W-:Y:S01]  /*6e10*/  @!P6 IMAD.X R135, R2, 0x1, R227, P5 ;  /* 0x000000010287e824 */ /* 0x000fe200028e06e3 */
[----:B------:R-:W-:Y:S01]  /*6e20*/  @!P6 LEA R176, P5, R132, c[0x0][0x1f8], 0x1 ;  /* 0x00007e0084b0ea11 */ /* 0x000fe200078a08ff */
[----:B----4-:R-:W-:Y:S01]  /*6e30*/  @!P6 IMAD.X R168, R2, 0x1, R223, P0 ;  /* 0x0000000102a8e824 */ /* 0x010fe200000e06df */
[C---:B------:R-:W-:Y:S01]  /*6e40*/  @!P6 LEA R170, P0, R3.reuse, c[0x0][0x1f8], 0x1 ;  /* 0x00007e0003aaea11 */ /* 0x040fe200078008ff */
[C---:B------:R-:W-:Y:S01]  /*6e50*/  HMMA.16816.F32 R24, R172.reuse, R186, R24 ;  /* 0x000000baac18723c */ /* 0x040fe20000001818 */
[----:B------:R-:W4:Y:S03]  /*6e60*/  LDL.64 R226, [R1+0x30] ;  /* 0x0000300001e27983 */ /* 0x000f260000100a00 */
[----:B------:R-:W-:Y:S01]  /*6e70*/  @!P6 LEA.HI.X R177, R132, c[0x0][0x1fc], R135, 0x1, P5 ;  /* 0x00007f0084b1ea11 */ /* 0x000fe200028f0c87 */
[----:B------:R-:W-:Y:S01]  /*6e80*/  IMAD.MOV.U32 R223, RZ, RZ, c[0x0][0x1e0] ;  /* 0x00007800ffdf7624 */ /* 0x000fe200078e00ff */
[----:B------:R-:W-:Y:S02]  /*6e90*/  @!P6 IADD3 R132, P5, R0, R252, RZ ;  /* 0x000000fc0084e210 */ /* 0x000fe40007fbe0ff */
[C---:B------:R-:W-:Y:S01]  /*6ea0*/  HMMA.16816.F32 R28, R172.reuse, R188, R28 ;  /* 0x000000bcac1c723c */ /* 0x040fe2000000181c */
[----:B------:R1:W-:Y:S03]  /*6eb0*/  @!P6 LDGSTS.E.BYPASS.LTC128B.128 [R225+0x1100], [R176.64], !P4 ;  /* 0x01100000b0e1efae */ /* 0x0003e6000e101d4c */
[----:B------:R-:W-:Y:S02]  /*6ec0*/  @!P6 LEA.HI.X R171, R3, c[0x0][0x1fc], R168, 0x1, P0 ;  /* 0x00007f0003abea11 */ /* 0x000fe400000f0ca8 */
[----:B------:R-:W-:Y:S02]  /*6ed0*/  @!P6 IADD3.X R135, R2, R251, RZ, P5, !PT ;  /* 0x000000fb0287e210 */ /* 0x000fe40002ffe4ff */
[----:B------:R-:W-:Y:S01]  /*6ee0*/  HMMA.16816.F32 R32, R172, R190, R32 ;  /* 0x000000beac20723c */ /* 0x000fe20000001820 */
[----:B------:R5:W-:Y:S03]  /*6ef0*/  @!P6 LDGSTS.E.BYPASS.LTC128B.128 [R225+0x3100], [R170.64], !P3 ;  /* 0x03100000aae1efae */ /* 0x000be6000d901d4c */
[----:B------:R-:W-:Y:S02]  /*6f00*/  @!P6 LEA R168, P5, R132, c[0x0][0x1f8], 0x1 ;  /* 0x00007e0084a8ea11 */ /* 0x000fe400078a08ff */
[----:B------:R-:W-:Y:S02]  /*6f10*/  @!P6 IADD3 R0, P0, R0, R250, RZ ;  /* 0x000000fa0000e210 */ /* 0x000fe40007f1e0ff */
[----:B------:R-:W-:Y:S04]  /*6f20*/  @!P6 LEA.HI.X R169, R132, c[0x0][0x1fc], R135, 0x1, P5 ;  /* 0x00007f0084a9ea11 */ /* 0x000fe800028f0c87 */
[----:B------:R-:W-:Y:S01]  /*6f30*/  @!P6 IMAD.X R3, R2, 0x1, R247, P0 ;  /* 0x000000010203e824 */ /* 0x000fe200000e06f7 */
[----:B------:R5:W-:Y:S01]  /*6f40*/  @!P6 LDGSTS.E.BYPASS.LTC128B.128 [R225+0x5100], [R168.64], !P2 ;  /* 0x05100000a8e1efae */ /* 0x000be2000d101d4c */
[C---:B------:R-:W-:Y:S02]  /*6f50*/  @!P6 LEA R2, P0, R0.reuse, c[0x0][0x1f8], 0x1 ;  /* 0x00007e000002ea11 */ /* 0x040fe400078008ff */
[----:B------:R-:W-:Y:S02]  /*6f60*/  SHF.L.U32 R223, R223, 0x5, RZ ;  /* 0x00000005dfdf7819 */ /* 0x000fe400000006ff */
[----:B------:R-:W-:Y:S05]  /*6f70*/  @!P6 LEA.HI.X R3, R0, c[0x0][0x1fc], R3, 0x1, P0 ;  /* 0x00007f000003ea11 */ /* 0x000fea00000f0c03 */
[----:B------:R5:W-:Y:S01]  /*6f80*/  @!P6 LDGSTS.E.BYPASS.LTC128B.128 [R225+0x7100], [R2.64], !P1 ;  /* 0x0710000002e1efae */ /* 0x000be2000c901d4c */
[C---:B------:R-:W-:Y:S05]  /*6f90*/  ISETP.GT.AND P6, PT, R224.reuse, R231, PT ;  /* 0x000000e7e000720c */ /* 0x040fea0003fc4270 */
[----:B-1----:R-:W-:Y:S06]  /*6fa0*/  LDSM.16.M88.4 R176, [R202+0x8100] ;  /* 0x00810000cab0783b */ /* 0x002fec0000000200 */
[----:B---3--:R-:W-:Y:S02]  /*6fb0*/  LDSM.16.M88.4 R192, [R202+0x8900] ;  /* 0x00890000cac0783b */ /* 0x008fe40000000200 */
[----:B------:R-:W-:Y:S04]  /*6fc0*/  @P6 IADD3 R0, R224, -0x1, RZ ;  /* 0xffffffffe0006810 */ /* 0x000fe80007ffe0ff */
[----:B-----5:R-:W1:Y:S06]  /*6fd0*/  LDSM.16.M88.4 R168, [R206+0x10100] ;  /* 0x01010000cea8783b */ /* 0x020e6c0000000200 */
[----:B------:R-:W3:Y:S01]  /*6fe0*/  LDSM.16.M88.4 R180, [R202+0x9100] ;  /* 0x00910000cab4783b */ /* 0x000ee20000000200 */
[----:B------:R-:W-:Y:S05]  /*6ff0*/  @P6 IMAD.WIDE.U32 R2, R0, c[0x0][0x1e0], RZ ;  /* 0x0000780000026a25 */ /* 0x000fea00078e00ff */
[----:B------:R-:W0:Y:S06]  /*7000*/  LDGDEPBAR ;  /* 0x00000000000079af */ /* 0x000e2c0000000000 */
[----:B------:R-:W5:Y:S06]  /*7010*/  LDSM.16.M88.4 R184, [R202+0x9900] ;  /* 0x00990000cab8783b */ /* 0x000f6c0000000200 */
[----:B------:R-:W-:Y:S06]  /*7020*/  LDSM.16.M88.4 R172, [R205+0x10100] ;  /* 0x01010000cdac783b */ /* 0x000fec0000000200 */
[----:B------:R-:W-:Y:S01]  /*7030*/  LDSM.16.M88.4 R188, [R201+0x800] ;  /* 0x00080000c9bc783b */ /* 0x000fe20000000200 */
[C---:B-1----:R-:W-:Y:S08]  /*7040*/  HMMA.16816.F32 R4, R168.reuse, R176, R4 ;  /* 0x000000b0a804723c */ /* 0x042ff00000001804 */
[C---:B------:R-:W-:Y:S01]  /*7050*/  HMMA.16816.F32 R8, R168.reuse, R178, R8 ;  /* 0x000000b2a808723c */ /* 0x040fe20000001808 */
[----:B------:R-:W1:Y:S07]  /*7060*/  LDSM.16.M88.4 R176, [R201] ;  /* 0x00000000c9b0783b */ /* 0x000e6e0000000200 */
[C---:B------:R-:W-:Y:S08]  /*7070*/  HMMA.16816.F32 R12, R168.reuse, R192, R12 ;  /* 0x000000c0a80c723c */ /* 0x040ff0000000180c */
[C---:B------:R-:W-:Y:S01]  /*7080*/  HMMA.16816.F32 R16, R168.reuse, R194, R16 ;  /* 0x000000c2a810723c */ /* 0x040fe20000001810 */
[----:B------:R-:W1:Y:S07]  /*7090*/  LDSM.16.M88.4 R192, [R201+0x1000] ;  /* 0x00100000c9c0783b */ /* 0x000e6e0000000200 */
[C---:B---3--:R-:W-:Y:S08]  /*70a0*/  HMMA.16816.F32 R20, R168.reuse, R180, R20 ;  /* 0x000000b4a814723c */ /* 0x048ff00000001814 */
[C---:B------:R-:W-:Y:S01]  /*70b0*/  HMMA.16816.F32 R24, R168.reuse, R182, R24 ;  /* 0x000000b6a818723c */ /* 0x040fe20000001818 */
[----:B------:R-:W3:Y:S07]  /*70c0*/  LDSM.16.M88.4 R180, [R201+0x1800] ;  /* 0x00180000c9b4783b */ /* 0x000eee0000000200 */
[C---:B-----5:R-:W-:Y:S08]  /*70d0*/  HMMA.16816.F32 R28, R168.reuse, R184, R28 ;  /* 0x000000b8a81c723c */ /* 0x060ff0000000181c */
[----:B------:R-:W-:Y:S01]  /*70e0*/  HMMA.16816.F32 R32, R168, R186, R32 ;  /* 0x000000baa820723c */ /* 0x000fe20000001820 */
[----:B------:R-:W-:Y:S06]  /*70f0*/  LDSM.16.M88.4 R168, [R203+0x14100] ;  /* 0x01410000cba8783b */ /* 0x000fec0000000200 */
[----:B------:R-:W5:Y:S01]  /*7100*/  LDSM.16.M88.4 R184, [R196+0xa100] ;  /* 0x00a10000c4b8783b */ /* 0x000f620000000200 */
        /* <DEDUP_REMOVED lines=8> */
[----:B------:R-:W-:Y:S07]  /*7190*/  LDSM.16.M88.4 R192, [R219] ;  /* 0x00000000dbc0783b */ /* 0x000fee0000000200 */
[C---:B---3--:R-:W-:Y:S08]  /*71a0*/  HMMA.16816.F32 R28, R172.reuse, R180, R28 ;  /* 0x000000b4ac1c723c */ /* 0x048ff0000000181c */
[----:B------:R-:W-:Y:S01]  /*71b0*/  HMMA.16816.F32 R32, R172, R182, R32 ;  /* 0x000000b6ac20723c */ /* 0x000fe20000001820 */
[----:B------:R-:W3:Y:S06]  /*71c0*/  LDSM.16.M88.4 R172, [R196+0xb900] ;  /* 0x00b90000c4ac783b */ /* 0x000eec0000000200 */
[----:B------:R-:W3:Y:S01]  /*71d0*/  LDSM.16.M88.4 R180, [R204+0x14100] ;  /* 0x01410000ccb4783b */ /* 0x000ee20000000200 */
[C---:B-----5:R-:W-:Y:S08]  /*71e0*/  HMMA.16816.F32 R4, R168.reuse, R184, R4 ;  /* 0x000000b8a804723c */ /* 0x060ff00000001804 */
[C---:B------:R-:W-:Y:S01]  /*71f0*/  HMMA.16816.F32 R8, R168.reuse, R186, R8 ;  /* 0x000000baa808723c */ /* 0x040fe20000001808 */
[----:B------:R-:W5:Y:S07]  /*7200*/  LDSM.16.M88.4 R184, [R218] ;  /* 0x00000000dab8783b */ /* 0x000f6e0000000200 */
[C---:B-1----:R-:W-:Y:S08]  /*7210*/  HMMA.16816.F32 R12, R168.reuse, R176, R12 ;  /* 0x000000b0a80c723c */ /* 0x042ff0000000180c */
[C---:B------:R-:W-:Y:S01]  /*7220*/  HMMA.16816.F32 R16, R168.reuse, R178, R16 ;  /* 0x000000b2a810723c */ /* 0x040fe20000001810 */
[----:B------:R-:W-:Y:S07]  /*7230*/  LDSM.16.M88.4 R176, [R206+0x14100] ;  /* 0x01410000ceb0783b */ /* 0x000fee0000000200 */
[C---:B------:R-:W-:Y:S08]  /*7240*/  HMMA.16816.F32 R20, R168.reuse, R188, R20 ;  /* 0x000000bca814723c */ /* 0x040ff00000001814 */
[C---:B------:R-:W-:Y:S01]  /*7250*/  HMMA.16816.F32 R24, R168.reuse, R190, R24 ;  /* 0x000000bea818723c */ /* 0x040fe20000001818 */
[----:B------:R-:W-:Y:S07]  /*7260*/  LDSM.16.M88.4 R188, [R202+0xa100] ;  /* 0x00a10000cabc783b */ /* 0x000fee0000000200 */
[C---:B---3--:R-:W-:Y:S08]  /*7270*/  HMMA.16816.F32 R28, R168.reuse, R172, R28 ;  /* 0x000000aca81c723c */ /* 0x048ff0000000181c */
[----:B------:R-:W-:Y:S01]  /*7280*/  HMMA.16816.F32 R32, R168, R174, R32 ;  /* 0x000000aea820723c */ /* 0x000fe20000001820 */
[----:B------:R-:W1:Y:S06]  /*7290*/  LDSM.16.M88.4 R168, [R217] ;  /* 0x00000000d9a8783b */ /* 0x000e6c0000000200 */
[----:B------:R-:W3:Y:S01]  /*72a0*/  LDSM.16.M88.4 R172, [R216] ;  /* 0x00000000d8ac783b */ /* 0x000ee20000000200 */
[C---:B------:R-:W-:Y:S08]  /*72b0*/  HMMA.16816.F32 R4, R180.reuse, R192, R4 ;  /* 0x000000c0b404723c */ /* 0x040ff00000001804 */
[C---:B------:R-:W-:Y:S01]  /*72c0*/  HMMA.16816.F32 R8, R180.reuse, R194, R8 ;  /* 0x000000c2b408723c */ /* 0x040fe20000001808 */
[----:B------:R-:W2:Y:S07]  /*72d0*/  LDSM.16.M88.4 R192, [R202+0xa900] ;  /* 0x00a90000cac0783b */ /* 0x000eae0000000200 */
[C---:B-----5:R-:W-:Y:S08]  /*72e0*/  HMMA.16816.F32 R12, R180.reuse, R184, R12 ;  /* 0x000000b8b40c723c */ /* 0x060ff0000000180c */
[C---:B------:R-:W-:Y:S01]  /*72f0*/  HMMA.16816.F32 R16, R180.reuse, R186, R16 ;  /* 0x000000bab410723c */ /* 0x040fe20000001810 */
[----:B------:R-:W5:Y:S07]  /*7300*/  LDSM.16.M88.4 R184, [R202+0xb100] ;  /* 0x00b10000cab8783b */ /* 0x000f6e0000000200 */
[C---:B-1----:R-:W-:Y:S08]  /*7310*/  HMMA.16816.F32 R20, R180.reuse, R168, R20 ;  /* 0x000000a8b414723c */ /* 0x042ff00000001814 */
[C---:B------:R-:W-:Y:S01]  /*7320*/  HMMA.16816.F32 R24, R180.reuse, R170, R24 ;  /* 0x000000aab418723c */ /* 0x040fe20000001818 */
[----:B------:R-:W1:Y:S07]  /*7330*/  LDSM.16.M88.4 R168, [R202+0xb900] ;  /* 0x00b90000caa8783b */ /* 0x000e6e0000000200 */
[C---:B---3--:R-:W-:Y:S08]  /*7340*/  HMMA.16816.F32 R28, R180.reuse, R172, R28 ;  /* 0x000000acb41c723c */ /* 0x048ff0000000181c */
[----:B------:R-:W-:Y:S01]  /*7350*/  HMMA.16816.F32 R32, R180, R174, R32 ;  /* 0x000000aeb420723c */ /* 0x000fe20000001820 */
[----:B------:R-:W-:Y:S06]  /*7360*/  LDSM.16.M88.4 R172, [R205+0x14100] ;  /* 0x01410000cdac783b */ /* 0x000fec0000000200 */
[----:B------:R-:W3:Y:S01]  /*7370*/  LDSM.16.M88.4 R180, [R201+0x2000] ;  /* 0x00200000c9b4783b */ /* 0x000ee20000000200 */
[C---:B------:R-:W-:Y:S08]  /*7380*/  HMMA.16816.F32 R4, R176.reuse, R188, R4 ;  /* 0x000000bcb004723c */ /* 0x040ff00000001804 */
[C---:B------:R-:W-:Y:S01]  /*7390*/  HMMA.16816.F32 R8, R176.reuse, R190, R8 ;  /* 0x000000beb008723c */ /* 0x040fe20000001808 */
[----:B------:R-:W3:Y:S07]  /*73a0*/  LDSM.16.M88.4 R188, [R201+0x2800] ;  /* 0x00280000c9bc783b */ /* 0x000eee0000000200 */
[C---:B--2---:R-:W-:Y:S08]  /*73b0*/  HMMA.16816.F32 R12, R176.reuse, R192, R12 ;  /* 0x000000c0b00c723c */ /* 0x044ff0000000180c */
[C---:B------:R-:W-:Y:S01]  /*73c0*/  HMMA.16816.F32 R16, R176.reuse, R194, R16 ;  /* 0x000000c2b010723c */ /* 0x040fe20000001810 */
[----:B------:R-:W2:Y:S07]  /*73d0*/  LDSM.16.M88.4 R192, [R201+0x3000] ;  /* 0x00300000c9c0783b */ /* 0x000eae0000000200 */
[C---:B-----5:R-:W-:Y:S08]  /*73e0*/  HMMA.16816.F32 R20, R176.reuse, R184, R20 ;  /* 0x000000b8b014723c */ /* 0x060ff00000001814 */
[C---:B------:R-:W-:Y:S01]  /*73f0*/  HMMA.16816.F32 R24, R176.reuse, R186, R24 ;  /* 0x000000bab018723c */ /* 0x040fe20000001818 */
[----:B------:R-:W5:Y:S07]  /*7400*/  LDSM.16.M88.4 R184, [R201+0x3800] ;  /* 0x00380000c9b8783b */ /* 0x000f6e0000000200 */
[C---:B-1----:R-:W-:Y:S08]  /*7410*/  HMMA.16816.F32 R28, R176.reuse, R168, R28 ;  /* 0x000000a8b01c723c */ /* 0x042ff0000000181c */
[----:B------:R-:W-:Y:S01]  /*7420*/  HMMA.16816.F32 R32, R176, R170, R32 ;  /* 0x000000aab020723c */ /* 0x000fe20000001820 */
[----:B------:R-:W-:Y:S06]  /*7430*/  LDSM.16.M88.4 R168, [R203+0x18100] ;  /* 0x01810000cba8783b */ /* 0x000fec0000000200 */
[----:B------:R-:W1:Y:S01]  /*7440*/  LDSM.16.M88.4 R176, [R196+0xc100] ;  /* 0x00c10000c4b0783b */ /* 0x000e620000000200 */
[C---:B---3--:R-:W-:Y:S08]  /*7450*/  HMMA.16816.F32 R4, R172.reuse, R180, R4 ;  /* 0x000000b4ac04723c */ /* 0x048ff00000001804 */
[C---:B------:R-:W-:Y:S01]  /*7460*/  HMMA.16816.F32 R8, R172.reuse, R182, R8 ;  /* 0x000000b6ac08723c */ /* 0x040fe20000001808 */
[----:B------:R-:W3:Y:S07]  /*7470*/  LDSM.16.M88.4 R180, [R196+0xc900] ;  /* 0x00c90000c4b4783b */ /* 0x000eee0000000200 */
[C---:B------:R-:W-:Y:S08]  /*7480*/  HMMA.16816.F32 R12, R172.reuse, R188, R12 ;  /* 0x000000bcac0c723c */ /* 0x040ff0000000180c */
[C---:B------:R-:W-:Y:S01]  /*7490*/  HMMA.16816.F32 R16, R172.reuse, R190, R16 ;  /* 0x000000beac10723c */ /* 0x040fe20000001810 */
[----:B------:R-:W3:Y:S07]  /*74a0*/  LDSM.16.M88.4 R188, [R196+0xd100] ;  /* 0x00d10000c4bc783b */ /* 0x000eee0000000200 */
[C---:B--2---:R-:W-:Y:S08]  /*74b0*/  HMMA.16816.F32 R20, R172.reuse, R192, R20 ;  /* 0x000000c0ac14723c */ /* 0x044ff00000001814 */
[C---:B------:R-:W-:Y:S01]  /*74c0*/  HMMA.16816.F32 R24, R172.reuse, R194, R24 ;  /* 0x000000c2ac18723c */ /* 0x040fe20000001818 */
[----:B------:R-:W2:Y:S07]  /*74d0*/  LDSM.16.M88.4 R192, [R196+0xd900] ;  /* 0x00d90000c4c0783b */ /* 0x000eae0000000200 */
[C---:B-----5:R-:W-:Y:S08]  /*74e0*/  HMMA.16816.F32 R28, R172.reuse, R184, R28 ;  /* 0x000000b8ac1c723c */ /* 0x060ff0000000181c */
[----:B------:R-:W-:Y:S01]  /*74f0*/  HMMA.16816.F32 R32, R172, R186, R32 ;  /* 0x000000baac20723c */ /* 0x000fe20000001820 */
[----:B------:R-:W-:Y:S06]  /*7500*/  LDSM.16.M88.4 R172, [R204+0x18100] ;  /* 0x01810000ccac783b */ /* 0x000fec0000000200 */
[----:B------:R-:W5:Y:S01]  /*7510*/  LDSM.16.M88.4 R184, [R215] ;  /* 0x00000000d7b8783b */ /* 0x000f620000000200 */
[C---:B-1----:R-:W-:Y:S08]  /*7520*/  HMMA.16816.F32 R4, R168.reuse, R176, R4 ;  /* 0x000000b0a804723c */ /* 0x042ff00000001804 */
[C---:B------:R-:W-:Y:S01]  /*7530*/  HMMA.16816.F32 R8, R168.reuse, R178, R8 ;  /* 0x000000b2a808723c */ /* 0x040fe20000001808 */
[----:B------:R-:W1:Y:S07]  /*7540*/  LDSM.16.M88.4 R176, [R214] ;  /* 0x00000000d6b0783b */ /* 0x000e6e0000000200 */
[C---:B---3--:R-:W-:Y:S08]  /*7550*/  HMMA.16816.F32 R12, R168.reuse, R180, R12 ;  /* 0x000000b4a80c723c */ /* 0x048ff0000000180c */
[C---:B------:R-:W-:Y:S01]  /*7560*/  HMMA.16816.F32 R16, R168.reuse, R182, R16 ;  /* 0x000000b6a810723c */ /* 0x040fe20000001810 */
[----:B------:R-:W3:Y:S07]  /*7570*/  LDSM.16.M88.4 R180, [R213] ;  /* 0x00000000d5b4783b */ /* 0x000eee0000000200 */
[C---:B------:R-:W-:Y:S08]  /*7580*/  HMMA.16816.F32 R20, R168.reuse, R188, R20 ;  /* 0x000000bca814723c */ /* 0x040ff00000001814 */
[C---:B------:R-:W-:Y:S01]  /*7590*/  HMMA.16816.F32 R24, R168.reuse, R190, R24 ;  /* 0x000000bea818723c */ /* 0x040fe20000001818 */
[----:B------:R-:W-:Y:S07]  /*75a0*/  LDSM.16.M88.4 R188, [R206+0x18100] ;  /* 0x01810000cebc783b */ /* 0x000fee0000000200 */
[C---:B--2---:R-:W-:Y:S08]  /*75b0*/  HMMA.16816.F32 R28, R168.reuse, R192, R28 ;  /* 0x000000c0a81c723c */ /* 0x044ff0000000181c */
[----:B------:R-:W-:Y:S01]  /*75c0*/  HMMA.16816.F32 R32, R168, R194, R32 ;  /* 0x000000c2a820723c */ /* 0x000fe20000001820 */
[----:B------:R-:W2:Y:S06]  /*75d0*/  LDSM.16.M88.4 R168, [R212] ;  /* 0x00000000d4a8783b */ /* 0x000eac0000000200 */
[----:B------:R-:W2:Y:S01]  /*75e0*/  LDSM.16.M88.4 R192, [R202+0xc100] ;  /* 0x00c10000cac0783b */ /* 0x000ea20000000200 */
[C---:B-----5:R-:W-:Y:S08]  /*75f0*/  HMMA.16816.F32 R4, R172.reuse, R184, R4 ;  /* 0x000000b8ac04723c */ /* 0x060ff00000001804 */
[C---:B------:R-:W-:Y:S01]  /*7600*/  HMMA.16816.F32 R8, R172.reuse, R186, R8 ;  /* 0x000000baac08723c */ /* 0x040fe20000001808 */
[----:B------:R-:W5:Y:S07]  /*7610*/  LDSM.16.M88.4 R184, [R202+0xc900] ;  /* 0x00c90000cab8783b */ /* 0x000f6e0000000200 */
[C---:B-1----:R-:W-:Y:S08]  /*7620*/  HMMA.16816.F32 R12, R172.reuse, R176, R12 ;  /* 0x000000b0ac0c723c */ /* 0x042ff0000000180c */
[C---:B------:R-:W-:Y:S01]  /*7630*/  HMMA.16816.F32 R16, R172.reuse, R178, R16 ;  /* 0x000000b2ac10723c */ /* 0x040fe20000001810 */
[----:B------:R-:W-:Y:S07]  /*7640*/  LDSM.16.M88.4 R176, [R205+0x18100] ;  /* 0x01810000cdb0783b */ /* 0x000fee0000000200 */
[C---:B---3--:R-:W-:Y:S08]  /*7650*/  HMMA.16816.F32 R20, R172.reuse, R180, R20 ;  /* 0x000000b4ac14723c */ /* 0x048ff00000001814 */
[C---:B------:R-:W-:Y:S01]  /*7660*/  HMMA.16816.F32 R24, R172.reuse, R182, R24 ;  /* 0x000000b6ac18723c */ /* 0x040fe20000001818 */
[----:B------:R-:W-:Y:S07]  /*7670*/  LDSM.16.M88.4 R180, [R201+0x4000] ;  /* 0x00400000c9b4783b */ /* 0x000fee0000000200 */
[C---:B--2---:R-:W-:Y:S08]  /*7680*/  HMMA.16816.F32 R28, R172.reuse, R168, R28 ;  /* 0x000000a8ac1c723c */ /* 0x044ff0000000181c */
[----:B------:R-:W-:Y:S01]  /*7690*/  HMMA.16816.F32 R32, R172, R170, R32 ;  /* 0x000000aaac20723c */ /* 0x000fe20000001820 */
[----:B------:R-:W1:Y:S06]  /*76a0*/  LDSM.16.M88.4 R168, [R202+0xd100] ;  /* 0x00d10000caa8783b */ /* 0x000e6c0000000200 */
[----:B------:R-:W2:Y:S01]  /*76b0*/  LDSM.16.M88.4 R172, [R202+0xd900] ;  /* 0x00d90000caac783b */ /* 0x000ea20000000200 */
[C---:B------:R-:W-:Y:S08]  /*76c0*/  HMMA.16816.F32 R4, R188.reuse, R192, R4 ;  /* 0x000000c0bc04723c */ /* 0x040ff00000001804 */
[C---:B------:R-:W-:Y:S01]  /*76d0*/  HMMA.16816.F32 R8, R188.reuse, R194, R8 ;  /* 0x000000c2bc08723c */ /* 0x040fe20000001808 */
[----:B------:R-:W3:Y:S07]  /*76e0*/  LDSM.16.M88.4 R192, [R201+0x4800] ;  /* 0x00480000c9c0783b */ /* 0x000eee0000000200 */
[C---:B-----5:R-:W-:Y:S08]  /*76f0*/  HMMA.16816.F32 R12, R188.reuse, R184, R12 ;  /* 0x000000b8bc0c723c */ /* 0x060ff0000000180c */
[C---:B------:R-:W-:Y:S01]  /*7700*/  HMMA.16816.F32 R16, R188.reuse, R186, R16 ;  /* 0x000000babc10723c */ /* 0x040fe20000001810 */
[----:B------:R-:W5:Y:S07]  /*7710*/  LDSM.16.M88.4 R184, [R201+0x5000] ;  /* 0x00500000c9b8783b */ /* 0x000f6e0000000200 */
[C---:B-1----:R-:W-:Y:S08]  /*7720*/  HMMA.16816.F32 R20, R188.reuse, R168, R20 ;  /* 0x000000a8bc14723c */ /* 0x042ff00000001814 */
[C---:B------:R-:W-:Y:S01]  /*7730*/  HMMA.16816.F32 R24, R188.reuse, R170, R24 ;  /* 0x000000aabc18723c */ /* 0x040fe20000001818 */
[----:B------:R-:W1:Y:S07]  /*7740*/  LDSM.16.M88.4 R168, [R201+0x5800] ;  /* 0x00580000c9a8783b */ /* 0x000e6e0000000200 */
[C---:B--2---:R-:W-:Y:S08]  /*7750*/  HMMA.16816.F32 R28, R188.reuse, R172, R28 ;  /* 0x000000acbc1c723c */ /* 0x044ff0000000181c */
[----:B------:R-:W-:Y:S01]  /*7760*/  HMMA.16816.F32 R32, R188, R174, R32 ;  /* 0x000000aebc20723c */ /* 0x000fe20000001820 */
[----:B------:R-:W-:Y:S06]  /*7770*/  LDSM.16.M88.4 R172, [R203+0x1c100] ;  /* 0x01c10000cbac783b */ /* 0x000fec0000000200 */
[----:B------:R-:W-:Y:S01]  /*7780*/  LDSM.16.M88.4 R188, [R196+0xe900] ;  /* 0x00e90000c4bc783b */ /* 0x000fe20000000200 */
[C---:B------:R-:W-:Y:S08]  /*7790*/  HMMA.16816.F32 R4, R176.reuse, R180, R4 ;  /* 0x000000b4b004723c */ /* 0x040ff00000001804 */
[C---:B------:R-:W-:Y:S01]  /*77a0*/  HMMA.16816.F32 R8, R176.reuse, R182, R8 ;  /* 0x000000b6b008723c */ /* 0x040fe20000001808 */
[----:B------:R-:W2:Y:S07]  /*77b0*/  LDSM.16.M88.4 R180, [R196+0xe100] ;  /* 0x00e10000c4b4783b */ /* 0x000eae0000000200 */
[C---:B---3--:R-:W-:Y:S08]  /*77c0*/  HMMA.16816.F32 R12, R176.reuse, R192, R12 ;  /* 0x000000c0b00c723c */ /* 0x048ff0000000180c */
[C---:B------:R-:W-:Y:S01]  /*77d0*/  HMMA.16816.F32 R16, R176.reuse, R194, R16 ;  /* 0x000000c2b010723c */ /* 0x040fe20000001810 */
[----:B------:R-:W3:Y:S07]  /*77e0*/  LDSM.16.M88.4 R192, [R196+0xf100] ;  /* 0x00f10000c4c0783b */ /* 0x000eee0000000200 */
[C---:B-----5:R-:W-:Y:S08]  /*77f0*/  HMMA.16816.F32 R20, R176.reuse, R184, R20 ;  /* 0x000000b8b014723c */ /* 0x060ff00000001814 */
[C---:B------:R-:W-:Y:S01]  /*7800*/  HMMA.16816.F32 R24, R176.reuse, R186, R24 ;  /* 0x000000bab018723c */ /* 0x040fe20000001818 */
[----:B------:R-:W5:Y:S07]  /*7810*/  LDSM.16.M88.4 R184, [R196+0xf900] ;  /* 0x00f90000c4b8783b */ /* 0x000f6e0000000200 */
[C---:B-1----:R-:W-:Y:S08]  /*7820*/  HMMA.16816.F32 R28, R176.reuse, R168, R28 ;  /* 0x000000a8b01c723c */ /* 0x042ff0000000181c */
[----:B------:R-:W-:Y:S01]  /*7830*/  HMMA.16816.F32 R32, R176, R170, R32 ;  /* 0x000000aab020723c */ /* 0x000fe20000001820 */
[----:B------:R-:W-:Y:S06]  /*7840*/  LDSM.16.M88.4 R168, [R204+0x1c100] ;  /* 0x01c10000cca8783b */ /* 0x000fec0000000200 */
[----:B------:R-:W1:Y:S01]  /*7850*/  LDSM.16.M88.4 R176, [R211] ;  /* 0x00000000d3b0783b */ /* 0x000e620000000200 */
[C---:B--2---:R-:W-:Y:S08]  /*7860*/  HMMA.16816.F32 R4, R172.reuse, R180, R4 ;  /* 0x000000b4ac04723c */ /* 0x044ff00000001804 */
[C---:B------:R-:W-:Y:S01]  /*7870*/  HMMA.16816.F32 R8, R172.reuse, R182, R8 ;  /* 0x000000b6ac08723c */ /* 0x040fe20000001808 */
[----:B------:R-:W2:Y:S07]  /*7880*/  LDSM.16.M88.4 R180, [R210] ;  /* 0x00000000d2b4783b */ /* 0x000eae0000000200 */
[C---:B------:R-:W-:Y:S08]  /*7890*/  HMMA.16816.F32 R12, R172.reuse, R188, R12 ;  /* 0x000000bcac0c723c */ /* 0x040ff0000000180c */
[C---:B------:R-:W-:Y:S01]  /*78a0*/  HMMA.16816.F32 R16, R172.reuse, R190, R16 ;  /* 0x000000beac10723c */ /* 0x040fe20000001810 */
[----:B------:R-:W2:Y:S07]  /*78b0*/  LDSM.16.M88.4 R188, [R209] ;  /* 0x00000000d1bc783b */ /* 0x000eae0000000200 */
[C---:B---3--:R-:W-:Y:S08]  /*78c0*/  HMMA.16816.F32 R20, R172.reuse, R192, R20 ;  /* 0x000000c0ac14723c */ /* 0x048ff00000001814 */
[C---:B------:R-:W-:Y:S01]  /*78d0*/  HMMA.16816.F32 R24, R172.reuse, R194, R24 ;  /* 0x000000c2ac18723c */ /* 0x040fe20000001818 */
[----:B------:R-:W3:Y:S07]  /*78e0*/  LDSM.16.M88.4 R192, [R208] ;  /* 0x00000000d0c0783b */ /* 0x000eee0000000200 */
[C---:B-----5:R-:W-:Y:S08]  /*78f0*/  HMMA.16816.F32 R28, R172.reuse, R184, R28 ;  /* 0x000000b8ac1c723c */ /* 0x060ff0000000181c */
[----:B------:R-:W-:Y:S01]  /*7900*/  HMMA.16816.F32 R32, R172, R186, R32 ;  /* 0x000000baac20723c */ /* 0x000fe20000001820 */
[----:B------:R-:W-:Y:S06]  /*7910*/  LDSM.16.M88.4 R172, [R206+0x1c100] ;  /* 0x01c10000ceac783b */ /* 0x000fec0000000200 */
[----:B------:R-:W5:Y:S01]  /*7920*/  LDSM.16.M88.4 R184, [R202+0xe100] ;  /* 0x00e10000cab8783b */ /* 0x000f620000000200 */
[C---:B-1----:R-:W-:Y:S08]  /*7930*/  HMMA.16816.F32 R4, R168.reuse, R176, R4 ;  /* 0x000000b0a804723c */ /* 0x042ff00000001804 */
[C---:B------:R-:W-:Y:S01]  /*7940*/  HMMA.16816.F32 R8, R168.reuse, R178, R8 ;  /* 0x000000b2a808723c */ /* 0x040fe20000001808 */
[----:B------:R-:W1:Y:S07]  /*7950*/  LDSM.16.M88.4 R176, [R202+0xe900] ;  /* 0x00e90000cab0783b */ /* 0x000e6e0000000200 */
[C---:B--2---:R-:W-:Y:S08]  /*7960*/  HMMA.16816.F32 R12, R168.reuse, R180, R12 ;  /* 0x000000b4a80c723c */ /* 0x044ff0000000180c */
[C---:B------:R-:W-:Y:S01]  /*7970*/  HMMA.16816.F32 R16, R168.reuse, R182, R16 ;  /* 0x000000b6a810723c */ /* 0x040fe20000001810 */
[----:B------:R-:W2:Y:S07]  /*7980*/  LDSM.16.M88.4 R180, [R202+0xf100] ;  /* 0x00f10000cab4783b */ /* 0x000eae0000000200 */
[C---:B------:R-:W-:Y:S08]  /*7990*/  HMMA.16816.F32 R20, R168.reuse, R188, R20 ;  /* 0x000000bca814723c */ /* 0x040ff00000001814 */
[C---:B------:R-:W-:Y:S01]  /*79a0*/  HMMA.16816.F32 R24, R168.reuse, R190, R24 ;  /* 0x000000bea818723c */ /* 0x040fe20000001818 */
[----:B------:R-:W-:Y:S07]  /*79b0*/  LDSM.16.M88.4 R188, [R205+0x1c100] ;  /* 0x01c10000cdbc783b */ /* 0x000fee0000000200 */
[C---:B---3--:R-:W-:Y:S08]  /*79c0*/  HMMA.16816.F32 R28, R168.reuse, R192, R28 ;  /* 0x000000c0a81c723c */ /* 0x048ff0000000181c */
[----:B------:R-:W-:Y:S01]  /*79d0*/  HMMA.16816.F32 R32, R168, R194, R32 ;  /* 0x000000c2a820723c */ /* 0x000fe20000001820 */
[----:B------:R-:W3:Y:S06]  /*79e0*/  LDSM.16.M88.4 R168, [R202+0xf900] ;  /* 0x00f90000caa8783b */ /* 0x000eec0000000200 */
[----:B------:R-:W3:Y:S01]  /*79f0*/  LDSM.16.M88.4 R192, [R201+0x6000] ;  /* 0x00600000c9c0783b */ /* 0x000ee20000000200 */
[C---:B-----5:R-:W-:Y:S08]  /*7a00*/  HMMA.16816.F32 R4, R172.reuse, R184, R4 ;  /* 0x000000b8ac04723c */ /* 0x060ff00000001804 */
[C---:B------:R-:W-:Y:S08]  /*7a10*/  HMMA.16816.F32 R8, R172.reuse, R186, R8 ;  /* 0x000000baac08723c */ /* 0x040ff00000001808 */
[C---:B-1----:R-:W-:Y:S08]  /*7a20*/  HMMA.16816.F32 R12, R172.reuse, R176, R12 ;  /* 0x000000b0ac0c723c */ /* 0x042ff0000000180c */
[C---:B------:R-:W-:Y:S08]  /*7a30*/  HMMA.16816.F32 R16, R172.reuse, R178, R16 ;  /* 0x000000b2ac10723c */ /* 0x040ff00000001810 */
[C---:B--2---:R-:W-:Y:S08]  /*7a40*/  HMMA.16816.F32 R20, R172.reuse, R180, R20 ;  /* 0x000000b4ac14723c */ /* 0x044ff00000001814 */
[C---:B------:R-:W-:Y:S08]  /*7a50*/  HMMA.16816.F32 R24, R172.reuse, R182, R24 ;  /* 0x000000b6ac18723c */ /* 0x040ff00000001818 */
[C---:B---3--:R-:W-:Y:S08]  /*7a60*/  HMMA.16816.F32 R28, R172.reuse, R168, R28 ;  /* 0x000000a8ac1c723c */ /* 0x048ff0000000181c */
[----:B------:R-:W-:Y:S01]  /*7a70*/  HMMA.16816.F32 R32, R172, R170, R32 ;  /* 0x000000aaac20723c */ /* 0x000fe20000001820 */
[----:B------:R-:W1:Y:S07]  /*7a80*/  LDSM.16.M88.4 R168, [R201+0x6800] ;  /* 0x00680000c9a8783b */ /* 0x000e6e0000000200 */
[C---:B------:R-:W-:Y:S08]  /*7a90*/  HMMA.16816.F32 R4, R188.reuse, R192, R4 ;  /* 0x000000c0bc04723c */ /* 0x040ff00000001804 */
[C---:B------:R-:W-:Y:S11]  /*7aa0*/  HMMA.16816.F32 R8, R188.reuse, R194, R8 ;  /* 0x000000c2bc08723c */ /* 0x040ff60000001808 */
[----:B------:R-:W-:Y:S05]  /*7ab0*/  @!UPT UIADD3 URZ, URZ, URZ, URZ ;  /* 0x0000003f3f3ff290 */ /* 0x000fea000fffe03f */
[----:B------:R-:W-:Y:S02]  /*7ac0*/  FMUL.FTZ R4, R4, c[0x0][0x320] ;  /* 0x0000c80004047a20 */ /* 0x000fe40000410000 */
[----:B------:R-:W-:Y:S02]  /*7ad0*/  FMUL.FTZ R5, R5, c[0x0][0x320] ;  /* 0x0000c80005057a20 */ /* 0x000fe40000410000 */
[----:B------:R-:W2:Y:S01]  /*7ae0*/  MUFU.TANH R180, R4 ;  /* 0x0000000400b47308 */ /* 0x000ea20000002400 */
[----:B------:R-:W-:Y:S02]  /*7af0*/  FMUL.FTZ R6, R6, c[0x0][0x320] ;  /* 0x0000c80006067a20 */ /* 0x000fe40000410000 */
[----:B------:R-:W-:Y:S02]  /*7b00*/  FMUL.FTZ R7, R7, c[0x0][0x320] ;  /* 0x0000c80007077a20 */ /* 0x000fe40000410000 */
[----:B------:R-:W-:Y:S01]  /*7b10*/  FMUL.FTZ R8, R8, c[0x0][0x320] ;  /* 0x0000c80008087a20 */ /* 0x000fe20000410000 */
[C---:B-1----:R-:W-:Y:S03]  /*7b20*/  HMMA.16816.F32 R12, R188.reuse, R168, R12 ;  /* 0x000000a8bc0c723c */ /* 0x042fe6000000180c */
[----:B------:R-:W-:Y:S01]  /*7b30*/  FMUL.FTZ R9, R9, c[0x0][0x320] ;  /* 0x0000c80009097a20 */ /* 0x000fe20000410000 */
[----:B------:R-:W1:Y:S01]  /*7b40*/  MUFU.TANH R179, R5 ;  /* 0x0000000500b37308 */ /* 0x000e620000002400 */
[----:B------:R-:W-:Y:S02]  /*7b50*/  FMUL.FTZ R10, R10, c[0x0][0x320] ;  /* 0x0000c8000a0a7a20 */ /* 0x000fe40000410000 */
[----:B------:R-:W-:Y:S01]  /*7b60*/  FMUL.FTZ R11, R11, c[0x0][0x320] ;  /* 0x0000c8000b0b7a20 */ /* 0x000fe20000410000 */
[C---:B------:R-:W-:Y:S06]  /*7b70*/  HMMA.16816.F32 R16, R188.reuse, R170, R16 ;  /* 0x000000aabc10723c */ /* 0x040fec0000001810 */
[----:B------:R-:W3:Y:S10]  /*7b80*/  MUFU.TANH R192, R6 ;  /* 0x0000000600c07308 */ /* 0x000ef40000002400 */
[----:B------:R5:W1:Y:S01]  /*7b90*/  MUFU.TANH R193, R7 ;  /* 0x0000000700c17308 */ /* 0x000a620000002400 */
[----:B------:R-:W-:Y:S02]  /*7ba0*/  FMUL.FTZ R14, R14, c[0x0][0x320] ;  /* 0x0000c8000e0e7a20 */ /* 0x000fe40000410000 */
[----:B------:R-:W-:Y:S02]  /*7bb0*/  FMUL.FTZ R15, R15, c[0x0][0x320] ;  /* 0x0000c8000f0f7a20 */ /* 0x000fe40000410000 */
[----:B------:R-:W-:Y:S02]  /*7bc0*/  FMUL.FTZ R12, R12, c[0x0][0x320] ;  /* 0x0000c8000c0c7a20 */ /* 0x000fe40000410000 */
[----:B------:R-:W-:Y:S02]  /*7bd0*/  FMUL.FTZ R13, R13, c[0x0][0x320] ;  /* 0x0000c8000d0d7a20 */ /* 0x000fe40000410000 */
[----:B------:R-:W-:Y:S01]  /*7be0*/  FMUL.FTZ R16, R16, c[0x0][0x320] ;  /* 0x0000c80010107a20 */ /* 0x000fe20000410000 */
[----:B------:R-:W1:Y:S01]  /*7bf0*/  MUFU.TANH R184, R14 ;  /* 0x0000000e00b87308 */ /* 0x000e620000002400 */
[----:B------:R-:W-:Y:S02]  /*7c00*/  FMUL.FTZ R18, R18, c[0x0][0x320] ;  /* 0x0000c80012127a20 */ /* 0x000fe40000410000 */
[----:B------:R-:W-:Y:S02]  /*7c10*/  FMUL.FTZ R17, R17, c[0x0][0x320] ;  /* 0x0000c80011117a20 */ /* 0x000fe40000410000 */
[----:B------:R-:W-:Y:S05]  /*7c20*/  FMUL.FTZ R19, R19, c[0x0][0x320] ;  /* 0x0000c80013137a20 */ /* 0x000fea0000410000 */
[----:B------:R-:W1:Y:S01]  /*7c30*/  MUFU.TANH R177, R8 ;  /* 0x0000000800b17308 */ /* 0x000e620000002400 */
[----:B-----5:R-:W5:Y:S09]  /*7c40*/  LDSM.16.M88.4 R4, [R201+0x7000] ;  /* 0x00700000c904783b */ /* 0x020f720000000200 */
[----:B------:R-:W1:Y:S10]  /*7c50*/  MUFU.TANH R171, R16 ;  /* 0x0000001000ab7308 */ /* 0x000e740000002400 */
[----:B------:R-:W1:Y:S10]  /*7c60*/  MUFU.TANH R176, R9 ;  /* 0x0000000900b07308 */ /* 0x000e740000002400 */
[----:B------:R-:W1:Y:S10]  /*7c70*/  MUFU.TANH R182, R18 ;  /* 0x0000001200b67308 */ /* 0x000e740000002400 */
[----:B------:R-:W1:Y:S01]  /*7c80*/  MUFU.TANH R186, R10 ;  /* 0x0000000a00ba7308 */ /* 0x000e620000002400 */
[C---:B-----5:R-:W-:Y:S09]  /*7c90*/  HMMA.16816.F32 R20, R188.reuse, R4, R20 ;  /* 0x00000004bc14723c */ /* 0x060ff20000001814 */
[----:B------:R-:W1:Y:S03]  /*7ca0*/  MUFU.TANH R170, R17 ;  /* 0x0000001100aa7308 */ /* 0x000e660000002400 */
[----:B------:R-:W-:Y:S01]  /*7cb0*/  @P6 SHF.R.S32.HI R4, RZ, 0x1f, R0 ;  /* 0x0000001fff046819 */ /* 0x000fe20000011400 */
[C---:B------:R-:W-:Y:S04]  /*7cc0*/  HMMA.16816.F32 R24, R188.reuse, R6, R24 ;  /* 0x00000006bc18723c */ /* 0x040fe80000001818 */
[----:B------:R-:W-:Y:S02]  /*7cd0*/  @P6 IMAD R4, R4, c[0x0][0x1e0], RZ ;  /* 0x0000780004046a24 */ /* 0x000fe400078e02ff */
[----:B------:R5:W1:Y:S02]  /*7ce0*/  MUFU.TANH R187, R11 ;  /* 0x0000000b00bb7308 */ /* 0x000a640000002400 */
[----:B------:R-:W-:Y:S04]  /*7cf0*/  @P6 IMAD R4, R0, c[0x0][0x1e4], R4 ;  /* 0x0000790000046a24 */ /* 0x000fe800078e0204 */
[----:B------:R-:W-:Y:S02]  /*7d00*/  @P6 IMAD.SHL.U32 R0, R2, 0x40, RZ ;  /* 0x0000004002006824 */ /* 0x000fe400078e00ff */
[----:B------:R-:W-:Y:S02]  /*7d10*/  @P6 IMAD.IADD R3, R3, 0x1, R4 ;  /* 0x0000000103036824 */ /* 0x000fe400078e0204 */
[----:B------:R-:W-:Y:S01]  /*7d20*/  FMUL.FTZ R20, R20, c[0x0][0x320] ;  /* 0x0000c80014147a20 */ /* 0x000fe20000410000 */
[----:B------:R-:W-:Y:S01]  /*7d30*/  @P6 IADD3 R4, P0, R0, R228, RZ ;  /* 0x000000e400046210 */ /* 0x000fe20007f1e0ff */
[----:B------:R-:W1:Y:S01]  /*7d40*/  MUFU.TANH R183, R19 ;  /* 0x0000001300b77308 */ /* 0x000e620000002400 */
[----:B------:R-:W-:Y:S01]  /*7d50*/  FMUL.FTZ R21, R21, c[0x0][0x320] ;  /* 0x0000c80015157a20 */ /* 0x000fe20000410000 */
[----:B------:R-:W-:Y:S01]  /*7d60*/  @P6 SHF.L.U64.HI R2, R2, 0x6, R3 ;  /* 0x0000000602026819 */ /* 0x000fe20000010203 */
[----:B------:R-:W-:Y:S02]  /*7d70*/  FMUL.FTZ R23, R23, c[0x0][0x320] ;  /* 0x0000c80017177a20 */ /* 0x000fe40000410000 */
[----:B------:R-:W-:Y:S02]  /*7d80*/  FMUL.FTZ R22, R22, c[0x0][0x320] ;  /* 0x0000c80016167a20 */ /* 0x000fe40000410000 */
[----:B----4-:R-:W-:Y:S01]  /*7d90*/  @P6 IMAD.X R5, R2, 0x1, R227, P0 ;  /* 0x0000000102056824 */ /* 0x010fe200000e06e3 */
[----:B------:R-:W-:Y:S01]  /*7da0*/  @P6 IADD3 R3, P0, R0, R246, RZ ;  /* 0x000000f600036210 */ /* 0x000fe20007f1e0ff */
[----:B------:R-:W-:Y:S01]  /*7db0*/  FMUL.FTZ R24, R24, c[0x0][0x320] ;  /* 0x0000c80018187a20 */ /* 0x000fe20000410000 */
[----:B------:R4:W1:Y:S01]  /*7dc0*/  MUFU.TANH R169, R20 ;  /* 0x0000001400a97308 */ /* 0x0008620000002400 */
[----:B------:R-:W-:Y:S02]  /*7dd0*/  FMUL.FTZ R26, R26, c[0x0][0x320] ;  /* 0x0000c8001a1a7a20 */ /* 0x000fe40000410000 */
[----:B------:R-:W-:Y:S01]  /*7de0*/  FMUL.FTZ R27, R27, c[0x0][0x320] ;  /* 0x0000c8001b1b7a20 */ /* 0x000fe20000410000 */
[----:B-----5:R-:W5:Y:S01]  /*7df0*/  LDSM.16.M88.4 R8, [R201+0x7800] ;  /* 0x00780000c908783b */ /* 0x020f620000000200 */
[----:B------:R-:W-:Y:S04]  /*7e00*/  DEPBAR.LE SB0, 0x0 ;  /* 0x000080000000791a */ /* 0x000fe80000000000 */
[----:B------:R-:W-:Y:S01]  /*7e10*/  FMUL.FTZ R25, R25, c[0x0][0x320] ;  /* 0x0000c80019197a20 */ /* 0x000fe20000410000 */
[----:B------:R1:W1:Y:S01]  /*7e20*/  MUFU.TANH R168, R21 ;  /* 0x0000001500a87308 */ /* 0x0002620000002400 */
[----:B------:R-:W-:Y:S09]  /*7e30*/  BAR.SYNC.DEFER_BLOCKING 0x0 ;  /* 0x0000000000007b1d */ /* 0x000ff20000010000 */
[----:B------:R2:W2:Y:S01]  /*7e40*/  MUFU.TANH R185, R15 ;  /* 0x0000000f00b97308 */ /* 0x0004a20000002400 */
[C---:B----4-:R-:W-:Y:S09]  /*7e50*/  @P6 LEA R20, P5, R4.reuse, c[0x0][0x1c8], 0x1 ;  /* 0x0000720004146a11 */ /* 0x050ff200078a08ff */
[----:B------:R-:W4:Y:S01]  /*7e60*/  MUFU.TANH R173, R12 ;  /* 0x0000000c00ad7308 */ /* 0x000f220000002400 */
[----:B-1----:R-:W-:Y:S01]  /*7e70*/  @P6 LEA.HI.X R21, R4, c[0x0][0x1cc], R5, 0x1, P5 ;  /* 0x0000730004156a11 */ /* 0x002fe200028f0c05 */
[----:B------:R-:W-:Y:S01]  /*7e80*/  @P6 IMAD.X R5, R2, 0x1, R245, P0 ;  /* 0x0000000102056824 */ /* 0x000fe200000e06f5 */
[----:B------:R-:W-:Y:S02]  /*7e90*/  @P6 IADD3 R4, P5, R0, R244, RZ ;  /* 0x000000f400046210 */ /* 0x000fe40007fbe0ff */
[C---:B------:R-:W-:Y:S01]  /*7ea0*/  @P6 LEA R16, P0, R3.reuse, c[0x0][0x1c8], 0x1 ;  /* 0x0000720003106a11 */ /* 0x040fe200078008ff */
[----:B------:R-:W-:Y:S01]  /*7eb0*/  @!PT LDS RZ, [RZ] ;  /* 0x00000000fffff984 */ /* 0x000fe20000000800 */
[----:B------:R-:W-:Y:S01]  /*7ec0*/  @!PT LDS RZ, [RZ] ;  /* 0x00000000fffff984 */ /* 0x000fe20000000800 */
[----:B------:R-:W-:Y:S01]  /*7ed0*/  @!PT LDS RZ, [RZ] ;  /* 0x00000000fffff984 */ /* 0x000fe20000000800 */
[----:B------:R1:W-:Y:S04]  /*7ee0*/  @P6 LDGSTS.E.BYPASS.LTC128B.128 [R225+0x8100], [R20.64], !P4 ;  /* 0x0810000014e16fae */ /* 0x0003e8000e101d4c */
[----:B------:R-:W1:Y:S01]  /*7ef0*/  MUFU.TANH R172, R13 ;  /* 0x0000000d00ac7308 */ /* 0x000e620000002400 */
[----:B------:R-:W-:Y:S01]  /*7f00*/  @P6 IMAD.X R6, R2, 0x1, R243, P5 ;  /* 0x0000000102066824 */ /* 0x000fe200028e06f3 */
[C---:B------:R-:W-:Y:S02]  /*7f10*/  @P6 LEA R18, P5, R4.reuse, c[0x0][0x1c8], 0x1 ;  /* 0x0000720004126a11 */ /* 0x040fe400078a08ff */
[----:B------:R-:W-:Y:S01]  /*7f20*/  @P6 LEA.HI.X R17, R3, c[0x0][0x1cc], R5, 0x1, P0 ;  /* 0x0000730003116a11 */ /* 0x000fe200000f0c05 */
[C---:B-----5:R-:W-:Y:S04]  /*7f30*/  HMMA.16816.F32 R28, R188.reuse, R8, R28 ;  /* 0x00000008bc1c723c */ /* 0x060fe8000000181c */
[----:B------:R2:W-:Y:S01]  /*7f40*/  @P6 LDGSTS.E.BYPASS.LTC128B.128 [R225+0xa100], [R16.64], !P3 ;  /* 0x0a10000010e16fae */ /* 0x0005e2000d901d4c */
[----:B------:R1:W1:Y:S01]  /*7f50*/  MUFU.TANH R181, R23 ;  /* 0x0000001700b57308 */ /* 0x0002620000002400 */
[----:B------:R-:W-:Y:S02]  /*7f60*/  @P6 LEA.HI.X R19, R4, c[0x0][0x1cc], R6, 0x1, P5 ;  /* 0x0000730004136a11 */ /* 0x000fe400028f0c06 */
[----:B------:R-:W-:Y:S01]  /*7f70*/  @P6 IADD3 R5, P0, R0, R242, RZ ;  /* 0x000000f200056210 */ /* 0x000fe20007f1e0ff */
[----:B------:R-:W-:Y:S02]  /*7f80*/  HMMA.16816.F32 R32, R188, R10, R32 ;  /* 0x0000000abc20723c */ /* 0x000fe40000001820 */
[----:B------:R3:W-:Y:S01]  /*7f90*/  @P6 LDGSTS.E.BYPASS.LTC128B.128 [R225+0xc100], [R18.64], !P2 ;  /* 0x0c10000012e16fae */ /* 0x0007e2000d101d4c */
[----:B------:R-:W-:Y:S01]  /*7fa0*/  @P6 IADD3 R0, P5, R223, R0, RZ ;  /* 0x00000000df006210 */ /* 0x000fe20007fbe0ff */
[----:B------:R-:W-:Y:S02]  /*7fb0*/  IMAD.MOV.U32 R223, RZ, RZ, c[0x0][0x1e0] ;  /* 0x00007800ffdf7624 */ /* 0x000fe400078e00ff */
[----:B------:R3:W3:Y:S01]  /*7fc0*/  MUFU.TANH R132, R24 ;  /* 0x0000001800847308 */ /* 0x0006e20000002400 */
[----:B------:R-:W-:Y:S01]  /*7fd0*/  @P6 IMAD.X R4, R2, 0x1, R241, P0 ;  /* 0x0000000102046824 */ /* 0x000fe200000e06f1 */
[----:B------:R-:W-:Y:S04]  /*7fe0*/  @P6 LEA R14, P0, R5, c[0x0][0x1c8], 0x1 ;  /* 0x00007200050e6a11 */ /* 0x000fe800078008ff */
[----:B------:R-:W-:Y:S02]  /*7ff0*/  SHF.L.U64.HI R223, R223, R230, c[0x0][0x1e4] ;  /* 0x00007900dfdf7619 */ /* 0x000fe400000102e6 */
[----:B--2---:R-:W-:Y:S02]  /*8000*/  @P6 LEA.HI.X R15, R5, c[0x0][0x1cc], R4, 0x1, P0 ;  /* 0x00007300050f6a11 */ /* 0x004fe400000f0c04 */
[----:B------:R2:W2:Y:S01]  /*8010*/  MUFU.TANH R178, R22 ;  /* 0x0000001600b27308 */ /* 0x0004a20000002400 */
[----:B------:R-:W-:Y:S01]  /*8020*/  @P6 IMAD.X R2, R223, 0x1, R2, P5 ;  /* 0x00000001df026824 */ /* 0x000fe200028e0602 */
[C---:B------:R-:W-:Y:S01]  /*8030*/  @P6 IADD3 R3, P5, R0.reuse, R228, RZ ;  /* 0x000000e400036210 */ /* 0x040fe20007fbe0ff */
[----:B------:R4:W-:Y:S01]  /*8040*/  @P6 LDGSTS.E.BYPASS.LTC128B.128 [R225+0xe100], [R14.64], !P1 ;  /* 0x0e1000000ee16fae */ /* 0x0009e2000c901d4c */
[----:B------:R-:W-:Y:S01]  /*8050*/  @P6 IADD3 R4, P0, R0, R246, RZ ;  /* 0x000000f600046210 */ /* 0x000fe20007f1e0ff */
[----:B-1----:R-:W-:Y:S02]  /*8060*/  FMUL.FTZ R23, R29, c[0x0][0x320] ;  /* 0x0000c8001d177a20 */ /* 0x002fe40000410000 */
[C---:B------:R-:W-:Y:S01]  /*8070*/  @P6 IMAD.X R5, R2.reuse, 0x1, R227, P5 ;  /* 0x0000000102056824 */ /* 0x040fe200028e06e3 */
[C---:B------:R-:W-:Y:S01]  /*8080*/  @P6 LEA R12, P5, R3.reuse, c[0x0][0x1c8], 0x1 ;  /* 0x00007200030c6a11 */ /* 0x040fe200078a08ff */
[----:B------:R-:W-:Y:S01]  /*8090*/  @P6 IMAD.X R6, R2, 0x1, R245, P0 ;  /* 0x0000000102066824 */ /* 0x000fe200000e06f5 */
[----:B------:R1:W1:Y:S01]  /*80a0*/  MUFU.TANH R175, R26 ;  /* 0x0000001a00af7308 */ /* 0x0002620000002400 */
[----:B------:R-:W-:Y:S01]  /*80b0*/  @P6 LEA R10, P0, R4, c[0x0][0x1c8], 0x1 ;  /* 0x00007200040a6a11 */ /* 0x000fe200078008ff */
[----:B------:R-:W5:Y:S01]  /*80c0*/  LDL R29, [R1+0x8] ;  /* 0x00000800011d7983 */ /* 0x000f620000100800 */
[----:B------:R-:W-:Y:S01]  /*80d0*/  @P6 LEA.HI.X R13, R3, c[0x0][0x1cc], R5, 0x1, P5 ;  /* 0x00007300030d6a11 */ /* 0x000fe200028f0c05 */
[----:B---3--:R-:W-:Y:S01]  /*80e0*/  FMUL.FTZ R24, R28, c[0x0][0x320] ;  /* 0x0000c8001c187a20 */ /* 0x008fe20000410000 */
[----:B------:R-:W-:Y:S01]  /*80f0*/  @P6 IADD3 R3, P5, R0, R244, RZ ;  /* 0x000000f400036210 */ /* 0x000fe20007fbe0ff */
[----:B------:R-:W-:Y:S01]  /*8100*/  FMUL.FTZ R33, R33, c[0x0][0x320] ;  /* 0x0000c80021217a20 */ /* 0x000fe20000410000 */
[----:B------:R-:W-:Y:S01]  /*8110*/  @P6 LEA.HI.X R11, R4, c[0x0][0x1cc], R6, 0x1, P0 ;  /* 0x00007300040b6a11 */ /* 0x000fe200000f0c06 */
[----:B------:R-:W3:Y:S01]  /*8120*/  LDL R28, [R1+0x24] ;  /* 0x00002400011c7983 */ /* 0x000ee20000100800 */
[----:B------:R-:W-:Y:S01]  /*8130*/  @P6 IADD3.X R4, R2, R243, RZ, P5, !PT ;  /* 0x000000f302046210 */ /* 0x000fe20002ffe4ff */
[----:B------:R1:W1:Y:S01]  /*8140*/  MUFU.TANH R174, R27 ;  /* 0x0000001b00ae7308 */ /* 0x0002620000002400 */
[----:B------:R-:W-:Y:S01]  /*8150*/  @P6 LEA R8, P5, R3, c[0x0][0x1c8], 0x1 ;  /* 0x0000720003086a11 */ /* 0x000fe200078a08ff */
[----:B------:R-:W-:Y:S01]  /*8160*/  FMUL.FTZ R35, R35, c[0x0][0x320] ;  /* 0x0000c80023237a20 */ /* 0x000fe20000410000 */
[----:B------:R-:W-:Y:S01]  /*8170*/  @P6 IADD3 R0, P0, R0, R242, RZ ;  /* 0x000000f200006210 */ /* 0x000fe20007f1e0ff */
[----:B------:R3:W-:Y:S01]  /*8180*/  @P6 LDGSTS.E.BYPASS.LTC128B.128 [R225+0x9100], [R12.64], !P4 ;  /* 0x091000000ce16fae */ /* 0x0007e2000e101d4c */
[----:B------:R-:W-:Y:S01]  /*8190*/  @P6 LEA.HI.X R9, R3, c[0x0][0x1cc], R4, 0x1, P5 ;  /* 0x0000730003096a11 */ /* 0x000fe200028f0c04 */
[----:B--2---:R-:W-:Y:S02]  /*81a0*/  FMUL.FTZ R22, R32, c[0x0][0x320] ;  /* 0x0000c80020167a20 */ /* 0x004fe40000410000 */
[----:B------:R-:W-:Y:S01]  /*81b0*/  @P6 IMAD.X R2, R2, 0x1, R241, P0 ;  /* 0x0000000102026824 */ /* 0x000fe200000e06f1 */
[----:B------:R-:W-:Y:S01]  /*81c0*/  @P6 LEA R6, P0, R0, c[0x0][0x1c8], 0x1 ;  /* 0x0000720000066a11 */ /* 0x000fe200078008ff */
[----:B------:R-:W2:Y:S01]  /*81d0*/  MUFU.TANH R25, R25 ;  /* 0x0000001900197308 */ /* 0x000ea20000002400 */
[----:B------:R2:W5:Y:S01]  /*81e0*/  LDL R4, [R1+0x4c] ;  /* 0x00004c0001047983 */ /* 0x0005620000100800 */
[----:B----4-:R-:W-:Y:S01]  /*81f0*/  FMUL.FTZ R14, R34, c[0x0][0x320] ;  /* 0x0000c800220e7a20 */ /* 0x010fe20000410000 */
[----:B------:R-:W-:Y:S01]  /*8200*/  @P6 LEA.HI.X R7, R0, c[0x0][0x1cc], R2, 0x1, P0 ;  /* 0x0000730000076a11 */ /* 0x000fe200000f0c02 */
[----:B-1----:R-:W-:Y:S01]  /*8210*/  FMUL.FTZ R26, R31, c[0x0][0x320] ;  /* 0x0000c8001f1a7a20 */ /* 0x002fe20000410000 */
[----:B------:R-:W-:Y:S01]  /*8220*/  PLOP3.LUT P0, PT, PT, PT, UP2, 0x80, 0x0 ;  /* 0x000000000000781c */ /* 0x000fe20003f0f028 */
[----:B------:R-:W-:Y:S01]  /*8230*/  IMAD.SHL.U32 R5, R224, 0x40, RZ ;  /* 0x00000040e0057824 */ /* 0x000fe200078e00ff */
[----:B------:R1:W-:Y:S03]  /*8240*/  @P6 LDGSTS.E.BYPASS.LTC128B.128 [R225+0xb100], [R10.64], !P3 ;  /* 0x0b1000000ae16fae */ /* 0x0003e6000d901d4c */
[----:B------:R-:W4:Y:S03]  /*8250*/  MUFU.TANH R24, R24 ;  /* 0x0000001800187308 */ /* 0x000f260000002400 */
[----:B------:R1:W-:Y:S01]  /*8260*/  @P6 LDGSTS.E.BYPASS.LTC128B.128 [R225+0xd100], [R8.64], !P2 ;  /* 0x0d10000008e16fae */ /* 0x0003e2000d101d4c */
[----:B------:R-:W-:Y:S05]  /*8270*/  FMUL.FTZ R27, R30, c[0x0][0x320] ;  /* 0x0000c8001e1b7a20 */ /* 0x000fea0000410000 */
[----:B------:R1:W-:Y:S01]  /*8280*/  @P6 LDGSTS.E.BYPASS.LTC128B.128 [R225+0xf100], [R6.64], !P1 ;  /* 0x0f10000006e16fae */ /* 0x0003e2000c901d4c */
[----:B------:R-:W1:Y:S05]  /*8290*/  MUFU.TANH R23, R23 ;  /* 0x0000001700177308 */ /* 0x000e6a0000002400 */
[----:B------:R-:W0:Y:S05]  /*82a0*/  LDGDEPBAR ;  /* 0x00000000000079af */ /* 0x000e2a0000000000 */
[----:B------:R-:W1:Y:S10]  /*82b0*/  MUFU.TANH R27, R27 ;  /* 0x0000001b001b7308 */ /* 0x000e740000002400 */
[----:B------:R-:W1:Y:S10]  /*82c0*/  MUFU.TANH R26, R26 ;  /* 0x0000001a001a7308 */ /* 0x000e740000002400 */
[----:B------:R-:W1:Y:S10]  /*82d0*/  MUFU.TANH R22, R22 ;  /* 0x0000001600167308 */ /* 0x000e740000002400 */
[----:B------:R1:W1:Y:S10]  /*82e0*/  MUFU.TANH R16, R33 ;  /* 0x0000002100107308 */ /* 0x0002740000002400 */
[----:B------:R-:W1:Y:S10]  /*82f0*/  MUFU.TANH R14, R14 ;  /* 0x0000000e000e7308 */ /* 0x000e740000002400 */
[----:B------:R1:W1:Y:S01]  /*8300*/  MUFU.TANH R135, R35 ;  /* 0x0000002300877308 */ /* 0x0002620000002400 */
[----:B---3--:R-:W-:Y:S04]  /*8310*/  IADD3 R0, -R28, 0x1, -R5 ;  /* 0x000000011c007810 */ /* 0x008fe80007ffe905 */
[----:B------:R-:W-:Y:S04]  /*8320*/  IADD3 R0, R0, c[0x0][0x1d0], RZ ;  /* 0x0000740000007a10 */ /* 0x000fe80007ffe0ff */
[----:B------:R-:W-:Y:S04]  /*8330*/  IADD3 R0, R0, -c[0x0][0x168], RZ ;  /* 0x80005a0000007a10 */ /* 0x000fe80007ffe0ff */
[C---:B-1----:R-:W-:Y:S01]  /*8340*/  IADD3 R7, R0.reuse, c[0x0][0x328], RZ ;  /* 0x0000ca0000077a10 */ /* 0x042fe20007ffe0ff */
[----:B-----5:R-:W-:Y:S01]  /*8350*/  @P0 IMAD.MOV.U32 R4, RZ, RZ, R29 ;  /* 0x000000ffff040224 */ /* 0x020fe200078e001d */
[----:B------:R-:W-:Y:S02]  /*8360*/  PLOP3.LUT P0, PT, PT, PT, UP1, 0x40, 0x0 ;  /* 0x000000000000781c */ /* 0x000fe40003f0e818 */
[----:B------:R-:W-:Y:S02]  /*8370*/  IADD3 R6, R0, UR6, RZ ;  /* 0x0000000600067c10 */ /* 0x000fe4000fffe0ff */
[----:B------:R-:W1:Y:S02]  /*8380*/  SHFL.IDX PT, R3, R4, RZ, 0x1c1f ;  /* 0x001c1fff04037589 */ /* 0x000e6400000e0000 */
[--C-:B-1----:R-:W-:Y:S02]  /*8390*/  IMAD.IADD R2, R7, 0x1, R3.reuse ;  /* 0x0000000107027824 */ /* 0x102fe400078e0203 */
[----:B------:R-:W-:Y:S05]  /*83a0*/  IMAD.IADD R0, R6, 0x1, R3 ;  /* 0x0000000106007824 */ /* 0x000fea00078e0203 */
[----:B------:R-:W-:-:S05]  /*83b0*/  @P0 BRA `(.L_x_1605) ;  /* 0x0000019000000947 */ /* 0x000fca0003800000 */
[----:B--2-4-:R-:W-:Y:S01]  /*83c0*/  IADD3 R3, R3, c[0x0][0x1d0], RZ ;  /* 0x0000740003037a10 */ /* 0x014fe20007ffe0ff */
        /* <DEDUP_REMOVED lines=13> */
.L_x_1607:
[----:B------:R-:W-:Y:S04]  /*84a0*/  MOV R8, c[0x0][0x32c] ;  /* 0x0000cb0000087a02 */ /* 0x000fe80000000f00 */
[----:B------:R-:W-:Y:S11]  /*84b0*/  ISETP.NE.AND P0, PT, R8, 0x1, PT ;  /* 0x000000010800780c */ /* 0x000ff60003f05270 */
[----:B------:R-:W-:Y:S02]  /*84c0*/  @!UPT UIADD3 URZ, URZ, URZ, URZ ;  /* 0x0000003f3f3ff290 */ /* 0x000fe4000fffe03f */
[----:B------:R-:W-:Y:S05]  /*84d0*/  @P0 IMAD.HI.U32 R8, R3, c[0x0][0x330], RZ ;  /* 0x0000cc0003080a27 */ /* 0x000fea00078e00ff */
[----:B------:R-:W-:Y:S02]  /*84e0*/  @P0 SHF.R.U32.HI R3, RZ, c[0x0][0x334], R8 ;  /* 0x0000cd00ff030a19 */ /* 0x000fe40000011608 */
.L_x_1608:
[----:B------:R-:W-:Y:S05]  /*84f0*/  BSYNC B0 ;  /* 0x0000000000007941 */ /* 0x000fea0003800000 */
.L_x_1606:
[----:B------:R-:W-:Y:S04]  /*8500*/  IMAD R3, R3, c[0x0][0x32c], -R5 ;  /* 0x0000cb0003037a24 */ /* 0x000fe800078e0a05 */
[----:B------:R-:W-:Y:S05]  /*8510*/  IMAD.IADD R3, R3, 0x1, -R28 ;  /* 0x0000000103037824 */ /* 0x000fea00078e0a1c */
[----:B------:R-:W-:Y:S02]  /*8520*/  IADD3 R8, R3, c[0x0][0x32c], RZ ;  /* 0x0000cb0003087a10 */ /* 0x000fe40007ffe0ff */
[----:B------:R-:W-:Y:S02]  /*8530*/  IMNMX R0, R0, R3, !PT ;  /* 0x0000000300007217 */ /* 0x000fe40007800200 */
[----:B------:R-:W-:Y:S02]  /*8540*/  IMNMX R2, R2, R8, PT ;  /* 0x0000000802027217 */ /* 0x000fe40003800200 */
.L_x_1605:
[----:B--2-4-:R-:W-:Y:S01]  /*8550*/  ISETP.GT.AND P0, PT, R224, -0x1, PT ;  /* 0xffffffffe000780c */ /* 0x014fe20003f04270 */
[----:B------:R-:W1:Y:S03]  /*8560*/  SHFL.IDX PT, R3, R4, 0x1, 0x1c1f ;  /* 0x003c1f0004037f89 */ /* 0x000e6600000e0000 */
[C---:B------:R-:W-:Y:S02]  /*8570*/  ISETP.GT.AND P5, PT, R0.reuse, RZ, P0 ;  /* 0x000000ff0000720c */ /* 0x040fe400007a4270 */
[----:B------:R-:W-:Y:S02]  /*8580*/  ISETP.GT.AND P6, PT, R0, 0x1, P0 ;  /* 0x000000010000780c */ /* 0x000fe400007c4270 */
[C---:B------:R-:W-:Y:S02]  /*8590*/  ISETP.LT.OR P5, PT, R2.reuse, 0x1, P5 ;  /* 0x000000010200780c */ /* 0x040fe40002fa1670 */
[----:B------:R-:W-:Y:S02]  /*85a0*/  ISETP.LT.OR P6, PT, R2, 0x2, P6 ;  /* 0x000000020200780c */ /* 0x000fe400037c1670 */
[----:B------:R-:W-:Y:S02]  /*85b0*/  FSEL R8, R180, -INF , !P5 ;  /* 0xff800000b4087808 */ /* 0x000fe40006800000 */
[----:B------:R-:W-:Y:S02]  /*85c0*/  ISETP.GT.AND P5, PT, R0, 0x8, P0 ;  /* 0x000000080000780c */ /* 0x000fe400007a4270 */
[----:B------:R-:W-:Y:S02]  /*85d0*/  FSEL R10, R179, -INF , !P6 ;  /* 0xff800000b30a7808 */ /* 0x000fe40007000000 */
[----:B------:R-:W-:Y:S02]  /*85e0*/  ISETP.LT.OR P5, PT, R2, 0x9, P5 ;  /* 0x000000090200780c */ /* 0x000fe40002fa1670 */
[C---:B------:R-:W-:Y:S02]  /*85f0*/  ISETP.GT.AND P6, PT, R0.reuse, 0x9, P0 ;  /* 0x000000090000780c */ /* 0x040fe400007c4270 */
[----:B------:R-:W-:Y:S02]  /*8600*/  FSEL R9, R177, -INF , !P5 ;  /* 0xff800000b1097808 */ /* 0x000fe40006800000 */
[----:B------:R-:W-:Y:S02]  /*8610*/  ISETP.GT.AND P5, PT, R0, 0x10, P0 ;  /* 0x000000100000780c */ /* 0x000fe400007a4270 */
[C---:B------:R-:W-:Y:S02]  /*8620*/  ISETP.LT.OR P6, PT, R2.reuse, 0xa, P6 ;  /* 0x0000000a0200780c */ /* 0x040fe400037c1670 */
[----:B------:R-:W-:Y:S02]  /*8630*/  ISETP.LT.OR P5, PT, R2, 0x11, P5 ;  /* 0x000000110200780c */ /* 0x000fe40002fa1670 */
[----:B------:R-:W-:Y:S02]  /*8640*/  FSEL R11, R176, -INF , !P6 ;  /* 0xff800000b00b7808 */ /* 0x000fe40007000000 */
[----:B------:R-:W-:Y:S02]  /*8650*/  FSEL R173, R173, -INF , !P5 ;  /* 0xff800000adad7808 */ /* 0x000fe40006800000 */
[C---:B------:R-:W-:Y:S02]  /*8660*/  ISETP.GT.AND P5, PT, R0.reuse, 0x18, P0 ;  /* 0x000000180000780c */ /* 0x040fe400007a4270 */
        /* <DEDUP_REMOVED lines=13> */
[----:B------:R-:W-:Y:S02]  /*8740*/  ISETP.GT.AND P6, PT, R0, 0x21, P0 ;  /* 0x000000210000780c */ /* 0x000fe400007c4270 */
        /* <DEDUP_REMOVED lines=13> */
[----:B------:R-:W-:Y:S02]  /*8820*/  PLOP3.LUT P5, PT, PT, PT, UP1, 0x40, 0x0 ;  /* 0x000000000000781c */ /* 0x000fe40003fae818 */
[----:B------:R-:W-:Y:S04]  /*8830*/  ISETP.LT.OR P6, PT, R2, 0x32, P6 ;  /* 0x000000320200780c */ /* 0x000fe800037c1670 */
[----:B------:R-:W-:Y:S02]  /*8840*/  FSEL R195, R23, -INF , !P6 ;  /* 0xff80000017c37808 */ /* 0x000fe40007000000 */
[----:B------:R-:W-:Y:S01]  /*8850*/  ISETP.GT.AND P6, PT, R0, 0x39, P0 ;  /* 0x000000390000780c */ /* 0x000fe200007c4270 */
[--C-:B-1----:R-:W-:Y:S03]  /*8860*/  IMAD.IADD R0, R6, 0x1, R3.reuse ;  /* 0x0000000106007824 */ /* 0x102fe600078e0203 */
[----:B------:R-:W-:Y:S01]  /*8870*/  ISETP.LT.OR P6, PT, R2, 0x3a, P6 ;  /* 0x0000003a0200780c */ /* 0x000fe200037c1670 */
[----:B------:R-:W-:Y:S03]  /*8880*/  IMAD.IADD R2, R7, 0x1, R3 ;  /* 0x0000000107027824 */ /* 0x000fe600078e0203 */
[----:B------:R-:W-:Y:S01]  /*8890*/  FSEL R226, R16, -INF , !P6 ;  /* 0xff80000010e27808 */ /* 0x000fe20007000000 */
        /* <DEDUP_REMOVED lines=15> */
.L_x_1611:
[----:B------:R-:W-:Y:S04]  /*8990*/  MOV R4, c[0x0][0x32c] ;  /* 0x0000cb0000047a02 */ /* 0x000fe80000000f00 */
[----:B------:R-:W-:Y:S11]  /*89a0*/  ISETP.NE.AND P5, PT, R4, 0x1, PT ;  /* 0x000000010400780c */ /* 0x000ff60003fa5270 */
[----:B------:R-:W-:Y:S02]  /*89b0*/  @!UPT UIADD3 URZ, URZ, URZ, URZ ;  /* 0x0000003f3f3ff290 */ /* 0x000fe4000fffe03f */
[----:B------:R-:W-:Y:S05]  /*89c0*/  @P5 IMAD.HI.U32 R4, R3, c[0x0][0x330], RZ ;  /* 0x0000cc0003045a27 */ /* 0x000fea00078e00ff */
[----:B------:R-:W-:Y:S02]  /*89d0*/  @P5 SHF.R.U32.HI R3, RZ, c[0x0][0x334], R4 ;  /* 0x0000cd00ff035a19 */ /* 0x000fe40000011604 */
.L_x_1612:
[----:B------:R-:W-:Y:S05]  /*89e0*/  BSYNC B0 ;  /* 0x0000000000007941 */ /* 0x000fea0003800000 */
.L_x_1610:
[----:B------:R-:W-:Y:S04]  /*89f0*/  IMAD R5, R3, c[0x0][0x32c], -R5 ;  /* 0x0000cb0003057a24 */ /* 0x000fe800078e0a05 */
[----:B------:R-:W-:Y:S05]  /*8a00*/  IMAD.IADD R5, R5, 0x1, -R28 ;  /* 0x0000000105057824 */ /* 0x000fea00078e0a1c */
[----:B------:R-:W-:Y:S02]  /*8a10*/  IADD3 R3, R5, c[0x0][0x32c], RZ ;  /* 0x0000cb0005037a10 */ /* 0x000fe40007ffe0ff */
[----:B------:R-:W-:Y:S02]  /*8a20*/  IMNMX R0, R0, R5, !PT ;  /* 0x0000000500007217 */ /* 0x000fe40007800200 */
[----:B------:R-:W-:Y:S02]  /*8a30*/  IMNMX R2, R2, R3, PT ;  /* 0x0000000302027217 */ /* 0x000fe40003800200 */
.L_x_1609:
[----:B------:R-:W-:Y:S01]  /*8a40*/  FMNMX.FTZ R3, R8, R133, !PT ;  /* 0x0000008508037209 */ /* 0x000fe20007810000 */
[----:B------:R-:W-:Y:S01]  /*8a50*/  LDSM.16.MT88.4 R20, [R198+0x100] ;  /* 0x00010000c614783b */ /* 0x000fe20000004200 */
[----:B------:R-:W-:Y:S02]  /*8a60*/  ISETP.GT.AND P5, PT, R0, RZ, P0 ;  /* 0x000000ff0000720c */ /* 0x000fe400007a4270 */
[----:B------:R-:W-:Y:S02]  /*8a70*/  FMNMX.FTZ R3, R10, R3, !PT ;  /* 0x000000030a037209 */ /* 0x000fe40007810000 */
[----:B------:R-:W-:Y:S02]  /*8a80*/  ISETP.GT.AND P6, PT, R0, 0x1, P0 ;  /* 0x000000010000780c */ /* 0x000fe400007c4270 */
[----:B------:R-:W-:Y:S01]  /*8a90*/  FMNMX.FTZ R3, R9, R3, !PT ;  /* 0x0000000309037209 */ /* 0x000fe20007810000 */
[----:B------:R-:W-:Y:S01]  /*8aa0*/  LDSM.16.MT88.4 R28, [R200+0x100] ;  /* 0x00010000c81c783b */ /* 0x000fe20000004200 */
[----:B------:R-:W-:Y:S02]  /*8ab0*/  ISETP.LT.OR P5, PT, R2, 0x1, P5 ;  /* 0x000000010200780c */ /* 0x000fe40002fa1670 */
[----:B------:R-:W-:Y:S02]  /*8ac0*/  FMNMX.FTZ R3, R11, R3, !PT ;  /* 0x000000030b037209 */ /* 0x000fe40007810000 */
[----:B------:R-:W-:Y:S02]  /*8ad0*/  FSEL R4, R192, -INF , !P5 ;  /* 0xff800000c0047808 */ /* 0x000fe40006800000 */
[----:B------:R-:W-:Y:S02]  /*8ae0*/  FMNMX.FTZ R3, R173, R3, !PT ;  /* 0x00000003ad037209 */ /* 0x000fe40007810000 */
[----:B------:R-:W-:Y:S02]  /*8af0*/  ISETP.GT.AND P5, PT, R0, 0x8, P0 ;  /* 0x000000080000780c */ /* 0x000fe400007a4270 */
[----:B------:R-:W-:Y:S02]  /*8b00*/  FMNMX.FTZ R3, R176, R3, !PT ;  /* 0x00000003b0037209 */ /* 0x000fe40007810000 */
[C---:B------:R-:W-:Y:S02]  /*8b10*/  ISETP.LT.OR P6, PT, R2.reuse, 0x2, P6 ;  /* 0x000000020200780c */ /* 0x040fe400037c1670 */
[----:B------:R-:W-:Y:S02]  /*8b20*/  FMNMX.FTZ R3, R177, R3, !PT ;  /* 0x00000003b1037209 */ /* 0x000fe40007810000 */
[----:B------:R-:W-:Y:S02]  /*8b30*/  ISETP.LT.OR P5, PT, R2, 0x9, P5 ;  /* 0x000000090200780c */ /* 0x000fe40002fa1670 */
[----:B------:R-:W-:Y:S02]  /*8b40*/  FSEL R6, R193, -INF , !P6 ;  /* 0xff800000c1067808 */ /* 0x000fe40007000000 */
[----:B------:R-:W-:Y:S02]  /*8b50*/  ISETP.GT.AND P6, PT, R0, 0x9, P0 ;  /* 0x000000090000780c */ /* 0x000fe400007c4270 */
[----:B------:R-:W-:Y:S02]  /*8b60*/  FMNMX.FTZ R12, R4, R134, !PT ;  /* 0x00000086040c7209 */ /* 0x000fe40007810000 */
[----:B------:R-:W-:Y:S02]  /*8b70*/  FMNMX.FTZ R3, R179, R3, !PT ;  /* 0x00000003b3037209 */ /* 0x000fe40007810000 */
[----:B------:R-:W-:Y:S02]  /*8b80*/  FSEL R5, R186, -INF , !P5 ;  /* 0xff800000ba057808 */ /* 0x000fe40006800000 */
[----:B------:R-:W-:Y:S02]  /*8b90*/  ISETP.GT.AND P5, PT, R0, 0x10, P0 ;  /* 0x000000100000780c */ /* 0x000fe400007a4270 */
[----:B------:R-:W-:Y:S02]  /*8ba0*/  ISETP.LT.OR P6, PT, R2, 0xa, P6 ;  /* 0x0000000a0200780c */ /* 0x000fe400037c1670 */
[----:B------:R-:W-:Y:S02]  /*8bb0*/  FMNMX.FTZ R12, R6, R12, !PT ;  /* 0x0000000c060c7209 */ /* 0x000fe40007810000 */
        /* <DEDUP_REMOVED lines=8> */
[C---:B------:R-:W-:Y:S02]  /*8c40*/  ISETP.LT.OR P6, PT, R2.reuse, 0x12, P6 ;  /* 0x000000120200780c */ /* 0x040fe400037c1670 */
        /* <DEDUP_REMOVED lines=28> */
[----:B------:R-:W-:Y:S01]  /*8e10*/  ISETP.GT.AND P5, PT, R0, 0x30, P0 ;  /* 0x000000300000780c */ /* 0x000fe200007a4270 */
        /* <DEDUP_REMOVED lines=10> */
[----:B------:R-:W-:Y:S02]  /*8ec0*/  ISETP.LT.OR P6, PT, R2, 0x32, P6 ;  /* 0x000000320200780c */ /* 0x000fe400037c1670 */
[----:B------:R-:W-:Y:S02]  /*8ed0*/  ISETP.GT.AND P0, PT, R0, 0x39, P0 ;  /* 0x000000390000780c */ /* 0x000fe40000704270 */
[----:B------:R-:W-:Y:S02]  /*8ee0*/  FMNMX.FTZ R0, R187, R12, !PT ;  /* 0x0000000cbb007209 */ /* 0x000fe40007810000 */
[----:B------:R-:W-:Y:S02]  /*8ef0*/  ISETP.LT.OR P5, PT, R2, 0x39, P5 ;  /* 0x000000390200780c */ /* 0x000fe40002fa1670 */
[----:B------:R-:W-:Y:S02]  /*8f00*/  FSEL R191, R26, -INF , !P6 ;  /* 0xff8000001abf7808 */ /* 0x000fe40007000000 */
[----:B------:R-:W-:Y:S02]  /*8f10*/  FSEL R192, R14, -INF , !P5 ;  /* 0xff8000000ec07808 */ /* 0x000fe40006800000 */
[----:B------:R-:W-:Y:S02]  /*8f20*/  ISETP.LT.OR P0, PT, R2, 0x3a, P0 ;  /* 0x0000003a0200780c */ /* 0x000fe40000701670 */
[----:B------:R-:W-:Y:S02]  /*8f30*/  FMNMX.FTZ R0, R191, R0, !PT ;  /* 0x00000000bf007209 */ /* 0x000fe40007810000 */
[----:B------:R-:W-:Y:S02]  /*8f40*/  FSEL R135, R135, -INF , !P0 ;  /* 0xff80000087877808 */ /* 0x000fe40004000000 */
[----:B------:R-:W-:Y:S02]  /*8f50*/  FMNMX.FTZ R0, R192, R0, !PT ;  /* 0x00000000c0007209 */ /* 0x000fe40007810000 */
[----:B-1----:R-:W-:Y:S02]  /*8f60*/  FMNMX.FTZ R3, R3, R13, !PT ;  /* 0x0000000d03037209 */ /* 0x002fe40007810000 */
[----:B------:R-:W-:Y:S01]  /*8f70*/  FMNMX.FTZ R0, R135, R0, !PT ;  /* 0x0000000087007209 */ /* 0x000fe20007810000 */
[----:B------:R-:W-:Y:S08]  /*8f80*/  LDSM.16.MT88.4 R12, [R197+0x100] ;  /* 0x00010000c50c783b */ /* 0x000ff00000004200 */
[----:B------:R-:W1:Y:S08]  /*8f90*/  SHFL.BFLY PT, R2, R0, 0x2, 0x1f ;  /* 0x0c401f0000027f89 */ /* 0x000e7000000e0000 */
[----:B------:R-:W2:Y:S01]  /*8fa0*/  SHFL.BFLY PT, R132, R3, 0x1, 0x1f ;  /* 0x0c201f0003847f89 */ /* 0x000ea200000e0000 */
[----:B-1----:R-:W-:Y:S02]  /*8fb0*/  FMNMX.FTZ R2, R0, R2, !PT ;  /* 0x0000000200027209 */ /* 0x002fe40007810000 */
[----:B--2---:R-:W-:Y:S05]  /*8fc0*/  FMNMX.FTZ R132, R3, R132, !PT ;  /* 0x0000008403847209 */ /* 0x004fea0007810000 */
[----:B------:R-:W1:Y:S01]  /*8fd0*/  SHFL.BFLY PT, R3, R2, 0x1, 0x1f ;  /* 0x0c201f0002037f89 */ /* 0x000e6200000e0000 */
[C---:B------:R-:W-:Y:S01]  /*8fe0*/  FSETP.NEU.FTZ.AND P0, PT, R132.reuse, -INF , PT ;  /* 0xff8000008400780b */ /* 0x040fe20003f1d000 */
[C---:B------:R-:W-:Y:S03]  /*8ff0*/  FMUL.FTZ R172, R132.reuse, c[0x0][0x2d0] ;  /* 0x0000b40084ac7a20 */ /* 0x040fe60000410000 */
[----:B------:R-:W-:Y:S02]  /*9000*/  FSEL R0, R132, RZ, P0 ;  /* 0x000000ff84007208 */ /* 0x000fe40000000000 */
[----:B------:R-:W-:Y:S03]  /*9010*/  FSEL R172, R172, RZ, P0 ;  /* 0x000000ffacac7208 */ /* 0x000fe60000000000 */
[----:B------:R-:W-:Y:S02]  /*9020*/  FADD.FTZ R0, -R0, R133 ;  /* 0x0000008500007221 */ /* 0x000fe40000010100 */
[--C-:B------:R-:W-:Y:S02]  /*9030*/  FFMA.FTZ R8, R8, c[0x0][0x2d0], -R172.reuse ;  /* 0x0000b40008087a23 */ /* 0x100fe400000108ac */
[----:B------:R-:W-:Y:S02]  /*9040*/  FMUL.FTZ R0, R0, c[0x0][0x2d0] ;  /* 0x0000b40000007a20 */ /* 0x000fe40000410000 */
[--C-:B------:R-:W-:Y:S01]  /*9050*/  FFMA.FTZ R10, R10, c[0x0][0x2d0], -R172.reuse ;  /* 0x0000b4000a0a7a23 */ /* 0x100fe200000108ac */
[----:B------:R-:W-:Y:S01]  /*9060*/  MUFU.EX2 R237, R8 ;  /* 0x0000000800ed7308 */ /* 0x000fe20000000800 */
[--C-:B------:R-:W-:Y:S02]  /*9070*/  FFMA.FTZ R9, R9, c[0x0][0x2d0], -R172.reuse ;  /* 0x0000b40009097a23 */ /* 0x100fe400000108ac */
[----:B------:R-:W-:Y:S01]  /*9080*/  FFMA.FTZ R11, R11, c[0x0][0x2d0], -R172 ;  /* 0x0000b4000b0b7a23 */ /* 0x000fe200000108ac */
[----:B-1----:R-:W-:Y:S06]  /*9090*/  FMNMX.FTZ R3, R2, R3, !PT ;  /* 0x0000000302037209 */ /* 0x002fec0007810000 */
[----:B------:R1:W2:Y:S01]  /*90a0*/  MUFU.EX2 R2, R0 ;  /* 0x0000000000027308 */ /* 0x0002a20000000800 */
[C---:B------:R-:W-:Y:S01]  /*90b0*/  FSETP.NEU.FTZ.AND P0, PT, R3.reuse, -INF , PT ;  /* 0xff8000000300780b */ /* 0x040fe20003f1d000 */
[----:B------:R-:W-:Y:S05]  /*90c0*/  FMUL.FTZ R133, R3, c[0x0][0x2d0] ;  /* 0x0000b40003857a20 */ /* 0x000fea0000410000 */
[----:B------:R-:W-:Y:S03]  /*90d0*/  FSEL R133, R133, RZ, P0 ;  /* 0x000000ff85857208 */ /* 0x000fe60000000000 */
[----:B------:R-:W3:Y:S02]  /*90e0*/  MUFU.EX2 R240, R10 ;  /* 0x0000000a00f07308 */ /* 0x000ee40000000800 */
[--C-:B------:R-:W-:Y:S02]  /*90f0*/  FFMA.FTZ R4, R4, c[0x0][0x2d0], -R133.reuse ;  /* 0x0000b40004047a23 */ /* 0x100fe40000010885 */
[--C-:B------:R-:W-:Y:S02]  /*9100*/  FFMA.FTZ R6, R6, c[0x0][0x2d0], -R133.reuse ;  /* 0x0000b40006067a23 */ /* 0x100fe40000010885 */
[--C-:B------:R-:W-:Y:S02]  /*9110*/  FFMA.FTZ R5, R5, c[0x0][0x2d0], -R133.reuse ;  /* 0x0000b40005057a23 */ /* 0x100fe40000010885 */
[--C-:B------:R-:W-:Y:S02]  /*9120*/  FFMA.FTZ R7, R7, c[0x0][0x2d0], -R133.reuse ;  /* 0x0000b40007077a23 */ /* 0x100fe40000010885 */
[----:B------:R4:W-:Y:S01]  /*9130*/  MUFU.EX2 R239, R9 ;  /* 0x0000000900ef7308 */ /* 0x0009e20000000800 */
[----:B-1----:R-:W-:Y:S01]  /*9140*/  FSEL R0, R3, RZ, P0 ;  /* 0x000000ff03007208 */ /* 0x002fe20000000000 */
[----:B--2---:R-:W-:Y:S01]  /*9150*/  FMUL.FTZ R8, R2, R140 ;  /* 0x0000008c02087220 */ /* 0x004fe20000410000 */
[----:B------:R-:W-:Y:S01]  /*9160*/  ISETP.GT.AND P0, PT, R224, UR4, PT ;  /* 0x00000004e0007c0c */ /* 0x000fe2000bf04270 */
[----:B------:R-:W-:Y:S02]  /*9170*/  FMUL.FTZ R16, R2, R148 ;  /* 0x0000009402107220 */ /* 0x000fe40000410000 */
[----:B------:R-:W-:Y:S04]  /*9180*/  FADD.FTZ R0, -R0, R134 ;  /* 0x0000008600007221 */ /* 0x000fe80000010100 */
[----:B------:R-:W1:Y:S01]  /*9190*/  MUFU.EX2 R238, R11 ;  /* 0x0000000b00ee7308 */ /* 0x000e620000000800 */
[----:B------:R-:W-:Y:S02]  /*91a0*/  FMUL.FTZ R17, R2, R149 ;  /* 0x0000009502117220 */ /* 0x000fe40000410000 */
[----:B------:R-:W-:Y:S01]  /*91b0*/  FMUL.FTZ R0, R0, c[0x0][0x2d0] ;  /* 0x0000b40000007a20 */ /* 0x000fe20000410000 */
[----:B---3--:R-:W-:Y:S01]  /*91c0*/  F2FP.PACK_AB R168, R240, R237 ;  /* 0x000000edf0a8723e */ /* 0x008fe200000000ff */
[C---:B------:R-:W-:Y:S02]  /*91d0*/  FMUL.FTZ R24, R2.reuse, R156 ;  /* 0x0000009c02187220 */ /* 0x040fe40000410000 */
[C---:B------:R-:W-:Y:S02]  /*91e0*/  FMUL.FTZ R25, R2.reuse, R157 ;  /* 0x0000009d02197220 */ /* 0x040fe40000410000 */
[C---:B------:R-:W-:Y:S01]  /*91f0*/  FMUL.FTZ R32, R2.reuse, R164 ;  /* 0x000000a402207220 */ /* 0x040fe20000410000 */
[----:B------:R2:W-:Y:S01]  /*9200*/  MUFU.EX2 R229, R4 ;  /* 0x0000000400e57308 */ /* 0x0005e20000000800 */
[C---:B------:R-:W-:Y:S02]  /*9210*/  FMUL.FTZ R33, R2.reuse, R165 ;  /* 0x000000a502217220 */ /* 0x040fe40000410000 */
[C---:B------:R-:W-:Y:S02]  /*9220*/  FMUL.FTZ R36, R2.reuse, R36 ;  /* 0x0000002402247220 */ /* 0x040fe40000410000 */
[C---:B----4-:R-:W-:Y:S02]  /*9230*/  FMUL.FTZ R9, R2.reuse, R141 ;  /* 0x0000008d02097220 */ /* 0x050fe40000410000 */
[C---:B------:R-:W-:Y:S02]  /*9240*/  FMUL.FTZ R37, R2.reuse, R37 ;  /* 0x0000002502257220 */ /* 0x040fe40000410000 */
[C---:B------:R-:W-:Y:S01]  /*9250*/  FMUL.FTZ R40, R2.reuse, R40 ;  /* 0x0000002802287220 */ /* 0x040fe20000410000 */
[----:B------:R-:W3:Y:S01]  /*9260*/  MUFU.EX2 R228, R6 ;  /* 0x0000000600e47308 */ /* 0x000ee20000000800 */
[C---:B------:R-:W-:Y:S02]  /*9270*/  FMUL.FTZ R41, R2.reuse, R41 ;  /* 0x0000002902297220 */ /* 0x040fe40000410000 */
[----:B------:R-:W-:Y:S01]  /*9280*/  FMUL.FTZ R44, R2, R44 ;  /* 0x0000002c022c7220 */ /* 0x000fe20000410000 */
[----:B-1----:R-:W-:Y:S01]  /*9290*/  F2FP.PACK_AB R170, R238, R239 ;  /* 0x000000efeeaa723e */ /* 0x002fe200000000ff */
[C---:B------:R-:W-:Y:S02]  /*92a0*/  FMUL.FTZ R45, R2.reuse, R45 ;  /* 0x0000002d022d7220 */ /* 0x040fe40000410000 */
[C---:B------:R-:W-:Y:S02]  /*92b0*/  FMUL.FTZ R48, R2.reuse, R48 ;  /* 0x0000003002307220 */ /* 0x040fe40000410000 */
[C---:B------:R-:W-:Y:S01]  /*92c0*/  FMUL.FTZ R49, R2.reuse, R49 ;  /* 0x0000003102317220 */ /* 0x040fe20000410000 */
[----:B------:R1:W-:Y:S01]  /*92d0*/  MUFU.EX2 R227, R5 ;  /* 0x0000000500e37308 */ /* 0x0003e20000000800 */
[C---:B------:R-:W-:Y:S02]  /*92e0*/  FMUL.FTZ R52, R2.reuse, R52 ;  /* 0x0000003402347220 */ /* 0x040fe40000410000 */
[C---:B------:R-:W-:Y:S02]  /*92f0*/  FMUL.FTZ R53, R2.reuse, R53 ;  /* 0x0000003502357220 */ /* 0x040fe40000410000 */
[C---:B--2---:R-:W-:Y:S02]  /*9300*/  FMUL.FTZ R4, R2.reuse, R136 ;  /* 0x0000008802047220 */ /* 0x044fe40000410000 */
[C---:B------:R-:W-:Y:S02]  /*9310*/  FMUL.FTZ R56, R2.reuse, R56 ;  /* 0x0000003802387220 */ /* 0x040fe40000410000 */
[C---:B------:R-:W-:Y:S01]  /*9320*/  FMUL.FTZ R57, R2.reuse, R57 ;  /* 0x0000003902397220 */ /* 0x040fe20000410000 */
[----:B------:R-:W2:Y:S01]  /*9330*/  MUFU.EX2 R193, R7 ;  /* 0x0000000700c17308 */ /* 0x000ea20000000800 */
[C---:B------:R-:W-:Y:S02]  /*9340*/  FMUL.FTZ R60, R2.reuse, R60 ;  /* 0x0000003c023c7220 */ /* 0x040fe40000410000 */
[----:B------:R-:W-:Y:S01]  /*9350*/  FMUL.FTZ R61, R2, R61 ;  /* 0x0000003d023d7220 */ /* 0x000fe20000410000 */
[----:B---3--:R-:W-:Y:S01]  /*9360*/  F2FP.PACK_AB R169, R228, R229 ;  /* 0x000000e5e4a9723e */ /* 0x008fe200000000ff */
[C---:B------:R-:W-:Y:S02]  /*9370*/  FMUL.FTZ R64, R2.reuse, R64 ;  /* 0x0000004002407220 */ /* 0x040fe40000410000 */
[C---:B------:R-:W-:Y:S02]  /*9380*/  FMUL.FTZ R65, R2.reuse, R65 ;  /* 0x0000004102417220 */ /* 0x040fe40000410000 */
[C---:B------:R-:W-:Y:S01]  /*9390*/  FMUL.FTZ R68, R2.reuse, R68 ;  /* 0x0000004402447220 */ /* 0x040fe20000410000 */
[----:B------:R-:W3:Y:S01]  /*93a0*/  MUFU.EX2 R0, R0 ;  /* 0x0000000000007308 */ /* 0x000ee20000000800 */
[C---:B------:R-:W-:Y:S02]  /*93b0*/  FMUL.FTZ R69, R2.reuse, R69 ;  /* 0x0000004502457220 */ /* 0x040fe40000410000 */
[C---:B------:R-:W-:Y:S02]  /*93c0*/  FMUL.FTZ R72, R2.reuse, R72 ;  /* 0x0000004802487220 */ /* 0x040fe40000410000 */
[C---:B-1----:R-:W-:Y:S02]  /*93d0*/  FMUL.FTZ R5, R2.reuse, R137 ;  /* 0x0000008902057220 */ /* 0x042fe40000410000 */
[C---:B------:R-:W-:Y:S02]  /*93e0*/  FMUL.FTZ R73, R2.reuse, R73 ;  /* 0x0000004902497220 */ /* 0x040fe40000410000 */
[C---:B------:R-:W-:Y:S02]  /*93f0*/  FMUL.FTZ R76, R2.reuse, R76 ;  /* 0x0000004c024c7220 */ /* 0x040fe40000410000 */
[C---:B------:R-:W-:Y:S02]  /*9400*/  FMUL.FTZ R77, R2.reuse, R77 ;  /* 0x0000004d024d7220 */ /* 0x040fe40000410000 */
[C---:B------:R-:W-:Y:S01]  /*9410*/  FMUL.FTZ R80, R2.reuse, R80 ;  /* 0x0000005002507220 */ /* 0x040fe20000410000 */
[----:B--2---:R-:W-:Y:S01]  /*9420*/  F2FP.PACK_AB R171, R193, R227 ;  /* 0x000000e3c1ab723e */ /* 0x004fe200000000ff */
[C---:B------:R-:W-:Y:S02]  /*9430*/  FMUL.FTZ R81, R2.reuse, R81 ;  /* 0x0000005102517220 */ /* 0x040fe40000410000 */
[C---:B------:R-:W-:Y:S02]  /*9440*/  FMUL.FTZ R84, R2.reuse, R84 ;  /* 0x0000005402547220 */ /* 0x040fe40000410000 */
[C---:B------:R-:W-:Y:S02]  /*9450*/  FMUL.FTZ R85, R2.reuse, R85 ;  /* 0x0000005502557220 */ /* 0x040fe40000410000 */
[C---:B------:R-:W-:Y:S02]  /*9460*/  FMUL.FTZ R88, R2.reuse, R88 ;  /* 0x0000005802587220 */ /* 0x040fe40000410000 */
[----:B------:R-:W-:Y:S02]  /*9470*/  FMUL.FTZ R89, R2, R89 ;  /* 0x0000005902597220 */ /* 0x000fe40000410000 */
[C---:B---3--:R-:W-:Y:S02]  /*9480*/  FMUL.FTZ R6, R0.reuse, R138 ;  /* 0x0000008a00067220 */ /* 0x048fe40000410000 */
[C---:B------:R-:W-:Y:S02]  /*9490*/  FMUL.FTZ R7, R0.reuse, R139 ;  /* 0x0000008b00077220 */ /* 0x040fe40000410000 */
[----:B------:R-:W1:Y:S01]  /*94a0*/  LDSM.16.MT88.4 R136, [R199+0x100] ;  /* 0x00010000c788783b */ /* 0x000e620000004200 */
[C---:B------:R-:W-:Y:S02]  /*94b0*/  FMUL.FTZ R10, R0.reuse, R142 ;  /* 0x0000008e000a7220 */ /* 0x040fe40000410000 */
[C---:B------:R-:W-:Y:S02]  /*94c0*/  FMUL.FTZ R11, R0.reuse, R143 ;  /* 0x0000008f000b7220 */ /* 0x040fe40000410000 */
[C---:B------:R-:W-:Y:S03]  /*94d0*/  HMMA.16816.F32 R4, R168.reuse, R12, R4 ;  /* 0x0000000ca804723c */ /* 0x040fe60000001804 */
[----:B------:R-:W2:Y:S02]  /*94e0*/  LDSM.16.MT88.4 R140, [R197+0x2100] ;  /* 0x00210000c58c783b */ /* 0x000ea40000004200 */
        /* <DEDUP_REMOVED lines=14> */
[----:B------:R-:W-:Y:S01]  /*95d0*/  FMUL.FTZ R38, R0, R38 ;  /* 0x0000002600267220 */ /* 0x000fe20000410000 */
[----:B------:R-:W-:Y:S01]  /*95e0*/  LDSM.16.MT88.4 R156, [R197+0x2900] ;  /* 0x00290000c59c783b */ /* 0x000fe20000004200 */
[C---:B------:R-:W-:Y:S01]  /*95f0*/  FMUL.FTZ R20, R2.reuse, R152 ;  /* 0x0000009802147220 */ /* 0x040fe20000410000 */
[C---:B------:R-:W-:Y:S04]  /*9600*/  HMMA.16816.F32 R16, R168.reuse, R22, R16 ;  /* 0x00000016a810723c */ /* 0x040fe80000001810 */
[----:B------:R-:W-:Y:S02]  /*9610*/  FMUL.FTZ R21, R2, R153 ;  /* 0x0000009902157220 */ /* 0x000fe40000410000 */
[--C-:B------:R-:W-:Y:S01]  /*9620*/  FFMA.FTZ R134, R173, c[0x0][0x2d0], -R172.reuse ;  /* 0x0000b400ad867a23 */ /* 0x100fe200000108ac */
[----:B------:R-:W-:Y:S01]  /*9630*/  LDSM.16.MT88.4 R164, [R199+0x1900] ;  /* 0x00190000c7a4783b */ /* 0x000fe20000004200 */
[C---:B------:R-:W-:Y:S02]  /*9640*/  FMUL.FTZ R22, R0.reuse, R154 ;  /* 0x0000009a00167220 */ /* 0x040fe40000410000 */
[----:B------:R4:W-:Y:S02]  /*9650*/  MUFU.EX2 R236, R134 ;  /* 0x0000008600ec7308 */ /* 0x0009e40000000800 */
[C---:B------:R-:W-:Y:S02]  /*9660*/  FMUL.FTZ R23, R0.reuse, R155 ;  /* 0x0000009b00177220 */ /* 0x040fe40000410000 */
[C---:B------:R-:W-:Y:S01]  /*9670*/  FMUL.FTZ R39, R0.reuse, R39 ;  /* 0x0000002700277220 */ /* 0x040fe20000410000 */
[----:B------:R-:W-:Y:S01]  /*9680*/  LDSM.16.MT88.4 R152, [R199+0x900] ;  /* 0x00090000c798783b */ /* 0x000fe20000004200 */
[C---:B------:R-:W-:Y:S02]  /*9690*/  FMUL.FTZ R42, R0.reuse, R42 ;  /* 0x0000002a002a7220 */ /* 0x040fe40000410000 */
[C---:B------:R-:W-:Y:S01]  /*96a0*/  FMUL.FTZ R43, R0.reuse, R43 ;  /* 0x0000002b002b7220 */ /* 0x040fe20000410000 */
[C---:B------:R-:W-:Y:S03]  /*96b0*/  HMMA.16816.F32 R20, R168.reuse, R28, R20 ;  /* 0x0000001ca814723c */ /* 0x040fe60000001814 */
[C---:B------:R-:W-:Y:S02]  /*96c0*/  FMUL.FTZ R46, R0.reuse, R46 ;  /* 0x0000002e002e7220 */ /* 0x040fe40000410000 */
[----:B------:R-:W-:Y:S02]  /*96d0*/  FMUL.FTZ R47, R0, R47 ;  /* 0x0000002f002f7220 */ /* 0x000fe40000410000 */
[C---:B------:R-:W-:Y:S01]  /*96e0*/  FMUL.FTZ R28, R2.reuse, R160 ;  /* 0x000000a0021c7220 */ /* 0x040fe20000410000 */
[C---:B------:R-:W-:Y:S04]  /*96f0*/  HMMA.16816.F32 R24, R168.reuse, R30, R24 ;  /* 0x0000001ea818723c */ /* 0x040fe80000001818 */
[----:B------:R-:W-:Y:S02]  /*9700*/  FMUL.FTZ R29, R2, R161 ;  /* 0x000000a1021d7220 */ /* 0x000fe40000410000 */
[C---:B------:R-:W-:Y:S02]  /*9710*/  FMUL.FTZ R50, R0.reuse, R50 ;  /* 0x0000003200327220 */ /* 0x040fe40000410000 */
[C---:B------:R-:W-:Y:S04]  /*9720*/  FMUL.FTZ R30, R0.reuse, R162 ;  /* 0x000000a2001e7220 */ /* 0x040fe80000410000 */
[C---:B------:R-:W-:Y:S02]  /*9730*/  FMUL.FTZ R31, R0.reuse, R163 ;  /* 0x000000a3001f7220 */ /* 0x040fe40000410000 */
[----:B------:R-:W-:Y:S01]  /*9740*/  LDSM.16.MT88.4 R160, [R200+0x1900] ;  /* 0x00190000c8a0783b */ /* 0x000fe20000004200 */
[C---:B------:R-:W-:Y:S02]  /*9750*/  FMUL.FTZ R51, R0.reuse, R51 ;  /* 0x0000003300337220 */ /* 0x040fe40000410000 */
[C---:B------:R-:W-:Y:S02]  /*9760*/  FMUL.FTZ R54, R0.reuse, R54 ;  /* 0x0000003600367220 */ /* 0x040fe40000410000 */
[C---:B-1----:R-:W-:Y:S03]  /*9770*/  HMMA.16816.F32 R28, R168.reuse, R136, R28 ;  /* 0x00000088a81c723c */ /* 0x042fe6000000181c */
[C---:B------:R-:W-:Y:S02]  /*9780*/  FMUL.FTZ R55, R0.reuse, R55 ;  /* 0x0000003700377220 */ /* 0x040fe40000410000 */
[C---:B------:R-:W-:Y:S02]  /*9790*/  FMUL.FTZ R58, R0.reuse, R58 ;  /* 0x0000003a003a7220 */ /* 0x040fe40000410000 */
[----:B------:R-:W-:Y:S01]  /*97a0*/  FMUL.FTZ R59, R0, R59 ;  /* 0x0000003b003b7220 */ /* 0x000fe20000410000 */
[C---:B------:R-:W-:Y:S01]  /*97b0*/  HMMA.16816.F32 R32, R168.reuse, R138, R32 ;  /* 0x0000008aa820723c */ /* 0x040fe20000001820 */
[----:B------:R-:W1:Y:S03]  /*97c0*/  LDSM.16.MT88.4 R136, [R200+0x2100] ;  /* 0x00210000c888783b */ /* 0x000e660000004200 */
[--C-:B----4-:R-:W-:Y:S02]  /*97d0*/  FFMA.FTZ R134, R176, c[0x0][0x2d0], -R172.reuse ;  /* 0x0000b400b0867a23 */ /* 0x110fe400000108ac */
[C---:B------:R-:W-:Y:S02]  /*97e0*/  FMUL.FTZ R62, R0.reuse, R62 ;  /* 0x0000003e003e7220 */ /* 0x040fe40000410000 */
[C---:B--2---:R-:W-:Y:S01]  /*97f0*/  HMMA.16816.F32 R36, R168.reuse, R140, R36 ;  /* 0x0000008ca824723c */ /* 0x044fe20000001824 */
[----:B------:R2:W4:Y:S03]  /*9800*/  MUFU.EX2 R235, R134 ;  /* 0x0000008600eb7308 */ /* 0x0005260000000800 */
[C---:B------:R-:W-:Y:S02]  /*9810*/  FMUL.FTZ R63, R0.reuse, R63 ;  /* 0x0000003f003f7220 */ /* 0x040fe40000410000 */
[C---:B------:R-:W-:Y:S02]  /*9820*/  FMUL.FTZ R66, R0.reuse, R66 ;  /* 0x0000004200427220 */ /* 0x040fe40000410000 */
[C---:B------:R-:W-:Y:S01]  /*9830*/  HMMA.16816.F32 R40, R168.reuse, R142, R40 ;  /* 0x0000008ea828723c */ /* 0x040fe20000001828 */
[----:B------:R-:W5:Y:S03]  /*9840*/  LDSM.16.MT88.4 R140, [R199+0x2100] ;  /* 0x00210000c78c783b */ /* 0x000f660000004200 */
[C---:B------:R-:W-:Y:S02]  /*9850*/  FMUL.FTZ R67, R0.reuse, R67 ;  /* 0x0000004300437220 */ /* 0x040fe40000410000 */
[C---:B------:R-:W-:Y:S02]  /*9860*/  FMUL.FTZ R70, R0.reuse, R70 ;  /* 0x0000004600467220 */ /* 0x040fe40000410000 */
[C---:B---3--:R-:W-:Y:S04]  /*9870*/  HMMA.16816.F32 R44, R168.reuse, R144, R44 ;  /* 0x00000090a82c723c */ /* 0x048fe8000000182c */
[C---:B------:R-:W-:Y:S02]  /*9880*/  FMUL.FTZ R71, R0.reuse, R71 ;  /* 0x0000004700477220 */ /* 0x040fe40000410000 */
[C---:B------:R-:W-:Y:S02]  /*9890*/  FMUL.FTZ R74, R0.reuse, R74 ;  /* 0x0000004a004a7220 */ /* 0x040fe40000410000 */
[C---:B------:R-:W-:Y:S01]  /*98a0*/  HMMA.16816.F32 R48, R168.reuse, R146, R48 ;  /* 0x00000092a830723c */ /* 0x040fe20000001830 */
[----:B------:R-:W3:Y:S03]  /*98b0*/  LDSM.16.MT88.4 R144, [R197+0x4100] ;  /* 0x00410000c590783b */ /* 0x000ee60000004200 */
[--C-:B--2---:R-:W-:Y:S02]  /*98c0*/  FFMA.FTZ R134, R177, c[0x0][0x2d0], -R172.reuse ;  /* 0x0000b400b1867a23 */ /* 0x104fe400000108ac */
[C---:B------:R-:W-:Y:S02]  /*98d0*/  FMUL.FTZ R75, R0.reuse, R75 ;  /* 0x0000004b004b7220 */ /* 0x040fe40000410000 */
[----:B------:R2:W-:Y:S01]  /*98e0*/  MUFU.EX2 R234, R134 ;  /* 0x0000008600ea7308 */ /* 0x0005e20000000800 */
[C---:B-1----:R-:W-:Y:S03]  /*98f0*/  HMMA.16816.F32 R52, R168.reuse, R136, R52 ;  /* 0x00000088a834723c */ /* 0x042fe60000001834 */
[C---:B------:R-:W-:Y:S02]  /*9900*/  FMUL.FTZ R78, R0.reuse, R78 ;  /* 0x0000004e004e7220 */ /* 0x040fe40000410000 */
[C---:B------:R-:W-:Y:S02]  /*9910*/  FMUL.FTZ R79, R0.reuse, R79 ;  /* 0x0000004f004f7220 */ /* 0x040fe40000410000 */
[C---:B------:R-:W-:Y:S01]  /*9920*/  FMUL.FTZ R82, R0.reuse, R82 ;  /* 0x0000005200527220 */ /* 0x040fe20000410000 */
[C---:B------:R-:W-:Y:S01]  /*9930*/  HMMA.16816.F32 R56, R168.reuse, R138, R56 ;  /* 0x0000008aa838723c */ /* 0x040fe20000001838 */
[----:B------:R-:W1:Y:S03]  /*9940*/  LDSM.16.MT88.4 R136, [R198+0x4100] ;  /* 0x00410000c688783b */ /* 0x000e660000004200 */
[C---:B------:R-:W-:Y:S02]  /*9950*/  FMUL.FTZ R83, R0.reuse, R83 ;  /* 0x0000005300537220 */ /* 0x040fe40000410000 */
[C---:B------:R-:W-:Y:S02]  /*9960*/  FMUL.FTZ R86, R0.reuse, R86 ;  /* 0x0000005600567220 */ /* 0x040fe40000410000 */
[C---:B-----5:R-:W-:Y:S04]  /*9970*/  HMMA.16816.F32 R60, R168.reuse, R140, R60 ;  /* 0x0000008ca83c723c */ /* 0x060fe8000000183c */
[C---:B------:R-:W-:Y:S02]  /*9980*/  FMUL.FTZ R87, R0.reuse, R87 ;  /* 0x0000005700577220 */ /* 0x040fe40000410000 */
[C---:B------:R-:W-:Y:S02]  /*9990*/  FMUL.FTZ R90, R0.reuse, R90 ;  /* 0x0000005a005a7220 */ /* 0x040fe40000410000 */
[C---:B------:R-:W-:Y:S01]  /*99a0*/  HMMA.16816.F32 R64, R168.reuse, R142, R64 ;  /* 0x0000008ea840723c */ /* 0x040fe20000001840 */
[----:B------:R-:W5:Y:S03]  /*99b0*/  LDSM.16.MT88.4 R140, [R200+0x4100] ;  /* 0x00410000c88c783b */ /* 0x000f660000004200 */
[--C-:B--2---:R-:W-:Y:S02]  /*99c0*/  FFMA.FTZ R134, R179, c[0x0][0x2d0], -R172.reuse ;  /* 0x0000b400b3867a23 */ /* 0x104fe400000108ac */
[----:B------:R-:W-:Y:S02]  /*99d0*/  FMUL.FTZ R91, R0, R91 ;  /* 0x0000005b005b7220 */ /* 0x000fe40000410000 */
[C---:B---3--:R-:W-:Y:S01]  /*99e0*/  HMMA.16816.F32 R68, R168.reuse, R144, R68 ;  /* 0x00000090a844723c */ /* 0x048fe20000001844 */
[----:B------:R2:W-:Y:S03]  /*99f0*/  MUFU.EX2 R233, R134 ;  /* 0x0000008600e97308 */ /* 0x0005e60000000800 */
        /* <DEDUP_REMOVED lines=13> */
[--C-:B--2---:R-:W-:Y:S02]  /*9ad0*/  FFMA.FTZ R134, R184, c[0x0][0x2d0], -R133.reuse ;  /* 0x0000b400b8867a23 */ /* 0x104fe40000010885 */
[C---:B------:R-:W-:Y:S02]  /*9ae0*/  FMUL.FTZ R100, R2.reuse, R100 ;  /* 0x0000006402647220 */ /* 0x040fe40000410000 */
[C---:B-----5:R-:W-:Y:S01]  /*9af0*/  HMMA.16816.F32 R84, R168.reuse, R140, R84 ;  /* 0x0000008ca854723c */ /* 0x060fe20000001854 */
[----:B------:R2:W-:Y:S03]  /*9b00*/  MUFU.EX2 R186, R134 ;  /* 0x0000008600ba7308 */ /* 0x0005e60000000800 */
[----:B------:R-:W-:Y:S02]  /*9b10*/  FMUL.FTZ R101, R2, R101 ;  /* 0x0000006502657220 */ /* 0x000fe40000410000 */
[C---:B------:R-:W-:Y:S02]  /*9b20*/  FMUL.FTZ R102, R0.reuse, R102 ;  /* 0x0000006600667220 */ /* 0x040fe40000410000 */
[C---:B------:R-:W-:Y:S01]  /*9b30*/  HMMA.16816.F32 R88, R168.reuse, R142, R88 ;  /* 0x0000008ea858723c */ /* 0x040fe20000001858 */
[----:B------:R-:W5:Y:S03]  /*9b40*/  LDSM.16.MT88.4 R140, [R198+0x6100] ;  /* 0x00610000c68c783b */ /* 0x000f660000004200 */
[----:B------:R-:W-:Y:S02]  /*9b50*/  FMUL.FTZ R103, R0, R103 ;  /* 0x0000006700677220 */ /* 0x000fe40000410000 */
[C---:B------:R-:W-:Y:S02]  /*9b60*/  FMUL.FTZ R104, R2.reuse, R104 ;  /* 0x0000006802687220 */ /* 0x040fe40000410000 */
[C---:B---3--:R-:W-:Y:S04]  /*9b70*/  HMMA.16816.F32 R92, R168.reuse, R144, R92 ;  /* 0x00000090a85c723c */ /* 0x048fe8000000185c */
[----:B------:R-:W-:Y:S02]  /*9b80*/  FMUL.FTZ R105, R2, R105 ;  /* 0x0000006902697220 */ /* 0x000fe40000410000 */
[C---:B------:R-:W-:Y:S02]  /*9b90*/  FMUL.FTZ R106, R0.reuse, R106 ;  /* 0x0000006a006a7220 */ /* 0x040fe40000410000 */
[C---:B------:R-:W-:Y:S01]  /*9ba0*/  HMMA.16816.F32 R96, R168.reuse, R146, R96 ;  /* 0x00000092a860723c */ /* 0x040fe20000001860 */
[----:B------:R-:W3:Y:S03]  /*9bb0*/  LDSM.16.MT88.4 R144, [R200+0x6100] ;  /* 0x00610000c890783b */ /* 0x000ee60000004200 */
[--C-:B--2---:R-:W-:Y:S02]  /*9bc0*/  FFMA.FTZ R134, R185, c[0x0][0x2d0], -R133.reuse ;  /* 0x0000b400b9867a23 */ /* 0x104fe40000010885 */
[----:B------:R-:W-:Y:S02]  /*9bd0*/  FMUL.FTZ R107, R0, R107 ;  /* 0x0000006b006b7220 */ /* 0x000fe40000410000 */
[----:B------:R2:W2:Y:S01]  /*9be0*/  MUFU.EX2 R184, R134 ;  /* 0x0000008600b87308 */ /* 0x0004a20000000800 */
        /* <DEDUP_REMOVED lines=8> */
[----:B------:R-:W-:Y:S03]  /*9c70*/  FMUL.FTZ R113, R2, R113 ;  /* 0x0000007102717220 */ /* 0x000fe60000410000 */
[C---:B-----5:R-:W-:Y:S03]  /*9c80*/  HMMA.16816.F32 R108, R168.reuse, R140, R108 ;  /* 0x0000008ca86c723c */ /* 0x060fe6000000186c */
[----:B------:R-:W-:Y:S02]  /*9c90*/  FMUL.FTZ R114, R0, R114 ;  /* 0x0000007200727220 */ /* 0x000fe40000410000 */
[--C-:B--2---:R-:W-:Y:S02]  /*9ca0*/  FFMA.FTZ R134, R182, c[0x0][0x2d0], -R133.reuse ;  /* 0x0000b400b6867a23 */ /* 0x104fe40000010885 */
[----:B------:R-:W-:Y:S02]  /*9cb0*/  FMUL.FTZ R115, R0, R115 ;  /* 0x0000007300737220 */ /* 0x000fe40000410000 */
[----:B------:R2:W-:Y:S03]  /*9cc0*/  MUFU.EX2 R182, R134 ;  /* 0x0000008600b67308 */ /* 0x0005e60000000800 */
[C---:B------:R-:W-:Y:S02]  /*9cd0*/  FMUL.FTZ R116, R2.reuse, R116 ;  /* 0x0000007402747220 */ /* 0x040fe40000410000 */
[C---:B------:R-:W-:Y:S01]  /*9ce0*/  HMMA.16816.F32 R112, R168.reuse, R142, R112 ;  /* 0x0000008ea870723c */ /* 0x040fe20000001870 */
[----:B------:R-:W5:Y:S02]  /*9cf0*/  LDSM.16.MT88.4 R140, [R197+0x900] ;  /* 0x00090000c58c783b */ /* 0x000f640000004200 */
[----:B------:R-:W-:Y:S02]  /*9d00*/  FMUL.FTZ R117, R2, R117 ;  /* 0x0000007502757220 */ /* 0x000fe40000410000 */
[C---:B------:R-:W-:Y:S02]  /*9d10*/  FMUL.FTZ R118, R0.reuse, R118 ;  /* 0x0000007600767220 */ /* 0x040fe40000410000 */
[----:B------:R-:W-:Y:S02]  /*9d20*/  FMUL.FTZ R119, R0, R119 ;  /* 0x0000007700777220 */ /* 0x000fe40000410000 */
[C---:B------:R-:W-:Y:S03]  /*9d30*/  FMUL.FTZ R120, R2.reuse, R120 ;  /* 0x0000007802787220 */ /* 0x040fe60000410000 */
[----:B------:R-:W-:Y:S02]  /*9d40*/  FMUL.FTZ R121, R2, R121 ;  /* 0x0000007902797220 */ /* 0x000fe40000410000 */
[C---:B---3--:R-:W-:Y:S03]  /*9d50*/  HMMA.16816.F32 R116, R168.reuse, R144, R116 ;  /* 0x00000090a874723c */ /* 0x048fe60000001874 */
[C---:B------:R-:W-:Y:S02]  /*9d60*/  FMUL.FTZ R122, R0.reuse, R122 ;  /* 0x0000007a007a7220 */ /* 0x040fe40000410000 */
[----:B------:R-:W-:Y:S02]  /*9d70*/  FMUL.FTZ R123, R0, R123 ;  /* 0x0000007b007b7220 */ /* 0x000fe40000410000 */
[--C-:B--2---:R-:W-:Y:S02]  /*9d80*/  FFMA.FTZ R134, R183, c[0x0][0x2d0], -R133.reuse ;  /* 0x0000b400b7867a23 */ /* 0x104fe40000010885 */
[C---:B------:R-:W-:Y:S02]  /*9d90*/  FMUL.FTZ R124, R2.reuse, R124 ;  /* 0x0000007c027c7220 */ /* 0x040fe40000410000 */
[----:B------:R2:W3:Y:S01]  /*9da0*/  MUFU.EX2 R179, R134 ;  /* 0x0000008600b37308 */ /* 0x0004e20000000800 */
[C---:B------:R-:W-:Y:S01]  /*9db0*/  HMMA.16816.F32 R120, R168.reuse, R146, R120 ;  /* 0x00000092a878723c */ /* 0x040fe20000001878 */
[----:B------:R-:W5:Y:S02]  /*9dc0*/  LDSM.16.MT88.4 R144, [R198+0x900] ;  /* 0x00090000c690783b */ /* 0x000f640000004200 */
[----:B------:R-:W-:Y:S02]  /*9dd0*/  FMUL.FTZ R125, R2, R125 ;  /* 0x0000007d027d7220 */ /* 0x000fe40000410000 */
[C---:B------:R-:W-:Y:S02]  /*9de0*/  FMUL.FTZ R126, R0.reuse, R126 ;  /* 0x0000007e007e7220 */ /* 0x040fe40000410000 */
[----:B------:R-:W-:Y:S02]  /*9df0*/  FMUL.FTZ R127, R0, R127 ;  /* 0x0000007f007f7220 */ /* 0x000fe40000410000 */
[C---:B------:R-:W-:Y:S03]  /*9e00*/  FMUL.FTZ R128, R2.reuse, R128 ;  /* 0x0000008002807220 */ /* 0x040fe60000410000 */
[----:B------:R-:W-:Y:S02]  /*9e10*/  FMUL.FTZ R129, R2, R129 ;  /* 0x0000008102817220 */ /* 0x000fe40000410000 */
[C---:B-1----:R-:W-:Y:S03]  /*9e20*/  HMMA.16816.F32 R124, R168.reuse, R136, R124 ;  /* 0x00000088a87c723c */ /* 0x042fe6000000187c */
[C---:B------:R-:W-:Y:S02]  /*9e30*/  FMUL.FTZ R130, R0.reuse, R130 ;  /* 0x0000008200827220 */ /* 0x040fe40000410000 */
[----:B------:R-:W-:Y:S02]  /*9e40*/  FMUL.FTZ R131, R0, R131 ;  /* 0x0000008300837220 */ /* 0x000fe40000410000 */
[----:B----4-:R-:W-:Y:S02]  /*9e50*/  F2FP.PACK_AB R136, R235, R236 ;  /* 0x000000eceb88723e */ /* 0x010fe400000000ff */
[----:B------:R-:W-:Y:S03]  /*9e60*/  F2FP.PACK_AB R137, R184, R186 ;  /* 0x000000bab889723e */ /* 0x000fe600000000ff */
[----:B------:R-:W-:Y:S03]  /*9e70*/  HMMA.16816.F32 R128, R168, R138, R128 ;  /* 0x0000008aa880723c */ /* 0x000fe60000001880 */
[--C-:B--2---:R-:W-:Y:S04]  /*9e80*/  FFMA.FTZ R134, R180, c[0x0][0x2d0], -R172.reuse ;  /* 0x0000b400b4867a23 */ /* 0x104fe800000108ac */
[----:B------:R-:W-:Y:S01]  /*9e90*/  F2FP.PACK_AB R138, R233, R234 ;  /* 0x000000eae98a723e */ /* 0x000fe200000000ff */
[----:B------:R1:W-:Y:S01]  /*9ea0*/  MUFU.EX2 R232, R134 ;  /* 0x0000008600e87308 */ /* 0x0003e20000000800 */
[----:B---3--:R-:W-:Y:S07]  /*9eb0*/  F2FP.PACK_AB R139, R179, R182 ;  /* 0x000000b6b38b723e */ /* 0x008fee00000000ff */
[C---:B-----5:R-:W-:Y:S08]  /*9ec0*/  HMMA.16816.F32 R4, R136.reuse, R140, R4 ;  /* 0x0000008c8804723c */ /* 0x060ff00000001804 */
[C---:B------:R-:W-:Y:S01]  /*9ed0*/  HMMA.16816.F32 R8, R136.reuse, R142, R8 ;  /* 0x0000008e8808723c */ /* 0x040fe20000001808 */
[----:B------:R-:W2:Y:S07]  /*9ee0*/  LDSM.16.MT88.4 R140, [R198+0x2900] ;  /* 0x00290000c68c783b */ /* 0x000eae0000004200 */
[C---:B------:R-:W-:Y:S04]  /*9ef0*/  HMMA.16816.F32 R12, R136.reuse, R144, R12 ;  /* 0x00000090880c723c */ /* 0x040fe8000000180c */
[--C-:B-1----:R-:W-:Y:S04]  /*9f00*/  FFMA.FTZ R134, R188, c[0x0][0x2d0], -R172.reuse ;  /* 0x0000b400bc867a23 */ /* 0x102fe800000108ac */
[C---:B------:R-:W-:Y:S01]  /*9f10*/  HMMA.16816.F32 R16, R136.reuse, R146, R16 ;  /* 0x000000928810723c */ /* 0x040fe20000001810 */
[----:B------:R-:W1:Y:S01]  /*9f20*/  LDSM.16.MT88.4 R144, [R200+0x2900] ;  /* 0x00290000c890783b */ /* 0x000e620000004200 */
[----:B------:R3:W4:Y:S06]  /*9f30*/  MUFU.EX2 R230, R134 ;  /* 0x0000008600e67308 */ /* 0x00072c0000000800 */
[C---:B------:R-:W-:Y:S08]  /*9f40*/  HMMA.16816.F32 R20, R136.reuse, R148, R20 ;  /* 0x000000948814723c */ /* 0x040ff00000001814 */
[C---:B------:R-:W-:Y:S01]  /*9f50*/  HMMA.16816.F32 R24, R136.reuse, R150, R24 ;  /* 0x000000968818723c */ /* 0x040fe20000001818 */
[----:B------:R-:W5:Y:S07]  /*9f60*/  LDSM.16.MT88.4 R148, [R199+0x2900] ;  /* 0x00290000c794783b */ /* 0x000f6e0000004200 */
[C---:B------:R-:W-:Y:S04]  /*9f70*/  HMMA.16816.F32 R28, R136.reuse, R152, R28 ;  /* 0x00000098881c723c */ /* 0x040fe8000000181c */
[--C-:B---3--:R-:W-:Y:S04]  /*9f80*/  FFMA.FTZ R134, R189, c[0x0][0x2d0], -R172.reuse ;  /* 0x0000b400bd867a23 */ /* 0x108fe800000108ac */
[C---:B------:R-:W-:Y:S01]  /*9f90*/  HMMA.16816.F32 R32, R136.reuse, R154, R32 ;  /* 0x0000009a8820723c */ /* 0x040fe20000001820 */
[----:B------:R-:W3:Y:S01]  /*9fa0*/  LDSM.16.MT88.4 R152, [R197+0x4900] ;  /* 0x00490000c598783b */ /* 0x000ee20000004200 */
[----:B------:R1:W-:Y:S06]  /*9fb0*/  MUFU.EX2 R188, R134 ;  /* 0x0000008600bc7308 */ /* 0x0003ec0000000800 */
[C---:B------:R-:W-:Y:S08]  /*9fc0*/  HMMA.16816.F32 R36, R136.reuse, R156, R36 ;  /* 0x0000009c8824723c */ /* 0x040ff00000001824 */
[C---:B------:R-:W-:Y:S01]  /*9fd0*/  HMMA.16816.F32 R40, R136.reuse, R158, R40 ;  /* 0x0000009e8828723c */ /* 0x040fe20000001828 */
[----:B------:R-:W3:Y:S07]  /*9fe0*/  LDSM.16.MT88.4 R156, [R198+0x4900] ;  /* 0x00490000c69c783b */ /* 0x000eee0000004200 */
[C---:B--2---:R-:W-:Y:S04]  /*9ff0*/  HMMA.16816.F32 R44, R136.reuse, R140, R44 ;  /* 0x0000008c882c723c */ /* 0x044fe8000000182c */
[--C-:B-1----:R-:W-:Y:S04]  /*a000*/  FFMA.FTZ R134, R190, c[0x0][0x2d0], -R172.reuse ;  /* 0x0000b400be867a23 */ /* 0x102fe800000108ac */
[C---:B------:R-:W-:Y:S01]  /*a010*/  HMMA.16816.F32 R48, R136.reuse, R142, R48 ;  /* 0x0000008e8830723c */ /* 0x040fe20000001830 */
[----:B------:R-:W1:Y:S01]  /*a020*/  LDSM.16.MT88.4 R140, [R200+0x4900] ;  /* 0x00490000c88c783b */ /* 0x000e620000004200 */
[----:B------:R2:W1:Y:S06]  /*a030*/  MUFU.EX2 R185, R134 ;  /* 0x0000008600b97308 */ /* 0x00046c0000000800 */
[C---:B------:R-:W-:Y:S08]  /*a040*/  HMMA.16816.F32 R52, R136.reuse, R144, R52 ;  /* 0x000000908834723c */ /* 0x040ff00000001834 */
[C---:B------:R-:W-:Y:S01]  /*a050*/  HMMA.16816.F32 R56, R136.reuse, R146, R56 ;  /* 0x000000928838723c */ /* 0x040fe20000001838 */
[----:B------:R-:W1:Y:S07]  /*a060*/  LDSM.16.MT88.4 R144, [R199+0x4900] ;  /* 0x00490000c790783b */ /* 0x000e6e0000004200 */
[C---:B-----5:R-:W-:Y:S04]  /*a070*/  HMMA.16816.F32 R60, R136.reuse, R148, R60 ;  /* 0x00000094883c723c */ /* 0x060fe8000000183c */
[--C-:B--2---:R-:W-:Y:S04]  /*a080*/  FFMA.FTZ R134, R181, c[0x0][0x2d0], -R133.reuse ;  /* 0x0000b400b5867a23 */ /* 0x104fe80000010885 */
[C---:B------:R-:W-:Y:S01]  /*a090*/  HMMA.16816.F32 R64, R136.reuse, R150, R64 ;  /* 0x000000968840723c */ /* 0x040fe20000001840 */
[----:B------:R-:W2:Y:S01]  /*a0a0*/  LDSM.16.MT88.4 R148, [R197+0x6900] ;  /* 0x00690000c594783b */ /* 0x000ea20000004200 */
[----:B------:R5:W-:Y:S06]  /*a0b0*/  MUFU.EX2 R176, R134 ;  /* 0x0000008600b07308 */ /* 0x000bec0000000800 */
[C---:B---3--:R-:W-:Y:S08]  /*a0c0*/  HMMA.16816.F32 R68, R136.reuse, R152, R68 ;  /* 0x000000988844723c */ /* 0x048ff00000001844 */
[C---:B------:R-:W-:Y:S01]  /*a0d0*/  HMMA.16816.F32 R72, R136.reuse, R154, R72 ;  /* 0x0000009a8848723c */ /* 0x040fe20000001848 */
[----:B------:R-:W3:Y:S07]  /*a0e0*/  LDSM.16.MT88.4 R152, [R198+0x6900] ;  /* 0x00690000c698783b */ /* 0x000eee0000004200 */
[C---:B------:R-:W-:Y:S04]  /*a0f0*/  HMMA.16816.F32 R76, R136.reuse, R156, R76 ;  /* 0x0000009c884c723c */ /* 0x040fe8000000184c */
[--C-:B-----5:R-:W-:Y:S03]  /*a100*/  FFMA.FTZ R134, R175, c[0x0][0x2d0], -R133.reuse ;  /* 0x0000b400af867a23 */ /* 0x120fe60000010885 */
[--C-:B------:R-:W-:Y:S01]  /*a110*/  FFMA.FTZ R156, R178, c[0x0][0x2d0], -R133.reuse ;  /* 0x0000b400b29c7a23 */ /* 0x100fe20000010885 */
[C---:B------:R-:W-:Y:S01]  /*a120*/  HMMA.16816.F32 R80, R136.reuse, R158, R80 ;  /* 0x0000009e8850723c */ /* 0x040fe20000001850 */
[----:B------:R5:W-:Y:S07]  /*a130*/  MUFU.EX2 R175, R134 ;  /* 0x0000008600af7308 */ /* 0x000bee0000000800 */
[C---:B-1----:R-:W-:Y:S03]  /*a140*/  HMMA.16816.F32 R84, R136.reuse, R140, R84 ;  /* 0x0000008c8854723c */ /* 0x042fe60000001854 */
[----:B------:R1:W1:Y:S05]  /*a150*/  MUFU.EX2 R177, R156 ;  /* 0x0000009c00b17308 */ /* 0x00026a0000000800 */
[C---:B------:R-:W-:Y:S01]  /*a160*/  HMMA.16816.F32 R88, R136.reuse, R142, R88 ;  /* 0x0000008e8858723c */ /* 0x040fe20000001858 */
[----:B------:R-:W4:Y:S07]  /*a170*/  LDSM.16.MT88.4 R140, [R200+0x6900] ;  /* 0x00690000c88c783b */ /* 0x000f2e0000004200 */
[C---:B------:R-:W-:Y:S04]  /*a180*/  HMMA.16816.F32 R92, R136.reuse, R144, R92 ;  /* 0x00000090885c723c */ /* 0x040fe8000000185c */
[--C-:B-----5:R-:W-:Y:S04]  /*a190*/  FFMA.FTZ R134, R174, c[0x0][0x2d0], -R133.reuse ;  /* 0x0000b400ae867a23 */ /* 0x120fe80000010885 */
[C---:B------:R-:W-:Y:S01]  /*a1a0*/  HMMA.16816.F32 R96, R136.reuse, R146, R96 ;  /* 0x000000928860723c */ /* 0x040fe20000001860 */
[----:B------:R-:W5:Y:S01]  /*a1b0*/  LDSM.16.MT88.4 R144, [R199+0x6900] ;  /* 0x00690000c790783b */ /* 0x000f620000004200 */
[----:B------:R4:W4:Y:S06]  /*a1c0*/  MUFU.EX2 R174, R134 ;  /* 0x0000008600ae7308 */ /* 0x00092c0000000800 */
[C---:B--2---:R-:W-:Y:S01]  /*a1d0*/  HMMA.16816.F32 R100, R136.reuse, R148, R100 ;  /* 0x000000948864723c */ /* 0x044fe20000001864 */
[----:B-1----:R-:W-:Y:S07]  /*a1e0*/  LDSM.16.MT88.4 R156, [R200+0x1100] ;  /* 0x00110000c89c783b */ /* 0x002fee0000004200 */
[C---:B------:R-:W-:Y:S01]  /*a1f0*/  HMMA.16816.F32 R104, R136.reuse, R150, R104 ;  /* 0x000000968868723c */ /* 0x040fe20000001868 */
[----:B------:R-:W1:Y:S07]  /*a200*/  LDSM.16.MT88.4 R148, [R197+0x1100] ;  /* 0x00110000c594783b */ /* 0x000e6e0000004200 */
[C---:B---3--:R-:W-:Y:S04]  /*a210*/  HMMA.16816.F32 R108, R136.reuse, R152, R108 ;  /* 0x00000098886c723c */ /* 0x048fe8000000186c */
[--C-:B----4-:R-:W-:Y:S04]  /*a220*/  FFMA.FTZ R134, R194, c[0x0][0x2d0], -R172.reuse ;  /* 0x0000b400c2867a23 */ /* 0x110fe800000108ac */
[C---:B------:R-:W-:Y:S01]  /*a230*/  HMMA.16816.F32 R112, R136.reuse, R154, R112 ;  /* 0x0000009a8870723c */ /* 0x040fe20000001870 */
[----:B------:R-:W2:Y:S01]  /*a240*/  LDSM.16.MT88.4 R152, [R198+0x1100] ;  /* 0x00110000c698783b */ /* 0x000ea20000004200 */
[----:B------:R3:W-:Y:S06]  /*a250*/  MUFU.EX2 R183, R134 ;  /* 0x0000008600b77308 */ /* 0x0007ec0000000800 */
[C---:B------:R-:W-:Y:S08]  /*a260*/  HMMA.16816.F32 R116, R136.reuse, R140, R116 ;  /* 0x0000008c8874723c */ /* 0x040ff00000001874 */
[C---:B------:R-:W-:Y:S01]  /*a270*/  HMMA.16816.F32 R120, R136.reuse, R142, R120 ;  /* 0x0000008e8878723c */ /* 0x040fe20000001878 */
[----:B------:R-:W4:Y:S07]  /*a280*/  LDSM.16.MT88.4 R140, [R199+0x1100] ;  /* 0x00110000c78c783b */ /* 0x000f2e0000004200 */
[C---:B-----5:R-:W-:Y:S04]  /*a290*/  HMMA.16816.F32 R124, R136.reuse, R144, R124 ;  /* 0x00000090887c723c */ /* 0x060fe8000000187c */
[--C-:B---3--:R-:W-:Y:S04]  /*a2a0*/  FFMA.FTZ R134, R195, c[0x0][0x2d0], -R172.reuse ;  /* 0x0000b400c3867a23 */ /* 0x108fe800000108ac */
[----:B------:R-:W-:Y:S01]  /*a2b0*/  HMMA.16816.F32 R128, R136, R146, R128 ;  /* 0x000000928880723c */ /* 0x000fe20000001880 */
[----:B------:R-:W3:Y:S01]  /*a2c0*/  LDSM.16.MT88.4 R144, [R197+0x3100] ;  /* 0x00310000c590783b */ /* 0x000ee20000004200 */
[----:B------:R-:W5:Y:S05]  /*a2d0*/  MUFU.EX2 R181, R134 ;  /* 0x0000008600b57308 */ /* 0x000f6a0000000800 */
[----:B------:R-:W-:Y:S02]  /*a2e0*/  F2FP.PACK_AB R136, R230, R232 ;  /* 0x000000e8e688723e */ /* 0x000fe400000000ff */
[----:B------:R-:W-:Y:S03]  /*a2f0*/  F2FP.PACK_AB R138, R185, R188 ;  /* 0x000000bcb98a723e */ /* 0x000fe600000000ff */
[----:B------:R-:W-:Y:S02]  /*a300*/  F2FP.PACK_AB R137, R176, R177 ;  /* 0x000000b1b089723e */ /* 0x000fe400000000ff */
[----:B------:R-:W-:Y:S07]  /*a310*/  F2FP.PACK_AB R139, R174, R175 ;  /* 0x000000afae8b723e */ /* 0x000fee00000000ff */
[C---:B-1----:R-:W-:Y:S03]  /*a320*/  HMMA.16816.F32 R4, R136.reuse, R148, R4 ;  /* 0x000000948804723c */ /* 0x042fe60000001804 */
[----:B-----5:R-:W-:Y:S01]  /*a330*/  F2FP.PACK_AB R168, R181, R183 ;  /* 0x000000b7b5a8723e */ /* 0x020fe200000000ff */
[--C-:B------:R-:W-:Y:S01]  /*a340*/  FFMA.FTZ R134, R223, c[0x0][0x2d0], -R172.reuse ;  /* 0x0000b400df867a23 */ /* 0x100fe200000108ac */
[----:B------:R-:W-:Y:S03]  /*a350*/  IADD3 R223, R224, -0x1, RZ ;  /* 0xffffffffe0df7810 */ /* 0x000fe60007ffe0ff */
[C---:B------:R-:W-:Y:S01]  /*a360*/  HMMA.16816.F32 R8, R136.reuse, R150, R8 ;  /* 0x000000968808723c */ /* 0x040fe20000001808 */
[----:B------:R-:W1:Y:S01]  /*a370*/  LDSM.16.MT88.4 R148, [R198+0x3100] ;  /* 0x00310000c694783b */ /* 0x000e620000004200 */
[----:B------:R5:W-:Y:S02]  /*a380*/  MUFU.EX2 R180, R134 ;  /* 0x0000008600b47308 */ /* 0x000be40000000800 */
[----:B------:R-:W-:Y:S01]  /*a390*/  FFMA.FTZ R172, R226, c[0x0][0x2d0], -R172 ;  /* 0x0000b400e2ac7a23 */ /* 0x000fe200000108ac */
[----:B------:R-:W-:Y:S03]  /*a3a0*/  MOV R224, R223 ;  /* 0x000000df00e07202 */ /* 0x000fe60000000f00 */
[C---:B--2---:R-:W-:Y:S04]  /*a3b0*/  HMMA.16816.F32 R12, R136.reuse, R152, R12 ;  /* 0x00000098880c723c */ /* 0x044fe8000000180c */
[----:B------:R-:W2:Y:S04]  /*a3c0*/  MUFU.EX2 R178, R172 ;  /* 0x000000ac00b27308 */ /* 0x000ea80000000800 */
[C---:B------:R-:W-:Y:S01]  /*a3d0*/  HMMA.16816.F32 R16, R136.reuse, R154, R16 ;  /* 0x0000009a8810723c */ /* 0x040fe20000001810 */
[----:B------:R-:W1:Y:S07]  /*a3e0*/  LDSM.16.MT88.4 R152, [R200+0x3100] ;  /* 0x00310000c898783b */ /* 0x000e6e0000004200 */
[C---:B------:R-:W-:Y:S04]  /*a3f0*/  HMMA.16816.F32 R20, R136.reuse, R156, R20 ;  /* 0x0000009c8814723c */ /* 0x040fe80000001814 */
[--C-:B-----5:R-:W-:Y:S04]  /*a400*/  FFMA.FTZ R134, R187, c[0x0][0x2d0], -R133.reuse ;  /* 0x0000b400bb867a23 */ /* 0x120fe80000010885 */
[C---:B------:R-:W-:Y:S01]  /*a410*/  HMMA.16816.F32 R24, R136.reuse, R158, R24 ;  /* 0x0000009e8818723c */ /* 0x040fe20000001818 */
[----:B------:R-:W-:Y:S01]  /*a420*/  LDSM.16.MT88.4 R156, [R197+0x5100] ;  /* 0x00510000c59c783b */ /* 0x000fe20000004200 */
[----:B------:R5:W-:Y:S02]  /*a430*/  MUFU.EX2 R173, R134 ;  /* 0x0000008600ad7308 */ /* 0x000be40000000800 */
[----:B--2---:R-:W-:Y:S04]  /*a440*/  F2FP.PACK_AB R170, R178, R180 ;  /* 0x000000b4b2aa723e */ /* 0x004fe800000000ff */
[C---:B----4-:R-:W-:Y:S08]  /*a450*/  HMMA.16816.F32 R28, R136.reuse, R140, R28 ;  /* 0x0000008c881c723c */ /* 0x050ff0000000181c */
[C---:B------:R-:W-:Y:S01]  /*a460*/  HMMA.16816.F32 R32, R136.reuse, R142, R32 ;  /* 0x0000008e8820723c */ /* 0x040fe20000001820 */
[----:B------:R-:W2:Y:S07]  /*a470*/  LDSM.16.MT88.4 R140, [R199+0x3100] ;  /* 0x00310000c78c783b */ /* 0x000eae0000004200 */
[C---:B---3--:R-:W-:Y:S04]  /*a480*/  HMMA.16816.F32 R36, R136.reuse, R144, R36 ;  /* 0x000000908824723c */ /* 0x048fe80000001824 */
[--C-:B-----5:R-:W-:Y:S04]  /*a490*/  FFMA.FTZ R134, R191, c[0x0][0x2d0], -R133.reuse ;  /* 0x0000b400bf867a23 */ /* 0x120fe80000010885 */
[C---:B------:R-:W-:Y:S01]  /*a4a0*/  HMMA.16816.F32 R40, R136.reuse, R146, R40 ;  /* 0x000000928828723c */ /* 0x040fe20000001828 */
[----:B------:R-:W3:Y:S01]  /*a4b0*/  LDSM.16.MT88.4 R144, [R198+0x5100] ;  /* 0x00510000c690783b */ /* 0x000ee20000004200 */
[----:B------:R-:W4:Y:S06]  /*a4c0*/  MUFU.EX2 R172, R134 ;  /* 0x0000008600ac7308 */ /* 0x000f2c0000000800 */
[C---:B-1----:R-:W-:Y:S08]  /*a4d0*/  HMMA.16816.F32 R44, R136.reuse, R148, R44 ;  /* 0x00000094882c723c */ /* 0x042ff0000000182c */
[C---:B------:R-:W-:Y:S01]  /*a4e0*/  HMMA.16816.F32 R48, R136.reuse, R150, R48 ;  /* 0x000000968830723c */ /* 0x040fe20000001830 */
[----:B------:R-:W1:Y:S07]  /*a4f0*/  LDSM.16.MT88.4 R148, [R200+0x5100] ;  /* 0x00510000c894783b */ /* 0x000e6e0000004200 */
[C---:B------:R-:W-:Y:S04]  /*a500*/  HMMA.16816.F32 R52, R136.reuse, R152, R52 ;  /* 0x000000988834723c */ /* 0x040fe80000001834 */
[----:B----4-:R-:W-:Y:S01]  /*a510*/  F2FP.PACK_AB R169, R172, R173 ;  /* 0x000000adaca9723e */ /* 0x010fe200000000ff */
[--C-:B------:R-:W-:Y:S02]  /*a520*/  FFMA.FTZ R134, R192, c[0x0][0x2d0], -R133.reuse ;  /* 0x0000b400c0867a23 */ /* 0x100fe40000010885 */
[----:B------:R-:W-:Y:S01]  /*a530*/  FFMA.FTZ R133, R135, c[0x0][0x2d0], -R133 ;  /* 0x0000b40087857a23 */ /* 0x000fe20000010885 */
[C---:B------:R-:W-:Y:S01]  /*a540*/  HMMA.16816.F32 R56, R136.reuse, R154, R56 ;  /* 0x0000009a8838723c */ /* 0x040fe20000001838 */
[----:B------:R-:W4:Y:S02]  /*a550*/  LDSM.16.MT88.4 R152, [R199+0x5100] ;  /* 0x00510000c798783b */ /* 0x000f240000004200 */
[----:B------:R-:W-:Y:S05]  /*a560*/  MUFU.EX2 R134, R134 ;  /* 0x0000008600867308 */ /* 0x000fea0000000800 */
[C---:B--2---:R-:W-:Y:S05]  /*a570*/  HMMA.16816.F32 R60, R136.reuse, R140, R60 ;  /* 0x0000008c883c723c */ /* 0x044fea000000183c */
[----:B------:R-:W2:Y:S03]  /*a580*/  MUFU.EX2 R133, R133 ;  /* 0x0000008500857308 */ /* 0x000ea60000000800 */
[C---:B------:R-:W-:Y:S01]  /*a590*/  HMMA.16816.F32 R64, R136.reuse, R142, R64 ;  /* 0x0000008e8840723c */ /* 0x040fe20000001840 */
[----:B------:R-:W5:Y:S07]  /*a5a0*/  LDSM.16.MT88.4 R140, [R197+0x7100] ;  /* 0x00710000c58c783b */ /* 0x000f6e0000004200 */
[C---:B------:R-:W-:Y:S08]  /*a5b0*/  HMMA.16816.F32 R68, R136.reuse, R156, R68 ;  /* 0x0000009c8844723c */ /* 0x040ff00000001844 */
[C---:B------:R-:W-:Y:S01]  /*a5c0*/  HMMA.16816.F32 R72, R136.reuse, R158, R72 ;  /* 0x0000009e8848723c */ /* 0x040fe20000001848 */
[----:B------:R-:W-:Y:S03]  /*a5d0*/  LDSM.16.MT88.4 R156, [R198+0x1900] ;  /* 0x00190000c69c783b */ /* 0x000fe60000004200 */
[----:B--2---:R-:W-:Y:S04]  /*a5e0*/  F2FP.PACK_AB R171, R133, R134 ;  /* 0x0000008685ab723e */ /* 0x004fe800000000ff */
[C---:B---3--:R-:W-:Y:S08]  /*a5f0*/  HMMA.16816.F32 R76, R136.reuse, R144, R76 ;  /* 0x00000090884c723c */ /* 0x048ff0000000184c */
[C---:B------:R-:W-:Y:S01]  /*a600*/  HMMA.16816.F32 R80, R136.reuse, R146, R80 ;  /* 0x000000928850723c */ /* 0x040fe20000001850 */
[----:B------:R-:W2:Y:S07]  /*a610*/  LDSM.16.MT88.4 R144, [R198+0x7100] ;  /* 0x00710000c690783b */ /* 0x000eae0000004200 */
[C---:B-1----:R-:W-:Y:S08]  /*a620*/  HMMA.16816.F32 R84, R136.reuse, R148, R84 ;  /* 0x000000948854723c */ /* 0x042ff00000001854 */
[C---:B------:R-:W-:Y:S01]  /*a630*/  HMMA.16816.F32 R88, R136.reuse, R150, R88 ;  /* 0x000000968858723c */ /* 0x040fe20000001858 */
[----:B------:R-:W1:Y:S07]  /*a640*/  LDSM.16.MT88.4 R148, [R200+0x7100] ;  /* 0x00710000c894783b */ /* 0x000e6e0000004200 */
[C---:B----4-:R-:W-:Y:S08]  /*a650*/  HMMA.16816.F32 R92, R136.reuse, R152, R92 ;  /* 0x00000098885c723c */ /* 0x050ff0000000185c */
[C---:B------:R-:W-:Y:S01]  /*a660*/  HMMA.16816.F32 R96, R136.reuse, R154, R96 ;  /* 0x0000009a8860723c */ /* 0x040fe20000001860 */
[----:B------:R-:W3:Y:S07]  /*a670*/  LDSM.16.MT88.4 R152, [R199+0x7100] ;  /* 0x00710000c798783b */ /* 0x000eee0000004200 */
[C---:B-----5:R-:W-:Y:S08]  /*a680*/  HMMA.16816.F32 R100, R136.reuse, R140, R100 ;  /* 0x0000008c8864723c */ /* 0x060ff00000001864 */
[C---:B------:R-:W-:Y:S01]  /*a690*/  HMMA.16816.F32 R104, R136.reuse, R142, R104 ;  /* 0x0000008e8868723c */ /* 0x040fe20000001868 */
[----:B------:R-:W4:Y:S07]  /*a6a0*/  LDSM.16.MT88.4 R140, [R197+0x1900] ;  /* 0x00190000c58c783b */ /* 0x000f2e0000004200 */
[C---:B--2---:R-:W-:Y:S08]  /*a6b0*/  HMMA.16816.F32 R108, R136.reuse, R144, R108 ;  /* 0x00000090886c723c */ /* 0x044ff0000000186c */
[C---:B------:R-:W-:Y:S08]  /*a6c0*/  HMMA.16816.F32 R112, R136.reuse, R146, R112 ;  /* 0x000000928870723c */ /* 0x040ff00000001870 */
[C---:B-1----:R-:W-:Y:S08]  /*a6d0*/  HMMA.16816.F32 R116, R136.reuse, R148, R116 ;  /* 0x000000948874723c */ /* 0x042ff00000001874 */
[C---:B------:R-:W-:Y:S08]  /*a6e0*/  HMMA.16816.F32 R120, R136.reuse, R150, R120 ;  /* 0x000000968878723c */ /* 0x040ff00000001878 */
[C---:B---3--:R-:W-:Y:S08]  /*a6f0*/  HMMA.16816.F32 R124, R136.reuse, R152, R124 ;  /* 0x00000098887c723c */ /* 0x048ff0000000187c */
[----:B------:R-:W-:Y:S08]  /*a700*/  HMMA.16816.F32 R128, R136, R154, R128 ;  /* 0x0000009a8880723c */ /* 0x000ff00000001880 */
[C---:B----4-:R-:W-:Y:S01]  /*a710*/  HMMA.16816.F32 R136, R168.reuse, R140, R4 ;  /* 0x0000008ca888723c */ /* 0x050fe20000001804 */
[----:B------:R-:W1:Y:S07]  /*a720*/  LDSM.16.MT88.4 R4, [R197+0x3900] ;  /* 0x00390000c504783b */ /* 0x000e6e0000004200 */
[C---:B------:R-:W-:Y:S01]  /*a730*/  HMMA.16816.F32 R140, R168.reuse, R142, R8 ;  /* 0x0000008ea88c723c */ /* 0x040fe20000001808 */
[----:B------:R-:W2:Y:S07]  /*a740*/  LDSM.16.MT88.4 R8, [R198+0x3900] ;  /* 0x00390000c608783b */ /* 0x000eae0000004200 */
[C---:B------:R-:W-:Y:S01]  /*a750*/  HMMA.16816.F32 R144, R168.reuse, R156, R12 ;  /* 0x0000009ca890723c */ /* 0x040fe2000000180c */
[----:B------:R-:W3:Y:S07]  /*a760*/  LDSM.16.MT88.4 R12, [R200+0x3900] ;  /* 0x00390000c80c783b */ /* 0x000eee0000004200 */
[C---:B------:R-:W-:Y:S01]  /*a770*/  HMMA.16816.F32 R148, R168.reuse, R158, R16 ;  /* 0x0000009ea894723c */ /* 0x040fe20000001810 */
[----:B------:R-:W4:Y:S07]  /*a780*/  LDSM.16.MT88.4 R16, [R199+0x3900] ;  /* 0x00390000c710783b */ /* 0x000f2e0000004200 */
[C---:B------:R-:W-:Y:S01]  /*a790*/  HMMA.16816.F32 R152, R168.reuse, R160, R20 ;  /* 0x000000a0a898723c */ /* 0x040fe20000001814 */
[----:B------:R-:W5:Y:S07]  /*a7a0*/  LDSM.16.MT88.4 R20, [R197+0x5900] ;  /* 0x00590000c514783b */ /* 0x000f6e0000004200 */
[C---:B------:R-:W-:Y:S01]  /*a7b0*/  HMMA.16816.F32 R156, R168.reuse, R162, R24 ;  /* 0x000000a2a89c723c */ /* 0x040fe20000001818 */
[----:B------:R-:W-:Y:S07]  /*a7c0*/  LDSM.16.MT88.4 R24, [R197+0x7900] ;  /* 0x00790000c518783b */ /* 0x000fee0000004200 */
        /* <DEDUP_REMOVED lines=14> */
[C---:B-----5:R-:W-:Y:S08]  /*a8b0*/  HMMA.16816.F32 R68, R168.reuse, R20, R68 ;  /* 0x00000014a844723c */ /* 0x060ff00000001844 */
[C---:B------:R-:W-:Y:S01]  /*a8c0*/  HMMA.16816.F32 R72, R168.reuse, R22, R72 ;  /* 0x00000016a848723c */ /* 0x040fe20000001848 */
[----:B------:R-:W5:Y:S07]  /*a8d0*/  LDSM.16.MT88.4 R20, [R200+0x7900] ;  /* 0x00790000c814783b */ /* 0x000f6e0000004200 */
[C---:B-1----:R-:W-:Y:S08]  /*a8e0*/  HMMA.16816.F32 R76, R168.reuse, R4, R76 ;  /* 0x00000004a84c723c */ /* 0x042ff0000000184c */
[C---:B------:R-:W-:Y:S01]  /*a8f0*/  HMMA.16816.F32 R80, R168.reuse, R6, R80 ;  /* 0x00000006a850723c */ /* 0x040fe20000001850 */
[----:B------:R-:W1:Y:S07]  /*a900*/  LDSM.16.MT88.4 R4, [R199+0x7900] ;  /* 0x00790000c704783b */ /* 0x000e6e0000004200 */
[C---:B--2---:R-:W-:Y:S07]  /*a910*/  HMMA.16816.F32 R84, R168.reuse, R8, R84 ;  /* 0x00000008a854723c */ /* 0x044fee0000001854 */
[----:B------:R-:W-:Y:S01]  /*a920*/  FFMA.FTZ R8, R2, R248, R237 ;  /* 0x000000f802087223 */ /* 0x000fe200000100ed */
[C---:B------:R-:W-:Y:S04]  /*a930*/  HMMA.16816.F32 R88, R168.reuse, R10, R88 ;  /* 0x0000000aa858723c */ /* 0x040fe80000001858 */
[----:B------:R-:W-:Y:S02]  /*a940*/  FFMA.FTZ R2, R0, R249, R229 ;  /* 0x000000f900027223 */ /* 0x000fe400000100e5 */
[----:B------:R-:W-:Y:S02]  /*a950*/  FADD.FTZ R0, R240, R8 ;  /* 0x00000008f0007221 */ /* 0x000fe40000010000 */
[C---:B---3--:R-:W-:Y:S04]  /*a960*/  HMMA.16816.F32 R92, R168.reuse, R12, R92 ;  /* 0x0000000ca85c723c */ /* 0x048fe8000000185c */
[----:B------:R-:W-:Y:S02]  /*a970*/  FADD.FTZ R2, R228, R2 ;  /* 0x00000002e4027221 */ /* 0x000fe40000010000 */
[----:B------:R-:W-:Y:S02]  /*a980*/  FADD.FTZ R0, R239, R0 ;  /* 0x00000000ef007221 */ /* 0x000fe40000010000 */
[C---:B------:R-:W-:Y:S04]  /*a990*/  HMMA.16816.F32 R96, R168.reuse, R14, R96 ;  /* 0x0000000ea860723c */ /* 0x040fe80000001860 */
        /* <DEDUP_REMOVED lines=14> */
[----:B------:R-:W-:Y:S01]  /*aa80*/  FADD.FTZ R2, R179, R2 ;  /* 0x00000002b3027221 */ /* 0x000fe20000010000 */
[C---:B-----5:R-:W-:Y:S03]  /*aa90*/  HMMA.16816.F32 R116, R168.reuse, R20, R116 ;  /* 0x00000014a874723c */ /* 0x060fe60000001874 */
[----:B------:R-:W-:Y:S02]  /*aaa0*/  FADD.FTZ R0, R232, R0 ;  /* 0x00000000e8007221 */ /* 0x000fe40000010000 */
[----:B------:R-:W-:Y:S02]  /*aab0*/  FADD.FTZ R2, R177, R2 ;  /* 0x00000002b1027221 */ /* 0x000fe40000010000 */
[----:B------:R-:W-:Y:S01]  /*aac0*/  FADD.FTZ R0, R230, R0 ;  /* 0x00000000e6007221 */ /* 0x000fe20000010000 */
[C---:B------:R-:W-:Y:S04]  /*aad0*/  HMMA.16816.F32 R120, R168.reuse, R22, R120 ;  /* 0x00000016a878723c */ /* 0x040fe80000001878 */
[----:B------:R-:W-:Y:S02]  /*aae0*/  FADD.FTZ R2, R176, R2 ;  /* 0x00000002b0027221 */ /* 0x000fe40000010000 */
[----:B------:R-:W-:Y:S02]  /*aaf0*/  FADD.FTZ R0, R188, R0 ;  /* 0x00000000bc007221 */ /* 0x000fe40000010000 */
[----:B------:R-:W-:Y:S01]  /*ab00*/  FADD.FTZ R2, R175, R2 ;  /* 0x00000002af027221 */ /* 0x000fe20000010000 */
[C---:B-1----:R-:W-:Y:S03]  /*ab10*/  HMMA.16816.F32 R124, R168.reuse, R4, R124 ;  /* 0x00000004a87c723c */ /* 0x042fe6000000187c */
[----:B------:R-:W-:Y:S04]  /*ab20*/  FADD.FTZ R0, R185, R0 ;  /* 0x00000000b9007221 */ /* 0x000fe80000010000 */
        /* <DEDUP_REMOVED lines=13> */
.L_x_1604:
[----:B------:R-:W1:Y:S01]  /*ac00*/  S2UR UR8, SR_CTAID.X ;  /* 0x00000000000879c3 */ /* 0x000e620000002500 */
[----:B------:R-:W-:Y:S01]  /*ac10*/  ULDC.64 UR4, c[0x0][0x2c8] ;  /* 0x0000b20000047ab9 */ /* 0x000fe20000000a00 */
[----:B------:R-:W-:Y:S01]  /*ac20*/  PLOP3.LUT P0, PT, PT, PT, UP1, 0x40, 0x0 ;  /* 0x000000000000781c */ /* 0x000fe20003f0e818 */
[----:B------:R-:W-:-:S02]  /*ac30*/  UMOV UR7, 0x1 ;  /* 0x0000000100077882 */ /* 0x000fc40000000000 */
[----:B-1----:R-:W-:-:S04]  /*ac40*/  ULEA UR8, UR8, 0x7f, 0x7 ;  /* 0x0000007f08087891 */ /* 0x002fc8000f8e383f */
[----:B------:R-:W-:-:S03]  /*ac50*/  UIMAD.WIDE.U32 UR14, UR8, UR4, URZ ;  /* 0x00000004080e72a5 */ /* 0x000fc6000f8e003f */
[----:B------:R-:W-:Y:S02]  /*ac60*/  ULDC UR4, c[0x0][0x168] ;  /* 0x00005a0000047ab9 */ /* 0x000fe40000000800 */
[----:B------:R-:W-:Y:S02]  /*ac70*/  UIADD3 UR4, UR7, -UR4, URZ ;  /* 0x8000000407047290 */ /* 0x000fe4000fffe03f */
[----:B------:R-:W-:-:S03]  /*ac80*/  @UP2 USHF.R.U32.HI UR8, URZ, UR5, UR15 ;  /* 0x000000053f082299 */ /* 0x000fc6000801160f */
[----:B------:R-:W-:Y:S02]  /*ac90*/  ULDC UR5, c[0x0][0x1d0] ;  /* 0x0000740000057ab9 */ /* 0x000fe40000000800 */
[----:B------:R-:W-:-:S03]  /*aca0*/  UIADD3 UR5, UR8, UR5, UR4 ;  /* 0x0000000508057290 */ /* 0x000fc6000fffe004 */
[----:B------:R-:W-:Y:S02]  /*acb0*/  ULDC UR4, c[0x0][0x324] ;  /* 0x0000c90000047ab9 */ /* 0x000fe40000000800 */
[----:B------:R-:W-:-:S06]  /*acc0*/  UIADD3 UR4, UR5, -UR4, URZ ;  /* 0x8000000405047290 */ /* 0x000fcc000fffe03f */
        /* <DEDUP_REMOVED lines=12> */
.L_x_1615:
[----:B------:R-:W-:-:S04]  /*ad90*/  MOV R4, c[0x0][0x32c] ;  /* 0x0000cb0000047a02 */ /* 0x000fc80000000f00 */
[----:B------:R-:W-:-:S13]  /*ada0*/  ISETP.NE.AND P0, PT, R4, 0x1, PT ;  /* 0x000000010400780c */ /* 0x000fda0003f05270 */
[----:B------:R-:W-:-:S05]  /*adb0*/  @P0 IMAD.HI.U32 R4, R0, c[0x0][0x330], RZ ;  /* 0x0000cc0000040a27 */ /* 0x000fca00078e00ff */
[----:B------:R-:W-:-:S05]  /*adc0*/  @P0 SHF.R.U32.HI R0, RZ, c[0x0][0x334], R4 ;  /* 0x0000cd00ff000a19 */ /* 0x000fca0000011604 */
.L_x_1616:
[----:B------:R-:W-:-:S05]  /*add0*/  IMAD R0, R0, c[0x0][0x32c], RZ ;  /* 0x0000cb0000007a24 */ /* 0x000fca00078e02ff */
[----:B------:R-:W-:-:S04]  /*ade0*/  IMNMX R2, R2, R0, !PT ;  /* 0x0000000002027217 */ /* 0x000fc80007800200 */
.L_x_1614:
[----:B------:R-:W-:-:S04]  /*adf0*/  IADD3 R2, R2, 0x3f, RZ ;  /* 0x0000003f02027810 */ /* 0x000fc80007ffe0ff */
[----:B------:R-:W-:-:S04]  /*ae00*/  SHF.R.S32.HI R0, RZ, 0x1f, R2 ;  /* 0x0000001fff007819 */ /* 0x000fc80000011402 */
[----:B------:R-:W-:-:S04]  /*ae10*/  LEA.HI R0, R0, R2, RZ, 0x6 ;  /* 0x0000000200007211 */ /* 0x000fc800078f30ff */
[----:B------:R-:W-:-:S04]  /*ae20*/  SHF.R.S32.HI R0, RZ, 0x6, R0 ;  /* 0x00000006ff007819 */ /* 0x000fc80000011400 */
[----:B------:R-:W-:-:S04]  /*ae30*/  IMNMX R4, R231, R0, !PT ;  /* 0x00000000e7047217 */ /* 0x000fc80007800200 */
[----:B------:R-:W-:Y:S01]  /*ae40*/  ISETP.GE.AND P0, PT, R223, R4, PT ;  /* 0x00000004df00720c */ /* 0x000fe20003f06270 */
[----:B------:R1:W-:-:S12]  /*ae50*/  STL [R1+0x48], R4 ;  /* 0x0000480401007387 */ /* 0x0003d80000100800 */
[----:B------:R-:W-:Y:S05]  /*ae60*/  @!P0 BRA `(.L_x_1617) ;  /* 0x0000393000008947 */ /* 0x000fea0003800000 */
[----:B------:R-:W2:Y:S04]  /*ae70*/  LDL.64 R10, [R1+0x40] ;  /* 0x00004000010a7983 */ /* 0x000ea80000100a00 */
[----:B------:R-:W3:Y:S04]  /*ae80*/  LDL.64 R8, [R1+0x28] ;  /* 0x0000280001087983 */ /* 0x000ee80000100a00 */
[----:B------:R-:W4:Y:S04]  /*ae90*/  LDL.64 R6, [R1+0x38] ;  /* 0x0000380001067983 */ /* 0x000f280000100a00 */
[----:B-1----:R-:W5:Y:S01]  /*aea0*/  LDL.64 R4, [R1+0x30] ;  /* 0x0000300001047983 */ /* 0x002f620000100a00 */
[----:B------:R-:W-:Y:S01]  /*aeb0*/  MOV R134, R3 ;  /* 0x0000000300867202 */ /* 0x000fe20000000f00 */
[----:B------:R-:W-:-:S02]  /*aec0*/  IMAD.MOV.U32 R133, RZ, RZ, R132 ;  /* 0x000000ffff857224 */ /* 0x000fc400078e0084 */
[----:B------:R-:W-:Y:S01]  /*aed0*/  IMAD.MOV.U32 R224, RZ, RZ, R223 ;  /* 0x000000ffffe07224 */ /* 0x000fe200078e00df */
[C---:B--2---:R-:W-:Y:S02]  /*aee0*/  IADD3 R2, P6, R10.reuse, 0x40, RZ ;  /* 0x000000400a027810 */ /* 0x044fe40007fde0ff */
[C---:B------:R-:W-:Y:S02]  /*aef0*/  IADD3 R0, P5, R10.reuse, 0x80, RZ ;  /* 0x000000800a007810 */ /* 0x040fe40007fbe0ff */
[----:B------:R-:W-:Y:S01]  /*af00*/  IADD3 R10, P0, R10, 0xc0, RZ ;  /* 0x000000c00a0a7810 */ /* 0x000fe20007f1e0ff */
[----:B------:R3:W-:Y:S04]  /*af10*/  STL [R1+0x20], R2 ;  /* 0x0000200201007387 */ /* 0x0007e80000100800 */
[----:B------:R4:W-:Y:S04]  /*af20*/  STL [R1+0x18], R0 ;  /* 0x0000180001007387 */ /* 0x0009e80000100800 */
[----:B------:R1:W-:Y:S01]  /*af30*/  STL [R1+0x10], R10 ;  /* 0x0000100a01007387 */ /* 0x0003e20000100800 */
[----:B---3--:R-:W-:Y:S01]  /*af40*/  IMAD.X R2, RZ, RZ, R9, P6 ;  /* 0x000000ffff027224 */ /* 0x008fe200030e0609 */
[----:B----4-:R-:W-:-:S04]  /*af50*/  IADD3 R0, P6, R6, 0x40, RZ ;  /* 0x0000004006007810 */ /* 0x010fc80007fde0ff */
[----:B------:R2:W-:Y:S01]  /*af60*/  STL [R1+0x1c], R2 ;  /* 0x00001c0201007387 */ /* 0x0005e20000100800 */
[----:B-1----:R-:W-:-:S03]  /*af70*/  IMAD.X R10, RZ, RZ, R9, P5 ;  /* 0x000000ffff0a7224 */ /* 0x002fc600028e0609 */
[----:B------:R1:W-:Y:S04]  /*af80*/  STL [R1+0x8], R0 ;  /* 0x0000080001007387 */ /* 0x0003e80000100800 */
[----:B------:R-:W-:Y:S01]  /*af90*/  STL [R1+0x14], R10 ;  /* 0x0000140a01007387 */ /* 0x000fe20000100800 */
[----:B--2---:R-:W-:Y:S01]  /*afa0*/  IADD3 R2, P5, R6, 0x80, RZ ;  /* 0x0000008006027810 */ /* 0x004fe20007fbe0ff */
[----:B-1----:R-:W-:-:S04]  /*afb0*/  IMAD.X R0, RZ, RZ, R9, P0 ;  /* 0x000000ffff007224 */ /* 0x002fc800000e0609 */
[----:B------:R-:W-:Y:S04]  /*afc0*/  STL [R1], R2 ;  /* 0x0000000201007387 */ /* 0x000fe80000100800 */
[----:B------:R5:W-:Y:S01]  /*afd0*/  STL [R1+0xc], R0 ;  /* 0x00000c0001007387 */ /* 0x000be20000100800 */
[----:B------:R-:W-:Y:S02]  /*afe0*/  IADD3 R251, P0, R6, 0xc0, RZ ;  /* 0x000000c006fb7810 */ /* 0x000fe40007f1e0ff */
[----:B-----5:R-:W-:-:S05]  /*aff0*/  IADD3.X R0, RZ, R5, RZ, P6, !PT ;  /* 0x00000005ff007210 */ /* 0x020fca00037fe4ff */
[----:B------:R1:W-:Y:S01]  /*b000*/  STL [R1+0x4], R0 ;  /* 0x0000040001007387 */ /* 0x0003e20000100800 */
[----:B------:R-:W-:Y:S01]  /*b010*/  IMAD.X R252, RZ, RZ, R5, P5 ;  /* 0x000000fffffc7224 */ /* 0x000fe200028e0605 */
[----:B------:R-:W-:Y:S02]  /*b020*/  IADD3.X R250, RZ, R5, RZ, P0, !PT ;  /* 0x00000005fffa7210 */ /* 0x000fe400007fe4ff */
.L_x_1618:
[----:B------:R-:W2:Y:S01]  /*b030*/  LDL.64 R236, [R1+0x40] ;  /* 0x0000400001ec7983 */ /* 0x000ea20000100a00 */
[----:B------:R-:W-:Y:S04]  /*b040*/  DEPBAR.LE SB0, 0x0 ;  /* 0x000080000000791a */ /* 0x000fe80000000000 */
[----:B------:R-:W-:Y:S01]  /*b050*/  ISETP.GT.AND P6, PT, R231, R224, PT ;  /* 0x000000e0e700720c */ /* 0x000fe20003fc4270 */
[----:B------:R-:W3:Y:S01]  /*b060*/  LDL.64 R232, [R1+0x28] ;  /* 0x0000280001e87983 */ /* 0x000ee20000100a00 */
[----:B------:R-:W-:Y:S02]  /*b070*/  MOV R234, c[0x0][0x208] ;  /* 0x0000820000ea7a02 */ /* 0x000fe40000000f00 */
[----:B------:R-:W-:Y:S03]  /*b080*/  MOV R235, c[0x0][0x20c] ;  /* 0x0000830000eb7a02 */ /* 0x000fe60000000f00 */
[----:B------:R-:W4:Y:S04]  /*b090*/  LDL R230, [R1+0x20] ;  /* 0x0000200001e67983 */ /* 0x000f280000100800 */
[----:B------:R-:W5:Y:S02]  /*b0a0*/  LDL R229, [R1+0x1c] ;  /* 0x00001c0001e57983 */ /* 0x000f640000100800 */
[----:B-1----:R-:W-:Y:S01]  /*b0b0*/  @!P6 SHF.R.S32.HI R0, RZ, 0x1f, R224 ;  /* 0x0000001fff00e819 */ /* 0x002fe200000114e0 */
[----:B------:R-:W-:Y:S01]  /*b0c0*/  @!P6 IMAD.WIDE.U32 R2, R224, c[0x0][0x208], RZ ;  /* 0x00008200e002ea25 */ /* 0x000fe200078e00ff */
[----:B------:R-:W5:Y:S03]  /*b0d0*/  LDL R228, [R1+0x18] ;  /* 0x0000180001e47983 */ /* 0x000f660000100800 */
[----:B------:R-:W-:Y:S01]  /*b0e0*/  @!P6 IMAD R0, R0, c[0x0][0x208], RZ ;  /* 0x000082000000ea24 */ /* 0x000fe200078e02ff */
[----:B------:R-:W5:Y:S03]  /*b0f0*/  LDL R226, [R1+0x14] ;  /* 0x0000140001e27983 */ /* 0x000f660000100800 */
[----:B------:R-:W-:Y:S01]  /*b100*/  @!P6 IMAD R20, R224, c[0x0][0x20c], R0 ;  /* 0x00008300e014ea24 */ /* 0x000fe200078e0200 */
[----:B------:R-:W5:Y:S01]  /*b110*/  LDL R227, [R1+0x10] ;  /* 0x0000100001e37983 */ /* 0x000f620000100800 */
[C---:B------:R-:W-:Y:S03]  /*b120*/  @!P6 SHF.L.U32 R0, R2.reuse, 0x6, RZ ;  /* 0x000000060200e819 */ /* 0x040fe600000006ff */
[----:B------:R-:W5:Y:S01]  /*b130*/  LDL R223, [R1+0xc] ;  /* 0x00000c0001df7983 */ /* 0x000f620000100800 */
[----:B------:R-:W-:Y:S03]  /*b140*/  @!P6 IADD3 R28, R3, R20, RZ ;  /* 0x00000014031ce210 */ /* 0x000fe60007ffe0ff */
[----:B------:R-:W-:Y:S01]  /*b150*/  BAR.SYNC.DEFER_BLOCKING 0x0 ;  /* 0x0000000000007b1d */ /* 0x000fe20000010000 */
[----:B------:R-:W-:Y:S07]  /*b160*/  @!P6 SHF.L.U64.HI R2, R2, 0x6, R28 ;  /* 0x000000060202e819 */ /* 0x000fee000001021c */
[----:B------:R-:W-:Y:S08]  /*b170*/  LDSM.16.M88.4 R32, [R203+0x10100] ;  /* 0x01010000cb20783b */ /* 0x000ff00000000200 */
[----:B------:R-:W1:Y:S08]  /*b180*/  LDSM.16.M88.4 R8, [R196+0x8100] ;  /* 0x00810000c408783b */ /* 0x000e700000000200 */
[----:B------:R-:W1:Y:S08]  /*b190*/  LDSM.16.M88.4 R16, [R196+0x8900] ;  /* 0x00890000c410783b */ /* 0x000e700000000200 */
[----:B------:R-:W1:Y:S08]  /*b1a0*/  LDSM.16.M88.4 R24, [R196+0x9100] ;  /* 0x00910000c418783b */ /* 0x000e700000000200 */
[----:B------:R-:W2:Y:S08]  /*b1b0*/  LDSM.16.M88.4 R168, [R196+0x9900] ;  /* 0x00990000c4a8783b */ /* 0x000eb00000000200 */
[----:B------:R-:W-:Y:S01]  /*b1c0*/  LDSM.16.M88.4 R172, [R204+0x10100] ;  /* 0x01010000ccac783b */ /* 0x000fe20000000200 */
[C---:B-1----:R-:W-:Y:S07]  /*b1d0*/  HMMA.16816.F32 R4, R32.reuse, R8, RZ ;  /* 0x000000082004723c */ /* 0x042fee00000018ff */
[----:B------:R-:W1:Y:S01]  /*b1e0*/  LDSM.16.M88.4 R176, [R207] ;  /* 0x00000000cfb0783b */ /* 0x000e620000000200 */
[C---:B------:R-:W-:Y:S07]  /*b1f0*/  HMMA.16816.F32 R8, R32.reuse, R10, RZ ;  /* 0x0000000a2008723c */ /* 0x040fee00000018ff */
[----:B------:R-:W1:Y:S01]  /*b200*/  LDSM.16.M88.4 R180, [R222] ;  /* 0x00000000deb4783b */ /* 0x000e620000000200 */
[C---:B------:R-:W-:Y:S07]  /*b210*/  HMMA.16816.F32 R12, R32.reuse, R16, RZ ;  /* 0x00000010200c723c */ /* 0x040fee00000018ff */
[----:B------:R-:W1:Y:S01]  /*b220*/  LDSM.16.M88.4 R184, [R221] ;  /* 0x00000000ddb8783b */ /* 0x000e620000000200 */
[C---:B------:R-:W-:Y:S07]  /*b230*/  HMMA.16816.F32 R16, R32.reuse, R18, RZ ;  /* 0x000000122010723c */ /* 0x040fee00000018ff */
[----:B------:R-:W1:Y:S01]  /*b240*/  LDSM.16.M88.4 R188, [R220] ;  /* 0x00000000dcbc783b */ /* 0x000e620000000200 */
[C---:B------:R-:W-:Y:S08]  /*b250*/  HMMA.16816.F32 R20, R32.reuse, R24, RZ ;  /* 0x000000182014723c */ /* 0x040ff000000018ff */
[C---:B------:R-:W-:Y:S01]  /*b260*/  HMMA.16816.F32 R24, R32.reuse, R26, RZ ;  /* 0x0000001a2018723c */ /* 0x040fe200000018ff */
[----:B--2---:R-:W-:Y:S04]  /*b270*/  @!P6 IADD3 R3, P5, R0, R236, RZ ;  /* 0x000000ec0003e210 */ /* 0x004fe80007fbe0ff */
[C---:B------:R-:W-:Y:S02]  /*b280*/  @!P6 LEA R192, P0, R3.reuse, c[0x0][0x1f8], 0x1 ;  /* 0x00007e0003c0ea11 */ /* 0x040fe400078008ff */
[----:B---3--:R-:W-:Y:S01]  /*b290*/  @!P6 IADD3.X R28, R2, R233, RZ, P5, !PT ;  /* 0x000000e9021ce210 */ /* 0x008fe20002ffe4ff */
[----:B------:R-:W2:Y:S04]  /*b2a0*/  LDL R232, [R1+0x50] ;  /* 0x0000500001e87983 */ /* 0x000ea80000100800 */
[----:B------:R-:W-:Y:S02]  /*b2b0*/  @!P6 LEA.HI.X R193, R3, c[0x0][0x1fc], R28, 0x1, P0 ;  /* 0x00007f0003c1ea11 */ /* 0x000fe400000f0c1c */
[C---:B------:R-:W-:Y:S01]  /*b2c0*/  HMMA.16816.F32 R28, R32.reuse, R168, RZ ;  /* 0x000000a8201c723c */ /* 0x040fe200000018ff */
[----:B----4-:R-:W-:Y:S02]  /*b2d0*/  @!P6 IADD3 R3, P0, R0, R230, RZ ;  /* 0x000000e60003e210 */ /* 0x010fe40007f1e0ff */
[----:B------:R-:W-:Y:S01]  /*b2e0*/  @!PT LDS RZ, [RZ] ;  /* 0x00000000fffff984 */ /* 0x000fe20000000800 */
[----:B------:R-:W-:Y:S01]  /*b2f0*/  @!PT LDS RZ, [RZ] ;  /* 0x00000000fffff984 */ /* 0x000fe20000000800 */
[----:B------:R-:W-:Y:S01]  /*b300*/  @!PT LDS RZ, [RZ] ;  /* 0x00000000fffff984 */ /* 0x000fe20000000800 */
[----:B------:R3:W-:Y:S02]  /*b310*/  @!P6 LDGSTS.E.BYPASS.LTC128B.128 [R225+0x100], [R192.64], !P4 ;  /* 0x00100000c0e1efae */ /* 0x0007e4000e101d4c */
[C---:B------:R-:W-:Y:S02]  /*b320*/  @!P6 LEA R194, P5, R3.reuse, c[0x0][0x1f8], 0x1 ;  /* 0x00007e0003c2ea11 */ /* 0x040fe400078a08ff */
[----:B-----5:R-:W-:Y:S01]  /*b330*/  @!P6 IADD3.X R135, R2, R229, RZ, P0, !PT ;  /* 0x000000e50287e210 */ /* 0x020fe200007fe4ff */
[----:B------:R-:W-:Y:S01]  /*b340*/  HMMA.16816.F32 R32, R32, R170, RZ ;  /* 0x000000aa2020723c */ /* 0x000fe200000018ff */
[----:B------:R-:W-:Y:S03]  /*b350*/  @!P6 IADD3 R132, P0, R0, R228, RZ ;  /* 0x000000e40084e210 */ /* 0x000fe60007f1e0ff */
[----:B------:R-:W-:Y:S02]  /*b360*/  @!P6 LEA.HI.X R195, R3, c[0x0][0x1fc], R135, 0x1, P5 ;  /* 0x00007f0003c3ea11 */ /* 0x000fe400028f0c87 */
[----:B------:R-:W-:Y:S02]  /*b370*/  @!P6 IADD3.X R169, R2, R226, RZ, P0, !PT ;  /* 0x000000e202a9e210 */ /* 0x000fe400007fe4ff */
[C---:B-1----:R-:W-:Y:S01]  /*b380*/  HMMA.16816.F32 R4, R172.reuse, R176, R4 ;  /* 0x000000b0ac04723c */ /* 0x042fe20000001804 */
[----:B------:R1:W-:Y:S04]  /*b390*/  @!P6 LDGSTS.E.BYPASS.LTC128B.128 [R225+0x2100], [R194.64], !P3 ;  /* 0x02100000c2e1efae */ /* 0x0003e8000d901d4c */
[----:B------:R-:W-:Y:S02]  /*b3a0*/  @!P6 LEA R168, P0, R132, c[0x0][0x1f8], 0x1 ;  /* 0x00007e0084a8ea11 */ /* 0x000fe400078008ff */
[----:B------:R-:W-:Y:S01]  /*b3b0*/  @!P6 IADD3 R3, P5, R0, R227, RZ ;  /* 0x000000e30003e210 */ /* 0x000fe20007fbe0ff */
[C---:B------:R-:W-:Y:S04]  /*b3c0*/  HMMA.16816.F32 R8, R172.reuse, R178, R8 ;  /* 0x000000b2ac08723c */ /* 0x040fe80000001808 */
[----:B------:R-:W-:Y:S02]  /*b3d0*/  @!P6 LEA.HI.X R169, R132, c[0x0][0x1fc], R169, 0x1, P0 ;  /* 0x00007f0084a9ea11 */ /* 0x000fe400000f0ca9 */
[----:B------:R-:W-:Y:S02]  /*b3e0*/  @!P6 IADD3.X R135, R2, R223, RZ, P5, !PT ;  /* 0x000000df0287e210 */ /* 0x000fe40002ffe4ff */
[C---:B------:R-:W-:Y:S01]  /*b3f0*/  HMMA.16816.F32 R12, R172.reuse, R180, R12 ;  /* 0x000000b4ac0c723c */ /* 0x040fe2000000180c */
[----:B------:R4:W-:Y:S03]  /*b400*/  @!P6 LDGSTS.E.BYPASS.LTC128B.128 [R225+0x4100], [R168.64], !P2 ;  /* 0x04100000a8e1efae */ /* 0x0009e6000d101d4c */
[C---:B---3--:R-:W-:Y:S02]  /*b410*/  @!P6 LEA R192, P5, R3.reuse, c[0x0][0x1f8], 0x1 ;  /* 0x00007e0003c0ea11 */ /* 0x048fe400078a08ff */
[----:B------:R-:W-:Y:S02]  /*b420*/  @!P6 LEA R0, P0, R234, R0, 0x5 ;  /* 0x00000000ea00e211 */ /* 0x000fe400078028ff */
[C---:B------:R-:W-:Y:S04]  /*b430*/  HMMA.16816.F32 R16, R172.reuse, R182, R16 ;  /* 0x000000b6ac10723c */ /* 0x040fe80000001810 */
[----:B------:R-:W-:Y:S02]  /*b440*/  @!P6 LEA.HI.X R193, R3, c[0x0][0x1fc], R135, 0x1, P5 ;  /* 0x00007f0003c1ea11 */ /* 0x000fe400028f0c87 */
[----:B------:R-:W-:Y:S02]  /*b450*/  @!P6 IADD3 R132, P5, R0, R236, RZ ;  /* 0x000000ec0084e210 */ /* 0x000fe40007fbe0ff */
[C---:B------:R-:W-:Y:S01]  /*b460*/  HMMA.16816.F32 R20, R172.reuse, R184, R20 ;  /* 0x000000b8ac14723c */ /* 0x040fe20000001814 */
[----:B------:R1:W-:Y:S03]  /*b470*/  @!P6 LDGSTS.E.BYPASS.LTC128B.128 [R225+0x6100], [R192.64], !P1 ;  /* 0x06100000c0e1efae */ /* 0x0003e6000c901d4c */
[----:B------:R-:W-:Y:S02]  /*b480*/  @!P6 LEA.HI.X R2, R234, R2, R235, 0x5, P0 ;  /* 0x00000002ea02e211 */ /* 0x000fe400000f2ceb */
[----:B------:R-:W-:Y:S02]  /*b490*/  @!P6 IADD3 R3, P0, R0, R230, RZ ;  /* 0x000000e60003e210 */ /* 0x000fe40007f1e0ff */
[C---:B------:R-:W-:Y:S01]  /*b4a0*/  HMMA.16816.F32 R24, R172.reuse, R186, R24 ;  /* 0x000000baac18723c */ /* 0x040fe20000001818 */
[----:B------:R-:W3:Y:S03]  /*b4b0*/  LDL R230, [R1+0x8] ;  /* 0x0000080001e67983 */ /* 0x000ee60000100800 */
[----:B------:R-:W-:Y:S02]  /*b4c0*/  @!P6 IADD3.X R135, R2, R233, RZ, P5, !PT ;  /* 0x000000e90287e210 */ /* 0x000fe40002ffe4ff */
[C---:B------:R-:W-:Y:S02]  /*b4d0*/  @!P6 LEA R176, P5, R132.reuse, c[0x0][0x1f8], 0x1 ;  /* 0x00007e0084b0ea11 */ /* 0x040fe400078a08ff */
[C---:B------:R-:W-:Y:S04]  /*b4e0*/  HMMA.16816.F32 R28, R172.reuse, R188, R28 ;  /* 0x000000bcac1c723c */ /* 0x040fe8000000181c */
[----:B------:R-:W-:Y:S02]  /*b4f0*/  @!P6 LEA.HI.X R177, R132, c[0x0][0x1fc], R135, 0x1, P5 ;  /* 0x00007f0084b1ea11 */ /* 0x000fe400028f0c87 */
[----:B----4-:R-:W-:Y:S02]  /*b500*/  @!P6 IADD3.X R168, R2, R229, RZ, P0, !PT ;  /* 0x000000e502a8e210 */ /* 0x010fe400007fe4ff */
[----:B------:R-:W-:Y:S01]  /*b510*/  HMMA.16816.F32 R32, R172, R190, R32 ;  /* 0x000000beac20723c */ /* 0x000fe20000001820 */
[----:B------:R4:W-:Y:S03]  /*b520*/  @!P6 LDGSTS.E.BYPASS.LTC128B.128 [R225+0x1100], [R176.64], !P4 ;  /* 0x01100000b0e1efae */ /* 0x0009e6000e101d4c */
[C---:B------:R-:W-:Y:S02]  /*b530*/  @!P6 LEA R170, P0, R3.reuse, c[0x0][0x1f8], 0x1 ;  /* 0x00007e0003aaea11 */ /* 0x040fe400078008ff */
[----:B------:R-:W-:Y:S02]  /*b540*/  @!P6 IADD3 R132, P5, R0, R228, RZ ;  /* 0x000000e40084e210 */ /* 0x000fe40007fbe0ff */
[----:B------:R-:W-:Y:S01]  /*b550*/  @!P6 LEA.HI.X R171, R3, c[0x0][0x1fc], R168, 0x1, P0 ;  /* 0x00007f0003abea11 */ /* 0x000fe200000f0ca8 */
[----:B------:R-:W5:Y:S03]  /*b560*/  LDL R229, [R1+0x4] ;  /* 0x0000040001e57983 */ /* 0x000f660000100800 */
[----:B------:R-:W-:Y:S01]  /*b570*/  @!P6 IADD3.X R135, R2, R226, RZ, P5, !PT ;  /* 0x000000e20287e210 */ /* 0x000fe20002ffe4ff */
[----:B------:R1:W-:Y:S01]  /*b580*/  @!P6 LDGSTS.E.BYPASS.LTC128B.128 [R225+0x3100], [R170.64], !P3 ;  /* 0x03100000aae1efae */ /* 0x0003e2000d901d4c */
[----:B------:R-:W-:Y:S02]  /*b590*/  @!P6 LEA R168, P5, R132, c[0x0][0x1f8], 0x1 ;  /* 0x00007e0084a8ea11 */ /* 0x000fe400078a08ff */
[----:B------:R-:W-:Y:S02]  /*b5a0*/  @!P6 IADD3 R0, P0, R0, R227, RZ ;  /* 0x000000e30000e210 */ /* 0x000fe40007f1e0ff */
[----:B------:R-:W-:Y:S02]  /*b5b0*/  @!P6 LEA.HI.X R169, R132, c[0x0][0x1fc], R135, 0x1, P5 ;  /* 0x00007f0084a9ea11 */ /* 0x000fe400028f0c87 */
[----:B------:R-:W-:Y:S01]  /*b5c0*/  @!P6 IADD3.X R3, R2, R223, RZ, P0, !PT ;  /* 0x000000df0203e210 */ /* 0x000fe200007fe4ff */
[----:B------:R-:W2:Y:S01]  /*b5d0*/  LDL R226, [R1] ;  /* 0x0000000001e27983 */ /* 0x000ea20000100800 */
[----:B------:R-:W-:Y:S02]  /*b5e0*/  @!P6 LEA R2, P0, R0, c[0x0][0x1f8], 0x1 ;  /* 0x00007e000002ea11 */ /* 0x000fe400078008ff */
[----:B------:R-:W-:Y:S01]  /*b5f0*/  IADD3 R223, R224, -0x1, RZ ;  /* 0xffffffffe0df7810 */ /* 0x000fe20007ffe0ff */
[----:B------:R1:W-:Y:S01]  /*b600*/  @!P6 LDGSTS.E.BYPASS.LTC128B.128 [R225+0x5100], [R168.64], !P2 ;  /* 0x05100000a8e1efae */ /* 0x0003e2000d101d4c */
[----:B------:R-:W-:Y:S07]  /*b610*/  @!P6 LEA.HI.X R3, R0, c[0x0][0x1fc], R3, 0x1, P0 ;  /* 0x00007f000003ea11 */ /* 0x000fee00000f0c03 */
[----:B------:R2:W-:Y:S01]  /*b620*/  @!P6 LDGSTS.E.BYPASS.LTC128B.128 [R225+0x7100], [R2.64], !P1 ;  /* 0x0710000002e1efae */ /* 0x0005e2000c901d4c */
[----:B------:R-:W-:Y:S07]  /*b630*/  ISETP.GT.AND P6, PT, R224, R231, PT ;  /* 0x000000e7e000720c */ /* 0x000fee0003fc4270 */
[----:B----4-:R-:W-:Y:S08]  /*b640*/  LDSM.16.M88.4 R176, [R202+0x8100] ;  /* 0x00810000cab0783b */ /* 0x010ff00000000200 */
[----:B-1----:R-:W-:Y:S08]  /*b650*/  LDSM.16.M88.4 R192, [R202+0x8900] ;  /* 0x00890000cac0783b */ /* 0x002ff00000000200 */
[----:B------:R-:W1:Y:S08]  /*b660*/  LDSM.16.M88.4 R168, [R206+0x10100] ;  /* 0x01010000cea8783b */ /* 0x000e700000000200 */
[----:B------:R-:W4:Y:S08]  /*b670*/  LDSM.16.M88.4 R180, [R202+0x9100] ;  /* 0x00910000cab4783b */ /* 0x000f300000000200 */
[----:B------:R-:W0:Y:S08]  /*b680*/  LDGDEPBAR ;  /* 0x00000000000079af */ /* 0x000e300000000000 */
[----:B------:R-:W4:Y:S08]  /*b690*/  LDSM.16.M88.4 R184, [R202+0x9900] ;  /* 0x00990000cab8783b */ /* 0x000f300000000200 */
[----:B------:R-:W-:Y:S01]  /*b6a0*/  LDSM.16.M88.4 R172, [R205+0x10100] ;  /* 0x01010000cdac783b */ /* 0x000fe20000000200 */
[C---:B-1----:R-:W-:Y:S07]  /*b6b0*/  HMMA.16816.F32 R4, R168.reuse, R176, R4 ;  /* 0x000000b0a804723c */ /* 0x042fee0000001804 */
[----:B------:R-:W-:Y:S01]  /*b6c0*/  LDSM.16.M88.4 R188, [R201+0x800] ;  /* 0x00080000c9bc783b */ /* 0x000fe20000000200 */
[C---:B------:R-:W-:Y:S07]  /*b6d0*/  HMMA.16816.F32 R8, R168.reuse, R178, R8 ;  /* 0x000000b2a808723c */ /* 0x040fee0000001808 */
[----:B------:R-:W1:Y:S01]  /*b6e0*/  LDSM.16.M88.4 R176, [R201] ;  /* 0x00000000c9b0783b */ /* 0x000e620000000200 */
[C---:B------:R-:W-:Y:S08]  /*b6f0*/  HMMA.16816.F32 R12, R168.reuse, R192, R12 ;  /* 0x000000c0a80c723c */ /* 0x040ff0000000180c */
[C---:B------:R-:W-:Y:S01]  /*b700*/  HMMA.16816.F32 R16, R168.reuse, R194, R16 ;  /* 0x000000c2a810723c */ /* 0x040fe20000001810 */
[----:B------:R-:W1:Y:S07]  /*b710*/  LDSM.16.M88.4 R192, [R201+0x1000] ;  /* 0x00100000c9c0783b */ /* 0x000e6e0000000200 */
[C---:B----4-:R-:W-:Y:S08]  /*b720*/  HMMA.16816.F32 R20, R168.reuse, R180, R20 ;  /* 0x000000b4a814723c */ /* 0x050ff00000001814 */
[C---:B------:R-:W-:Y:S01]  /*b730*/  HMMA.16816.F32 R24, R168.reuse, R182, R24 ;  /* 0x000000b6a818723c */ /* 0x040fe20000001818 */
[----:B------:R-:W4:Y:S07]  /*b740*/  LDSM.16.M88.4 R180, [R201+0x1800] ;  /* 0x00180000c9b4783b */ /* 0x000f2e0000000200 */
[C---:B------:R-:W-:Y:S08]  /*b750*/  HMMA.16816.F32 R28, R168.reuse, R184, R28 ;  /* 0x000000b8a81c723c */ /* 0x040ff0000000181c */
[----:B------:R-:W-:Y:S01]  /*b760*/  HMMA.16816.F32 R32, R168, R186, R32 ;  /* 0x000000baa820723c */ /* 0x000fe20000001820 */
[----:B------:R-:W-:Y:S07]  /*b770*/  LDSM.16.M88.4 R168, [R203+0x14100] ;  /* 0x01410000cba8783b */ /* 0x000fee0000000200 */
[C---:B-1----:R-:W-:Y:S01]  /*b780*/  HMMA.16816.F32 R4, R172.reuse, R176, R4 ;  /* 0x000000b0ac04723c */ /* 0x042fe20000001804 */
[----:B------:R-:W1:Y:S07]  /*b790*/  LDSM.16.M88.4 R184, [R196+0xa100] ;  /* 0x00a10000c4b8783b */ /* 0x000e6e0000000200 */
        /* <DEDUP_REMOVED lines=8> */
[C---:B----4-:R-:W-:Y:S08]  /*b820*/  HMMA.16816.F32 R28, R172.reuse, R180, R28 ;  /* 0x000000b4ac1c723c */ /* 0x050ff0000000181c */
[----:B------:R-:W-:Y:S01]  /*b830*/  HMMA.16816.F32 R32, R172, R182, R32 ;  /* 0x000000b6ac20723c */ /* 0x000fe20000001820 */
[----:B------:R-:W4:Y:S07]  /*b840*/  LDSM.16.M88.4 R172, [R196+0xb900] ;  /* 0x00b90000c4ac783b */ /* 0x000f2e0000000200 */
[C---:B-1----:R-:W-:Y:S01]  /*b850*/  HMMA.16816.F32 R4, R168.reuse, R184, R4 ;  /* 0x000000b8a804723c */ /* 0x042fe20000001804 */
[----:B------:R-:W1:Y:S07]  /*b860*/  LDSM.16.M88.4 R180, [R204+0x14100] ;  /* 0x01410000ccb4783b */ /* 0x000e6e0000000200 */
[C---:B------:R-:W-:Y:S01]  /*b870*/  HMMA.16816.F32 R8, R168.reuse, R186, R8 ;  /* 0x000000baa808723c */ /* 0x040fe20000001808 */
[----:B------:R-:W1:Y:S07]  /*b880*/  LDSM.16.M88.4 R184, [R218] ;  /* 0x00000000dab8783b */ /* 0x000e6e0000000200 */
[C---:B------:R-:W-:Y:S08]  /*b890*/  HMMA.16816.F32 R12, R168.reuse, R176, R12 ;  /* 0x000000b0a80c723c */ /* 0x040ff0000000180c */
[C---:B------:R-:W-:Y:S01]  /*b8a0*/  HMMA.16816.F32 R16, R168.reuse, R178, R16 ;  /* 0x000000b2a810723c */ /* 0x040fe20000001810 */
[----:B------:R-:W-:Y:S07]  /*b8b0*/  LDSM.16.M88.4 R176, [R206+0x14100] ;  /* 0x01410000ceb0783b */ /* 0x000fee0000000200 */
[C---:B------:R-:W-:Y:S08]  /*b8c0*/  HMMA.16816.F32 R20, R168.reuse, R188, R20 ;  /* 0x000000bca814723c */ /* 0x040ff00000001814 */
[C---:B------:R-:W-:Y:S01]  /*b8d0*/  HMMA.16816.F32 R24, R168.reuse, R190, R24 ;  /* 0x000000bea818723c */ /* 0x040fe20000001818 */
[----:B------:R-:W-:Y:S07]  /*b8e0*/  LDSM.16.M88.4 R188, [R202+0xa100] ;  /* 0x00a10000cabc783b */ /* 0x000fee0000000200 */
[C---:B----4-:R-:W-:Y:S08]  /*b8f0*/  HMMA.16816.F32 R28, R168.reuse, R172, R28 ;  /* 0x000000aca81c723c */ /* 0x050ff0000000181c */
[----:B------:R-:W-:Y:S01]  /*b900*/  HMMA.16816.F32 R32, R168, R174, R32 ;  /* 0x000000aea820723c */ /* 0x000fe20000001820 */
[----:B------:R-:W4:Y:S07]  /*b910*/  LDSM.16.M88.4 R168, [R217] ;  /* 0x00000000d9a8783b */ /* 0x000f2e0000000200 */
[C---:B-1----:R-:W-:Y:S01]  /*b920*/  HMMA.16816.F32 R4, R180.reuse, R192, R4 ;  /* 0x000000c0b404723c */ /* 0x042fe20000001804 */
[----:B------:R-:W1:Y:S07]  /*b930*/  LDSM.16.M88.4 R172, [R216] ;  /* 0x00000000d8ac783b */ /* 0x000e6e0000000200 */
[C---:B------:R-:W-:Y:S01]  /*b940*/  HMMA.16816.F32 R8, R180.reuse, R194, R8 ;  /* 0x000000c2b408723c */ /* 0x040fe20000001808 */
[----:B------:R-:W1:Y:S07]  /*b950*/  LDSM.16.M88.4 R192, [R202+0xa900] ;  /* 0x00a90000cac0783b */ /* 0x000e6e0000000200 */
[C---:B------:R-:W-:Y:S08]  /*b960*/  HMMA.16816.F32 R12, R180.reuse, R184, R12 ;  /* 0x000000b8b40c723c */ /* 0x040ff0000000180c */
[C---:B------:R-:W-:Y:S01]  /*b970*/  HMMA.16816.F32 R16, R180.reuse, R186, R16 ;  /* 0x000000bab410723c */ /* 0x040fe20000001810 */
[----:B------:R-:W2:Y:S07]  /*b980*/  LDSM.16.M88.4 R184, [R202+0xb100] ;  /* 0x00b10000cab8783b */ /* 0x000eae0000000200 */
[C---:B----4-:R-:W-:Y:S08]  /*b990*/  HMMA.16816.F32 R20, R180.reuse, R168, R20 ;  /* 0x000000a8b414723c */ /* 0x050ff00000001814 */
[C---:B------:R-:W-:Y:S01]  /*b9a0*/  HMMA.16816.F32 R24, R180.reuse, R170, R24 ;  /* 0x000000aab418723c */ /* 0x040fe20000001818 */
[----:B------:R-:W4:Y:S07]  /*b9b0*/  LDSM.16.M88.4 R168, [R202+0xb900] ;  /* 0x00b90000caa8783b */ /* 0x000f2e0000000200 */
[C---:B-1----:R-:W-:Y:S08]  /*b9c0*/  HMMA.16816.F32 R28, R180.reuse, R172, R28 ;  /* 0x000000acb41c723c */ /* 0x042ff0000000181c */
[----:B------:R-:W-:Y:S01]  /*b9d0*/  HMMA.16816.F32 R32, R180, R174, R32 ;  /* 0x000000aeb420723c */ /* 0x000fe20000001820 */
[----:B------:R-:W-:Y:S07]  /*b9e0*/  LDSM.16.M88.4 R172, [R205+0x14100] ;  /* 0x01410000cdac783b */ /* 0x000fee0000000200 */
[C---:B------:R-:W-:Y:S01]  /*b9f0*/  HMMA.16816.F32 R4, R176.reuse, R188, R4 ;  /* 0x000000bcb004723c */ /* 0x040fe20000001804 */
[----:B------:R-:W1:Y:S07]  /*ba00*/  LDSM.16.M88.4 R180, [R201+0x2000] ;  /* 0x00200000c9b4783b */ /* 0x000e6e0000000200 */
[C---:B------:R-:W-:Y:S01]  /*ba10*/  HMMA.16816.F32 R8, R176.reuse, R190, R8 ;  /* 0x000000beb008723c */ /* 0x040fe20000001808 */
[----:B------:R-:W1:Y:S07]  /*ba20*/  LDSM.16.M88.4 R188, [R201+0x2800] ;  /* 0x00280000c9bc783b */ /* 0x000e6e0000000200 */
[C---:B------:R-:W-:Y:S08]  /*ba30*/  HMMA.16816.F32 R12, R176.reuse, R192, R12 ;  /* 0x000000c0b00c723c */ /* 0x040ff0000000180c */
[C---:B------:R-:W-:Y:S01]  /*ba40*/  HMMA.16816.F32 R16, R176.reuse, R194, R16 ;  /* 0x000000c2b010723c */ /* 0x040fe20000001810 */
[----:B------:R-:W3:Y:S07]  /*ba50*/  LDSM.16.M88.4 R192, [R201+0x3000] ;  /* 0x00300000c9c0783b */ /* 0x000eee0000000200 */
[C---:B--2---:R-:W-:Y:S08]  /*ba60*/  HMMA.16816.F32 R20, R176.reuse, R184, R20 ;  /* 0x000000b8b014723c */ /* 0x044ff00000001814 */
[C---:B------:R-:W-:Y:S01]  /*ba70*/  HMMA.16816.F32 R24, R176.reuse, R186, R24 ;  /* 0x000000bab018723c */ /* 0x040fe20000001818 */
[----:B------:R-:W2:Y:S07]  /*ba80*/  LDSM.16.M88.4 R184, [R201+0x3800] ;  /* 0x00380000c9b8783b */ /* 0x000eae0000000200 */
[C---:B----4-:R-:W-:Y:S08]  /*ba90*/  HMMA.16816.F32 R28, R176.reuse, R168, R28 ;  /* 0x000000a8b01c723c */ /* 0x050ff0000000181c */
[----:B------:R-:W-:Y:S01]  /*baa0*/  HMMA.16816.F32 R32, R176, R170, R32 ;  /* 0x000000aab020723c */ /* 0x000fe20000001820 */
[----:B------:R-:W-:Y:S07]  /*bab0*/  LDSM.16.M88.4 R168, [R203+0x18100] ;  /* 0x01810000cba8783b */ /* 0x000fee0000000200 */
[C---:B-1----:R-:W-:Y:S01]  /*bac0*/  HMMA.16816.F32 R4, R172.reuse, R180, R4 ;  /* 0x000000b4ac04723c */ /* 0x042fe20000001804 */
[----:B------:R-:W1:Y:S07]  /*bad0*/  LDSM.16.M88.4 R176, [R196+0xc100] ;  /* 0x00c10000c4b0783b */ /* 0x000e6e0000000200 */
[C---:B------:R-:W-:Y:S01]  /*bae0*/  HMMA.16816.F32 R8, R172.reuse, R182, R8 ;  /* 0x000000b6ac08723c */ /* 0x040fe20000001808 */
[----:B------:R-:W4:Y:S07]  /*baf0*/  LDSM.16.M88.4 R180, [R196+0xc900] ;  /* 0x00c90000c4b4783b */ /* 0x000f2e0000000200 */
[C---:B------:R-:W-:Y:S08]  /*bb00*/  HMMA.16816.F32 R12, R172.reuse, R188, R12 ;  /* 0x000000bcac0c723c */ /* 0x040ff0000000180c */
[C---:B------:R-:W-:Y:S01]  /*bb10*/  HMMA.16816.F32 R16, R172.reuse, R190, R16 ;  /* 0x000000beac10723c */ /* 0x040fe20000001810 */
[----:B------:R-:W4:Y:S07]  /*bb20*/  LDSM.16.M88.4 R188, [R196+0xd100] ;  /* 0x00d10000c4bc783b */ /* 0x000f2e0000000200 */
[C---:B---3--:R-:W-:Y:S08]  /*bb30*/  HMMA.16816.F32 R20, R172.reuse, R192, R20 ;  /* 0x000000c0ac14723c */ /* 0x048ff00000001814 */
[C---:B------:R-:W-:Y:S01]  /*bb40*/  HMMA.16816.F32 R24, R172.reuse, R194, R24 ;  /* 0x000000c2ac18723c */ /* 0x040fe20000001818 */
[----:B------:R-:W3:Y:S07]  /*bb50*/  LDSM.16.M88.4 R192, [R196+0xd900] ;  /* 0x00d90000c4c0783b */ /* 0x000eee0000000200 */
[C---:B--2---:R-:W-:Y:S08]  /*bb60*/  HMMA.16816.F32 R28, R172.reuse, R184, R28 ;  /* 0x000000b8ac1c723c */ /* 0x044ff0000000181c */
[----:B------:R-:W-:Y:S01]  /*bb70*/  HMMA.16816.F32 R32, R172, R186, R32 ;  /* 0x000000baac20723c */ /* 0x000fe20000001820 */
[----:B------:R-:W-:Y:S07]  /*bb80*/  LDSM.16.M88.4 R172, [R204+0x18100] ;  /* 0x01810000ccac783b */ /* 0x000fee0000000200 */
[C---:B-1----:R-:W-:Y:S01]  /*bb90*/  HMMA.16816.F32 R4, R168.reuse, R176, R4 ;  /* 0x000000b0a804723c */ /* 0x042fe20000001804 */
[----:B------:R-:W1:Y:S07]  /*bba0*/  LDSM.16.M88.4 R184, [R215] ;  /* 0x00000000d7b8783b */ /* 0x000e6e0000000200 */
[C---:B------:R-:W-:Y:S01]  /*bbb0*/  HMMA.16816.F32 R8, R168.reuse, R178, R8 ;  /* 0x000000b2a808723c */ /* 0x040fe20000001808 */
[----:B------:R-:W2:Y:S07]  /*bbc0*/  LDSM.16.M88.4 R176, [R214] ;  /* 0x00000000d6b0783b */ /* 0x000eae0000000200 */
[C---:B----4-:R-:W-:Y:S08]  /*bbd0*/  HMMA.16816.F32 R12, R168.reuse, R180, R12 ;  /* 0x000000b4a80c723c */ /* 0x050ff0000000180c */
[C---:B------:R-:W-:Y:S01]  /*bbe0*/  HMMA.16816.F32 R16, R168.reuse, R182, R16 ;  /* 0x000000b6a810723c */ /* 0x040fe20000001810 */
[----:B------:R-:W4:Y:S07]  /*bbf0*/  LDSM.16.M88.4 R180, [R213] ;  /* 0x00000000d5b4783b */ /* 0x000f2e0000000200 */
[C---:B------:R-:W-:Y:S08]  /*bc00*/  HMMA.16816.F32 R20, R168.reuse, R188, R20 ;  /* 0x000000bca814723c */ /* 0x040ff00000001814 */
[C---:B------:R-:W-:Y:S01]  /*bc10*/  HMMA.16816.F32 R24, R168.reuse, R190, R24 ;  /* 0x000000bea818723c */ /* 0x040fe20000001818 */
[----:B------:R-:W-:Y:S07]  /*bc20*/  LDSM.16.M88.4 R188, [R206+0x18100] ;  /* 0x01810000cebc783b */ /* 0x000fee0000000200 */
[C---:B---3--:R-:W-:Y:S08]  /*bc30*/  HMMA.16816.F32 R28, R168.reuse, R192, R28 ;  /* 0x000000c0a81c723c */ /* 0x048ff0000000181c */
[----:B------:R-:W-:Y:S01]  /*bc40*/  HMMA.16816.F32 R32, R168, R194, R32 ;  /* 0x000000c2a820723c */ /* 0x000fe20000001820 */
[----:B------:R-:W3:Y:S07]  /*bc50*/  LDSM.16.M88.4 R168, [R212] ;  /* 0x00000000d4a8783b */ /* 0x000eee0000000200 */
[C---:B-1----:R-:W-:Y:S01]  /*bc60*/  HMMA.16816.F32 R4, R172.reuse, R184, R4 ;  /* 0x000000b8ac04723c */ /* 0x042fe20000001804 */
[----:B------:R-:W1:Y:S07]  /*bc70*/  LDSM.16.M88.4 R192, [R202+0xc100] ;  /* 0x00c10000cac0783b */ /* 0x000e6e0000000200 */
[C---:B------:R-:W-:Y:S01]  /*bc80*/  HMMA.16816.F32 R8, R172.reuse, R186, R8 ;  /* 0x000000baac08723c */ /* 0x040fe20000001808 */
[----:B------:R-:W1:Y:S07]  /*bc90*/  LDSM.16.M88.4 R184, [R202+0xc900] ;  /* 0x00c90000cab8783b */ /* 0x000e6e0000000200 */
[C---:B--2---:R-:W-:Y:S08]  /*bca0*/  HMMA.16816.F32 R12, R172.reuse, R176, R12 ;  /* 0x000000b0ac0c723c */ /* 0x044ff0000000180c */
[C---:B------:R-:W-:Y:S01]  /*bcb0*/  HMMA.16816.F32 R16, R172.reuse, R178, R16 ;  /* 0x000000b2ac10723c */ /* 0x040fe20000001810 */
[----:B------:R-:W-:Y:S07]  /*bcc0*/  LDSM.16.M88.4 R176, [R205+0x18100] ;  /* 0x01810000cdb0783b */ /* 0x000fee0000000200 */
[C---:B----4-:R-:W-:Y:S08]  /*bcd0*/  HMMA.16816.F32 R20, R172.reuse, R180, R20 ;  /* 0x000000b4ac14723c */ /* 0x050ff00000001814 */
[C---:B------:R-:W-:Y:S01]  /*bce0*/  HMMA.16816.F32 R24, R172.reuse, R182, R24 ;  /* 0x000000b6ac18723c */ /* 0x040fe20000001818 */
[----:B------:R-:W-:Y:S07]  /*bcf0*/  LDSM.16.M88.4 R180, [R201+0x4000] ;  /* 0x00400000c9b4783b */ /* 0x000fee0000000200 */
[C---:B---3--:R-:W-:Y:S08]  /*bd00*/  HMMA.16816.F32 R28, R172.reuse, R168, R28 ;  /* 0x000000a8ac1c723c */ /* 0x048ff0000000181c */
[----:B------:R-:W-:Y:S01]  /*bd10*/  HMMA.16816.F32 R32, R172, R170, R32 ;  /* 0x000000aaac20723c */ /* 0x000fe20000001820 */
[----:B------:R-:W2:Y:S07]  /*bd20*/  LDSM.16.M88.4 R168, [R202+0xd100] ;  /* 0x00d10000caa8783b */ /* 0x000eae0000000200 */
[C---:B-1----:R-:W-:Y:S01]  /*bd30*/  HMMA.16816.F32 R4, R188.reuse, R192, R4 ;  /* 0x000000c0bc04723c */ /* 0x042fe20000001804 */
[----:B------:R-:W1:Y:S07]  /*bd40*/  LDSM.16.M88.4 R172, [R202+0xd900] ;  /* 0x00d90000caac783b */ /* 0x000e6e0000000200 */
[C---:B------:R-:W-:Y:S01]  /*bd50*/  HMMA.16816.F32 R8, R188.reuse, R194, R8 ;  /* 0x000000c2bc08723c */ /* 0x040fe20000001808 */
[----:B------:R-:W3:Y:S07]  /*bd60*/  LDSM.16.M88.4 R192, [R201+0x4800] ;  /* 0x00480000c9c0783b */ /* 0x000eee0000000200 */
        /* <DEDUP_REMOVED lines=8> */
[----:B------:R-:W-:Y:S07]  /*bdf0*/  LDSM.16.M88.4 R172, [R203+0x1c100] ;  /* 0x01c10000cbac783b */ /* 0x000fee0000000200 */
[C---:B------:R-:W-:Y:S01]  /*be00*/  HMMA.16816.F32 R4, R176.reuse, R180, R4 ;  /* 0x000000b4b004723c */ /* 0x040fe20000001804 */
[----:B------:R-:W-:Y:S07]  /*be10*/  LDSM.16.M88.4 R188, [R196+0xe900] ;  /* 0x00e90000c4bc783b */ /* 0x000fee0000000200 */
[C---:B------:R-:W-:Y:S01]  /*be20*/  HMMA.16816.F32 R8, R176.reuse, R182, R8 ;  /* 0x000000b6b008723c */ /* 0x040fe20000001808 */
[----:B------:R-:W1:Y:S07]  /*be30*/  LDSM.16.M88.4 R180, [R196+0xe100] ;  /* 0x00e10000c4b4783b */ /* 0x000e6e0000000200 */
[C---:B---3--:R-:W-:Y:S08]  /*be40*/  HMMA.16816.F32 R12, R176.reuse, R192, R12 ;  /* 0x000000c0b00c723c */ /* 0x048ff0000000180c */
[C---:B------:R-:W-:Y:S01]  /*be50*/  HMMA.16816.F32 R16, R176.reuse, R194, R16 ;  /* 0x000000c2b010723c */ /* 0x040fe20000001810 */
[----:B------:R-:W3:Y:S07]  /*be60*/  LDSM.16.M88.4 R192, [R196+0xf100] ;  /* 0x00f10000c4c0783b */ /* 0x000eee0000000200 */
[C---:B----4-:R-:W-:Y:S08]  /*be70*/  HMMA.16816.F32 R20, R176.reuse, R184, R20 ;  /* 0x000000b8b014723c */ /* 0x050ff00000001814 */
[C---:B------:R-:W-:Y:S01]  /*be80*/  HMMA.16816.F32 R24, R176.reuse, R186, R24 ;  /* 0x000000bab018723c */ /* 0x040fe20000001818 */
[----:B------:R-:W4:Y:S07]  /*be90*/  LDSM.16.M88.4 R184, [R196+0xf900] ;  /* 0x00f90000c4b8783b */ /* 0x000f2e0000000200 */
[C---:B--2---:R-:W-:Y:S08]  /*bea0*/  HMMA.16816.F32 R28, R176.reuse, R168, R28 ;  /* 0x000000a8b01c723c */ /* 0x044ff0000000181c */
[----:B------:R-:W-:Y:S01]  /*beb0*/  HMMA.16816.F32 R32, R176, R170, R32 ;  /* 0x000000aab020723c */ /* 0x000fe20000001820 */
[----:B------:R-:W-:Y:S07]  /*bec0*/  LDSM.16.M88.4 R168, [R204+0x1c100] ;  /* 0x01c10000cca8783b */ /* 0x000fee0000000200 */
[C---:B-1----:R-:W-:Y:S01]  /*bed0*/  HMMA.16816.F32 R4, R172.reuse, R180, R4 ;  /* 0x000000b4ac04723c */ /* 0x042fe20000001804 */
[----:B------:R-:W1:Y:S07]  /*bee0*/  LDSM.16.M88.4 R176, [R211] ;  /* 0x00000000d3b0783b */ /* 0x000e6e0000000200 */
        /* <DEDUP_REMOVED lines=8> */
[C---:B----4-:R-:W-:Y:S08]  /*bf70*/  HMMA.16816.F32 R28, R172.reuse, R184, R28 ;  /* 0x000000b8ac1c723c */ /* 0x050ff0000000181c */
[----:B------:R-:W-:Y:S01]  /*bf80*/  HMMA.16816.F32 R32, R172, R186, R32 ;  /* 0x000000baac20723c */ /* 0x000fe20000001820 */
[----:B------:R-:W-:Y:S07]  /*bf90*/  LDSM.16.M88.4 R172, [R206+0x1c100] ;  /* 0x01c10000ceac783b */ /* 0x000fee0000000200 */
[C---:B-1----:R-:W-:Y:S01]  /*bfa0*/  HMMA.16816.F32 R4, R168.reuse, R176, R4 ;  /* 0x000000b0a804723c */ /* 0x042fe20000001804 */
[----:B------:R-:W1:Y:S07]  /*bfb0*/  LDSM.16.M88.4 R184, [R202+0xe100] ;  /* 0x00e10000cab8783b */ /* 0x000e6e0000000200 */
[C---:B------:R-:W-:Y:S01]  /*bfc0*/  HMMA.16816.F32 R8, R168.reuse, R178, R8 ;  /* 0x000000b2a808723c */ /* 0x040fe20000001808 */
[----:B------:R-:W4:Y:S07]  /*bfd0*/  LDSM.16.M88.4 R176, [R202+0xe900] ;  /* 0x00e90000cab0783b */ /* 0x000f2e0000000200 */
        /* <DEDUP_REMOVED lines=8> */
[----:B------:R-:W3:Y:S07]  /*c060*/  LDSM.16.M88.4 R168, [R202+0xf900] ;  /* 0x00f90000caa8783b */ /* 0x000eee0000000200 */
[C---:B-1----:R-:W-:Y:S01]  /*c070*/  HMMA.16816.F32 R4, R172.reuse, R184, R4 ;  /* 0x000000b8ac04723c */ /* 0x042fe20000001804 */
[----:B------:R-:W5:Y:S06]  /*c080*/  LDL.64 R184, [R1+0x30] ;  /* 0x0000300001b87983 */ /* 0x000f6c0000100a00 */
[----:B------:R-:W1:Y:S01]  /*c090*/  LDSM.16.M88.4 R192, [R201+0x6000] ;  /* 0x00600000c9c0783b */ /* 0x000e620000000200 */
[C---:B------:R-:W-:Y:S07]  /*c0a0*/  HMMA.16816.F32 R8, R172.reuse, R186, R8 ;  /* 0x000000baac08723c */ /* 0x040fee0000001808 */
[----:B------:R-:W5:Y:S01]  /*c0b0*/  LDL.64 R186, [R1+0x38] ;  /* 0x0000380001ba7983 */ /* 0x000f620000100a00 */
[C---:B----4-:R-:W-:Y:S08]  /*c0c0*/  HMMA.16816.F32 R12, R172.reuse, R176, R12 ;  /* 0x000000b0ac0c723c */ /* 0x050ff0000000180c */
[C---:B------:R-:W-:Y:S08]  /*c0d0*/  HMMA.16816.F32 R16, R172.reuse, R178, R16 ;  /* 0x000000b2ac10723c */ /* 0x040ff00000001810 */
[C---:B--2---:R-:W-:Y:S08]  /*c0e0*/  HMMA.16816.F32 R20, R172.reuse, R180, R20 ;  /* 0x000000b4ac14723c */ /* 0x044ff00000001814 */
[C---:B------:R-:W-:Y:S07]  /*c0f0*/  HMMA.16816.F32 R24, R172.reuse, R182, R24 ;  /* 0x000000b6ac18723c */ /* 0x040fee0000001818 */
[----:B------:R-:W-:Y:S01]  /*c100*/  MOV R183, c[0x0][0x1e0] ;  /* 0x0000780000b77a02 */ /* 0x000fe20000000f00 */
[C---:B---3--:R-:W-:Y:S04]  /*c110*/  HMMA.16816.F32 R28, R172.reuse, R168, R28 ;  /* 0x000000a8ac1c723c */ /* 0x048fe8000000181c */
[----:B------:R-:W-:Y:S04]  /*c120*/  SHF.L.U32 R183, R183, 0x5, RZ ;  /* 0x00000005b7b77819 */ /* 0x000fe800000006ff */
[----:B------:R-:W-:Y:S01]  /*c130*/  HMMA.16816.F32 R32, R172, R170, R32 ;  /* 0x000000aaac20723c */ /* 0x000fe20000001820 */
[----:B------:R-:W2:Y:S07]  /*c140*/  LDSM.16.M88.4 R168, [R201+0x6800] ;  /* 0x00680000c9a8783b */ /* 0x000eae0000000200 */
[C---:B-1----:R-:W-:Y:S08]  /*c150*/  HMMA.16816.F32 R4, R188.reuse, R192, R4 ;  /* 0x000000c0bc04723c */ /* 0x042ff00000001804 */
[C---:B------:R-:W-:Y:S11]  /*c160*/  HMMA.16816.F32 R8, R188.reuse, R194, R8 ;  /* 0x000000c2bc08723c */ /* 0x040ff60000001808 */
[----:B------:R-:W-:Y:S05]  /*c170*/  @!UPT UIADD3 URZ, URZ, URZ, URZ ;  /* 0x0000003f3f3ff290 */ /* 0x000fea000fffe03f */
[----:B------:R-:W-:Y:S02]  /*c180*/  FMUL.FTZ R4, R4, c[0x0][0x320] ;  /* 0x0000c80004047a20 */ /* 0x000fe40000410000 */
[----:B------:R-:W-:Y:S02]  /*c190*/  FMUL.FTZ R5, R5, c[0x0][0x320] ;  /* 0x0000c80005057a20 */ /* 0x000fe40000410000 */
[----:B------:R-:W-:Y:S01]  /*c1a0*/  FMUL.FTZ R6, R6, c[0x0][0x320] ;  /* 0x0000c80006067a20 */ /* 0x000fe20000410000 */
[----:B------:R-:W1:Y:S01]  /*c1b0*/  MUFU.TANH R172, R4 ;  /* 0x0000000400ac7308 */ /* 0x000e620000002400 */
[----:B------:R-:W-:Y:S02]  /*c1c0*/  FMUL.FTZ R7, R7, c[0x0][0x320] ;  /* 0x0000c80007077a20 */ /* 0x000fe40000410000 */
[----:B------:R-:W-:Y:S01]  /*c1d0*/  FMUL.FTZ R8, R8, c[0x0][0x320] ;  /* 0x0000c80008087a20 */ /* 0x000fe20000410000 */
[C---:B--2---:R-:W-:Y:S03]  /*c1e0*/  HMMA.16816.F32 R12, R188.reuse, R168, R12 ;  /* 0x000000a8bc0c723c */ /* 0x044fe6000000180c */
[----:B------:R-:W-:Y:S02]  /*c1f0*/  FMUL.FTZ R9, R9, c[0x0][0x320] ;  /* 0x0000c80009097a20 */ /* 0x000fe40000410000 */
[----:B------:R-:W-:Y:S01]  /*c200*/  FMUL.FTZ R10, R10, c[0x0][0x320] ;  /* 0x0000c8000a0a7a20 */ /* 0x000fe20000410000 */
[----:B------:R-:W2:Y:S01]  /*c210*/  MUFU.TANH R173, R5 ;  /* 0x0000000500ad7308 */ /* 0x000ea20000002400 */
[----:B------:R-:W-:Y:S01]  /*c220*/  FMUL.FTZ R11, R11, c[0x0][0x320] ;  /* 0x0000c8000b0b7a20 */ /* 0x000fe20000410000 */
[C---:B------:R-:W-:Y:S08]  /*c230*/  HMMA.16816.F32 R16, R188.reuse, R170, R16 ;  /* 0x000000aabc10723c */ /* 0x040ff00000001810 */
[----:B------:R-:W3:Y:S01]  /*c240*/  MUFU.TANH R178, R6 ;  /* 0x0000000600b27308 */ /* 0x000ee20000002400 */
[----:B-1----:R-:W-:Y:S07]  /*c250*/  FMNMX.FTZ R0, R172, R133, !PT ;  /* 0x00000085ac007209 */ /* 0x002fee0007810000 */
[----:B------:R-:W-:Y:S02]  /*c260*/  FMUL.FTZ R12, R12, c[0x0][0x320] ;  /* 0x0000c8000c0c7a20 */ /* 0x000fe40000410000 */
[----:B------:R1:W4:Y:S01]  /*c270*/  MUFU.TANH R177, R7 ;  /* 0x0000000700b17308 */ /* 0x0003220000002400 */
[----:B------:R-:W-:Y:S02]  /*c280*/  FMUL.FTZ R13, R13, c[0x0][0x320] ;  /* 0x0000c8000d0d7a20 */ /* 0x000fe40000410000 */
[----:B------:R-:W-:Y:S01]  /*c290*/  FMUL.FTZ R14, R14, c[0x0][0x320] ;  /* 0x0000c8000e0e7a20 */ /* 0x000fe20000410000 */
[----:B--2---:R-:W-:Y:S01]  /*c2a0*/  FMNMX.FTZ R0, R173, R0, !PT ;  /* 0x00000000ad007209 */ /* 0x004fe20007810000 */
[----:B------:R-:W-:Y:S02]  /*c2b0*/  FMUL.FTZ R15, R15, c[0x0][0x320] ;  /* 0x0000c8000f0f7a20 */ /* 0x000fe40000410000 */
[----:B------:R-:W-:Y:S02]  /*c2c0*/  FMUL.FTZ R16, R16, c[0x0][0x320] ;  /* 0x0000c80010107a20 */ /* 0x000fe40000410000 */
[----:B------:R-:W-:Y:S01]  /*c2d0*/  FMUL.FTZ R17, R17, c[0x0][0x320] ;  /* 0x0000c80011117a20 */ /* 0x000fe20000410000 */
[----:B------:R-:W2:Y:S01]  /*c2e0*/  MUFU.TANH R174, R8 ;  /* 0x0000000800ae7308 */ /* 0x000ea20000002400 */
[----:B------:R-:W-:Y:S02]  /*c2f0*/  FMUL.FTZ R18, R18, c[0x0][0x320] ;  /* 0x0000c80012127a20 */ /* 0x000fe40000410000 */
[----:B------:R-:W-:Y:S01]  /*c300*/  FMUL.FTZ R19, R19, c[0x0][0x320] ;  /* 0x0000c80013137a20 */ /* 0x000fe20000410000 */
[----:B---3--:R-:W-:Y:S06]  /*c310*/  FMNMX.FTZ R2, R178, R134, !PT ;  /* 0x00000086b2027209 */ /* 0x008fec0007810000 */
[----:B------:R-:W3:Y:S01]  /*c320*/  MUFU.TANH R169, R9 ;  /* 0x0000000900a97308 */ /* 0x000ee20000002400 */
[----:B-1----:R-:W1:Y:S01]  /*c330*/  LDSM.16.M88.4 R4, [R201+0x7000] ;  /* 0x00700000c904783b */ /* 0x002e620000000200 */
[----:B----4-:R-:W-:Y:S08]  /*c340*/  FMNMX.FTZ R2, R177, R2, !PT ;  /* 0x00000002b1027209 */ /* 0x010ff00007810000 */
[----:B------:R-:W4:Y:S01]  /*c350*/  MUFU.TANH R175, R10 ;  /* 0x0000000a00af7308 */ /* 0x000f220000002400 */
[----:B--2---:R-:W-:Y:S09]  /*c360*/  FMNMX.FTZ R0, R174, R0, !PT ;  /* 0x00000000ae007209 */ /* 0x004ff20007810000 */
[----:B------:R2:W1:Y:S01]  /*c370*/  MUFU.TANH R176, R11 ;  /* 0x0000000b00b07308 */ /* 0x0004620000002400 */
[----:B---3--:R-:W-:Y:S09]  /*c380*/  FMNMX.FTZ R0, R169, R0, !PT ;  /* 0x00000000a9007209 */ /* 0x008ff20007810000 */
[----:B------:R-:W-:Y:S01]  /*c390*/  MUFU.TANH R227, R18 ;  /* 0x0000001200e37308 */ /* 0x000fe20000002400 */
[----:B----4-:R-:W-:Y:S09]  /*c3a0*/  FMNMX.FTZ R2, R175, R2, !PT ;  /* 0x00000002af027209 */ /* 0x010ff20007810000 */
[----:B------:R-:W3:Y:S01]  /*c3b0*/  MUFU.TANH R171, R12 ;  /* 0x0000000c00ab7308 */ /* 0x000ee20000002400 */
[C---:B-1----:R-:W-:Y:S01]  /*c3c0*/  HMMA.16816.F32 R20, R188.reuse, R4, R20 ;  /* 0x00000004bc14723c */ /* 0x042fe20000001814 */
[----:B--2---:R-:W1:Y:S01]  /*c3d0*/  LDSM.16.M88.4 R8, [R201+0x7800] ;  /* 0x00780000c908783b */ /* 0x004e620000000200 */
[----:B------:R-:W-:Y:S07]  /*c3e0*/  DEPBAR.LE SB0, 0x0 ;  /* 0x000080000000791a */ /* 0x000fee0000000000 */
[----:B------:R-:W2:Y:S03]  /*c3f0*/  MUFU.TANH R179, R13 ;  /* 0x0000000d00b37308 */ /* 0x000ea60000002400 */
[----:B------:R-:W-:Y:S01]  /*c400*/  FMNMX.FTZ R2, R176, R2, !PT ;  /* 0x00000002b0027209 */ /* 0x000fe20007810000 */
[C---:B------:R-:W-:Y:S01]  /*c410*/  HMMA.16816.F32 R24, R188.reuse, R6, R24 ;  /* 0x00000006bc18723c */ /* 0x040fe20000001818 */
[----:B------:R-:W-:Y:S04]  /*c420*/  BAR.SYNC.DEFER_BLOCKING 0x0 ;  /* 0x0000000000007b1d */ /* 0x000fe80000010000 */
[----:B---3--:R-:W-:Y:S07]  /*c430*/  FMNMX.FTZ R0, R171, R0, !PT ;  /* 0x00000000ab007209 */ /* 0x008fee0007810000 */
[----:B------:R-:W-:Y:S02]  /*c440*/  FMUL.FTZ R23, R23, c[0x0][0x320] ;  /* 0x0000c80017177a20 */ /* 0x000fe40000410000 */
[----:B------:R-:W-:Y:S02]  /*c450*/  FMUL.FTZ R20, R20, c[0x0][0x320] ;  /* 0x0000c80014147a20 */ /* 0x000fe40000410000 */
[----:B------:R-:W-:Y:S02]  /*c460*/  FMUL.FTZ R22, R22, c[0x0][0x320] ;  /* 0x0000c80016167a20 */ /* 0x000fe40000410000 */
[----:B------:R-:W-:Y:S01]  /*c470*/  FMUL.FTZ R21, R21, c[0x0][0x320] ;  /* 0x0000c80015157a20 */ /* 0x000fe20000410000 */
[----:B--2---:R-:W-:Y:S05]  /*c480*/  FMNMX.FTZ R0, R179, R0, !PT ;  /* 0x00000000b3007209 */ /* 0x004fea0007810000 */
[----:B------:R-:W-:Y:S01]  /*c490*/  FMUL.FTZ R24, R24, c[0x0][0x320] ;  /* 0x0000c80018187a20 */ /* 0x000fe20000410000 */
[----:B------:R-:W2:Y:S01]  /*c4a0*/  MUFU.TANH R180, R14 ;  /* 0x0000000e00b47308 */ /* 0x000ea20000002400 */
[----:B------:R-:W-:Y:S02]  /*c4b0*/  FMUL.FTZ R25, R25, c[0x0][0x320] ;  /* 0x0000c80019197a20 */ /* 0x000fe40000410000 */
[----:B------:R-:W-:Y:S02]  /*c4c0*/  FMUL.FTZ R26, R26, c[0x0][0x320] ;  /* 0x0000c8001a1a7a20 */ /* 0x000fe40000410000 */
[----:B------:R-:W-:Y:S01]  /*c4d0*/  FMUL.FTZ R27, R27, c[0x0][0x320] ;  /* 0x0000c8001b1b7a20 */ /* 0x000fe20000410000 */
[C---:B-1----:R-:W-:Y:S04]  /*c4e0*/  HMMA.16816.F32 R28, R188.reuse, R8, R28 ;  /* 0x00000008bc1c723c */ /* 0x042fe8000000181c */
[----:B------:R-:W1:Y:S03]  /*c4f0*/  MUFU.TANH R182, R16 ;  /* 0x0000001000b67308 */ /* 0x000e660000002400 */
[----:B------:R-:W-:Y:S01]  /*c500*/  @P6 IMAD.WIDE.U32 R8, R223, c[0x0][0x1e0], RZ ;  /* 0x00007800df086a25 */ /* 0x000fe200078e00ff */
[----:B------:R-:W-:Y:S06]  /*c510*/  HMMA.16816.F32 R32, R188, R10, R32 ;  /* 0x0000000abc20723c */ /* 0x000fec0000001820 */
[----:B------:R-:W3:Y:S01]  /*c520*/  MUFU.TANH R181, R15 ;  /* 0x0000000f00b57308 */ /* 0x000ee20000002400 */
[----:B------:R-:W-:Y:S02]  /*c530*/  @P6 SHF.L.U32 R5, R8, 0x6, RZ ;  /* 0x0000000608056819 */ /* 0x000fe400000006ff */
[----:B--2---:R-:W-:Y:S07]  /*c540*/  FMNMX.FTZ R2, R180, R2, !PT ;  /* 0x00000002b4027209 */ /* 0x004fee0007810000 */
[----:B------:R-:W2:Y:S01]  /*c550*/  MUFU.TANH R192, R17 ;  /* 0x0000001100c07308 */ /* 0x000ea20000002400 */
[----:B------:R-:W-:Y:S01]  /*c560*/  FMUL.FTZ R28, R28, c[0x0][0x320] ;  /* 0x0000c8001c1c7a20 */ /* 0x000fe20000410000 */
[----:B-1----:R-:W-:Y:S01]  /*c570*/  FMNMX.FTZ R0, R182, R0, !PT ;  /* 0x00000000b6007209 */ /* 0x002fe20007810000 */
[----:B------:R-:W-:Y:S02]  /*c580*/  FMUL.FTZ R29, R29, c[0x0][0x320] ;  /* 0x0000c8001d1d7a20 */ /* 0x000fe40000410000 */
[----:B------:R-:W-:Y:S02]  /*c590*/  FMUL.FTZ R30, R30, c[0x0][0x320] ;  /* 0x0000c8001e1e7a20 */ /* 0x000fe40000410000 */
[----:B------:R-:W-:Y:S03]  /*c5a0*/  FMUL.FTZ R31, R31, c[0x0][0x320] ;  /* 0x0000c8001f1f7a20 */ /* 0x000fe60000410000 */
[----:B------:R-:W1:Y:S01]  /*c5b0*/  MUFU.TANH R234, R20 ;  /* 0x0000001400ea7308 */ /* 0x000e620000002400 */
[----:B------:R-:W-:Y:S02]  /*c5c0*/  FMUL.FTZ R32, R32, c[0x0][0x320] ;  /* 0x0000c80020207a20 */ /* 0x000fe40000410000 */
[----:B------:R-:W-:Y:S01]  /*c5d0*/  FMUL.FTZ R33, R33, c[0x0][0x320] ;  /* 0x0000c80021217a20 */ /* 0x000fe20000410000 */
[----:B---3--:R-:W-:Y:S01]  /*c5e0*/  FMNMX.FTZ R2, R181, R2, !PT ;  /* 0x00000002b5027209 */ /* 0x008fe20007810000 */
[----:B------:R-:W-:Y:S03]  /*c5f0*/  FMUL.FTZ R34, R34, c[0x0][0x320] ;  /* 0x0000c80022227a20 */ /* 0x000fe60000410000 */
[----:B------:R-:W-:Y:S02]  /*c600*/  FMNMX.FTZ R2, R227, R2, !PT ;  /* 0x00000002e3027209 */ /* 0x000fe40007810000 */
[----:B------:R-:W-:Y:S01]  /*c610*/  MUFU.TANH R235, R21 ;  /* 0x0000001500eb7308 */ /* 0x000fe20000002400 */
[----:B--2---:R-:W-:Y:S09]  /*c620*/  FMNMX.FTZ R0, R192, R0, !PT ;  /* 0x00000000c0007209 */ /* 0x004ff20007810000 */
[----:B------:R-:W2:Y:S01]  /*c630*/  MUFU.TANH R228, R19 ;  /* 0x0000001300e47308 */ /* 0x000ea20000002400 */
[----:B-1----:R-:W-:Y:S09]  /*c640*/  FMNMX.FTZ R0, R234, R0, !PT ;  /* 0x00000000ea007209 */ /* 0x002ff20007810000 */
[----:B------:R-:W1:Y:S10]  /*c650*/  MUFU.TANH R238, R24 ;  /* 0x0000001800ee7308 */ /* 0x000e740000002400 */
[----:B------:R-:W3:Y:S01]  /*c660*/  MUFU.TANH R239, R25 ;  /* 0x0000001900ef7308 */ /* 0x000ee20000002400 */
[----:B--2---:R-:W-:Y:S02]  /*c670*/  FMNMX.FTZ R3, R228, R2, !PT ;  /* 0x00000002e4037209 */ /* 0x004fe40007810000 */
[----:B------:R-:W-:Y:S01]  /*c680*/  FMNMX.FTZ R2, R235, R0, !PT ;  /* 0x00000000eb027209 */ /* 0x000fe20007810000 */
[----:B------:R-:W-:Y:S06]  /*c690*/  FMUL.FTZ R0, R35, c[0x0][0x320] ;  /* 0x0000c80023007a20 */ /* 0x000fec0000410000 */
[----:B------:R-:W2:Y:S01]  /*c6a0*/  MUFU.TANH R242, R28 ;  /* 0x0000001c00f27308 */ /* 0x000ea20000002400 */
[----:B-1----:R-:W-:Y:S02]  /*c6b0*/  FMNMX.FTZ R2, R238, R2, !PT ;  /* 0x00000002ee027209 */ /* 0x002fe40007810000 */
[----:B-----5:R-:W-:Y:S07]  /*c6c0*/  @P6 IADD3 R6, P5, R5, R186, RZ ;  /* 0x000000ba05066210 */ /* 0x020fee0007fbe0ff */
[----:B------:R3:W-:Y:S01]  /*c6d0*/  MUFU.TANH R168, R0 ;  /* 0x0000000000a87308 */ /* 0x0007e20000002400 */
[----:B------:R-:W-:Y:S09]  /*c6e0*/  @P6 LEA R20, P0, R6, c[0x0][0x1c8], 0x1 ;  /* 0x0000720006146a11 */ /* 0x000ff200078008ff */
[----:B------:R-:W1:Y:S10]  /*c6f0*/  MUFU.TANH R243, R29 ;  /* 0x0000001d00f37308 */ /* 0x000e740000002400 */
[----:B------:R-:W4:Y:S01]  /*c700*/  MUFU.TANH R236, R22 ;  /* 0x0000001600ec7308 */ /* 0x000f220000002400 */
[----:B---3--:R-:W-:Y:S04]  /*c710*/  FMNMX.FTZ R0, R239, R2, !PT ;  /* 0x00000002ef007209 */ /* 0x008fe80007810000 */
[----:B--2---:R-:W-:Y:S05]  /*c720*/  FMNMX.FTZ R0, R242, R0, !PT ;  /* 0x00000000f2007209 */ /* 0x004fea0007810000 */
[----:B------:R-:W2:Y:S01]  /*c730*/  MUFU.TANH R237, R23 ;  /* 0x0000001700ed7308 */ /* 0x000ea20000002400 */
[----:B-1----:R-:W-:Y:S09]  /*c740*/  FMNMX.FTZ R0, R243, R0, !PT ;  /* 0x00000000f3007209 */ /* 0x002ff20007810000 */
[----:B------:R-:W1:Y:S01]  /*c750*/  MUFU.TANH R246, R32 ;  /* 0x0000002000f67308 */ /* 0x000e620000002400 */
[----:B----4-:R-:W-:Y:S09]  /*c760*/  FMNMX.FTZ R3, R236, R3, !PT ;  /* 0x00000003ec037209 */ /* 0x010ff20007810000 */
[----:B------:R-:W3:Y:S01]  /*c770*/  MUFU.TANH R240, R26 ;  /* 0x0000001a00f07308 */ /* 0x000ee20000002400 */
[----:B--2---:R-:W-:Y:S09]  /*c780*/  FMNMX.FTZ R3, R237, R3, !PT ;  /* 0x00000003ed037209 */ /* 0x004ff20007810000 */
[----:B------:R-:W2:Y:S01]  /*c790*/  MUFU.TANH R247, R33 ;  /* 0x0000002100f77308 */ /* 0x000ea20000002400 */
[----:B-1----:R-:W-:Y:S09]  /*c7a0*/  FMNMX.FTZ R132, R246, R0, !PT ;  /* 0x00000000f6847209 */ /* 0x002ff20007810000 */
[----:B------:R-:W1:Y:S01]  /*c7b0*/  MUFU.TANH R241, R27 ;  /* 0x0000001b00f17308 */ /* 0x000e620000002400 */
[----:B---3--:R-:W-:Y:S09]  /*c7c0*/  FMNMX.FTZ R2, R240, R3, !PT ;  /* 0x00000003f0027209 */ /* 0x008ff20007810000 */
[----:B------:R-:W3:Y:S01]  /*c7d0*/  MUFU.TANH R244, R30 ;  /* 0x0000001e00f47308 */ /* 0x000ee20000002400 */
[----:B--2---:R-:W-:Y:S05]  /*c7e0*/  FMNMX.FTZ R132, R247, R132, !PT ;  /* 0x00000084f7847209 */ /* 0x004fea0007810000 */
[----:B------:R-:W2:Y:S04]  /*c7f0*/  SHFL.BFLY PT, R3, R132, 0x2, 0x1f ;  /* 0x0c401f0084037f89 */ /* 0x000ea800000e0000 */
[----:B------:R-:W4:Y:S01]  /*c800*/  MUFU.TANH R245, R31 ;  /* 0x0000001f00f57308 */ /* 0x000f220000002400 */
[----:B-1----:R-:W-:Y:S09]  /*c810*/  FMNMX.FTZ R2, R241, R2, !PT ;  /* 0x00000002f1027209 */ /* 0x002ff20007810000 */
[----:B------:R-:W1:Y:S01]  /*c820*/  MUFU.TANH R135, R34 ;  /* 0x0000002200877308 */ /* 0x000e620000002400 */
[----:B---3--:R-:W-:Y:S02]  /*c830*/  FMNMX.FTZ R2, R244, R2, !PT ;  /* 0x00000002f4027209 */ /* 0x008fe40007810000 */
[----:B--2---:R-:W-:Y:S02]  /*c840*/  FMNMX.FTZ R132, R132, R3, !PT ;  /* 0x0000000384847209 */ /* 0x004fe40007810000 */
[----:B----4-:R-:W-:Y:S03]  /*c850*/  FMNMX.FTZ R0, R245, R2, !PT ;  /* 0x00000002f5007209 */ /* 0x010fe60007810000 */
[----:B------:R-:W2:Y:S01]  /*c860*/  SHFL.BFLY PT, R4, R132, 0x1, 0x1f ;  /* 0x0c201f0084047f89 */ /* 0x000ea200000e0000 */
[----:B-1----:R-:W-:Y:S04]  /*c870*/  FMNMX.FTZ R0, R135, R0, !PT ;  /* 0x0000000087007209 */ /* 0x002fe80007810000 */
[----:B------:R-:W-:Y:S05]  /*c880*/  FMNMX.FTZ R0, R168, R0, !PT ;  /* 0x00000000a8007209 */ /* 0x000fea0007810000 */
[----:B------:R-:W1:Y:S01]  /*c890*/  SHFL.BFLY PT, R2, R0, 0x2, 0x1f ;  /* 0x0c401f0000027f89 */ /* 0x000e6200000e0000 */
[----:B--2---:R-:W-:Y:S05]  /*c8a0*/  FMNMX.FTZ R132, R132, R4, !PT ;  /* 0x0000000484847209 */ /* 0x004fea0007810000 */
[----:B------:R-:W-:Y:S04]  /*c8b0*/  FMUL.FTZ R170, R132, c[0x0][0x2d0] ;  /* 0x0000b40084aa7a20 */ /* 0x000fe80000410000 */
[--C-:B------:R-:W-:Y:S02]  /*c8c0*/  FFMA.FTZ R10, R172, c[0x0][0x2d0], -R170.reuse ;  /* 0x0000b400ac0a7a23 */ /* 0x100fe400000108aa */
[----:B------:R-:W-:Y:S02]  /*c8d0*/  FFMA.FTZ R22, R169, c[0x0][0x2d0], -R170 ;  /* 0x0000b400a9167a23 */ /* 0x000fe400000108aa */
[----:B------:R2:W-:Y:S01]  /*c8e0*/  MUFU.EX2 R233, R10 ;  /* 0x0000000a00e97308 */ /* 0x0005e20000000800 */
[----:B-1----:R-:W-:Y:S02]  /*c8f0*/  FMNMX.FTZ R0, R0, R2, !PT ;  /* 0x0000000200007209 */ /* 0x002fe40007810000 */
[----:B------:R-:W-:Y:S03]  /*c900*/  @P6 SHF.R.S32.HI R2, RZ, 0x1f, R223 ;  /* 0x0000001fff026819 */ /* 0x000fe600000114df */
[----:B------:R-:W1:Y:S02]  /*c910*/  SHFL.BFLY PT, R3, R0, 0x1, 0x1f ;  /* 0x0c201f0000037f89 */ /* 0x000e6400000e0000 */
[----:B------:R-:W-:Y:S04]  /*c920*/  @P6 IMAD R2, R2, c[0x0][0x1e0], RZ ;  /* 0x0000780002026a24 */ /* 0x000fe800078e02ff */
[----:B------:R-:W-:Y:S02]  /*c930*/  @P6 IMAD R4, R223, c[0x0][0x1e4], R2 ;  /* 0x00007900df046a24 */ /* 0x000fe400078e0202 */
[----:B------:R-:W-:Y:S03]  /*c940*/  FADD.FTZ R2, -R132, R133 ;  /* 0x0000008584027221 */ /* 0x000fe60000010100 */
[----:B------:R-:W-:Y:S04]  /*c950*/  @P6 IADD3 R4, R9, R4, RZ ;  /* 0x0000000409046210 */ /* 0x000fe80007ffe0ff */
[----:B------:R-:W-:Y:S04]  /*c960*/  @P6 SHF.L.U64.HI R4, R8, 0x6, R4 ;  /* 0x0000000608046819 */ /* 0x000fe80000010204 */
[----:B------:R-:W-:Y:S04]  /*c970*/  @P6 IADD3.X R7, R4, R185, RZ, P5, !PT ;  /* 0x000000b904076210 */ /* 0x000fe80002ffe4ff */
[----:B------:R-:W-:Y:S02]  /*c980*/  @P6 LEA.HI.X R21, R6, c[0x0][0x1cc], R7, 0x1, P0 ;  /* 0x0000730006156a11 */ /* 0x000fe400000f0c07 */
[C---:B------:R-:W-:Y:S02]  /*c990*/  @P6 IADD3 R7, P0, R5.reuse, R230, RZ ;  /* 0x000000e605076210 */ /* 0x040fe40007f1e0ff */
[----:B------:R-:W-:Y:S01]  /*c9a0*/  @P6 IADD3 R6, P5, R5, R226, RZ ;  /* 0x000000e205066210 */ /* 0x000fe20007fbe0ff */
[----:B------:R3:W-:Y:S01]  /*c9b0*/  @P6 LDGSTS.E.BYPASS.LTC128B.128 [R225+0x8100], [R20.64], !P4 ;  /* 0x0810000014e16fae */ /* 0x0007e2000e101d4c */
[C---:B------:R-:W-:Y:S02]  /*c9c0*/  @P6 IADD3.X R8, R4.reuse, R229, RZ, P0, !PT ;  /* 0x000000e504086210 */ /* 0x040fe400007fe4ff */
[C---:B------:R-:W-:Y:S02]  /*c9d0*/  @P6 LEA R16, P0, R7.reuse, c[0x0][0x1c8], 0x1 ;  /* 0x0000720007106a11 */ /* 0x040fe400078008ff */
[----:B------:R-:W-:Y:S02]  /*c9e0*/  @P6 IADD3.X R9, R4, R252, RZ, P5, !PT ;  /* 0x000000fc04096210 */ /* 0x000fe40002ffe4ff */
[C---:B------:R-:W-:Y:S02]  /*c9f0*/  @P6 LEA R14, P5, R6.reuse, c[0x0][0x1c8], 0x1 ;  /* 0x00007200060e6a11 */ /* 0x040fe400078a08ff */
[----:B------:R-:W-:Y:S02]  /*ca00*/  @P6 LEA.HI.X R17, R7, c[0x0][0x1cc], R8, 0x1, P0 ;  /* 0x0000730007116a11 */ /* 0x000fe400000f0c08 */
[----:B------:R-:W-:Y:S01]  /*ca10*/  @P6 LEA.HI.X R15, R6, c[0x0][0x1cc], R9, 0x1, P5 ;  /* 0x00007300060f6a11 */ /* 0x000fe200028f0c09 */
[----:B------:R-:W-:Y:S01]  /*ca20*/  FFMA.FTZ R9, R173, c[0x0][0x2d0], -R170 ;  /* 0x0000b400ad097a23 */ /* 0x000fe200000108aa */
[----:B------:R-:W-:Y:S01]  /*ca30*/  @P6 IADD3 R7, P0, R5, R251, RZ ;  /* 0x000000fb05076210 */ /* 0x000fe20007f1e0ff */
[----:B------:R4:W-:Y:S01]  /*ca40*/  @P6 LDGSTS.E.BYPASS.LTC128B.128 [R225+0xa100], [R16.64], !P3 ;  /* 0x0a10000010e16fae */ /* 0x0009e2000d901d4c */
[----:B------:R-:W-:Y:S02]  /*ca50*/  @P6 IADD3 R5, P5, R183, R5, RZ ;  /* 0x00000005b7056210 */ /* 0x000fe40007fbe0ff */
[----:B------:R-:W-:Y:S02]  /*ca60*/  @P6 IADD3.X R8, R4, R250, RZ, P0, !PT ;  /* 0x000000fa04086210 */ /* 0x000fe400007fe4ff */
[----:B------:R-:W-:Y:S02]  /*ca70*/  @P6 IADD3.X R4, R232, R4, RZ, P5, !PT ;  /* 0x00000004e8046210 */ /* 0x000fe40002ffe4ff */
[----:B------:R5:W-:Y:S01]  /*ca80*/  MUFU.EX2 R232, R9 ;  /* 0x0000000900e87308 */ /* 0x000be20000000800 */
[----:B------:R-:W-:Y:S01]  /*ca90*/  @P6 LEA R12, P0, R7, c[0x0][0x1c8], 0x1 ;  /* 0x00007200070c6a11 */ /* 0x000fe200078008ff */
[----:B------:R3:W-:Y:S01]  /*caa0*/  @P6 LDGSTS.E.BYPASS.LTC128B.128 [R225+0xc100], [R14.64], !P2 ;  /* 0x0c1000000ee16fae */ /* 0x0007e2000d101d4c */
[----:B------:R-:W-:Y:S02]  /*cab0*/  @P6 IADD3 R6, P5, R5, R186, RZ ;  /* 0x000000ba05066210 */ /* 0x000fe40007fbe0ff */
[----:B------:R-:W-:Y:S02]  /*cac0*/  @P6 LEA.HI.X R13, R7, c[0x0][0x1cc], R8, 0x1, P0 ;  /* 0x00007300070d6a11 */ /* 0x000fe400000f0c08 */
[----:B------:R-:W-:Y:S02]  /*cad0*/  @P6 IADD3.X R8, R4, R185, RZ, P5, !PT ;  /* 0x000000b904086210 */ /* 0x000fe40002ffe4ff */
[----:B------:R-:W-:Y:S01]  /*cae0*/  @P6 IADD3 R7, P5, R5, R230, RZ ;  /* 0x000000e605076210 */ /* 0x000fe20007fbe0ff */
[----:B------:R3:W-:Y:S01]  /*caf0*/  @P6 LDGSTS.E.BYPASS.LTC128B.128 [R225+0xe100], [R12.64], !P1 ;  /* 0x0e1000000ce16fae */ /* 0x0007e2000c901d4c */
[----:B--2---:R-:W-:Y:S02]  /*cb00*/  @P6 LEA R10, P0, R6, c[0x0][0x1c8], 0x1 ;  /* 0x00007200060a6a11 */ /* 0x004fe400078008ff */
[----:B-1----:R-:W-:Y:S01]  /*cb10*/  FMNMX.FTZ R3, R0, R3, !PT ;  /* 0x0000000300037209 */ /* 0x002fe20007810000 */
[----:B------:R-:W-:Y:S01]  /*cb20*/  FMUL.FTZ R0, R2, c[0x0][0x2d0] ;  /* 0x0000b40002007a20 */ /* 0x000fe20000410000 */
[----:B------:R-:W-:Y:S02]  /*cb30*/  @P6 LEA.HI.X R11, R6, c[0x0][0x1cc], R8, 0x1, P0 ;  /* 0x00007300060b6a11 */ /* 0x000fe400000f0c08 */
[----:B------:R-:W-:Y:S01]  /*cb40*/  @P6 LEA R8, P0, R7, c[0x0][0x1c8], 0x1 ;  /* 0x0000720007086a11 */ /* 0x000fe200078008ff */
[----:B------:R1:W2:Y:S01]  /*cb50*/  MUFU.EX2 R2, R0 ;  /* 0x0000000000027308 */ /* 0x0002a20000000800 */
[----:B------:R-:W-:Y:S01]  /*cb60*/  @P6 IADD3.X R6, R4, R229, RZ, P5, !PT ;  /* 0x000000e504066210 */ /* 0x000fe20002ffe4ff */
[----:B------:R3:W-:Y:S01]  /*cb70*/  @P6 LDGSTS.E.BYPASS.LTC128B.128 [R225+0x9100], [R10.64], !P4 ;  /* 0x091000000ae16fae */ /* 0x0007e2000e101d4c */
[----:B------:R-:W-:Y:S01]  /*cb80*/  @P6 IADD3 R18, P5, R5, R226, RZ ;  /* 0x000000e205126210 */ /* 0x000fe20007fbe0ff */
[----:B------:R-:W-:Y:S02]  /*cb90*/  FMUL.FTZ R133, R3, c[0x0][0x2d0] ;  /* 0x0000b40003857a20 */ /* 0x000fe40000410000 */
[----:B-----5:R-:W-:Y:S02]  /*cba0*/  FFMA.FTZ R9, R174, c[0x0][0x2d0], -R170 ;  /* 0x0000b400ae097a23 */ /* 0x020fe400000108aa */
[--C-:B----4-:R-:W-:Y:S02]  /*cbb0*/  FFMA.FTZ R16, R177, c[0x0][0x2d0], -R133.reuse ;  /* 0x0000b400b1107a23 */ /* 0x110fe40000010885 */
[----:B------:R4:W-:Y:S01]  /*cbc0*/  MUFU.EX2 R230, R9 ;  /* 0x0000000900e67308 */ /* 0x0009e20000000800 */
[----:B------:R-:W-:Y:S09]  /*cbd0*/  FFMA.FTZ R135, R135, c[0x0][0x2d0], -R133 ;  /* 0x0000b40087877a23 */ /* 0x000ff20000010885 */
[----:B------:R-:W-:Y:S01]  /*cbe0*/  MUFU.EX2 R229, R22 ;  /* 0x0000001600e57308 */ /* 0x000fe20000000800 */
[----:B-1----:R-:W-:Y:S02]  /*cbf0*/  FADD.FTZ R0, -R3, R134 ;  /* 0x0000008603007221 */ /* 0x002fe40000010100 */
[----:B--2---:R-:W-:Y:S02]  /*cc00*/  FMUL.FTZ R17, R2, R149 ;  /* 0x0000009502117220 */ /* 0x004fe40000410000 */
[----:B------:R-:W-:Y:S05]  /*cc10*/  FMUL.FTZ R0, R0, c[0x0][0x2d0] ;  /* 0x0000b40000007a20 */ /* 0x000fea0000410000 */
[----:B------:R1:W-:Y:S01]  /*cc20*/  MUFU.EX2 R187, R16 ;  /* 0x0000001000bb7308 */ /* 0x0003e20000000800 */
[C---:B------:R-:W-:Y:S02]  /*cc30*/  FMUL.FTZ R24, R2.reuse, R156 ;  /* 0x0000009c02187220 */ /* 0x040fe40000410000 */
[C---:B------:R-:W-:Y:S01]  /*cc40*/  FMUL.FTZ R25, R2.reuse, R157 ;  /* 0x0000009d02197220 */ /* 0x040fe20000410000 */
[----:B----4-:R-:W-:Y:S01]  /*cc50*/  @P6 LEA.HI.X R9, R7, c[0x0][0x1cc], R6, 0x1, P0 ;  /* 0x0000730007096a11 */ /* 0x010fe200000f0c06 */
[----:B------:R-:W-:Y:S01]  /*cc60*/  FMUL.FTZ R32, R2, R164 ;  /* 0x000000a402207220 */ /* 0x000fe20000410000 */
[----:B------:R-:W-:Y:S01]  /*cc70*/  @P6 IADD3.X R7, R4, R252, RZ, P5, !PT ;  /* 0x000000fc04076210 */ /* 0x000fe20002ffe4ff */
[----:B------:R-:W-:Y:S01]  /*cc80*/  FMUL.FTZ R33, R2, R165 ;  /* 0x000000a502217220 */ /* 0x000fe20000410000 */
[C---:B------:R-:W-:Y:S01]  /*cc90*/  @P6 LEA R6, P5, R18.reuse, c[0x0][0x1c8], 0x1 ;  /* 0x0000720012066a11 */ /* 0x040fe200078a08ff */
[----:B------:R2:W-:Y:S01]  /*cca0*/  @P6 LDGSTS.E.BYPASS.LTC128B.128 [R225+0xb100], [R8.64], !P3 ;  /* 0x0b10000008e16fae */ /* 0x0005e2000d901d4c */
[----:B------:R-:W-:Y:S01]  /*ccb0*/  @P6 IADD3 R5, P0, R5, R251, RZ ;  /* 0x000000fb05056210 */ /* 0x000fe20007f1e0ff */
[----:B------:R-:W4:Y:S01]  /*ccc0*/  MUFU.EX2 R0, R0 ;  /* 0x0000000000007308 */ /* 0x000f220000000800 */
[----:B------:R-:W-:Y:S01]  /*ccd0*/  @P6 LEA.HI.X R7, R18, c[0x0][0x1cc], R7, 0x1, P5 ;  /* 0x0000730012076a11 */ /* 0x000fe200028f0c07 */
[----:B------:R-:W-:Y:S01]  /*cce0*/  FFMA.FTZ R18, R178, c[0x0][0x2d0], -R133 ;  /* 0x0000b400b2127a23 */ /* 0x000fe20000010885 */
[----:B------:R-:W-:Y:S01]  /*ccf0*/  @P6 IADD3.X R19, R4, R250, RZ, P0, !PT ;  /* 0x000000fa04136210 */ /* 0x000fe200007fe4ff */
[C---:B------:R-:W-:Y:S01]  /*cd00*/  FMUL.FTZ R36, R2.reuse, R36 ;  /* 0x0000002402247220 */ /* 0x040fe20000410000 */
[C---:B------:R-:W-:Y:S01]  /*cd10*/  @P6 LEA R4, P0, R5.reuse, c[0x0][0x1c8], 0x1 ;  /* 0x0000720005046a11 */ /* 0x040fe200078008ff */
[----:B------:R5:W-:Y:S01]  /*cd20*/  @P6 LDGSTS.E.BYPASS.LTC128B.128 [R225+0xd100], [R6.64], !P2 ;  /* 0x0d10000006e16fae */ /* 0x000be2000d101d4c */
[C---:B------:R-:W-:Y:S02]  /*cd30*/  FMUL.FTZ R37, R2.reuse, R37 ;  /* 0x0000002502257220 */ /* 0x040fe40000410000 */
[----:B------:R-:W-:Y:S01]  /*cd40*/  @P6 LEA.HI.X R5, R5, c[0x0][0x1cc], R19, 0x1, P0 ;  /* 0x0000730005056a11 */ /* 0x000fe200000f0c13 */
[----:B------:R5:W5:Y:S01]  /*cd50*/  MUFU.EX2 R189, R18 ;  /* 0x0000001200bd7308 */ /* 0x000b620000000800 */
[C---:B------:R-:W-:Y:S02]  /*cd60*/  FMUL.FTZ R40, R2.reuse, R40 ;  /* 0x0000002802287220 */ /* 0x040fe40000410000 */
[C---:B-1----:R-:W-:Y:S01]  /*cd70*/  FMUL.FTZ R16, R2.reuse, R148 ;  /* 0x0000009402107220 */ /* 0x042fe20000410000 */
[----:B------:R1:W-:Y:S01]  /*cd80*/  @P6 LDGSTS.E.BYPASS.LTC128B.128 [R225+0xf100], [R4.64], !P1 ;  /* 0x0f10000004e16fae */ /* 0x0003e2000c901d4c */
[C---:B------:R-:W-:Y:S02]  /*cd90*/  FMUL.FTZ R41, R2.reuse, R41 ;  /* 0x0000002902297220 */ /* 0x040fe40000410000 */
[C---:B------:R-:W-:Y:S02]  /*cda0*/  FMUL.FTZ R44, R2.reuse, R44 ;  /* 0x0000002c022c7220 */ /* 0x040fe40000410000 */
[C---:B------:R-:W-:Y:S01]  /*cdb0*/  FMUL.FTZ R45, R2.reuse, R45 ;  /* 0x0000002d022d7220 */ /* 0x040fe20000410000 */
[----:B------:R-:W-:Y:S01]  /*cdc0*/  MUFU.EX2 R135, R135 ;  /* 0x0000008700877308 */ /* 0x000fe20000000800 */
[C---:B------:R-:W-:Y:S01]  /*cdd0*/  FMUL.FTZ R48, R2.reuse, R48 ;  /* 0x0000003002307220 */ /* 0x040fe20000410000 */
[----:B---3--:R-:W3:Y:S01]  /*cde0*/  LDSM.16.MT88.4 R12, [R197+0x100] ;  /* 0x00010000c50c783b */ /* 0x008ee20000004200 */
[C---:B------:R-:W-:Y:S02]  /*cdf0*/  FMUL.FTZ R49, R2.reuse, R49 ;  /* 0x0000003102317220 */ /* 0x040fe40000410000 */
[--C-:B--2---:R-:W-:Y:S02]  /*ce00*/  FFMA.FTZ R8, R175, c[0x0][0x2d0], -R133.reuse ;  /* 0x0000b400af087a23 */ /* 0x104fe40000010885 */
[----:B------:R-:W-:Y:S02]  /*ce10*/  FMUL.FTZ R9, R2, R141 ;  /* 0x0000008d02097220 */ /* 0x000fe40000410000 */
[C---:B----4-:R-:W-:Y:S01]  /*ce20*/  FMUL.FTZ R10, R0.reuse, R142 ;  /* 0x0000008e000a7220 */ /* 0x050fe20000410000 */
[----:B------:R2:W-:Y:S01]  /*ce30*/  MUFU.EX2 R186, R8 ;  /* 0x0000000800ba7308 */ /* 0x0005e20000000800 */
[----:B------:R-:W4:Y:S01]  /*ce40*/  LDSM.16.MT88.4 R20, [R198+0x100] ;  /* 0x00010000c614783b */ /* 0x000f220000004200 */
[C---:B------:R-:W-:Y:S02]  /*ce50*/  FMUL.FTZ R11, R0.reuse, R143 ;  /* 0x0000008f000b7220 */ /* 0x040fe40000410000 */
[C---:B-----5:R-:W-:Y:S01]  /*ce60*/  FMUL.FTZ R6, R0.reuse, R138 ;  /* 0x0000008a00067220 */ /* 0x060fe20000410000 */
[----:B------:R-:W-:Y:S01]  /*ce70*/  F2FP.PACK_AB R138, R229, R230 ;  /* 0x000000e6e58a723e */ /* 0x000fe200000000ff */
[C---:B------:R-:W-:Y:S02]  /*ce80*/  FMUL.FTZ R7, R0.reuse, R139 ;  /* 0x0000008b00077220 */ /* 0x040fe40000410000 */
[C---:B------:R-:W-:Y:S01]  /*ce90*/  FMUL.FTZ R18, R0.reuse, R150 ;  /* 0x0000009600127220 */ /* 0x040fe20000410000 */
[----:B------:R-:W5:Y:S01]  /*cea0*/  LDSM.16.MT88.4 R28, [R200+0x100] ;  /* 0x00010000c81c783b */ /* 0x000f620000004200 */
[----:B------:R-:W-:Y:S02]  /*ceb0*/  FMUL.FTZ R19, R0, R151 ;  /* 0x0000009700137220 */ /* 0x000fe40000410000 */
[--C-:B-1----:R-:W-:Y:S02]  /*cec0*/  FFMA.FTZ R4, R176, c[0x0][0x2d0], -R133.reuse ;  /* 0x0000b400b0047a23 */ /* 0x102fe40000010885 */
[----:B------:R-:W-:Y:S01]  /*ced0*/  FMUL.FTZ R5, R2, R137 ;  /* 0x0000008902057220 */ /* 0x000fe20000410000 */
[----:B------:R-:W-:Y:S01]  /*cee0*/  F2FP.PACK_AB R137, R187, R189 ;  /* 0x000000bdbb89723e */ /* 0x000fe200000000ff */
[----:B------:R-:W1:Y:S01]  /*cef0*/  MUFU.EX2 R185, R4 ;  /* 0x0000000400b97308 */ /* 0x000e620000000800 */
[----:B------:R-:W-:Y:S01]  /*cf00*/  LDSM.16.MT88.4 R148, [R198+0x2100] ;  /* 0x00210000c694783b */ /* 0x000fe20000004200 */
[C---:B------:R-:W-:Y:S02]  /*cf10*/  FMUL.FTZ R26, R0.reuse, R158 ;  /* 0x0000009e001a7220 */ /* 0x040fe40000410000 */
[C---:B------:R-:W-:Y:S02]  /*cf20*/  FMUL.FTZ R27, R0.reuse, R159 ;  /* 0x0000009f001b7220 */ /* 0x040fe40000410000 */
[----:B------:R-:W-:Y:S02]  /*cf30*/  FMUL.FTZ R34, R0, R166 ;  /* 0x000000a600227220 */ /* 0x000fe40000410000 */
[----:B--2---:R-:W-:Y:S01]  /*cf40*/  FMUL.FTZ R8, R2, R140 ;  /* 0x0000008c02087220 */ /* 0x004fe20000410000 */
[----:B------:R-:W-:Y:S01]  /*cf50*/  LDSM.16.MT88.4 R156, [R198+0x2900] ;  /* 0x00290000c69c783b */ /* 0x000fe20000004200 */
[C---:B------:R-:W-:Y:S02]  /*cf60*/  FMUL.FTZ R35, R0.reuse, R167 ;  /* 0x000000a700237220 */ /* 0x040fe40000410000 */
[C---:B------:R-:W-:Y:S02]  /*cf70*/  FMUL.FTZ R38, R0.reuse, R38 ;  /* 0x0000002600267220 */ /* 0x040fe40000410000 */
[C---:B------:R-:W-:Y:S02]  /*cf80*/  FMUL.FTZ R39, R0.reuse, R39 ;  /* 0x0000002700277220 */ /* 0x040fe40000410000 */
[C---:B------:R-:W-:Y:S01]  /*cf90*/  FMUL.FTZ R42, R0.reuse, R42 ;  /* 0x0000002a002a7220 */ /* 0x040fe20000410000 */
[----:B------:R-:W2:Y:S01]  /*cfa0*/  LDSM.16.MT88.4 R140, [R199+0x100] ;  /* 0x00010000c78c783b */ /* 0x000ea20000004200 */
[C---:B------:R-:W-:Y:S02]  /*cfb0*/  FMUL.FTZ R43, R0.reuse, R43 ;  /* 0x0000002b002b7220 */ /* 0x040fe40000410000 */
[C---:B------:R-:W-:Y:S02]  /*cfc0*/  FMUL.FTZ R46, R0.reuse, R46 ;  /* 0x0000002e002e7220 */ /* 0x040fe40000410000 */
[----:B------:R-:W-:Y:S01]  /*cfd0*/  FMUL.FTZ R47, R0, R47 ;  /* 0x0000002f002f7220 */ /* 0x000fe20000410000 */
[----:B-1----:R-:W-:Y:S01]  /*cfe0*/  F2FP.PACK_AB R139, R185, R186 ;  /* 0x000000bab98b723e */ /* 0x002fe200000000ff */
[----:B------:R-:W-:Y:S01]  /*cff0*/  FMUL.FTZ R4, R2, R136 ;  /* 0x0000008802047220 */ /* 0x000fe20000410000 */
[----:B------:R-:W-:Y:S01]  /*d000*/  F2FP.PACK_AB R136, R232, R233 ;  /* 0x000000e9e888723e */ /* 0x000fe200000000ff */
[----:B------:R-:W-:Y:S01]  /*d010*/  LDSM.16.MT88.4 R164, [R199+0x1900] ;  /* 0x00190000c7a4783b */ /* 0x000fe20000004200 */
[C---:B------:R-:W-:Y:S02]  /*d020*/  FMUL.FTZ R50, R0.reuse, R50 ;  /* 0x0000003200327220 */ /* 0x040fe40000410000 */
[----:B------:R-:W-:Y:S02]  /*d030*/  FMUL.FTZ R51, R0, R51 ;  /* 0x0000003300337220 */ /* 0x000fe40000410000 */
[C---:B------:R-:W-:Y:S01]  /*d040*/  FMUL.FTZ R52, R2.reuse, R52 ;  /* 0x0000003402347220 */ /* 0x040fe20000410000 */
[C---:B---3--:R-:W-:Y:S02]  /*d050*/  HMMA.16816.F32 R4, R136.reuse, R12, R4 ;  /* 0x0000000c8804723c */ /* 0x048fe40000001804 */
[----:B------:R-:W0:Y:S03]  /*d060*/  LDGDEPBAR ;  /* 0x00000000000079af */ /* 0x000e260000000000 */
[C---:B------:R-:W-:Y:S02]  /*d070*/  FMUL.FTZ R53, R2.reuse, R53 ;  /* 0x0000003502357220 */ /* 0x040fe40000410000 */
[C---:B------:R-:W-:Y:S01]  /*d080*/  FMUL.FTZ R12, R2.reuse, R144 ;  /* 0x00000090020c7220 */ /* 0x040fe20000410000 */
[C---:B------:R-:W-:Y:S04]  /*d090*/  HMMA.16816.F32 R8, R136.reuse, R14, R8 ;  /* 0x0000000e8808723c */ /* 0x040fe80000001808 */
[----:B------:R-:W-:Y:S02]  /*d0a0*/  FMUL.FTZ R13, R2, R145 ;  /* 0x00000091020d7220 */ /* 0x000fe40000410000 */
[--C-:B------:R-:W-:Y:S02]  /*d0b0*/  FFMA.FTZ R134, R171, c[0x0][0x2d0], -R170.reuse ;  /* 0x0000b400ab867a23 */ /* 0x100fe400000108aa */
[C---:B------:R-:W-:Y:S02]  /*d0c0*/  FMUL.FTZ R14, R0.reuse, R146 ;  /* 0x00000092000e7220 */ /* 0x040fe40000410000 */
[----:B------:R1:W-:Y:S02]  /*d0d0*/  MUFU.EX2 R226, R134 ;  /* 0x0000008600e27308 */ /* 0x0003e40000000800 */
[C---:B------:R-:W-:Y:S02]  /*d0e0*/  FMUL.FTZ R15, R0.reuse, R147 ;  /* 0x00000093000f7220 */ /* 0x040fe40000410000 */
[----:B------:R-:W3:Y:S01]  /*d0f0*/  LDSM.16.MT88.4 R144, [R197+0x2100] ;  /* 0x00210000c590783b */ /* 0x000ee20000004200 */
[C---:B------:R-:W-:Y:S02]  /*d100*/  FMUL.FTZ R54, R0.reuse, R54 ;  /* 0x0000003600367220 */ /* 0x040fe40000410000 */
[----:B------:R-:W-:Y:S02]  /*d110*/  FMUL.FTZ R55, R0, R55 ;  /* 0x0000003700377220 */ /* 0x000fe40000410000 */
[C---:B----4-:R-:W-:Y:S03]  /*d120*/  HMMA.16816.F32 R12, R136.reuse, R20, R12 ;  /* 0x00000014880c723c */ /* 0x050fe6000000180c */
[C---:B------:R-:W-:Y:S02]  /*d130*/  FMUL.FTZ R56, R2.reuse, R56 ;  /* 0x0000003802387220 */ /* 0x040fe40000410000 */
[C---:B------:R-:W-:Y:S02]  /*d140*/  FMUL.FTZ R57, R2.reuse, R57 ;  /* 0x0000003902397220 */ /* 0x040fe40000410000 */
[C---:B------:R-:W-:Y:S01]  /*d150*/  FMUL.FTZ R20, R2.reuse, R152 ;  /* 0x0000009802147220 */ /* 0x040fe20000410000 */
[C---:B------:R-:W-:Y:S04]  /*d160*/  HMMA.16816.F32 R16, R136.reuse, R22, R16 ;  /* 0x000000168810723c */ /* 0x040fe80000001810 */
[----:B------:R-:W-:Y:S02]  /*d170*/  FMUL.FTZ R21, R2, R153 ;  /* 0x0000009902157220 */ /* 0x000fe40000410000 */
[C---:B------:R-:W-:Y:S02]  /*d180*/  FMUL.FTZ R58, R0.reuse, R58 ;  /* 0x0000003a003a7220 */ /* 0x040fe40000410000 */
[C---:B------:R-:W-:Y:S04]  /*d190*/  FMUL.FTZ R22, R0.reuse, R154 ;  /* 0x0000009a00167220 */ /* 0x040fe80000410000 */
[C---:B------:R-:W-:Y:S02]  /*d1a0*/  FMUL.FTZ R23, R0.reuse, R155 ;  /* 0x0000009b00177220 */ /* 0x040fe40000410000 */
[----:B------:R-:W-:Y:S01]  /*d1b0*/  LDSM.16.MT88.4 R152, [R200+0x900] ;  /* 0x00090000c898783b */ /* 0x000fe20000004200 */
[----:B------:R-:W-:Y:S02]  /*d1c0*/  FMUL.FTZ R59, R0, R59 ;  /* 0x0000003b003b7220 */ /* 0x000fe40000410000 */
[C---:B------:R-:W-:Y:S02]  /*d1d0*/  FMUL.FTZ R60, R2.reuse, R60 ;  /* 0x0000003c023c7220 */ /* 0x040fe40000410000 */
[C---:B-----5:R-:W-:Y:S03]  /*d1e0*/  HMMA.16816.F32 R20, R136.reuse, R28, R20 ;  /* 0x0000001c8814723c */ /* 0x060fe60000001814 */
[----:B------:R-:W-:Y:S02]  /*d1f0*/  FMUL.FTZ R61, R2, R61 ;  /* 0x0000003d023d7220 */ /* 0x000fe40000410000 */
[----:B------:R-:W-:Y:S02]  /*d200*/  FMUL.FTZ R62, R0, R62 ;  /* 0x0000003e003e7220 */ /* 0x000fe40000410000 */
[C---:B------:R-:W-:Y:S01]  /*d210*/  FMUL.FTZ R28, R2.reuse, R160 ;  /* 0x000000a0021c7220 */ /* 0x040fe20000410000 */
[C---:B------:R-:W-:Y:S04]  /*d220*/  HMMA.16816.F32 R24, R136.reuse, R30, R24 ;  /* 0x0000001e8818723c */ /* 0x040fe80000001818 */
[----:B------:R-:W-:Y:S02]  /*d230*/  FMUL.FTZ R29, R2, R161 ;  /* 0x000000a1021d7220 */ /* 0x000fe40000410000 */
[--C-:B-1----:R-:W-:Y:S02]  /*d240*/  FFMA.FTZ R134, R179, c[0x0][0x2d0], -R170.reuse ;  /* 0x0000b400b3867a23 */ /* 0x102fe400000108aa */
[C---:B------:R-:W-:Y:S02]  /*d250*/  FMUL.FTZ R30, R0.reuse, R162 ;  /* 0x000000a2001e7220 */ /* 0x040fe40000410000 */
[----:B------:R1:W4:Y:S02]  /*d260*/  MUFU.EX2 R195, R134 ;  /* 0x0000008600c37308 */ /* 0x0003240000000800 */
[C---:B------:R-:W-:Y:S02]  /*d270*/  FMUL.FTZ R31, R0.reuse, R163 ;  /* 0x000000a3001f7220 */ /* 0x040fe40000410000 */
[----:B------:R-:W-:Y:S01]  /*d280*/  LDSM.16.MT88.4 R160, [R200+0x1900] ;  /* 0x00190000c8a0783b */ /* 0x000fe20000004200 */
[----:B------:R-:W-:Y:S02]  /*d290*/  FMUL.FTZ R63, R0, R63 ;  /* 0x0000003f003f7220 */ /* 0x000fe40000410000 */
[C---:B------:R-:W-:Y:S02]  /*d2a0*/  FMUL.FTZ R64, R2.reuse, R64 ;  /* 0x0000004002407220 */ /* 0x040fe40000410000 */
        /* <DEDUP_REMOVED lines=15> */
[C---:B------:R-:W-:Y:S04]  /*d3a0*/  HMMA.16816.F32 R44, R136.reuse, R148, R44 ;  /* 0x00000094882c723c */ /* 0x040fe8000000182c */
[--C-:B-1----:R-:W-:Y:S02]  /*d3b0*/  FFMA.FTZ R134, R180, c[0x0][0x2d0], -R133.reuse ;  /* 0x0000b400b4867a23 */ /* 0x102fe40000010885 */
[C---:B------:R-:W-:Y:S02]  /*d3c0*/  FMUL.FTZ R74, R0.reuse, R74 ;  /* 0x0000004a004a7220 */ /* 0x040fe40000410000 */
[C---:B------:R-:W-:Y:S01]  /*d3d0*/  HMMA.16816.F32 R48, R136.reuse, R150, R48 ;  /* 0x000000968830723c */ /* 0x040fe20000001830 */
[----:B------:R-:W1:Y:S01]  /*d3e0*/  LDSM.16.MT88.4 R148, [R197+0x4100] ;  /* 0x00410000c594783b */ /* 0x000e620000004200 */
[----:B------:R5:W-:Y:S02]  /*d3f0*/  MUFU.EX2 R184, R134 ;  /* 0x0000008600b87308 */ /* 0x000be40000000800 */
        /* <DEDUP_REMOVED lines=11> */
[C---:B---3--:R-:W-:Y:S04]  /*d4b0*/  HMMA.16816.F32 R60, R136.reuse, R144, R60 ;  /* 0x00000090883c723c */ /* 0x048fe8000000183c */
[--C-:B-----5:R-:W-:Y:S02]  /*d4c0*/  FFMA.FTZ R134, R181, c[0x0][0x2d0], -R133.reuse ;  /* 0x0000b400b5867a23 */ /* 0x120fe40000010885 */
[----:B------:R-:W-:Y:S02]  /*d4d0*/  FMUL.FTZ R83, R0, R83 ;  /* 0x0000005300537220 */ /* 0x000fe40000410000 */
[C---:B------:R-:W-:Y:S01]  /*d4e0*/  HMMA.16816.F32 R64, R136.reuse, R146, R64 ;  /* 0x000000928840723c */ /* 0x040fe20000001840 */
[----:B------:R3:W5:Y:S01]  /*d4f0*/  MUFU.EX2 R183, R134 ;  /* 0x0000008600b77308 */ /* 0x0007620000000800 */
[----:B------:R-:W4:Y:S02]  /*d500*/  LDSM.16.MT88.4 R144, [R200+0x4100] ;  /* 0x00410000c890783b */ /* 0x000f240000004200 */
[C---:B------:R-:W-:Y:S02]  /*d510*/  FMUL.FTZ R84, R2.reuse, R84 ;  /* 0x0000005402547220 */ /* 0x040fe40000410000 */
[----:B------:R-:W-:Y:S02]  /*d520*/  FMUL.FTZ R85, R2, R85 ;  /* 0x0000005502557220 */ /* 0x000fe40000410000 */
[C---:B-1----:R-:W-:Y:S04]  /*d530*/  HMMA.16816.F32 R68, R136.reuse, R148, R68 ;  /* 0x000000948844723c */ /* 0x042fe80000001844 */
[C---:B------:R-:W-:Y:S02]  /*d540*/  FMUL.FTZ R86, R0.reuse, R86 ;  /* 0x0000005600567220 */ /* 0x040fe40000410000 */
[----:B------:R-:W-:Y:S02]  /*d550*/  FMUL.FTZ R87, R0, R87 ;  /* 0x0000005700577220 */ /* 0x000fe40000410000 */
[C---:B------:R-:W-:Y:S01]  /*d560*/  HMMA.16816.F32 R72, R136.reuse, R150, R72 ;  /* 0x000000968848723c */ /* 0x040fe20000001848 */
[----:B------:R-:W1:Y:S03]  /*d570*/  LDSM.16.MT88.4 R148, [R199+0x4100] ;  /* 0x00410000c794783b */ /* 0x000e660000004200 */
[C---:B------:R-:W-:Y:S02]  /*d580*/  FMUL.FTZ R88, R2.reuse, R88 ;  /* 0x0000005802587220 */ /* 0x040fe40000410000 */
[----:B------:R-:W-:Y:S02]  /*d590*/  FMUL.FTZ R89, R2, R89 ;  /* 0x0000005902597220 */ /* 0x000fe40000410000 */
[----:B------:R-:W-:Y:S01]  /*d5a0*/  FMUL.FTZ R90, R0, R90 ;  /* 0x0000005a005a7220 */ /* 0x000fe20000410000 */
[C---:B--2---:R-:W-:Y:S03]  /*d5b0*/  HMMA.16816.F32 R76, R136.reuse, R140, R76 ;  /* 0x0000008c884c723c */ /* 0x044fe6000000184c */
[--C-:B---3--:R-:W-:Y:S02]  /*d5c0*/  FFMA.FTZ R134, R182, c[0x0][0x2d0], -R170.reuse ;  /* 0x0000b400b6867a23 */ /* 0x108fe400000108aa */
[----:B------:R-:W-:Y:S02]  /*d5d0*/  FMUL.FTZ R91, R0, R91 ;  /* 0x0000005b005b7220 */ /* 0x000fe40000410000 */
[----:B------:R2:W-:Y:S01]  /*d5e0*/  MUFU.EX2 R194, R134 ;  /* 0x0000008600c27308 */ /* 0x0005e20000000800 */
[C---:B------:R-:W-:Y:S01]  /*d5f0*/  HMMA.16816.F32 R80, R136.reuse, R142, R80 ;  /* 0x0000008e8850723c */ /* 0x040fe20000001850 */
[----:B------:R-:W3:Y:S03]  /*d600*/  LDSM.16.MT88.4 R140, [R197+0x6100] ;  /* 0x00610000c58c783b */ /* 0x000ee60000004200 */
        /* <DEDUP_REMOVED lines=9> */
[----:B------:R-:W-:Y:S02]  /*d6a0*/  FMUL.FTZ R98, R0, R98 ;  /* 0x0000006200627220 */ /* 0x000fe40000410000 */
[--C-:B--2---:R-:W-:Y:S02]  /*d6b0*/  FFMA.FTZ R134, R192, c[0x0][0x2d0], -R170.reuse ;  /* 0x0000b400c0867a23 */ /* 0x104fe400000108aa */
[C---:B-1----:R-:W-:Y:S02]  /*d6c0*/  HMMA.16816.F32 R92, R136.reuse, R148, R92 ;  /* 0x00000094885c723c */ /* 0x042fe4000000185c */
[----:B------:R1:W2:Y:S02]  /*d6d0*/  MUFU.EX2 R193, R134 ;  /* 0x0000008600c17308 */ /* 0x0002a40000000800 */
[----:B------:R-:W-:Y:S02]  /*d6e0*/  FMUL.FTZ R99, R0, R99 ;  /* 0x0000006300637220 */ /* 0x000fe40000410000 */
[C---:B------:R-:W-:Y:S02]  /*d6f0*/  FMUL.FTZ R100, R2.reuse, R100 ;  /* 0x0000006402647220 */ /* 0x040fe40000410000 */
[----:B------:R-:W-:Y:S03]  /*d700*/  FMUL.FTZ R101, R2, R101 ;  /* 0x0000006502657220 */ /* 0x000fe60000410000 */
[C---:B------:R-:W-:Y:S01]  /*d710*/  HMMA.16816.F32 R96, R136.reuse, R150, R96 ;  /* 0x000000968860723c */ /* 0x040fe20000001860 */
[----:B------:R-:W2:Y:S02]  /*d720*/  LDSM.16.MT88.4 R148, [R200+0x6100] ;  /* 0x00610000c894783b */ /* 0x000ea40000004200 */
[C---:B------:R-:W-:Y:S02]  /*d730*/  FMUL.FTZ R102, R0.reuse, R102 ;  /* 0x0000006600667220 */ /* 0x040fe40000410000 */
[----:B------:R-:W-:Y:S02]  /*d740*/  FMUL.FTZ R103, R0, R103 ;  /* 0x0000006700677220 */ /* 0x000fe40000410000 */
[C---:B------:R-:W-:Y:S02]  /*d750*/  FMUL.FTZ R104, R2.reuse, R104 ;  /* 0x0000006802687220 */ /* 0x040fe40000410000 */
[----:B------:R-:W-:Y:S03]  /*d760*/  FMUL.FTZ R105, R2, R105 ;  /* 0x0000006902697220 */ /* 0x000fe60000410000 */
[C---:B---3--:R-:W-:Y:S03]  /*d770*/  HMMA.16816.F32 R100, R136.reuse, R140, R100 ;  /* 0x0000008c8864723c */ /* 0x048fe60000001864 */
[C---:B------:R-:W-:Y:S02]  /*d780*/  FMUL.FTZ R106, R0.reuse, R106 ;  /* 0x0000006a006a7220 */ /* 0x040fe40000410000 */
[----:B------:R-:W-:Y:S02]  /*d790*/  FMUL.FTZ R107, R0, R107 ;  /* 0x0000006b006b7220 */ /* 0x000fe40000410000 */
[--C-:B-1----:R-:W-:Y:S02]  /*d7a0*/  FFMA.FTZ R134, R227, c[0x0][0x2d0], -R133.reuse ;  /* 0x0000b400e3867a23 */ /* 0x102fe40000010885 */
[----:B------:R-:W3:Y:S02]  /*d7b0*/  LDL R227, [R1+0x48] ;  /* 0x0000480001e37983 */ /* 0x000ee40000100800 */
[----:B------:R1:W-:Y:S01]  /*d7c0*/  MUFU.EX2 R182, R134 ;  /* 0x0000008600b67308 */ /* 0x0003e20000000800 */
[C---:B------:R-:W-:Y:S01]  /*d7d0*/  HMMA.16816.F32 R104, R136.reuse, R142, R104 ;  /* 0x0000008e8868723c */ /* 0x040fe20000001868 */
[----:B------:R-:W1:Y:S02]  /*d7e0*/  LDSM.16.MT88.4 R140, [R199+0x6100] ;  /* 0x00610000c78c783b */ /* 0x000e640000004200 */
[C---:B------:R-:W-:Y:S02]  /*d7f0*/  FMUL.FTZ R108, R2.reuse, R108 ;  /* 0x0000006c026c7220 */ /* 0x040fe40000410000 */
[----:B------:R-:W-:Y:S02]  /*d800*/  FMUL.FTZ R109, R2, R109 ;  /* 0x0000006d026d7220 */ /* 0x000fe40000410000 */
[C---:B------:R-:W-:Y:S02]  /*d810*/  FMUL.FTZ R110, R0.reuse, R110 ;  /* 0x0000006e006e7220 */ /* 0x040fe40000410000 */
[----:B------:R-:W-:Y:S03]  /*d820*/  FMUL.FTZ R111, R0, R111 ;  /* 0x0000006f006f7220 */ /* 0x000fe60000410000 */
[C---:B------:R-:W-:Y:S02]  /*d830*/  FMUL.FTZ R112, R2.reuse, R112 ;  /* 0x0000007002707220 */ /* 0x040fe40000410000 */
[----:B------:R-:W-:Y:S02]  /*d840*/  FMUL.FTZ R113, R2, R113 ;  /* 0x0000007102717220 */ /* 0x000fe40000410000 */
[C---:B----4-:R-:W-:Y:S03]  /*d850*/  HMMA.16816.F32 R108, R136.reuse, R144, R108 ;  /* 0x00000090886c723c */ /* 0x050fe6000000186c */
[C---:B------:R-:W-:Y:S02]  /*d860*/  FMUL.FTZ R114, R0.reuse, R114 ;  /* 0x0000007200727220 */ /* 0x040fe40000410000 */
[----:B------:R-:W-:Y:S02]  /*d870*/  FMUL.FTZ R115, R0, R115 ;  /* 0x0000007300737220 */ /* 0x000fe40000410000 */
[C---:B------:R-:W-:Y:S02]  /*d880*/  FMUL.FTZ R116, R2.reuse, R116 ;  /* 0x0000007402747220 */ /* 0x040fe40000410000 */
[----:B------:R-:W-:Y:S03]  /*d890*/  FMUL.FTZ R117, R2, R117 ;  /* 0x0000007502757220 */ /* 0x000fe60000410000 */
        /* <DEDUP_REMOVED lines=9> */
[----:B-1----:R-:W-:Y:S02]  /*d930*/  FFMA.FTZ R134, R228, c[0x0][0x2d0], -R133 ;  /* 0x0000b400e4867a23 */ /* 0x002fe40000010885 */
[C---:B------:R-:W-:Y:S02]  /*d940*/  FMUL.FTZ R124, R2.reuse, R124 ;  /* 0x0000007c027c7220 */ /* 0x040fe40000410000 */
[----:B------:R1:W2:Y:S01]  /*d950*/  MUFU.EX2 R181, R134 ;  /* 0x0000008600b57308 */ /* 0x0002a20000000800 */
[C---:B------:R-:W-:Y:S01]  /*d960*/  HMMA.16816.F32 R120, R136.reuse, R150, R120 ;  /* 0x000000968878723c */ /* 0x040fe20000001878 */
[----:B------:R-:W4:Y:S02]  /*d970*/  LDSM.16.MT88.4 R148, [R198+0x900] ;  /* 0x00090000c694783b */ /* 0x000f240000004200 */
[----:B------:R-:W-:Y:S02]  /*d980*/  FMUL.FTZ R125, R2, R125 ;  /* 0x0000007d027d7220 */ /* 0x000fe40000410000 */
[C---:B------:R-:W-:Y:S02]  /*d990*/  FMUL.FTZ R126, R0.reuse, R126 ;  /* 0x0000007e007e7220 */ /* 0x040fe40000410000 */
[----:B------:R-:W-:Y:S02]  /*d9a0*/  FMUL.FTZ R127, R0, R127 ;  /* 0x0000007f007f7220 */ /* 0x000fe40000410000 */
[C---:B------:R-:W-:Y:S03]  /*d9b0*/  FMUL.FTZ R128, R2.reuse, R128 ;  /* 0x0000008002807220 */ /* 0x040fe60000410000 */
[----:B------:R-:W-:Y:S02]  /*d9c0*/  FMUL.FTZ R129, R2, R129 ;  /* 0x0000008102817220 */ /* 0x000fe40000410000 */
[C---:B------:R-:W-:Y:S03]  /*d9d0*/  HMMA.16816.F32 R124, R136.reuse, R140, R124 ;  /* 0x0000008c887c723c */ /* 0x040fe6000000187c */
[C---:B------:R-:W-:Y:S02]  /*d9e0*/  FMUL.FTZ R130, R0.reuse, R130 ;  /* 0x0000008200827220 */ /* 0x040fe40000410000 */
[----:B------:R-:W-:Y:S02]  /*d9f0*/  FMUL.FTZ R131, R0, R131 ;  /* 0x0000008300837220 */ /* 0x000fe40000410000 */
[----:B------:R-:W-:Y:S02]  /*da00*/  FFMA.FTZ R2, R2, R248, R233 ;  /* 0x000000f802027223 */ /* 0x000fe400000100e9 */
[----:B-1----:R-:W-:Y:S03]  /*da10*/  FFMA.FTZ R134, R234, c[0x0][0x2d0], -R170 ;  /* 0x0000b400ea867a23 */ /* 0x002fe600000108aa */
[----:B------:R-:W-:Y:S01]  /*da20*/  HMMA.16816.F32 R128, R136, R142, R128 ;  /* 0x0000008e8880723c */ /* 0x000fe20000001880 */
[----:B------:R-:W1:Y:S01]  /*da30*/  LDSM.16.MT88.4 R140, [R199+0x900] ;  /* 0x00090000c78c783b */ /* 0x000e620000004200 */
[----:B------:R4:W1:Y:S01]  /*da40*/  MUFU.EX2 R192, R134 ;  /* 0x0000008600c07308 */ /* 0x0008620000000800 */
[----:B------:R-:W-:Y:S02]  /*da50*/  FFMA.FTZ R0, R0, R249, R189 ;  /* 0x000000f900007223 */ /* 0x000fe400000100bd */
[----:B------:R-:W-:Y:S02]  /*da60*/  FADD.FTZ R2, R232, R2 ;  /* 0x00000002e8027221 */ /* 0x000fe40000010000 */
[----:B------:R-:W-:Y:S01]  /*da70*/  F2FP.PACK_AB R136, R195, R226 ;  /* 0x000000e2c388723e */ /* 0x000fe200000000ff */
[----:B------:R-:W-:Y:S01]  /*da80*/  FADD.FTZ R0, R187, R0 ;  /* 0x00000000bb007221 */ /* 0x000fe20000010000 */
[----:B-----5:R-:W-:Y:S03]  /*da90*/  F2FP.PACK_AB R137, R183, R184 ;  /* 0x000000b8b789723e */ /* 0x020fe600000000ff */
[----:B------:R-:W-:Y:S01]  /*daa0*/  F2FP.PACK_AB R138, R193, R194 ;  /* 0x000000c2c18a723e */ /* 0x000fe200000000ff */
[----:B------:R-:W-:Y:S01]  /*dab0*/  FADD.FTZ R2, R230, R2 ;  /* 0x00000002e6027221 */ /* 0x000fe20000010000 */
[----:B--2---:R-:W-:Y:S01]  /*dac0*/  F2FP.PACK_AB R139, R181, R182 ;  /* 0x000000b6b58b723e */ /* 0x004fe200000000ff */
[----:B------:R-:W-:Y:S02]  /*dad0*/  FADD.FTZ R0, R186, R0 ;  /* 0x00000000ba007221 */ /* 0x000fe40000010000 */
[----:B------:R-:W-:Y:S02]  /*dae0*/  FADD.FTZ R2, R229, R2 ;  /* 0x00000002e5027221 */ /* 0x000fe40000010000 */
[----:B------:R-:W-:Y:S02]  /*daf0*/  FADD.FTZ R0, R185, R0 ;  /* 0x00000000b9007221 */ /* 0x000fe40000010000 */
[C---:B----4-:R-:W-:Y:S03]  /*db00*/  HMMA.16816.F32 R4, R136.reuse, R144, R4 ;  /* 0x000000908804723c */ /* 0x050fe60000001804 */
[----:B------:R-:W-:Y:S02]  /*db10*/  FADD.FTZ R2, R226, R2 ;  /* 0x00000002e2027221 */ /* 0x000fe40000010000 */
[----:B------:R-:W-:Y:S02]  /*db20*/  FFMA.FTZ R134, R235, c[0x0][0x2d0], -R170 ;  /* 0x0000b400eb867a23 */ /* 0x000fe400000108aa */
[----:B------:R-:W-:Y:S01]  /*db30*/  FADD.FTZ R0, R184, R0 ;  /* 0x00000000b8007221 */ /* 0x000fe20000010000 */
[C---:B------:R-:W-:Y:S01]  /*db40*/  HMMA.16816.F32 R8, R136.reuse, R146, R8 ;  /* 0x000000928808723c */ /* 0x040fe20000001808 */
[----:B------:R-:W2:Y:S01]  /*db50*/  LDSM.16.MT88.4 R144, [R197+0x2900] ;  /* 0x00290000c590783b */ /* 0x000ea20000004200 */
[----:B------:R4:W5:Y:S02]  /*db60*/  MUFU.EX2 R191, R134 ;  /* 0x0000008600bf7308 */ /* 0x0009640000000800 */
        /* <DEDUP_REMOVED lines=8> */
[----:B------:R-:W-:Y:S02]  /*dbf0*/  FADD.FTZ R0, R181, R0 ;  /* 0x00000000b5007221 */ /* 0x000fe40000010000 */
[C---:B------:R-:W-:Y:S04]  /*dc00*/  HMMA.16816.F32 R20, R136.reuse, R152, R20 ;  /* 0x000000988814723c */ /* 0x040fe80000001814 */
[--C-:B----4-:R-:W-:Y:S02]  /*dc10*/  FFMA.FTZ R134, R236, c[0x0][0x2d0], -R133.reuse ;  /* 0x0000b400ec867a23 */ /* 0x110fe40000010885 */
[----:B-1----:R-:W-:Y:S02]  /*dc20*/  FADD.FTZ R2, R192, R2 ;  /* 0x00000002c0027221 */ /* 0x002fe40000010000 */
[C---:B------:R-:W-:Y:S01]  /*dc30*/  HMMA.16816.F32 R24, R136.reuse, R154, R24 ;  /* 0x0000009a8818723c */ /* 0x040fe20000001818 */
[----:B------:R-:W1:Y:S01]  /*dc40*/  LDSM.16.MT88.4 R152, [R199+0x2900] ;  /* 0x00290000c798783b */ /* 0x000e620000004200 */
[----:B------:R4:W4:Y:S02]  /*dc50*/  MUFU.EX2 R177, R134 ;  /* 0x0000008600b17308 */ /* 0x0009240000000800 */
[----:B-----5:R-:W-:Y:S04]  /*dc60*/  FADD.FTZ R2, R191, R2 ;  /* 0x00000002bf027221 */ /* 0x020fe80000010000 */
[C---:B------:R-:W-:Y:S08]  /*dc70*/  HMMA.16816.F32 R28, R136.reuse, R140, R28 ;  /* 0x0000008c881c723c */ /* 0x040ff0000000181c */
[C---:B------:R-:W-:Y:S01]  /*dc80*/  HMMA.16816.F32 R32, R136.reuse, R142, R32 ;  /* 0x0000008e8820723c */ /* 0x040fe20000001820 */
[----:B------:R-:W5:Y:S07]  /*dc90*/  LDSM.16.MT88.4 R140, [R197+0x4900] ;  /* 0x00490000c58c783b */ /* 0x000f6e0000004200 */
[C---:B--2---:R-:W-:Y:S04]  /*dca0*/  HMMA.16816.F32 R36, R136.reuse, R144, R36 ;  /* 0x000000908824723c */ /* 0x044fe80000001824 */
[--C-:B----4-:R-:W-:Y:S02]  /*dcb0*/  FFMA.FTZ R134, R237, c[0x0][0x2d0], -R133.reuse ;  /* 0x0000b400ed867a23 */ /* 0x110fe40000010885 */
[----:B------:R-:W-:Y:S02]  /*dcc0*/  FADD.FTZ R0, R177, R0 ;  /* 0x00000000b1007221 */ /* 0x000fe40000010000 */
[C---:B------:R-:W-:Y:S01]  /*dcd0*/  HMMA.16816.F32 R40, R136.reuse, R146, R40 ;  /* 0x000000928828723c */ /* 0x040fe20000001828 */
[----:B------:R-:W2:Y:S01]  /*dce0*/  LDSM.16.MT88.4 R144, [R198+0x4900] ;  /* 0x00490000c690783b */ /* 0x000ea20000004200 */
[----:B------:R4:W1:Y:S06]  /*dcf0*/  MUFU.EX2 R176, R134 ;  /* 0x0000008600b07308 */ /* 0x00086c0000000800 */
[C---:B------:R-:W-:Y:S08]  /*dd00*/  HMMA.16816.F32 R44, R136.reuse, R156, R44 ;  /* 0x0000009c882c723c */ /* 0x040ff0000000182c */
[C---:B------:R-:W-:Y:S01]  /*dd10*/  HMMA.16816.F32 R48, R136.reuse, R158, R48 ;  /* 0x0000009e8830723c */ /* 0x040fe20000001830 */
[----:B------:R-:W2:Y:S07]  /*dd20*/  LDSM.16.MT88.4 R156, [R200+0x4900] ;  /* 0x00490000c89c783b */ /* 0x000eae0000004200 */
[C---:B------:R-:W-:Y:S04]  /*dd30*/  HMMA.16816.F32 R52, R136.reuse, R148, R52 ;  /* 0x000000948834723c */ /* 0x040fe80000001834 */
[----:B----4-:R-:W-:Y:S02]  /*dd40*/  FFMA.FTZ R134, R238, c[0x0][0x2d0], -R170 ;  /* 0x0000b400ee867a23 */ /* 0x010fe400000108aa */
[----:B-1----:R-:W-:Y:S02]  /*dd50*/  FADD.FTZ R0, R176, R0 ;  /* 0x00000000b0007221 */ /* 0x002fe40000010000 */
[C---:B------:R-:W-:Y:S01]  /*dd60*/  HMMA.16816.F32 R56, R136.reuse, R150, R56 ;  /* 0x000000968838723c */ /* 0x040fe20000001838 */
[----:B------:R-:W1:Y:S01]  /*dd70*/  LDSM.16.MT88.4 R148, [R199+0x4900] ;  /* 0x00490000c794783b */ /* 0x000e620000004200 */
[----:B------:R4:W2:Y:S06]  /*dd80*/  MUFU.EX2 R190, R134 ;  /* 0x0000008600be7308 */ /* 0x0008ac0000000800 */
[C---:B------:R-:W-:Y:S08]  /*dd90*/  HMMA.16816.F32 R60, R136.reuse, R152, R60 ;  /* 0x00000098883c723c */ /* 0x040ff0000000183c */
[C---:B------:R-:W-:Y:S01]  /*dda0*/  HMMA.16816.F32 R64, R136.reuse, R154, R64 ;  /* 0x0000009a8840723c */ /* 0x040fe20000001840 */
[----:B------:R-:W-:Y:S07]  /*ddb0*/  LDSM.16.MT88.4 R152, [R200+0x6900] ;  /* 0x00690000c898783b */ /* 0x000fee0000004200 */
[C---:B-----5:R-:W-:Y:S04]  /*ddc0*/  HMMA.16816.F32 R68, R136.reuse, R140, R68 ;  /* 0x0000008c8844723c */ /* 0x060fe80000001844 */
[----:B----4-:R-:W-:Y:S02]  /*ddd0*/  FFMA.FTZ R134, R239, c[0x0][0x2d0], -R170 ;  /* 0x0000b400ef867a23 */ /* 0x010fe400000108aa */
[----:B--2---:R-:W-:Y:S02]  /*dde0*/  FADD.FTZ R2, R190, R2 ;  /* 0x00000002be027221 */ /* 0x004fe40000010000 */
[C---:B------:R-:W-:Y:S01]  /*ddf0*/  HMMA.16816.F32 R72, R136.reuse, R142, R72 ;  /* 0x0000008e8848723c */ /* 0x040fe20000001848 */
[----:B------:R-:W2:Y:S01]  /*de00*/  LDSM.16.MT88.4 R140, [R197+0x6900] ;  /* 0x00690000c58c783b */ /* 0x000ea20000004200 */
[----:B------:R4:W5:Y:S06]  /*de10*/  MUFU.EX2 R188, R134 ;  /* 0x0000008600bc7308 */ /* 0x00096c0000000800 */
[C---:B------:R-:W-:Y:S08]  /*de20*/  HMMA.16816.F32 R76, R136.reuse, R144, R76 ;  /* 0x00000090884c723c */ /* 0x040ff0000000184c */
[C---:B------:R-:W-:Y:S01]  /*de30*/  HMMA.16816.F32 R80, R136.reuse, R146, R80 ;  /* 0x000000928850723c */ /* 0x040fe20000001850 */
[----:B------:R-:W3:Y:S07]  /*de40*/  LDSM.16.MT88.4 R144, [R198+0x6900] ;  /* 0x00690000c690783b */ /* 0x000eee0000004200 */
[C---:B------:R-:W-:Y:S04]  /*de50*/  HMMA.16816.F32 R84, R136.reuse, R156, R84 ;  /* 0x0000009c8854723c */ /* 0x040fe80000001854 */
[--C-:B----4-:R-:W-:Y:S02]  /*de60*/  FFMA.FTZ R134, R240, c[0x0][0x2d0], -R133.reuse ;  /* 0x0000b400f0867a23 */ /* 0x110fe40000010885 */
[----:B-----5:R-:W-:Y:S02]  /*de70*/  FADD.FTZ R2, R188, R2 ;  /* 0x00000002bc027221 */ /* 0x020fe40000010000 */
[C---:B------:R-:W-:Y:S01]  /*de80*/  HMMA.16816.F32 R88, R136.reuse, R158, R88 ;  /* 0x0000009e8858723c */ /* 0x040fe20000001858 */
[----:B------:R-:W-:Y:S01]  /*de90*/  LDSM.16.MT88.4 R156, [R198+0x1100] ;  /* 0x00110000c69c783b */ /* 0x000fe20000004200 */
[----:B------:R4:W5:Y:S06]  /*dea0*/  MUFU.EX2 R175, R134 ;  /* 0x0000008600af7308 */ /* 0x00096c0000000800 */
[C---:B-1----:R-:W-:Y:S08]  /*deb0*/  HMMA.16816.F32 R92, R136.reuse, R148, R92 ;  /* 0x00000094885c723c */ /* 0x042ff0000000185c */
[C---:B------:R-:W-:Y:S01]  /*dec0*/  HMMA.16816.F32 R96, R136.reuse, R150, R96 ;  /* 0x000000968860723c */ /* 0x040fe20000001860 */
[----:B------:R-:W1:Y:S07]  /*ded0*/  LDSM.16.MT88.4 R148, [R199+0x6900] ;  /* 0x00690000c794783b */ /* 0x000e6e0000004200 */
[C---:B--2---:R-:W-:Y:S04]  /*dee0*/  HMMA.16816.F32 R100, R136.reuse, R140, R100 ;  /* 0x0000008c8864723c */ /* 0x044fe80000001864 */
[--C-:B----4-:R-:W-:Y:S02]  /*def0*/  FFMA.FTZ R134, R241, c[0x0][0x2d0], -R133.reuse ;  /* 0x0000b400f1867a23 */ /* 0x110fe40000010885 */
[----:B-----5:R-:W-:Y:S01]  /*df00*/  FADD.FTZ R0, R175, R0 ;  /* 0x00000000af007221 */ /* 0x020fe20000010000 */
[----:B---3--:R-:W-:Y:S01]  /*df10*/  ISETP.GT.AND P0, PT, R224, R227, PT ;  /* 0x000000e3e000720c */ /* 0x008fe20003f04270 */
[C---:B------:R-:W-:Y:S01]  /*df20*/  HMMA.16816.F32 R104, R136.reuse, R142, R104 ;  /* 0x0000008e8868723c */ /* 0x040fe20000001868 */
[----:B------:R-:W2:Y:S01]  /*df30*/  LDSM.16.MT88.4 R140, [R197+0x1100] ;  /* 0x00110000c58c783b */ /* 0x000ea20000004200 */
[----:B------:R3:W4:Y:S02]  /*df40*/  MUFU.EX2 R174, R134 ;  /* 0x0000008600ae7308 */ /* 0x0007240000000800 */
[----:B------:R-:W-:Y:S04]  /*df50*/  MOV R224, R223 ;  /* 0x000000df00e07202 */ /* 0x000fe80000000f00 */
[C---:B------:R-:W-:Y:S08]  /*df60*/  HMMA.16816.F32 R108, R136.reuse, R144, R108 ;  /* 0x00000090886c723c */ /* 0x040ff0000000186c */
[C---:B------:R-:W-:Y:S01]  /*df70*/  HMMA.16816.F32 R112, R136.reuse, R146, R112 ;  /* 0x000000928870723c */ /* 0x040fe20000001870 */
[----:B------:R-:W5:Y:S07]  /*df80*/  LDSM.16.MT88.4 R144, [R200+0x1100] ;  /* 0x00110000c890783b */ /* 0x000f6e0000004200 */
[C---:B------:R-:W-:Y:S04]  /*df90*/  HMMA.16816.F32 R116, R136.reuse, R152, R116 ;  /* 0x000000988874723c */ /* 0x040fe80000001874 */
[----:B---3--:R-:W-:Y:S02]  /*dfa0*/  FFMA.FTZ R134, R242, c[0x0][0x2d0], -R170 ;  /* 0x0000b400f2867a23 */ /* 0x008fe400000108aa */
[----:B----4-:R-:W-:Y:S02]  /*dfb0*/  FADD.FTZ R0, R174, R0 ;  /* 0x00000000ae007221 */ /* 0x010fe40000010000 */
[C---:B------:R-:W-:Y:S01]  /*dfc0*/  HMMA.16816.F32 R120, R136.reuse, R154, R120 ;  /* 0x0000009a8878723c */ /* 0x040fe20000001878 */
[----:B------:R-:W-:Y:S01]  /*dfd0*/  LDSM.16.MT88.4 R152, [R198+0x3100] ;  /* 0x00310000c698783b */ /* 0x000fe20000004200 */
[----:B------:R3:W4:Y:S06]  /*dfe0*/  MUFU.EX2 R180, R134 ;  /* 0x0000008600b47308 */ /* 0x00072c0000000800 */
[C---:B-1----:R-:W-:Y:S08]  /*dff0*/  HMMA.16816.F32 R124, R136.reuse, R148, R124 ;  /* 0x00000094887c723c */ /* 0x042ff0000000187c */
[----:B------:R-:W-:Y:S01]  /*e000*/  HMMA.16816.F32 R128, R136, R150, R128 ;  /* 0x000000968880723c */ /* 0x000fe20000001880 */
[----:B------:R-:W1:Y:S06]  /*e010*/  LDSM.16.MT88.4 R148, [R199+0x1100] ;  /* 0x00110000c794783b */ /* 0x000e6c0000004200 */
[----:B------:R-:W-:Y:S02]  /*e020*/  F2FP.PACK_AB R136, R191, R192 ;  /* 0x000000c0bf88723e */ /* 0x000fe400000000ff */
[----:B------:R-:W-:Y:S03]  /*e030*/  F2FP.PACK_AB R137, R176, R177 ;  /* 0x000000b1b089723e */ /* 0x000fe600000000ff */
[----:B------:R-:W-:Y:S01]  /*e040*/  F2FP.PACK_AB R138, R188, R190 ;  /* 0x000000bebc8a723e */ /* 0x000fe200000000ff */
[----:B---3--:R-:W-:Y:S01]  /*e050*/  FFMA.FTZ R134, R243, c[0x0][0x2d0], -R170 ;  /* 0x0000b400f3867a23 */ /* 0x008fe200000108aa */
[----:B------:R-:W-:Y:S01]  /*e060*/  F2FP.PACK_AB R139, R174, R175 ;  /* 0x000000afae8b723e */ /* 0x000fe200000000ff */
[----:B----4-:R-:W-:Y:S02]  /*e070*/  FADD.FTZ R2, R180, R2 ;  /* 0x00000002b4027221 */ /* 0x010fe40000010000 */
[----:B------:R3:W4:Y:S04]  /*e080*/  MUFU.EX2 R179, R134 ;  /* 0x0000008600b37308 */ /* 0x0007280000000800 */
[C---:B--2---:R-:W-:Y:S08]  /*e090*/  HMMA.16816.F32 R4, R136.reuse, R140, R4 ;  /* 0x0000008c8804723c */ /* 0x044ff00000001804 */
[C---:B------:R-:W-:Y:S01]  /*e0a0*/  HMMA.16816.F32 R8, R136.reuse, R142, R8 ;  /* 0x0000008e8808723c */ /* 0x040fe20000001808 */
[----:B------:R-:W2:Y:S07]  /*e0b0*/  LDSM.16.MT88.4 R140, [R197+0x3100] ;  /* 0x00310000c58c783b */ /* 0x000eae0000004200 */
[C---:B------:R-:W-:Y:S04]  /*e0c0*/  HMMA.16816.F32 R12, R136.reuse, R156, R12 ;  /* 0x0000009c880c723c */ /* 0x040fe8000000180c */
[--C-:B---3--:R-:W-:Y:S04]  /*e0d0*/  FFMA.FTZ R134, R244, c[0x0][0x2d0], -R133.reuse ;  /* 0x0000b400f4867a23 */ /* 0x108fe80000010885 */
[C---:B------:R-:W-:Y:S01]  /*e0e0*/  HMMA.16816.F32 R16, R136.reuse, R158, R16 ;  /* 0x0000009e8810723c */ /* 0x040fe20000001810 */
[----:B------:R-:W3:Y:S01]  /*e0f0*/  LDSM.16.MT88.4 R156, [R200+0x3100] ;  /* 0x00310000c89c783b */ /* 0x000ee20000004200 */
[----:B------:R2:W-:Y:S06]  /*e100*/  MUFU.EX2 R173, R134 ;  /* 0x0000008600ad7308 */ /* 0x0005ec0000000800 */
[C---:B-----5:R-:W-:Y:S08]  /*e110*/  HMMA.16816.F32 R20, R136.reuse, R144, R20 ;  /* 0x000000908814723c */ /* 0x060ff00000001814 */
[C---:B------:R-:W-:Y:S01]  /*e120*/  HMMA.16816.F32 R24, R136.reuse, R146, R24 ;  /* 0x000000928818723c */ /* 0x040fe20000001818 */
[----:B------:R-:W5:Y:S07]  /*e130*/  LDSM.16.MT88.4 R144, [R199+0x3100] ;  /* 0x00310000c790783b */ /* 0x000f6e0000004200 */
[C---:B-1----:R-:W-:Y:S04]  /*e140*/  HMMA.16816.F32 R28, R136.reuse, R148, R28 ;  /* 0x00000094881c723c */ /* 0x042fe8000000181c */
[--C-:B--2---:R-:W-:Y:S02]  /*e150*/  FFMA.FTZ R134, R245, c[0x0][0x2d0], -R133.reuse ;  /* 0x0000b400f5867a23 */ /* 0x104fe40000010885 */
[----:B------:R-:W-:Y:S01]  /*e160*/  FFMA.FTZ R133, R168, c[0x0][0x2d0], -R133 ;  /* 0x0000b400a8857a23 */ /* 0x000fe20000010885 */
[----:B----4-:R-:W-:Y:S01]  /*e170*/  F2FP.PACK_AB R168, R179, R180 ;  /* 0x000000b4b3a8723e */ /* 0x010fe200000000ff */
[C---:B------:R-:W-:Y:S01]  /*e180*/  HMMA.16816.F32 R32, R136.reuse, R150, R32 ;  /* 0x000000968820723c */ /* 0x040fe20000001820 */
[----:B------:R-:W-:Y:S01]  /*e190*/  LDSM.16.MT88.4 R148, [R198+0x5100] ;  /* 0x00510000c694783b */ /* 0x000fe20000004200 */
[----:B------:R-:W1:Y:S06]  /*e1a0*/  MUFU.EX2 R172, R134 ;  /* 0x0000008600ac7308 */ /* 0x000e6c0000000800 */
[C---:B------:R-:W-:Y:S04]  /*e1b0*/  HMMA.16816.F32 R36, R136.reuse, R140, R36 ;  /* 0x0000008c8824723c */ /* 0x040fe80000001824 */
[----:B------:R-:W2:Y:S04]  /*e1c0*/  MUFU.EX2 R133, R133 ;  /* 0x0000008500857308 */ /* 0x000ea80000000800 */
[C---:B------:R-:W-:Y:S01]  /*e1d0*/  HMMA.16816.F32 R40, R136.reuse, R142, R40 ;  /* 0x0000008e8828723c */ /* 0x040fe20000001828 */
[----:B------:R-:W4:Y:S07]  /*e1e0*/  LDSM.16.MT88.4 R140, [R197+0x5100] ;  /* 0x00510000c58c783b */ /* 0x000f2e0000004200 */
[C---:B------:R-:W-:Y:S04]  /*e1f0*/  HMMA.16816.F32 R44, R136.reuse, R152, R44 ;  /* 0x00000098882c723c */ /* 0x040fe8000000182c */
[----:B-1----:R-:W-:Y:S01]  /*e200*/  F2FP.PACK_AB R169, R172, R173 ;  /* 0x000000adaca9723e */ /* 0x002fe200000000ff */
[--C-:B------:R-:W-:Y:S03]  /*e210*/  FFMA.FTZ R134, R246, c[0x0][0x2d0], -R170.reuse ;  /* 0x0000b400f6867a23 */ /* 0x100fe600000108aa */
[C---:B------:R-:W-:Y:S01]  /*e220*/  HMMA.16816.F32 R48, R136.reuse, R154, R48 ;  /* 0x0000009a8830723c */ /* 0x040fe20000001830 */
[----:B------:R-:W1:Y:S01]  /*e230*/  LDSM.16.MT88.4 R152, [R200+0x5100] ;  /* 0x00510000c898783b */ /* 0x000e620000004200 */
[----:B------:R4:W-:Y:S02]  /*e240*/  MUFU.EX2 R178, R134 ;  /* 0x0000008600b27308 */ /* 0x0009e40000000800 */
[----:B--2---:R-:W-:Y:S04]  /*e250*/  F2FP.PACK_AB R171, R133, R135 ;  /* 0x0000008785ab723e */ /* 0x004fe800000000ff */
[C---:B---3--:R-:W-:Y:S08]  /*e260*/  HMMA.16816.F32 R52, R136.reuse, R156, R52 ;  /* 0x0000009c8834723c */ /* 0x048ff00000001834 */
[C---:B------:R-:W-:Y:S01]  /*e270*/  HMMA.16816.F32 R56, R136.reuse, R158, R56 ;  /* 0x0000009e8838723c */ /* 0x040fe20000001838 */
[----:B------:R-:W2:Y:S07]  /*e280*/  LDSM.16.MT88.4 R156, [R199+0x5100] ;  /* 0x00510000c79c783b */ /* 0x000eae0000004200 */
[C---:B-----5:R-:W-:Y:S04]  /*e290*/  HMMA.16816.F32 R60, R136.reuse, R144, R60 ;  /* 0x00000090883c723c */ /* 0x060fe8000000183c */
[----:B----4-:R-:W-:Y:S04]  /*e2a0*/  FFMA.FTZ R134, R247, c[0x0][0x2d0], -R170 ;  /* 0x0000b400f7867a23 */ /* 0x010fe800000108aa */
[C---:B------:R-:W-:Y:S01]  /*e2b0*/  HMMA.16816.F32 R64, R136.reuse, R146, R64 ;  /* 0x000000928840723c */ /* 0x040fe20000001840 */
[----:B------:R-:W-:Y:S01]  /*e2c0*/  LDSM.16.MT88.4 R144, [R198+0x7100] ;  /* 0x00710000c690783b */ /* 0x000fe20000004200 */
[----:B------:R-:W3:Y:S06]  /*e2d0*/  MUFU.EX2 R134, R134 ;  /* 0x0000008600867308 */ /* 0x000eec0000000800 */
[C---:B------:R-:W-:Y:S08]  /*e2e0*/  HMMA.16816.F32 R68, R136.reuse, R140, R68 ;  /* 0x0000008c8844723c */ /* 0x040ff00000001844 */
[C---:B------:R-:W-:Y:S01]  /*e2f0*/  HMMA.16816.F32 R72, R136.reuse, R142, R72 ;  /* 0x0000008e8848723c */ /* 0x040fe20000001848 */
[----:B------:R-:W4:Y:S07]  /*e300*/  LDSM.16.MT88.4 R140, [R197+0x7100] ;  /* 0x00710000c58c783b */ /* 0x000f2e0000004200 */
[C---:B------:R-:W-:Y:S04]  /*e310*/  HMMA.16816.F32 R76, R136.reuse, R148, R76 ;  /* 0x00000094884c723c */ /* 0x040fe8000000184c */
[----:B---3--:R-:W-:Y:S04]  /*e320*/  F2FP.PACK_AB R170, R134, R178 ;  /* 0x000000b286aa723e */ /* 0x008fe800000000ff */
[C---:B------:R-:W-:Y:S01]  /*e330*/  HMMA.16816.F32 R80, R136.reuse, R150, R80 ;  /* 0x000000968850723c */ /* 0x040fe20000001850 */
[----:B------:R-:W3:Y:S07]  /*e340*/  LDSM.16.MT88.4 R148, [R200+0x7100] ;  /* 0x00710000c894783b */ /* 0x000eee0000004200 */
[C---:B-1----:R-:W-:Y:S08]  /*e350*/  HMMA.16816.F32 R84, R136.reuse, R152, R84 ;  /* 0x000000988854723c */ /* 0x042ff00000001854 */
[C---:B------:R-:W-:Y:S01]  /*e360*/  HMMA.16816.F32 R88, R136.reuse, R154, R88 ;  /* 0x0000009a8858723c */ /* 0x040fe20000001858 */
[----:B------:R-:W1:Y:S07]  /*e370*/  LDSM.16.MT88.4 R152, [R199+0x7100] ;  /* 0x00710000c798783b */ /* 0x000e6e0000004200 */
[C---:B--2---:R-:W-:Y:S08]  /*e380*/  HMMA.16816.F32 R92, R136.reuse, R156, R92 ;  /* 0x0000009c885c723c */ /* 0x044ff0000000185c */
[C---:B------:R-:W-:Y:S01]  /*e390*/  HMMA.16816.F32 R96, R136.reuse, R158, R96 ;  /* 0x0000009e8860723c */ /* 0x040fe20000001860 */
[----:B------:R-:W-:Y:S07]  /*e3a0*/  LDSM.16.MT88.4 R156, [R198+0x1900] ;  /* 0x00190000c69c783b */ /* 0x000fee0000004200 */
[C---:B----4-:R-:W-:Y:S08]  /*e3b0*/  HMMA.16816.F32 R100, R136.reuse, R140, R100 ;  /* 0x0000008c8864723c */ /* 0x050ff00000001864 */
[C---:B------:R-:W-:Y:S01]  /*e3c0*/  HMMA.16816.F32 R104, R136.reuse, R142, R104 ;  /* 0x0000008e8868723c */ /* 0x040fe20000001868 */
[----:B------:R-:W2:Y:S07]  /*e3d0*/  LDSM.16.MT88.4 R140, [R197+0x1900] ;  /* 0x00190000c58c783b */ /* 0x000eae0000004200 */
[C---:B------:R-:W-:Y:S08]  /*e3e0*/  HMMA.16816.F32 R108, R136.reuse, R144, R108 ;  /* 0x00000090886c723c */ /* 0x040ff0000000186c */
[C---:B------:R-:W-:Y:S08]  /*e3f0*/  HMMA.16816.F32 R112, R136.reuse, R146, R112 ;  /* 0x000000928870723c */ /* 0x040ff00000001870 */
[C---:B---3--:R-:W-:Y:S08]  /*e400*/  HMMA.16816.F32 R116, R136.reuse, R148, R116 ;  /* 0x000000948874723c */ /* 0x048ff00000001874 */
[C---:B------:R-:W-:Y:S08]  /*e410*/  HMMA.16816.F32 R120, R136.reuse, R150, R120 ;  /* 0x000000968878723c */ /* 0x040ff00000001878 */
[C---:B-1----:R-:W-:Y:S08]  /*e420*/  HMMA.16816.F32 R124, R136.reuse, R152, R124 ;  /* 0x00000098887c723c */ /* 0x042ff0000000187c */
[----:B------:R-:W-:Y:S08]  /*e430*/  HMMA.16816.F32 R128, R136, R154, R128 ;  /* 0x0000009a8880723c */ /* 0x000ff00000001880 */
[C---:B--2---:R-:W-:Y:S01]  /*e440*/  HMMA.16816.F32 R136, R168.reuse, R140, R4 ;  /* 0x0000008ca888723c */ /* 0x044fe20000001804 */
        /* <DEDUP_REMOVED lines=35> */
[C---:B----4-:R-:W-:Y:S08]  /*e680*/  HMMA.16816.F32 R100, R168.reuse, R16, R100 ;  /* 0x00000010a864723c */ /* 0x050ff00000001864 */
[C---:B------:R-:W-:Y:S08]  /*e690*/  HMMA.16816.F32 R104, R168.reuse, R18, R104 ;  /* 0x00000012a868723c */ /* 0x040ff00000001868 */
[C---:B-----5:R-:W-:Y:S08]  /*e6a0*/  HMMA.16816.F32 R108, R168.reuse, R20, R108 ;  /* 0x00000014a86c723c */ /* 0x060ff0000000186c */
        /* <DEDUP_REMOVED lines=8> */
[----:B------:R-:W-:Y:S02]  /*e730*/  FADD.FTZ R0, R135, R4 ;  /* 0x0000000487007221 */ /* 0x000fe40000010000 */
[----:B------:R-:W-:Y:S04]  /*e740*/  HMMA.16816.F32 R128, R168, R10, R128 ;  /* 0x0000000aa880723c */ /* 0x000fe80000001880 */
[----:B------:R-:W-:Y:S01]  /*e750*/  FADD.FTZ R248, R134, R2 ;  /* 0x0000000286f87221 */ /* 0x000fe20000010000 */
[----:B------:R-:W-:Y:S01]  /*e760*/  MOV R134, R3 ;  /* 0x0000000300867202 */ /* 0x000fe20000000f00 */
[----:B------:R-:W-:Y:S01]  /*e770*/  FADD.FTZ R249, R133, R0 ;  /* 0x0000000085f97221 */ /* 0x000fe20000010000 */
[----:B------:R-:W-:Y:S01]  /*e780*/  MOV R133, R132 ;  /* 0x0000008400857202 */ /* 0x000fe20000000f00 */
[----:B------:R-:W-:-:S05]  /*e790*/  @P0 BRA `(.L_x_1618) ;  /* 0xffffc89000000947 */ /* 0x000fca000383ffff */
.L_x_1617:
[----:B------:R-:W-:-:S13]  /*e7a0*/  ISETP.GE.AND P0, PT, R223, R231, PT ;  /* 0x000000e7df00720c */ /* 0x000fda0003f06270 */
[----:B------:R-:W-:Y:S05]  /*e7b0*/  @!P0 BRA `(.L_x_1619) ;  /* 0x000043b000008947 */ /* 0x000fea0003800000 */
[----:B------:R-:W2:Y:S01]  /*e7c0*/  LDL.64 R6, [R1+0x40] ;  /* 0x0000400001067983 */ /* 0x000ea20000100a00 */
[----:B------:R-:W-:-:S03]  /*e7d0*/  ULDC.64 UR4, c[0x0][0x208] ;  /* 0x0000820000047ab9 */ /* 0x000fc60000000a00 */
[----:B-1----:R-:W3:Y:S04]  /*e7e0*/  LDL.64 R4, [R1+0x28] ;  /* 0x0000280001047983 */ /* 0x002ee80000100a00 */
[----:B------:R-:W4:Y:S04]  /*e7f0*/  LDL.64 R10, [R1+0x38] ;  /* 0x00003800010a7983 */ /* 0x000f280000100a00 */
[----:B------:R-:W5:Y:S01]  /*e800*/  LDL.64 R8, [R1+0x30] ;  /* 0x0000300001087983 */ /* 0x000f620000100a00 */
[----:B------:R-:W-:Y:S01]  /*e810*/  MOV R134, R3 ;  /* 0x0000000300867202 */ /* 0x000fe20000000f00 */
[----:B------:R-:W-:Y:S01]  /*e820*/  IMAD.MOV.U32 R133, RZ, RZ, R132 ;  /* 0x000000ffff857224 */ /* 0x000fe200078e0084 */
[----:B------:R-:W-:-:S02]  /*e830*/  USHF.L.U64.HI UR5, UR4, 0x5, UR5 ;  /* 0x0000000504057899 */ /* 0x000fc40008010205 */
[----:B------:R-:W-:Y:S01]  /*e840*/  USHF.L.U32 UR4, UR4, 0x5, URZ ;  /* 0x0000000504047899 */ /* 0x000fe2000800063f */
[----:B--2---:R-:W-:-:S05]  /*e850*/  IADD3 R238, P6, R6, 0x40, RZ ;  /* 0x0000004006ee7810 */ /* 0x004fca0007fde0ff */
[----:B---3--:R-:W-:Y:S01]  /*e860*/  IMAD.X R239, RZ, RZ, R5, P6 ;  /* 0x000000ffffef7224 */ /* 0x008fe200030e0605 */
[----:B----4-:R-:W-:Y:S02]  /*e870*/  IADD3 R0, P6, R10, 0x40, RZ ;  /* 0x000000400a007810 */ /* 0x010fe40007fde0ff */
[----:B------:R-:W-:-:S03]  /*e880*/  MOV R4, R6 ;  /* 0x0000000600047202 */ /* 0x000fc60000000f00 */
[----:B------:R5:W-:Y:S01]  /*e890*/  STL [R1+0x4], R0 ;  /* 0x0000040001007387 */ /* 0x000be20000100800 */
[C---:B------:R-:W-:Y:S02]  /*e8a0*/  IADD3 R234, P0, R6.reuse, 0xc0, RZ ;  /* 0x000000c006ea7810 */ /* 0x040fe40007f1e0ff */
[----:B------:R-:W-:Y:S01]  /*e8b0*/  IADD3 R236, P5, R6, 0x80, RZ ;  /* 0x0000008006ec7810 */ /* 0x000fe20007fbe0ff */
[----:B-----5:R-:W-:-:S05]  /*e8c0*/  IMAD.X R0, RZ, RZ, R9, P6 ;  /* 0x000000ffff007224 */ /* 0x020fca00030e0609 */
[----:B------:R1:W-:Y:S04]  /*e8d0*/  STL [R1], R0 ;  /* 0x0000000001007387 */ /* 0x0003e80000100800 */
[----:B------:R1:W-:Y:S01]  /*e8e0*/  STL.64 [R1+0x28], R4 ;  /* 0x0000280401007387 */ /* 0x0003e20000100a00 */
[--C-:B------:R-:W-:Y:S01]  /*e8f0*/  IMAD.X R235, RZ, RZ, R5.reuse, P0 ;  /* 0x000000ffffeb7224 */ /* 0x100fe200000e0605 */
[C---:B------:R-:W-:Y:S01]  /*e900*/  IADD3 R250, P0, R10.reuse, 0xc0, RZ ;  /* 0x000000c00afa7810 */ /* 0x040fe20007f1e0ff */
[----:B------:R-:W-:Y:S01]  /*e910*/  IMAD.X R237, RZ, RZ, R5, P5 ;  /* 0x000000ffffed7224 */ /* 0x000fe200028e0605 */
[----:B------:R-:W-:-:S03]  /*e920*/  IADD3 R252, P5, R10, 0x80, RZ ;  /* 0x000000800afc7810 */ /* 0x000fc60007fbe0ff */
[----:B------:R-:W-:Y:S01]  /*e930*/  IMAD.X R247, RZ, RZ, R9, P0 ;  /* 0x000000fffff77224 */ /* 0x000fe200000e0609 */
[----:B------:R-:W-:Y:S02]  /*e940*/  IADD3.X R251, RZ, R9, RZ, P5, !PT ;  /* 0x00000009fffb7210 */ /* 0x000fe40002ffe4ff */
.L_x_1628:
[----:B------:R-:W2:Y:S01]  /*e950*/  LDL.64 R24, [R1+0x28] ;  /* 0x0000280001187983 */ /* 0x000ea20000100a00 */
[----:B------:R-:W-:Y:S04]  /*e960*/  DEPBAR.LE SB0, 0x0 ;  /* 0x000080000000791a */ /* 0x000fe80000000000 */
[----:B------:R-:W-:Y:S01]  /*e970*/  IMAD.MOV.U32 R2, RZ, RZ, 0x6 ;  /* 0x00000006ff027424 */ /* 0x000fe200078e00ff */
[----:B------:R-:W3:Y:S01]  /*e980*/  LDL.64 R16, [R1+0x40] ;  /* 0x0000400001107983 */ /* 0x000ee20000100a00 */
[----:B-1----:R-:W-:Y:S01]  /*e990*/  IMAD.MOV.U32 R0, RZ, RZ, c[0x0][0x208] ;  /* 0x00008200ff007624 */ /* 0x002fe200078e00ff */
[----:B------:R-:W-:Y:S01]  /*e9a0*/  SHF.R.S32.HI R4, RZ, 0x1f, R223 ;  /* 0x0000001fff047819 */ /* 0x000fe200000114df */
[----:B------:R-:W-:Y:S02]  /*e9b0*/  IMAD.MOV.U32 R18, RZ, RZ, c[0x0][0x208] ;  /* 0x00008200ff127624 */ /* 0x000fe400078e00ff */
[----:B------:R-:W-:Y:S01]  /*e9c0*/  IMAD.MOV.U32 R232, RZ, RZ, 0x5 ;  /* 0x00000005ffe87424 */ /* 0x000fe200078e00ff */
[----:B------:R-:W-:Y:S01]  /*e9d0*/  BAR.SYNC.DEFER_BLOCKING 0x0 ;  /* 0x0000000000007b1d */ /* 0x000fe20000010000 */
[----:B------:R-:W-:Y:S01]  /*e9e0*/  SHF.L.U64.HI R0, R0, R2, c[0x0][0x20c] ;  /* 0x0000830000007619 */ /* 0x000fe20000010202 */
[----:B------:R-:W-:Y:S04]  /*e9f0*/  IMAD.SHL.U32 R18, R18, 0x40, RZ ;  /* 0x0000004012127824 */ /* 0x000fe800078e00ff */
[----:B------:R-:W-:Y:S02]  /*ea00*/  IMAD R0, R0, R223, RZ ;  /* 0x000000df00007224 */ /* 0x000fe400078e02ff */
[CC--:B------:R-:W-:Y:S04]  /*ea10*/  IMAD.WIDE.U32 R12, R223.reuse, R18.reuse, UR4 ;  /* 0x00000004df0c7e25 */ /* 0x0c0fe8000f8e0012 */
[-C--:B------:R-:W-:Y:S02]  /*ea20*/  IMAD R0, R4, R18.reuse, R0 ;  /* 0x0000001204007224 */ /* 0x080fe400078e0200 */
[CC--:B------:R-:W-:Y:S04]  /*ea30*/  IMAD.WIDE.U32 R4, R223.reuse, R18.reuse, R238 ;  /* 0x00000012df047225 */ /* 0x0c0fe800078e00ee */
[CC--:B------:R-:W-:Y:S04]  /*ea40*/  IMAD.WIDE.U32 R6, R223.reuse, R18.reuse, R236 ;  /* 0x00000012df067225 */ /* 0x0c0fe800078e00ec */
[----:B------:R-:W-:Y:S01]  /*ea50*/  IMAD.IADD R7, R0, 0x1, R7 ;  /* 0x0000000100077824 */ /* 0x000fe200078e0207 */
[C---:B------:R-:W-:Y:S01]  /*ea60*/  LEA R22, P6, R6.reuse, c[0x0][0x1f8], 0x1 ;  /* 0x00007e0006167a11 */ /* 0x040fe200078c08ff */
[----:B------:R-:W-:Y:S03]  /*ea70*/  LDSM.16.M88.4 R32, [R203+0x10100] ;  /* 0x01010000cb20783b */ /* 0x000fe60000000200 */
[----:B------:R-:W-:Y:S03]  /*ea80*/  LEA.HI.X R23, R6, c[0x0][0x1fc], R7, 0x1, P6 ;  /* 0x00007f0006177a11 */ /* 0x000fe600030f0c07 */
[----:B------:R-:W1:Y:S06]  /*ea90*/  LDSM.16.M88.4 R8, [R196+0x8100] ;  /* 0x00810000c408783b */ /* 0x000e6c0000000200 */
[----:B------:R-:W-:Y:S06]  /*eaa0*/  LDSM.16.M88.4 R168, [R196+0x9900] ;  /* 0x00990000c4a8783b */ /* 0x000fec0000000200 */
[----:B------:R-:W-:Y:S06]  /*eab0*/  LDSM.16.M88.4 R172, [R204+0x10100] ;  /* 0x01010000ccac783b */ /* 0x000fec0000000200 */
[----:B------:R-:W-:Y:S06]  /*eac0*/  LDSM.16.M88.4 R176, [R207] ;  /* 0x00000000cfb0783b */ /* 0x000fec0000000200 */
[----:B------:R-:W-:Y:S06]  /*ead0*/  LDSM.16.M88.4 R180, [R222] ;  /* 0x00000000deb4783b */ /* 0x000fec0000000200 */
[----:B------:R-:W-:Y:S06]  /*eae0*/  LDSM.16.M88.4 R184, [R221] ;  /* 0x00000000ddb8783b */ /* 0x000fec0000000200 */
[----:B------:R-:W-:Y:S06]  /*eaf0*/  LDSM.16.M88.4 R188, [R220] ;  /* 0x00000000dcbc783b */ /* 0x000fec0000000200 */
[----:B------:R-:W4:Y:S06]  /*eb00*/  LDL R230, [R1+0x4c] ;  /* 0x00004c0001e67983 */ /* 0x000f2c0000100800 */
[----:B------:R-:W5:Y:S06]  /*eb10*/  LDL.64 R228, [R1+0x38] ;  /* 0x0000380001e47983 */ /* 0x000f6c0000100a00 */
[----:B------:R-:W4:Y:S06]  /*eb20*/  LDL.64 R226, [R1+0x30] ;  /* 0x0000300001e27983 */ /* 0x000f2c0000100a00 */
[----:B------:R-:W4:Y:S06]  /*eb30*/  LDL R224, [R1+0x4] ;  /* 0x0000040001e07983 */ /* 0x000f2c0000100800 */
[----:B------:R-:W4:Y:S01]  /*eb40*/  LDL R135, [R1] ;  /* 0x0000000001877983 */ /* 0x000f220000100800 */
[----:B--2---:R-:W-:Y:S05]  /*eb50*/  IMAD.WIDE.U32 R2, R223, R18, R24 ;  /* 0x00000012df027225 */ /* 0x004fea00078e0018 */
[C---:B------:R-:W-:Y:S02]  /*eb60*/  LEA R20, P0, R2.reuse, c[0x0][0x1f8], 0x1 ;  /* 0x00007e0002147a11 */ /* 0x040fe400078008ff */
[----:B------:R-:W-:Y:S04]  /*eb70*/  IADD3 R3, R3, R0, RZ ;  /* 0x0000000003037210 */ /* 0x000fe80007ffe0ff */
[----:B------:R-:W-:Y:S01]  /*eb80*/  LEA.HI.X R21, R2, c[0x0][0x1fc], R3, 0x1, P0 ;  /* 0x00007f0002157a11 */ /* 0x000fe200000f0c03 */
[----:B------:R-:W-:Y:S01]  /*eb90*/  IMAD.IADD R2, R0, 0x1, R5 ;  /* 0x0000000100027824 */ /* 0x000fe200078e0205 */
[C---:B------:R-:W-:Y:S04]  /*eba0*/  LEA R14, P0, R4.reuse, c[0x0][0x1f8], 0x1 ;  /* 0x00007e00040e7a11 */ /* 0x040fe800078008ff */
[----:B------:R-:W-:Y:S01]  /*ebb0*/  LEA.HI.X R15, R4, c[0x0][0x1fc], R2, 0x1, P0 ;  /* 0x00007f00040f7a11 */ /* 0x000fe200000f0c02 */
[----:B------:R-:W-:Y:S01]  /*ebc0*/  IMAD.WIDE.U32 R4, R223, R18, R234 ;  /* 0x00000012df047225 */ /* 0x000fe200078e00ea */
[-C--:B---3--:R-:W-:Y:S02]  /*ebd0*/  IADD3 R3, P0, R16, R12.reuse, RZ ;  /* 0x0000000c10037210 */ /* 0x088fe40007f1e0ff */
[----:B------:R-:W2:Y:S01]  /*ebe0*/  LDSM.16.M88.4 R16, [R196+0x8900] ;  /* 0x00890000c410783b */ /* 0x000ea20000000200 */
[C---:B------:R-:W-:Y:S01]  /*ebf0*/  IMAD.IADD R2, R0.reuse, 0x1, R13 ;  /* 0x0000000100027824 */ /* 0x040fe200078e020d */
[----:B------:R-:W-:Y:S02]  /*ec00*/  IADD3 R0, R0, R5, RZ ;  /* 0x0000000500007210 */ /* 0x000fe40007ffe0ff */
[----:B------:R-:W-:Y:S01]  /*ec10*/  LEA R28, P5, R4, c[0x0][0x1f8], 0x1 ;  /* 0x00007e00041c7a11 */ /* 0x000fe200078a08ff */
[----:B------:R-:W-:Y:S01]  /*ec20*/  IMAD.X R5, R2, 0x1, R25, P0 ;  /* 0x0000000102057824 */ /* 0x000fe200000e0619 */
[C---:B------:R-:W-:Y:S01]  /*ec30*/  LEA R192, P0, R3.reuse, c[0x0][0x1f8], 0x1 ;  /* 0x00007e0003c07a11 */ /* 0x040fe200078008ff */
[----:B------:R-:W3:Y:S01]  /*ec40*/  LDSM.16.M88.4 R24, [R196+0x9100] ;  /* 0x00910000c418783b */ /* 0x000ee20000000200 */
[----:B------:R-:W-:Y:S02]  /*ec50*/  LEA.HI.X R29, R4, c[0x0][0x1fc], R0, 0x1, P5 ;  /* 0x00007f00041d7a11 */ /* 0x000fe400028f0c00 */
[----:B------:R-:W-:Y:S02]  /*ec60*/  LEA.HI.X R193, R3, c[0x0][0x1fc], R5, 0x1, P0 ;  /* 0x00007f0003c17a11 */ /* 0x000fe400000f0c05 */
[-C--:B------:R-:W-:Y:S01]  /*ec70*/  IADD3 R0, P6, R238, R12.reuse, RZ ;  /* 0x0000000cee007210 */ /* 0x080fe20007fde0ff */
[----:B------:R-:W-:Y:S01]  /*ec80*/  @!PT LDS RZ, [RZ] ;  /* 0x00000000fffff984 */ /* 0x000fe20000000800 */
[----:B------:R-:W-:Y:S01]  /*ec90*/  @!PT LDS RZ, [RZ] ;  /* 0x00000000fffff984 */ /* 0x000fe20000000800 */
[----:B------:R-:W-:Y:S01]  /*eca0*/  @!PT LDS RZ, [RZ] ;  /* 0x00000000fffff984 */ /* 0x000fe20000000800 */
[----:B------:R3:W-:Y:S01]  /*ecb0*/  LDGSTS.E.BYPASS.LTC128B.128 [R225+0x100], [R20.64], !P4 ;  /* 0x0010000014e17fae */ /* 0x0007e2000e101d4c */
[-C--:B------:R-:W-:Y:S02]  /*ecc0*/  IADD3 R3, P5, R236, R12.reuse, RZ ;  /* 0x0000000cec037210 */ /* 0x080fe40007fbe0ff */
[----:B------:R-:W-:Y:S01]  /*ecd0*/  IADD3 R12, P0, R234, R12, RZ ;  /* 0x0000000cea0c7210 */ /* 0x000fe20007f1e0ff */
[----:B------:R-:W-:Y:S01]  /*ece0*/  IMAD.X R5, R2, 0x1, R239, P6 ;  /* 0x0000000102057824 */ /* 0x000fe200030e06ef */
[----:B------:R-:W-:Y:S01]  /*ecf0*/  LEA R30, P6, R0, c[0x0][0x1f8], 0x1 ;  /* 0x00007e00001e7a11 */ /* 0x000fe200078c08ff */
[----:B------:R2:W-:Y:S01]  /*ed00*/  LDGSTS.E.BYPASS.LTC128B.128 [R225+0x2100], [R14.64], !P3 ;  /* 0x021000000ee17fae */ /* 0x0005e2000d901d4c */
[C---:B------:R-:W-:Y:S01]  /*ed10*/  IMAD.X R6, R2.reuse, 0x1, R237, P5 ;  /* 0x0000000102067824 */ /* 0x040fe200028e06ed */
[C---:B------:R-:W-:Y:S02]  /*ed20*/  LEA R194, P5, R3.reuse, c[0x0][0x1f8], 0x1 ;  /* 0x00007e0003c27a11 */ /* 0x040fe400078a08ff */
[----:B------:R-:W-:Y:S02]  /*ed30*/  IADD3.X R4, R2, R235, RZ, P0, !PT ;  /* 0x000000eb02047210 */ /* 0x000fe400007fe4ff */
[----:B------:R-:W-:Y:S01]  /*ed40*/  LEA R2, P0, R12, c[0x0][0x1f8], 0x1 ;  /* 0x00007e000c027a11 */ /* 0x000fe200078008ff */
[----:B------:R3:W-:Y:S01]  /*ed50*/  LDGSTS.E.BYPASS.LTC128B.128 [R225+0x4100], [R22.64], !P2 ;  /* 0x0410000016e17fae */ /* 0x0007e2000d101d4c */
[----:B------:R-:W-:Y:S02]  /*ed60*/  LEA.HI.X R31, R0, c[0x0][0x1fc], R5, 0x1, P6 ;  /* 0x00007f00001f7a11 */ /* 0x000fe400030f0c05 */
[----:B------:R-:W-:Y:S02]  /*ed70*/  LEA.HI.X R195, R3, c[0x0][0x1fc], R6, 0x1, P5 ;  /* 0x00007f0003c37a11 */ /* 0x000fe400028f0c06 */
[----:B------:R-:W-:Y:S01]  /*ed80*/  LEA.HI.X R3, R12, c[0x0][0x1fc], R4, 0x1, P0 ;  /* 0x00007f000c037a11 */ /* 0x000fe200000f0c04 */
[----:B------:R3:W-:Y:S01]  /*ed90*/  LDGSTS.E.BYPASS.LTC128B.128 [R225+0x6100], [R28.64], !P1 ;  /* 0x061000001ce17fae */ /* 0x0007e2000c901d4c */
[C---:B-1----:R-:W-:Y:S01]  /*eda0*/  HMMA.16816.F32 R4, R32.reuse, R8, RZ ;  /* 0x000000082004723c */ /* 0x042fe200000018ff */
[----:B------:R-:W-:Y:S02]  /*edb0*/  PLOP3.LUT P5, PT, PT, PT, UP2, 0x80, 0x0 ;  /* 0x000000000000781c */ /* 0x000fe40003faf028 */
[C---:B------:R-:W-:Y:S02]  /*edc0*/  ISETP.GT.AND P6, PT, R223.reuse, R231, PT ;  /* 0x000000e7df00720c */ /* 0x040fe40003fc4270 */
[----:B------:R1:W-:Y:S01]  /*edd0*/  LDGSTS.E.BYPASS.LTC128B.128 [R225+0x1100], [R192.64], !P4 ;  /* 0x01100000c0e17fae */ /* 0x0003e2000e101d4c */
[----:B------:R-:W-:Y:S02]  /*ede0*/  PLOP3.LUT P0, PT, PT, PT, UP2, 0x80, 0x0 ;  /* 0x000000000000781c */ /* 0x000fe40003f0f028 */
[C---:B------:R-:W-:Y:S03]  /*edf0*/  HMMA.16816.F32 R8, R32.reuse, R10, RZ ;  /* 0x0000000a2008723c */ /* 0x040fe600000018ff */
[----:B------:R1:W-:Y:S05]  /*ee00*/  LDGSTS.E.BYPASS.LTC128B.128 [R225+0x3100], [R30.64], !P3 ;  /* 0x031000001ee17fae */ /* 0x0003ea000d901d4c */
[C---:B--2---:R-:W-:Y:S01]  /*ee10*/  HMMA.16816.F32 R12, R32.reuse, R16, RZ ;  /* 0x00000010200c723c */ /* 0x044fe200000018ff */
[----:B------:R2:W-:Y:S06]  /*ee20*/  LDGSTS.E.BYPASS.LTC128B.128 [R225+0x5100], [R194.64], !P2 ;  /* 0x05100000c2e17fae */ /* 0x0005ec000d101d4c */
[----:B------:R2:W-:Y:S01]  /*ee30*/  LDGSTS.E.BYPASS.LTC128B.128 [R225+0x7100], [R2.64], !P1 ;  /* 0x0710000002e17fae */ /* 0x0005e2000c901d4c */
[C---:B------:R-:W-:Y:S05]  /*ee40*/  HMMA.16816.F32 R16, R32.reuse, R18, RZ ;  /* 0x000000122010723c */ /* 0x040fea00000018ff */
[----:B------:R-:W0:Y:S03]  /*ee50*/  LDGDEPBAR ;  /* 0x00000000000079af */ /* 0x000e260000000000 */
[C---:B---3--:R-:W-:Y:S08]  /*ee60*/  HMMA.16816.F32 R20, R32.reuse, R24, RZ ;  /* 0x000000182014723c */ /* 0x048ff000000018ff */
[C---:B------:R-:W-:Y:S08]  /*ee70*/  HMMA.16816.F32 R24, R32.reuse, R26, RZ ;  /* 0x0000001a2018723c */ /* 0x040ff000000018ff */
[C---:B-1----:R-:W-:Y:S01]  /*ee80*/  HMMA.16816.F32 R28, R32.reuse, R168, RZ ;  /* 0x000000a8201c723c */ /* 0x042fe200000018ff */
[----:B--2---:R-:W-:Y:S07]  /*ee90*/  @P6 IADD3 R2, R223, -0x1, RZ ;  /* 0xffffffffdf026810 */ /* 0x004fee0007ffe0ff */
[----:B------:R-:W-:Y:S01]  /*eea0*/  HMMA.16816.F32 R32, R32, R170, RZ ;  /* 0x000000aa2020723c */ /* 0x000fe200000018ff */
[----:B------:R-:W-:Y:S03]  /*eeb0*/  LDSM.16.M88.4 R168, [R206+0x10100] ;  /* 0x01010000cea8783b */ /* 0x000fe60000000200 */
[----:B------:R-:W-:Y:S04]  /*eec0*/  @P6 SHF.R.S32.HI R0, RZ, 0x1f, R2 ;  /* 0x0000001fff006819 */ /* 0x000fe80000011402 */
[C---:B------:R-:W-:Y:S05]  /*eed0*/  HMMA.16816.F32 R4, R172.reuse, R176, R4 ;  /* 0x000000b0ac04723c */ /* 0x040fea0000001804 */
[----:B------:R-:W-:Y:S03]  /*eee0*/  @P6 IMAD R0, R0, c[0x0][0x1e0], RZ ;  /* 0x0000780000006a24 */ /* 0x000fe600078e02ff */
[C---:B------:R-:W-:Y:S01]  /*eef0*/  HMMA.16816.F32 R8, R172.reuse, R178, R8 ;  /* 0x000000b2ac08723c */ /* 0x040fe20000001808 */
[----:B------:R-:W1:Y:S03]  /*ef00*/  LDSM.16.M88.4 R176, [R202+0x8100] ;  /* 0x00810000cab0783b */ /* 0x000e660000000200 */
[C---:B------:R-:W-:Y:S02]  /*ef10*/  @P6 IMAD R0, R2.reuse, c[0x0][0x1e4], R0 ;  /* 0x0000790002006a24 */ /* 0x040fe400078e0200 */
[----:B------:R-:W-:Y:S02]  /*ef20*/  @P6 IMAD.WIDE.U32 R2, R2, c[0x0][0x1e0], RZ ;  /* 0x0000780002026a25 */ /* 0x000fe400078e00ff */
[C---:B------:R-:W-:Y:S04]  /*ef30*/  HMMA.16816.F32 R12, R172.reuse, R180, R12 ;  /* 0x000000b4ac0c723c */ /* 0x040fe8000000180c */
[----:B------:R-:W-:Y:S02]  /*ef40*/  @P6 IMAD.IADD R3, R3, 0x1, R0 ;  /* 0x0000000103036824 */ /* 0x000fe400078e0200 */
[C---:B------:R-:W-:Y:S02]  /*ef50*/  @P6 IMAD.SHL.U32 R0, R2.reuse, 0x40, RZ ;  /* 0x0000004002006824 */ /* 0x040fe400078e00ff */
[C---:B------:R-:W-:Y:S01]  /*ef60*/  HMMA.16816.F32 R16, R172.reuse, R182, R16 ;  /* 0x000000b6ac10723c */ /* 0x040fe20000001810 */
[----:B------:R-:W2:Y:S03]  /*ef70*/  LDSM.16.M88.4 R180, [R202+0x8900] ;  /* 0x00890000cab4783b */ /* 0x000ea60000000200 */
[----:B------:R-:W-:Y:S04]  /*ef80*/  @P6 SHF.L.U64.HI R2, R2, 0x6, R3 ;  /* 0x0000000602026819 */ /* 0x000fe80000010203 */
[C---:B------:R-:W-:Y:S08]  /*ef90*/  HMMA.16816.F32 R20, R172.reuse, R184, R20 ;  /* 0x000000b8ac14723c */ /* 0x040ff00000001814 */
[C---:B------:R-:W-:Y:S01]  /*efa0*/  HMMA.16816.F32 R24, R172.reuse, R186, R24 ;  /* 0x000000baac18723c */ /* 0x040fe20000001818 */
[----:B------:R-:W3:Y:S07]  /*efb0*/  LDSM.16.M88.4 R184, [R202+0x9100] ;  /* 0x00910000cab8783b */ /* 0x000eee0000000200 */
[C---:B------:R-:W-:Y:S08]  /*efc0*/  HMMA.16816.F32 R28, R172.reuse, R188, R28 ;  /* 0x000000bcac1c723c */ /* 0x040ff0000000181c */
[----:B------:R-:W-:Y:S01]  /*efd0*/  HMMA.16816.F32 R32, R172, R190, R32 ;  /* 0x000000beac20723c */ /* 0x000fe20000001820 */
[----:B------:R-:W4:Y:S06]  /*efe0*/  LDSM.16.M88.4 R172, [R202+0x9900] ;  /* 0x00990000caac783b */ /* 0x000f2c0000000200 */
[----:B------:R-:W-:Y:S01]  /*eff0*/  LDSM.16.M88.4 R188, [R201+0x1000] ;  /* 0x00100000c9bc783b */ /* 0x000fe20000000200 */
[C---:B-1----:R-:W-:Y:S08]  /*f000*/  HMMA.16816.F32 R4, R168.reuse, R176, R4 ;  /* 0x000000b0a804723c */ /* 0x042ff00000001804 */
[C---:B------:R-:W-:Y:S01]  /*f010*/  HMMA.16816.F32 R8, R168.reuse, R178, R8 ;  /* 0x000000b2a808723c */ /* 0x040fe20000001808 */
[----:B------:R-:W-:Y:S07]  /*f020*/  LDSM.16.M88.4 R176, [R205+0x10100] ;  /* 0x01010000cdb0783b */ /* 0x000fee0000000200 */
[C---:B--2---:R-:W-:Y:S08]  /*f030*/  HMMA.16816.F32 R12, R168.reuse, R180, R12 ;  /* 0x000000b4a80c723c */ /* 0x044ff0000000180c */
[C---:B------:R-:W-:Y:S01]  /*f040*/  HMMA.16816.F32 R16, R168.reuse, R182, R16 ;  /* 0x000000b6a810723c */ /* 0x040fe20000001810 */
[----:B------:R-:W1:Y:S07]  /*f050*/  LDSM.16.M88.4 R180, [R201] ;  /* 0x00000000c9b4783b */ /* 0x000e6e0000000200 */
[C---:B---3--:R-:W-:Y:S08]  /*f060*/  HMMA.16816.F32 R20, R168.reuse, R184, R20 ;  /* 0x000000b8a814723c */ /* 0x048ff00000001814 */
[C---:B------:R-:W-:Y:S01]  /*f070*/  HMMA.16816.F32 R24, R168.reuse, R186, R24 ;  /* 0x000000baa818723c */ /* 0x040fe20000001818 */
[----:B------:R-:W2:Y:S07]  /*f080*/  LDSM.16.M88.4 R184, [R201+0x800] ;  /* 0x00080000c9b8783b */ /* 0x000eae0000000200 */
[C---:B----4-:R-:W-:Y:S08]  /*f090*/  HMMA.16816.F32 R28, R168.reuse, R172, R28 ;  /* 0x000000aca81c723c */ /* 0x050ff0000000181c */
[----:B------:R-:W-:Y:S01]  /*f0a0*/  HMMA.16816.F32 R32, R168, R174, R32 ;  /* 0x000000aea820723c */ /* 0x000fe20000001820 */
[----:B------:R-:W3:Y:S06]  /*f0b0*/  LDSM.16.M88.4 R168, [R201+0x1800] ;  /* 0x00180000c9a8783b */ /* 0x000eec0000000200 */
[----:B------:R-:W-:Y:S01]  /*f0c0*/  LDSM.16.M88.4 R172, [R203+0x14100] ;  /* 0x01410000cbac783b */ /* 0x000fe20000000200 */
        /* <DEDUP_REMOVED lines=8> */
[----:B------:R-:W4:Y:S07]  /*f150*/  LDSM.16.M88.4 R188, [R196+0xb100] ;  /* 0x00b10000c4bc783b */ /* 0x000f2e0000000200 */
[C---:B---3--:R-:W-:Y:S08]  /*f160*/  HMMA.16816.F32 R28, R176.reuse, R168, R28 ;  /* 0x000000a8b01c723c */ /* 0x048ff0000000181c */
[----:B------:R-:W-:Y:S01]  /*f170*/  HMMA.16816.F32 R32, R176, R170, R32 ;  /* 0x000000aab020723c */ /* 0x000fe20000001820 */
[----:B------:R-:W3:Y:S06]  /*f180*/  LDSM.16.M88.4 R168, [R196+0xb900] ;  /* 0x00b90000c4a8783b */ /* 0x000eec0000000200 */
[----:B------:R-:W-:Y:S01]  /*f190*/  LDSM.16.M88.4 R176, [R204+0x14100] ;  /* 0x01410000ccb0783b */ /* 0x000fe20000000200 */
[C---:B-1----:R-:W-:Y:S08]  /*f1a0*/  HMMA.16816.F32 R4, R172.reuse, R180, R4 ;  /* 0x000000b4ac04723c */ /* 0x042ff00000001804 */
[C---:B------:R-:W-:Y:S01]  /*f1b0*/  HMMA.16816.F32 R8, R172.reuse, R182, R8 ;  /* 0x000000b6ac08723c */ /* 0x040fe20000001808 */
[----:B------:R-:W1:Y:S07]  /*f1c0*/  LDSM.16.M88.4 R180, [R219] ;  /* 0x00000000dbb4783b */ /* 0x000e6e0000000200 */
[C---:B--2---:R-:W-:Y:S08]  /*f1d0*/  HMMA.16816.F32 R12, R172.reuse, R184, R12 ;  /* 0x000000b8ac0c723c */ /* 0x044ff0000000180c */
[C---:B------:R-:W-:Y:S01]  /*f1e0*/  HMMA.16816.F32 R16, R172.reuse, R186, R16 ;  /* 0x000000baac10723c */ /* 0x040fe20000001810 */
[----:B------:R-:W2:Y:S07]  /*f1f0*/  LDSM.16.M88.4 R184, [R218] ;  /* 0x00000000dab8783b */ /* 0x000eae0000000200 */
[C---:B----4-:R-:W-:Y:S08]  /*f200*/  HMMA.16816.F32 R20, R172.reuse, R188, R20 ;  /* 0x000000bcac14723c */ /* 0x050ff00000001814 */
[C---:B------:R-:W-:Y:S01]  /*f210*/  HMMA.16816.F32 R24, R172.reuse, R190, R24 ;  /* 0x000000beac18723c */ /* 0x040fe20000001818 */
[----:B------:R-:W4:Y:S07]  /*f220*/  LDSM.16.M88.4 R188, [R217] ;  /* 0x00000000d9bc783b */ /* 0x000f2e0000000200 */
[C---:B---3--:R-:W-:Y:S08]  /*f230*/  HMMA.16816.F32 R28, R172.reuse, R168, R28 ;  /* 0x000000a8ac1c723c */ /* 0x048ff0000000181c */
[----:B------:R-:W-:Y:S01]  /*f240*/  HMMA.16816.F32 R32, R172, R170, R32 ;  /* 0x000000aaac20723c */ /* 0x000fe20000001820 */
[----:B------:R-:W3:Y:S06]  /*f250*/  LDSM.16.M88.4 R168, [R216] ;  /* 0x00000000d8a8783b */ /* 0x000eec0000000200 */
[----:B------:R-:W-:Y:S01]  /*f260*/  LDSM.16.M88.4 R172, [R206+0x14100] ;  /* 0x01410000ceac783b */ /* 0x000fe20000000200 */
[C---:B-1----:R-:W-:Y:S08]  /*f270*/  HMMA.16816.F32 R4, R176.reuse, R180, R4 ;  /* 0x000000b4b004723c */ /* 0x042ff00000001804 */
[C---:B------:R-:W-:Y:S01]  /*f280*/  HMMA.16816.F32 R8, R176.reuse, R182, R8 ;  /* 0x000000b6b008723c */ /* 0x040fe20000001808 */
[----:B------:R-:W1:Y:S07]  /*f290*/  LDSM.16.M88.4 R180, [R202+0xa100] ;  /* 0x00a10000cab4783b */ /* 0x000e6e0000000200 */
[C---:B--2---:R-:W-:Y:S08]  /*f2a0*/  HMMA.16816.F32 R12, R176.reuse, R184, R12 ;  /* 0x000000b8b00c723c */ /* 0x044ff0000000180c */
[C---:B------:R-:W-:Y:S01]  /*f2b0*/  HMMA.16816.F32 R16, R176.reuse, R186, R16 ;  /* 0x000000bab010723c */ /* 0x040fe20000001810 */
[----:B------:R-:W2:Y:S07]  /*f2c0*/  LDSM.16.M88.4 R184, [R202+0xa900] ;  /* 0x00a90000cab8783b */ /* 0x000eae0000000200 */
[C---:B----4-:R-:W-:Y:S08]  /*f2d0*/  HMMA.16816.F32 R20, R176.reuse, R188, R20 ;  /* 0x000000bcb014723c */ /* 0x050ff00000001814 */
        /* <DEDUP_REMOVED lines=105> */
[----:B------:R-:W-:Y:S07]  /*f970*/  LDSM.16.M88.4 R188, [R201+0x6000] ;  /* 0x00600000c9bc783b */ /* 0x000fee0000000200 */
[C---:B---3--:R-:W-:Y:S08]  /*f980*/  HMMA.16816.F32 R28, R176.reuse, R168, R28 ;  /* 0x000000a8b01c723c */ /* 0x048ff0000000181c */
[----:B------:R-:W-:Y:S01]  /*f990*/  HMMA.16816.F32 R32, R176, R170, R32 ;  /* 0x000000aab020723c */ /* 0x000fe20000001820 */
[----:B------:R-:W3:Y:S06]  /*f9a0*/  LDSM.16.M88.4 R168, [R202+0xf100] ;  /* 0x00f10000caa8783b */ /* 0x000eec0000000200 */
[----:B------:R-:W4:Y:S01]  /*f9b0*/  LDSM.16.M88.4 R176, [R202+0xf900] ;  /* 0x00f90000cab0783b */ /* 0x000f220000000200 */
[C---:B-1----:R-:W-:Y:S08]  /*f9c0*/  HMMA.16816.F32 R4, R172.reuse, R180, R4 ;  /* 0x000000b4ac04723c */ /* 0x042ff00000001804 */
[C---:B------:R-:W-:Y:S01]  /*f9d0*/  HMMA.16816.F32 R8, R172.reuse, R182, R8 ;  /* 0x000000b6ac08723c */ /* 0x040fe20000001808 */
[----:B------:R-:W1:Y:S07]  /*f9e0*/  LDSM.16.M88.4 R180, [R205+0x1c100] ;  /* 0x01c10000cdb4783b */ /* 0x000e6e0000000200 */
[C---:B--2---:R-:W-:Y:S08]  /*f9f0*/  HMMA.16816.F32 R12, R172.reuse, R184, R12 ;  /* 0x000000b8ac0c723c */ /* 0x044ff0000000180c */
[C---:B------:R-:W-:Y:S08]  /*fa00*/  HMMA.16816.F32 R16, R172.reuse, R186, R16 ;  /* 0x000000baac10723c */ /* 0x040ff00000001810 */
[C---:B---3--:R-:W-:Y:S08]  /*fa10*/  HMMA.16816.F32 R20, R172.reuse, R168, R20 ;  /* 0x000000a8ac14723c */ /* 0x048ff00000001814 */
[C---:B------:R-:W-:Y:S01]  /*fa20*/  HMMA.16816.F32 R24, R172.reuse, R170, R24 ;  /* 0x000000aaac18723c */ /* 0x040fe20000001818 */
[----:B------:R-:W2:Y:S07]  /*fa30*/  LDSM.16.M88.4 R168, [R201+0x6800] ;  /* 0x00680000c9a8783b */ /* 0x000eae0000000200 */
[C---:B----4-:R-:W-:Y:S08]  /*fa40*/  HMMA.16816.F32 R28, R172.reuse, R176, R28 ;  /* 0x000000b0ac1c723c */ /* 0x050ff0000000181c */
[----:B------:R-:W-:Y:S08]  /*fa50*/  HMMA.16816.F32 R32, R172, R178, R32 ;  /* 0x000000b2ac20723c */ /* 0x000ff00000001820 */
[C---:B-1----:R-:W-:Y:S08]  /*fa60*/  HMMA.16816.F32 R4, R180.reuse, R188, R4 ;  /* 0x000000bcb404723c */ /* 0x042ff00000001804 */
[C---:B------:R-:W-:Y:S08]  /*fa70*/  HMMA.16816.F32 R8, R180.reuse, R190, R8 ;  /* 0x000000beb408723c */ /* 0x040ff00000001808 */
[C---:B--2---:R-:W-:Y:S08]  /*fa80*/  HMMA.16816.F32 R12, R180.reuse, R168, R12 ;  /* 0x000000a8b40c723c */ /* 0x044ff0000000180c */
[----:B------:R-:W-:Y:S01]  /*fa90*/  FMUL.FTZ R4, R4, c[0x0][0x320] ;  /* 0x0000c80004047a20 */ /* 0x000fe20000410000 */
[C---:B------:R-:W-:Y:S03]  /*faa0*/  HMMA.16816.F32 R16, R180.reuse, R170, R16 ;  /* 0x000000aab410723c */ /* 0x040fe60000001810 */
[----:B------:R-:W1:Y:S01]  /*fab0*/  MUFU.TANH R184, R4 ;  /* 0x0000000400b87308 */ /* 0x000e620000002400 */
[----:B------:R-:W-:Y:S02]  /*fac0*/  FMUL.FTZ R5, R5, c[0x0][0x320] ;  /* 0x0000c80005057a20 */ /* 0x000fe40000410000 */
[----:B------:R-:W-:Y:S02]  /*fad0*/  FMUL.FTZ R6, R6, c[0x0][0x320] ;  /* 0x0000c80006067a20 */ /* 0x000fe40000410000 */
[----:B------:R-:W-:Y:S04]  /*fae0*/  FMUL.FTZ R7, R7, c[0x0][0x320] ;  /* 0x0000c80007077a20 */ /* 0x000fe80000410000 */
[----:B------:R-:W-:Y:S01]  /*faf0*/  FMUL.FTZ R8, R8, c[0x0][0x320] ;  /* 0x0000c80008087a20 */ /* 0x000fe20000410000 */
[----:B------:R-:W2:Y:S01]  /*fb00*/  MUFU.TANH R179, R5 ;  /* 0x0000000500b37308 */ /* 0x000ea20000002400 */
[----:B------:R-:W-:Y:S02]  /*fb10*/  FMUL.FTZ R9, R9, c[0x0][0x320] ;  /* 0x0000c80009097a20 */ /* 0x000fe40000410000 */
[----:B------:R-:W-:Y:S02]  /*fb20*/  FMUL.FTZ R10, R10, c[0x0][0x320] ;  /* 0x0000c8000a0a7a20 */ /* 0x000fe40000410000 */
[----:B------:R-:W-:Y:S02]  /*fb30*/  FMUL.FTZ R11, R11, c[0x0][0x320] ;  /* 0x0000c8000b0b7a20 */ /* 0x000fe40000410000 */
[----:B------:R-:W-:Y:S02]  /*fb40*/  FMUL.FTZ R14, R14, c[0x0][0x320] ;  /* 0x0000c8000e0e7a20 */ /* 0x000fe40000410000 */
[----:B------:R-:W-:Y:S01]  /*fb50*/  FMUL.FTZ R15, R15, c[0x0][0x320] ;  /* 0x0000c8000f0f7a20 */ /* 0x000fe20000410000 */
[----:B------:R-:W3:Y:S01]  /*fb60*/  MUFU.TANH R192, R6 ;  /* 0x0000000600c07308 */ /* 0x000ee20000002400 */
[----:B------:R-:W-:Y:S02]  /*fb70*/  FMUL.FTZ R16, R16, c[0x0][0x320] ;  /* 0x0000c80010107a20 */ /* 0x000fe40000410000 */
[----:B------:R-:W-:Y:S02]  /*fb80*/  FMUL.FTZ R18, R18, c[0x0][0x320] ;  /* 0x0000c80012127a20 */ /* 0x000fe40000410000 */
[----:B------:R-:W-:Y:S02]  /*fb90*/  FMUL.FTZ R17, R17, c[0x0][0x320] ;  /* 0x0000c80011117a20 */ /* 0x000fe40000410000 */
[----:B------:R-:W-:Y:S02]  /*fba0*/  FMUL.FTZ R19, R19, c[0x0][0x320] ;  /* 0x0000c80013137a20 */ /* 0x000fe40000410000 */
[----:B------:R-:W-:Y:S01]  /*fbb0*/  FMUL.FTZ R12, R12, c[0x0][0x320] ;  /* 0x0000c8000c0c7a20 */ /* 0x000fe20000410000 */
[----:B------:R4:W1:Y:S01]  /*fbc0*/  MUFU.TANH R193, R7 ;  /* 0x0000000700c17308 */ /* 0x0008620000002400 */
[----:B------:R-:W-:Y:S09]  /*fbd0*/  FMUL.FTZ R13, R13, c[0x0][0x320] ;  /* 0x0000c8000d0d7a20 */ /* 0x000ff20000410000 */
[----:B------:R-:W1:Y:S10]  /*fbe0*/  MUFU.TANH R177, R8 ;  /* 0x0000000800b17308 */ /* 0x000e740000002400 */
[----:B------:R-:W1:Y:S01]  /*fbf0*/  MUFU.TANH R176, R9 ;  /* 0x0000000900b07308 */ /* 0x000e620000002400 */
[----:B----4-:R-:W4:Y:S09]  /*fc00*/  LDSM.16.M88.4 R4, [R201+0x7000] ;  /* 0x00700000c904783b */ /* 0x010f320000000200 */
[----:B------:R-:W1:Y:S10]  /*fc10*/  MUFU.TANH R190, R10 ;  /* 0x0000000a00be7308 */ /* 0x000e740000002400 */
[----:B------:R1:W1:Y:S10]  /*fc20*/  MUFU.TANH R191, R11 ;  /* 0x0000000b00bf7308 */ /* 0x0002740000002400 */
[----:B------:R-:W2:Y:S10]  /*fc30*/  MUFU.TANH R172, R16 ;  /* 0x0000001000ac7308 */ /* 0x000eb40000002400 */
[----:B------:R-:W2:Y:S01]  /*fc40*/  MUFU.TANH R186, R18 ;  /* 0x0000001200ba7308 */ /* 0x000ea20000002400 */
[----:B-1----:R-:W1:Y:S01]  /*fc50*/  LDSM.16.M88.4 R8, [R201+0x7800] ;  /* 0x00780000c908783b */ /* 0x002e620000000200 */
[C---:B----4-:R-:W-:Y:S01]  /*fc60*/  HMMA.16816.F32 R20, R180.reuse, R4, R20 ;  /* 0x00000004b414723c */ /* 0x050fe20000001814 */
[----:B------:R-:W-:Y:S07]  /*fc70*/  DEPBAR.LE SB0, 0x0 ;  /* 0x000080000000791a */ /* 0x000fee0000000000 */
[----:B------:R-:W4:Y:S01]  /*fc80*/  MUFU.TANH R171, R17 ;  /* 0x0000001100ab7308 */ /* 0x000f220000002400 */
[----:B------:R-:W-:Y:S03]  /*fc90*/  BAR.SYNC.DEFER_BLOCKING 0x0 ;  /* 0x0000000000007b1d */ /* 0x000fe60000010000 */
[----:B------:R-:W-:Y:S01]  /*fca0*/  @P5 IMAD.HI.U32 R4, R230, c[0x0][0x2c8], RZ ;  /* 0x0000b200e6045a27 */ /* 0x000fe200078e00ff */
[C---:B------:R-:W-:Y:S05]  /*fcb0*/  HMMA.16816.F32 R24, R180.reuse, R6, R24 ;  /* 0x00000006b418723c */ /* 0x040fea0000001818 */
[----:B-----5:R-:W-:Y:S01]  /*fcc0*/  @P6 IADD3 R3, P5, R0, R228, RZ ;  /* 0x000000e400036210 */ /* 0x020fe20007fbe0ff */
[----:B------:R-:W-:Y:S01]  /*fcd0*/  IMAD.MOV.U32 R5, RZ, RZ, R230 ;  /* 0x000000ffff057224 */ /* 0x000fe200078e00e6 */
[----:B------:R-:W1:Y:S01]  /*fce0*/  MUFU.TANH R187, R19 ;  /* 0x0000001300bb7308 */ /* 0x000e620000002400 */
[----:B------:R-:W-:Y:S01]  /*fcf0*/  @P0 SHF.R.U32.HI R5, RZ, c[0x0][0x2cc], R4 ;  /* 0x0000b300ff050a19 */ /* 0x000fe20000011604 */
[----:B------:R-:W-:Y:S03]  /*fd00*/  IMAD.MOV.U32 R230, RZ, RZ, c[0x0][0x1e0] ;  /* 0x00007800ffe67624 */ /* 0x000fe600078e00ff */
[----:B------:R-:W-:Y:S02]  /*fd10*/  @P6 IADD3.X R6, R2, R227, RZ, P5, !PT ;  /* 0x000000e302066210 */ /* 0x000fe40002ffe4ff */
[----:B------:R-:W-:Y:S01]  /*fd20*/  @P6 IADD3 R4, P0, R0, R224, RZ ;  /* 0x000000e000046210 */ /* 0x000fe20007f1e0ff */
[----:B------:R-:W-:Y:S02]  /*fd30*/  FMUL.FTZ R20, R20, c[0x0][0x320] ;  /* 0x0000c80014147a20 */ /* 0x000fe40000410000 */
[----:B------:R-:W2:Y:S01]  /*fd40*/  MUFU.TANH R188, R14 ;  /* 0x0000000e00bc7308 */ /* 0x000ea20000002400 */
[----:B------:R-:W-:Y:S01]  /*fd50*/  FMUL.FTZ R21, R21, c[0x0][0x320] ;  /* 0x0000c80015157a20 */ /* 0x000fe20000410000 */
[----:B------:R-:W-:Y:S01]  /*fd60*/  SHF.L.U32 R230, R230, 0x5, RZ ;  /* 0x00000005e6e67819 */ /* 0x000fe200000006ff */
[----:B------:R-:W-:Y:S02]  /*fd70*/  FMUL.FTZ R22, R22, c[0x0][0x320] ;  /* 0x0000c80016167a20 */ /* 0x000fe40000410000 */
[----:B------:R-:W-:Y:S02]  /*fd80*/  FMUL.FTZ R23, R23, c[0x0][0x320] ;  /* 0x0000c80017177a20 */ /* 0x000fe40000410000 */
[----:B------:R-:W-:Y:S02]  /*fd90*/  FMUL.FTZ R24, R24, c[0x0][0x320] ;  /* 0x0000c80018187a20 */ /* 0x000fe40000410000 */
[----:B------:R-:W-:Y:S01]  /*fda0*/  FMUL.FTZ R25, R25, c[0x0][0x320] ;  /* 0x0000c80019197a20 */ /* 0x000fe20000410000 */
[----:B------:R5:W2:Y:S01]  /*fdb0*/  MUFU.TANH R170, R20 ;  /* 0x0000001400aa7308 */ /* 0x000aa20000002400 */
[----:B------:R-:W-:Y:S02]  /*fdc0*/  FMUL.FTZ R26, R26, c[0x0][0x320] ;  /* 0x0000c8001a1a7a20 */ /* 0x000fe40000410000 */
[----:B------:R-:W-:Y:S01]  /*fdd0*/  FMUL.FTZ R27, R27, c[0x0][0x320] ;  /* 0x0000c8001b1b7a20 */ /* 0x000fe20000410000 */
[C---:B-1----:R-:W-:Y:S06]  /*fde0*/  HMMA.16816.F32 R28, R180.reuse, R8, R28 ;  /* 0x00000008b41c723c */ /* 0x042fec000000181c */
[----:B------:R1:W1:Y:S02]  /*fdf0*/  MUFU.TANH R168, R24 ;  /* 0x0000001800a87308 */ /* 0x0002640000002400 */
[----:B------:R-:W-:Y:S08]  /*fe00*/  HMMA.16816.F32 R32, R180, R10, R32 ;  /* 0x0000000ab420723c */ /* 0x000ff00000001820 */
[----:B------:R2:W2:Y:S01]  /*fe10*/  MUFU.TANH R169, R21 ;  /* 0x0000001500a97308 */ /* 0x0004a20000002400 */
[----:B-----5:R-:W-:Y:S09]  /*fe20*/  @P6 LEA R20, P5, R3, c[0x0][0x1c8], 0x1 ;  /* 0x0000720003146a11 */ /* 0x020ff200078a08ff */
[----:B------:R5:W3:Y:S01]  /*fe30*/  MUFU.TANH R189, R15 ;  /* 0x0000000f00bd7308 */ /* 0x000ae20000002400 */
[----:B-1----:R-:W-:Y:S02]  /*fe40*/  FMUL.FTZ R24, R28, c[0x0][0x320] ;  /* 0x0000c8001c187a20 */ /* 0x002fe40000410000 */
[----:B------:R-:W3:Y:S03]  /*fe50*/  LDL R28, [R1+0x24] ;  /* 0x00002400011c7983 */ /* 0x000ee60000100800 */
[----:B------:R-:W-:Y:S02]  /*fe60*/  FMUL.FTZ R33, R33, c[0x0][0x320] ;  /* 0x0000c80021217a20 */ /* 0x000fe40000410000 */
[----:B------:R-:W-:Y:S02]  /*fe70*/  FMUL.FTZ R35, R35, c[0x0][0x320] ;  /* 0x0000c80023237a20 */ /* 0x000fe40000410000 */
[----:B------:R1:W1:Y:S01]  /*fe80*/  MUFU.TANH R174, R12 ;  /* 0x0000000c00ae7308 */ /* 0x0002620000002400 */
[----:B--2---:R-:W-:Y:S01]  /*fe90*/  @P6 LEA.HI.X R21, R3, c[0x0][0x1cc], R6, 0x1, P5 ;  /* 0x0000730003156a11 */ /* 0x004fe200028f0c06 */
[----:B------:R-:W-:Y:S01]  /*fea0*/  @P6 IMAD.X R6, R2, 0x1, R135, P0 ;  /* 0x0000000102066824 */ /* 0x000fe200000e0687 */
[----:B------:R-:W-:Y:S02]  /*feb0*/  @P6 LEA R18, P0, R4, c[0x0][0x1c8], 0x1 ;  /* 0x0000720004126a11 */ /* 0x000fe400078008ff */
[----:B------:R-:W-:Y:S01]  /*fec0*/  @P6 IADD3 R3, P5, R0, R252, RZ ;  /* 0x000000fc00036210 */ /* 0x000fe20007fbe0ff */
[----:B------:R-:W-:Y:S01]  /*fed0*/  @!PT LDS RZ, [RZ] ;  /* 0x00000000fffff984 */ /* 0x000fe20000000800 */
[----:B------:R-:W-:Y:S01]  /*fee0*/  @!PT LDS RZ, [RZ] ;  /* 0x00000000fffff984 */ /* 0x000fe20000000800 */
[----:B------:R-:W-:Y:S01]  /*fef0*/  @!PT LDS RZ, [RZ] ;  /* 0x00000000fffff984 */ /* 0x000fe20000000800 */
[----:B------:R2:W-:Y:S04]  /*ff00*/  @P6 LDGSTS.E.BYPASS.LTC128B.128 [R225+0x8100], [R20.64], !P4 ;  /* 0x0810000014e16fae */ /* 0x0005e8000e101d4c */
[----:B------:R-:W1:Y:S01]  /*ff10*/  MUFU.TANH R173, R13 ;  /* 0x0000000d00ad7308 */ /* 0x000e620000002400 */
[----:B------:R-:W-:Y:S01]  /*ff20*/  @P6 LEA.HI.X R19, R4, c[0x0][0x1cc], R6, 0x1, P0 ;  /* 0x0000730004136a11 */ /* 0x000fe200000f0c06 */
[----:B------:R-:W-:Y:S01]  /*ff30*/  @P6 IMAD.X R7, R2, 0x1, R251, P5 ;  /* 0x0000000102076824 */ /* 0x000fe200028e06fb */
[C---:B------:R-:W-:Y:S03]  /*ff40*/  @P6 LEA R16, P5, R3.reuse, c[0x0][0x1c8], 0x1 ;  /* 0x0000720003106a11 */ /* 0x040fe600078a08ff */
[----:B------:R1:W-:Y:S01]  /*ff50*/  @P6 LDGSTS.E.BYPASS.LTC128B.128 [R225+0xa100], [R18.64], !P3 ;  /* 0x0a10000012e16fae */ /* 0x0003e2000d901d4c */
[----:B------:R-:W-:Y:S02]  /*ff60*/  @P6 IADD3 R6, P0, R0, R250, RZ ;  /* 0x000000fa00066210 */ /* 0x000fe40007f1e0ff */
[----:B------:R-:W-:Y:S01]  /*ff70*/  @P6 LEA.HI.X R17, R3, c[0x0][0x1cc], R7, 0x1, P5 ;  /* 0x0000730003116a11 */ /* 0x000fe200028f0c07 */
[----:B------:R1:W1:Y:S01]  /*ff80*/  MUFU.TANH R178, R22 ;  /* 0x0000001600b27308 */ /* 0x0002620000002400 */
[----:B------:R-:W-:Y:S01]  /*ff90*/  @P6 IADD3 R0, P5, R230, R0, RZ ;  /* 0x00000000e6006210 */ /* 0x000fe20007fbe0ff */
[----:B------:R-:W-:Y:S01]  /*ffa0*/  @P6 IMAD.X R3, R2, 0x1, R247, P0 ;  /* 0x0000000102036824 */ /* 0x000fe200000e06f7 */
[C---:B------:R-:W-:Y:S01]  /*ffb0*/  @P6 LEA R14, P0, R6.reuse, c[0x0][0x1c8], 0x1 ;  /* 0x00007200060e6a11 */ /* 0x040fe200078008ff */
[----:B------:R2:W-:Y:S01]  /*ffc0*/  @P6 LDGSTS.E.BYPASS.LTC128B.128 [R225+0xc100], [R16.64], !P2 ;  /* 0x0c10000010e16fae */ /* 0x0005e2000d101d4c */
[----:B------:R-:W-:Y:S02]  /*ffd0*/  IMAD.MOV.U32 R230, RZ, RZ, c[0x0][0x1e0] ;  /* 0x00007800ffe67624 */ /* 0x000fe400078e00ff */
[----:B-----5:R-:W-:Y:S02]  /*ffe0*/  @P6 LEA.HI.X R15, R6, c[0x0][0x1cc], R3, 0x1, P0 ;  /* 0x00007300060f6a11 */ /* 0x020fe400000f0c03 */
[----:B------:R-:W-:Y:S01]  /*fff0*/  @P6 IADD3 R3, P0, R0, R224, RZ ;  /* 0x000000e000036210 */ /* 0x000fe20007f1e0ff */
[----:B------:R5:W2:Y:S01]  /*10000*/  MUFU.TANH R185, R23 ;  /* 0x0000001700b97308 */ /* 0x000aa20000002400 */
[----:B------:R-:W-:Y:S01]  /*10010*/  SHF.L.U64.HI R230, R230, R232, c[0x0][0x1e4] ;  /* 0x00007900e6e67619 */ /* 0x000fe200000102e8 */
[----:B------:R2:W-:Y:S03]  /*10020*/  @P6 LDGSTS.E.BYPASS.LTC128B.128 [R225+0xe100], [R14.64], !P1 ;  /* 0x0e1000000ee16fae */ /* 0x0005e6000c901d4c */
[----:B------:R-:W-:Y:S02]  /*10030*/  @P6 IADD3.X R2, R230, R2, RZ, P5, !PT ;  /* 0x00000002e6026210 */ /* 0x000fe40002ffe4ff */
[----:B------:R-:W-:Y:S03]  /*10040*/  @P6 IADD3 R4, P5, R0, R228, RZ ;  /* 0x000000e400046210 */ /* 0x000fe60007fbe0ff */
[----:B------:R4:W3:Y:S01]  /*10050*/  MUFU.TANH R132, R25 ;  /* 0x0000001900847308 */ /* 0x0008e20000002400 */
[C---:B------:R-:W-:Y:S01]  /*10060*/  @P6 IMAD.X R7, R2.reuse, 0x1, R135, P0 ;  /* 0x0000000102076824 */ /* 0x040fe200000e0687 */
[C---:B------:R-:W-:Y:S01]  /*10070*/  @P6 LEA R10, P0, R3.reuse, c[0x0][0x1c8], 0x1 ;  /* 0x00007200030a6a11 */ /* 0x040fe200078008ff */
[----:B------:R-:W-:Y:S01]  /*10080*/  @P6 IMAD.X R6, R2, 0x1, R227, P5 ;  /* 0x0000000102066824 */ /* 0x000fe200028e06e3 */
[----:B-1----:R-:W-:Y:S01]  /*10090*/  @P6 LEA R12, P5, R4, c[0x0][0x1c8], 0x1 ;  /* 0x00007200040c6a11 */ /* 0x002fe200078a08ff */
[----:B------:R-:W-:Y:S01]  /*100a0*/  FMUL.FTZ R22, R32, c[0x0][0x320] ;  /* 0x0000c80020167a20 */ /* 0x000fe20000410000 */
[----:B------:R-:W-:Y:S02]  /*100b0*/  @P6 LEA.HI.X R11, R3, c[0x0][0x1cc], R7, 0x1, P0 ;  /* 0x00007300030b6a11 */ /* 0x000fe400000f0c07 */
[----:B------:R-:W-:Y:S02]  /*100c0*/  @P6 LEA.HI.X R13, R4, c[0x0][0x1cc], R6, 0x1, P5 ;  /* 0x00007300040d6a11 */ /* 0x000fe400028f0c06 */
[----:B------:R1:W1:Y:S01]  /*100d0*/  MUFU.TANH R175, R26 ;  /* 0x0000001a00af7308 */ /* 0x0002620000002400 */
[C---:B------:R-:W-:Y:S02]  /*100e0*/  @P6 IADD3 R4, P5, R0.reuse, R252, RZ ;  /* 0x000000fc00046210 */ /* 0x040fe40007fbe0ff */
[----:B------:R3:W-:Y:S01]  /*100f0*/  @P6 LDGSTS.E.BYPASS.LTC128B.128 [R225+0x9100], [R12.64], !P4 ;  /* 0x091000000ce16fae */ /* 0x0007e2000e101d4c */
[----:B------:R-:W-:Y:S01]  /*10100*/  @P6 IADD3 R0, P0, R0, R250, RZ ;  /* 0x000000fa00006210 */ /* 0x000fe20007f1e0ff */
[----:B-----5:R-:W-:Y:S01]  /*10110*/  FMUL.FTZ R23, R29, c[0x0][0x320] ;  /* 0x0000c8001d177a20 */ /* 0x020fe20000410000 */
[----:B------:R-:W-:Y:S02]  /*10120*/  @P6 IADD3.X R3, R2, R251, RZ, P5, !PT ;  /* 0x000000fb02036210 */ /* 0x000fe40002ffe4ff */
[----:B------:R-:W-:Y:S01]  /*10130*/  @P6 LEA R8, P5, R4, c[0x0][0x1c8], 0x1 ;  /* 0x0000720004086a11 */ /* 0x000fe200078a08ff */
[----:B------:R3:W-:Y:S01]  /*10140*/  @P6 LDGSTS.E.BYPASS.LTC128B.128 [R225+0xb100], [R10.64], !P3 ;  /* 0x0b1000000ae16fae */ /* 0x0007e2000d901d4c */
[----:B------:R-:W3:Y:S01]  /*10150*/  MUFU.TANH R27, R27 ;  /* 0x0000001b001b7308 */ /* 0x000ee20000002400 */
[----:B------:R-:W-:Y:S01]  /*10160*/  @P6 IMAD.X R2, R2, 0x1, R247, P0 ;  /* 0x0000000102026824 */ /* 0x000fe200000e06f7 */
[----:B------:R-:W-:Y:S01]  /*10170*/  @P6 LEA.HI.X R9, R4, c[0x0][0x1cc], R3, 0x1, P5 ;  /* 0x0000730004096a11 */ /* 0x000fe200028f0c03 */
[----:B--2---:R-:W-:Y:S01]  /*10180*/  FMUL.FTZ R14, R34, c[0x0][0x320] ;  /* 0x0000c800220e7a20 */ /* 0x004fe20000410000 */
[C---:B------:R-:W-:Y:S01]  /*10190*/  @P6 LEA R6, P0, R0.reuse, c[0x0][0x1c8], 0x1 ;  /* 0x0000720000066a11 */ /* 0x040fe200078008ff */
[----:B----4-:R-:W-:Y:S01]  /*101a0*/  FMUL.FTZ R25, R31, c[0x0][0x320] ;  /* 0x0000c8001f197a20 */ /* 0x010fe20000410000 */
[----:B------:R-:W2:Y:S01]  /*101b0*/  SHFL.IDX PT, R3, R5, RZ, 0x1c1f ;  /* 0x001c1fff05037589 */ /* 0x000ea200000e0000 */
[----:B------:R-:W-:Y:S01]  /*101c0*/  IMAD.SHL.U32 R4, R223, 0x40, RZ ;  /* 0x00000040df047824 */ /* 0x000fe200078e00ff */
[----:B------:R-:W-:Y:S02]  /*101d0*/  @P6 LEA.HI.X R7, R0, c[0x0][0x1cc], R2, 0x1, P0 ;  /* 0x0000730000076a11 */ /* 0x000fe400000f0c02 */
[----:B------:R-:W4:Y:S01]  /*101e0*/  MUFU.TANH R24, R24 ;  /* 0x0000001800187308 */ /* 0x000f220000002400 */
[----:B------:R-:W-:Y:S01]  /*101f0*/  PLOP3.LUT P0, PT, PT, PT, UP1, 0x40, 0x0 ;  /* 0x000000000000781c */ /* 0x000fe20003f0e818 */
[----:B------:R2:W-:Y:S01]  /*10200*/  @P6 LDGSTS.E.BYPASS.LTC128B.128 [R225+0xd100], [R8.64], !P2 ;  /* 0x0d10000008e16fae */ /* 0x0005e2000d101d4c */
[----:B-1----:R-:W-:Y:S05]  /*10210*/  FMUL.FTZ R26, R30, c[0x0][0x320] ;  /* 0x0000c8001e1a7a20 */ /* 0x002fea0000410000 */
[----:B------:R1:W-:Y:S02]  /*10220*/  @P6 LDGSTS.E.BYPASS.LTC128B.128 [R225+0xf100], [R6.64], !P1 ;  /* 0x0f10000006e16fae */ /* 0x0003e4000c901d4c */
[----:B------:R-:W1:Y:S04]  /*10230*/  MUFU.TANH R23, R23 ;  /* 0x0000001700177308 */ /* 0x000e680000002400 */
[----:B------:R-:W0:Y:S06]  /*10240*/  LDGDEPBAR ;  /* 0x00000000000079af */ /* 0x000e2c0000000000 */
        /* <DEDUP_REMOVED lines=9> */
[C---:B-1----:R-:W-:Y:S02]  /*102e0*/  IADD3 R6, R0.reuse, UR6, RZ ;  /* 0x0000000600067c10 */ /* 0x042fe4000fffe0ff */
[----:B------:R-:W-:Y:S03]  /*102f0*/  IADD3 R7, R0, c[0x0][0x328], RZ ;  /* 0x0000ca0000077a10 */ /* 0x000fe60007ffe0ff */
[----:B--2---:R-:W-:Y:S01]  /*10300*/  IMAD.IADD R0, R6, 0x1, R3 ;  /* 0x0000000106007824 */ /* 0x004fe200078e0203 */
[----:B------:R-:W-:Y:S01]  /*10310*/  IADD3 R2, R7, R3, RZ ;  /* 0x0000000307027210 */ /* 0x000fe20007ffe0ff */
[----:B------:R-:W-:-:S05]  /*10320*/  @P0 BRA `(.L_x_1620) ;  /* 0x0000019000000947 */ /* 0x000fca0003800000 */
[----:B----4-:R-:W-:Y:S01]  /*10330*/  IADD3 R3, R3, c[0x0][0x1d0], RZ ;  /* 0x0000740003037a10 */ /* 0x010fe20007ffe0ff */
        /* <DEDUP_REMOVED lines=13> */
.L_x_1622:
[----:B------:R-:W-:Y:S04]  /*10410*/  MOV R8, c[0x0][0x32c] ;  /* 0x0000cb0000087a02 */ /* 0x000fe80000000f00 */
[----:B------:R-:W-:Y:S11]  /*10420*/  ISETP.NE.AND P0, PT, R8, 0x1, PT ;  /* 0x000000010800780c */ /* 0x000ff60003f05270 */
[----:B------:R-:W-:Y:S02]  /*10430*/  @!UPT UIADD3 URZ, URZ, URZ, URZ ;  /* 0x0000003f3f3ff290 */ /* 0x000fe4000fffe03f */
[----:B------:R-:W-:Y:S05]  /*10440*/  @P0 IMAD.HI.U32 R8, R3, c[0x0][0x330], RZ ;  /* 0x0000cc0003080a27 */ /* 0x000fea00078e00ff */
[----:B------:R-:W-:Y:S02]  /*10450*/  @P0 SHF.R.U32.HI R3, RZ, c[0x0][0x334], R8 ;  /* 0x0000cd00ff030a19 */ /* 0x000fe40000011608 */
.L_x_1623:
[----:B------:R-:W-:Y:S05]  /*10460*/  BSYNC B0 ;  /* 0x0000000000007941 */ /* 0x000fea0003800000 */
.L_x_1621:
[----:B------:R-:W-:Y:S04]  /*10470*/  IMAD R3, R3, c[0x0][0x32c], -R4 ;  /* 0x0000cb0003037a24 */ /* 0x000fe800078e0a04 */
[----:B------:R-:W-:Y:S05]  /*10480*/  IMAD.IADD R3, R3, 0x1, -R28 ;  /* 0x0000000103037824 */ /* 0x000fea00078e0a1c */
[----:B------:R-:W-:Y:S02]  /*10490*/  IADD3 R8, R3, c[0x0][0x32c], RZ ;  /* 0x0000cb0003087a10 */ /* 0x000fe40007ffe0ff */
[----:B------:R-:W-:Y:S02]  /*104a0*/  IMNMX R0, R0, R3, !PT ;  /* 0x0000000300007217 */ /* 0x000fe40007800200 */
[----:B------:R-:W-:Y:S02]  /*104b0*/  IMNMX R2, R2, R8, PT ;  /* 0x0000000802027217 */ /* 0x000fe40003800200 */
.L_x_1620:
[----:B----4-:R-:W-:Y:S01]  /*104c0*/  ISETP.GT.AND P0, PT, R223, -0x1, PT ;  /* 0xffffffffdf00780c */ /* 0x010fe20003f04270 */
        /* <DEDUP_REMOVED lines=67> */
.L_x_1626:
[----:B------:R-:W-:Y:S04]  /*10900*/  MOV R5, c[0x0][0x32c] ;  /* 0x0000cb0000057a02 */ /* 0x000fe80000000f00 */
[----:B------:R-:W-:Y:S11]  /*10910*/  ISETP.NE.AND P5, PT, R5, 0x1, PT ;  /* 0x000000010500780c */ /* 0x000ff60003fa5270 */
[----:B------:R-:W-:Y:S02]  /*10920*/  @!UPT UIADD3 URZ, URZ, URZ, URZ ;  /* 0x0000003f3f3ff290 */ /* 0x000fe4000fffe03f */
[----:B------:R-:W-:Y:S05]  /*10930*/  @P5 IMAD.HI.U32 R5, R3, c[0x0][0x330], RZ ;  /* 0x0000cc0003055a27 */ /* 0x000fea00078e00ff */
[----:B------:R-:W-:Y:S02]  /*10940*/  @P5 SHF.R.U32.HI R3, RZ, c[0x0][0x334], R5 ;  /* 0x0000cd00ff035a19 */ /* 0x000fe40000011605 */
.L_x_1627:
[----:B------:R-:W-:Y:S05]  /*10950*/  BSYNC B0 ;  /* 0x0000000000007941 */ /* 0x000fea0003800000 */
.L_x_1625:
[----:B------:R-:W-:Y:S04]  /*10960*/  IMAD R4, R3, c[0x0][0x32c], -R4 ;  /* 0x0000cb0003047a24 */ /* 0x000fe800078e0a04 */
[----:B------:R-:W-:Y:S05]  /*10970*/  IMAD.IADD R4, R4, 0x1, -R28 ;  /* 0x0000000104047824 */ /* 0x000fea00078e0a1c */
[----:B------:R-:W-:Y:S02]  /*10980*/  IADD3 R3, R4, c[0x0][0x32c], RZ ;  /* 0x0000cb0004037a10 */ /* 0x000fe40007ffe0ff */
[----:B------:R-:W-:Y:S02]  /*10990*/  IMNMX R0, R0, R4, !PT ;  /* 0x0000000400007217 */ /* 0x000fe40007800200 */
[----:B------:R-:W-:Y:S02]  /*109a0*/  IMNMX R2, R2, R3, PT ;  /* 0x0000000302027217 */ /* 0x000fe40003800200 */
.L_x_1624:
        /* <DEDUP_REMOVED lines=13> */
[----:B------:R-:W-:Y:S02]  /*10a80*/  ISETP.LT.OR P6, PT, R2, 0x2, P6 ;  /* 0x000000020200780c */ /* 0x000fe400037c1670 */
[----:B------:R-:W-:Y:S02]  /*10a90*/  FMNMX.FTZ R3, R176, R3, !PT ;  /* 0x00000003b0037209 */ /* 0x000fe40007810000 */
[----:B------:R-:W-:Y:S02]  /*10aa0*/  FSEL R6, R193, -INF , !P6 ;  /* 0xff800000c1067808 */ /* 0x000fe40007000000 */
[----:B------:R-:W-:Y:S02]  /*10ab0*/  ISETP.GT.AND P6, PT, R0, 0x9, P0 ;  /* 0x000000090000780c */ /* 0x000fe400007c4270 */
[----:B------:R-:W-:Y:S02]  /*10ac0*/  ISETP.LT.OR P5, PT, R2, 0x9, P5 ;  /* 0x000000090200780c */ /* 0x000fe40002fa1670 */
        /* <DEDUP_REMOVED lines=95> */
[C---:B--2---:R-:W-:Y:S01]  /*110c0*/  FMUL.FTZ R8, R2.reuse, R140 ;  /* 0x0000008c02087220 */ /* 0x044fe20000410000 */
[----:B------:R-:W-:Y:S01]  /*110d0*/  ISETP.GT.AND P0, PT, R223, R231, PT ;  /* 0x000000e7df00720c */ /* 0x000fe20003f04270 */
        /* <DEDUP_REMOVED lines=30> */
[C---:B------:R-:W-:Y:S01]  /*112c0*/  FMUL.FTZ R61, R2.reuse, R61 ;  /* 0x0000003d023d7220 */ /* 0x040fe20000410000 */
        /* <DEDUP_REMOVED lines=68> */
[C---:B------:R-:W-:Y:S01]  /*11710*/  FMUL.FTZ R59, R0.reuse, R59 ;  /* 0x0000003b003b7220 */ /* 0x040fe20000410000 */
        /* <DEDUP_REMOVED lines=14> */
[----:B------:R-:W-:Y:S02]  /*11800*/  FMUL.FTZ R74, R0, R74 ;  /* 0x0000004a004a7220 */ /* 0x000fe40000410000 */
        /* <DEDUP_REMOVED lines=114> */
[C---:B--2---:R-:W-:Y:S08]  /*11f30*/  HMMA.16816.F32 R36, R136.reuse, R140, R36 ;  /* 0x0000008c8824723c */ /* 0x044ff00000001824 */
[C---:B------:R-:W-:Y:S01]  /*11f40*/  HMMA.16816.F32 R40, R136.reuse, R142, R40 ;  /* 0x0000008e8828723c */ /* 0x040fe20000001828 */
[----:B------:R-:W2:Y:S07]  /*11f50*/  LDSM.16.MT88.4 R140, [R197+0x4900] ;  /* 0x00490000c58c783b */ /* 0x000eae0000004200 */
[C---:B-1----:R-:W-:Y:S04]  /*11f60*/  HMMA.16816.F32 R44, R136.reuse, R144, R44 ;  /* 0x00000090882c723c */ /* 0x042fe8000000182c */
[--C-:B----4-:R-:W-:Y:S04]  /*11f70*/  FFMA.FTZ R134, R183, c[0x0][0x2d0], -R172.reuse ;  /* 0x0000b400b7867a23 */ /* 0x110fe800000108ac */
[C---:B------:R-:W-:Y:S01]  /*11f80*/  HMMA.16816.F32 R48, R136.reuse, R146, R48 ;  /* 0x000000928830723c */ /* 0x040fe20000001830 */
[----:B------:R-:W1:Y:S01]  /*11f90*/  LDSM.16.MT88.4 R144, [R198+0x4900] ;  /* 0x00490000c690783b */ /* 0x000e620000004200 */
[----:B------:R4:W1:Y:S06]  /*11fa0*/  MUFU.EX2 R182, R134 ;  /* 0x0000008600b67308 */ /* 0x00086c0000000800 */
[C---:B-----5:R-:W-:Y:S08]  /*11fb0*/  HMMA.16816.F32 R52, R136.reuse, R148, R52 ;  /* 0x000000948834723c */ /* 0x060ff00000001834 */
[C---:B------:R-:W-:Y:S01]  /*11fc0*/  HMMA.16816.F32 R56, R136.reuse, R150, R56 ;  /* 0x000000968838723c */ /* 0x040fe20000001838 */
[----:B------:R-:W5:Y:S07]  /*11fd0*/  LDSM.16.MT88.4 R148, [R200+0x4900] ;  /* 0x00490000c894783b */ /* 0x000f6e0000004200 */
[C---:B---3--:R-:W-:Y:S04]  /*11fe0*/  HMMA.16816.F32 R60, R136.reuse, R152, R60 ;  /* 0x00000098883c723c */ /* 0x048fe8000000183c */
[--C-:B----4-:R-:W-:Y:S04]  /*11ff0*/  FFMA.FTZ R134, R178, c[0x0][0x2d0], -R133.reuse ;  /* 0x0000b400b2867a23 */ /* 0x110fe80000010885 */
        /* <DEDUP_REMOVED lines=32> */
[----:B------:R-:W-:Y:S01]  /*12200*/  HMMA.16816.F32 R128, R136, R154, R128 ;  /* 0x0000009a8880723c */ /* 0x000fe20000001880 */
[----:B------:R-:W3:Y:S01]  /*12210*/  LDSM.16.MT88.4 R152, [R199+0x1100] ;  /* 0x00110000c798783b */ /* 0x000ee20000004200 */
[----:B------:R4:W-:Y:S05]  /*12220*/  MUFU.EX2 R181, R134 ;  /* 0x0000008600b57308 */ /* 0x0009ea0000000800 */
[----:B------:R-:W-:Y:S02]  /*12230*/  F2FP.PACK_AB R136, R189, R232 ;  /* 0x000000e8bd88723e */ /* 0x000fe400000000ff */
[----:B------:R-:W-:Y:S03]  /*12240*/  F2FP.PACK_AB R138, R182, R187 ;  /* 0x000000bbb68a723e */ /* 0x000fe600000000ff */
[----:B------:R-:W-:Y:S02]  /*12250*/  F2FP.PACK_AB R137, R176, R177 ;  /* 0x000000b1b089723e */ /* 0x000fe400000000ff */
[----:B-1----:R-:W-:Y:S07]  /*12260*/  F2FP.PACK_AB R139, R174, R175 ;  /* 0x000000afae8b723e */ /* 0x002fee00000000ff */
[C---:B--2---:R-:W-:Y:S03]  /*12270*/  HMMA.16816.F32 R4, R136.reuse, R140, R4 ;  /* 0x0000008c8804723c */ /* 0x044fe60000001804 */
[--C-:B----4-:R-:W-:Y:S05]  /*12280*/  FFMA.FTZ R134, R195, c[0x0][0x2d0], -R172.reuse ;  /* 0x0000b400c3867a23 */ /* 0x110fea00000108ac */
[C---:B------:R-:W-:Y:S01]  /*12290*/  HMMA.16816.F32 R8, R136.reuse, R142, R8 ;  /* 0x0000008e8808723c */ /* 0x040fe20000001808 */
[----:B------:R-:W1:Y:S01]  /*122a0*/  LDSM.16.MT88.4 R140, [R197+0x3100] ;  /* 0x00310000c58c783b */ /* 0x000e620000004200 */
[----:B------:R-:W2:Y:S06]  /*122b0*/  MUFU.EX2 R180, R134 ;  /* 0x0000008600b47308 */ /* 0x000eac0000000800 */
[C---:B------:R-:W-:Y:S08]  /*122c0*/  HMMA.16816.F32 R12, R136.reuse, R144, R12 ;  /* 0x00000090880c723c */ /* 0x040ff0000000180c */
[C---:B------:R-:W-:Y:S01]  /*122d0*/  HMMA.16816.F32 R16, R136.reuse, R146, R16 ;  /* 0x000000928810723c */ /* 0x040fe20000001810 */
[----:B------:R-:W4:Y:S07]  /*122e0*/  LDSM.16.MT88.4 R144, [R198+0x3100] ;  /* 0x00310000c690783b */ /* 0x000f2e0000004200 */
[C---:B-----5:R-:W-:Y:S04]  /*122f0*/  HMMA.16816.F32 R20, R136.reuse, R148, R20 ;  /* 0x000000948814723c */ /* 0x060fe80000001814 */
[----:B--2---:R-:W-:Y:S01]  /*12300*/  F2FP.PACK_AB R168, R180, R181 ;  /* 0x000000b5b4a8723e */ /* 0x004fe200000000ff */
[--C-:B------:R-:W-:Y:S02]  /*12310*/  FFMA.FTZ R134, R224, c[0x0][0x2d0], -R172.reuse ;  /* 0x0000b400e0867a23 */ /* 0x100fe400000108ac */
[----:B------:R-:W-:Y:S01]  /*12320*/  FFMA.FTZ R172, R226, c[0x0][0x2d0], -R172 ;  /* 0x0000b400e2ac7a23 */ /* 0x000fe200000108ac */
[C---:B------:R-:W-:Y:S01]  /*12330*/  HMMA.16816.F32 R24, R136.reuse, R150, R24 ;  /* 0x000000968818723c */ /* 0x040fe20000001818 */
[----:B------:R-:W2:Y:S01]  /*12340*/  LDSM.16.MT88.4 R148, [R200+0x3100] ;  /* 0x00310000c894783b */ /* 0x000ea20000004200 */
[----:B------:R5:W-:Y:S06]  /*12350*/  MUFU.EX2 R179, R134 ;  /* 0x0000008600b37308 */ /* 0x000bec0000000800 */
[C---:B---3--:R-:W-:Y:S04]  /*12360*/  HMMA.16816.F32 R28, R136.reuse, R152, R28 ;  /* 0x00000098881c723c */ /* 0x048fe8000000181c */
[----:B------:R-:W3:Y:S04]  /*12370*/  MUFU.EX2 R178, R172 ;  /* 0x000000ac00b27308 */ /* 0x000ee80000000800 */
[C---:B------:R-:W-:Y:S01]  /*12380*/  HMMA.16816.F32 R32, R136.reuse, R154, R32 ;  /* 0x0000009a8820723c */ /* 0x040fe20000001820 */
[----:B------:R-:W2:Y:S07]  /*12390*/  LDSM.16.MT88.4 R152, [R199+0x3100] ;  /* 0x00310000c798783b */ /* 0x000eae0000004200 */
[C---:B-1----:R-:W-:Y:S04]  /*123a0*/  HMMA.16816.F32 R36, R136.reuse, R140, R36 ;  /* 0x0000008c8824723c */ /* 0x042fe80000001824 */
[--C-:B-----5:R-:W-:Y:S04]  /*123b0*/  FFMA.FTZ R134, R191, c[0x0][0x2d0], -R133.reuse ;  /* 0x0000b400bf867a23 */ /* 0x120fe80000010885 */
[C---:B------:R-:W-:Y:S01]  /*123c0*/  HMMA.16816.F32 R40, R136.reuse, R142, R40 ;  /* 0x0000008e8828723c */ /* 0x040fe20000001828 */
[----:B------:R-:W1:Y:S01]  /*123d0*/  LDSM.16.MT88.4 R140, [R197+0x5100] ;  /* 0x00510000c58c783b */ /* 0x000e620000004200 */
[----:B------:R5:W-:Y:S02]  /*123e0*/  MUFU.EX2 R173, R134 ;  /* 0x0000008600ad7308 */ /* 0x000be40000000800 */
[----:B---3--:R-:W-:Y:S04]  /*123f0*/  F2FP.PACK_AB R170, R178, R179 ;  /* 0x000000b3b2aa723e */ /* 0x008fe800000000ff */
[C---:B----4-:R-:W-:Y:S08]  /*12400*/  HMMA.16816.F32 R44, R136.reuse, R144, R44 ;  /* 0x00000090882c723c */ /* 0x050ff0000000182c */
[C---:B------:R-:W-:Y:S01]  /*12410*/  HMMA.16816.F32 R48, R136.reuse, R146, R48 ;  /* 0x000000928830723c */ /* 0x040fe20000001830 */
[----:B------:R-:W3:Y:S07]  /*12420*/  LDSM.16.MT88.4 R144, [R198+0x5100] ;  /* 0x00510000c690783b */ /* 0x000eee0000004200 */
[C---:B--2---:R-:W-:Y:S04]  /*12430*/  HMMA.16816.F32 R52, R136.reuse, R148, R52 ;  /* 0x000000948834723c */ /* 0x044fe80000001834 */
[--C-:B-----5:R-:W-:Y:S04]  /*12440*/  FFMA.FTZ R134, R192, c[0x0][0x2d0], -R133.reuse ;  /* 0x0000b400c0867a23 */ /* 0x120fe80000010885 */
[C---:B------:R-:W-:Y:S01]  /*12450*/  HMMA.16816.F32 R56, R136.reuse, R150, R56 ;  /* 0x000000968838723c */ /* 0x040fe20000001838 */
[----:B------:R-:W2:Y:S01]  /*12460*/  LDSM.16.MT88.4 R148, [R200+0x5100] ;  /* 0x00510000c894783b */ /* 0x000ea20000004200 */
[----:B------:R-:W4:Y:S06]  /*12470*/  MUFU.EX2 R172, R134 ;  /* 0x0000008600ac7308 */ /* 0x000f2c0000000800 */
[C---:B------:R-:W-:Y:S08]  /*12480*/  HMMA.16816.F32 R60, R136.reuse, R152, R60 ;  /* 0x00000098883c723c */ /* 0x040ff0000000183c */
[C---:B------:R-:W-:Y:S01]  /*12490*/  HMMA.16816.F32 R64, R136.reuse, R154, R64 ;  /* 0x0000009a8840723c */ /* 0x040fe20000001840 */
[----:B------:R-:W5:Y:S07]  /*124a0*/  LDSM.16.MT88.4 R152, [R199+0x5100] ;  /* 0x00510000c798783b */ /* 0x000f6e0000004200 */
[C---:B-1----:R-:W-:Y:S04]  /*124b0*/  HMMA.16816.F32 R68, R136.reuse, R140, R68 ;  /* 0x0000008c8844723c */ /* 0x042fe80000001844 */
[----:B----4-:R-:W-:Y:S01]  /*124c0*/  F2FP.PACK_AB R169, R172, R173 ;  /* 0x000000adaca9723e */ /* 0x010fe200000000ff */
[--C-:B------:R-:W-:Y:S02]  /*124d0*/  FFMA.FTZ R134, R193, c[0x0][0x2d0], -R133.reuse ;  /* 0x0000b400c1867a23 */ /* 0x100fe40000010885 */
[----:B------:R-:W-:Y:S01]  /*124e0*/  FFMA.FTZ R133, R135, c[0x0][0x2d0], -R133 ;  /* 0x0000b40087857a23 */ /* 0x000fe20000010885 */
[C---:B------:R-:W-:Y:S01]  /*124f0*/  HMMA.16816.F32 R72, R136.reuse, R142, R72 ;  /* 0x0000008e8848723c */ /* 0x040fe20000001848 */
[----:B------:R-:W1:Y:S02]  /*12500*/  LDSM.16.MT88.4 R140, [R197+0x7100] ;  /* 0x00710000c58c783b */ /* 0x000e640000004200 */
[----:B------:R-:W-:Y:S05]  /*12510*/  MUFU.EX2 R134, R134 ;  /* 0x0000008600867308 */ /* 0x000fea0000000800 */
[C---:B---3--:R-:W-:Y:S05]  /*12520*/  HMMA.16816.F32 R76, R136.reuse, R144, R76 ;  /* 0x00000090884c723c */ /* 0x048fea000000184c */
[----:B------:R-:W3:Y:S03]  /*12530*/  MUFU.EX2 R133, R133 ;  /* 0x0000008500857308 */ /* 0x000ee60000000800 */
[C---:B------:R-:W-:Y:S01]  /*12540*/  HMMA.16816.F32 R80, R136.reuse, R146, R80 ;  /* 0x000000928850723c */ /* 0x040fe20000001850 */
[----:B------:R-:W4:Y:S07]  /*12550*/  LDSM.16.MT88.4 R144, [R198+0x7100] ;  /* 0x00710000c690783b */ /* 0x000f2e0000004200 */
[C---:B--2---:R-:W-:Y:S08]  /*12560*/  HMMA.16816.F32 R84, R136.reuse, R148, R84 ;  /* 0x000000948854723c */ /* 0x044ff00000001854 */
[C---:B------:R-:W-:Y:S01]  /*12570*/  HMMA.16816.F32 R88, R136.reuse, R150, R88 ;  /* 0x000000968858723c */ /* 0x040fe20000001858 */
[----:B------:R-:W2:Y:S03]  /*12580*/  LDSM.16.MT88.4 R148, [R200+0x7100] ;  /* 0x00710000c894783b */ /* 0x000ea60000004200 */
[----:B---3--:R-:W-:Y:S04]  /*12590*/  F2FP.PACK_AB R171, R133, R134 ;  /* 0x0000008685ab723e */ /* 0x008fe800000000ff */
[C---:B-----5:R-:W-:Y:S08]  /*125a0*/  HMMA.16816.F32 R92, R136.reuse, R152, R92 ;  /* 0x00000098885c723c */ /* 0x060ff0000000185c */
[C---:B------:R-:W-:Y:S01]  /*125b0*/  HMMA.16816.F32 R96, R136.reuse, R154, R96 ;  /* 0x0000009a8860723c */ /* 0x040fe20000001860 */
[----:B------:R-:W3:Y:S07]  /*125c0*/  LDSM.16.MT88.4 R152, [R199+0x7100] ;  /* 0x00710000c798783b */ /* 0x000eee0000004200 */
[C---:B-1----:R-:W-:Y:S08]  /*125d0*/  HMMA.16816.F32 R100, R136.reuse, R140, R100 ;  /* 0x0000008c8864723c */ /* 0x042ff00000001864 */
[C---:B------:R-:W-:Y:S01]  /*125e0*/  HMMA.16816.F32 R104, R136.reuse, R142, R104 ;  /* 0x0000008e8868723c */ /* 0x040fe20000001868 */
[----:B------:R-:W1:Y:S07]  /*125f0*/  LDSM.16.MT88.4 R140, [R197+0x1900] ;  /* 0x00190000c58c783b */ /* 0x000e6e0000004200 */
[C---:B----4-:R-:W-:Y:S08]  /*12600*/  HMMA.16816.F32 R108, R136.reuse, R144, R108 ;  /* 0x00000090886c723c */ /* 0x050ff0000000186c */
[C---:B------:R-:W-:Y:S08]  /*12610*/  HMMA.16816.F32 R112, R136.reuse, R146, R112 ;  /* 0x000000928870723c */ /* 0x040ff00000001870 */
[C---:B--2---:R-:W-:Y:S08]  /*12620*/  HMMA.16816.F32 R116, R136.reuse, R148, R116 ;  /* 0x000000948874723c */ /* 0x044ff00000001874 */
[C---:B------:R-:W-:Y:S08]  /*12630*/  HMMA.16816.F32 R120, R136.reuse, R150, R120 ;  /* 0x000000968878723c */ /* 0x040ff00000001878 */
[C---:B---3--:R-:W-:Y:S08]  /*12640*/  HMMA.16816.F32 R124, R136.reuse, R152, R124 ;  /* 0x00000098887c723c */ /* 0x048ff0000000187c */
[----:B------:R-:W-:Y:S08]  /*12650*/  HMMA.16816.F32 R128, R136, R154, R128 ;  /* 0x0000009a8880723c */ /* 0x000ff00000001880 */
[C---:B-1----:R-:W-:Y:S01]  /*12660*/  HMMA.16816.F32 R136, R168.reuse, R140, R4 ;  /* 0x0000008ca888723c */ /* 0x042fe20000001804 */
[----:B------:R-:W1:Y:S07]  /*12670*/  LDSM.16.MT88.4 R4, [R197+0x3900] ;  /* 0x00390000c504783b */ /* 0x000e6e0000004200 */
[C---:B------:R-:W-:Y:S01]  /*12680*/  HMMA.16816.F32 R140, R168.reuse, R142, R8 ;  /* 0x0000008ea88c723c */ /* 0x040fe20000001808 */
[----:B------:R-:W2:Y:S07]  /*12690*/  LDSM.16.MT88.4 R8, [R198+0x3900] ;  /* 0x00390000c608783b */ /* 0x000eae0000004200 */
[C---:B------:R-:W-:Y:S01]  /*126a0*/  HMMA.16816.F32 R144, R168.reuse, R156, R12 ;  /* 0x0000009ca890723c */ /* 0x040fe2000000180c */
        /* <DEDUP_REMOVED lines=29> */
[----:B------:R-:W-:Y:S01]  /*12880*/  FFMA.FTZ R16, R2, R248, R243 ;  /* 0x000000f802107223 */ /* 0x000fe200000100f3 */
[C---:B------:R-:W-:Y:S04]  /*12890*/  HMMA.16816.F32 R96, R168.reuse, R18, R96 ;  /* 0x00000012a860723c */ /* 0x040fe80000001860 */
[----:B------:R-:W-:Y:S02]  /*128a0*/  FFMA.FTZ R2, R0, R249, R230 ;  /* 0x000000f900027223 */ /* 0x000fe400000100e6 */
[----:B------:R-:W-:Y:S02]  /*128b0*/  FADD.FTZ R0, R246, R16 ;  /* 0x00000010f6007221 */ /* 0x000fe40000010000 */
[C---:B-1----:R-:W-:Y:S04]  /*128c0*/  HMMA.16816.F32 R100, R168.reuse, R4, R100 ;  /* 0x00000004a864723c */ /* 0x042fe80000001864 */
[----:B------:R-:W-:Y:S02]  /*128d0*/  FADD.FTZ R2, R229, R2 ;  /* 0x00000002e5027221 */ /* 0x000fe40000010000 */
[----:B------:R-:W-:Y:S02]  /*128e0*/  FADD.FTZ R0, R245, R0 ;  /* 0x00000000f5007221 */ /* 0x000fe40000010000 */
[C---:B------:R-:W-:Y:S01]  /*128f0*/  HMMA.16816.F32 R104, R168.reuse, R6, R104 ;  /* 0x00000006a868723c */ /* 0x040fe20000001868 */
[----:B------:R-:W1:Y:S03]  /*12900*/  LDSM.16.MT88.4 R4, [R199+0x7900] ;  /* 0x00790000c704783b */ /* 0x000e660000004200 */
[----:B------:R-:W-:Y:S02]  /*12910*/  FADD.FTZ R2, R228, R2 ;  /* 0x00000002e4027221 */ /* 0x000fe40000010000 */
[----:B------:R-:W-:Y:S02]  /*12920*/  FADD.FTZ R0, R244, R0 ;  /* 0x00000000f4007221 */ /* 0x000fe40000010000 */
[----:B------:R-:W-:Y:S01]  /*12930*/  FADD.FTZ R2, R227, R2 ;  /* 0x00000002e3027221 */ /* 0x000fe20000010000 */
[C---:B--2---:R-:W-:Y:S03]  /*12940*/  HMMA.16816.F32 R108, R168.reuse, R8, R108 ;  /* 0x00000008a86c723c */ /* 0x044fe6000000186c */
[----:B------:R-:W-:Y:S02]  /*12950*/  FADD.FTZ R0, R242, R0 ;  /* 0x00000000f2007221 */ /* 0x000fe40000010000 */
[----:B------:R-:W-:Y:S02]  /*12960*/  FADD.FTZ R2, R190, R2 ;  /* 0x00000002be027221 */ /* 0x000fe40000010000 */
[----:B------:R-:W-:Y:S01]  /*12970*/  FADD.FTZ R0, R241, R0 ;  /* 0x00000000f1007221 */ /* 0x000fe20000010000 */
[C---:B------:R-:W-:Y:S04]  /*12980*/  HMMA.16816.F32 R112, R168.reuse, R10, R112 ;  /* 0x0000000aa870723c */ /* 0x040fe80000001870 */
[----:B------:R-:W-:Y:S02]  /*12990*/  FADD.FTZ R2, R188, R2 ;  /* 0x00000002bc027221 */ /* 0x000fe40000010000 */
[----:B------:R-:W-:Y:S02]  /*129a0*/  FADD.FTZ R0, R240, R0 ;  /* 0x00000000f0007221 */ /* 0x000fe40000010000 */
[----:B------:R-:W-:Y:S01]  /*129b0*/  FADD.FTZ R2, R186, R2 ;  /* 0x00000002ba027221 */ /* 0x000fe20000010000 */
[C---:B---3--:R-:W-:Y:S03]  /*129c0*/  HMMA.16816.F32 R116, R168.reuse, R12, R116 ;  /* 0x0000000ca874723c */ /* 0x048fe60000001874 */
        /* <DEDUP_REMOVED lines=8> */
[----:B------:R-:W-:Y:S02]  /*12a50*/  FADD.FTZ R0, R187, R0 ;  /* 0x00000000bb007221 */ /* 0x000fe40000010000 */
[----:B------:R-:W-:Y:S02]  /*12a60*/  FADD.FTZ R2, R175, R2 ;  /* 0x00000002af027221 */ /* 0x000fe40000010000 */
        /* <DEDUP_REMOVED lines=16> */
.L_x_1619:
[----:B------:R-:W2:Y:S01]  /*12b70*/  SHFL.BFLY PT, R6, R248, 0x2, 0x1f ;  /* 0x0c401f00f8067f89 */ /* 0x000ea200000e0000 */
[----:B------:R-:W-:-:S02]  /*12b80*/  MOV R17, 0xff800000 ;  /* 0xff80000000117802 */ /* 0x000fc40000000f00 */
[----:B------:R-:W-:Y:S01]  /*12b90*/  MOV R18, 0xff800000 ;  /* 0xff80000000127802 */ /* 0x000fe20000000f00 */
[----:B------:R-:W3:Y:S01]  /*12ba0*/  SHFL.BFLY PT, R7, R249, 0x2, 0x1f ;  /* 0x0c401f00f9077f89 */ /* 0x000ee200000e0000 */
[----:B------:R-:W-:Y:S01]  /*12bb0*/  PLOP3.LUT P2, PT, PT, PT, PT, 0x8, 0x0 ;  /* 0x000000000000781c */ /* 0x000fe20003f4e170 */
[----:B--2---:R-:W-:Y:S02]  /*12bc0*/  FADD.FTZ R6, R6, R248 ;  /* 0x000000f806067221 */ /* 0x004fe40000010000 */
[----:B---3--:R-:W-:-:S03]  /*12bd0*/  FADD.FTZ R7, R7, R249 ;  /* 0x000000f907077221 */ /* 0x008fc60000010000 */
[----:B------:R-:W2:Y:S04]  /*12be0*/  SHFL.BFLY PT, R2, R6, 0x1, 0x1f ;  /* 0x0c201f0006027f89 */ /* 0x000ea800000e0000 */
[----:B------:R-:W3:Y:S01]  /*12bf0*/  SHFL.BFLY PT, R0, R7, 0x1, 0x1f ;  /* 0x0c201f0007007f89 */ /* 0x000ee200000e0000 */
[----:B--2---:R-:W-:Y:S01]  /*12c00*/  FADD.FTZ R6, R6, R2 ;  /* 0x0000000206067221 */ /* 0x004fe20000010000 */
[----:B------:R-:W-:Y:S01]  /*12c10*/  MOV R2, RZ ;  /* 0x000000ff00027202 */ /* 0x000fe20000000f00 */
[----:B---3--:R-:W-:-:S03]  /*12c20*/  FADD.FTZ R7, R0, R7 ;  /* 0x0000000700077221 */ /* 0x008fc60000010000 */
[----:B------:R-:W-:Y:S02]  /*12c30*/  FSETP.NE.FTZ.AND P1, PT, R6, RZ, PT ;  /* 0x000000ff0600720b */ /* 0x000fe40003f35000 */
[----:B------:R-:W-:Y:S02]  /*12c40*/  MOV R0, RZ ;  /* 0x000000ff00007202 */ /* 0x000fe40000000f00 */
[----:B------:R-:W-:-:S09]  /*12c50*/  FSETP.NE.FTZ.AND P0, PT, R7, RZ, PT ;  /* 0x000000ff0700720b */ /* 0x000fd20003f15000 */
[----:B------:R-:W2:Y:S01]  /*12c60*/  @P1 MUFU.RCP R2, R6 ;  /* 0x0000000600021308 */ /* 0x000ea20000001000 */
[----:B-1----:R-:W-:-:S05]  /*12c70*/  @P1 MOV R4, 0x3f317218 ;  /* 0x3f31721800041802 */ /* 0x002fca0000000f00 */
[----:B------:R-:W-:Y:S02]  /*12c80*/  @P1 FMUL.FTZ R5, R4, c[0x0][0x2d0] ;  /* 0x0000b40004051a20 */ /* 0x000fe40000410000 */
[----:B------:R-:W-:Y:S08]  /*12c90*/  @P0 MUFU.RCP R0, R7 ;  /* 0x0000000700000308 */ /* 0x000ff00000001000 */
[----:B------:R-:W1:Y:S01]  /*12ca0*/  @P1 MUFU.LG2 R6, R6 ;  /* 0x0000000600061308 */ /* 0x000e620000000c00 */
[----:B--2---:R-:W-:-:S02]  /*12cb0*/  FMUL.FTZ R136, R2, R136 ;  /* 0x0000008802887220 */ /* 0x004fc40000410000 */
[C---:B------:R-:W-:Y:S02]  /*12cc0*/  FMUL.FTZ R137, R2.reuse, R137 ;  /* 0x0000008902897220 */ /* 0x040fe40000410000 */
[C---:B------:R-:W-:Y:S02]  /*12cd0*/  FMUL.FTZ R140, R2.reuse, R140 ;  /* 0x0000008c028c7220 */ /* 0x040fe40000410000 */
[C---:B------:R-:W-:Y:S01]  /*12ce0*/  FMUL.FTZ R141, R2.reuse, R141 ;  /* 0x0000008d028d7220 */ /* 0x040fe20000410000 */
[----:B------:R-:W2:Y:S01]  /*12cf0*/  @P0 MUFU.LG2 R7, R7 ;  /* 0x0000000700070308 */ /* 0x000ea20000000c00 */
        /* <DEDUP_REMOVED lines=61> */
[----:B-1----:R-:W-:Y:S02]  /*130d0*/  @P1 FMUL.FTZ R6, R6, 0.69314718246459960938 ;  /* 0x3f31721806061820 */ /* 0x002fe40000410000 */
[----:B--2---:R-:W-:Y:S02]  /*130e0*/  @P0 FMUL.FTZ R4, R7, 0.69314718246459960938 ;  /* 0x3f31721807040820 */ /* 0x004fe40000410000 */
        /* <DEDUP_REMOVED lines=67> */
.L_x_1586:
        /* <DEDUP_REMOVED lines=310> */
.L_x_1631:
[----:B------:R-:W-:Y:S05]  /*14880*/  BSYNC B0 ;  /* 0x0000000000007941 */ /* 0x000fea0003800000 */
.L_x_1630:
        /* <DEDUP_REMOVED lines=72> */
[----:B-----5:R-:W-:Y:S02]  /*14d10*/  @!P6 LEA.HI R4, R15, R15, RZ, 0x1 ;  /* 0x0000000f0f04e211 */ /* 0x020fe400078f08ff */
        /* <DEDUP_REMOVED lines=13> */
[----:B--2---:R-:W-:Y:S02]  /*14df0*/  @!P2 LEA.HI R7, R10, R10, RZ, 0x1 ;  /* 0x0000000a0a07a211 */ /* 0x004fe400078f08ff */
[----:B------:R-:W-:-:S02]  /*14e00*/  @!P1 LEA.HI R6, R11, R11, RZ, 0x1 ;  /* 0x0000000b0b069211 */ /* 0x000fc400078f08ff */
[----:B---3--:R-:W-:Y:S02]  /*14e10*/  @!P4 LEA.HI R4, R8, R8, RZ, 0x1 ;  /* 0x000000080804c211 */ /* 0x008fe400078f08ff */
        /* <DEDUP_REMOVED lines=39> */
[----:B--2---:R-:W-:-:S02]  /*15090*/  @!P2 LEA.HI R7, R10, R10, RZ, 0x1 ;  /* 0x0000000a0a07a211 */ /* 0x004fc400078f08ff */
[----:B------:R-:W-:Y:S02]  /*150a0*/  @!P1 LEA.HI R6, R11, R11, RZ, 0x1 ;  /* 0x0000000b0b069211 */ /* 0x000fe400078f08ff */
[----:B---3--:R-:W-:Y:S02]  /*150b0*/  @!P4 LEA.HI R4, R8, R8, RZ, 0x1 ;  /* 0x000000080804c211 */ /* 0x008fe400078f08ff */
        /* <DEDUP_REMOVED lines=36> */
[----:B--2---:R-:W-:-:S04]  /*15300*/  @!P2 LEA.HI R7, R10, R10, RZ, 0x1 ;  /* 0x0000000a0a07a211 */ /* 0x004fc800078f08ff */
        /* <DEDUP_REMOVED lines=26> */
.L_x_1629:
        /* <DEDUP_REMOVED lines=50> */
.L_x_1632:
        /* <DEDUP_REMOVED lines=11> */
.L_x_2630:


//--------------------- .text._ZN7cutlass13device_kernelIN5flash19enable_sm80_to_sm89INS1_16FlashAttnFwdSm80INS1_25CollectiveMainloopFwdSm80ILi8ELi1ELb0EN4cute5tupleIJNS5_1CILi128EEENS7_ILi64EEENS7_ILi256EEEEEELi256ENS_6half_tEfNS_4arch4Sm80ELb0ELb1ELb1ELb1ELb0ELb0ELb1ELb1EEENS1_21CollectiveEpilogueFwdINS6_IJS8_SA_S9_EEENS6_IJNS7_ILi1EEESI_SI_EEESC_SE_Li256ELb1ELb1ELb1ELb0EEENS1_36VarlenDynamicPersistentTileSchedulerILi128ELi64ELi256ELi256ELb1ELb1ELb0ELb1ELb0ELb1EEEEEEEEEvNT_6ParamsE --------------------------
	.section	.text._ZN7cutlass13device_kernelIN5flash19enable_sm80_to_sm89INS1_16FlashAttnFwdSm80INS1_25CollectiveMainloopFwdSm80ILi8ELi1ELb0EN4cute5tupleIJNS5_1CILi128EEENS7_ILi64EEENS7_ILi256EEEEEELi256ENS_6half_tEfNS_4arch4Sm80ELb0ELb1ELb1ELb1ELb0ELb0ELb1ELb1EEENS1_21CollectiveEpilogueFwdINS6_IJS8_SA_S9_EEENS6_IJNS7_ILi1EEESI_SI_EEESC_SE_Li256ELb1ELb1ELb1ELb0EEENS1_36VarlenDynamicPersistentTileSchedulerILi128ELi64ELi256ELi256ELb1ELb1ELb0ELb1ELb0ELb1EEEEEEEEEvNT_6ParamsE,"ax",@progbits
	.sectioninfo	@"SHI_REGISTERS=255"
	.align	128
.text._ZN7cutlass13device_kernelIN5flash19enable_sm80_to_sm89INS1_16FlashAttnFwdSm80INS1_25CollectiveMainloopFwdSm80ILi8ELi1ELb0EN4cute5tupleIJNS5_1CILi128EEENS7_ILi64EEENS7_ILi256EEEEEELi256ENS_6half_tEfNS_4arch4Sm80ELb0ELb1ELb1ELb1ELb0ELb0ELb1ELb1EEENS1_21CollectiveEpilogueFwdINS6_IJS8_SA_S9_EEENS6_IJNS7_ILi1EEESI_SI_EEESC_SE_Li256ELb1ELb1ELb1ELb0EEENS1_36VarlenDynamicPersistentTileSchedulerILi128ELi64ELi256ELi256ELb1ELb1ELb0ELb1ELb0ELb1EEEEEEEEEvNT_6ParamsE:
        .type           _ZN7cutlass13device_kernelIN5flash19enable_sm80_to_sm89INS1_16FlashAttnFwdSm80INS1_25CollectiveMainloopFwdSm80ILi8ELi1ELb0EN4cute5tupleIJNS5_1CILi128EEENS7_ILi64EEENS7_ILi256EEEEEELi256ENS_6half_tEfNS_4arch4Sm80ELb0ELb1ELb1ELb1ELb0ELb0ELb1ELb1EEENS1_21CollectiveEpilogueFwdINS6_IJS8_SA_S9_EEENS6_IJNS7_ILi1EEESI_SI_EEESC_SE_Li256ELb1ELb1ELb1ELb0EEENS1_36VarlenDynamicPersistentTileSchedulerILi128ELi64ELi256ELi256ELb1ELb1ELb0ELb1ELb0ELb1EEEEEEEEEvNT_6ParamsE,@function
        .size           _ZN7cutlass13device_kernelIN5flash19enable_sm80_to_sm89INS1_16FlashAttnFwdSm80INS1_25CollectiveMainloopFwdSm80ILi8ELi1ELb0EN4cute5tupleIJNS5_1CILi128EEENS7_ILi64EEENS7_ILi256EEEEEELi256ENS_6half_tEfNS_4arch4Sm80ELb0ELb1ELb1ELb1ELb0ELb0ELb1ELb1EEENS1_21CollectiveEpilogueFwdINS6_IJS8_SA_S9_EEENS6_IJNS7_ILi1EEESI_SI_EEESC_SE_Li256ELb1ELb1ELb1ELb0EEENS1_36VarlenDynamicPersistentTileSchedulerILi128ELi64ELi256ELi256ELb1ELb1ELb0ELb1ELb0ELb1EEEEEEEEEvNT_6ParamsE,(.L_x_2631 - _ZN7cutlass13device_kernelIN5flash19enable_sm80_to_sm89INS1_16FlashAttnFwdSm80INS1_25CollectiveMainloopFwdSm80ILi8ELi1ELb0EN4cute5tupleIJNS5_1CILi128EEENS7_ILi64EEENS7_ILi256EEEEEELi256ENS_6half_tEfNS_4arch4Sm80ELb0ELb1ELb1ELb1ELb0ELb0ELb1ELb1EEENS1_21CollectiveEpilogueFwdINS6_IJS8_SA_S9_EEENS6_IJNS7_ILi1EEESI_SI_EEESC_SE_Li256ELb1ELb1ELb1ELb0EEENS1_36VarlenDynamicPersistentTileSchedulerILi128ELi64ELi256ELi256ELb1ELb1ELb0ELb1ELb0ELb1EEEEEEEEEvNT_6ParamsE)
        .other          _ZN7cutlass13device_kernelIN5flash19enable_sm80_to_sm89INS1_16FlashAttnFwdSm80INS1_25CollectiveMainloopFwdSm80ILi8ELi1ELb0EN4cute5tupleIJNS5_1CILi128EEENS7_ILi64EEENS7_ILi256EEEEEELi256ENS_6half_tEfNS_4arch4Sm80ELb0ELb1ELb1ELb1ELb0ELb0ELb1ELb1EEENS1_21CollectiveEpilogueFwdINS6_IJS8_SA_S9_EEENS6_IJNS7_ILi1EEESI_SI_EEESC_SE_Li256ELb1ELb1ELb1ELb0EEENS1_36VarlenDynamicPersistentTileSchedulerILi128ELi64ELi256ELi256ELb1ELb1ELb0ELb1ELb0ELb1EEEEEEEEEvNT_6ParamsE,@"STO_CUDA_ENTRY STV_DEFAULT"
_ZN7cutlass13device_kernelIN5flash19enable_sm80_to_sm89INS1_16FlashAttnFwdSm80INS1_25CollectiveMainloopFwdSm80ILi8ELi1ELb0EN4cute5tupleIJNS5_1CILi128EEENS7_ILi64EEENS7_ILi256EEEEEELi256ENS_6half_tEfNS_4arch4Sm80ELb0ELb1ELb1ELb1ELb0ELb0ELb1ELb1EEENS1_21CollectiveEpilogueFwdINS6_IJS8_SA_S9_EEENS6_IJNS7_ILi1EEESI_SI_EEESC_SE_Li256ELb1ELb1ELb1ELb0EEENS1_36VarlenDynamicPersistentTileSchedulerILi128ELi64ELi256ELi256ELb1ELb1ELb0ELb1ELb0ELb1EEEEEEEEEvNT_6ParamsE:
[----:B------:R-:W-:-:S03]  /*0000*/  MOV R1, c[0x0][0x28] ;  /* 0x00000a0000017a02 */ /* 0x000fc60000000f00 */
[----:B------:R-:W1:Y:S01]  /*0010*/  S2R R2, SR_TID.X ;  /* 0x0000000000027919 */ /* 0x000e620000002100 */
[----:B------:R-:W-:Y:S01]  /*0020*/  IADD3 R1, R1, -0xb0, RZ ;  /* 0xffffff5001017810 */ /* 0x000fe20007ffe0ff */
[----:B------:R-:W-:Y:S01]  /*0030*/  ULDC.64 UR6, c[0x0][0x118] ;  /* 0x0000460000067ab9 */ /* 0x000fe20000000a00 */
[----:B-1----:R-:W-:-:S06]  /*0040*/  SHF.R.U32.HI R0, RZ, 0x5, R2 ;  /* 0x00000005ff007819 */ /* 0x002fcc0000011602 */
[----:B------:R-:W1:Y:S02]  /*0050*/  SHFL.IDX PT, R0, R0, RZ, 0x1f ;  /* 0x00001fff00007589 */ /* 0x000e6400000e0000 */
[----:B-1----:R-:W1:Y:S02]  /*0060*/  R2UR UR5, R0 ;  /* 0x00000000000573c2 */ /* 0x002e6400000e0000 */
[----:B-1----:R-:W-:-:S13]  /*0070*/  ISETP.NE.AND P0, PT, RZ, UR5, PT ;  /* 0x00000005ff007c0c */ /* 0x002fda000bf05270 */
        /* <DEDUP_REMOVED lines=46> */
.L_x_1638:
        /* <DEDUP_REMOVED lines=16> */
.L_x_1777:
        /* <DEDUP_REMOVED lines=16> */
.L_x_1778:
[----:B--2---:R-:W-:-:S05]  /*0560*/  IMAD R0, R0, c[0x0][0x538], RZ ;  /* 0x00014e0000007a24 */ /* 0x004fca00078e02ff */
[----:B------:R-:W-:-:S04]  /*0570*/  IADD3 R7, R0, R7, RZ ;  /* 0x0000000700077210 */ /* 0x000fc80007ffe0ff */
[----:B------:R-:W-:-:S13]  /*0580*/  ISETP.GT.AND P0, PT, R7, UR4, PT ;  /* 0x0000000407007c0c */ /* 0x000fda000bf04270 */
[----:B-1----:R-:W-:Y:S05]  /*0590*/  @!P0 BRA `(.L_x_1638) ;  /* 0xfffffdc000008947 */ /* 0x002fea000383ffff */
.L_x_1634:
[----:B------:R-:W-:-:S05]  /*05a0*/  IADD3 R11, -R0, R7, RZ ;  /* 0x00000007000b7210 */ /* 0x000fca0007ffe1ff */
[----:B------:R-:W-:-:S05]  /*05b0*/  IMAD R0, R4, c[0x0][0x538], R11 ;  /* 0x00014e0004007a24 */ /* 0x000fca00078e020b */
[----:B------:R-:W-:Y:S01]  /*05c0*/  ISETP.GT.AND P0, PT, R0, UR4, PT ;  /* 0x0000000400007c0c */ /* 0x000fe2000bf04270 */
[----:B------:R-:W-:-:S12]  /*05d0*/  BRA.DIV ~URZ, `(.L_x_1639) ;  /* 0x000194a27f007947 */ /* 0x000fd8000b800000 */
[----:B------:R-:W-:-:S04]  /*05e0*/  VOTE.ANY R10, PT, !P0 ;  /* 0x00000000000a7806 */ /* 0x000fc800040e0100 */
.L_x_1779:
[----:B------:R-:W1:Y:S02]  /*05f0*/  POPC R7, R10 ;  /* 0x0000000a00077309 */ /* 0x000e640000000000 */
[----:B-1----:R-:W-:-:S05]  /*0600*/  IADD3 R0, R7, R6, RZ ;  /* 0x0000000607007210 */ /* 0x002fca0007ffe0ff */
[----:B------:R1:W-:Y:S01]  /*0610*/  STL [R1+0x34], R0 ;  /* 0x0000340001007387 */ /* 0x0003e20000100800 */
[----:B------:R-:W-:Y:S05]  /*0620*/  BRA.DIV ~URZ, `(.L_x_1640) ;  /* 0x000194a27f007947 */ /* 0x000fea000b800000 */
[----:B------:R2:W3:Y:S01]  /*0630*/  SHFL.IDX PT, R12, R9, R7, 0x1f ;  /* 0x00001f07090c7589 */ /* 0x0004e200000e0000 */
[----:B------:R-:W-:-:S03]  /*0640*/  MOV R6, RZ ;  /* 0x000000ff00067202 */ /* 0x000fc60000000f00 */
[----:B------:R2:W4:Y:S04]  /*0650*/  SHFL.IDX PT, R9, R8, R7, 0x1f ;  /* 0x00001f0708097589 */ /* 0x00052800000e0000 */
.L_x_1780:
[----:B------:R-:W-:Y:S01]  /*0660*/  ISETP.NE.AND P0, PT, R10, RZ, PT ;  /* 0x000000ff0a00720c */ /* 0x000fe20003f05270 */
[----:B------:R-:W-:-:S12]  /*0670*/  BSSY B0, `(.L_x_1641) ;  /* 0x0000005000007945 */ /* 0x000fd80003800000 */
[----:B------:R-:W-:Y:S05]  /*0680*/  @!P0 BRA `(.L_x_1642) ;  /* 0x0000003000008947 */ /* 0x000fea0003800000 */
[----:B------:R-:W-:Y:S01]  /*0690*/  IADD3 R3, R7, -0x1, RZ ;  /* 0xffffffff07037810 */ /* 0x000fe20007ffe0ff */
[----:B------:R-:W-:Y:S05]  /*06a0*/  BRA.DIV ~URZ, `(.L_x_1643) ;  /* 0x000195027f007947 */ /* 0x000fea000b800000 */
[----:B------:R1:W2:Y:S02]  /*06b0*/  SHFL.IDX PT, R6, R4, R3, 0x1f ;  /* 0x00001f0304067589 */ /* 0x0002a400000e0000 */
.L_x_1642:
[----:B------:R-:W-:Y:S05]  /*06c0*/  BSYNC B0 ;  /* 0x0000000000007941 */ /* 0x000fea0003800000 */
.L_x_1641:
        /* <DEDUP_REMOVED lines=69> */
.L_x_1645:
        /* <DEDUP_REMOVED lines=70> */
.L_x_1646:
[----:B------:R-:W-:Y:S05]  /*0f80*/  BSYNC B0 ;  /* 0x0000000000007941 */ /* 0x000fea0003800000 */
.L_x_1644:
[----:B------:R-:W-:-:S04]  /*0f90*/  LOP3.LUT R0, RZ, R0, RZ, 0x33, !PT ;  /* 0x00000000ff007212 */ /* 0x000fc800078e33ff */
[----:B------:R-:W-:-:S05]  /*0fa0*/  IADD3 R0, R0, R12, RZ ;  /* 0x0000000c00007210 */ /* 0x000fca0007ffe0ff */
[----:B------:R2:W-:Y:S01]  /*0fb0*/  STL [R1+0x2c], R0 ;  /* 0x00002c0001007387 */ /* 0x0005e20000100800 */
[----:B------:R-:W-:Y:S05]  /*0fc0*/  BRA `(.L_x_1647) ;  /* 0x0000006000007947 */ /* 0x000fea0003800000 */
.L_x_1635:
[----:B------:R-:W-:Y:S01]  /*0fd0*/  MOV R0, UR4 ;  /* 0x0000000400007c02 */ /* 0x000fe20008000f00 */
[----:B------:R-:W-:Y:S04]  /*0fe0*/  STL [R1+0x2c], RZ ;  /* 0x00002cff01007387 */ /* 0x000fe80000100800 */
[----:B------:R-:W-:Y:S04]  /*0ff0*/  STL [R1+0x30], RZ ;  /* 0x000030ff01007387 */ /* 0x000fe80000100800 */
[----:B------:R1:W-:Y:S02]  /*1000*/  STL [R1+0x28], R0 ;  /* 0x0000280001007387 */ /* 0x0003e40000100800 */
[----:B-1----:R-:W-:-:S05]  /*1010*/  MOV R0, c[0x0][0x53c] ;  /* 0x00014f0000007a02 */ /* 0x002fca0000000f00 */
[----:B------:R1:W-:Y:S02]  /*1020*/  STL [R1+0x34], R0 ;  /* 0x0000340001007387 */ /* 0x0003e40000100800 */
.L_x_1647:
        /* <DEDUP_REMOVED lines=8> */
.L_x_1633:
[----:B-12---:R-:W2:Y:S02]  /*10b0*/  LDL R0, [R1+0x34] ;  /* 0x0000340001007983 */ /* 0x006ea40000100800 */
[----:B--2---:R-:W-:-:S13]  /*10c0*/  ISETP.GE.AND P0, PT, R0, c[0x0][0x53c], PT ;  /* 0x00014f0000007a0c */ /* 0x004fda0003f06270 */
[----:B------:R-:W-:Y:S05]  /*10d0*/  @P0 EXIT ;  /* 0x000000000000094d */ /* 0x000fea0003800000 */
[----:B------:R-:W1:Y:S02]  /*10e0*/  S2R R16, SR_TID.X ;  /* 0x0000000000107919 */ /* 0x000e640000002100 */
[----:B-1----:R-:W-:-:S04]  /*10f0*/  SHF.R.S32.HI R11, RZ, 0x1f, R16 ;  /* 0x0000001fff0b7819 */ /* 0x002fc80000011410 */
[CC--:B------:R-:W-:Y:S02]  /*1100*/  LEA.HI R2, R11.reuse, R16.reuse, RZ, 0x4 ;  /* 0x000000100b027211 */ /* 0x0c0fe400078f20ff */
[----:B------:R-:W-:Y:S02]  /*1110*/  LEA.HI R8, R11, R16, RZ, 0x3 ;  /* 0x000000100b087211 */ /* 0x000fe400078f18ff */
[----:B------:R-:W-:Y:S02]  /*1120*/  SHF.R.S32.HI R3, RZ, 0x4, R2 ;  /* 0x00000004ff037819 */ /* 0x000fe40000011402 */
[----:B---3--:R-:W-:Y:S02]  /*1130*/  LOP3.LUT R5, R8, 0xfffffff8, RZ, 0xc0, !PT ;  /* 0xfffffff808057812 */ /* 0x008fe400078ec0ff */
        /* <DEDUP_REMOVED lines=25> */
[----:B------:R-:W-:Y:S02]  /*12d0*/  LOP3.LUT R4, R13, 0xfffffff8, RZ, 0xc0, !PT ;  /* 0xfffffff80d047812 */ /* 0x000fe400078ec0ff */
[----:B------:R-:W-:-:S02]  /*12e0*/  LEA.HI R6, R11, R16, RZ, 0x5 ;  /* 0x000000100b067211 */ /* 0x000fc400078f28ff */
[----:B------:R-:W-:Y:S02]  /*12f0*/  LOP3.LUT R15, R3, R0, RZ, 0x3c, !PT ;  /* 0x00000000030f7212 */ /* 0x000fe400078e3cff */
[----:B------:R-:W-:Y:S01]  /*1300*/  LEA.HI R7, R11, R16, RZ, 0x6 ;  /* 0x000000100b077211 */ /* 0x000fe200078f30ff */
[----:B------:R-:W-:Y:S01]  /*1310*/  IMAD.IADD R11, R2, 0x1, -R4 ;  /* 0x00000001020b7824 */ /* 0x000fe200078e0a04 */
[----:B------:R-:W-:Y:S02]  /*1320*/  LOP3.LUT R0, R6, 0xffffffe0, RZ, 0xc0, !PT ;  /* 0xffffffe006007812 */ /* 0x000fe400078ec0ff */
[--C-:B------:R-:W-:Y:S01]  /*1330*/  SHF.R.S32.HI R8, RZ, 0x5, R6.reuse ;  /* 0x00000005ff087819 */ /* 0x100fe20000011406 */
[----:B------:R-:W-:Y:S01]  /*1340*/  IMAD.SHL.U32 R4, R7, 0x8, RZ ;  /* 0x0000000807047824 */ /* 0x000fe200078e00ff */
[----:B------:R-:W-:Y:S01]  /*1350*/  SHF.R.S32.HI R2, RZ, 0x1f, R6 ;  /* 0x0000001fff027819 */ /* 0x000fe20000011406 */
[----:B------:R-:W-:Y:S01]  /*1360*/  IMAD.IADD R17, R16, 0x1, -R0 ;  /* 0x0000000110117824 */ /* 0x000fe200078e0a00 */
[----:B------:R-:W-:-:S02]  /*1370*/  LOP3.LUT R3, R12, 0xfffffffc, RZ, 0xc0, !PT ;  /* 0xfffffffc0c037812 */ /* 0x000fc400078ec0ff */
[----:B------:R-:W-:Y:S01]  /*1380*/  LEA.HI R0, R2, R8, RZ, 0x3 ;  /* 0x0000000802007211 */ /* 0x000fe200078f18ff */
[----:B------:R-:W-:Y:S01]  /*1390*/  IMAD.SHL.U32 R2, R11, 0x40, RZ ;  /* 0x000000400b027824 */ /* 0x000fe200078e00ff */
[----:B------:R-:W-:Y:S01]  /*13a0*/  LOP3.LUT R219, R5, 0x7ffffe00, R4, 0xf8, !PT ;  /* 0x7ffffe0005db7812 */ /* 0x000fe200078ef804 */
[----:B------:R-:W-:Y:S01]  /*13b0*/  IMAD.SHL.U32 R5, R14, 0x8, RZ ;  /* 0x000000080e057824 */ /* 0x000fe200078e00ff */
[----:B------:R-:W-:Y:S01]  /*13c0*/  SHF.R.S32.HI R12, RZ, 0x1f, R17 ;  /* 0x0000001fff0c7819 */ /* 0x000fe20000011411 */
[----:B------:R-:W-:Y:S01]  /*13d0*/  IMAD.IADD R7, R16, 0x1, -R3 ;  /* 0x0000000110077824 */ /* 0x000fe200078e0a03 */
[----:B------:R-:W-:Y:S01]  /*13e0*/  LOP3.LUT R2, R2, 0x1c0, RZ, 0xc0, !PT ;  /* 0x000001c002027812 */ /* 0x000fe200078ec0ff */
[----:B------:R-:W-:Y:S01]  /*13f0*/  IMAD.SHL.U32 R219, R219, 0x2, RZ ;  /* 0x00000002dbdb7824 */ /* 0x000fe200078e00ff */
[----:B------:R-:W-:Y:S02]  /*1400*/  LOP3.LUT R0, R0, 0xffffff8, RZ, 0xc0, !PT ;  /* 0x0ffffff800007812 */ /* 0x000fe400078ec0ff */
[----:B------:R-:W-:-:S02]  /*1410*/  LEA.HI R12, R12, R17, RZ, 0x2 ;  /* 0x000000110c0c7211 */ /* 0x000fc400078f10ff */
[----:B------:R-:W-:Y:S01]  /*1420*/  LOP3.LUT R5, R2, 0x8, R5, 0xf8, !PT ;  /* 0x0000000802057812 */ /* 0x000fe200078ef805 */
[----:B------:R-:W-:Y:S01]  /*1430*/  IMAD.IADD R3, R8, 0x1, -R0 ;  /* 0x0000000108037824 */ /* 0x000fe200078e0a00 */
[----:B------:R-:W-:Y:S02]  /*1440*/  SHF.R.U32.HI R2, RZ, 0x3, R2 ;  /* 0x00000003ff027819 */ /* 0x000fe40000011602 */
[----:B------:R-:W-:Y:S02]  /*1450*/  SHF.R.S32.HI R0, RZ, 0x2, R12 ;  /* 0x00000002ff007819 */ /* 0x000fe4000001140c */
[----:B------:R-:W-:Y:S01]  /*1460*/  LOP3.LUT R6, R5, R2, RZ, 0x3c, !PT ;  /* 0x0000000205067212 */ /* 0x000fe200078e3cff */
[C---:B------:R-:W-:Y:S01]  /*1470*/  IMAD.SHL.U32 R2, R9.reuse, 0x40, RZ ;  /* 0x0000004009027824 */ /* 0x040fe200078e00ff */
[----:B------:R-:W-:Y:S01]  /*1480*/  LOP3.LUT R4, R9, 0x1, RZ, 0xc0, !PT ;  /* 0x0000000109047812 */ /* 0x000fe200078ec0ff */
[----:B------:R-:W-:Y:S01]  /*1490*/  IMAD R16, R3, 0x10, R0 ;  /* 0x0000001003107824 */ /* 0x000fe200078e0200 */
[----:B------:R-:W-:Y:S01]  /*14a0*/  LEA.HI R0, R7, R7, RZ, 0x1 ;  /* 0x0000000707007211 */ /* 0x000fe200078f08ff */
[----:B------:R-:W-:Y:S01]  /*14b0*/  IMAD.SHL.U32 R3, R13, 0x40, RZ ;  /* 0x000000400d037824 */ /* 0x000fe200078e00ff */
[----:B------:R-:W-:Y:S01]  /*14c0*/  ISETP.NE.U32.AND P0, PT, R4, 0x1, PT ;  /* 0x000000010400780c */ /* 0x000fe20003f05070 */
[----:B------:R-:W-:Y:S01]  /*14d0*/  IMAD.SHL.U32 R4, R8, 0x400, RZ ;  /* 0x0000040008047824 */ /* 0x000fe200078e00ff */
[----:B------:R-:W-:Y:S01]  /*14e0*/  LOP3.LUT R2, R2, 0x1c0, RZ, 0xc0, !PT ;  /* 0x000001c002027812 */ /* 0x000fe200078ec0ff */
[----:B------:R-:W-:Y:S01]  /*14f0*/  STL [R1+0xac], R16 ;  /* 0x0000ac1001007387 */ /* 0x000fe20000100800 */
[----:B------:R-:W-:Y:S01]  /*1500*/  LOP3.LUT R0, R0, 0x1ffffffe, RZ, 0xc0, !PT ;  /* 0x1ffffffe00007812 */ /* 0x000fe200078ec0ff */
[----:B------:R-:W-:Y:S01]  /*1510*/  IMAD R5, R7, 0x2, R4 ;  /* 0x0000000207057824 */ /* 0x000fe200078e0204 */
[----:B------:R-:W-:Y:S01]  /*1520*/  LEA.HI R2, R2, R2, RZ, 0x1d ;  /* 0x0000000202027211 */ /* 0x000fe200078fe8ff */
[----:B------:R-:W-:Y:S01]  /*1530*/  IMAD.MOV.U32 R13, RZ, RZ, 0x20 ;  /* 0x00000020ff0d7424 */ /* 0x000fe200078e00ff */
[----:B------:R-:W-:-:S02]  /*1540*/  LOP3.LUT R3, R3, 0xfffffe00, RZ, 0xc0, !PT ;  /* 0xfffffe0003037812 */ /* 0x000fc400078ec0ff */
[----:B------:R-:W-:Y:S01]  /*1550*/  R2P PR, R9, 0x6 ;  /* 0x0000000609007804 */ /* 0x000fe20000000000 */
[----:B------:R-:W-:Y:S01]  /*1560*/  IMAD.IADD R9, R7, 0x1, -R0 ;  /* 0x0000000107097824 */ /* 0x000fe200078e0a00 */
[CC--:B------:R-:W-:Y:S01]  /*1570*/  IADD3 R4, R6.reuse, R3.reuse, R4 ;  /* 0x0000000306047210 */ /* 0x0c0fe20007ffe004 */
[----:B------:R-:W-:Y:S01]  /*1580*/  IMAD.IADD R7, R5, 0x1, R2 ;  /* 0x0000000105077824 */ /* 0x000fe200078e0202 */
[----:B------:R-:W-:Y:S01]  /*1590*/  LOP3.LUT R5, R6, R3, RZ, 0xfc, !PT ;  /* 0x0000000306057212 */ /* 0x000fe200078efcff */
[----:B------:R-:W-:Y:S01]  /*15a0*/  IMAD R3, R10, 0x20, R20 ;  /* 0x000000200a037824 */ /* 0x000fe200078e0214 */
[----:B------:R-:W-:Y:S01]  /*15b0*/  SHF.R.S32.HI R19, RZ, 0x1f, R18 ;  /* 0x0000001fff137819 */ /* 0x000fe20000011412 */
[----:B------:R-:W-:Y:S01]  /*15c0*/  IMAD R0, R14, 0x200, R15 ;  /* 0x000002000e007824 */ /* 0x000fe200078e020f */
[----:B------:R-:W-:Y:S01]  /*15d0*/  IADD3 R14, R18, 0x40, RZ ;  /* 0x00000040120e7810 */ /* 0x000fe20007ffe0ff */
[----:B------:R-:W-:Y:S01]  /*15e0*/  IMAD R9, R9, 0x8, R16 ;  /* 0x0000000809097824 */ /* 0x000fe200078e0210 */
[C---:B------:R-:W-:Y:S01]  /*15f0*/  LOP3.LUT P3, RZ, R10.reuse, 0x4, RZ, 0xc0, !PT ;  /* 0x000000040aff7812 */ /* 0x040fe2000786c0ff */
[----:B------:R1:W-:Y:S01]  /*1600*/  STL [R1+0x90], R3 ;  /* 0x0000900301007387 */ /* 0x0003e20000100800 */
[----:B------:R-:W-:-:S02]  /*1610*/  LOP3.LUT P4, RZ, R10, 0x2, RZ, 0xc0, !PT ;  /* 0x000000020aff7812 */ /* 0x000fc4000788c0ff */
[C---:B------:R-:W-:Y:S01]  /*1620*/  IADD3 R8, R18.reuse, 0x80, RZ ;  /* 0x0000008012087810 */ /* 0x040fe20007ffe0ff */
[----:B------:R-:W-:Y:S01]  /*1630*/  STL.64 [R1+0x20], R18 ;  /* 0x0000201201007387 */ /* 0x000fe20000100a00 */
[----:B------:R-:W-:Y:S02]  /*1640*/  SHF.R.S32.HI R10, RZ, 0x1f, R14 ;  /* 0x0000001fff0a7819 */ /* 0x000fe4000001140e */
[----:B------:R-:W-:Y:S01]  /*1650*/  IADD3 R6, R18, 0xc0, RZ ;  /* 0x000000c012067810 */ /* 0x000fe20007ffe0ff */
[----:B------:R-:W-:Y:S01]  /*1660*/  STL [R1+0x3c], R14 ;  /* 0x00003c0e01007387 */ /* 0x000fe20000100800 */
[C---:B------:R-:W-:Y:S02]  /*1670*/  LOP3.LUT P6, RZ, R11.reuse, 0x2, RZ, 0xc0, !PT ;  /* 0x000000020bff7812 */ /* 0x040fe400078cc0ff */
[----:B------:R-:W-:Y:S01]  /*1680*/  LOP3.LUT P5, RZ, R11, 0x4, RZ, 0xc0, !PT ;  /* 0x000000040bff7812 */ /* 0x000fe200078ac0ff */
[----:B------:R2:W-:Y:S01]  /*1690*/  STL [R1+0x38], R8 ;  /* 0x0000380801007387 */ /* 0x0005e20000100800 */
[----:B------:R-:W-:Y:S01]  /*16a0*/  IMAD.MOV.U32 R11, RZ, RZ, 0x40 ;  /* 0x00000040ff0b7424 */ /* 0x000fe200078e00ff */
[----:B------:R-:W-:-:S02]  /*16b0*/  LEA R192, R0, 0x8100, 0x1 ;  /* 0x0000810000c07811 */ /* 0x000fc400078e08ff */
[----:B------:R3:W-:Y:S01]  /*16c0*/  STL [R1+0x54], R10 ;  /* 0x0000540a01007387 */ /* 0x0007e20000100800 */
[----:B------:R-:W-:Y:S02]  /*16d0*/  LEA R199, R4, 0x10100, 0x1 ;  /* 0x0001010004c77811 */ /* 0x000fe400078e08ff */
[C---:B------:R-:W-:Y:S01]  /*16e0*/  SEL R2, R11.reuse, 0xffffffc0, !P3 ;  /* 0xffffffc00b027807 */ /* 0x040fe20005800000 */
[----:B------:R4:W-:Y:S01]  /*16f0*/  STL [R1+0x40], R6 ;  /* 0x0000400601007387 */ /* 0x0009e20000100800 */
[----:B------:R-:W-:Y:S02]  /*1700*/  SEL R0, R11, 0xffffffc0, !P5 ;  /* 0xffffffc00b007807 */ /* 0x000fe40006800000 */
[C---:B------:R-:W-:Y:S01]  /*1710*/  IADD3 R203, R192.reuse, 0x20, RZ ;  /* 0x00000020c0cb7810 */ /* 0x040fe20007ffe0ff */
[----:B------:R-:W-:Y:S01]  /*1720*/  IMAD.IADD R198, R192, 0x1, R2 ;  /* 0x00000001c0c67824 */ /* 0x000fe200078e0202 */
[----:B-1----:R-:W-:Y:S01]  /*1730*/  LOP3.LUT R3, R12, 0x7ffffffc, RZ, 0xc0, !PT ;  /* 0x7ffffffc0c037812 */ /* 0x002fe200078ec0ff */
[----:B------:R-:W-:Y:S01]  /*1740*/  IMAD.IADD R202, R199, 0x1, R0 ;  /* 0x00000001c7ca7824 */ /* 0x000fe200078e0200 */
[----:B------:R-:W-:-:S02]  /*1750*/  @P4 IADD3 R203, R192, -0x20, RZ ;  /* 0xffffffe0c0cb4810 */ /* 0x000fc40007ffe0ff */
[----:B------:R-:W-:Y:S01]  /*1760*/  LEA R193, R5, 0x100, 0x1 ;  /* 0x0000010005c17811 */ /* 0x000fe200078e08ff */
[----:B------:R-:W-:Y:S01]  /*1770*/  IMAD.IADD R3, R17, 0x1, -R3 ;  /* 0x0000000111037824 */ /* 0x000fe200078e0a03 */
[C---:B------:R-:W-:Y:S01]  /*1780*/  IADD3 R218, R203.reuse, 0x800, RZ ;  /* 0x00000800cbda7810 */ /* 0x040fe20007ffe0ff */
[----:B------:R-:W-:Y:S01]  /*1790*/  IMAD.IADD R195, R2, 0x1, R203 ;  /* 0x0000000102c37824 */ /* 0x000fe200078e02cb */
[C---:B------:R-:W-:Y:S01]  /*17a0*/  IADD3 R217, R203.reuse, 0x1000, RZ ;  /* 0x00001000cbd97810 */ /* 0x040fe20007ffe0ff */
[----:B------:R-:W-:Y:S01]  /*17b0*/  IMAD.IADD R197, R0, 0x1, R193 ;  /* 0x0000000100c57824 */ /* 0x000fe200078e02c1 */
[C---:B------:R-:W-:Y:S02]  /*17c0*/  IADD3 R216, R203.reuse, 0x1800, RZ ;  /* 0x00001800cbd87810 */ /* 0x040fe40007ffe0ff */
[----:B--2---:R-:W-:Y:S02]  /*17d0*/  SHF.R.S32.HI R8, RZ, 0x1f, R8 ;  /* 0x0000001fff087819 */ /* 0x004fe40000011408 */
[----:B------:R-:W-:Y:S01]  /*17e0*/  IADD3 R215, R203, 0x2000, RZ ;  /* 0x00002000cbd77810 */ /* 0x000fe20007ffe0ff */
[----:B---3--:R-:W-:-:S02]  /*17f0*/  IMAD.SHL.U32 R10, R3, 0x2, RZ ;  /* 0x00000002030a7824 */ /* 0x008fc400078e00ff */
[----:B------:R1:W-:Y:S01]  /*1800*/  STL [R1+0x50], R8 ;  /* 0x0000500801007387 */ /* 0x0003e20000100800 */
[----:B------:R-:W-:Y:S02]  /*1810*/  SEL R3, R13, 0xffffffe0, !P6 ;  /* 0xffffffe00d037807 */ /* 0x000fe40007000000 */
[----:B----4-:R-:W-:Y:S02]  /*1820*/  SHF.R.S32.HI R6, RZ, 0x1f, R6 ;  /* 0x0000001fff067819 */ /* 0x010fe40000011406 */
[C---:B------:R-:W-:Y:S01]  /*1830*/  IADD3 R14, R10.reuse, 0x8, RZ ;  /* 0x000000080a0e7810 */ /* 0x040fe20007ffe0ff */
[----:B------:R-:W-:Y:S01]  /*1840*/  IMAD.IADD R200, R199, 0x1, R3 ;  /* 0x00000001c7c87824 */ /* 0x000fe200078e0203 */
[----:B------:R-:W-:Y:S01]  /*1850*/  IADD3 R12, R10, 0xe8, RZ ;  /* 0x000000e80a0c7810 */ /* 0x000fe20007ffe0ff */
[----:B------:R2:W-:Y:S01]  /*1860*/  STL [R1+0x4c], R6 ;  /* 0x00004c0601007387 */ /* 0x0005e20000100800 */
[----:B------:R-:W-:Y:S01]  /*1870*/  IMAD.IADD R194, R3, 0x1, R193 ;  /* 0x0000000103c27824 */ /* 0x000fe200078e02c1 */
[C---:B------:R-:W-:Y:S01]  /*1880*/  IADD3 R214, R203.reuse, 0x2800, RZ ;  /* 0x00002800cbd67810 */ /* 0x040fe20007ffe0ff */
[----:B------:R-:W-:Y:S01]  /*1890*/  IMAD.IADD R201, R200, 0x1, R0 ;  /* 0x00000001c8c97824 */ /* 0x000fe200078e0200 */
[----:B------:R3:W-:Y:S01]  /*18a0*/  STL [R1+0x44], R9 ;  /* 0x0000440901007387 */ /* 0x0007e20000100800 */
[C---:B------:R-:W-:Y:S01]  /*18b0*/  IADD3 R213, R203.reuse, 0x3000, RZ ;  /* 0x00003000cbd57810 */ /* 0x040fe20007ffe0ff */
[----:B------:R-:W-:Y:S01]  /*18c0*/  IMAD.IADD R196, R0, 0x1, R194 ;  /* 0x0000000100c47824 */ /* 0x000fe200078e02c2 */
[C---:B------:R-:W-:Y:S01]  /*18d0*/  IADD3 R212, R203.reuse, 0x3800, RZ ;  /* 0x00003800cbd47810 */ /* 0x040fe20007ffe0ff */
[----:B------:R-:W-:Y:S01]  /*18e0*/  STL [R1+0x4], R10 ;  /* 0x0000040a01007387 */ /* 0x000fe20000100800 */
[----:B------:R-:W-:-:S02]  /*18f0*/  IADD3 R211, R203, 0x4000, RZ ;  /* 0x00004000cbd37810 */ /* 0x000fc40007ffe0ff */
[C---:B------:R-:W-:Y:S02]  /*1900*/  IADD3 R210, R203.reuse, 0x4800, RZ ;  /* 0x00004800cbd27810 */ /* 0x040fe40007ffe0ff */
[C---:B------:R-:W-:Y:S02]  /*1910*/  IADD3 R209, R203.reuse, 0x5000, RZ ;  /* 0x00005000cbd17810 */ /* 0x040fe40007ffe0ff */
[----:B------:R-:W-:Y:S02]  /*1920*/  IADD3 R208, R203, 0x5800, RZ ;  /* 0x00005800cbd07810 */ /* 0x000fe40007ffe0ff */
[----:B-1----:R-:W-:Y:S02]  /*1930*/  SEL R8, R13, 0xffffffe0, !P1 ;  /* 0xffffffe00d087807 */ /* 0x002fe40004800000 */
[----:B------:R-:W-:Y:S02]  /*1940*/  IADD3 R13, R10, 0xe0, RZ ;  /* 0x000000e00a0d7810 */ /* 0x000fe40007ffe0ff */
[----:B------:R-:W-:-:S02]  /*1950*/  IADD3 R207, R203, 0x6000, RZ ;  /* 0x00006000cbcf7810 */ /* 0x000fc40007ffe0ff */
[----:B------:R-:W-:Y:S02]  /*1960*/  IADD3 R206, R203, 0x6800, RZ ;  /* 0x00006800cbce7810 */ /* 0x000fe40007ffe0ff */
[----:B--2---:R-:W-:Y:S02]  /*1970*/  SEL R6, R11, 0xffffffc0, !P2 ;  /* 0xffffffc00b067807 */ /* 0x004fe40005000000 */
[----:B------:R-:W-:Y:S02]  /*1980*/  SHF.R.S32.HI R11, RZ, 0x1f, R10 ;  /* 0x0000001fff0b7819 */ /* 0x000fe4000001140a */
[----:B---3--:R-:W-:Y:S02]  /*1990*/  IADD3 R9, R10, 0x10, RZ ;  /* 0x000000100a097810 */ /* 0x008fe40007ffe0ff */
[C---:B------:R-:W-:Y:S01]  /*19a0*/  IADD3 R205, R203.reuse, 0x7000, RZ ;  /* 0x00007000cbcd7810 */ /* 0x040fe20007ffe0ff */
[----:B------:R1:W-:Y:S01]  /*19b0*/  STL [R1+0xa8], R11 ;  /* 0x0000a80b01007387 */ /* 0x0003e20000100800 */
[----:B------:R-:W-:-:S03]  /*19c0*/  IADD3 R204, R203, 0x7800, RZ ;  /* 0x00007800cbcc7810 */ /* 0x000fc60007ffe0ff */
[----:B------:R2:W-:Y:S04]  /*19d0*/  STL [R1+0x78], R9 ;  /* 0x0000780901007387 */ /* 0x0005e80000100800 */
[----:B------:R-:W-:Y:S04]  /*19e0*/  STL [R1+0x8c], R14 ;  /* 0x00008c0e01007387 */ /* 0x000fe80000100800 */
[----:B------:R3:W-:Y:S04]  /*19f0*/  STL [R1+0x88], R13 ;  /* 0x0000880d01007387 */ /* 0x0007e80000100800 */
[----:B------:R4:W-:Y:S01]  /*1a00*/  STL [R1+0x84], R12 ;  /* 0x0000840c01007387 */ /* 0x0009e20000100800 */
[----:B-1----:R-:W-:-:S02]  /*1a10*/  IADD3 R11, R10, 0xf0, RZ ;  /* 0x000000f00a0b7810 */ /* 0x002fc40007ffe0ff */
[----:B--2---:R-:W-:-:S03]  /*1a20*/  IADD3 R9, R10, 0xf8, RZ ;  /* 0x000000f80a097810 */ /* 0x004fc60007ffe0ff */
[----:B------:R-:W-:Y:S01]  /*1a30*/  STL [R1+0x80], R11 ;  /* 0x0000800b01007387 */ /* 0x000fe20000100800 */
[----:B------:R-:W-:Y:S02]  /*1a40*/  LEA R10, R7, 0x80, 0x1 ;  /* 0x00000080070a7811 */ /* 0x000fe400078e08ff */
[----:B------:R-:W-:Y:S01]  /*1a50*/  SHF.R.S32.HI R7, RZ, 0x1f, R14 ;  /* 0x0000001fff077819 */ /* 0x000fe2000001140e */
[----:B------:R1:W-:Y:S01]  /*1a60*/  STL [R1+0x7c], R9 ;  /* 0x00007c0901007387 */ /* 0x0003e20000100800 */
[----:B---3--:R-:W-:-:S03]  /*1a70*/  SHF.R.S32.HI R13, RZ, 0x1f, R13 ;  /* 0x0000001fff0d7819 */ /* 0x008fc6000001140d */
[----:B------:R-:W-:Y:S01]  /*1a80*/  STL [R1+0x58], R10 ;  /* 0x0000580a01007387 */ /* 0x000fe20000100800 */
[----:B----4-:R-:W-:-:S03]  /*1a90*/  SHF.R.S32.HI R12, RZ, 0x1f, R12 ;  /* 0x0000001fff0c7819 */ /* 0x010fc6000001140c */
[----:B------:R2:W-:Y:S04]  /*1aa0*/  STL [R1+0xa4], R7 ;  /* 0x0000a40701007387 */ /* 0x0005e80000100800 */
[----:B------:R-:W-:Y:S04]  /*1ab0*/  STL [R1+0xa0], R13 ;  /* 0x0000a00d01007387 */ /* 0x000fe80000100800 */
[----:B------:R-:W-:Y:S01]  /*1ac0*/  STL [R1+0x9c], R12 ;  /* 0x00009c0c01007387 */ /* 0x000fe20000100800 */
[----:B-1----:R-:W-:Y:S02]  /*1ad0*/  SHF.R.S32.HI R9, RZ, 0x1f, R9 ;  /* 0x0000001fff097819 */ /* 0x002fe40000011409 */
[----:B--2---:R-:W-:Y:S01]  /*1ae0*/  SHF.R.S32.HI R7, RZ, 0x1f, R11 ;  /* 0x0000001fff077819 */ /* 0x004fe2000001140b */
[----:B------:R-:W-:-:S04]  /*1af0*/  IMAD.IADD R11, R10, 0x1, R6 ;  /* 0x000000010a0b7824 */ /* 0x000fc800078e0206 */
[----:B------:R1:W-:Y:S04]  /*1b00*/  STL [R1+0x98], R7 ;  /* 0x0000980701007387 */ /* 0x0003e80000100800 */
[----:B------:R2:W-:Y:S04]  /*1b10*/  STL [R1+0x94], R9 ;  /* 0x0000940901007387 */ /* 0x0005e80000100800 */
[----:B------:R-:W-:Y:S01]  /*1b20*/  STL [R1+0x74], R11 ;  /* 0x0000740b01007387 */ /* 0x000fe20000100800 */
[C---:B-1----:R-:W-:Y:S02]  /*1b30*/  IADD3 R7, R10.reuse, -0x10, RZ ;  /* 0xfffffff00a077810 */ /* 0x042fe40007ffe0ff */
[C---:B------:R-:W-:Y:S01]  /*1b40*/  @P0 IADD3 R7, R10.reuse, 0x10, RZ ;  /* 0x000000100a070810 */ /* 0x040fe20007ffe0ff */
[----:B--2---:R-:W-:-:S04]  /*1b50*/  IMAD.IADD R9, R10, 0x1, R8 ;  /* 0x000000010a097824 */ /* 0x004fc800078e0208 */
[--C-:B------:R-:W-:Y:S02]  /*1b60*/  IMAD.IADD R4, R6, 0x1, R7.reuse ;  /* 0x0000000106047824 */ /* 0x100fe400078e0207 */
        /* <DEDUP_REMOVED lines=9> */
.L_x_1776:
[----:B------:R-:W2:Y:S01]  /*1c00*/  LDL R122, [R1+0x34] ;  /* 0x00003400017a7983 */ /* 0x000ea20000100800 */
[----:B------:R-:W-:Y:S02]  /*1c10*/  ISETP.NE.U32.AND P0, PT, RZ, c[0x0][0x370], PT ;  /* 0x0000dc00ff007a0c */ /* 0x000fe40003f05070 */
[----:B------:R-:W-:Y:S01]  /*1c20*/  ISETP.NE.U32.AND P2, PT, RZ, c[0x0][0x360], PT ;  /* 0x0000d800ff007a0c */ /* 0x000fe20003f45070 */
[----:B------:R-:W3:Y:S01]  /*1c30*/  LDL R15, [R1+0x30] ;  /* 0x00003000010f7983 */ /* 0x000ee20000100800 */
[----:B------:R-:W-:Y:S02]  /*1c40*/  ISETP.NE.AND.EX P1, PT, RZ, c[0x0][0x374], PT, P0 ;  /* 0x0000dd00ff007a0c */ /* 0x000fe40003f25300 */
[----:B------:R-:W-:Y:S01]  /*1c50*/  ISETP.NE.AND.EX P0, PT, RZ, c[0x0][0x364], PT, P2 ;  /* 0x0000d900ff007a0c */ /* 0x000fe20003f05320 */
[----:B------:R-:W-:Y:S01]  /*1c60*/  IMAD.MOV.U32 R14, RZ, RZ, 0x4 ;  /* 0x00000004ff0e7424 */ /* 0x000fe200078e00ff */
[----:B------:R-:W-:Y:S02]  /*1c70*/  ISETP.NE.U32.AND P3, PT, RZ, c[0x0][0x348], PT ;  /* 0x0000d200ff007a0c */ /* 0x000fe40003f65070 */
[----:B------:R-:W-:-:S02]  /*1c80*/  ISETP.NE.U32.AND P4, PT, RZ, c[0x0][0x350], PT ;  /* 0x0000d400ff007a0c */ /* 0x000fc40003f85070 */
[----:B------:R-:W-:Y:S02]  /*1c90*/  ISETP.NE.AND.EX P3, PT, RZ, c[0x0][0x34c], PT, P3 ;  /* 0x0000d300ff007a0c */ /* 0x000fe40003f65330 */
[----:B------:R-:W-:Y:S01]  /*1ca0*/  ISETP.NE.AND.EX P4, PT, RZ, c[0x0][0x354], PT, P4 ;  /* 0x0000d500ff007a0c */ /* 0x000fe20003f85340 */
[----:B------:R-:W-:Y:S01]  /*1cb0*/  CS2R R4, SRZ ;  /* 0x0000000000047805 */ /* 0x000fe2000001ff00 */
[----:B------:R-:W-:-:S03]  /*1cc0*/  IMAD.MOV.U32 R12, RZ, RZ, RZ ;  /* 0x000000ffff0c7224 */ /* 0x000fc600078e00ff */
[----:B--2---:R-:W-:-:S05]  /*1cd0*/  @P0 IMAD.WIDE R8, R122, R14, c[0x0][0x360] ;  /* 0x0000d8007a080625 */ /* 0x004fca00078e020e */
[----:B------:R-:W2:Y:S01]  /*1ce0*/  @P0 LDG.E R0, [R8.64] ;  /* 0x0000000608000981 */ /* 0x000ea2000c1e1900 */
[----:B------:R-:W-:-:S04]  /*1cf0*/  @P1 IMAD.WIDE R10, R122, R14, c[0x0][0x370] ;  /* 0x0000dc007a0a1625 */ /* 0x000fc800078e020e */
[CC--:B------:R-:W-:Y:S01]  /*1d00*/  IMAD.WIDE R6, R122.reuse, R14.reuse, c[0x0][0x348] ;  /* 0x0000d2007a067625 */ /* 0x0c0fe200078e020e */
[----:B------:R4:W5:Y:S03]  /*1d10*/  @P1 LDG.E R4, [R10.64] ;  /* 0x000000060a041981 */ /* 0x000966000c1e1900 */
[----:B-1----:R-:W-:Y:S01]  /*1d20*/  IMAD.WIDE R2, R122, R14, c[0x0][0x350] ;  /* 0x0000d4007a027625 */ /* 0x002fe200078e020e */
[----:B------:R4:W5:Y:S04]  /*1d30*/  @P3 LDG.E R12, [R6.64] ;  /* 0x00000006060c3981 */ /* 0x000968000c1e1900 */
[----:B------:R4:W5:Y:S01]  /*1d40*/  @P4 LDG.E R5, [R2.64] ;  /* 0x0000000602054981 */ /* 0x000962000c1e1900 */
[----:B---3--:R-:W-:-:S05]  /*1d50*/  LOP3.LUT R115, R15, 0xffff, RZ, 0xc0, !PT ;  /* 0x0000ffff0f737812 */ /* 0x008fca00078ec0ff */
[----:B------:R4:W-:Y:S01]  /*1d60*/  STL [R1+0x48], R115 ;  /* 0x0000487301007387 */ /* 0x0009e20000100800 */
[----:B------:R-:W-:Y:S03]  /*1d70*/  YIELD ;  /* 0x0000000000007946 */ /* 0x000fe60003800000 */
[----:B--2---:R4:W-:Y:S01]  /*1d80*/  @P0 STL [R1+0x10], R0 ;  /* 0x0000100001000387 */ /* 0x0049e20000100800 */
[----:B------:R-:W-:Y:S05]  /*1d90*/  @P0 BRA `(.L_x_1648) ;  /* 0x0000007000000947 */ /* 0x000fea0003800000 */
[----:B----4-:R-:W-:-:S05]  /*1da0*/  MOV R0, c[0x0][0x168] ;  /* 0x00005a0000007a02 */ /* 0x010fca0000000f00 */
[----:B------:R1:W-:Y:S01]  /*1db0*/  STL [R1+0x10], R0 ;  /* 0x0000100001007387 */ /* 0x0003e20000100800 */
[----:B------:R-:W-:Y:S05]  /*1dc0*/  @!P3 BRA `(.L_x_1648) ;  /* 0x000000400000b947 */ /* 0x000fea0003800000 */
[----:B------:R-:W2:Y:S04]  /*1dd0*/  LDG.E R8, [R6.64] ;  /* 0x0000000606087981 */ /* 0x000ea8000c1e1900 */
[----:B-1----:R-:W2:Y:S02]  /*1de0*/  LDG.E R0, [R6.64+0x4] ;  /* 0x0000040606007981 */ /* 0x002ea4000c1e1900 */
[----:B--2---:R-:W-:-:S05]  /*1df0*/  IADD3 R0, -R8, R0, RZ ;  /* 0x0000000008007210 */ /* 0x004fca0007ffe1ff */
[----:B------:R1:W-:Y:S02]  /*1e00*/  STL [R1+0x10], R0 ;  /* 0x0000100001007387 */ /* 0x0003e40000100800 */
.L_x_1648:
[----:B------:R-:W-:-:S04]  /*1e10*/  ISETP.NE.U32.AND P0, PT, RZ, c[0x0][0x368], PT ;  /* 0x0000da00ff007a0c */ /* 0x000fc80003f05070 */
[----:B------:R-:W-:-:S13]  /*1e20*/  ISETP.NE.AND.EX P0, PT, RZ, c[0x0][0x36c], PT, P0 ;  /* 0x0000db00ff007a0c */ /* 0x000fda0003f05300 */
[----:B------:R-:W-:Y:S05]  /*1e30*/  @!P0 BRA `(.L_x_1649) ;  /* 0x0000003000008947 */ /* 0x000fea0003800000 */
[----:B----4-:R-:W-:-:S05]  /*1e40*/  IMAD.WIDE R2, R122, R14, c[0x0][0x368] ;  /* 0x0000da007a027625 */ /* 0x010fca00078e020e */
[----:B-1----:R1:W5:Y:S01]  /*1e50*/  LDG.E R0, [R2.64] ;  /* 0x0000000602007981 */ /* 0x002362000c1e1900 */
[----:B------:R-:W-:Y:S05]  /*1e60*/  BRA `(.L_x_1650) ;  /* 0x0000005000007947 */ /* 0x000fea0003800000 */
.L_x_1649:
[----:B-1--4-:R-:W-:Y:S01]  /*1e70*/  MOV R0, c[0x0][0x1d0] ;  /* 0x0000740000007a02 */ /* 0x012fe20000000f00 */
[----:B------:R-:W-:Y:S05]  /*1e80*/  @!P4 BRA `(.L_x_1650) ;  /* 0x000000300000c947 */ /* 0x000fea0003800000 */
[----:B------:R-:W2:Y:S04]  /*1e90*/  LDG.E R6, [R2.64] ;  /* 0x0000000602067981 */ /* 0x000ea8000c1e1900 */
[----:B------:R-:W2:Y:S02]  /*1ea0*/  LDG.E R0, [R2.64+0x4] ;  /* 0x0000040602007981 */ /* 0x000ea4000c1e1900 */
[----:B--2---:R-:W-:Y:S02]  /*1eb0*/  IADD3 R0, -R6, R0, RZ ;  /* 0x0000000006007210 */ /* 0x004fe40007ffe1ff */
.L_x_1650:
[----:B-1----:R-:W2:Y:S04]  /*1ec0*/  LDL R3, [R1+0x10] ;  /* 0x0000100001037983 */ /* 0x002ea80000100800 */
[----:B------:R-:W3:Y:S04]  /*1ed0*/  LDL.LU R2, [R1+0x2c] ;  /* 0x00002c0001027983 */ /* 0x000ee80000300800 */
[----:B------:R-:W4:Y:S01]  /*1ee0*/  LDL.LU R16, [R1+0x1c] ;  /* 0x00001c0001107983 */ /* 0x000f220000300800 */
[----:B------:R-:W-:-:S05]  /*1ef0*/  IMAD.MOV.U32 R8, RZ, RZ, c[0x0][0x32c] ;  /* 0x0000cb00ff087624 */ /* 0x000fca00078e00ff */
[----:B------:R-:W-:Y:S01]  /*1f00*/  ISETP.GE.AND P1, PT, R8, 0x1, PT ;  /* 0x000000010800780c */ /* 0x000fe20003f26270 */
[--C-:B-----5:R-:W-:Y:S02]  /*1f10*/  IMAD.IADD R7, R0, 0x1, -R4.reuse ;  /* 0x0000000100077824 */ /* 0x120fe400078e0a04 */
[----:B------:R-:W-:Y:S02]  /*1f20*/  IMAD.IADD R13, R5, 0x1, R4 ;  /* 0x00000001050d7824 */ /* 0x000fe400078e0204 */
[----:B--2---:R-:W-:Y:S02]  /*1f30*/  IMAD.MOV.U32 R9, RZ, RZ, R3 ;  /* 0x000000ffff097224 */ /* 0x004fe400078e0003 */
[----:B------:R-:W-:-:S05]  /*1f40*/  IMAD.MOV.U32 R3, RZ, RZ, c[0x0][0x2c4] ;  /* 0x0000b100ff037624 */ /* 0x000fca00078e00ff */
[----:B------:R-:W-:Y:S02]  /*1f50*/  ISETP.NE.AND P5, PT, R3, 0x1, PT ;  /* 0x000000010300780c */ /* 0x000fe40003fa5270 */
[----:B----4-:R-:W-:Y:S01]  /*1f60*/  LOP3.LUT R16, R16, 0xfffffff7, RZ, 0xc0, !PT ;  /* 0xfffffff710107812 */ /* 0x010fe200078ec0ff */
[----:B---3--:R-:W-:-:S10]  /*1f70*/  IMAD.SHL.U32 R114, R2, 0x80, RZ ;  /* 0x0000008002727824 */ /* 0x008fd400078e00ff */
[----:B------:R-:W-:-:S04]  /*1f80*/  @P5 LOP3.LUT R16, R16, 0x8, RZ, 0xfc, !PT ;  /* 0x0000000810105812 */ /* 0x000fc800078efcff */
[----:B------:R-:W-:Y:S01]  /*1f90*/  LOP3.LUT R16, R16, 0xffffffef, RZ, 0xc0, !PT ;  /* 0xffffffef10107812 */ /* 0x000fe200078ec0ff */
[----:B------:R1:W-:Y:S03]  /*1fa0*/  STL [R1+0x18], R114 ;  /* 0x0000187201007387 */ /* 0x0003e60000100800 */
[----:B------:R-:W-:Y:S01]  /*1fb0*/  @P1 LOP3.LUT R16, R16, 0x10, RZ, 0xfc, !PT ;  /* 0x0000001010101812 */ /* 0x000fe200078efcff */
[----:B------:R1:W-:Y:S01]  /*1fc0*/  STL [R1+0xc], R7 ;  /* 0x00000c0701007387 */ /* 0x0003e20000100800 */
[----:B------:R-:W-:-:S03]  /*1fd0*/  IADD3 R2, R114, 0x7f, RZ ;  /* 0x0000007f72027810 */ /* 0x000fc60007ffe0ff */
[----:B------:R1:W-:Y:S02]  /*1fe0*/  STL [R1+0x1c], R16 ;  /* 0x00001c1001007387 */ /* 0x0003e40000100800 */
[----:B------:R-:W-:-:S04]  /*1ff0*/  @P5 IMAD.HI.U32 R3, R2, c[0x0][0x2c8], RZ ;  /* 0x0000b20002035a27 */ /* 0x000fc800078e00ff */
[----:B------:R-:W-:Y:S01]  /*2000*/  IMAD.MOV.U32 R0, RZ, RZ, R2 ;  /* 0x000000ffff007224 */ /* 0x000fe200078e0002 */
[----:B------:R-:W-:Y:S02]  /*2010*/  IADD3 R2, R7, 0x1, -R9 ;  /* 0x0000000107027810 */ /* 0x000fe40007ffe809 */
[----:B------:R-:W-:-:S05]  /*2020*/  @P5 SHF.R.U32.HI R0, RZ, c[0x0][0x2cc], R3 ;  /* 0x0000b300ff005a19 */ /* 0x000fca0000011603 */
        /* <DEDUP_REMOVED lines=13> */
.L_x_1653:
[----:B------:R-:W-:-:S13]  /*2100*/  ISETP.NE.AND P0, PT, R8, 0x1, PT ;  /* 0x000000010800780c */ /* 0x000fda0003f05270 */
[----:B------:R-:W-:-:S05]  /*2110*/  @P0 IMAD.HI.U32 R0, R2, c[0x0][0x330], RZ ;  /* 0x0000cc0002000a27 */ /* 0x000fca00078e00ff */
[----:B------:R-:W-:Y:S02]  /*2120*/  @P0 SHF.R.U32.HI R2, RZ, c[0x0][0x334], R0 ;  /* 0x0000cd00ff020a19 */ /* 0x000fe40000011600 */
.L_x_1654:
[----:B------:R-:W-:Y:S05]  /*2130*/  BSYNC B0 ;  /* 0x0000000000007941 */ /* 0x000fea0003800000 */
.L_x_1652:
[----:B------:R-:W-:-:S05]  /*2140*/  IMAD R2, R2, R8, c[0x0][0x32c] ;  /* 0x0000cb0002027624 */ /* 0x000fca00078e0208 */
[----:B------:R-:W-:-:S04]  /*2150*/  IMNMX R3, R3, R2, PT ;  /* 0x0000000203037217 */ /* 0x000fc80003800200 */
.L_x_1651:
[----:B------:R-:W-:Y:S01]  /*2160*/  IADD3 R3, R3, 0x3f, RZ ;  /* 0x0000003f03037810 */ /* 0x000fe20007ffe0ff */
[----:B------:R-:W-:Y:S01]  /*2170*/  @P5 IMAD.HI.U32 R4, R114, c[0x0][0x2c8], RZ ;  /* 0x0000b20072045a27 */ /* 0x000fe200078e00ff */
[C---:B------:R-:W-:Y:S02]  /*2180*/  IADD3 R2, R7.reuse, 0x3f, RZ ;  /* 0x0000003f07027810 */ /* 0x040fe40007ffe0ff */
[----:B------:R-:W-:Y:S01]  /*2190*/  SHF.R.S32.HI R5, RZ, 0x1f, R3 ;  /* 0x0000001fff057819 */ /* 0x000fe20000011403 */
[----:B------:R-:W-:Y:S01]  /*21a0*/  IMAD.MOV.U32 R0, RZ, RZ, R114 ;  /* 0x000000ffff007224 */ /* 0x000fe200078e0072 */
[----:B------:R-:W-:Y:S02]  /*21b0*/  SHF.R.S32.HI R6, RZ, 0x1f, R2 ;  /* 0x0000001fff067819 */ /* 0x000fe40000011402 */
[----:B------:R-:W-:Y:S01]  /*21c0*/  @P5 SHF.R.U32.HI R0, RZ, c[0x0][0x2cc], R4 ;  /* 0x0000b300ff005a19 */ /* 0x000fe20000011604 */
[----:B------:R-:W-:Y:S01]  /*21d0*/  IMAD.IADD R4, R7, 0x1, -R9 ;  /* 0x0000000107047824 */ /* 0x000fe200078e0a09 */
[----:B------:R-:W-:-:S02]  /*21e0*/  LEA.HI R3, R5, R3, RZ, 0x6 ;  /* 0x0000000305037211 */ /* 0x000fc400078f30ff */
[----:B------:R-:W-:Y:S01]  /*21f0*/  LEA.HI R2, R6, R2, RZ, 0x6 ;  /* 0x0000000206027211 */ /* 0x000fe200078f30ff */
[----:B------:R-:W-:Y:S01]  /*2200*/  IMAD.IADD R0, R4, 0x1, R0 ;  /* 0x0000000104007824 */ /* 0x000fe200078e0200 */
[----:B------:R-:W-:Y:S02]  /*2210*/  SHF.R.S32.HI R3, RZ, 0x6, R3 ;  /* 0x00000006ff037819 */ /* 0x000fe40000011403 */
[----:B-1----:R-:W-:Y:S02]  /*2220*/  SHF.R.S32.HI R7, RZ, 0x6, R2 ;  /* 0x00000006ff077819 */ /* 0x002fe40000011402 */
        /* <DEDUP_REMOVED lines=12> */
.L_x_1657:
[----:B------:R-:W-:-:S13]  /*22f0*/  ISETP.NE.AND P0, PT, R8, 0x1, PT ;  /* 0x000000010800780c */ /* 0x000fda0003f05270 */
[----:B------:R-:W-:-:S05]  /*2300*/  @P0 IMAD.HI.U32 R3, R0, c[0x0][0x330], RZ ;  /* 0x0000cc0000030a27 */ /* 0x000fca00078e00ff */
[----:B------:R-:W-:Y:S02]  /*2310*/  @P0 SHF.R.U32.HI R0, RZ, c[0x0][0x334], R3 ;  /* 0x0000cd00ff000a19 */ /* 0x000fe40000011603 */
.L_x_1658:
[----:B------:R-:W-:Y:S05]  /*2320*/  BSYNC B0 ;  /* 0x0000000000007941 */ /* 0x000fea0003800000 */
.L_x_1656:
[----:B------:R-:W-:-:S05]  /*2330*/  IMAD R0, R0, c[0x0][0x32c], RZ ;  /* 0x0000cb0000007a24 */ /* 0x000fca00078e02ff */
[----:B------:R-:W-:-:S04]  /*2340*/  IMNMX R2, R2, R0, !PT ;  /* 0x0000000002027217 */ /* 0x000fc80007800200 */
.L_x_1655:
[----:B------:R-:W-:Y:S01]  /*2350*/  SHF.R.S32.HI R0, RZ, 0x1f, R2 ;  /* 0x0000001fff007819 */ /* 0x000fe20000011402 */
[----:B------:R-:W-:Y:S01]  /*2360*/  BSSY B0, `(.L_x_1659) ;  /* 0x000002e000007945 */ /* 0x000fe20003800000 */
[C---:B------:R-:W-:Y:S02]  /*2370*/  LOP3.LUT R3, R15.reuse, 0xff000000, RZ, 0xc0, !PT ;  /* 0xff0000000f037812 */ /* 0x040fe400078ec0ff */
[----:B------:R-:W-:Y:S02]  /*2380*/  LEA.HI R0, R0, R2, RZ, 0x6 ;  /* 0x0000000200007211 */ /* 0x000fe400078f30ff */
[----:B------:R-:W-:Y:S02]  /*2390*/  LOP3.LUT R2, R15, 0xff0000, RZ, 0xc0, !PT ;  /* 0x00ff00000f027812 */ /* 0x000fe400078ec0ff */
[----:B------:R-:W-:-:S04]  /*23a0*/  SHF.R.S32.HI R0, RZ, 0x6, R0 ;  /* 0x00000006ff007819 */ /* 0x000fc80000011400 */
[----:B------:R-:W-:Y:S02]  /*23b0*/  IMNMX R6, RZ, R0, !PT ;  /* 0x00000000ff067217 */ /* 0x000fe40007800200 */
[----:B------:R-:W-:Y:S02]  /*23c0*/  SHF.R.U32.HI R0, RZ, 0x8, R3 ;  /* 0x00000008ff007819 */ /* 0x000fe40000011603 */
[----:B------:R-:W-:Y:S02]  /*23d0*/  ISETP.GT.AND P0, PT, R7, R6, PT ;  /* 0x000000060700720c */ /* 0x000fe40003f04270 */
[----:B------:R-:W-:Y:S01]  /*23e0*/  LEA.HI R0, R2, R0, RZ, 0x10 ;  /* 0x0000000002007211 */ /* 0x000fe200078f80ff */
[----:B------:R-:W-:-:S03]  /*23f0*/  IMAD.MOV.U32 R2, RZ, RZ, RZ ;  /* 0x000000ffff027224 */ /* 0x000fc600078e00ff */
[----:B------:R-:W-:Y:S02]  /*2400*/  LOP3.LUT R15, R0, 0xff, RZ, 0xc0, !PT ;  /* 0x000000ff000f7812 */ /* 0x000fe400078ec0ff */
[----:B------:R-:W-:-:S03]  /*2410*/  SHF.R.U32.HI R5, RZ, 0x10, R0 ;  /* 0x00000010ff057819 */ /* 0x000fc60000011600 */
[----:B------:R1:W-:Y:S04]  /*2420*/  STL [R1+0x30], R15 ;  /* 0x0000300f01007387 */ /* 0x0003e80000100800 */
[----:B------:R1:W-:Y:S01]  /*2430*/  STL [R1+0x2c], R5 ;  /* 0x00002c0501007387 */ /* 0x0003e20000100800 */
[----:B------:R-:W-:Y:S05]  /*2440*/  @!P0 BRA `(.L_x_1660) ;  /* 0x000001f000008947 */ /* 0x000fea0003800000 */
[----:B------:R-:W-:-:S04]  /*2450*/  ISETP.NE.AND P0, PT, R5, RZ, PT ;  /* 0x000000ff0500720c */ /* 0x000fc80003f05270 */
[----:B------:R-:W-:-:S04]  /*2460*/  SEL R0, R5, c[0x0][0x338], P0 ;  /* 0x0000ce0005007a07 */ /* 0x000fc80000000000 */
[----:B------:R-:W-:Y:S02]  /*2470*/  IABS R3, R0 ;  /* 0x0000000000037213 */ /* 0x000fe40000000000 */
[----:B------:R-:W-:Y:S02]  /*2480*/  IADD3 R4, R0, -0x1, R7 ;  /* 0xffffffff00047810 */ /* 0x000fe40007ffe007 */
[----:B------:R-:W2:Y:S03]  /*2490*/  I2F.RP R2, R3 ;  /* 0x0000000300027306 */ /* 0x000ea60000209400 */
[----:B------:R-:W-:Y:S02]  /*24a0*/  IMAD.IADD R8, R4, 0x1, -R6 ;  /* 0x0000000104087824 */ /* 0x000fe400078e0a06 */
[----:B------:R-:W-:-:S03]  /*24b0*/  IMAD.MOV.U32 R4, RZ, RZ, RZ ;  /* 0x000000ffff047224 */ /* 0x000fc600078e00ff */
[----:B------:R-:W-:Y:S01]  /*24c0*/  IABS R11, R8 ;  /* 0x00000008000b7213 */ /* 0x000fe20000000000 */
        /* <DEDUP_REMOVED lines=23> */
.L_x_1660:
[----:B------:R-:W-:Y:S05]  /*2640*/  BSYNC B0 ;  /* 0x0000000000007941 */ /* 0x000fea0003800000 */
.L_x_1659:
[----:B------:R-:W-:Y:S01]  /*2650*/  IMAD R230, R15, R2, R6 ;  /* 0x000000020fe67224 */ /* 0x000fe200078e0206 */
[----:B------:R-:W-:Y:S01]  /*2660*/  PRMT R0, RZ, 0x7610, R0 ;  /* 0x00007610ff007816 */ /* 0x000fe20000000000 */
[----:B------:R-:W-:Y:S01]  /*2670*/  CS2R R20, SRZ ;  /* 0x0000000000147805 */ /* 0x000fe2000001ff00 */
[----:B------:R-:W-:Y:S01]  /*2680*/  CS2R R74, SRZ ;  /* 0x00000000004a7805 */ /* 0x000fe2000001ff00 */
[----:B------:R-:W-:Y:S01]  /*2690*/  IMAD.IADD R2, R230, 0x1, R2 ;  /* 0x00000001e6027824 */ /* 0x000fe200078e0202 */
[----:B------:R-:W-:Y:S01]  /*26a0*/  CS2R R84, SRZ ;  /* 0x0000000000547805 */ /* 0x000fe2000001ff00 */
        /* <DEDUP_REMOVED lines=65> */
[----:B------:R-:W2:Y:S01]  /*2ac0*/  LDL R9, [R1+0x90] ;  /* 0x0000900001097983 */ /* 0x000ea20000100800 */
[----:B------:R-:W-:-:S03]  /*2ad0*/  ISETP.NE.U32.AND P0, PT, RZ, c[0x0][0x340], PT ;  /* 0x0000d000ff007a0c */ /* 0x000fc60003f05070 */
[----:B------:R-:W3:Y:S01]  /*2ae0*/  LDL.64 R118, [R1+0x20] ;  /* 0x0000200001767983 */ /* 0x000ee20000100a00 */
[----:B------:R-:W-:-:S03]  /*2af0*/  ISETP.NE.AND.EX P0, PT, RZ, c[0x0][0x344], PT, P0 ;  /* 0x0000d100ff007a0c */ /* 0x000fc60003f05300 */
[----:B------:R-:W4:Y:S04]  /*2b00*/  LDL R110, [R1+0x3c] ;  /* 0x00003c00016e7983 */ /* 0x000f280000100800 */
[----:B------:R-:W5:Y:S04]  /*2b10*/  LDL R20, [R1+0x38] ;  /* 0x0000380001147983 */ /* 0x000f680000100800 */
[----:B------:R-:W4:Y:S02]  /*2b20*/  LDL R19, [R1+0x40] ;  /* 0x0000400001137983 */ /* 0x000f240000100800 */
[----:B------:R-:W-:-:S05]  /*2b30*/  @P0 IMAD.WIDE R2, R122, R14, c[0x0][0x340] ;  /* 0x0000d0007a020625 */ /* 0x000fca00078e020e */
[----:B-1----:R1:W5:Y:S01]  /*2b40*/  @P0 LDG.E R15, [R2.64] ;  /* 0x00000006020f0981 */ /* 0x002362000c1e1900 */
[----:B------:R-:W-:Y:S01]  /*2b50*/  SHF.R.S32.HI R0, RZ, 0x1f, R12 ;  /* 0x0000001fff007819 */ /* 0x000fe2000001140c */
[----:B------:R-:W-:Y:S01]  /*2b60*/  IMAD.MOV.U32 R18, RZ, RZ, R16 ;  /* 0x000000ffff127224 */ /* 0x000fe200078e0010 */
[----:B------:R-:W-:Y:S01]  /*2b70*/  SHF.R.S32.HI R14, RZ, 0x1f, R122 ;  /* 0x0000001fff0e7819 */ /* 0x000fe2000001147a */
[----:B------:R-:W1:Y:S02]  /*2b80*/  S2R R8, SR_TID.X ;  /* 0x0000000000087919 */ /* 0x000e640000002100 */
[----:B------:R-:W-:-:S04]  /*2b90*/  IMAD R0, R0, c[0x0][0x178], RZ ;  /* 0x00005e0000007a24 */ /* 0x000fc800078e02ff */
[----:B------:R-:W-:Y:S01]  /*2ba0*/  IMAD R0, R12, c[0x0][0x17c], R0 ;  /* 0x00005f000c007a24 */ /* 0x000fe200078e0200 */
[----:B------:R-:W-:Y:S02]  /*2bb0*/  SEL R7, R14, RZ, !P3 ;  /* 0x000000ff0e077207 */ /* 0x000fe40005800000 */
[----:B------:R-:W-:Y:S01]  /*2bc0*/  SHF.R.S32.HI R10, RZ, 0x1f, R13 ;  /* 0x0000001fff0a7819 */ /* 0x000fe2000001140d */
[----:B-1----:R-:W-:Y:S01]  /*2bd0*/  IMAD.WIDE.U32 R2, R12, c[0x0][0x178], RZ ;  /* 0x00005e000c027a25 */ /* 0x002fe200078e00ff */
[----:B------:R-:W-:-:S03]  /*2be0*/  SHF.R.S32.HI R111, RZ, 0x1f, R8 ;  /* 0x0000001fff6f7819 */ /* 0x000fc60000011408 */
[----:B------:R-:W-:Y:S02]  /*2bf0*/  IMAD.IADD R5, R3, 0x1, R0 ;  /* 0x0000000103057824 */ /* 0x000fe400078e0200 */
[----:B------:R-:W-:Y:S01]  /*2c00*/  IMAD.MOV.U32 R4, RZ, RZ, R2 ;  /* 0x000000ffff047224 */ /* 0x000fe200078e0002 */
[----:B------:R-:W-:-:S04]  /*2c10*/  LEA.HI R111, R111, R8, RZ, 0x3 ;  /* 0x000000086f6f7211 */ /* 0x000fc800078f18ff */
[----:B------:R-:W-:Y:S01]  /*2c20*/  SHF.R.S32.HI R111, RZ, 0x3, R111 ;  /* 0x00000003ff6f7819 */ /* 0x000fe2000001146f */
[----:B------:R-:W-:-:S03]  /*2c30*/  IMAD.WIDE.U32 R4, R115, c[0x0][0x1b8], R4 ;  /* 0x00006e0073047a25 */ /* 0x000fc600078e0004 */
[----:B------:R-:W-:Y:S01]  /*2c40*/  IADD3 R2, P1, R111, R13, RZ ;  /* 0x0000000d6f027210 */ /* 0x000fe20007f3e0ff */
[----:B------:R-:W-:Y:S01]  /*2c50*/  IMAD R5, R115, c[0x0][0x1bc], R5 ;  /* 0x00006f0073057a24 */ /* 0x000fe200078e0205 */
[----:B------:R-:W-:Y:S01]  /*2c60*/  SEL R3, R122, RZ, !P3 ;  /* 0x000000ff7a037207 */ /* 0x000fe20005800000 */
[----:B------:R-:W-:Y:S01]  /*2c70*/  IMAD R7, R7, c[0x0][0x1c0], RZ ;  /* 0x0000700007077a24 */ /* 0x000fe200078e02ff */
[----:B------:R-:W-:-:S03]  /*2c80*/  LEA.HI.X.SX32 R10, R111, R10, 0x1, P1 ;  /* 0x0000000a6f0a7211 */ /* 0x000fc600008f0eff */
[C---:B------:R-:W-:Y:S02]  /*2c90*/  IMAD R11, R3.reuse, c[0x0][0x1c4], R7 ;  /* 0x00007100030b7a24 */ /* 0x040fe400078e0207 */
[----:B------:R-:W-:-:S04]  /*2ca0*/  IMAD.WIDE.U32 R4, R3, c[0x0][0x1c0], R4 ;  /* 0x0000700003047a25 */ /* 0x000fc800078e0004 */
[C---:B------:R-:W-:Y:S02]  /*2cb0*/  IMAD R7, R10.reuse, c[0x0][0x1e0], RZ ;  /* 0x000078000a077a24 */ /* 0x040fe400078e02ff */
[----:B------:R-:W-:Y:S02]  /*2cc0*/  IMAD R3, R10, c[0x0][0x208], RZ ;  /* 0x000082000a037a24 */ /* 0x000fe400078e02ff */
[C---:B------:R-:W-:Y:S02]  /*2cd0*/  IMAD R16, R2.reuse, c[0x0][0x1e4], R7 ;  /* 0x0000790002107a24 */ /* 0x040fe400078e0207 */
[----:B------:R-:W-:Y:S02]  /*2ce0*/  IMAD R17, R2, c[0x0][0x20c], R3 ;  /* 0x0000830002117a24 */ /* 0x000fe400078e0203 */
[----:B------:R-:W-:Y:S01]  /*2cf0*/  IMAD.IADD R3, R5, 0x1, R11 ;  /* 0x0000000105037824 */ /* 0x000fe200078e020b */
[----:B------:R-:W-:Y:S02]  /*2d00*/  LOP3.LUT R18, R18, 0xfffffffb, RZ, 0xc0, !PT ;  /* 0xfffffffb12127812 */ /* 0x000fe400078ec0ff */
[----:B------:R-:W-:-:S02]  /*2d10*/  IADD3 R96, R238, -0x1, RZ ;  /* 0xffffffffee607810 */ /* 0x000fc40007ffe0ff */
[----:B--2---:R-:W-:-:S05]  /*2d20*/  IADD3 R6, R9, R114, RZ ;  /* 0x0000007209067210 */ /* 0x004fca0007ffe0ff */
[----:B------:R-:W-:-:S04]  /*2d30*/  @P5 IMAD.HI.U32 R8, R6, c[0x0][0x2c8], RZ ;  /* 0x0000b20006085a27 */ /* 0x000fc800078e00ff */
[----:B------:R-:W-:Y:S01]  /*2d40*/  IMAD.MOV.U32 R0, RZ, RZ, R6 ;  /* 0x000000ffff007224 */ /* 0x000fe200078e0006 */
[----:B------:R-:W-:Y:S01]  /*2d50*/  @P5 SHF.R.U32.HI R0, RZ, c[0x0][0x2cc], R8 ;  /* 0x0000b300ff005a19 */ /* 0x000fe20000011608 */
[----:B---3--:R-:W-:-:S04]  /*2d60*/  IMAD.WIDE.U32 R8, R2, c[0x0][0x1e0], R118 ;  /* 0x0000780002087a25 */ /* 0x008fc800078e0076 */
[----:B------:R-:W-:Y:S01]  /*2d70*/  IMAD.WIDE.U32 R12, R2, c[0x0][0x208], R118 ;  /* 0x00008200020c7a25 */ /* 0x000fe200078e0076 */
[----:B------:R-:W-:Y:S02]  /*2d80*/  SHF.R.S32.HI R2, RZ, 0x1f, R0 ;  /* 0x0000001fff027819 */ /* 0x000fe40000011400 */
[----:B------:R-:W-:Y:S02]  /*2d90*/  IADD3 R7, -R0, RZ, RZ ;  /* 0x000000ff00077210 */ /* 0x000fe40007ffe1ff */
[----:B----4-:R-:W-:Y:S01]  /*2da0*/  ISETP.GE.AND P5, PT, R110, c[0x0][0x1d4], PT ;  /* 0x000075006e007a0c */ /* 0x010fe20003fa6270 */
[----:B------:R-:W-:Y:S01]  /*2db0*/  IMAD R5, R2, c[0x0][0x1b0], RZ ;  /* 0x00006c0002057a24 */ /* 0x000fe200078e02ff */
[----:B------:R-:W-:Y:S01]  /*2dc0*/  ISETP.GE.AND P6, PT, R118, c[0x0][0x1d4], PT ;  /* 0x0000750076007a0c */ /* 0x000fe20003fc6270 */
[----:B------:R-:W-:Y:S01]  /*2dd0*/  IMAD R10, R7, c[0x0][0x2c4], R6 ;  /* 0x0000b100070a7a24 */ /* 0x000fe200078e0206 */
[----:B------:R-:W-:Y:S01]  /*2de0*/  SEL R6, RZ, 0xffffffff, P5 ;  /* 0xffffffffff067807 */ /* 0x000fe20002800000 */
[----:B------:R-:W-:Y:S01]  /*2df0*/  IMAD.MOV.U32 R2, RZ, RZ, R4 ;  /* 0x000000ffff027224 */ /* 0x000fe200078e0004 */
[----:B------:R-:W-:Y:S01]  /*2e00*/  SEL R4, RZ, 0x1, P6 ;  /* 0x00000001ff047807 */ /* 0x000fe20003000000 */
[----:B------:R-:W-:Y:S01]  /*2e10*/  IMAD R5, R0, c[0x0][0x1b4], R5 ;  /* 0x00006d0000057a24 */ /* 0x000fe200078e0205 */
[----:B------:R-:W-:Y:S01]  /*2e20*/  SHF.L.U32 R6, R6, 0x1, RZ ;  /* 0x0000000106067819 */ /* 0x000fe200000006ff */
[----:B------:R-:W-:Y:S01]  /*2e30*/  IMAD.WIDE.U32 R2, R0, c[0x0][0x1b0], R2 ;  /* 0x00006c0000027a25 */ /* 0x000fe200078e0002 */
[----:B------:R-:W-:-:S03]  /*2e40*/  SHF.R.S32.HI R0, RZ, 0x1f, R10 ;  /* 0x0000001fff007819 */ /* 0x000fc6000001140a */
[----:B------:R-:W-:Y:S01]  /*2e50*/  IMAD.IADD R9, R9, 0x1, R16 ;  /* 0x0000000109097824 */ /* 0x000fe200078e0210 */
[----:B------:R-:W-:Y:S01]  /*2e60*/  LOP3.LUT R16, R6, 0x2, R4, 0xe2, !PT ;  /* 0x0000000206107812 */ /* 0x000fe200078ee204 */
[----:B------:R-:W-:Y:S01]  /*2e70*/  IMAD R0, R0, c[0x0][0x1a8], RZ ;  /* 0x00006a0000007a24 */ /* 0x000fe200078e02ff */
[----:B------:R-:W-:Y:S01]  /*2e80*/  IADD3 R5, R3, R5, RZ ;  /* 0x0000000503057210 */ /* 0x000fe20007ffe0ff */
[----:B------:R-:W-:Y:S01]  /*2e90*/  IMAD.MOV.U32 R4, RZ, RZ, R2 ;  /* 0x000000ffff047224 */ /* 0x000fe200078e0002 */
[----:B-----5:R-:W-:Y:S01]  /*2ea0*/  @P0 MOV R2, R15 ;  /* 0x0000000f00020202 */ /* 0x020fe20000000f00 */
[----:B------:R-:W-:Y:S01]  /*2eb0*/  @!P0 IMAD.MOV.U32 R2, RZ, RZ, R122 ;  /* 0x000000ffff028224 */ /* 0x000fe200078e007a */
[----:B------:R-:W-:Y:S01]  /*2ec0*/  @P0 SHF.R.S32.HI R3, RZ, 0x1f, R15 ;  /* 0x0000001fff030819 */ /* 0x000fe2000001140f */
[----:B------:R-:W-:Y:S01]  /*2ed0*/  IMAD.IADD R7, R13, 0x1, R17 ;  /* 0x000000010d077824 */ /* 0x000fe200078e0211 */
[----:B------:R-:W-:Y:S01]  /*2ee0*/  @!P0 MOV R3, R14 ;  /* 0x0000000e00038202 */ /* 0x000fe20000000f00 */
[----:B------:R-:W-:-:S02]  /*2ef0*/  IMAD.MOV.U32 R6, RZ, RZ, R12 ;  /* 0x000000ffff067224 */ /* 0x000fc400078e000c */
[C---:B------:R-:W-:Y:S02]  /*2f00*/  IMAD R13, R10.reuse, c[0x0][0x1ac], R0 ;  /* 0x00006b000a0d7a24 */ /* 0x040fe400078e0200 */
[----:B------:R-:W-:Y:S01]  /*2f10*/  IMAD.WIDE.U32 R10, R10, c[0x0][0x1a8], R4 ;  /* 0x00006a000a0a7a25 */ /* 0x000fe200078e0004 */
[----:B------:R-:W-:Y:S02]  /*2f20*/  SEL R12, R2, RZ, !P4 ;  /* 0x000000ff020c7207 */ /* 0x000fe40006000000 */
[----:B------:R-:W-:Y:S01]  /*2f30*/  SEL R0, R3, RZ, !P4 ;  /* 0x000000ff03007207 */ /* 0x000fe20006000000 */
[----:B------:R-:W-:Y:S01]  /*2f40*/  IMAD.WIDE.U32 R2, R115, c[0x0][0x210], R6 ;  /* 0x0000840073027a25 */ /* 0x000fe200078e0006 */
[----:B------:R-:W-:-:S03]  /*2f50*/  LEA R15, P0, R10, c[0x0][0x160], 0x1 ;  /* 0x000058000a0f7a11 */ /* 0x000fc600078008ff */
[----:B------:R-:W-:-:S05]  /*2f60*/  IMAD.IADD R6, R11, 0x1, R13 ;  /* 0x000000010b067824 */ /* 0x000fca00078e020d */
[----:B------:R-:W-:Y:S02]  /*2f70*/  LEA.HI.X R14, R10, c[0x0][0x164], R6, 0x1, P0 ;  /* 0x000059000a0e7a11 */ /* 0x000fe400000f0c06 */
[----:B------:R-:W-:Y:S02]  /*2f80*/  ISETP.GE.AND P0, PT, R110, c[0x0][0x198], PT ;  /* 0x000066006e007a0c */ /* 0x000fe40003f06270 */
[----:B------:R-:W-:-:S11]  /*2f90*/  ISETP.GE.AND P1, PT, R20, c[0x0][0x198], PT ;  /* 0x0000660014007a0c */ /* 0x000fd60003f26270 */
[----:B------:R-:W-:Y:S02]  /*2fa0*/  @P0 LOP3.LUT R18, R18, 0x4, RZ, 0xfc, !PT ;  /* 0x0000000412120812 */ /* 0x000fe400078efcff */
[----:B------:R-:W-:Y:S02]  /*2fb0*/  ISETP.GE.AND P0, PT, R19, c[0x0][0x198], PT ;  /* 0x0000660013007a0c */ /* 0x000fe40003f06270 */
[----:B------:R-:W-:-:S04]  /*2fc0*/  LOP3.LUT R18, R18, 0xfffffffe, RZ, 0xc0, !PT ;  /* 0xfffffffe12127812 */ /* 0x000fc800078ec0ff */
[----:B------:R-:W-:-:S04]  /*2fd0*/  LOP3.LUT R18, R18, 0xfffffffd, RZ, 0xc0, !PT ;  /* 0xfffffffd12127812 */ /* 0x000fc800078ec0ff */
[----:B------:R-:W-:-:S04]  /*2fe0*/  @P1 LOP3.LUT R18, R18, 0x2, RZ, 0xfc, !PT ;  /* 0x0000000212121812 */ /* 0x000fc800078efcff */
[----:B------:R-:W-:-:S05]  /*2ff0*/  @P0 LOP3.LUT R18, R18, 0x1, RZ, 0xfc, !PT ;  /* 0x0000000112120812 */ /* 0x000fca00078efcff */
[----:B------:R1:W-:Y:S01]  /*3000*/  STL [R1+0x1c], R18 ;  /* 0x00001c1201007387 */ /* 0x0003e20000100800 */
[----:B------:R-:W-:Y:S01]  /*3010*/  IMAD.WIDE.U32 R4, R115, c[0x0][0x1e8], R8 ;  /* 0x00007a0073047a25 */ /* 0x000fe200078e0008 */
[----:B------:R-:W-:-:S03]  /*3020*/  ISETP.GE.AND P4, PT, R20, c[0x0][0x1d4], PT ;  /* 0x0000750014007a0c */ /* 0x000fc60003f86270 */
[C---:B------:R-:W-:Y:S01]  /*3030*/  IMAD R6, R0.reuse, c[0x0][0x1f0], RZ ;  /* 0x00007c0000067a24 */ /* 0x040fe200078e02ff */
[----:B------:R-:W-:Y:S01]  /*3040*/  ISETP.GE.AND P3, PT, R19, c[0x0][0x1d4], PT ;  /* 0x0000750013007a0c */ /* 0x000fe20003f66270 */
[C---:B------:R-:W-:Y:S02]  /*3050*/  IMAD R3, R115.reuse, c[0x0][0x214], R3 ;  /* 0x0000850073037a24 */ /* 0x040fe400078e0203 */
[----:B------:R-:W-:Y:S02]  /*3060*/  IMAD R0, R0, c[0x0][0x218], RZ ;  /* 0x0000860000007a24 */ /* 0x000fe400078e02ff */
[----:B------:R-:W-:Y:S01]  /*3070*/  IMAD R5, R115, c[0x0][0x1ec], R5 ;  /* 0x00007b0073057a24 */ /* 0x000fe200078e0205 */
[----:B------:R-:W-:Y:S01]  /*3080*/  SEL R8, RZ, 0x4, P4 ;  /* 0x00000004ff087807 */ /* 0x000fe20002000000 */
[----:B------:R-:W-:Y:S01]  /*3090*/  IMAD.WIDE.U32 R234, R12, c[0x0][0x218], R2 ;  /* 0x000086000cea7a25 */ /* 0x000fe200078e0002 */
[----:B------:R-:W-:-:S03]  /*30a0*/  SEL R7, RZ, 0x8, P3 ;  /* 0x00000008ff077807 */ /* 0x000fc60001800000 */
[C---:B------:R-:W-:Y:S02]  /*30b0*/  IMAD R0, R12.reuse, c[0x0][0x21c], R0 ;  /* 0x000087000c007a24 */ /* 0x040fe400078e0200 */
[----:B------:R-:W-:-:S04]  /*30c0*/  IMAD.WIDE.U32 R232, R12, c[0x0][0x1f0], R4 ;  /* 0x00007c000ce87a25 */ /* 0x000fc800078e0004 */
[----:B------:R-:W-:Y:S01]  /*30d0*/  IMAD R2, R12, c[0x0][0x1f4], R6 ;  /* 0x00007d000c027a24 */ /* 0x000fe200078e0206 */
[----:B------:R-:W-:Y:S02]  /*30e0*/  LOP3.LUT R24, R7, R16, R8, 0xfe, !PT ;  /* 0x0000001007187212 */ /* 0x000fe400078efe08 */
[----:B------:R-:W-:Y:S01]  /*30f0*/  ISETP.GE.AND P2, PT, R118, c[0x0][0x198], PT ;  /* 0x0000660076007a0c */ /* 0x000fe20003f46270 */
[----:B------:R-:W-:Y:S01]  /*3100*/  IMAD.IADD R231, R233, 0x1, R2 ;  /* 0x00000001e9e77824 */ /* 0x000fe200078e0202 */
[----:B------:R-:W-:Y:S02]  /*3110*/  IADD3 R12, R111, R114, RZ ;  /* 0x000000726f0c7210 */ /* 0x000fe40007ffe0ff */
[----:B------:R-:W-:Y:S01]  /*3120*/  IADD3 R236, R235, R0, RZ ;  /* 0x00000000ebec7210 */ /* 0x000fe20007ffe0ff */
[----:B------:R-:W-:Y:S06]  /*3130*/  BRA.DIV ~URZ, `(.L_x_1662) ;  /* 0x00016ad27f007947 */ /* 0x000fec000b800000 */
[----:B-1----:R1:W2:Y:S02]  /*3140*/  SHFL.IDX PT, R4, R14, RZ, 0x181f ;  /* 0x00181fff0e047589 */ /* 0x0022a400000e0000 */
.L_x_1781:
[----:B------:R-:W-:Y:S05]  /*3150*/  BRA.DIV ~URZ, `(.L_x_1663) ;  /* 0x00016b227f007947 */ /* 0x000fea000b800000 */
[----:B------:R3:W4:Y:S02]  /*3160*/  SHFL.IDX PT, R0, R15, RZ, 0x181f ;  /* 0x00181fff0f007589 */ /* 0x00072400000e0000 */
.L_x_1782:
[----:B------:R-:W5:Y:S01]  /*3170*/  LDL R2, [R1+0x10] ;  /* 0x0000100001027983 */ /* 0x000f620000100800 */
[----:B------:R-:W-:Y:S01]  /*3180*/  BSSY B0, `(.L_x_1664) ;  /* 0x0000020000007945 */ /* 0x000fe20003800000 */
[----:B-----5:R-:W-:-:S05]  /*3190*/  IMAD R13, R2, c[0x0][0x2c4], RZ ;  /* 0x0000b100020d7a24 */ /* 0x020fca00078e02ff */
        /* <DEDUP_REMOVED lines=8> */
[----:B------:R-:W2:Y:S04]  /*3220*/  LDL R18, [R1+0x4c] ;  /* 0x00004c0001127983 */ /* 0x000ea80000100800 */
[----:B------:R-:W2:Y:S01]  /*3230*/  LDL R16, [R1+0x1c] ;  /* 0x00001c0001107983 */ /* 0x000ea20000100800 */
[----:B------:R-:W-:-:S02]  /*3240*/  P2R R5, PR, RZ, 0x8 ;  /* 0x00000008ff057803 */ /* 0x000fc40000000000 */
        /* <DEDUP_REMOVED lines=8> */
[----:B--2---:R-:W-:-:S04]  /*32d0*/  LEA R6, P0, R2, R0, 0x1 ;  /* 0x0000000002067211 */ /* 0x004fc800078008ff */
[----:B------:R-:W-:Y:S02]  /*32e0*/  LEA.HI.X R7, R2, R4, R3, 0x1, P0 ;  /* 0x0000000402077211 */ /* 0x000fe400000f0c03 */
[----:B------:R-:W-:-:S04]  /*32f0*/  LEA R2, P0, R17, R0, 0x1 ;  /* 0x0000000011027211 */ /* 0x000fc800078008ff */
[----:B------:R-:W-:Y:S02]  /*3300*/  LEA.HI.X R3, R17, R4, R18, 0x1, P0 ;  /* 0x0000000411037211 */ /* 0x000fe400000f0c12 */
[C---:B------:R-:W-:Y:S02]  /*3310*/  LOP3.LUT P3, RZ, R16.reuse, 0x4, RZ, 0xc0, !PT ;  /* 0x0000000410ff7812 */ /* 0x040fe4000786c0ff */
[C---:B------:R-:W-:Y:S02]  /*3320*/  LOP3.LUT P0, RZ, R16.reuse, 0x2, RZ, 0xc0, !PT ;  /* 0x0000000210ff7812 */ /* 0x040fe4000780c0ff */
[----:B------:R-:W-:-:S09]  /*3330*/  LOP3.LUT P1, RZ, R16, 0x1, RZ, 0xc0, !PT ;  /* 0x0000000110ff7812 */ /* 0x000fd2000782c0ff */
[----:B------:R3:W-:Y:S04]  /*3340*/  LDGSTS.E.BYPASS.LTC128B.128 [R219+0x14100], [R8.64], !P3 ;  /* 0x1410000008db7fae */ /* 0x0007e8000d901d46 */
[----:B------:R3:W-:Y:S04]  /*3350*/  LDGSTS.E.BYPASS.LTC128B.128 [R219+0x18100], [R6.64], !P0 ;  /* 0x1810000006db7fae */ /* 0x0007e8000c101d46 */
[----:B------:R3:W-:Y:S01]  /*3360*/  LDGSTS.E.BYPASS.LTC128B.128 [R219+0x1c100], [R2.64], !P1 ;  /* 0x1c10000002db7fae */ /* 0x0007e2000c901d46 */
[----:B------:R-:W-:-:S08]  /*3370*/  ISETP.NE.AND P3, PT, R5, RZ, PT ;  /* 0x000000ff0500720c */ /* 0x000fd00003f65270 */
.L_x_1665:
[----:B------:R-:W-:Y:S05]  /*3380*/  BSYNC B0 ;  /* 0x0000000000007941 */ /* 0x000fea0003800000 */
.L_x_1664:
[----:B------:R-:W-:Y:S05]  /*3390*/  BRA.DIV ~URZ, `(.L_x_1666) ;  /* 0x000169427f007947 */ /* 0x000fea000b800000 */
[----:B--2---:R2:W1:Y:S04]  /*33a0*/  SHFL.IDX PT, R4, R14, 0x1, 0x181f ;  /* 0x00381f000e047f89 */ /* 0x00446800000e0000 */
[----:B----4-:R2:W4:Y:S02]  /*33b0*/  SHFL.IDX PT, R0, R15, 0x1, 0x181f ;  /* 0x00381f000f007f89 */ /* 0x01052400000e0000 */
.L_x_1783:
[----:B---3--:R-:W-:Y:S01]  /*33c0*/  IADD3 R2, R12, 0x20, RZ ;  /* 0x000000200c027810 */ /* 0x008fe20007ffe0ff */
[----:B------:R-:W-:Y:S03]  /*33d0*/  BSSY B0, `(.L_x_1667) ;  /* 0x000001f000007945 */ /* 0x000fe60003800000 */
[----:B------:R-:W-:-:S13]  /*33e0*/  ISETP.GE.AND P0, PT, R2, R13, PT ;  /* 0x0000000d0200720c */ /* 0x000fda0003f06270 */
[----:B------:R-:W-:Y:S05]  /*33f0*/  @P0 BRA `(.L_x_1668) ;  /* 0x000001c000000947 */ /* 0x000fea0003800000 */
[----:B------:R-:W3:Y:S04]  /*3400*/  LDL.64 R8, [R1+0x20] ;  /* 0x0000200001087983 */ /* 0x000ee80000100a00 */
[----:B------:R-:W5:Y:S04]  /*3410*/  LDL R6, [R1+0x3c] ;  /* 0x00003c0001067983 */ /* 0x000f680000100800 */
[----:B--2---:R-:W2:Y:S04]  /*3420*/  LDL R7, [R1+0x54] ;  /* 0x0000540001077983 */ /* 0x004ea80000100800 */
[----:B----4-:R-:W4:Y:S04]  /*3430*/  LDL R3, [R1+0x38] ;  /* 0x0000380001037983 */ /* 0x010f280000100800 */
[----:B------:R-:W4:Y:S04]  /*3440*/  LDL R19, [R1+0x50] ;  /* 0x0000500001137983 */ /* 0x000f280000100800 */
[----:B------:R-:W4:Y:S04]  /*3450*/  LDL R17, [R1+0x40] ;  /* 0x0000400001117983 */ /* 0x000f280000100800 */
[----:B------:R-:W4:Y:S04]  /*3460*/  LDL R18, [R1+0x4c] ;  /* 0x00004c0001127983 */ /* 0x000f280000100800 */
[----:B------:R-:W4:Y:S01]  /*3470*/  LDL R16, [R1+0x1c] ;  /* 0x00001c0001107983 */ /* 0x000f220000100800 */
[----:B------:R-:W-:-:S02]  /*3480*/  P2R R5, PR, RZ, 0x8 ;  /* 0x00000008ff057803 */ /* 0x000fc40000000000 */
        /* <DEDUP_REMOVED lines=8> */
[----:B----4-:R-:W-:-:S04]  /*3510*/  LEA R6, P0, R3, R0, 0x1 ;  /* 0x0000000003067211 */ /* 0x010fc800078008ff */
        /* <DEDUP_REMOVED lines=10> */
.L_x_1668:
[----:B------:R-:W-:Y:S05]  /*35c0*/  BSYNC B0 ;  /* 0x0000000000007941 */ /* 0x000fea0003800000 */
.L_x_1667:
[----:B------:R-:W-:Y:S05]  /*35d0*/  BRA.DIV ~URZ, `(.L_x_1669) ;  /* 0x000167c27f007947 */ /* 0x000fea000b800000 */
[----:B-1----:R1:W3:Y:S02]  /*35e0*/  SHFL.IDX PT, R4, R14, 0x2, 0x181f ;  /* 0x00581f000e047f89 */ /* 0x0022e400000e0000 */
.L_x_1784:
[----:B------:R-:W-:Y:S05]  /*35f0*/  BRA.DIV ~URZ, `(.L_x_1670) ;  /* 0x000168127f007947 */ /* 0x000fea000b800000 */
[----:B----4-:R4:W1:Y:S02]  /*3600*/  SHFL.IDX PT, R0, R15, 0x2, 0x181f ;  /* 0x00581f000f007f89 */ /* 0x01086400000e0000 */
.L_x_1785:
[----:B------:R-:W-:Y:S01]  /*3610*/  IADD3 R2, R12, 0x40, RZ ;  /* 0x000000400c027810 */ /* 0x000fe20007ffe0ff */
        /* <DEDUP_REMOVED lines=9> */
[----:B------:R-:W3:Y:S04]  /*36b0*/  LDL R18, [R1+0x4c] ;  /* 0x00004c0001127983 */ /* 0x000ee80000100800 */
[----:B------:R-:W3:Y:S01]  /*36c0*/  LDL R16, [R1+0x1c] ;  /* 0x00001c0001107983 */ /* 0x000ee20000100800 */
[----:B------:R-:W-:-:S02]  /*36d0*/  P2R R5, PR, RZ, 0x8 ;  /* 0x00000008ff057803 */ /* 0x000fc40000000000 */
        /* <DEDUP_REMOVED lines=8> */
[----:B---3--:R-:W-:-:S04]  /*3760*/  LEA R6, P0, R3, R0, 0x1 ;  /* 0x0000000003067211 */ /* 0x008fc800078008ff */
        /* <DEDUP_REMOVED lines=10> */
.L_x_1672:
[----:B------:R-:W-:Y:S05]  /*3810*/  BSYNC B0 ;  /* 0x0000000000007941 */ /* 0x000fea0003800000 */
.L_x_1671:
[----:B------:R-:W-:Y:S05]  /*3820*/  BRA.DIV ~URZ, `(.L_x_1673) ;  /* 0x000166427f007947 */ /* 0x000fea000b800000 */
[----:B---3--:R3:W2:Y:S04]  /*3830*/  SHFL.IDX PT, R4, R14, 0x3, 0x181f ;  /* 0x00781f000e047f89 */ /* 0x0086a800000e0000 */
[----:B-1----:R3:W1:Y:S02]  /*3840*/  SHFL.IDX PT, R0, R15, 0x3, 0x181f ;  /* 0x00781f000f007f89 */ /* 0x00266400000e0000 */
.L_x_1786:
[----:B------:R-:W5:Y:S04]  /*3850*/  LDL.64 R8, [R1+0x20] ;  /* 0x0000200001087983 */ /* 0x000f680000100a00 */
[----:B---3--:R-:W3:Y:S04]  /*3860*/  LDL R6, [R1+0x3c] ;  /* 0x00003c0001067983 */ /* 0x008ee80000100800 */
[----:B----4-:R-:W4:Y:S04]  /*3870*/  LDL R7, [R1+0x54] ;  /* 0x0000540001077983 */ /* 0x010f280000100800 */
[----:B--2---:R-:W2:Y:S04]  /*3880*/  LDL R15, [R1+0x38] ;  /* 0x00003800010f7983 */ /* 0x004ea80000100800 */
[----:B------:R-:W2:Y:S04]  /*3890*/  LDL R16, [R1+0x50] ;  /* 0x0000500001107983 */ /* 0x000ea80000100800 */
[----:B------:R-:W2:Y:S04]  /*38a0*/  LDL R11, [R1+0x40] ;  /* 0x00004000010b7983 */ /* 0x000ea80000100800 */
[----:B------:R-:W2:Y:S04]  /*38b0*/  LDL R14, [R1+0x4c] ;  /* 0x00004c00010e7983 */ /* 0x000ea80000100800 */
[----:B------:R-:W2:Y:S04]  /*38c0*/  LDL R10, [R1+0x1c] ;  /* 0x00001c00010a7983 */ /* 0x000ea80000100800 */
[----:B------:R-:W2:Y:S01]  /*38d0*/  LDL R242, [R1+0xc] ;  /* 0x00000c0001f27983 */ /* 0x000ea20000100800 */
[----:B------:R-:W-:-:S04]  /*38e0*/  IADD3 R2, R12, 0x60, RZ ;  /* 0x000000600c027810 */ /* 0x000fc80007ffe0ff */
[----:B------:R-:W-:Y:S02]  /*38f0*/  ISETP.GE.AND P0, PT, R2, R13, PT ;  /* 0x0000000d0200720c */ /* 0x000fe40003f06270 */
[----:B------:R-:W-:Y:S01]  /*3900*/  P2R R5, PR, RZ, 0x8 ;  /* 0x00000008ff057803 */ /* 0x000fe20000000000 */
[----:B------:R-:W-:-:S10]  /*3910*/  IMAD.SHL.U32 R97, R96, 0x40, RZ ;  /* 0x0000004060617824 */ /* 0x000fd400078e00ff */
[----:B-1---5:R-:W-:-:S04]  /*3920*/  @!P0 LEA R2, P1, R8, R0, 0x1 ;  /* 0x0000000008028211 */ /* 0x022fc800078208ff */
[----:B------:R-:W-:Y:S02]  /*3930*/  @!P0 LEA.HI.X R3, R8, R4, R9, 0x1, P1 ;  /* 0x0000000408038211 */ /* 0x000fe400008f0c09 */
[----:B---3--:R-:W-:-:S03]  /*3940*/  @!P0 LEA R8, P1, R6, R0, 0x1 ;  /* 0x0000000006088211 */ /* 0x008fc600078208ff */
[----:B------:R-:W-:Y:S01]  /*3950*/  @!PT LDS RZ, [RZ] ;  /* 0x00000000fffff984 */ /* 0x000fe20000000800 */
[----:B------:R-:W-:Y:S01]  /*3960*/  @!PT LDS RZ, [RZ] ;  /* 0x00000000fffff984 */ /* 0x000fe20000000800 */
[----:B------:R-:W-:Y:S01]  /*3970*/  @!PT LDS RZ, [RZ] ;  /* 0x00000000fffff984 */ /* 0x000fe20000000800 */
[----:B------:R1:W-:Y:S01]  /*3980*/  @!P0 LDGSTS.E.BYPASS.LTC128B.128 [R219+0x13100], [R2.64], !P2 ;  /* 0x1310000002db8fae */ /* 0x0003e2000d101d46 */
[----:B----4-:R-:W-:Y:S02]  /*3990*/  @!P0 LEA.HI.X R9, R6, R4, R7, 0x1, P1 ;  /* 0x0000000406098211 */ /* 0x010fe400008f0c07 */
[----:B--2---:R-:W-:-:S04]  /*39a0*/  @!P0 LEA R6, P1, R15, R0, 0x1 ;  /* 0x000000000f068211 */ /* 0x004fc800078208ff */
[----:B------:R-:W-:Y:S02]  /*39b0*/  @!P0 LEA.HI.X R7, R15, R4, R16, 0x1, P1 ;  /* 0x000000040f078211 */ /* 0x000fe400008f0c10 */
[----:B-1----:R-:W-:-:S04]  /*39c0*/  @!P0 LEA R2, P1, R11, R0, 0x1 ;  /* 0x000000000b028211 */ /* 0x002fc800078208ff */
[----:B------:R-:W-:Y:S02]  /*39d0*/  @!P0 LEA.HI.X R3, R11, R4, R14, 0x1, P1 ;  /* 0x000000040b038211 */ /* 0x000fe400008f0c0e */
[----:B------:R-:W1:Y:S01]  /*39e0*/  S2R R11, SR_TID.X ;  /* 0x00000000000b7919 */ /* 0x000e620000002100 */
[C---:B------:R-:W-:Y:S02]  /*39f0*/  LOP3.LUT P3, RZ, R10.reuse, 0x4, RZ, 0xc0, !PT ;  /* 0x000000040aff7812 */ /* 0x040fe4000786c0ff */
[C---:B------:R-:W-:Y:S02]  /*3a00*/  LOP3.LUT P1, RZ, R10.reuse, 0x2, RZ, 0xc0, !PT ;  /* 0x000000020aff7812 */ /* 0x040fe4000782c0ff */
[----:B------:R-:W-:-:S09]  /*3a10*/  LOP3.LUT P2, RZ, R10, 0x1, RZ, 0xc0, !PT ;  /* 0x000000010aff7812 */ /* 0x000fd2000784c0ff */
[----:B------:R2:W-:Y:S04]  /*3a20*/  @!P0 LDGSTS.E.BYPASS.LTC128B.128 [R219+0x17100], [R8.64], !P3 ;  /* 0x1710000008db8fae */ /* 0x0005e8000d901d46 */
[----:B------:R3:W-:Y:S01]  /*3a30*/  @!P0 LDGSTS.E.BYPASS.LTC128B.128 [R219+0x1b100], [R6.64], !P1 ;  /* 0x1b10000006db8fae */ /* 0x0007e2000c901d46 */
[----:B------:R-:W-:Y:S02]  /*3a40*/  ISETP.NE.AND P3, PT, R5, RZ, PT ;  /* 0x000000ff0500720c */ /* 0x000fe40003f65270 */
[----:B-1----:R-:W-:Y:S01]  /*3a50*/  SHF.R.S32.HI R10, RZ, 0x1f, R11 ;  /* 0x0000001fff0a7819 */ /* 0x002fe2000001140b */
[----:B------:R1:W-:Y:S01]  /*3a60*/  @!P0 LDGSTS.E.BYPASS.LTC128B.128 [R219+0x1f100], [R2.64], !P2 ;  /* 0x1f10000002db8fae */ /* 0x0003e2000d101d46 */
[----:B------:R-:W-:Y:S02]  /*3a70*/  IMAD.WIDE.U32 R4, R96, c[0x0][0x1e0], RZ ;  /* 0x0000780060047a25 */ /* 0x000fe400078e00ff */
[----:B------:R-:W-:Y:S01]  /*3a80*/  LEA.HI R10, R10, R11, RZ, 0x3 ;  /* 0x0000000b0a0a7211 */ /* 0x000fe200078f18ff */
[----:B------:R-:W0:Y:S03]  /*3a90*/  LDGDEPBAR ;  /* 0x00000000000079af */ /* 0x000e260000000000 */
[----:B------:R-:W-:-:S02]  /*3aa0*/  SHF.R.S32.HI R10, RZ, 0x3, R10 ;  /* 0x00000003ff0a7819 */ /* 0x000fc4000001140a */
[----:B---3--:R-:W-:-:S05]  /*3ab0*/  SHF.R.S32.HI R7, RZ, 0x1f, R96 ;  /* 0x0000001fff077819 */ /* 0x008fca0000011460 */
[----:B------:R-:W-:-:S04]  /*3ac0*/  IMAD R0, R7, c[0x0][0x1e0], RZ ;  /* 0x0000780007007a24 */ /* 0x000fc800078e02ff */
[----:B-1----:R-:W-:Y:S01]  /*3ad0*/  IMAD R2, R96, c[0x0][0x1e4], R0 ;  /* 0x0000790060027a24 */ /* 0x002fe200078e0200 */
[----:B------:R-:W-:-:S03]  /*3ae0*/  LEA R0, P0, R4, R232, 0x6 ;  /* 0x000000e804007211 */ /* 0x000fc600078030ff */
[----:B------:R-:W-:Y:S01]  /*3af0*/  IMAD.IADD R3, R5, 0x1, R2 ;  /* 0x0000000105037824 */ /* 0x000fe200078e0202 */
[----:B------:R-:W-:-:S04]  /*3b00*/  IADD3 R2, -R97, R242, -R10 ;  /* 0x000000f261027210 */ /* 0x000fc80007ffe90a */
[----:B------:R-:W-:Y:S02]  /*3b10*/  LEA.HI.X R3, R4, R231, R3, 0x6, P0 ;  /* 0x000000e704037211 */ /* 0x000fe400000f3403 */
[----:B------:R-:W-:Y:S01]  /*3b20*/  ISETP.GE.AND P0, PT, R2, 0x21, PT ;  /* 0x000000210200780c */ /* 0x000fe20003f06270 */
[----:B------:R-:W-:-:S04]  /*3b30*/  IMAD.MOV.U32 R4, RZ, RZ, 0x20 ;  /* 0x00000020ff047424 */ /* 0x000fc800078e00ff */
[----:B--2---:R-:W-:-:S04]  /*3b40*/  IMAD.WIDE.U32 R8, R4, c[0x0][0x1e0], RZ ;  /* 0x0000780004087a25 */ /* 0x004fc800078e00ff */
[----:B------:R-:W-:Y:S01]  /*3b50*/  IMAD R4, R4, c[0x0][0x1e4], RZ ;  /* 0x0000790004047a24 */ /* 0x000fe200078e02ff */
[----:B------:R-:W-:Y:S01]  /*3b60*/  WARPSYNC 0xffffffff ;  /* 0xffffffff00007948 */ /* 0x000fe20003800000 */
[----:B------:R-:W-:Y:S02]  /*3b70*/  BAR.SYNC.DEFER_BLOCKING 0x0 ;  /* 0x0000000000007b1d */ /* 0x000fe40000010000 */
[----:B------:R-:W-:-:S04]  /*3b80*/  @P0 IADD3 R6, P1, R0, R8, RZ ;  /* 0x0000000800060210 */ /* 0x000fc80007f3e0ff */
[----:B------:R-:W-:Y:S02]  /*3b90*/  @P0 IADD3.X R8, R3, R9, R4, P1, !PT ;  /* 0x0000000903080210 */ /* 0x000fe40000ffe404 */
[----:B------:R-:W-:-:S13]  /*3ba0*/  ISETP.GE.AND P1, PT, R2, 0x1, PT ;  /* 0x000000010200780c */ /* 0x000fda0003f26270 */
        /* <DEDUP_REMOVED lines=19> */
[----:B------:R-:W-:Y:S01]  /*3ce0*/  LEA R0, P0, R4, R234, 0x6 ;  /* 0x000000ea04007211 */ /* 0x000fe200078030ff */
[----:B--2---:R-:W-:Y:S01]  /*3cf0*/  IMAD.IADD R3, R5, 0x1, R6 ;  /* 0x0000000105037824 */ /* 0x004fe200078e0206 */
[----:B------:R-:W-:-:S04]  /*3d00*/  DEPBAR.LE SB0, 0x1 ;  /* 0x000080400000791a */ /* 0x000fc80000000000 */
[----:B------:R-:W-:Y:S01]  /*3d10*/  LEA.HI.X R3, R4, R236, R3, 0x6, P0 ;  /* 0x000000ec04037211 */ /* 0x000fe200000f3403 */
[----:B------:R-:W-:-:S04]  /*3d20*/  DEPBAR.LE SB0, 0x0 ;  /* 0x000080000000791a */ /* 0x000fc80000000000 */
[C---:B------:R-:W-:Y:S01]  /*3d30*/  LEA R2, P0, R0.reuse, c[0x0][0x1f8], 0x1 ;  /* 0x00007e0000027a11 */ /* 0x040fe200078008ff */
[----:B------:R-:W-:Y:S01]  /*3d40*/  BAR.SYNC.DEFER_BLOCKING 0x0 ;  /* 0x0000000000007b1d */ /* 0x000fe20000010000 */
[----:B------:R-:W-:Y:S02]  /*3d50*/  IMAD.MOV.U32 R4, RZ, RZ, c[0x0][0x208] ;  /* 0x00008200ff047624 */ /* 0x000fe400078e00ff */
[----:B------:R-:W-:Y:S01]  /*3d60*/  LEA.HI.X R3, R0, c[0x0][0x1fc], R3, 0x1, P0 ;  /* 0x00007f0000037a11 */ /* 0x000fe200000f0c03 */
[----:B------:R-:W-:Y:S01]  /*3d70*/  IMAD.IADD R98, R242, 0x1, -R97 ;  /* 0x00000001f2627824 */ /* 0x000fe200078e0a61 */
[----:B------:R-:W-:Y:S01]  /*3d80*/  LOP3.LUT R0, R24, 0x1, RZ, 0xc0, !PT ;  /* 0x0000000118007812 */ /* 0x000fe200078ec0ff */
[----:B------:R-:W-:Y:S01]  /*3d90*/  IMAD.MOV.U32 R5, RZ, RZ, c[0x0][0x20c] ;  /* 0x00008300ff057624 */ /* 0x000fe200078e00ff */
[----:B------:R-:W-:Y:S02]  /*3da0*/  P2R R14, PR, RZ, 0x40 ;  /* 0x00000040ff0e7803 */ /* 0x000fe40000000000 */
[----:B------:R-:W-:Y:S01]  /*3db0*/  ISETP.NE.U32.AND P6, PT, R0, 0x1, PT ;  /* 0x000000010000780c */ /* 0x000fe20003fc5070 */
[----:B------:R-:W-:Y:S01]  /*3dc0*/  IMAD.IADD R0, R98, 0x1, -R10 ;  /* 0x0000000162007824 */ /* 0x000fe200078e0a0a */
[----:B------:R-:W-:-:S04]  /*3dd0*/  LEA R12, P0, R4, R2, 0x6 ;  /* 0x00000002040c7211 */ /* 0x000fc800078030ff */
        /* <DEDUP_REMOVED lines=21> */
[----:B------:R-:W-:Y:S02]  /*3f30*/  P2R R15, PR, RZ, 0x20 ;  /* 0x00000020ff0f7803 */ /* 0x000fe40000000000 */
[C---:B------:R-:W-:Y:S02]  /*3f40*/  ISETP.LT.OR P6, PT, R0.reuse, 0x21, P6 ;  /* 0x000000210000780c */ /* 0x040fe400037c1670 */
[----:B------:R-:W-:-:S07]  /*3f50*/  ISETP.LT.OR P2, PT, R0, 0x21, !P2 ;  /* 0x000000210000780c */ /* 0x000fce0005741670 */
[----:B------:R2:W-:Y:S01]  /*3f60*/  LDGSTS.E.BYPASS.LTC128B.128 [R219+0x4100], [R2.64+0x100], !P0 ;  /* 0x0410010002db7fae */ /* 0x0005e2000c101d46 */
[----:B------:R-:W-:-:S04]  /*3f70*/  LOP3.LUT P0, RZ, R24, 0x8, RZ, 0xc0, !PT ;  /* 0x0000000818ff7812 */ /* 0x000fc8000780c0ff */
[C---:B------:R-:W-:Y:S02]  /*3f80*/  ISETP.LT.OR P5, PT, R0.reuse, 0x1, !P0 ;  /* 0x000000010000780c */ /* 0x040fe400047a1670 */
[C---:B------:R-:W-:Y:S02]  /*3f90*/  ISETP.LT.OR P1, PT, R0.reuse, 0x21, !P1 ;  /* 0x000000210000780c */ /* 0x040fe40004f21670 */
[----:B------:R-:W-:Y:S01]  /*3fa0*/  ISETP.LT.OR P0, PT, R0, 0x21, !P0 ;  /* 0x000000210000780c */ /* 0x000fe20004701670 */
[C---:B-1----:R-:W-:Y:S08]  /*3fb0*/  HMMA.16816.F32 R24, R4.reuse, R20, RZ ;  /* 0x000000140418723c */ /* 0x042ff000000018ff */
[----:B------:R1:W-:Y:S01]  /*3fc0*/  LDGSTS.E.BYPASS.LTC128B.128 [R219+0x6100], [R2.64+0x180], !P5 ;  /* 0x0610018002db7fae */ /* 0x0003e2000e901d46 */
[----:B------:R-:W-:Y:S03]  /*3fd0*/  HMMA.16816.F32 R28, R4, R22, RZ ;  /* 0x00000016041c723c */ /* 0x000fe600000018ff */
[----:B------:R1:W-:Y:S01]  /*3fe0*/  LDGSTS.E.BYPASS.LTC128B.128 [R219+0x1100], [R12.64], !P6 ;  /* 0x011000000cdb7fae */ /* 0x0003e2000f101d46 */
[----:B------:R-:W-:-:S03]  /*3ff0*/  ISETP.NE.AND P5, PT, R15, RZ, PT ;  /* 0x000000ff0f00720c */ /* 0x000fc60003fa5270 */
[----:B------:R1:W-:Y:S01]  /*4000*/  LDGSTS.E.BYPASS.LTC128B.128 [R219+0x3100], [R12.64+0x80], !P2 ;  /* 0x031000800cdb7fae */ /* 0x0003e2000d101d46 */
[C---:B--2---:R-:W-:Y:S01]  /*4010*/  HMMA.16816.F32 R20, R4.reuse, R16, RZ ;  /* 0x000000100414723c */ /* 0x044fe200000018ff */
[----:B------:R-:W-:Y:S02]  /*4020*/  ISETP.NE.AND P6, PT, R14, RZ, PT ;  /* 0x000000ff0e00720c */ /* 0x000fe40003fc5270 */
        /* <DEDUP_REMOVED lines=17> */
[----:B------:R-:W-:Y:S07]  /*4140*/  LDSM.16.M88.4 R48, [R195+0x1800] ;  /* 0x00180000c330783b */ /* 0x000fee0000000200 */
[C---:B------:R-:W-:Y:S01]  /*4150*/  HMMA.16816.F32 R32, R8.reuse, R60, R20 ;  /* 0x0000003c0820723c */ /* 0x040fe20000001814 */
[----:B------:R-:W2:Y:S07]  /*4160*/  LDSM.16.M88.4 R20, [R198+0x1800] ;  /* 0x00180000c614783b */ /* 0x000eae0000000200 */
        /* <DEDUP_REMOVED lines=162> */
[----:B------:R-:W2:Y:S07]  /*4b90*/  LDSM.16.M88.4 R60, [R204] ;  /* 0x00000000cc3c783b */ /* 0x000eae0000000200 */
[----:B------:R-:W-:Y:S01]  /*4ba0*/  HMMA.16816.F32 R64, R16, R72, R88 ;  /* 0x000000481040723c */ /* 0x000fe20000001858 */
[----:B------:R4:W1:Y:S07]  /*4bb0*/  MUFU.TANH R72, R0 ;  /* 0x0000000000487308 */ /* 0x00086e0000002400 */
[----:B---3--:R-:W-:Y:S01]  /*4bc0*/  HMMA.16816.F32 R36, R4, R52, R36 ;  /* 0x000000340424723c */ /* 0x008fe20000001824 */
[----:B----4-:R-:W-:-:S04]  /*4bd0*/  FMUL.FTZ R0, R50, c[0x0][0x320] ;  /* 0x0000c80032007a20 */ /* 0x010fc80000410000 */
[----:B------:R3:W4:Y:S03]  /*4be0*/  MUFU.TANH R77, R0 ;  /* 0x00000000004d7308 */ /* 0x0007260000002400 */
[----:B------:R-:W-:Y:S01]  /*4bf0*/  HMMA.16816.F32 R40, R12, R70, R44 ;  /* 0x000000460c28723c */ /* 0x000fe2000000182c */
[----:B------:R-:W-:Y:S01]  /*4c00*/  LDSM.16.M88.4 R44, [R198+0x7800] ;  /* 0x00780000c62c783b */ /* 0x000fe20000000200 */
[----:B---3--:R-:W-:-:S03]  /*4c10*/  FMUL.FTZ R0, R51, c[0x0][0x320] ;  /* 0x0000c80033007a20 */ /* 0x008fc60000410000 */
[----:B------:R-:W3:Y:S01]  /*4c20*/  LDSM.16.M88.4 R48, [R195+0x7000] ;  /* 0x00700000c330783b */ /* 0x000ee20000000200 */
        /* <DEDUP_REMOVED lines=19> */
[----:B-1----:R-:W-:-:S06]  /*4d60*/  FMUL.FTZ R0, R38, c[0x0][0x320] ;  /* 0x0000c80026007a20 */ /* 0x002fcc0000410000 */
[----:B------:R1:W1:Y:S01]  /*4d70*/  MUFU.TANH R53, R0 ;  /* 0x0000000000357308 */ /* 0x0002620000002400 */
        /* <DEDUP_REMOVED lines=55> */
[----:B------:R-:W-:Y:S02]  /*50f0*/  IMAD.MOV.U32 R5, RZ, RZ, c[0x0][0x1e0] ;  /* 0x00007800ff057624 */ /* 0x000fe400078e00ff */
[----:B------:R-:W-:Y:S01]  /*5100*/  IMAD.MOV.U32 R6, RZ, RZ, c[0x0][0x1e4] ;  /* 0x00007900ff067624 */ /* 0x000fe200078e00ff */
[----:B------:R-:W-:-:S05]  /*5110*/  SHF.R.S32.HI R2, RZ, 0x1f, R0 ;  /* 0x0000001fff027819 */ /* 0x000fca0000011400 */
[----:B------:R-:W-:Y:S02]  /*5120*/  IMAD R4, R2, c[0x0][0x1e0], RZ ;  /* 0x0000780002047a24 */ /* 0x000fe400078e02ff */
[----:B------:R-:W-:-:S04]  /*5130*/  IMAD.WIDE.U32 R2, R0, c[0x0][0x1e0], RZ ;  /* 0x0000780000027a25 */ /* 0x000fc800078e00ff */
[----:B------:R-:W-:Y:S01]  /*5140*/  IMAD R4, R0, c[0x0][0x1e4], R4 ;  /* 0x0000790000047a24 */ /* 0x000fe200078e0204 */
[----:B------:R-:W-:-:S03]  /*5150*/  LEA R0, P0, R2, R232, 0x6 ;  /* 0x000000e802007211 */ /* 0x000fc600078030ff */
[----:B------:R-:W-:-:S05]  /*5160*/  IMAD.IADD R3, R3, 0x1, R4 ;  /* 0x0000000103037824 */ /* 0x000fca00078e0204 */
[----:B------:R-:W-:Y:S02]  /*5170*/  LEA.HI.X R3, R2, R231, R3, 0x6, P0 ;  /* 0x000000e702037211 */ /* 0x000fe400000f3403 */
[----:B------:R-:W-:-:S04]  /*5180*/  LEA R2, P0, R0, c[0x0][0x1c8], 0x1 ;  /* 0x0000720000027a11 */ /* 0x000fc800078008ff */
[----:B------:R-:W-:Y:S02]  /*5190*/  LEA.HI.X R3, R0, c[0x0][0x1cc], R3, 0x1, P0 ;  /* 0x0000730000037a11 */ /* 0x000fe400000f0c03 */
[----:B------:R-:W-:-:S03]  /*51a0*/  LEA R4, P0, R5, R2, 0x6 ;  /* 0x0000000205047211 */ /* 0x000fc600078030ff */
[----:B------:R-:W-:Y:S01]  /*51b0*/  @!PT LDS RZ, [RZ] ;  /* 0x00000000fffff984 */ /* 0x000fe20000000800 */
[----:B------:R-:W-:Y:S01]  /*51c0*/  @!PT LDS RZ, [RZ] ;  /* 0x00000000fffff984 */ /* 0x000fe20000000800 */
[----:B------:R-:W-:Y:S01]  /*51d0*/  @!PT LDS RZ, [RZ] ;  /* 0x00000000fffff984 */ /* 0x000fe20000000800 */
[----:B------:R1:W-:Y:S01]  /*51e0*/  LDGSTS.E.BYPASS.LTC128B.128 [R219+0x8100], [R2.64], !P6 ;  /* 0x0810000002db7fae */ /* 0x0003e2000f101d46 */
[----:B------:R-:W-:-:S03]  /*51f0*/  LEA.HI.X R5, R5, R3, R6, 0x6, P0 ;  /* 0x0000000305057211 */ /* 0x000fc600000f3406 */
[----:B------:R1:W-:Y:S04]  /*5200*/  LDGSTS.E.BYPASS.LTC128B.128 [R219+0xa100], [R2.64+0x80], !P5 ;  /* 0x0a10008002db7fae */ /* 0x0003e8000e901d46 */
[----:B------:R1:W-:Y:S04]  /*5210*/  LDGSTS.E.BYPASS.LTC128B.128 [R219+0xc100], [R2.64+0x100], !P4 ;  /* 0x0c10010002db7fae */ /* 0x0003e8000e101d46 */
[----:B------:R1:W-:Y:S04]  /*5220*/  LDGSTS.E.BYPASS.LTC128B.128 [R219+0xe100], [R2.64+0x180], !P3 ;  /* 0x0e10018002db7fae */ /* 0x0003e8000d901d46 */
[----:B------:R1:W-:Y:S04]  /*5230*/  LDGSTS.E.BYPASS.LTC128B.128 [R219+0x9100], [R4.64], !P6 ;  /* 0x0910000004db7fae */ /* 0x0003e8000f101d46 */
[----:B------:R1:W-:Y:S04]  /*5240*/  LDGSTS.E.BYPASS.LTC128B.128 [R219+0xb100], [R4.64+0x80], !P5 ;  /* 0x0b10008004db7fae */ /* 0x0003e8000e901d46 */
[----:B------:R1:W-:Y:S04]  /*5250*/  LDGSTS.E.BYPASS.LTC128B.128 [R219+0xd100], [R4.64+0x100], !P4 ;  /* 0x0d10010004db7fae */ /* 0x0003e8000e101d46 */
[----:B------:R1:W-:Y:S02]  /*5260*/  LDGSTS.E.BYPASS.LTC128B.128 [R219+0xf100], [R4.64+0x180], !P3 ;  /* 0x0f10018004db7fae */ /* 0x0003e4000d901d46 */
.L_x_1675:
[----:B--234-:R-:W-:Y:S05]  /*5270*/  BSYNC B0 ;  /* 0x0000000000007941 */ /* 0x01cfea0003800000 */
.L_x_1674:
[----:B-1----:R-:W2:Y:S01]  /*5280*/  LDL R0, [R1+0x44] ;  /* 0x0000440001007983 */ /* 0x002ea20000100800 */
[----:B------:R-:W-:-:S03]  /*5290*/  IMAD.MOV.U32 R2, RZ, RZ, c[0x0][0x2c4] ;  /* 0x0000b100ff027624 */ /* 0x000fc600078e00ff */
[----:B------:R-:W2:Y:S04]  /*52a0*/  LDL R125, [R1+0x18] ;  /* 0x00001800017d7983 */ /* 0x000ea80000100800 */
[----:B------:R-:W3:Y:S04]  /*52b0*/  LDL R14, [R1+0x4] ;  /* 0x00000400010e7983 */ /* 0x000ee80000100800 */
[----:B------:R-:W3:Y:S01]  /*52c0*/  LDL R243, [R1+0x10] ;  /* 0x0000100001f37983 */ /* 0x000ee20000100800 */
[----:B------:R-:W-:Y:S01]  /*52d0*/  ISETP.NE.AND P0, PT, R2, 0x1, PT ;  /* 0x000000010200780c */ /* 0x000fe20003f05270 */
[----:B------:R-:W-:Y:S01]  /*52e0*/  IMAD.MOV.U32 R8, RZ, RZ, c[0x0][0x32c] ;  /* 0x0000cb00ff087624 */ /* 0x000fe200078e00ff */
[----:B------:R-:W-:Y:S01]  /*52f0*/  ULDC UR4, c[0x0][0x324] ;  /* 0x0000c90000047ab9 */ /* 0x000fe20000000800 */
[----:B------:R-:W0:Y:S03]  /*5300*/  LDGDEPBAR ;  /* 0x00000000000079af */ /* 0x000e260000000000 */
[----:B------:R-:W-:Y:S01]  /*5310*/  ISETP.GE.AND P2, PT, R8, 0x1, PT ;  /* 0x000000010800780c */ /* 0x000fe20003f46270 */
[----:B------:R-:W-:Y:S01]  /*5320*/  ULOP3.LUT UR4, URZ, UR4, URZ, 0x33, !UPT ;  /* 0x000000043f047292 */ /* 0x000fe2000f8e333f */
[----:B--2---:R-:W-:-:S05]  /*5330*/  IMAD.IADD R0, R0, 0x1, R125 ;  /* 0x0000000100007824 */ /* 0x004fca00078e027d */
[----:B------:R-:W-:-:S04]  /*5340*/  @P0 IMAD.HI.U32 R2, R0, c[0x0][0x2c8], RZ ;  /* 0x0000b20000020a27 */ /* 0x000fc800078e00ff */
[----:B------:R-:W-:Y:S01]  /*5350*/  IMAD.MOV.U32 R4, RZ, RZ, R0 ;  /* 0x000000ffff047224 */ /* 0x000fe200078e0000 */
[----:B------:R-:W-:-:S05]  /*5360*/  @P0 SHF.R.U32.HI R4, RZ, c[0x0][0x2cc], R2 ;  /* 0x0000b300ff040a19 */ /* 0x000fca0000011602 */
[----:B------:R-:W1:Y:S01]  /*5370*/  SHFL.IDX PT, R3, R4, RZ, 0x1c1f ;  /* 0x001c1fff04037589 */ /* 0x000e6200000e0000 */
[----:B------:R-:W-:-:S04]  /*5380*/  IADD3 R0, R242, 0x1, -R97 ;  /* 0x00000001f2007810 */ /* 0x000fc80007ffe861 */
[----:B---3--:R-:W-:-:S04]  /*5390*/  IADD3 R0, -R243, R0, -R14 ;  /* 0x00000000f3007210 */ /* 0x008fc80007ffe90e */
[----:B------:R-:W-:Y:S01]  /*53a0*/  IADD3 R5, R0, c[0x0][0x328], RZ ;  /* 0x0000ca0000057a10 */ /* 0x000fe20007ffe0ff */
[----:B------:R-:W-:Y:S01]  /*53b0*/  IMAD.IADD R7, R98, 0x1, -R14 ;  /* 0x0000000162077824 */ /* 0x000fe200078e0a0e */
[----:B------:R-:W-:-:S03]  /*53c0*/  IADD3 R6, R0, UR4, RZ ;  /* 0x0000000400067c10 */ /* 0x000fc6000fffe0ff */
[--C-:B-1----:R-:W-:Y:S02]  /*53d0*/  IMAD.IADD R2, R5, 0x1, R3.reuse ;  /* 0x0000000105027824 */ /* 0x102fe400078e0203 */
[----:B------:R-:W-:-:S03]  /*53e0*/  IMAD.IADD R0, R6, 0x1, R3 ;  /* 0x0000000106007824 */ /* 0x000fc600078e0203 */
        /* <DEDUP_REMOVED lines=13> */
.L_x_1678:
[----:B------:R-:W-:-:S04]  /*54c0*/  MOV R8, c[0x0][0x32c] ;  /* 0x0000cb0000087a02 */ /* 0x000fc80000000f00 */
[----:B------:R-:W-:-:S13]  /*54d0*/  ISETP.NE.AND P0, PT, R8, 0x1, PT ;  /* 0x000000010800780c */ /* 0x000fda0003f05270 */
[----:B------:R-:W-:-:S05]  /*54e0*/  @P0 IMAD.HI.U32 R8, R3, c[0x0][0x330], RZ ;  /* 0x0000cc0003080a27 */ /* 0x000fca00078e00ff */
[----:B------:R-:W-:Y:S02]  /*54f0*/  @P0 SHF.R.U32.HI R3, RZ, c[0x0][0x334], R8 ;  /* 0x0000cd00ff030a19 */ /* 0x000fe40000011608 */
.L_x_1679:
[----:B------:R-:W-:Y:S05]  /*5500*/  BSYNC B0 ;  /* 0x0000000000007941 */ /* 0x000fea0003800000 */
.L_x_1677:
[----:B------:R-:W-:-:S04]  /*5510*/  IMAD R3, R3, c[0x0][0x32c], -R97 ;  /* 0x0000cb0003037a24 */ /* 0x000fc800078e0a61 */
[----:B------:R-:W-:-:S05]  /*5520*/  IMAD.IADD R3, R3, 0x1, -R14 ;  /* 0x0000000103037824 */ /* 0x000fca00078e0a0e */
[----:B------:R-:W-:Y:S02]  /*5530*/  IADD3 R8, R3, c[0x0][0x32c], RZ ;  /* 0x0000cb0003087a10 */ /* 0x000fe40007ffe0ff */
[----:B------:R-:W-:Y:S02]  /*5540*/  IMNMX R0, R0, R3, !PT ;  /* 0x0000000300007217 */ /* 0x000fe40007800200 */
[----:B------:R-:W-:Y:S02]  /*5550*/  IMNMX R2, R2, R8, PT ;  /* 0x0000000802027217 */ /* 0x000fe40003800200 */
.L_x_1676:
[----:B------:R-:W-:Y:S01]  /*5560*/  ISETP.GT.AND P1, PT, R238, RZ, PT ;  /* 0x000000ffee00720c */ /* 0x000fe20003f24270 */
        /* <DEDUP_REMOVED lines=64> */
.L_x_1682:
[----:B------:R-:W-:-:S04]  /*5970*/  MOV R4, c[0x0][0x32c] ;  /* 0x0000cb0000047a02 */ /* 0x000fc80000000f00 */
[----:B------:R-:W-:-:S13]  /*5980*/  ISETP.NE.AND P0, PT, R4, 0x1, PT ;  /* 0x000000010400780c */ /* 0x000fda0003f05270 */
[----:B------:R-:W-:-:S05]  /*5990*/  @P0 IMAD.HI.U32 R4, R3, c[0x0][0x330], RZ ;  /* 0x0000cc0003040a27 */ /* 0x000fca00078e00ff */
[----:B------:R-:W-:Y:S02]  /*59a0*/  @P0 SHF.R.U32.HI R3, RZ, c[0x0][0x334], R4 ;  /* 0x0000cd00ff030a19 */ /* 0x000fe40000011604 */
.L_x_1683:
[----:B------:R-:W-:Y:S05]  /*59b0*/  BSYNC B0 ;  /* 0x0000000000007941 */ /* 0x000fea0003800000 */
.L_x_1681:
[----:B------:R-:W-:-:S04]  /*59c0*/  IMAD R3, R3, c[0x0][0x32c], -R97 ;  /* 0x0000cb0003037a24 */ /* 0x000fc800078e0a61 */
[----:B------:R-:W-:-:S05]  /*59d0*/  IMAD.IADD R3, R3, 0x1, -R14 ;  /* 0x0000000103037824 */ /* 0x000fca00078e0a0e */
[----:B------:R-:W-:Y:S02]  /*59e0*/  IADD3 R4, R3, c[0x0][0x32c], RZ ;  /* 0x0000cb0003047a10 */ /* 0x000fe40007ffe0ff */
[----:B------:R-:W-:Y:S02]  /*59f0*/  IMNMX R0, R0, R3, !PT ;  /* 0x0000000300007217 */ /* 0x000fe40007800200 */
[----:B------:R-:W-:Y:S02]  /*5a00*/  IMNMX R2, R2, R4, PT ;  /* 0x0000000402027217 */ /* 0x000fe40003800200 */
.L_x_1680:
[----:B------:R-:W-:Y:S01]  /*5a10*/  ISETP.GT.AND P0, PT, R0, RZ, P1 ;  /* 0x000000ff0000720c */ /* 0x000fe20000f04270 */
[----:B------:R-:W-:Y:S01]  /*5a20*/  LDSM.16.MT88.4 R36, [R193+0x800] ;  /* 0x00080000c124783b */ /* 0x000fe20000004200 */
[----:B------:R-:W-:Y:S02]  /*5a30*/  FMNMX.FTZ R3, R8, R9, !PT ;  /* 0x0000000908037209 */ /* 0x000fe40007810000 */
[----:B------:R-:W-:Y:S01]  /*5a40*/  ISETP.LT.OR P0, PT, R2, 0x1, P0 ;  /* 0x000000010200780c */ /* 0x000fe20000701670 */
[----:B------:R-:W-:Y:S01]  /*5a50*/  LDSM.16.MT88.4 R48, [R197] ;  /* 0x00000000c530783b */ /* 0x000fe20000004200 */
[----:B------:R-:W-:-:S02]  /*5a60*/  FMNMX.FTZ R3, R11, R3, !PT ;  /* 0x000000030b037209 */ /* 0x000fc40007810000 */
[----:B------:R-:W-:Y:S01]  /*5a70*/  FSEL R6, R77, -INF , !P0 ;  /* 0xff8000004d067808 */ /* 0x000fe20004000000 */
[----:B------:R-:W-:Y:S01]  /*5a80*/  LDSM.16.MT88.4 R60, [R193+0x2000] ;  /* 0x00200000c13c783b */ /* 0x000fe20000004200 */
[----:B------:R-:W-:Y:S02]  /*5a90*/  ISETP.GT.AND P0, PT, R0, 0x1, P1 ;  /* 0x000000010000780c */ /* 0x000fe40000f04270 */
[----:B------:R-:W-:Y:S01]  /*5aa0*/  FMNMX.FTZ R3, R13, R3, !PT ;  /* 0x000000030d037209 */ /* 0x000fe20007810000 */
[----:B------:R-:W-:Y:S01]  /*5ab0*/  LDSM.16.MT88.4 R76, [R197+0x2000] ;  /* 0x00200000c54c783b */ /* 0x000fe20000004200 */
[----:B------:R-:W-:Y:S02]  /*5ac0*/  ISETP.LT.OR P0, PT, R2, 0x2, P0 ;  /* 0x000000020200780c */ /* 0x000fe40000701670 */
[----:B------:R-:W-:Y:S02]  /*5ad0*/  FMNMX.FTZ R3, R15, R3, !PT ;  /* 0x000000030f037209 */ /* 0x000fe40007810000 */
[----:B------:R-:W-:-:S02]  /*5ae0*/  FSEL R7, R73, -INF , !P0 ;  /* 0xff80000049077808 */ /* 0x000fc40004000000 */
[----:B------:R-:W-:Y:S01]  /*5af0*/  ISETP.GT.AND P0, PT, R0, 0x8, P1 ;  /* 0x000000080000780c */ /* 0x000fe20000f04270 */
[----:B------:R-:W-:Y:S01]  /*5b00*/  LDSM.16.MT88.4 R72, [R197+0x800] ;  /* 0x00080000c548783b */ /* 0x000fe20000004200 */
[----:B------:R-:W-:Y:S02]  /*5b10*/  FMNMX.FTZ R3, R22, R3, !PT ;  /* 0x0000000316037209 */ /* 0x000fe40007810000 */
[----:B------:R-:W-:Y:S02]  /*5b20*/  ISETP.LT.OR P0, PT, R2, 0x9, P0 ;  /* 0x000000090200780c */ /* 0x000fe40000701670 */
[----:B------:R-:W-:Y:S02]  /*5b30*/  FMNMX.FTZ R3, R23, R3, !PT ;  /* 0x0000000317037209 */ /* 0x000fe40007810000 */
[----:B------:R-:W-:Y:S02]  /*5b40*/  FSEL R10, R70, -INF , !P0 ;  /* 0xff800000460a7808 */ /* 0x000fe40004000000 */
[----:B------:R-:W-:Y:S01]  /*5b50*/  ISETP.GT.AND P0, PT, R0, 0x9, P1 ;  /* 0x000000090000780c */ /* 0x000fe20000f04270 */
[----:B------:R-:W-:Y:S01]  /*5b60*/  LDSM.16.MT88.4 R68, [R194+0x2000] ;  /* 0x00200000c244783b */ /* 0x000fe20000004200 */
[----:B------:R-:W-:-:S02]  /*5b70*/  FMNMX.FTZ R3, R24, R3, !PT ;  /* 0x0000000318037209 */ /* 0x000fc40007810000 */
[----:B------:R-:W-:Y:S02]  /*5b80*/  ISETP.LT.OR P0, PT, R2, 0xa, P0 ;  /* 0x0000000a0200780c */ /* 0x000fe40000701670 */
[----:B------:R-:W-:Y:S02]  /*5b90*/  FMNMX.FTZ R3, R106, R3, !PT ;  /* 0x000000036a037209 */ /* 0x000fe40007810000 */
[----:B------:R-:W-:Y:S02]  /*5ba0*/  FSEL R14, R56, -INF , !P0 ;  /* 0xff800000380e7808 */ /* 0x000fe40004000000 */
[----:B------:R-:W-:Y:S01]  /*5bb0*/  ISETP.GT.AND P0, PT, R0, 0x10, P1 ;  /* 0x000000100000780c */ /* 0x000fe20000f04270 */
[----:B------:R-:W-:Y:S01]  /*5bc0*/  LDSM.16.MT88.4 R56, [R197+0x2800] ;  /* 0x00280000c538783b */ /* 0x000fe20000004200 */
[----:B------:R-:W-:Y:S02]  /*5bd0*/  FMNMX.FTZ R4, R6, R7, !PT ;  /* 0x0000000706047209 */ /* 0x000fe40007810000 */
[----:B------:R-:W-:-:S02]  /*5be0*/  ISETP.LT.OR P0, PT, R2, 0x11, P0 ;  /* 0x000000110200780c */ /* 0x000fc40000701670 */
[----:B------:R-:W-:Y:S02]  /*5bf0*/  FMNMX.FTZ R3, R105, R3, !PT ;  /* 0x0000000369037209 */ /* 0x000fe40007810000 */
[----:B------:R-:W-:Y:S02]  /*5c00*/  FSEL R20, R53, -INF , !P0 ;  /* 0xff80000035147808 */ /* 0x000fe40004000000 */
[----:B------:R-:W-:Y:S02]  /*5c10*/  ISETP.GT.AND P0, PT, R0, 0x11, P1 ;  /* 0x000000110000780c */ /* 0x000fe40000f04270 */
[----:B------:R-:W-:Y:S02]  /*5c20*/  FMNMX.FTZ R4, R10, R4, !PT ;  /* 0x000000040a047209 */ /* 0x000fe40007810000 */
[----:B------:R-:W-:Y:S02]  /*5c30*/  ISETP.LT.OR P0, PT, R2, 0x12, P0 ;  /* 0x000000120200780c */ /* 0x000fe40000701670 */
[----:B------:R-:W-:-:S02]  /*5c40*/  FMNMX.FTZ R3, R104, R3, !PT ;  /* 0x0000000368037209 */ /* 0x000fc40007810000 */
[----:B------:R-:W-:Y:S02]  /*5c50*/  FSEL R21, R43, -INF , !P0 ;  /* 0xff8000002b157808 */ /* 0x000fe40004000000 */
[----:B------:R-:W-:Y:S02]  /*5c60*/  ISETP.GT.AND P0, PT, R0, 0x18, P1 ;  /* 0x000000180000780c */ /* 0x000fe40000f04270 */
[----:B------:R-:W-:Y:S02]  /*5c70*/  FMNMX.FTZ R4, R14, R4, !PT ;  /* 0x000000040e047209 */ /* 0x000fe40007810000 */
[----:B------:R-:W-:Y:S02]  /*5c80*/  ISETP.LT.OR P0, PT, R2, 0x19, P0 ;  /* 0x000000190200780c */ /* 0x000fe40000701670 */
[----:B------:R-:W-:Y:S02]  /*5c90*/  FMNMX.FTZ R3, R103, R3, !PT ;  /* 0x0000000367037209 */ /* 0x000fe40007810000 */
[----:B------:R-:W-:-:S02]  /*5ca0*/  FSEL R52, R42, -INF , !P0 ;  /* 0xff8000002a347808 */ /* 0x000fc40004000000 */
[----:B------:R-:W-:Y:S02]  /*5cb0*/  ISETP.GT.AND P0, PT, R0, 0x19, P1 ;  /* 0x000000190000780c */ /* 0x000fe40000f04270 */
[----:B------:R-:W-:Y:S02]  /*5cc0*/  FMNMX.FTZ R4, R20, R4, !PT ;  /* 0x0000000414047209 */ /* 0x000fe40007810000 */
[----:B------:R-:W-:Y:S02]  /*5cd0*/  ISETP.LT.OR P0, PT, R2, 0x1a, P0 ;  /* 0x0000001a0200780c */ /* 0x000fe40000701670 */
[----:B------:R-:W-:Y:S02]  /*5ce0*/  FMNMX.FTZ R3, R107, R3, !PT ;  /* 0x000000036b037209 */ /* 0x000fe40007810000 */
[----:B------:R-:W-:Y:S02]  /*5cf0*/  FSEL R53, R40, -INF , !P0 ;  /* 0xff80000028357808 */ /* 0x000fe40004000000 */
[----:B------:R-:W-:-:S02]  /*5d00*/  ISETP.GT.AND P0, PT, R0, 0x20, P1 ;  /* 0x000000200000780c */ /* 0x000fc40000f04270 */
[----:B------:R-:W-:Y:S02]  /*5d10*/  FMNMX.FTZ R4, R21, R4, !PT ;  /* 0x0000000415047209 */ /* 0x000fe40007810000 */
[----:B------:R-:W-:Y:S02]  /*5d20*/  ISETP.LT.OR P0, PT, R2, 0x21, P0 ;  /* 0x000000210200780c */ /* 0x000fe40000701670 */
[----:B------:R-:W-:Y:S02]  /*5d30*/  FMNMX.FTZ R3, R109, R3, !PT ;  /* 0x000000036d037209 */ /* 0x000fe40007810000 */
[----:B------:R-:W-:Y:S02]  /*5d40*/  FSEL R83, R33, -INF , !P0 ;  /* 0xff80000021537808 */ /* 0x000fe40004000000 */
[----:B------:R-:W-:Y:S02]  /*5d50*/  ISETP.GT.AND P0, PT, R0, 0x21, P1 ;  /* 0x000000210000780c */ /* 0x000fe40000f04270 */
        /* <DEDUP_REMOVED lines=10> */
[----:B------:R-:W-:Y:S01]  /*5e00*/  ISETP.GT.AND P0, PT, R0, 0x29, P1 ;  /* 0x000000290000780c */ /* 0x000fe20000f04270 */
[----:B------:R-:W1:Y:S01]  /*5e10*/  SHFL.BFLY PT, R5, R3, 0x2, 0x1f ;  /* 0x0c401f0003057f89 */ /* 0x000e6200000e0000 */
        /* <DEDUP_REMOVED lines=9> */
[----:B------:R-:W-:-:S04]  /*5eb0*/  ISETP.GT.AND P0, PT, R0, 0x31, P1 ;  /* 0x000000310000780c */ /* 0x000fc80000f04270 */
[----:B------:R-:W-:-:S04]  /*5ec0*/  ISETP.LT.OR P0, PT, R2, 0x32, P0 ;  /* 0x000000320200780c */ /* 0x000fc80000701670 */
[----:B------:R-:W-:Y:S02]  /*5ed0*/  FSEL R100, R19, -INF , !P0 ;  /* 0xff80000013647808 */ /* 0x000fe40004000000 */
[----:B------:R-:W-:-:S04]  /*5ee0*/  ISETP.GT.AND P0, PT, R0, 0x38, P1 ;  /* 0x000000380000780c */ /* 0x000fc80000f04270 */
[----:B------:R-:W-:-:S04]  /*5ef0*/  ISETP.LT.OR P0, PT, R2, 0x39, P0 ;  /* 0x000000390200780c */ /* 0x000fc80000701670 */
[----:B------:R-:W-:Y:S02]  /*5f00*/  FSEL R87, R18, -INF , !P0 ;  /* 0xff80000012577808 */ /* 0x000fe40004000000 */
[----:B------:R-:W-:Y:S01]  /*5f10*/  ISETP.GT.AND P0, PT, R0, 0x39, P1 ;  /* 0x000000390000780c */ /* 0x000fe20000f04270 */
[----:B------:R-:W-:Y:S01]  /*5f20*/  LDSM.16.MT88.4 R16, [R193] ;  /* 0x00000000c110783b */ /* 0x000fe20000004200 */
[----:B------:R-:W-:Y:S02]  /*5f30*/  FMNMX.FTZ R0, R101, R4, !PT ;  /* 0x0000000465007209 */ /* 0x000fe40007810000 */
[----:B------:R-:W-:Y:S02]  /*5f40*/  ISETP.LT.OR P0, PT, R2, 0x3a, P0 ;  /* 0x0000003a0200780c */ /* 0x000fe40000701670 */
[----:B------:R-:W-:Y:S02]  /*5f50*/  FMNMX.FTZ R0, R100, R0, !PT ;  /* 0x0000000064007209 */ /* 0x000fe40007810000 */
[----:B------:R-:W-:-:S02]  /*5f60*/  FSEL R82, R29, -INF , !P0 ;  /* 0xff8000001d527808 */ /* 0x000fc40004000000 */
[----:B------:R-:W-:Y:S01]  /*5f70*/  FMNMX.FTZ R2, R87, R0, !PT ;  /* 0x0000000057027209 */ /* 0x000fe20007810000 */
[----:B------:R-:W-:Y:S01]  /*5f80*/  LDSM.16.MT88.4 R28, [R196] ;  /* 0x00000000c41c783b */ /* 0x000fe20000004200 */
[----:B-1----:R-:W-:Y:S02]  /*5f90*/  FMNMX.FTZ R0, R3, R5, !PT ;  /* 0x0000000503007209 */ /* 0x002fe40007810000 */
        /* <DEDUP_REMOVED lines=19> */
[----:B--2---:R-:W-:Y:S01]  /*60d0*/  FFMA.FTZ R3, R11, c[0x0][0x2d0], -R2 ;  /* 0x0000b4000b037a23 */ /* 0x004fe20000010802 */
[----:B---3--:R-:W-:-:S03]  /*60e0*/  F2FP.PACK_AB R8, R110, R111 ;  /* 0x0000006f6e08723e */ /* 0x008fc600000000ff */
[----:B------:R1:W2:Y:S02]  /*60f0*/  MUFU.EX2 R229, R3 ;  /* 0x0000000300e57308 */ /* 0x0002a40000000800 */
[--C-:B-1----:R-:W-:Y:S02]  /*6100*/  FFMA.FTZ R3, R15, c[0x0][0x2d0], -R2.reuse ;  /* 0x0000b4000f037a23 */ /* 0x102fe40000010802 */
[----:B------:R-:W-:-:S04]  /*6110*/  FFMA.FTZ R15, R102, c[0x0][0x2d0], -R2 ;  /* 0x0000b400660f7a23 */ /* 0x000fc80000010802 */
[----:B------:R1:W-:Y:S08]  /*6120*/  MUFU.EX2 R241, R3 ;  /* 0x0000000300f17308 */ /* 0x0003f00000000800 */
[----:B------:R-:W-:Y:S01]  /*6130*/  MUFU.EX2 R15, R15 ;  /* 0x0000000f000f7308 */ /* 0x000fe20000000800 */
[----:B-1----:R-:W-:-:S07]  /*6140*/  FFMA.FTZ R3, R6, c[0x0][0x2d0], -R0 ;  /* 0x0000b40006037a23 */ /* 0x002fce0000010800 */
[----:B------:R1:W-:Y:S02]  /*6150*/  MUFU.EX2 R80, R3 ;  /* 0x0000000300507308 */ /* 0x0003e40000000800 */
[--C-:B-1----:R-:W-:Y:S02]  /*6160*/  FFMA.FTZ R3, R7, c[0x0][0x2d0], -R0.reuse ;  /* 0x0000b40007037a23 */ /* 0x102fe40000010800 */
[----:B------:R-:W1:Y:S04]  /*6170*/  LDSM.16.MT88.4 R4, [R194] ;  /* 0x00000000c204783b */ /* 0x000e680000004200 */
[----:B------:R3:W4:Y:S02]  /*6180*/  MUFU.EX2 R13, R3 ;  /* 0x00000003000d7308 */ /* 0x0007240000000800 */
[----:B---3--:R-:W-:Y:S01]  /*6190*/  FFMA.FTZ R3, R10, c[0x0][0x2d0], -R0 ;  /* 0x0000b4000a037a23 */ /* 0x008fe20000010800 */
[----:B--2---:R-:W-:-:S02]  /*61a0*/  F2FP.PACK_AB R10, R240, R229 ;  /* 0x000000e5f00a723e */ /* 0x004fc400000000ff */
[----:B----4-:R-:W-:-:S03]  /*61b0*/  F2FP.PACK_AB R9, R13, R80 ;  /* 0x000000500d09723e */ /* 0x010fc600000000ff */
[----:B------:R2:W-:Y:S02]  /*61c0*/  MUFU.EX2 R81, R3 ;  /* 0x0000000300517308 */ /* 0x0005e40000000800 */
[--C-:B--2---:R-:W-:Y:S02]  /*61d0*/  FFMA.FTZ R3, R14, c[0x0][0x2d0], -R0.reuse ;  /* 0x0000b4000e037a23 */ /* 0x104fe40000010800 */
[----:B------:R-:W-:-:S04]  /*61e0*/  FFMA.FTZ R14, R87, c[0x0][0x2d0], -R0 ;  /* 0x0000b400570e7a23 */ /* 0x000fc80000010800 */
[----:B------:R2:W3:Y:S02]  /*61f0*/  MUFU.EX2 R228, R3 ;  /* 0x0000000300e47308 */ /* 0x0004e40000000800 */
[----:B--2---:R-:W-:Y:S01]  /*6200*/  FFMA.FTZ R3, R22, c[0x0][0x2d0], -R2 ;  /* 0x0000b40016037a23 */ /* 0x004fe20000010802 */
[----:B---3--:R-:W-:-:S05]  /*6210*/  F2FP.PACK_AB R11, R228, R81 ;  /* 0x00000051e40b723e */ /* 0x008fca00000000ff */
[----:B------:R2:W3:Y:S02]  /*6220*/  MUFU.EX2 R252, R3 ;  /* 0x0000000300fc7308 */ /* 0x0004e40000000800 */
[C---:B------:R-:W-:Y:S08]  /*6230*/  HMMA.16816.F32 R40, R8.reuse, R18, RZ ;  /* 0x000000120828723c */ /* 0x040ff000000018ff */
[----:B------:R-:W-:Y:S01]  /*6240*/  HMMA.16816.F32 R44, R8, R16, RZ ;  /* 0x00000010082c723c */ /* 0x000fe200000018ff */
[----:B--2---:R-:W-:-:S04]  /*6250*/  FFMA.FTZ R3, R23, c[0x0][0x2d0], -R2 ;  /* 0x0000b40017037a23 */ /* 0x004fc80000010802 */
[----:B------:R2:W-:Y:S03]  /*6260*/  MUFU.EX2 R251, R3 ;  /* 0x0000000300fb7308 */ /* 0x0005e60000000800 */
[C---:B------:R-:W-:Y:S08]  /*6270*/  HMMA.16816.F32 R16, R8.reuse, R48, RZ ;  /* 0x000000300810723c */ /* 0x040ff000000018ff */
[----:B------:R-:W-:Y:S01]  /*6280*/  HMMA.16816.F32 R64, R8, R50, RZ ;  /* 0x000000320840723c */ /* 0x000fe200000018ff */
[----:B------:R-:W-:Y:S01]  /*6290*/  LDSM.16.MT88.4 R48, [R196+0x800] ;  /* 0x00080000c430783b */ /* 0x000fe20000004200 */
[----:B--2---:R-:W-:-:S06]  /*62a0*/  FFMA.FTZ R3, R24, c[0x0][0x2d0], -R2 ;  /* 0x0000b40018037a23 */ /* 0x004fcc0000010802 */
[----:B-1----:R-:W-:Y:S01]  /*62b0*/  HMMA.16816.F32 R24, R8, R4, RZ ;  /* 0x000000040818723c */ /* 0x002fe200000018ff */
[----:B------:R1:W2:Y:S06]  /*62c0*/  MUFU.EX2 R124, R3 ;  /* 0x00000003007c7308 */ /* 0x0002ac0000000800 */
[----:B---3--:R-:W-:Y:S01]  /*62d0*/  F2FP.PACK_AB R4, R252, R241 ;  /* 0x000000f1fc04723e */ /* 0x008fe200000000ff */
[----:B-1----:R-:W-:-:S04]  /*62e0*/  FFMA.FTZ R3, R20, c[0x0][0x2d0], -R0 ;  /* 0x0000b40014037a23 */ /* 0x002fc80000010800 */
[----:B------:R1:W-:Y:S02]  /*62f0*/  MUFU.EX2 R135, R3 ;  /* 0x0000000300877308 */ /* 0x0003e40000000800 */
[--C-:B-1----:R-:W-:Y:S02]  /*6300*/  FFMA.FTZ R3, R21, c[0x0][0x2d0], -R0.reuse ;  /* 0x0000b40015037a23 */ /* 0x102fe40000010800 */
[----:B------:R-:W-:Y:S04]  /*6310*/  HMMA.16816.F32 R20, R8, R6, RZ ;  /* 0x000000060814723c */ /* 0x000fe800000018ff */
[----:B------:R1:W3:Y:S03]  /*6320*/  MUFU.EX2 R127, R3 ;  /* 0x00000003007f7308 */ /* 0x0002e60000000800 */
[----:B--2---:R-:W-:Y:S01]  /*6330*/  F2FP.PACK_AB R6, R124, R251 ;  /* 0x000000fb7c06723e */ /* 0x004fe200000000ff */
[----:B-1----:R-:W-:Y:S01]  /*6340*/  FFMA.FTZ R3, R52, c[0x0][0x2d0], -R0 ;  /* 0x0000b40034037a23 */ /* 0x002fe20000010800 */
[----:B---3--:R-:W-:-:S03]  /*6350*/  F2FP.PACK_AB R5, R127, R135 ;  /* 0x000000877f05723e */ /* 0x008fc600000000ff */
[----:B------:R1:W-:Y:S02]  /*6360*/  MUFU.EX2 R126, R3 ;  /* 0x00000003007e7308 */ /* 0x0003e40000000800 */
[----:B-1----:R-:W-:Y:S02]  /*6370*/  FFMA.FTZ R3, R53, c[0x0][0x2d0], -R0 ;  /* 0x0000b40035037a23 */ /* 0x002fe40000010800 */
[----:B------:R-:W-:Y:S04]  /*6380*/  HMMA.16816.F32 R52, R8, R28, RZ ;  /* 0x0000001c0834723c */ /* 0x000fe800000018ff */
[----:B------:R-:W1:Y:S02]  /*6390*/  MUFU.EX2 R237, R3 ;  /* 0x0000000300ed7308 */ /* 0x000e640000000800 */
[----:B-1----:R-:W-:Y:S01]  /*63a0*/  F2FP.PACK_AB R7, R237, R126 ;  /* 0x0000007eed07723e */ /* 0x002fe200000000ff */
[----:B------:R-:W-:-:S02]  /*63b0*/  FFMA.FTZ R3, R106, c[0x0][0x2d0], -R2 ;  /* 0x0000b4006a037a23 */ /* 0x000fc40000010802 */
[----:B------:R-:W-:-:S03]  /*63c0*/  IMAD.MOV.U32 R106, RZ, RZ, R125 ;  /* 0x000000ffff6a7224 */ /* 0x000fc600078e007d */
[----:B------:R1:W-:Y:S01]  /*63d0*/  MUFU.EX2 R248, R3 ;  /* 0x0000000300f87308 */ /* 0x0003e20000000800 */
[C---:B------:R-:W-:Y:S01]  /*63e0*/  HMMA.16816.F32 R144, R4.reuse, R38, R40 ;  /* 0x000000260490723c */ /* 0x040fe20000001828 */
[----:B------:R-:W2:Y:S07]  /*63f0*/  LDSM.16.MT88.4 R40, [R194+0x2800] ;  /* 0x00280000c228783b */ /* 0x000eae0000004200 */
[----:B------:R-:W-:Y:S01]  /*6400*/  HMMA.16816.F32 R136, R4, R36, R44 ;  /* 0x000000240488723c */ /* 0x000fe2000000182c */
[----:B------:R-:W3:Y:S01]  /*6410*/  LDSM.16.MT88.4 R44, [R193+0x2800] ;  /* 0x00280000c12c783b */ /* 0x000ee20000004200 */
[----:B-1----:R-:W-:-:S06]  /*6420*/  FFMA.FTZ R3, R105, c[0x0][0x2d0], -R2 ;  /* 0x0000b40069037a23 */ /* 0x002fcc0000010802 */
[C---:B------:R-:W-:Y:S01]  /*6430*/  HMMA.16816.F32 R224, R4.reuse, R32, R24 ;  /* 0x0000002004e0723c */ /* 0x040fe20000001818 */
[----:B------:R-:W-:Y:S01]  /*6440*/  IMAD.MOV.U32 R105, RZ, RZ, R124 ;  /* 0x000000ffff697224 */ /* 0x000fe200078e007c */
[----:B------:R1:W4:Y:S06]  /*6450*/  MUFU.EX2 R239, R3 ;  /* 0x0000000300ef7308 */ /* 0x00032c0000000800 */
[----:B------:R-:W-:Y:S08]  /*6460*/  HMMA.16816.F32 R152, R4, R34, R20 ;  /* 0x000000220498723c */ /* 0x000ff00000001814 */
[----:B------:R-:W-:Y:S01]  /*6470*/  HMMA.16816.F32 R36, R8, R30, RZ ;  /* 0x0000001e0824723c */ /* 0x000fe200000018ff */
[----:B-1----:R-:W-:-:S04]  /*6480*/  FFMA.FTZ R3, R104, c[0x0][0x2d0], -R2 ;  /* 0x0000b40068037a23 */ /* 0x002fc80000010802 */
[----:B------:R1:W-:Y:S03]  /*6490*/  MUFU.EX2 R250, R3 ;  /* 0x0000000300fa7308 */ /* 0x0003e60000000800 */
[C---:B------:R-:W-:Y:S08]  /*64a0*/  HMMA.16816.F32 R24, R8.reuse, R68, RZ ;  /* 0x000000440818723c */ /* 0x040ff000000018ff */
[----:B------:R-:W-:Y:S01]  /*64b0*/  HMMA.16816.F32 R20, R8, R70, RZ ;  /* 0x000000460814723c */ /* 0x000fe200000018ff */
[----:B------:R-:W5:Y:S01]  /*64c0*/  LDSM.16.MT88.4 R68, [R196+0x2000] ;  /* 0x00200000c444783b */ /* 0x000f620000004200 */
[----:B-1----:R-:W-:-:S06]  /*64d0*/  FFMA.FTZ R3, R103, c[0x0][0x2d0], -R2 ;  /* 0x0000b40067037a23 */ /* 0x002fcc0000010802 */
[----:B------:R-:W-:Y:S01]  /*64e0*/  HMMA.16816.F32 R28, R8, R62, RZ ;  /* 0x0000003e081c723c */ /* 0x000fe200000018ff */
[----:B------:R1:W1:Y:S07]  /*64f0*/  MUFU.EX2 R249, R3 ;  /* 0x0000000300f97308 */ /* 0x00026e0000000800 */
[----:B------:R-:W-:Y:S08]  /*6500*/  HMMA.16816.F32 R220, R4, R72, R16 ;  /* 0x0000004804dc723c */ /* 0x000ff00000001810 */
[----:B------:R-:W-:Y:S01]  /*6510*/  HMMA.16816.F32 R32, R8, R60, RZ ;  /* 0x0000003c0820723c */ /* 0x000fe200000018ff */
[----:B-1----:R-:W-:-:S04]  /*6520*/  FFMA.FTZ R3, R83, c[0x0][0x2d0], -R0 ;  /* 0x0000b40053037a23 */ /* 0x002fc80000010800 */
[----:B------:R1:W-:Y:S03]  /*6530*/  MUFU.EX2 R125, R3 ;  /* 0x00000003007d7308 */ /* 0x0003e60000000800 */
[C---:B------:R-:W-:Y:S08]  /*6540*/  HMMA.16816.F32 R16, R8.reuse, R76, RZ ;  /* 0x0000004c0810723c */ /* 0x040ff000000018ff */
[----:B------:R-:W-:Y:S01]  /*6550*/  HMMA.16816.F32 R60, R8, R78, RZ ;  /* 0x0000004e083c723c */ /* 0x000fe200000018ff */
[----:B-1----:R-:W-:-:S07]  /*6560*/  FADD.FTZ R3, R111, R110 ;  /* 0x0000006e6f037221 */ /* 0x002fce0000010000 */
[----:B------:R-:W-:Y:S01]  /*6570*/  HMMA.16816.F32 R160, R4, R74, R64 ;  /* 0x0000004a04a0723c */ /* 0x000fe20000001840 */
[----:B------:R-:W1:Y:S01]  /*6580*/  LDSM.16.MT88.4 R64, [R193+0x4000] ;  /* 0x00400000c140783b */ /* 0x000e620000004200 */
[----:B------:R-:W-:Y:S02]  /*6590*/  FADD.FTZ R229, R229, R3 ;  /* 0x00000003e5e57221 */ /* 0x000fe40000010000 */
[----:B------:R-:W-:-:S04]  /*65a0*/  FFMA.FTZ R3, R100, c[0x0][0x2d0], -R0 ;  /* 0x0000b40064037a23 */ /* 0x000fc80000010800 */
[C---:B--2---:R-:W-:Y:S01]  /*65b0*/  HMMA.16816.F32 R180, R4.reuse, R40, R24 ;  /* 0x0000002804b4723c */ /* 0x044fe20000001818 */
[----:B------:R-:W2:Y:S07]  /*65c0*/  LDSM.16.MT88.4 R24, [R196+0x2800] ;  /* 0x00280000c418783b */ /* 0x000eae0000004200 */
[C---:B---3--:R-:W-:Y:S01]  /*65d0*/  HMMA.16816.F32 R72, R4.reuse, R46, R28 ;  /* 0x0000002e0448723c */ /* 0x048fe2000000181c */
[----:B------:R-:W3:Y:S07]  /*65e0*/  LDSM.16.MT88.4 R28, [R194+0x4000] ;  /* 0x00400000c21c783b */ /* 0x000eee0000004200 */
[C---:B------:R-:W-:Y:S01]  /*65f0*/  HMMA.16816.F32 R184, R4.reuse, R44, R32 ;  /* 0x0000002c04b8723c */ /* 0x040fe20000001820 */
[----:B------:R-:W1:Y:S07]  /*6600*/  LDSM.16.MT88.4 R44, [R193+0x4800] ;  /* 0x00480000c12c783b */ /* 0x000e6e0000004200 */
[C---:B------:R-:W-:Y:S08]  /*6610*/  HMMA.16816.F32 R176, R4.reuse, R56, R16 ;  /* 0x0000003804b0723c */ /* 0x040ff00000001810 */
[C---:B------:R-:W-:Y:S01]  /*6620*/  HMMA.16816.F32 R168, R4.reuse, R58, R60 ;  /* 0x0000003a04a8723c */ /* 0x040fe2000000183c */
[----:B------:R-:W2:Y:S04]  /*6630*/  LDSM.16.MT88.4 R56, [R197+0x4000] ;  /* 0x00400000c538783b */ /* 0x000ea80000004200 */
[----:B------:R-:W-:Y:S03]  /*6640*/  LDSM.16.MT88.4 R60, [R196+0x4000] ;  /* 0x00400000c43c783b */ /* 0x000fe60000004200 */
[----:B------:R-:W-:Y:S01]  /*6650*/  HMMA.16816.F32 R76, R4, R42, R20 ;  /* 0x0000002a044c723c */ /* 0x000fe20000001814 */
[----:B------:R-:W2:Y:S07]  /*6660*/  LDSM.16.MT88.4 R40, [R194+0x4800] ;  /* 0x00480000c228783b */ /* 0x000eae0000004200 */
[C---:B-----5:R-:W-:Y:S08]  /*6670*/  HMMA.16816.F32 R20, R8.reuse, R68, RZ ;  /* 0x000000440814723c */ /* 0x060ff000000018ff */
[----:B------:R-:W-:Y:S08]  /*6680*/  HMMA.16816.F32 R16, R8, R70, RZ ;  /* 0x000000460810723c */ /* 0x000ff000000018ff */
[----:B------:R-:W-:Y:S08]  /*6690*/  HMMA.16816.F32 R172, R4, R50, R36 ;  /* 0x0000003204ac723c */ /* 0x000ff00000001824 */
[----:B-1----:R-:W-:Y:S08]  /*66a0*/  HMMA.16816.F32 R36, R8, R64, RZ ;  /* 0x000000400824723c */ /* 0x002ff000000018ff */
[C---:B------:R-:W-:Y:S01]  /*66b0*/  HMMA.16816.F32 R188, R4.reuse, R48, R52 ;  /* 0x0000003004bc723c */ /* 0x040fe20000001834 */
[----:B------:R-:W1:Y:S04]  /*66c0*/  LDSM.16.MT88.4 R52, [R197+0x4800] ;  /* 0x00480000c534783b */ /* 0x000e680000004200 */
[----:B------:R-:W-:Y:S03]  /*66d0*/  LDSM.16.MT88.4 R48, [R196+0x4800] ;  /* 0x00480000c430783b */ /* 0x000fe60000004200 */
[----:B--2---:R-:W-:Y:S08]  /*66e0*/  HMMA.16816.F32 R164, R4, R24, R20 ;  /* 0x0000001804a4723c */ /* 0x004ff00000001814 */
[C---:B------:R-:W-:Y:S01]  /*66f0*/  HMMA.16816.F32 R32, R8.reuse, R66, RZ ;  /* 0x000000420820723c */ /* 0x040fe200000018ff */
[----:B------:R-:W2:Y:S07]  /*6700*/  LDSM.16.MT88.4 R64, [R193+0x6000] ;  /* 0x00600000c140783b */ /* 0x000eae0000004200 */
[----:B---3--:R-:W-:Y:S08]  /*6710*/  HMMA.16816.F32 R20, R8, R28, RZ ;  /* 0x0000001c0814723c */ /* 0x008ff000000018ff */
[----:B------:R-:W-:Y:S08]  /*6720*/  HMMA.16816.F32 R156, R4, R26, R16 ;  /* 0x0000001a049c723c */ /* 0x000ff00000001810 */
[----:B------:R-:W-:Y:S08]  /*6730*/  HMMA.16816.F32 R16, R8, R30, RZ ;  /* 0x0000001e0810723c */ /* 0x000ff000000018ff */
[----:B------:R-:W-:Y:S01]  /*6740*/  HMMA.16816.F32 R148, R4, R44, R36 ;  /* 0x0000002c0494723c */ /* 0x000fe20000001824 */
[----:B------:R-:W3:Y:S07]  /*6750*/  LDSM.16.MT88.4 R36, [R194+0x6000] ;  /* 0x00600000c224783b */ /* 0x000eee0000004200 */
[----:B------:R-:W-:Y:S08]  /*6760*/  HMMA.16816.F32 R28, R8, R58, RZ ;  /* 0x0000003a081c723c */ /* 0x000ff000000018ff */
[C---:B------:R-:W-:Y:S01]  /*6770*/  HMMA.16816.F32 R128, R4.reuse, R46, R32 ;  /* 0x0000002e0480723c */ /* 0x040fe20000001820 */
[----:B------:R-:W5:Y:S07]  /*6780*/  LDSM.16.MT88.4 R44, [R193+0x6800] ;  /* 0x00680000c12c783b */ /* 0x000f6e0000004200 */
[----:B------:R-:W-:Y:S08]  /*6790*/  HMMA.16816.F32 R140, R4, R40, R20 ;  /* 0x00000028048c723c */ /* 0x000ff00000001814 */
[C---:B------:R-:W-:Y:S08]  /*67a0*/  HMMA.16816.F32 R20, R8.reuse, R62, RZ ;  /* 0x0000003e0814723c */ /* 0x040ff000000018ff */
[----:B------:R-:W-:Y:S08]  /*67b0*/  HMMA.16816.F32 R32, R8, R56, RZ ;  /* 0x000000380820723c */ /* 0x000ff000000018ff */
[C---:B-1----:R-:W-:Y:S01]  /*67c0*/  HMMA.16816.F32 R112, R4.reuse, R54, R28 ;  /* 0x000000360470723c */ /* 0x042fe2000000181c */
[----:B------:R-:W1:Y:S07]  /*67d0*/  LDSM.16.MT88.4 R28, [R194+0x6800] ;  /* 0x00680000c21c783b */ /* 0x000e6e0000004200 */
[----:B------:R-:W-:Y:S08]  /*67e0*/  HMMA.16816.F32 R120, R4, R42, R16 ;  /* 0x0000002a0478723c */ /* 0x000ff00000001810 */
[----:B--2---:R-:W-:Y:S08]  /*67f0*/  HMMA.16816.F32 R16, R8, R64, RZ ;  /* 0x000000400810723c */ /* 0x004ff000000018ff */
[C---:B------:R-:W-:Y:S08]  /*6800*/  HMMA.16816.F32 R92, R4.reuse, R50, R20 ;  /* 0x00000032045c723c */ /* 0x040ff00000001814 */
[----:B------:R-:W-:Y:S01]  /*6810*/  HMMA.16816.F32 R116, R4, R52, R32 ;  /* 0x000000340474723c */ /* 0x000fe20000001820 */
[----:B------:R-:W2:Y:S07]  /*6820*/  LDSM.16.MT88.4 R32, [R197+0x6000] ;  /* 0x00600000c520783b */ /* 0x000eae0000004200 */
[C---:B---3--:R-:W-:Y:S08]  /*6830*/  HMMA.16816.F32 R20, R8.reuse, R36, RZ ;  /* 0x000000240814723c */ /* 0x048ff000000018ff */
[----:B------:R-:W-:Y:S08]  /*6840*/  HMMA.16816.F32 R24, R8, R60, RZ ;  /* 0x0000003c0818723c */ /* 0x000ff000000018ff */
[----:B-----5:R-:W-:Y:S08]  /*6850*/  HMMA.16816.F32 R88, R4, R44, R16 ;  /* 0x0000002c0458723c */ /* 0x020ff00000001810 */
[----:B------:R-:W-:Y:S08]  /*6860*/  HMMA.16816.F32 R16, R8, R38, RZ ;  /* 0x000000260810723c */ /* 0x000ff000000018ff */
[C---:B-1----:R-:W-:Y:S01]  /*6870*/  HMMA.16816.F32 R56, R4.reuse, R28, R20 ;  /* 0x0000001c0438723c */ /* 0x042fe20000001814 */
[----:B------:R-:W1:Y:S07]  /*6880*/  LDSM.16.MT88.4 R20, [R197+0x6800] ;  /* 0x00680000c514783b */ /* 0x000e6e0000004200 */
[----:B------:R-:W-:Y:S08]  /*6890*/  HMMA.16816.F32 R96, R4, R48, R24 ;  /* 0x000000300460723c */ /* 0x000ff00000001818 */
[----:B------:R-:W-:Y:S08]  /*68a0*/  HMMA.16816.F32 R24, R8, R66, RZ ;  /* 0x000000420818723c */ /* 0x000ff000000018ff */
[----:B------:R-:W-:Y:S08]  /*68b0*/  HMMA.16816.F32 R52, R4, R30, R16 ;  /* 0x0000001e0434723c */ /* 0x000ff00000001810 */
[----:B--2---:R-:W-:Y:S08]  /*68c0*/  HMMA.16816.F32 R16, R8, R32, RZ ;  /* 0x000000200810723c */ /* 0x004ff000000018ff */
[C---:B------:R-:W-:Y:S11]  /*68d0*/  HMMA.16816.F32 R60, R4.reuse, R46, R24 ;  /* 0x0000002e043c723c */ /* 0x040ff60000001818 */
[----:B------:R-:W-:Y:S05]  /*68e0*/  @!UPT UIADD3 URZ, URZ, URZ, URZ ;  /* 0x0000003f3f3ff290 */ /* 0x000fea000fffe03f */
[----:B-1----:R-:W-:Y:S08]  /*68f0*/  HMMA.16816.F32 R44, R4, R20, R16 ;  /* 0x00000014042c723c */ /* 0x002ff00000001810 */
[----:B------:R-:W-:Y:S11]  /*6900*/  HMMA.16816.F32 R16, R8, R34, RZ ;  /* 0x000000220810723c */ /* 0x000ff600000018ff */
[----:B------:R-:W-:Y:S11]  /*6910*/  @!UPT UIADD3 URZ, URZ, URZ, URZ ;  /* 0x0000003f3f3ff290 */ /* 0x000ff6000fffe03f */
[----:B------:R-:W-:Y:S02]  /*6920*/  @!UPT UIADD3 URZ, URZ, URZ, URZ ;  /* 0x0000003f3f3ff290 */ /* 0x000fe4000fffe03f */
[----:B------:R-:W-:Y:S01]  /*6930*/  HMMA.16816.F32 R36, R4, R22, R16 ;  /* 0x000000160424723c */ /* 0x000fe20000001810 */
[----:B------:R-:W1:Y:S07]  /*6940*/  LDSM.16.MT88.4 R16, [R196+0x6000] ;  /* 0x00600000c410783b */ /* 0x000e6e0000004200 */
[C---:B-1----:R-:W-:Y:S08]  /*6950*/  HMMA.16816.F32 R20, R8.reuse, R16, RZ ;  /* 0x000000100814723c */ /* 0x042ff000000018ff */
[----:B------:R-:W-:Y:S01]  /*6960*/  HMMA.16816.F32 R8, R8, R18, RZ ;  /* 0x000000120808723c */ /* 0x000fe200000018ff */
[----:B------:R-:W1:Y:S11]  /*6970*/  LDSM.16.MT88.4 R16, [R196+0x6800] ;  /* 0x00680000c410783b */ /* 0x000e760000004200 */
[----:B------:R-:W-:Y:S04]  /*6980*/  @!UPT UIADD3 URZ, URZ, URZ, URZ ;  /* 0x0000003f3f3ff290 */ /* 0x000fe8000fffe03f */
[C---:B-1----:R-:W-:Y:S07]  /*6990*/  HMMA.16816.F32 R28, R4.reuse, R16, R20 ;  /* 0x00000010041c723c */ /* 0x042fee0000001814 */
[----:B------:R-:W-:Y:S01]  /*69a0*/  FFMA.FTZ R17, R108, c[0x0][0x2d0], -R2 ;  /* 0x0000b4006c117a23 */ /* 0x000fe20000010802 */
[----:B------:R-:W-:Y:S01]  /*69b0*/  HMMA.16816.F32 R20, R4, R18, R8 ;  /* 0x000000120414723c */ /* 0x000fe20000001808 */
[----:B------:R-:W1:Y:S01]  /*69c0*/  LDSM.16.MT88.4 R8, [R193+0x1000] ;  /* 0x00100000c108783b */ /* 0x000e620000004200 */
[----:B------:R-:W-:-:S03]  /*69d0*/  FFMA.FTZ R16, R82, c[0x0][0x2d0], -R0 ;  /* 0x0000b40052107a23 */ /* 0x000fc60000010800 */
[----:B------:R-:W-:Y:S02]  /*69e0*/  MUFU.EX2 R17, R17 ;  /* 0x0000001100117308 */ /* 0x000fe40000000800 */
[--C-:B------:R-:W-:Y:S01]  /*69f0*/  FFMA.FTZ R19, R107, c[0x0][0x2d0], -R2.reuse ;  /* 0x0000b4006b137a23 */ /* 0x100fe20000010802 */
[----:B----4-:R-:W-:Y:S01]  /*6a00*/  F2FP.PACK_AB R4, R239, R248 ;  /* 0x000000f8ef04723e */ /* 0x010fe200000000ff */
[----:B------:R-:W-:Y:S01]  /*6a10*/  FFMA.FTZ R18, R109, c[0x0][0x2d0], -R2 ;  /* 0x0000b4006d127a23 */ /* 0x000fe20000010802 */
[----:B------:R-:W-:Y:S01]  /*6a20*/  F2FP.PACK_AB R6, R249, R250 ;  /* 0x000000faf906723e */ /* 0x000fe200000000ff */
[--C-:B------:R-:W-:Y:S02]  /*6a30*/  FFMA.FTZ R2, R84, c[0x0][0x2d0], -R0.reuse ;  /* 0x0000b40054027a23 */ /* 0x100fe40000010800 */
[----:B------:R-:W-:Y:S08]  /*6a40*/  MUFU.EX2 R19, R19 ;  /* 0x0000001300137308 */ /* 0x000ff00000000800 */
[----:B------:R2:W3:Y:S08]  /*6a50*/  MUFU.EX2 R124, R2 ;  /* 0x00000002007c7308 */ /* 0x0004f00000000800 */
[----:B------:R-:W-:Y:S01]  /*6a60*/  MUFU.EX2 R18, R18 ;  /* 0x0000001200127308 */ /* 0x000fe20000000800 */
[----:B--2---:R-:W-:Y:S01]  /*6a70*/  FFMA.FTZ R2, R85, c[0x0][0x2d0], -R0 ;  /* 0x0000b40055027a23 */ /* 0x004fe20000010800 */
[----:B---3--:R-:W-:-:S06]  /*6a80*/  F2FP.PACK_AB R5, R124, R125 ;  /* 0x0000007d7c05723e */ /* 0x008fcc00000000ff */
[----:B------:R2:W-:Y:S02]  /*6a90*/  MUFU.EX2 R133, R2 ;  /* 0x0000000200857308 */ /* 0x0005e40000000800 */
[----:B--2---:R-:W-:-:S06]  /*6aa0*/  FFMA.FTZ R2, R86, c[0x0][0x2d0], -R0 ;  /* 0x0000b40056027a23 */ /* 0x004fcc0000010800 */
[----:B------:R-:W2:Y:S02]  /*6ab0*/  MUFU.EX2 R134, R2 ;  /* 0x0000000200867308 */ /* 0x000ea40000000800 */
[----:B--2---:R-:W-:Y:S01]  /*6ac0*/  F2FP.PACK_AB R7, R134, R133 ;  /* 0x000000858607723e */ /* 0x004fe200000000ff */
[----:B------:R-:W-:Y:S02]  /*6ad0*/  FADD.FTZ R2, R80, R13 ;  /* 0x0000000d50027221 */ /* 0x000fe40000010000 */
[----:B------:R-:W-:Y:S02]  /*6ae0*/  FFMA.FTZ R13, R101, c[0x0][0x2d0], -R0 ;  /* 0x0000b400650d7a23 */ /* 0x000fe40000010800 */
[----:B------:R-:W-:Y:S02]  /*6af0*/  FADD.FTZ R0, R81, R2 ;  /* 0x0000000251007221 */ /* 0x000fe40000010000 */
[----:B-1----:R-:W-:Y:S01]  /*6b00*/  HMMA.16816.F32 R136, R4, R8, R136 ;  /* 0x000000080488723c */ /* 0x002fe20000001888 */
[----:B------:R-:W-:-:S02]  /*6b10*/  IMAD.MOV.U32 R2, RZ, RZ, R240 ;  /* 0x000000ffff027224 */ /* 0x000fc400078e00f0 */
[----:B------:R-:W-:Y:S02]  /*6b20*/  FADD.FTZ R0, R228, R0 ;  /* 0x00000000e4007221 */ /* 0x000fe40000010000 */
[----:B------:R-:W-:Y:S02]  /*6b30*/  FADD.FTZ R2, R2, R229 ;  /* 0x000000e502027221 */ /* 0x000fe40000010000 */
[----:B------:R-:W-:Y:S01]  /*6b40*/  FADD.FTZ R0, R135, R0 ;  /* 0x0000000087007221 */ /* 0x000fe20000010000 */
[----:B------:R-:W-:Y:S01]  /*6b50*/  HMMA.16816.F32 R24, R4, R10, R144 ;  /* 0x0000000a0418723c */ /* 0x000fe20000001890 */
[----:B------:R-:W1:Y:S02]  /*6b60*/  LDSM.16.MT88.4 R8, [R194+0x1000] ;  /* 0x00100000c208783b */ /* 0x000e640000004200 */
[----:B------:R-:W-:-:S04]  /*6b70*/  FADD.FTZ R0, R127, R0 ;  /* 0x000000007f007221 */ /* 0x000fc80000010000 */
[----:B------:R-:W-:-:S04]  /*6b80*/  FADD.FTZ R0, R126, R0 ;  /* 0x000000007e007221 */ /* 0x000fc80000010000 */
[----:B------:R-:W-:-:S04]  /*6b90*/  FADD.FTZ R0, R237, R0 ;  /* 0x00000000ed007221 */ /* 0x000fc80000010000 */
[----:B------:R-:W-:-:S04]  /*6ba0*/  FADD.FTZ R0, R125, R0 ;  /* 0x000000007d007221 */ /* 0x000fc80000010000 */
[----:B------:R-:W-:-:S04]  /*6bb0*/  FADD.FTZ R0, R124, R0 ;  /* 0x000000007c007221 */ /* 0x000fc80000010000 */
[----:B------:R-:W-:-:S04]  /*6bc0*/  FADD.FTZ R0, R133, R0 ;  /* 0x0000000085007221 */ /* 0x000fc80000010000 */
        /* <DEDUP_REMOVED lines=20> */
[----:B------:R-:W-:Y:S01]  /*6d10*/  IMAD.MOV.U32 R167, RZ, RZ, R105 ;  /* 0x000000ffffa77224 */ /* 0x000fe200078e0069 */
[----:B------:R-:W-:Y:S01]  /*6d20*/  HMMA.16816.F32 R220, R4, R10, R156 ;  /* 0x0000000a04dc723c */ /* 0x000fe2000000189c */
[----:B------:R-:W1:Y:S01]  /*6d30*/  LDSM.16.MT88.4 R8, [R193+0x5000] ;  /* 0x00500000c108783b */ /* 0x000e620000004200 */
[----:B------:R-:W-:-:S02]  /*6d40*/  IMAD.MOV.U32 R166, RZ, RZ, R106 ;  /* 0x000000ffffa67224 */ /* 0x000fc400078e006a */
[----:B------:R-:W-:Y:S02]  /*6d50*/  IMAD.MOV.U32 R165, RZ, RZ, R243 ;  /* 0x000000ffffa57224 */ /* 0x000fe400078e00f3 */
[----:B------:R-:W-:Y:S02]  /*6d60*/  IMAD.MOV.U32 R164, RZ, RZ, R242 ;  /* 0x000000ffffa47224 */ /* 0x000fe400078e00f2 */
[----:B------:R-:W-:Y:S02]  /*6d70*/  IMAD.MOV.U32 R159, RZ, RZ, R241 ;  /* 0x000000ffff9f7224 */ /* 0x000fe400078e00f1 */
[----:B------:R-:W-:Y:S02]  /*6d80*/  IMAD.MOV.U32 R229, RZ, RZ, R166 ;  /* 0x000000ffffe57224 */ /* 0x000fe400078e00a6 */
[----:B------:R-:W-:Y:S02]  /*6d90*/  FADD.FTZ R2, R159, R2 ;  /* 0x000000029f027221 */ /* 0x000fe40000010000 */
[----:B------:R-:W-:Y:S02]  /*6da0*/  LDSM.16.MT88.4 R156, [R197+0x1800] ;  /* 0x00180000c59c783b */ /* 0x000fe40000004200 */
[----:B------:R-:W-:-:S04]  /*6db0*/  FADD.FTZ R2, R252, R2 ;  /* 0x00000002fc027221 */ /* 0x000fc80000010000 */
[----:B------:R-:W-:Y:S01]  /*6dc0*/  FADD.FTZ R2, R251, R2 ;  /* 0x00000002fb027221 */ /* 0x000fe20000010000 */
[C---:B-1----:R-:W-:Y:S01]  /*6dd0*/  HMMA.16816.F32 R180, R4.reuse, R8, R148 ;  /* 0x0000000804b4723c */ /* 0x042fe20000001894 */
[----:B------:R-:W-:Y:S07]  /*6de0*/  LDSM.16.MT88.4 R148, [R194+0x1800] ;  /* 0x00180000c294783b */ /* 0x000fee0000004200 */
[----:B------:R-:W-:Y:S01]  /*6df0*/  HMMA.16816.F32 R100, R4, R10, R128 ;  /* 0x0000000a0464723c */ /* 0x000fe20000001880 */
[----:B------:R-:W1:Y:S06]  /*6e00*/  LDSM.16.MT88.4 R8, [R194+0x5000] ;  /* 0x00500000c208783b */ /* 0x000e6c0000004200 */
[----:B------:R-:W-:-:S02]  /*6e10*/  F2FP.PACK_AB R128, R18, R19 ;  /* 0x000000131280723e */ /* 0x000fc400000000ff */
[----:B------:R-:W-:Y:S01]  /*6e20*/  F2FP.PACK_AB R130, R15, R17 ;  /* 0x000000110f82723e */ /* 0x000fe200000000ff */
[C---:B-1----:R-:W-:Y:S01]  /*6e30*/  HMMA.16816.F32 R104, R4.reuse, R8, R140 ;  /* 0x000000080468723c */ /* 0x042fe2000000188c */
[----:B------:R-:W-:Y:S07]  /*6e40*/  LDSM.16.MT88.4 R140, [R193+0x1800] ;  /* 0x00180000c18c783b */ /* 0x000fee0000004200 */
        /* <DEDUP_REMOVED lines=21> */
[----:B------:R1:W-:Y:S07]  /*6fa0*/  MUFU.EX2 R8, R13 ;  /* 0x0000000d00087308 */ /* 0x0003ee0000000800 */
[----:B------:R-:W-:Y:S01]  /*6fb0*/  HMMA.16816.F32 R20, R4, R10, R20 ;  /* 0x0000000a0414723c */ /* 0x000fe20000001814 */
[----:B------:R2:W3:Y:S01]  /*6fc0*/  MUFU.EX2 R9, R3 ;  /* 0x0000000300097308 */ /* 0x0004e20000000800 */
[----:B------:R-:W-:Y:S07]  /*6fd0*/  LDSM.16.MT88.4 R4, [R196+0x7800] ;  /* 0x00780000c404783b */ /* 0x000fee0000004200 */
[----:B------:R4:W-:Y:S01]  /*6fe0*/  MUFU.EX2 R10, R14 ;  /* 0x0000000e000a7308 */ /* 0x0009e20000000800 */
[----:B-1----:R-:W-:-:S02]  /*6ff0*/  IMAD.MOV.U32 R13, RZ, RZ, R164 ;  /* 0x000000ffff0d7224 */ /* 0x002fc400078e00a4 */
[----:B--2---:R-:W-:-:S05]  /*7000*/  IMAD.MOV.U32 R3, RZ, RZ, R167 ;  /* 0x000000ffff037224 */ /* 0x004fca00078e00a7 */
[----:B------:R-:W1:Y:S01]  /*7010*/  MUFU.EX2 R11, R16 ;  /* 0x00000010000b7308 */ /* 0x000e620000000800 */
[----:B---3--:R-:W-:Y:S01]  /*7020*/  F2FP.PACK_AB R129, R9, R8 ;  /* 0x000000080981723e */ /* 0x008fe200000000ff */
[----:B------:R-:W-:Y:S02]  /*7030*/  FADD.FTZ R2, R3, R2 ;  /* 0x0000000203027221 */ /* 0x000fe40000010000 */
[----:B------:R-:W-:Y:S02]  /*7040*/  IMAD.MOV.U32 R3, RZ, RZ, c[0x0][0x2c4] ;  /* 0x0000b100ff037624 */ /* 0x000fe400078e00ff */
[----:B----4-:R-:W-:Y:S02]  /*7050*/  IMAD.MOV.U32 R14, RZ, RZ, R165 ;  /* 0x000000ffff0e7224 */ /* 0x010fe400078e00a5 */
[----:B------:R-:W2:Y:S01]  /*7060*/  LDSM.16.MT88.4 R164, [R196+0x1800] ;  /* 0x00180000c4a4783b */ /* 0x000ea20000004200 */
[----:B------:R-:W-:Y:S01]  /*7070*/  FADD.FTZ R2, R248, R2 ;  /* 0x00000002f8027221 */ /* 0x000fe20000010000 */
[----:B------:R-:W-:-:S03]  /*7080*/  ISETP.NE.AND P1, PT, R3, 0x1, PT ;  /* 0x000000010300780c */ /* 0x000fc60003f25270 */
[----:B------:R-:W-:Y:S01]  /*7090*/  FADD.FTZ R2, R239, R2 ;  /* 0x00000002ef027221 */ /* 0x000fe20000010000 */
[----:B-1----:R-:W-:-:S03]  /*70a0*/  F2FP.PACK_AB R131, R11, R10 ;  /* 0x0000000a0b83723e */ /* 0x002fc600000000ff */
[----:B------:R-:W-:-:S04]  /*70b0*/  FADD.FTZ R2, R250, R2 ;  /* 0x00000002fa027221 */ /* 0x000fc80000010000 */
[----:B------:R-:W-:Y:S01]  /*70c0*/  FADD.FTZ R2, R249, R2 ;  /* 0x00000002f9027221 */ /* 0x000fe20000010000 */
[C---:B------:R-:W-:Y:S01]  /*70d0*/  HMMA.16816.F32 R52, R128.reuse, R56, R80 ;  /* 0x000000388034723c */ /* 0x040fe20000001850 */
[----:B------:R-:W-:Y:S02]  /*70e0*/  LDSM.16.MT88.4 R80, [R194+0x5800] ;  /* 0x00580000c250783b */ /* 0x000fe40000004200 */
[----:B------:R-:W-:Y:S02]  /*70f0*/  FADD.FTZ R3, R19, R2 ;  /* 0x0000000213037221 */ /* 0x000fe40000010000 */
[----:B------:R-:W-:Y:S02]  /*7100*/  FADD.FTZ R2, R8, R0 ;  /* 0x0000000008027221 */ /* 0x000fe40000010000 */
[----:B------:R-:W-:Y:S01]  /*7110*/  IMAD.MOV.U32 R0, RZ, RZ, R229 ;  /* 0x000000ffff007224 */ /* 0x000fe200078e00e5 */
[C---:B------:R-:W-:Y:S08]  /*7120*/  HMMA.16816.F32 R152, R128.reuse, R156, R152 ;  /* 0x0000009c8098723c */ /* 0x040ff00000001898 */
[C---:B------:R-:W-:Y:S01]  /*7130*/  HMMA.16816.F32 R156, R128.reuse, R158, R40 ;  /* 0x0000009e809c723c */ /* 0x040fe20000001828 */
[----:B------:R-:W1:Y:S07]  /*7140*/  LDSM.16.MT88.4 R40, [R193+0x3800] ;  /* 0x00380000c128783b */ /* 0x000e6e0000004200 */
[C---:B------:R-:W-:Y:S08]  /*7150*/  HMMA.16816.F32 R92, R128.reuse, R96, R176 ;  /* 0x00000060805c723c */ /* 0x040ff000000018b0 */
[C---:B--2---:R-:W-:Y:S08]  /*7160*/  HMMA.16816.F32 R160, R128.reuse, R164, R160 ;  /* 0x000000a480a0723c */ /* 0x044ff000000018a0 */
[C---:B------:R-:W-:Y:S01]  /*7170*/  HMMA.16816.F32 R164, R128.reuse, R166, R48 ;  /* 0x000000a680a4723c */ /* 0x040fe20000001830 */
[----:B------:R-:W2:Y:S07]  /*7180*/  LDSM.16.MT88.4 R48, [R194+0x3800] ;  /* 0x00380000c230783b */ /* 0x000eae0000004200 */
[C---:B------:R-:W-:Y:S01]  /*7190*/  HMMA.16816.F32 R96, R128.reuse, R98, R120 ;  /* 0x000000628060723c */ /* 0x040fe20000001878 */
[----:B------:R-:W-:Y:S07]  /*71a0*/  LDSM.16.MT88.4 R120, [R197+0x7800] ;  /* 0x00780000c578783b */ /* 0x000fee0000004200 */
[C---:B------:R-:W-:Y:S07]  /*71b0*/  HMMA.16816.F32 R124, R128.reuse, R4, R28 ;  /* 0x00000004807c723c */ /* 0x040fee000000181c */
[----:B------:R-:W-:Y:S01]  /*71c0*/  @P1 IMAD.HI.U32 R4, R229, c[0x0][0x2c8], RZ ;  /* 0x0000b200e5041a27 */ /* 0x000fe200078e00ff */
[----:B-1----:R-:W-:Y:S01]  /*71d0*/  HMMA.16816.F32 R36, R128, R40, R64 ;  /* 0x000000288024723c */ /* 0x002fe20000001840 */
[----:B------:R-:W-:Y:S02]  /*71e0*/  LDSM.16.MT88.4 R64, [R196+0x3800] ;  /* 0x00380000c440783b */ /* 0x000fe40000004200 */
[----:B------:R-:W-:Y:S01]  /*71f0*/  FADD.FTZ R5, R18, R3 ;  /* 0x0000000312057221 */ /* 0x000fe20000010000 */
[----:B------:R-:W-:Y:S01]  /*7200*/  @P1 SHF.R.U32.HI R0, RZ, c[0x0][0x2cc], R4 ;  /* 0x0000b300ff001a19 */ /* 0x000fe20000011604 */
[----:B------:R-:W-:-:S02]  /*7210*/  FADD.FTZ R3, R9, R2 ;  /* 0x0000000209037221 */ /* 0x000fc40000010000 */
[----:B------:R-:W-:Y:S01]  /*7220*/  IMAD.IADD R2, R13, 0x1, -R14 ;  /* 0x000000010d027824 */ /* 0x000fe200078e0a0e */
[C---:B------:R-:W-:Y:S01]  /*7230*/  HMMA.16816.F32 R40, R128.reuse, R42, R68 ;  /* 0x0000002a8028723c */ /* 0x040fe20000001844 */
[----:B------:R-:W-:Y:S02]  /*7240*/  FADD.FTZ R4, R17, R5 ;  /* 0x0000000511047221 */ /* 0x000fe40000010000 */
[----:B------:R-:W-:Y:S02]  /*7250*/  FADD.FTZ R3, R10, R3 ;  /* 0x000000030a037221 */ /* 0x000fe40000010000 */
[----:B------:R-:W-:Y:S02]  /*7260*/  IMAD.IADD R2, R2, 0x1, R0 ;  /* 0x0000000102027824 */ /* 0x000fe400078e0200 */
[----:B------:R-:W-:Y:S01]  /*7270*/  FADD.FTZ R0, R15, R4 ;  /* 0x000000040f007221 */ /* 0x000fe20000010000 */
[----:B------:R-:W-:Y:S01]  /*7280*/  HMMA.16816.F32 R56, R128, R58, R84 ;  /* 0x0000003a8038723c */ /* 0x000fe20000001854 */
[----:B------:R-:W-:-:S03]  /*7290*/  FADD.FTZ R3, R11, R3 ;  /* 0x000000030b037221 */ /* 0x000fc60000010000 */
[----:B------:R1:W-:Y:S04]  /*72a0*/  STL [R1], R0 ;  /* 0x0000000001007387 */ /* 0x0003e80000100800 */
[C---:B--2---:R-:W-:Y:S01]  /*72b0*/  HMMA.16816.F32 R44, R128.reuse, R48, R72 ;  /* 0x00000030802c723c */ /* 0x044fe20000001848 */
[----:B------:R-:W2:Y:S04]  /*72c0*/  LDSM.16.MT88.4 R72, [R193+0x5800] ;  /* 0x00580000c148783b */ /* 0x000ea80000004200 */
[----:B------:R-:W-:Y:S03]  /*72d0*/  STL [R1+0x8], R3 ;  /* 0x0000080301007387 */ /* 0x000fe60000100800 */
[C---:B------:R-:W-:Y:S08]  /*72e0*/  HMMA.16816.F32 R48, R128.reuse, R50, R76 ;  /* 0x000000328030723c */ /* 0x040ff0000000184c */
[----:B------:R-:W-:Y:S01]  /*72f0*/  HMMA.16816.F32 R76, R128, R80, R104 ;  /* 0x00000050804c723c */ /* 0x000fe20000001868 */
[----:B------:R-:W3:Y:S01]  /*7300*/  LDSM.16.MT88.4 R104, [R193+0x7800] ;  /* 0x00780000c168783b */ /* 0x000ee20000004200 */
[----:B-1----:R-:W-:-:S06]  /*7310*/  IADD3 R0, R2, c[0x0][0x328], RZ ;  /* 0x0000ca0002007a10 */ /* 0x002fcc0007ffe0ff */
[C---:B------:R-:W-:Y:S08]  /*7320*/  HMMA.16816.F32 R80, R128.reuse, R82, R108 ;  /* 0x000000528050723c */ /* 0x040ff0000000186c */
[C---:B------:R-:W-:Y:S08]  /*7330*/  HMMA.16816.F32 R136, R128.reuse, R140, R136 ;  /* 0x0000008c8088723c */ /* 0x040ff00000001888 */
[C---:B------:R-:W-:Y:S08]  /*7340*/  HMMA.16816.F32 R144, R128.reuse, R148, R144 ;  /* 0x000000948090723c */ /* 0x040ff00000001890 */
[C---:B--2---:R-:W-:Y:S08]  /*7350*/  HMMA.16816.F32 R68, R128.reuse, R72, R180 ;  /* 0x000000488044723c */ /* 0x044ff000000018b4 */
[C---:B------:R-:W-:Y:S08]  /*7360*/  HMMA.16816.F32 R72, R128.reuse, R74, R100 ;  /* 0x0000004a8048723c */ /* 0x040ff00000001864 */
[C---:B---3--:R-:W-:Y:S08]  /*7370*/  HMMA.16816.F32 R100, R128.reuse, R104, R116 ;  /* 0x000000688064723c */ /* 0x048ff00000001874 */
        /* <DEDUP_REMOVED lines=8> */
[C---:B------:R-:W-:Y:S07]  /*7400*/  HMMA.16816.F32 R64, R128.reuse, R66, R220 ;  /* 0x000000428040723c */ /* 0x040fee00000018dc */
[----:B------:R-:W-:Y:S01]  /*7410*/  IADD3 R220, R238, -0x2, RZ ;  /* 0xfffffffeeedc7810 */ /* 0x000fe20007ffe0ff */
        /* <DEDUP_REMOVED lines=16> */
.L_x_1686:
[----:B------:R-:W-:-:S13]  /*7520*/  ISETP.NE.AND P0, PT, R4, 0x1, PT ;  /* 0x000000010400780c */ /* 0x000fda0003f05270 */
[----:B------:R-:W-:-:S05]  /*7530*/  @P0 IMAD.HI.U32 R2, R3, c[0x0][0x330], RZ ;  /* 0x0000cc0003020a27 */ /* 0x000fca00078e00ff */
[----:B------:R-:W-:Y:S02]  /*7540*/  @P0 SHF.R.U32.HI R3, RZ, c[0x0][0x334], R2 ;  /* 0x0000cd00ff030a19 */ /* 0x000fe40000011602 */
.L_x_1687:
[----:B------:R-:W-:Y:S05]  /*7550*/  BSYNC B0 ;  /* 0x0000000000007941 */ /* 0x000fea0003800000 */
.L_x_1685:
[----:B------:R-:W-:-:S05]  /*7560*/  IMAD R3, R3, R4, c[0x0][0x32c] ;  /* 0x0000cb0003037624 */ /* 0x000fca00078e0204 */
[----:B------:R-:W-:-:S04]  /*7570*/  IMNMX R0, R0, R3, PT ;  /* 0x0000000300007217 */ /* 0x000fc80003800200 */
.L_x_1684:
        /* <DEDUP_REMOVED lines=9> */
.L_x_1697:
[----:B------:R-:W-:Y:S01]  /*7610*/  ISETP.GT.AND P0, PT, R230, R222, PT ;  /* 0x000000dee600720c */ /* 0x000fe20003f04270 */
[----:B------:R-:W-:Y:S04]  /*7620*/  DEPBAR.LE SB0, 0x0 ;  /* 0x000080000000791a */ /* 0x000fe80000000000 */
[----:B------:R-:W-:Y:S01]  /*7630*/  WARPSYNC 0xffffffff ;  /* 0xffffffff00007948 */ /* 0x000fe20003800000 */
[----:B------:R-:W-:Y:S01]  /*7640*/  BAR.SYNC.DEFER_BLOCKING 0x0 ;  /* 0x0000000000007b1d */ /* 0x000fe20000010000 */
[----:B------:R-:W-:Y:S05]  /*7650*/  IMAD.MOV.U32 R241, RZ, RZ, c[0x0][0x2c4] ;  /* 0x0000b100fff17624 */ /* 0x000fea00078e00ff */
[----:B------:R-:W-:Y:S01]  /*7660*/  ISETP.NE.AND P2, PT, R241, 0x1, PT ;  /* 0x00000001f100780c */ /* 0x000fe20003f45270 */
[----:B------:R-:W-:Y:S01]  /*7670*/  @!P0 IMAD.WIDE.U32 R4, R222, c[0x0][0x208], RZ ;  /* 0x00008200de048a25 */ /* 0x000fe200078e00ff */
[----:B--2---:R-:W-:Y:S02]  /*7680*/  @!P0 SHF.R.S32.HI R0, RZ, 0x1f, R222 ;  /* 0x0000001fff008819 */ /* 0x004fe400000114de */
[----:B------:R-:W-:Y:S01]  /*7690*/  @!P0 IADD3 R11, P1, R234, 0x40, RZ ;  /* 0x00000040ea0b8810 */ /* 0x000fe20007f3e0ff */
[----:B------:R-:W-:Y:S02]  /*76a0*/  @!P0 IMAD.MOV.U32 R6, RZ, RZ, c[0x0][0x208] ;  /* 0x00008200ff068624 */ /* 0x000fe400078e00ff */
[----:B------:R-:W-:Y:S02]  /*76b0*/  @!P0 IMAD R0, R0, c[0x0][0x208], RZ ;  /* 0x0000820000008a24 */ /* 0x000fe400078e02ff */
[----:B------:R-:W-:Y:S02]  /*76c0*/  @!P0 IMAD.SHL.U32 R3, R4, 0x40, RZ ;  /* 0x0000004004038824 */ /* 0x000fe400078e00ff */
[----:B------:R-:W-:Y:S02]  /*76d0*/  @!P0 IMAD R0, R222, c[0x0][0x20c], R0 ;  /* 0x00008300de008a24 */ /* 0x000fe400078e0200 */
[----:B------:R-:W-:Y:S02]  /*76e0*/  @!P0 IMAD.X R12, RZ, RZ, R236, P1 ;  /* 0x000000ffff0c8224 */ /* 0x000fe400008e06ec */
[----:B------:R-:W-:Y:S01]  /*76f0*/  @!P0 IMAD.IADD R0, R5, 0x1, R0 ;  /* 0x0000000105008824 */ /* 0x000fe200078e0200 */
[----:B------:R-:W-:Y:S01]  /*7700*/  @!P0 LEA R5, P1, R6, R3, 0x5 ;  /* 0x0000000306058211 */ /* 0x000fe200078228ff */
[----:B------:R-:W-:Y:S01]  /*7710*/  LDSM.16.M88.4 R32, [R199] ;  /* 0x00000000c720783b */ /* 0x000fe20000000200 */
[----:B------:R-:W-:Y:S02]  /*7720*/  ULDC UR4, c[0x0][0x324] ;  /* 0x0000c90000047ab9 */ /* 0x000fe40000000800 */
[----:B------:R-:W-:Y:S01]  /*7730*/  @!P0 SHF.L.U64.HI R0, R4, 0x6, R0 ;  /* 0x0000000604008819 */ /* 0x000fe20000010200 */
[----:B------:R-:W-:Y:S01]  /*7740*/  @!P0 IMAD.MOV.U32 R4, RZ, RZ, c[0x0][0x20c] ;  /* 0x00008300ff048624 */ /* 0x000fe200078e00ff */
[----:B------:R-:W-:Y:S01]  /*7750*/  ULOP3.LUT UR4, URZ, UR4, URZ, 0x33, !UPT ;  /* 0x000000043f047292 */ /* 0x000fe2000f8e333f */
[----:B------:R-:W-:Y:S03]  /*7760*/  LDSM.16.M88.4 R16, [R192+0x800] ;  /* 0x00080000c010783b */ /* 0x000fe60000000200 */
[----:B------:R-:W-:Y:S02]  /*7770*/  @!P0 LEA.HI.X R4, R6, R0, R4, 0x5, P1 ;  /* 0x0000000006048211 */ /* 0x000fe400008f2c04 */
[C---:B------:R-:W-:Y:S01]  /*7780*/  @!P0 IADD3 R6, P1, R3.reuse, R234, RZ ;  /* 0x000000ea03068210 */ /* 0x040fe20007f3e0ff */
[----:B------:R-:W-:Y:S04]  /*7790*/  LDSM.16.M88.4 R24, [R192+0x1000] ;  /* 0x00100000c018783b */ /* 0x000fe80000000200 */
[C---:B------:R-:W-:Y:S01]  /*77a0*/  @!P0 IMAD.X R8, R0.reuse, 0x1, R236, P1 ;  /* 0x0000000100088824 */ /* 0x040fe200008e06ec */
[----:B------:R-:W-:Y:S01]  /*77b0*/  @!P0 IADD3 R7, P1, R3, R11, RZ ;  /* 0x0000000b03078210 */ /* 0x000fe20007f3e0ff */
[----:B------:R-:W-:Y:S04]  /*77c0*/  LDSM.16.M88.4 R168, [R192+0x1800] ;  /* 0x00180000c0a8783b */ /* 0x000fe80000000200 */
[----:B------:R-:W-:Y:S01]  /*77d0*/  @!P0 IMAD.X R9, R0, 0x1, R12, P1 ;  /* 0x0000000100098824 */ /* 0x000fe200008e060c */
[C---:B------:R-:W-:Y:S01]  /*77e0*/  @!P0 LEA R134, P1, R6.reuse, c[0x0][0x1f8], 0x1 ;  /* 0x00007e0006868a11 */ /* 0x040fe200078208ff */
[----:B------:R-:W-:Y:S03]  /*77f0*/  LDSM.16.M88.4 R172, [R200] ;  /* 0x00000000c8ac783b */ /* 0x000fe60000000200 */
[----:B------:R-:W-:Y:S02]  /*7800*/  @!P0 LEA.HI.X R135, R6, c[0x0][0x1fc], R8, 0x1, P1 ;  /* 0x00007f0006878a11 */ /* 0x000fe400008f0c08 */
[C---:B------:R-:W-:Y:S01]  /*7810*/  @!P0 LEA R28, P1, R7.reuse, c[0x0][0x1f8], 0x1 ;  /* 0x00007e00071c8a11 */ /* 0x040fe200078208ff */
[----:B------:R-:W-:Y:S03]  /*7820*/  LDSM.16.M88.4 R176, [R203] ;  /* 0x00000000cbb0783b */ /* 0x000fe60000000200 */
[----:B------:R-:W-:Y:S02]  /*7830*/  @!P0 LEA.HI.X R29, R7, c[0x0][0x1fc], R9, 0x1, P1 ;  /* 0x00007f00071d8a11 */ /* 0x000fe400008f0c09 */
[----:B------:R-:W-:Y:S01]  /*7840*/  @!P0 IADD3 R8, P1, R234, 0x80, RZ ;  /* 0x00000080ea088810 */ /* 0x000fe20007f3e0ff */
[----:B------:R-:W-:Y:S04]  /*7850*/  LDSM.16.M88.4 R180, [R218] ;  /* 0x00000000dab4783b */ /* 0x000fe80000000200 */
[----:B------:R-:W-:Y:S01]  /*7860*/  @!P0 IMAD.X R10, RZ, RZ, R236, P1 ;  /* 0x000000ffff0a8224 */ /* 0x000fe200008e06ec */
[CC--:B------:R-:W-:Y:S01]  /*7870*/  @!P0 IADD3 R6, P1, R3.reuse, R8.reuse, RZ ;  /* 0x0000000803068210 */ /* 0x0c0fe20007f3e0ff */
[----:B------:R-:W-:Y:S04]  /*7880*/  LDSM.16.M88.4 R184, [R217] ;  /* 0x00000000d9b8783b */ /* 0x000fe80000000200 */
[----:B------:R-:W-:Y:S01]  /*7890*/  @!P0 IMAD.X R7, R0, 0x1, R10, P1 ;  /* 0x0000000100078824 */ /* 0x000fe200008e060a */
[C---:B------:R-:W-:Y:S01]  /*78a0*/  @!P0 LEA R14, P1, R6.reuse, c[0x0][0x1f8], 0x1 ;  /* 0x00007e00060e8a11 */ /* 0x040fe200078208ff */
[----:B------:R-:W-:Y:S03]  /*78b0*/  LDSM.16.M88.4 R188, [R216] ;  /* 0x00000000d8bc783b */ /* 0x000fe60000000200 */
[----:B------:R-:W-:Y:S02]  /*78c0*/  @!P0 LEA.HI.X R15, R6, c[0x0][0x1fc], R7, 0x1, P1 ;  /* 0x00007f00060f8a11 */ /* 0x000fe400008f0c07 */
[----:B------:R-:W-:Y:S01]  /*78d0*/  @!P0 IADD3 R7, P1, R234, 0xc0, RZ ;  /* 0x000000c0ea078810 */ /* 0x000fe20007f3e0ff */
[----:B------:R-:W2:Y:S04]  /*78e0*/  LDL R239, [R1+0x18] ;  /* 0x0000180001ef7983 */ /* 0x000ea80000100800 */
[----:B------:R-:W-:Y:S01]  /*78f0*/  @!P0 IMAD.X R9, RZ, RZ, R236, P1 ;  /* 0x000000ffff098224 */ /* 0x000fe200008e06ec */
[----:B------:R-:W-:Y:S01]  /*7900*/  @!P0 IADD3 R3, P1, R3, R7, RZ ;  /* 0x0000000703038210 */ /* 0x000fe20007f3e0ff */
[----:B------:R-:W2:Y:S04]  /*7910*/  LDL R238, [R1+0x44] ;  /* 0x0000440001ee7983 */ /* 0x000ea80000100800 */
[--C-:B------:R-:W-:Y:S01]  /*7920*/  @!P0 IMAD.X R0, R0, 0x1, R9.reuse, P1 ;  /* 0x0000000100008824 */ /* 0x100fe200008e0609 */
[C---:B------:R-:W-:Y:S01]  /*7930*/  @!P0 LEA R22, P1, R3.reuse, c[0x0][0x1f8], 0x1 ;  /* 0x00007e0003168a11 */ /* 0x040fe200078208ff */
[----:B------:R-:W3:Y:S03]  /*7940*/  LDL R237, [R1+0x4] ;  /* 0x0000040001ed7983 */ /* 0x000ee60000100800 */
[----:B------:R-:W-:Y:S02]  /*7950*/  @!P0 LEA.HI.X R23, R3, c[0x0][0x1fc], R0, 0x1, P1 ;  /* 0x00007f0003178a11 */ /* 0x000fe400008f0c00 */
[C---:B------:R-:W-:Y:S05]  /*7960*/  @!P0 IADD3 R3, P1, R5.reuse, R11, RZ ;  /* 0x0000000b05038210 */ /* 0x040fea0007f3e0ff */
[C---:B------:R-:W-:Y:S01]  /*7970*/  @!P0 IMAD.X R11, R4.reuse, 0x1, R12, P1 ;  /* 0x00000001040b8824 */ /* 0x040fe200008e060c */
[C---:B------:R-:W-:Y:S04]  /*7980*/  @!P0 IADD3 R6, P1, R5.reuse, R8, RZ ;  /* 0x0000000805068210 */ /* 0x040fe80007f3e0ff */
[C---:B------:R-:W-:Y:S02]  /*7990*/  @!P0 IADD3.X R10, R4.reuse, R10, RZ, P1, !PT ;  /* 0x0000000a040a8210 */ /* 0x040fe40000ffe4ff */
[C---:B------:R-:W-:Y:S05]  /*79a0*/  @!P0 IADD3 R7, P1, R5.reuse, R7, RZ ;  /* 0x0000000705078210 */ /* 0x040fea0007f3e0ff */
[C---:B------:R-:W-:Y:S01]  /*79b0*/  @!P0 IMAD.X R9, R4.reuse, 0x1, R9, P1 ;  /* 0x0000000104098824 */ /* 0x040fe200008e0609 */
[----:B------:R-:W-:Y:S05]  /*79c0*/  @!P0 IADD3 R0, P1, R5, R234, RZ ;  /* 0x000000ea05008210 */ /* 0x000fea0007f3e0ff */
[----:B------:R-:W-:Y:S01]  /*79d0*/  @!P0 IMAD.X R4, R4, 0x1, R236, P1 ;  /* 0x0000000104048824 */ /* 0x000fe200008e06ec */
[C---:B------:R-:W-:Y:S04]  /*79e0*/  @!P0 LEA R12, P1, R0.reuse, c[0x0][0x1f8], 0x1 ;  /* 0x00007e00000c8a11 */ /* 0x040fe800078208ff */
[----:B------:R-:W-:Y:S02]  /*79f0*/  @!P0 LEA.HI.X R13, R0, c[0x0][0x1fc], R4, 0x1, P1 ;  /* 0x00007f00000d8a11 */ /* 0x000fe400008f0c04 */
[C---:B------:R-:W-:Y:S04]  /*7a00*/  @!P0 LEA R20, P1, R3.reuse, c[0x0][0x1f8], 0x1 ;  /* 0x00007e0003148a11 */ /* 0x040fe800078208ff */
[----:B------:R-:W-:Y:S02]  /*7a10*/  @!P0 LEA.HI.X R21, R3, c[0x0][0x1fc], R11, 0x1, P1 ;  /* 0x00007f0003158a11 */ /* 0x000fe400008f0c0b */
[C---:B------:R-:W-:Y:S04]  /*7a20*/  @!P0 LEA R30, P1, R6.reuse, c[0x0][0x1f8], 0x1 ;  /* 0x00007e00061e8a11 */ /* 0x040fe800078208ff */
[----:B------:R-:W-:Y:S02]  /*7a30*/  @!P0 LEA.HI.X R31, R6, c[0x0][0x1fc], R10, 0x1, P1 ;  /* 0x00007f00061f8a11 */ /* 0x000fe400008f0c0a */
[C---:B------:R-:W-:Y:S04]  /*7a40*/  @!P0 LEA R220, P1, R7.reuse, c[0x0][0x1f8], 0x1 ;  /* 0x00007e0007dc8a11 */ /* 0x040fe800078208ff */
[----:B------:R-:W-:Y:S02]  /*7a50*/  @!P0 LEA.HI.X R221, R7, c[0x0][0x1fc], R9, 0x1, P1 ;  /* 0x00007f0007dd8a11 */ /* 0x000fe400008f0c09 */
[----:B------:R-:W1:Y:S06]  /*7a60*/  LDSM.16.M88.4 R8, [R192] ;  /* 0x00000000c008783b */ /* 0x000e6c0000000200 */
[----:B------:R-:W-:Y:S01]  /*7a70*/  @!PT LDS RZ, [RZ] ;  /* 0x00000000fffff984 */ /* 0x000fe20000000800 */
[----:B------:R-:W-:Y:S01]  /*7a80*/  @!PT LDS RZ, [RZ] ;  /* 0x00000000fffff984 */ /* 0x000fe20000000800 */
[----:B------:R-:W-:Y:S01]  /*7a90*/  @!PT LDS RZ, [RZ] ;  /* 0x00000000fffff984 */ /* 0x000fe20000000800 */
[----:B------:R4:W-:Y:S06]  /*7aa0*/  @!P0 LDGSTS.E.BYPASS.LTC128B.128 [R219+0x100], [R134.64], !P6 ;  /* 0x0010000086db8fae */ /* 0x0009ec000f101d46 */
[----:B------:R5:W-:Y:S06]  /*7ab0*/  @!P0 LDGSTS.E.BYPASS.LTC128B.128 [R219+0x2100], [R28.64], !P5 ;  /* 0x021000001cdb8fae */ /* 0x000bec000e901d46 */
[----:B------:R4:W-:Y:S06]  /*7ac0*/  @!P0 LDGSTS.E.BYPASS.LTC128B.128 [R219+0x4100], [R14.64], !P4 ;  /* 0x041000000edb8fae */ /* 0x0009ec000e101d46 */
[----:B------:R4:W-:Y:S06]  /*7ad0*/  @!P0 LDGSTS.E.BYPASS.LTC128B.128 [R219+0x6100], [R22.64], !P3 ;  /* 0x0610000016db8fae */ /* 0x0009ec000d901d46 */
[----:B------:R4:W-:Y:S06]  /*7ae0*/  @!P0 LDGSTS.E.BYPASS.LTC128B.128 [R219+0x1100], [R12.64], !P6 ;  /* 0x011000000cdb8fae */ /* 0x0009ec000f101d46 */
[----:B------:R5:W-:Y:S01]  /*7af0*/  @!P0 LDGSTS.E.BYPASS.LTC128B.128 [R219+0x3100], [R20.64], !P5 ;  /* 0x0310000014db8fae */ /* 0x000be2000e901d46 */
[C---:B-1----:R-:W-:Y:S05]  /*7b00*/  HMMA.16816.F32 R4, R32.reuse, R8, RZ ;  /* 0x000000082004723c */ /* 0x042fea00000018ff */
[----:B------:R1:W-:Y:S03]  /*7b10*/  @!P0 LDGSTS.E.BYPASS.LTC128B.128 [R219+0x5100], [R30.64], !P4 ;  /* 0x051000001edb8fae */ /* 0x0003e6000e101d46 */
[C---:B------:R-:W-:Y:S03]  /*7b20*/  HMMA.16816.F32 R8, R32.reuse, R10, RZ ;  /* 0x0000000a2008723c */ /* 0x040fe600000018ff */
[----:B------:R1:W-:Y:S01]  /*7b30*/  @!P0 LDGSTS.E.BYPASS.LTC128B.128 [R219+0x7100], [R220.64], !P3 ;  /* 0x07100000dcdb8fae */ /* 0x0003e2000d901d46 */
[C---:B------:R-:W-:Y:S05]  /*7b40*/  ISETP.GT.AND P0, PT, R222.reuse, R230, PT ;  /* 0x000000e6de00720c */ /* 0x040fea0003f04270 */
[----:B------:R-:W0:Y:S01]  /*7b50*/  LDGDEPBAR ;  /* 0x00000000000079af */ /* 0x000e220000000000 */
[C---:B----4-:R-:W-:Y:S07]  /*7b60*/  HMMA.16816.F32 R12, R32.reuse, R16, RZ ;  /* 0x00000010200c723c */ /* 0x050fee00000018ff */
[----:B------:R-:W-:Y:S01]  /*7b70*/  @P0 IADD3 R0, R222, -0x1, RZ ;  /* 0xffffffffde000810 */ /* 0x000fe20007ffe0ff */
[----:B------:R-:W-:Y:S01]  /*7b80*/  @P0 IMAD.MOV.U32 R132, RZ, RZ, c[0x0][0x1e4] ;  /* 0x00007900ff840624 */ /* 0x000fe200078e00ff */
[C---:B------:R-:W-:Y:S03]  /*7b90*/  HMMA.16816.F32 R16, R32.reuse, R18, RZ ;  /* 0x000000122010723c */ /* 0x040fe600000018ff */
[----:B------:R-:W-:Y:S01]  /*7ba0*/  @P0 SHF.R.S32.HI R3, RZ, 0x1f, R0 ;  /* 0x0000001fff030819 */ /* 0x000fe20000011400 */
[C---:B------:R-:W-:Y:S04]  /*7bb0*/  @P0 IMAD.WIDE.U32 R134, R0.reuse, c[0x0][0x1e0], RZ ;  /* 0x0000780000860a25 */ /* 0x040fe800078e00ff */
[C---:B-----5:R-:W-:Y:S01]  /*7bc0*/  HMMA.16816.F32 R20, R32.reuse, R24, RZ ;  /* 0x000000182014723c */ /* 0x060fe200000018ff */
[----:B------:R-:W-:Y:S04]  /*7bd0*/  @P0 IMAD R3, R3, c[0x0][0x1e0], RZ ;  /* 0x0000780003030a24 */ /* 0x000fe800078e02ff */
[----:B------:R-:W-:Y:S03]  /*7be0*/  @P0 IMAD R3, R0, c[0x0][0x1e4], R3 ;  /* 0x0000790000030a24 */ /* 0x000fe600078e0203 */
[C---:B------:R-:W-:Y:S01]  /*7bf0*/  HMMA.16816.F32 R24, R32.reuse, R26, RZ ;  /* 0x0000001a2018723c */ /* 0x040fe200000018ff */
[----:B------:R-:W-:Y:S03]  /*7c00*/  @P0 IMAD.IADD R3, R135, 0x1, R3 ;  /* 0x0000000187030824 */ /* 0x000fe600078e0203 */
[C---:B------:R-:W-:Y:S04]  /*7c10*/  @P0 IMAD.SHL.U32 R135, R134.reuse, 0x40, RZ ;  /* 0x0000004086870824 */ /* 0x040fe800078e00ff */
[C---:B-1----:R-:W-:Y:S01]  /*7c20*/  HMMA.16816.F32 R28, R32.reuse, R168, RZ ;  /* 0x000000a8201c723c */ /* 0x042fe200000018ff */
[C---:B------:R-:W-:Y:S07]  /*7c30*/  @P0 IADD3 R0, P1, R135.reuse, R232, RZ ;  /* 0x000000e887000210 */ /* 0x040fee0007f3e0ff */
[----:B------:R-:W-:Y:S01]  /*7c40*/  HMMA.16816.F32 R32, R32, R170, RZ ;  /* 0x000000aa2020723c */ /* 0x000fe200000018ff */
[----:B------:R-:W-:Y:S07]  /*7c50*/  LDSM.16.M88.4 R168, [R202] ;  /* 0x00000000caa8783b */ /* 0x000fee0000000200 */
[C---:B------:R-:W-:Y:S07]  /*7c60*/  HMMA.16816.F32 R4, R172.reuse, R176, R4 ;  /* 0x000000b0ac04723c */ /* 0x040fee0000001804 */
[----:B------:R-:W-:Y:S01]  /*7c70*/  @P0 SHF.L.U64.HI R176, R134, 0x6, R3 ;  /* 0x0000000686b00819 */ /* 0x000fe20000010203 */
[C---:B------:R-:W-:Y:S04]  /*7c80*/  HMMA.16816.F32 R8, R172.reuse, R178, R8 ;  /* 0x000000b2ac08723c */ /* 0x040fe80000001808 */
[----:B------:R-:W-:Y:S01]  /*7c90*/  @P0 IMAD.X R3, R176, 0x1, R231, P1 ;  /* 0x00000001b0030824 */ /* 0x000fe200008e06e7 */
[C---:B------:R-:W-:Y:S03]  /*7ca0*/  @P0 LEA R228, P1, R0.reuse, c[0x0][0x1c8], 0x1 ;  /* 0x0000720000e40a11 */ /* 0x040fe600078208ff */
[C---:B------:R-:W-:Y:S04]  /*7cb0*/  HMMA.16816.F32 R12, R172.reuse, R180, R12 ;  /* 0x000000b4ac0c723c */ /* 0x040fe8000000180c */
[----:B------:R-:W-:Y:S02]  /*7cc0*/  @P0 LEA.HI.X R229, R0, c[0x0][0x1cc], R3, 0x1, P1 ;  /* 0x0000730000e50a11 */ /* 0x000fe400008f0c03 */
[----:B------:R-:W-:Y:S02]  /*7cd0*/  @P0 IADD3 R179, P1, R232, 0x40, RZ ;  /* 0x00000040e8b30810 */ /* 0x000fe40007f3e0ff */
[C---:B------:R-:W-:Y:S04]  /*7ce0*/  HMMA.16816.F32 R16, R172.reuse, R182, R16 ;  /* 0x000000b6ac10723c */ /* 0x040fe80000001810 */
[----:B------:R-:W-:Y:S01]  /*7cf0*/  @P0 IMAD.X R180, RZ, RZ, R231, P1 ;  /* 0x000000ffffb40224 */ /* 0x000fe200008e06e7 */
[C---:B------:R-:W-:Y:S03]  /*7d00*/  @P0 IADD3 R0, P1, R135.reuse, R179, RZ ;  /* 0x000000b387000210 */ /* 0x040fe60007f3e0ff */
        /* <DEDUP_REMOVED lines=9> */
[----:B------:R-:W-:Y:S01]  /*7da0*/  HMMA.16816.F32 R32, R172, R190, R32 ;  /* 0x000000beac20723c */ /* 0x000fe20000001820 */
[----:B------:R-:W1:Y:S03]  /*7db0*/  LDSM.16.M88.4 R172, [R198] ;  /* 0x00000000c6ac783b */ /* 0x000e660000000200 */
[----:B------:R-:W-:Y:S02]  /*7dc0*/  @P0 IADD3.X R3, R176, R178, RZ, P1, !PT ;  /* 0x000000b2b0030210 */ /* 0x000fe40000ffe4ff */
[C---:B------:R-:W-:Y:S06]  /*7dd0*/  @P0 LEA R224, P1, R0.reuse, c[0x0][0x1c8], 0x1 ;  /* 0x0000720000e00a11 */ /* 0x040fec00078208ff */
[----:B------:R-:W-:Y:S01]  /*7de0*/  @P0 LEA.HI.X R225, R0, c[0x0][0x1cc], R3, 0x1, P1 ;  /* 0x0000730000e10a11 */ /* 0x000fe200008f0c03 */
[----:B------:R-:W-:Y:S05]  /*7df0*/  @P0 IMAD.MOV.U32 R0, RZ, RZ, c[0x0][0x1e0] ;  /* 0x00007800ff000624 */ /* 0x000fea00078e00ff */
[C---:B------:R-:W-:Y:S04]  /*7e00*/  @P0 LEA R3, P1, R0.reuse, R135, 0x5 ;  /* 0x0000008700030211 */ /* 0x040fe800078228ff */
[----:B------:R-:W-:Y:S02]  /*7e10*/  @P0 LEA.HI.X R0, R0, R176, R132, 0x5, P1 ;  /* 0x000000b000000211 */ /* 0x000fe400008f2c84 */
[----:B------:R-:W-:Y:S05]  /*7e20*/  @P0 IADD3 R134, P1, R232, 0xc0, RZ ;  /* 0x000000c0e8860810 */ /* 0x000fea0007f3e0ff */
[----:B------:R-:W-:Y:S01]  /*7e30*/  @P0 IMAD.X R132, RZ, RZ, R231, P1 ;  /* 0x000000ffff840224 */ /* 0x000fe200008e06e7 */
[-C--:B------:R-:W-:Y:S01]  /*7e40*/  @P0 IADD3 R135, P1, R135, R134.reuse, RZ ;  /* 0x0000008687870210 */ /* 0x080fe20007f3e0ff */
        /* <DEDUP_REMOVED lines=11> */
[----:B------:R-:W-:Y:S06]  /*7f00*/  LDSM.16.M88.4 R168, [R201] ;  /* 0x00000000c9a8783b */ /* 0x000fec0000000200 */
[----:B------:R-:W1:Y:S02]  /*7f10*/  LDSM.16.M88.4 R172, [R195] ;  /* 0x00000000c3ac783b */ /* 0x000e640000000200 */
        /* <DEDUP_REMOVED lines=11> */
[----:B------:R-:W-:Y:S06]  /*7fd0*/  LDSM.16.M88.4 R168, [R199+0x4000] ;  /* 0x00400000c7a8783b */ /* 0x000fec0000000200 */
[----:B------:R-:W1:Y:S02]  /*7fe0*/  LDSM.16.M88.4 R172, [R192+0x2000] ;  /* 0x00200000c0ac783b */ /* 0x000e640000000200 */
        /* <DEDUP_REMOVED lines=12> */
[----:B------:R-:W1:Y:S02]  /*80b0*/  LDSM.16.M88.4 R172, [R215] ;  /* 0x00000000d7ac783b */ /* 0x000e640000000200 */
        /* <DEDUP_REMOVED lines=138> */
[----:B------:R-:W1:Y:S01]  /*8960*/  LDSM.16.M88.4 R172, [R195+0x7800] ;  /* 0x00780000c3ac783b */ /* 0x000e620000000200 */
[----:B------:R-:W-:Y:S05]  /*8970*/  DEPBAR.LE SB0, 0x0 ;  /* 0x000080000000791a */ /* 0x000fea0000000000 */
[----:B------:R-:W-:Y:S01]  /*8980*/  BAR.SYNC.DEFER_BLOCKING 0x0 ;  /* 0x0000000000007b1d */ /* 0x000fe20000010000 */
[C---:B-1----:R-:W-:Y:S08]  /*8990*/  HMMA.16816.F32 R28, R168.reuse, R172, R28 ;  /* 0x000000aca81c723c */ /* 0x042ff0000000181c */
[----:B------:R-:W-:Y:S07]  /*89a0*/  HMMA.16816.F32 R32, R168, R174, R32 ;  /* 0x000000aea820723c */ /* 0x000fee0000001820 */
[----:B------:R-:W-:Y:S01]  /*89b0*/  @P0 IMAD.X R168, R176, 0x1, R132, P1 ;  /* 0x00000001b0a80824 */ /* 0x000fe200008e0684 */
[C---:B------:R-:W-:Y:S04]  /*89c0*/  @P0 LEA R174, P1, R135.reuse, c[0x0][0x1c8], 0x1 ;  /* 0x0000720087ae0a11 */ /* 0x040fe800078208ff */
[----:B------:R-:W-:Y:S02]  /*89d0*/  @P0 LEA.HI.X R175, R135, c[0x0][0x1cc], R168, 0x1, P1 ;  /* 0x0000730087af0a11 */ /* 0x000fe400008f0ca8 */
[C---:B------:R-:W-:Y:S05]  /*89e0*/  @P0 IADD3 R135, P1, R3.reuse, R179, RZ ;  /* 0x000000b303870210 */ /* 0x040fea0007f3e0ff */
[C---:B------:R-:W-:Y:S01]  /*89f0*/  @P0 IMAD.X R170, R0.reuse, 0x1, R180, P1 ;  /* 0x0000000100aa0824 */ /* 0x040fe200008e06b4 */
[C---:B------:R-:W-:Y:S05]  /*8a00*/  @P0 IADD3 R168, P1, R3.reuse, R177, RZ ;  /* 0x000000b103a80210 */ /* 0x040fea0007f3e0ff */
[C---:B------:R-:W-:Y:S01]  /*8a10*/  @P0 IMAD.X R171, R0.reuse, 0x1, R178, P1 ;  /* 0x0000000100ab0824 */ /* 0x040fe200008e06b2 */
[C---:B------:R-:W-:Y:S05]  /*8a20*/  @P0 IADD3 R169, P1, R3.reuse, R134, RZ ;  /* 0x0000008603a90210 */ /* 0x040fea0007f3e0ff */
[C---:B------:R-:W-:Y:S01]  /*8a30*/  @P0 IMAD.X R132, R0.reuse, 0x1, R132, P1 ;  /* 0x0000000100840824 */ /* 0x040fe200008e0684 */
[----:B------:R-:W-:Y:S04]  /*8a40*/  @P0 IADD3 R3, P1, R3, R232, RZ ;  /* 0x000000e803030210 */ /* 0x000fe80007f3e0ff */
[----:B------:R-:W-:Y:S02]  /*8a50*/  @P0 IADD3.X R0, R0, R231, RZ, P1, !PT ;  /* 0x000000e700000210 */ /* 0x000fe40000ffe4ff */
[C---:B------:R-:W-:Y:S04]  /*8a60*/  @P0 LEA R172, P1, R3.reuse, c[0x0][0x1c8], 0x1 ;  /* 0x0000720003ac0a11 */ /* 0x040fe800078208ff */
[----:B------:R-:W-:Y:S01]  /*8a70*/  @P0 LEA.HI.X R173, R3, c[0x0][0x1cc], R0, 0x1, P1 ;  /* 0x0000730003ad0a11 */ /* 0x000fe200008f0c00 */
[----:B------:R-:W-:Y:S01]  /*8a80*/  FMUL.FTZ R0, R5, c[0x0][0x320] ;  /* 0x0000c80005007a20 */ /* 0x000fe20000410000 */
[C---:B------:R-:W-:Y:S01]  /*8a90*/  @P0 LEA R134, P1, R135.reuse, c[0x0][0x1c8], 0x1 ;  /* 0x0000720087860a11 */ /* 0x040fe200078208ff */
[----:B------:R-:W-:Y:S02]  /*8aa0*/  FMUL.FTZ R3, R4, c[0x0][0x320] ;  /* 0x0000c80004037a20 */ /* 0x000fe40000410000 */
[----:B------:R1:W4:Y:S01]  /*8ab0*/  MUFU.TANH R181, R0 ;  /* 0x0000000000b57308 */ /* 0x0003220000002400 */
[----:B------:R-:W-:Y:S01]  /*8ac0*/  @P0 LEA.HI.X R135, R135, c[0x0][0x1cc], R170, 0x1, P1 ;  /* 0x0000730087870a11 */ /* 0x000fe200008f0caa */
[----:B------:R-:W-:Y:S01]  /*8ad0*/  @!PT LDS RZ, [RZ] ;  /* 0x00000000fffff984 */ /* 0x000fe20000000800 */
[----:B------:R-:W-:Y:S01]  /*8ae0*/  @!PT LDS RZ, [RZ] ;  /* 0x00000000fffff984 */ /* 0x000fe20000000800 */
[----:B------:R-:W-:Y:S01]  /*8af0*/  @!PT LDS RZ, [RZ] ;  /* 0x00000000fffff984 */ /* 0x000fe20000000800 */
[----:B------:R3:W-:Y:S01]  /*8b00*/  @P0 LDGSTS.E.BYPASS.LTC128B.128 [R219+0x8100], [R228.64], !P6 ;  /* 0x08100000e4db0fae */ /* 0x0007e2000f101d46 */
[----:B------:R-:W-:Y:S01]  /*8b10*/  @P0 LEA R170, P1, R168, c[0x0][0x1c8], 0x1 ;  /* 0x00007200a8aa0a11 */ /* 0x000fe200078208ff */
[----:B------:R-:W-:Y:S03]  /*8b20*/  IMAD.SHL.U32 R5, R222, 0x40, RZ ;  /* 0x00000040de057824 */ /* 0x000fe600078e00ff */
[----:B------:R-:W-:Y:S01]  /*8b30*/  @P0 LEA.HI.X R171, R168, c[0x0][0x1cc], R171, 0x1, P1 ;  /* 0x00007300a8ab0a11 */ /* 0x000fe200008f0cab */
[----:B------:R3:W-:Y:S01]  /*8b40*/  @P0 LDGSTS.E.BYPASS.LTC128B.128 [R219+0xa100], [R226.64], !P5 ;  /* 0x0a100000e2db0fae */ /* 0x0007e2000e901d46 */
[C---:B------:R-:W-:Y:S01]  /*8b50*/  @P0 LEA R168, P1, R169.reuse, c[0x0][0x1c8], 0x1 ;  /* 0x00007200a9a80a11 */ /* 0x040fe200078208ff */
[----:B------:R5:W3:Y:S03]  /*8b60*/  MUFU.TANH R182, R3 ;  /* 0x0000000300b67308 */ /* 0x000ae60000002400 */
[----:B------:R-:W-:Y:S01]  /*8b70*/  @P0 LEA.HI.X R169, R169, c[0x0][0x1cc], R132, 0x1, P1 ;  /* 0x00007300a9a90a11 */ /* 0x000fe200008f0c84 */
[----:B------:R3:W-:Y:S06]  /*8b80*/  @P0 LDGSTS.E.BYPASS.LTC128B.128 [R219+0xc100], [R224.64], !P4 ;  /* 0x0c100000e0db0fae */ /* 0x0007ec000e101d46 */
[----:B------:R3:W-:Y:S01]  /*8b90*/  @P0 LDGSTS.E.BYPASS.LTC128B.128 [R219+0xe100], [R174.64], !P3 ;  /* 0x0e100000aedb0fae */ /* 0x0007e2000d901d46 */
[----:B-1----:R-:W-:Y:S05]  /*8ba0*/  FMUL.FTZ R0, R6, c[0x0][0x320] ;  /* 0x0000c80006007a20 */ /* 0x002fea0000410000 */
[----:B------:R1:W-:Y:S01]  /*8bb0*/  @P0 LDGSTS.E.BYPASS.LTC128B.128 [R219+0x9100], [R172.64], !P6 ;  /* 0x09100000acdb0fae */ /* 0x0003e2000f101d46 */
[----:B--2---:R-:W-:Y:S01]  /*8bc0*/  IMAD.IADD R6, R238, 0x1, R239 ;  /* 0x00000001ee067824 */ /* 0x004fe200078e02ef */
[----:B------:R2:W1:Y:S04]  /*8bd0*/  MUFU.TANH R223, R0 ;  /* 0x0000000000df7308 */ /* 0x0004680000002400 */
[----:B------:R1:W-:Y:S01]  /*8be0*/  @P0 LDGSTS.E.BYPASS.LTC128B.128 [R219+0xb100], [R134.64], !P5 ;  /* 0x0b10000086db0fae */ /* 0x0003e2000e901d46 */
[----:B-----5:R-:W-:Y:S05]  /*8bf0*/  FMUL.FTZ R3, R31, c[0x0][0x320] ;  /* 0x0000c8001f037a20 */ /* 0x020fea0000410000 */
[----:B------:R1:W-:Y:S06]  /*8c00*/  @P0 LDGSTS.E.BYPASS.LTC128B.128 [R219+0xd100], [R170.64], !P4 ;  /* 0x0d100000aadb0fae */ /* 0x0003ec000e101d46 */
[----:B------:R1:W-:Y:S06]  /*8c10*/  @P0 LDGSTS.E.BYPASS.LTC128B.128 [R219+0xf100], [R168.64], !P3 ;  /* 0x0f100000a8db0fae */ /* 0x0003ec000d901d46 */
[----:B------:R-:W0:Y:S01]  /*8c20*/  LDGDEPBAR ;  /* 0x00000000000079af */ /* 0x000e220000000000 */
[----:B--2---:R-:W-:Y:S02]  /*8c30*/  FMUL.FTZ R0, R7, c[0x0][0x320] ;  /* 0x0000c80007007a20 */ /* 0x004fe40000410000 */
[----:B------:R-:W-:Y:S02]  /*8c40*/  IMAD.MOV.U32 R7, RZ, RZ, c[0x0][0x32c] ;  /* 0x0000cb00ff077624 */ /* 0x000fe400078e00ff */
        /* <DEDUP_REMOVED lines=38> */
[----:B------:R2:W1:Y:S10]  /*8eb0*/  MUFU.TANH R26, R3 ;  /* 0x00000003001a7308 */ /* 0x0004740000002400 */
[----:B------:R5:W1:Y:S01]  /*8ec0*/  MUFU.TANH R184, R0 ;  /* 0x0000000000b87308 */ /* 0x000a620000002400 */
[----:B--2---:R-:W-:Y:S09]  /*8ed0*/  FMUL.FTZ R3, R32, c[0x0][0x320] ;  /* 0x0000c80020037a20 */ /* 0x004ff20000410000 */
[----:B------:R-:W2:Y:S01]  /*8ee0*/  MUFU.TANH R11, R3 ;  /* 0x00000003000b7308 */ /* 0x000ea20000002400 */
[----:B-----5:R-:W-:Y:S09]  /*8ef0*/  FMUL.FTZ R0, R27, c[0x0][0x320] ;  /* 0x0000c8001b007a20 */ /* 0x020ff20000410000 */
[----:B------:R5:W1:Y:S02]  /*8f00*/  MUFU.TANH R183, R0 ;  /* 0x0000000000b77308 */ /* 0x000a640000002400 */
[----:B-----5:R-:W-:Y:S08]  /*8f10*/  FMUL.FTZ R0, R28, c[0x0][0x320] ;  /* 0x0000c8001c007a20 */ /* 0x020ff00000410000 */
[----:B------:R5:W1:Y:S02]  /*8f20*/  MUFU.TANH R13, R0 ;  /* 0x00000000000d7308 */ /* 0x000a640000002400 */
[----:B-----5:R-:W-:Y:S02]  /*8f30*/  FMUL.FTZ R0, R29, c[0x0][0x320] ;  /* 0x0000c8001d007a20 */ /* 0x020fe40000410000 */
[----:B------:R-:W5:Y:S06]  /*8f40*/  LDL R29, [R1+0x10] ;  /* 0x00001000011d7983 */ /* 0x000f6c0000100800 */
[----:B------:R1:W1:Y:S02]  /*8f50*/  MUFU.TANH R12, R0 ;  /* 0x00000000000c7308 */ /* 0x0002640000002400 */
[----:B-1----:R-:W-:Y:S02]  /*8f60*/  FMUL.FTZ R0, R30, c[0x0][0x320] ;  /* 0x0000c8001e007a20 */ /* 0x002fe40000410000 */
[----:B------:R-:W5:Y:S06]  /*8f70*/  LDL R30, [R1+0xc] ;  /* 0x00000c00011e7983 */ /* 0x000f6c0000100800 */
[----:B------:R1:W1:Y:S02]  /*8f80*/  MUFU.TANH R27, R0 ;  /* 0x00000000001b7308 */ /* 0x0002640000002400 */
[----:B-1----:R-:W-:Y:S05]  /*8f90*/  @P2 IMAD.HI.U32 R0, R6, c[0x0][0x2c8], RZ ;  /* 0x0000b20006002a27 */ /* 0x002fea00078e00ff */
[----:B------:R-:W-:Y:S01]  /*8fa0*/  @P2 SHF.R.U32.HI R6, RZ, c[0x0][0x2cc], R0 ;  /* 0x0000b300ff062a19 */ /* 0x000fe20000011600 */
[----:B------:R-:W-:Y:S01]  /*8fb0*/  FMUL.FTZ R0, R33, c[0x0][0x320] ;  /* 0x0000c80021007a20 */ /* 0x000fe20000410000 */
[----:B------:R-:W-:Y:S03]  /*8fc0*/  ISETP.GE.AND P2, PT, R7, 0x1, PT ;  /* 0x000000010700780c */ /* 0x000fe60003f46270 */
[----:B------:R1:W1:Y:S01]  /*8fd0*/  MUFU.TANH R10, R0 ;  /* 0x00000000000a7308 */ /* 0x0002620000002400 */
[----:B------:R-:W2:Y:S01]  /*8fe0*/  SHFL.IDX PT, R4, R6, RZ, 0x1c1f ;  /* 0x001c1fff06047589 */ /* 0x000ea200000e0000 */
[----:B-1----:R-:W-:Y:S08]  /*8ff0*/  FMUL.FTZ R0, R34, c[0x0][0x320] ;  /* 0x0000c80022007a20 */ /* 0x002ff00000410000 */
[----:B------:R1:W1:Y:S02]  /*9000*/  MUFU.TANH R25, R0 ;  /* 0x0000000000197308 */ /* 0x0002640000002400 */
[----:B-1----:R-:W-:Y:S08]  /*9010*/  FMUL.FTZ R0, R35, c[0x0][0x320] ;  /* 0x0000c80023007a20 */ /* 0x002ff00000410000 */
[----:B------:R3:W1:Y:S02]  /*9020*/  MUFU.TANH R28, R0 ;  /* 0x00000000001c7308 */ /* 0x0006640000002400 */
[----:B---3--:R-:W-:Y:S04]  /*9030*/  IADD3 R0, -R237, 0x1, -R5 ;  /* 0x00000001ed007810 */ /* 0x008fe80007ffe905 */
[----:B-----5:R-:W-:Y:S04]  /*9040*/  IADD3 R0, -R29, R0, R30 ;  /* 0x000000001d007210 */ /* 0x020fe80007ffe11e */
[C---:B------:R-:W-:Y:S02]  /*9050*/  IADD3 R8, R0.reuse, c[0x0][0x328], RZ ;  /* 0x0000ca0000087a10 */ /* 0x040fe40007ffe0ff */
[----:B------:R-:W-:Y:S03]  /*9060*/  IADD3 R7, R0, UR4, RZ ;  /* 0x0000000400077c10 */ /* 0x000fe6000fffe0ff */
[--C-:B--2---:R-:W-:Y:S02]  /*9070*/  IMAD.IADD R3, R8, 0x1, R4.reuse ;  /* 0x0000000108037824 */ /* 0x104fe400078e0204 */
[----:B------:R-:W-:Y:S01]  /*9080*/  IMAD.IADD R0, R7, 0x1, R4 ;  /* 0x0000000107007824 */ /* 0x000fe200078e0204 */
[----:B------:R-:W-:-:S05]  /*9090*/  @!P2 BRA `(.L_x_1689) ;  /* 0x000001800000a947 */ /* 0x000fca0003800000 */
[----:B-1--4-:R-:W-:Y:S01]  /*90a0*/  IADD3 R4, -R29, R30, R4 ;  /* 0x0000001e1d047210 */ /* 0x012fe20007ffe104 */
        /* <DEDUP_REMOVED lines=12> */
.L_x_1691:
[----:B------:R-:W-:Y:S04]  /*9170*/  MOV R9, c[0x0][0x32c] ;  /* 0x0000cb0000097a02 */ /* 0x000fe80000000f00 */
[----:B------:R-:W-:Y:S11]  /*9180*/  ISETP.NE.AND P0, PT, R9, 0x1, PT ;  /* 0x000000010900780c */ /* 0x000ff60003f05270 */
[----:B------:R-:W-:Y:S02]  /*9190*/  @!UPT UIADD3 URZ, URZ, URZ, URZ ;  /* 0x0000003f3f3ff290 */ /* 0x000fe4000fffe03f */
[----:B------:R-:W-:Y:S05]  /*91a0*/  @P0 IMAD.HI.U32 R9, R4, c[0x0][0x330], RZ ;  /* 0x0000cc0004090a27 */ /* 0x000fea00078e00ff */
[----:B------:R-:W-:Y:S02]  /*91b0*/  @P0 SHF.R.U32.HI R4, RZ, c[0x0][0x334], R9 ;  /* 0x0000cd00ff040a19 */ /* 0x000fe40000011609 */
.L_x_1692:
[----:B------:R-:W-:Y:S05]  /*91c0*/  BSYNC B0 ;  /* 0x0000000000007941 */ /* 0x000fea0003800000 */
.L_x_1690:
[----:B------:R-:W-:Y:S04]  /*91d0*/  IMAD R4, R4, c[0x0][0x32c], -R5 ;  /* 0x0000cb0004047a24 */ /* 0x000fe800078e0a05 */
[----:B------:R-:W-:Y:S05]  /*91e0*/  IMAD.IADD R4, R4, 0x1, -R237 ;  /* 0x0000000104047824 */ /* 0x000fea00078e0aed */
[----:B------:R-:W-:Y:S02]  /*91f0*/  IMNMX R0, R0, R4, !PT ;  /* 0x0000000400007217 */ /* 0x000fe40007800200 */
[----:B------:R-:W-:Y:S04]  /*9200*/  IADD3 R4, R4, c[0x0][0x32c], RZ ;  /* 0x0000cb0004047a10 */ /* 0x000fe80007ffe0ff */
[----:B------:R-:W-:Y:S02]  /*9210*/  IMNMX R3, R3, R4, PT ;  /* 0x0000000403037217 */ /* 0x000fe40003800200 */
.L_x_1689:
[----:B-1--4-:R-:W-:Y:S04]  /*9220*/  ISETP.GT.AND P1, PT, R222, -0x1, PT ;  /* 0xffffffffde00780c */ /* 0x012fe80003f24270 */
[----:B------:R-:W-:Y:S04]  /*9230*/  ISETP.GT.AND P0, PT, R0, RZ, P1 ;  /* 0x000000ff0000720c */ /* 0x000fe80000f04270 */
[C---:B------:R-:W-:Y:S04]  /*9240*/  ISETP.LT.OR P0, PT, R3.reuse, 0x1, P0 ;  /* 0x000000010300780c */ /* 0x040fe80000701670 */
[----:B------:R-:W-:Y:S02]  /*9250*/  FSEL R9, R182, -INF , !P0 ;  /* 0xff800000b6097808 */ /* 0x000fe40004000000 */
[C---:B------:R-:W-:Y:S04]  /*9260*/  ISETP.GT.AND P0, PT, R0.reuse, 0x1, P1 ;  /* 0x000000010000780c */ /* 0x040fe80000f04270 */
[----:B------:R-:W-:Y:S04]  /*9270*/  ISETP.LT.OR P0, PT, R3, 0x2, P0 ;  /* 0x000000020300780c */ /* 0x000fe80000701670 */
[----:B------:R-:W-:Y:S02]  /*9280*/  FSEL R24, R181, -INF , !P0 ;  /* 0xff800000b5187808 */ /* 0x000fe40004000000 */
[----:B------:R-:W-:Y:S04]  /*9290*/  ISETP.GT.AND P0, PT, R0, 0x8, P1 ;  /* 0x000000080000780c */ /* 0x000fe80000f04270 */
        /* <DEDUP_REMOVED lines=38> */
[----:B------:R-:W-:Y:S02]  /*9500*/  ISETP.GT.AND P0, PT, R0, 0x39, P1 ;  /* 0x000000390000780c */ /* 0x000fe40000f04270 */
[----:B------:R-:W1:Y:S02]  /*9510*/  SHFL.IDX PT, R0, R6, 0x1, 0x1c1f ;  /* 0x003c1f0006007f89 */ /* 0x000e6400000e0000 */
[----:B------:R-:W-:Y:S04]  /*9520*/  ISETP.LT.OR P0, PT, R3, 0x3a, P0 ;  /* 0x0000003a0300780c */ /* 0x000fe80000701670 */
[----:B------:R-:W-:Y:S01]  /*9530*/  FSEL R10, R10, -INF , !P0 ;  /* 0xff8000000a0a7808 */ /* 0x000fe20004000000 */
[--C-:B-1----:R-:W-:Y:S02]  /*9540*/  IMAD.IADD R4, R8, 0x1, R0.reuse ;  /* 0x0000000108047824 */ /* 0x102fe400078e0200 */
        /* <DEDUP_REMOVED lines=15> */
.L_x_1695:
[----:B------:R-:W-:Y:S04]  /*9640*/  MOV R6, c[0x0][0x32c] ;  /* 0x0000cb0000067a02 */ /* 0x000fe80000000f00 */
[----:B------:R-:W-:Y:S11]  /*9650*/  ISETP.NE.AND P0, PT, R6, 0x1, PT ;  /* 0x000000010600780c */ /* 0x000ff60003f05270 */
[----:B------:R-:W-:Y:S02]  /*9660*/  @!UPT UIADD3 URZ, URZ, URZ, URZ ;  /* 0x0000003f3f3ff290 */ /* 0x000fe4000fffe03f */
[----:B------:R-:W-:Y:S05]  /*9670*/  @P0 IMAD.HI.U32 R6, R0, c[0x0][0x330], RZ ;  /* 0x0000cc0000060a27 */ /* 0x000fea00078e00ff */
[----:B------:R-:W-:Y:S02]  /*9680*/  @P0 SHF.R.U32.HI R0, RZ, c[0x0][0x334], R6 ;  /* 0x0000cd00ff000a19 */ /* 0x000fe40000011606 */
.L_x_1696:
[----:B------:R-:W-:Y:S05]  /*9690*/  BSYNC B0 ;  /* 0x0000000000007941 */ /* 0x000fea0003800000 */
.L_x_1694:
[----:B------:R-:W-:Y:S04]  /*96a0*/  IMAD R5, R0, c[0x0][0x32c], -R5 ;  /* 0x0000cb0000057a24 */ /* 0x000fe800078e0a05 */
[----:B------:R-:W-:Y:S05]  /*96b0*/  IMAD.IADD R0, R5, 0x1, -R237 ;  /* 0x0000000105007824 */ /* 0x000fea00078e0aed */
[----:B------:R-:W-:Y:S02]  /*96c0*/  IMNMX R3, R3, R0, !PT ;  /* 0x0000000003037217 */ /* 0x000fe40007800200 */
[----:B------:R-:W-:Y:S04]  /*96d0*/  IADD3 R0, R0, c[0x0][0x32c], RZ ;  /* 0x0000cb0000007a10 */ /* 0x000fe80007ffe0ff */
[----:B------:R-:W-:Y:S02]  /*96e0*/  IMNMX R4, R4, R0, PT ;  /* 0x0000000004047217 */ /* 0x000fe40003800200 */
.L_x_1693:
[----:B------:R-:W2:Y:S01]  /*96f0*/  LDL.LU R29, [R1] ;  /* 0x00000000011d7983 */ /* 0x000ea20000300800 */
[----:B------:R-:W-:Y:S03]  /*9700*/  FMNMX.FTZ R0, R9, R2, !PT ;  /* 0x0000000209007209 */ /* 0x000fe60007810000 */
[----:B------:R-:W-:Y:S01]  /*9710*/  LDSM.16.MT88.4 R172, [R193] ;  /* 0x00000000c1ac783b */ /* 0x000fe20000004200 */
        /* <DEDUP_REMOVED lines=20> */
[----:B------:R-:W-:Y:S05]  /*9860*/  FSEL R0, R132, RZ, P0 ;  /* 0x000000ff84007208 */ /* 0x000fea0000000000 */
[----:B------:R-:W-:Y:S02]  /*9870*/  FADD.FTZ R0, -R0, R2 ;  /* 0x0000000200007221 */ /* 0x000fe40000010100 */
[----:B------:R-:W-:Y:S02]  /*9880*/  FMUL.FTZ R2, R132, c[0x0][0x2d0] ;  /* 0x0000b40084027a20 */ /* 0x000fe40000410000 */
[----:B------:R-:W-:Y:S03]  /*9890*/  FMUL.FTZ R0, R0, c[0x0][0x2d0] ;  /* 0x0000b40000007a20 */ /* 0x000fe60000410000 */
[----:B------:R-:W-:Y:S02]  /*98a0*/  FSEL R2, R2, RZ, P0 ;  /* 0x000000ff02027208 */ /* 0x000fe40000000000 */
[----:B------:R-:W-:Y:S03]  /*98b0*/  ISETP.GT.AND P0, PT, R3, RZ, P1 ;  /* 0x000000ff0300720c */ /* 0x000fe60000f04270 */
        /* <DEDUP_REMOVED lines=8> */
[----:B------:R-:W-:Y:S01]  /*9940*/  MUFU.EX2 R9, R9 ;  /* 0x0000000900097308 */ /* 0x000fe20000000800 */
        /* <DEDUP_REMOVED lines=8> */
[----:B------:R-:W1:Y:S01]  /*99d0*/  MUFU.EX2 R8, R8 ;  /* 0x0000000800087308 */ /* 0x000e620000000800 */
        /* <DEDUP_REMOVED lines=9> */
[----:B------:R-:W-:Y:S01]  /*9a70*/  FFMA.FTZ R237, R11, c[0x0][0x2d0], -R2 ;  /* 0x0000b4000bed7a23 */ /* 0x000fe20000010802 */
[----:B------:R-:W-:Y:S02]  /*9a80*/  ISETP.LT.OR P0, PT, R4, 0xa, P0 ;  /* 0x0000000a0400780c */ /* 0x000fe40000701670 */
[----:B------:R-:W-:Y:S02]  /*9a90*/  IADD3 R220, R222, -0x1, RZ ;  /* 0xffffffffdedc7810 */ /* 0x000fe40007ffe0ff */
[----:B------:R-:W-:Y:S02]  /*9aa0*/  FSEL R10, R191, -INF , !P0 ;  /* 0xff800000bf0a7808 */ /* 0x000fe40004000000 */
[C---:B------:R-:W-:Y:S02]  /*9ab0*/  ISETP.GT.AND P0, PT, R3.reuse, 0x10, P1 ;  /* 0x000000100300780c */ /* 0x040fe40000f04270 */
[----:B------:R-:W3:Y:S02]  /*9ac0*/  MUFU.EX2 R2, R0 ;  /* 0x0000000000027308 */ /* 0x000ee40000000800 */
[----:B------:R-:W-:Y:S02]  /*9ad0*/  ISETP.LT.OR P0, PT, R4, 0x11, P0 ;  /* 0x000000110400780c */ /* 0x000fe40000701670 */
[----:B-1----:R-:W-:Y:S02]  /*9ae0*/  F2FP.PACK_AB R168, R8, R9 ;  /* 0x0000000908a8723e */ /* 0x002fe400000000ff */
[----:B------:R-:W-:Y:S02]  /*9af0*/  FSEL R176, R190, -INF , !P0 ;  /* 0xff800000beb07808 */ /* 0x000fe40004000000 */
[----:B------:R-:W-:Y:S02]  /*9b00*/  ISETP.GT.AND P0, PT, R3, 0x11, P1 ;  /* 0x000000110300780c */ /* 0x000fe40000f04270 */
[----:B------:R1:W-:Y:S02]  /*9b10*/  MUFU.EX2 R15, R20 ;  /* 0x00000014000f7308 */ /* 0x0003e40000000800 */
[C---:B------:R-:W-:Y:S04]  /*9b20*/  ISETP.LT.OR P0, PT, R4.reuse, 0x12, P0 ;  /* 0x000000120400780c */ /* 0x040fe80000701670 */
[----:B------:R-:W-:Y:S02]  /*9b30*/  FSEL R135, R189, -INF , !P0 ;  /* 0xff800000bd877808 */ /* 0x000fe40004000000 */
[C---:B------:R-:W-:Y:S04]  /*9b40*/  ISETP.GT.AND P0, PT, R3.reuse, 0x18, P1 ;  /* 0x000000180300780c */ /* 0x040fe80000f04270 */
[----:B------:R-:W-:Y:S01]  /*9b50*/  ISETP.LT.OR P0, PT, R4, 0x19, P0 ;  /* 0x000000190400780c */ /* 0x000fe20000701670 */
[----:B---3--:R-:W-:Y:S03]  /*9b60*/  FMUL.FTZ R24, R2, R156 ;  /* 0x0000009c02187220 */ /* 0x008fe60000410000 */
[----:B------:R-:W-:Y:S01]  /*9b70*/  FSEL R177, R188, -INF , !P0 ;  /* 0xff800000bcb17808 */ /* 0x000fe20004000000 */
[C---:B------:R-:W-:Y:S01]  /*9b80*/  FMUL.FTZ R12, R2.reuse, R144 ;  /* 0x00000090020c7220 */ /* 0x040fe20000410000 */
[----:B------:R-:W-:Y:S01]  /*9b90*/  ISETP.GT.AND P0, PT, R3, 0x19, P1 ;  /* 0x000000190300780c */ /* 0x000fe20000f04270 */
[C---:B------:R-:W-:Y:S01]  /*9ba0*/  FMUL.FTZ R32, R2.reuse, R164 ;  /* 0x000000a402207220 */ /* 0x040fe20000410000 */
[----:B------:R-:W3:Y:S01]  /*9bb0*/  LDL.LU R188, [R1+0x8] ;  /* 0x0000080001bc7983 */ /* 0x000ee20000300800 */
[----:B------:R-:W-:Y:S01]  /*9bc0*/  FMUL.FTZ R33, R2, R165 ;  /* 0x000000a502217220 */ /* 0x000fe20000410000 */
[----:B------:R-:W-:Y:S01]  /*9bd0*/  ISETP.LT.OR P0, PT, R4, 0x1a, P0 ;  /* 0x0000001a0400780c */ /* 0x000fe20000701670 */
[C---:B------:R-:W-:Y:S02]  /*9be0*/  FMUL.FTZ R13, R2.reuse, R145 ;  /* 0x00000091020d7220 */ /* 0x040fe40000410000 */
[C---:B------:R-:W-:Y:S01]  /*9bf0*/  FMUL.FTZ R16, R2.reuse, R148 ;  /* 0x0000009402107220 */ /* 0x040fe20000410000 */
[----:B------:R-:W-:Y:S01]  /*9c00*/  FSEL R178, R187, -INF , !P0 ;  /* 0xff800000bbb27808 */ /* 0x000fe20004000000 */
[C---:B------:R-:W-:Y:S01]  /*9c10*/  FMUL.FTZ R17, R2.reuse, R149 ;  /* 0x0000009502117220 */ /* 0x040fe20000410000 */
[C---:B------:R-:W-:Y:S01]  /*9c20*/  ISETP.GT.AND P0, PT, R3.reuse, 0x20, P1 ;  /* 0x000000200300780c */ /* 0x040fe20000f04270 */
[C---:B-1----:R-:W-:Y:S01]  /*9c30*/  FMUL.FTZ R20, R2.reuse, R152 ;  /* 0x0000009802147220 */ /* 0x042fe20000410000 */
[----:B------:R-:W-:Y:S01]  /*9c40*/  MUFU.EX2 R187, R225 ;  /* 0x000000e100bb7308 */ /* 0x000fe20000000800 */
[----:B------:R-:W-:Y:S01]  /*9c50*/  FMUL.FTZ R21, R2, R153 ;  /* 0x0000009902157220 */ /* 0x000fe20000410000 */
[----:B------:R-:W-:Y:S01]  /*9c60*/  ISETP.LT.OR P0, PT, R4, 0x21, P0 ;  /* 0x000000210400780c */ /* 0x000fe20000701670 */
[C---:B------:R-:W-:Y:S02]  /*9c70*/  FMUL.FTZ R36, R2.reuse, R36 ;  /* 0x0000002402247220 */ /* 0x040fe40000410000 */
[----:B------:R-:W-:Y:S01]  /*9c80*/  FMUL.FTZ R37, R2, R37 ;  /* 0x0000002502257220 */ /* 0x000fe20000410000 */
[----:B------:R-:W-:Y:S01]  /*9c90*/  FSEL R179, R186, -INF , !P0 ;  /* 0xff800000bab37808 */ /* 0x000fe20004000000 */
[C---:B------:R-:W-:Y:S01]  /*9ca0*/  FMUL.FTZ R40, R2.reuse, R40 ;  /* 0x0000002802287220 */ /* 0x040fe20000410000 */
[----:B------:R-:W-:Y:S01]  /*9cb0*/  ISETP.GT.AND P0, PT, R3, 0x21, P1 ;  /* 0x000000210300780c */ /* 0x000fe20000f04270 */
[C---:B------:R-:W-:Y:S02]  /*9cc0*/  FMUL.FTZ R41, R2.reuse, R41 ;  /* 0x0000002902297220 */ /* 0x040fe40000410000 */
[----:B------:R-:W-:Y:S01]  /*9cd0*/  FMUL.FTZ R44, R2, R44 ;  /* 0x0000002c022c7220 */ /* 0x000fe20000410000 */
[----:B------:R-:W-:Y:S01]  /*9ce0*/  ISETP.LT.OR P0, PT, R4, 0x22, P0 ;  /* 0x000000220400780c */ /* 0x000fe20000701670 */
[C---:B------:R-:W-:Y:S02]  /*9cf0*/  FMUL.FTZ R45, R2.reuse, R45 ;  /* 0x0000002d022d7220 */ /* 0x040fe40000410000 */
[C---:B------:R-:W-:Y:S01]  /*9d00*/  FMUL.FTZ R48, R2.reuse, R48 ;  /* 0x0000003002307220 */ /* 0x040fe20000410000 */
[----:B------:R-:W-:Y:S01]  /*9d10*/  FSEL R180, R185, -INF , !P0 ;  /* 0xff800000b9b47808 */ /* 0x000fe20004000000 */
[C---:B------:R-:W-:Y:S01]  /*9d20*/  FMUL.FTZ R49, R2.reuse, R49 ;  /* 0x0000003102317220 */ /* 0x040fe20000410000 */
[C---:B------:R-:W-:Y:S01]  /*9d30*/  ISETP.GT.AND P0, PT, R3.reuse, 0x28, P1 ;  /* 0x000000280300780c */ /* 0x040fe20000f04270 */
[C---:B------:R-:W-:Y:S02]  /*9d40*/  FMUL.FTZ R52, R2.reuse, R52 ;  /* 0x0000003402347220 */ /* 0x040fe40000410000 */
        /* <DEDUP_REMOVED lines=43> */
[----:B------:R-:W-:Y:S01]  /*a000*/  FMUL.FTZ R105, R2, R105 ;  /* 0x0000006902697220 */ /* 0x000fe20000410000 */
[----:B------:R-:W-:Y:S01]  /*a010*/  FSEL R134, R28, -INF , !P0 ;  /* 0xff8000001c867808 */ /* 0x000fe20004000000 */
[C---:B--2---:R-:W-:Y:S02]  /*a020*/  FFMA.FTZ R0, R2.reuse, R29, R9 ;  /* 0x0000001d02007223 */ /* 0x044fe40000010009 */
[----:B------:R-:W-:Y:S01]  /*a030*/  MUFU.EX2 R9, R23 ;  /* 0x0000001700097308 */ /* 0x000fe20000000800 */
[----:B------:R-:W-:Y:S02]  /*a040*/  FMUL.FTZ R28, R2, R160 ;  /* 0x000000a0021c7220 */ /* 0x000fe40000410000 */
[----:B------:R-:W-:Y:S01]  /*a050*/  FADD.FTZ R4, R8, R0 ;  /* 0x0000000008047221 */ /* 0x000fe20000010000 */
[----:B------:R-:W-:Y:S01]  /*a060*/  FMNMX.FTZ R0, R5, R133, !PT ;  /* 0x0000008505007209 */ /* 0x000fe20007810000 */
[C---:B------:R-:W-:Y:S02]  /*a070*/  FMUL.FTZ R29, R2.reuse, R161 ;  /* 0x000000a1021d7220 */ /* 0x040fe40000410000 */
[C---:B------:R-:W-:Y:S01]  /*a080*/  FMUL.FTZ R108, R2.reuse, R108 ;  /* 0x0000006c026c7220 */ /* 0x040fe20000410000 */
[----:B------:R-:W-:Y:S01]  /*a090*/  FMNMX.FTZ R0, R7, R0, !PT ;  /* 0x0000000007007209 */ /* 0x000fe20007810000 */
[C---:B------:R-:W-:Y:S01]  /*a0a0*/  FMUL.FTZ R109, R2.reuse, R109 ;  /* 0x0000006d026d7220 */ /* 0x040fe20000410000 */
[----:B------:R-:W1:Y:S01]  /*a0b0*/  MUFU.EX2 R8, R22 ;  /* 0x0000001600087308 */ /* 0x000e620000000800 */
[----:B------:R-:W-:Y:S01]  /*a0c0*/  FMUL.FTZ R112, R2, R112 ;  /* 0x0000007002707220 */ /* 0x000fe20000410000 */
[----:B------:R-:W-:Y:S01]  /*a0d0*/  FMNMX.FTZ R0, R6, R0, !PT ;  /* 0x0000000006007209 */ /* 0x000fe20007810000 */
[C---:B------:R-:W-:Y:S02]  /*a0e0*/  FMUL.FTZ R113, R2.reuse, R113 ;  /* 0x0000007102717220 */ /* 0x040fe40000410000 */
[----:B------:R-:W-:Y:S01]  /*a0f0*/  FMUL.FTZ R116, R2, R116 ;  /* 0x0000007402747220 */ /* 0x000fe20000410000 */
[----:B------:R-:W-:Y:S01]  /*a100*/  FMNMX.FTZ R0, R10, R0, !PT ;  /* 0x000000000a007209 */ /* 0x000fe20007810000 */
[C---:B------:R-:W-:Y:S02]  /*a110*/  FMUL.FTZ R117, R2.reuse, R117 ;  /* 0x0000007502757220 */ /* 0x040fe40000410000 */
[----:B------:R-:W-:Y:S01]  /*a120*/  FMUL.FTZ R120, R2, R120 ;  /* 0x0000007802787220 */ /* 0x000fe20000410000 */
[----:B------:R-:W-:Y:S01]  /*a130*/  FMNMX.FTZ R0, R176, R0, !PT ;  /* 0x00000000b0007209 */ /* 0x000fe20007810000 */
[C---:B------:R-:W-:Y:S01]  /*a140*/  FMUL.FTZ R121, R2.reuse, R121 ;  /* 0x0000007902797220 */ /* 0x040fe20000410000 */
[----:B------:R-:W-:Y:S01]  /*a150*/  MUFU.EX2 R160, R228 ;  /* 0x000000e400a07308 */ /* 0x000fe20000000800 */
[C---:B------:R-:W-:Y:S01]  /*a160*/  FMUL.FTZ R124, R2.reuse, R124 ;  /* 0x0000007c027c7220 */ /* 0x040fe20000410000 */
[----:B------:R-:W-:Y:S01]  /*a170*/  FMNMX.FTZ R0, R135, R0, !PT ;  /* 0x0000000087007209 */ /* 0x000fe20007810000 */
[C---:B------:R-:W-:Y:S02]  /*a180*/  FMUL.FTZ R125, R2.reuse, R125 ;  /* 0x0000007d027d7220 */ /* 0x040fe40000410000 */
[C---:B------:R-:W-:Y:S01]  /*a190*/  FMUL.FTZ R128, R2.reuse, R128 ;  /* 0x0000008002807220 */ /* 0x040fe20000410000 */
[----:B------:R-:W-:Y:S01]  /*a1a0*/  FMNMX.FTZ R0, R177, R0, !PT ;  /* 0x00000000b1007209 */ /* 0x000fe20007810000 */
[----:B------:R-:W-:Y:S03]  /*a1b0*/  FMUL.FTZ R129, R2, R129 ;  /* 0x0000008102817220 */ /* 0x000fe60000410000 */
[----:B------:R-:W-:Y:S01]  /*a1c0*/  FMNMX.FTZ R0, R178, R0, !PT ;  /* 0x00000000b2007209 */ /* 0x000fe20007810000 */
[----:B------:R-:W-:Y:S01]  /*a1d0*/  MUFU.EX2 R161, R227 ;  /* 0x000000e300a17308 */ /* 0x000fe20000000800 */
[----:B-1----:R-:W-:Y:S02]  /*a1e0*/  F2FP.PACK_AB R170, R8, R9 ;  /* 0x0000000908aa723e */ /* 0x002fe400000000ff */
        /* <DEDUP_REMOVED lines=15> */
[----:B------:R-:W-:Y:S02]  /*a2e0*/  FADD.FTZ R14, R8, R0 ;  /* 0x00000000080e7221 */ /* 0x000fe40000010000 */
[C---:B------:R-:W-:Y:S01]  /*a2f0*/  FMUL.FTZ R4, R3.reuse, c[0x0][0x2d0] ;  /* 0x0000b40003047a20 */ /* 0x040fe20000410000 */
[----:B------:R-:W-:Y:S01]  /*a300*/  FSEL R0, R3, RZ, P0 ;  /* 0x000000ff03007208 */ /* 0x000fe20000000000 */
[----:B------:R-:W-:Y:S01]  /*a310*/  FMUL.FTZ R8, R2, R140 ;  /* 0x0000008c02087220 */ /* 0x000fe20000410000 */
[----:B------:R-:W-:Y:S03]  /*a320*/  F2FP.PACK_AB R140, R15, R18 ;  /* 0x000000120f8c723e */ /* 0x000fe600000000ff */
[----:B------:R-:W-:Y:S01]  /*a330*/  FADD.FTZ R0, -R0, R133 ;  /* 0x0000008500007221 */ /* 0x000fe20000010100 */
[----:B------:R-:W-:Y:S01]  /*a340*/  FSEL R133, R4, RZ, P0 ;  /* 0x000000ff04857208 */ /* 0x000fe20000000000 */
[----:B------:R-:W-:Y:S01]  /*a350*/  FMUL.FTZ R4, R2, R136 ;  /* 0x0000008802047220 */ /* 0x000fe20000410000 */
[----:B------:R-:W-:Y:S01]  /*a360*/  ISETP.GT.AND P0, PT, R222, R240, PT ;  /* 0x000000f0de00720c */ /* 0x000fe20003f04270 */
[----:B------:R-:W-:Y:S01]  /*a370*/  FMUL.FTZ R0, R0, c[0x0][0x2d0] ;  /* 0x0000b40000007a20 */ /* 0x000fe20000410000 */
[----:B------:R-:W-:Y:S01]  /*a380*/  MOV R222, R220 ;  /* 0x000000dc00de7202 */ /* 0x000fe20000000f00 */
[--C-:B------:R-:W-:Y:S02]  /*a390*/  FFMA.FTZ R6, R6, c[0x0][0x2d0], -R133.reuse ;  /* 0x0000b40006067a23 */ /* 0x100fe40000010885 */
[--C-:B------:R-:W-:Y:S02]  /*a3a0*/  FFMA.FTZ R7, R7, c[0x0][0x2d0], -R133.reuse ;  /* 0x0000b40007077a23 */ /* 0x100fe40000010885 */
[----:B------:R1:W-:Y:S01]  /*a3b0*/  MUFU.EX2 R156, R6 ;  /* 0x00000006009c7308 */ /* 0x0003e20000000800 */
[--C-:B------:R-:W-:Y:S02]  /*a3c0*/  FFMA.FTZ R11, R5, c[0x0][0x2d0], -R133.reuse ;  /* 0x0000b400050b7a23 */ /* 0x100fe40000010885 */
[----:B------:R-:W-:Y:S02]  /*a3d0*/  FMUL.FTZ R5, R2, R137 ;  /* 0x0000008902057220 */ /* 0x000fe40000410000 */
[--C-:B------:R-:W-:Y:S05]  /*a3e0*/  FFMA.FTZ R2, R10, c[0x0][0x2d0], -R133.reuse ;  /* 0x0000b4000a027a23 */ /* 0x100fea0000010885 */
[----:B------:R-:W-:Y:S10]  /*a3f0*/  MUFU.EX2 R144, R7 ;  /* 0x0000000700907308 */ /* 0x000ff40000000800 */
[----:B------:R-:W2:Y:S01]  /*a400*/  MUFU.EX2 R0, R0 ;  /* 0x0000000000007308 */ /* 0x000ea20000000800 */
[----:B-1----:R-:W-:Y:S04]  /*a410*/  FADD.FTZ R6, R18, R14 ;  /* 0x0000000e12067221 */ /* 0x002fe80000010000 */
[----:B------:R-:W-:Y:S05]  /*a420*/  FADD.FTZ R157, R15, R6 ;  /* 0x000000060f9d7221 */ /* 0x000fea0000010000 */
[----:B------:R-:W1:Y:S10]  /*a430*/  MUFU.EX2 R145, R11 ;  /* 0x0000000b00917308 */ /* 0x000e740000000800 */
[----:B------:R-:W4:Y:S01]  /*a440*/  MUFU.EX2 R153, R2 ;  /* 0x0000000200997308 */ /* 0x000f220000000800 */
[C---:B--2---:R-:W-:Y:S02]  /*a450*/  FMUL.FTZ R6, R0.reuse, R138 ;  /* 0x0000008a00067220 */ /* 0x044fe40000410000 */
[C---:B------:R-:W-:Y:S02]  /*a460*/  FMUL.FTZ R7, R0.reuse, R139 ;  /* 0x0000008b00077220 */ /* 0x040fe40000410000 */
[----:B------:R-:W2:Y:S01]  /*a470*/  LDSM.16.MT88.4 R136, [R194] ;  /* 0x00000000c288783b */ /* 0x000ea20000004200 */
[C---:B------:R-:W-:Y:S02]  /*a480*/  FMUL.FTZ R10, R0.reuse, R142 ;  /* 0x0000008e000a7220 */ /* 0x040fe40000410000 */
[C---:B------:R-:W-:Y:S02]  /*a490*/  FMUL.FTZ R14, R0.reuse, R146 ;  /* 0x00000092000e7220 */ /* 0x040fe40000410000 */
[----:B------:R-:W-:Y:S01]  /*a4a0*/  FMUL.FTZ R15, R0, R147 ;  /* 0x00000093000f7220 */ /* 0x000fe20000410000 */
[----:B-1----:R-:W-:Y:S01]  /*a4b0*/  F2FP.PACK_AB R169, R144, R145 ;  /* 0x0000009190a9723e */ /* 0x002fe200000000ff */
[C---:B------:R-:W-:Y:S02]  /*a4c0*/  FMUL.FTZ R11, R0.reuse, R143 ;  /* 0x0000008f000b7220 */ /* 0x040fe40000410000 */
[C---:B------:R-:W-:Y:S02]  /*a4d0*/  FMUL.FTZ R18, R0.reuse, R150 ;  /* 0x0000009600127220 */ /* 0x040fe40000410000 */
[C---:B------:R-:W-:Y:S01]  /*a4e0*/  FMUL.FTZ R19, R0.reuse, R151 ;  /* 0x0000009700137220 */ /* 0x040fe20000410000 */
[----:B------:R-:W-:Y:S01]  /*a4f0*/  MUFU.EX2 R150, R224 ;  /* 0x000000e000967308 */ /* 0x000fe20000000800 */
[C---:B------:R-:W-:Y:S02]  /*a500*/  FMUL.FTZ R22, R0.reuse, R154 ;  /* 0x0000009a00167220 */ /* 0x040fe40000410000 */
[C---:B------:R-:W-:Y:S01]  /*a510*/  FMUL.FTZ R23, R0.reuse, R155 ;  /* 0x0000009b00177220 */ /* 0x040fe20000410000 */
[----:B----4-:R-:W-:Y:S01]  /*a520*/  F2FP.PACK_AB R171, R153, R156 ;  /* 0x0000009c99ab723e */ /* 0x010fe200000000ff */
[C---:B------:R-:W-:Y:S02]  /*a530*/  FMUL.FTZ R26, R0.reuse, R158 ;  /* 0x0000009e001a7220 */ /* 0x040fe40000410000 */
[C---:B------:R-:W-:Y:S02]  /*a540*/  FMUL.FTZ R27, R0.reuse, R159 ;  /* 0x0000009f001b7220 */ /* 0x040fe40000410000 */
[C---:B------:R-:W-:Y:S01]  /*a550*/  FMUL.FTZ R34, R0.reuse, R166 ;  /* 0x000000a600227220 */ /* 0x040fe20000410000 */
[----:B------:R-:W1:Y:S01]  /*a560*/  MUFU.EX2 R151, R182 ;  /* 0x000000b600977308 */ /* 0x000e620000000800 */
[C---:B------:R-:W-:Y:S05]  /*a570*/  HMMA.16816.F32 R4, R168.reuse, R172, R4 ;  /* 0x000000aca804723c */ /* 0x040fea0000001804 */
[C---:B------:R-:W-:Y:S02]  /*a580*/  FMUL.FTZ R35, R0.reuse, R167 ;  /* 0x000000a700237220 */ /* 0x040fe40000410000 */
[----:B------:R-:W-:Y:S01]  /*a590*/  LDSM.16.MT88.4 R164, [R196+0x1800] ;  /* 0x00180000c4a4783b */ /* 0x000fe20000004200 */
[C---:B------:R-:W-:Y:S01]  /*a5a0*/  HMMA.16816.F32 R8, R168.reuse, R174, R8 ;  /* 0x000000aea808723c */ /* 0x040fe20000001808 */
[----:B------:R-:W-:Y:S03]  /*a5b0*/  MUFU.EX2 R182, R226 ;  /* 0x000000e200b67308 */ /* 0x000fe60000000800 */
[C---:B------:R-:W-:Y:S02]  /*a5c0*/  FMUL.FTZ R30, R0.reuse, R162 ;  /* 0x000000a2001e7220 */ /* 0x040fe40000410000 */
[C---:B------:R-:W-:Y:S02]  /*a5d0*/  FMUL.FTZ R31, R0.reuse, R163 ;  /* 0x000000a3001f7220 */ /* 0x040fe40000410000 */
[C---:B------:R-:W-:Y:S01]  /*a5e0*/  FMUL.FTZ R38, R0.reuse, R38 ;  /* 0x0000002600267220 */ /* 0x040fe20000410000 */
[C---:B--2---:R-:W-:Y:S03]  /*a5f0*/  HMMA.16816.F32 R12, R168.reuse, R136, R12 ;  /* 0x00000088a80c723c */ /* 0x044fe6000000180c */
[C---:B------:R-:W-:Y:S02]  /*a600*/  FMUL.FTZ R39, R0.reuse, R39 ;  /* 0x0000002700277220 */ /* 0x040fe40000410000 */
[C---:B------:R-:W-:Y:S01]  /*a610*/  FMUL.FTZ R42, R0.reuse, R42 ;  /* 0x0000002a002a7220 */ /* 0x040fe20000410000 */
[----:B-1----:R-:W-:Y:S01]  /*a620*/  F2FP.PACK_AB R142, R151, R150 ;  /* 0x00000096978e723e */ /* 0x002fe200000000ff */
[C---:B------:R-:W-:Y:S01]  /*a630*/  FMUL.FTZ R43, R0.reuse, R43 ;  /* 0x0000002b002b7220 */ /* 0x040fe20000410000 */
[C---:B------:R-:W-:Y:S01]  /*a640*/  HMMA.16816.F32 R16, R168.reuse, R138, R16 ;  /* 0x0000008aa810723c */ /* 0x040fe20000001810 */
[----:B------:R-:W1:Y:S03]  /*a650*/  LDSM.16.MT88.4 R136, [R197] ;  /* 0x00000000c588783b */ /* 0x000e660000004200 */
        /* <DEDUP_REMOVED lines=50> */
[C---:B------:R-:W-:Y:S04]  /*a980*/  FMUL.FTZ R130, R0.reuse, R130 ;  /* 0x0000008200827220 */ /* 0x040fe80000410000 */
[C---:B------:R-:W-:Y:S02]  /*a990*/  FMUL.FTZ R131, R0.reuse, R131 ;  /* 0x0000008300837220 */ /* 0x040fe40000410000 */
[----:B---3--:R-:W-:Y:S02]  /*a9a0*/  FFMA.FTZ R0, R0, R188, R145 ;  /* 0x000000bc00007223 */ /* 0x008fe40000010091 */
[--C-:B--2---:R-:W-:Y:S02]  /*a9b0*/  FFMA.FTZ R2, R135, c[0x0][0x2d0], -R133.reuse ;  /* 0x0000b40087027a23 */ /* 0x104fe40000010885 */
[----:B------:R-:W-:Y:S02]  /*a9c0*/  FADD.FTZ R0, R144, R0 ;  /* 0x0000000090007221 */ /* 0x000fe40000010000 */
[----:B------:R-:W-:Y:S01]  /*a9d0*/  LDSM.16.MT88.4 R144, [R194+0x1000] ;  /* 0x00100000c290783b */ /* 0x000fe20000004200 */
[----:B------:R-:W2:Y:S01]  /*a9e0*/  MUFU.EX2 R149, R2 ;  /* 0x0000000200957308 */ /* 0x000ea20000000800 */
[C---:B-1----:R-:W-:Y:S03]  /*a9f0*/  HMMA.16816.F32 R36, R168.reuse, R136, R36 ;  /* 0x00000088a824723c */ /* 0x042fe60000001824 */
[----:B--2---:R-:W-:Y:S01]  /*aa00*/  F2FP.PACK_AB R141, R149, R148 ;  /* 0x00000094958d723e */ /* 0x004fe200000000ff */
[--C-:B------:R-:W-:Y:S05]  /*aa10*/  FFMA.FTZ R2, R177, c[0x0][0x2d0], -R133.reuse ;  /* 0x0000b400b1027a23 */ /* 0x100fea0000010885 */
[----:B------:R-:W-:Y:S01]  /*aa20*/  MUFU.EX2 R177, R239 ;  /* 0x000000ef00b17308 */ /* 0x000fe20000000800 */
[C---:B------:R-:W-:Y:S01]  /*aa30*/  HMMA.16816.F32 R40, R168.reuse, R138, R40 ;  /* 0x0000008aa828723c */ /* 0x040fe20000001828 */
[----:B------:R-:W1:Y:S08]  /*aa40*/  LDSM.16.MT88.4 R136, [R194+0x2000] ;  /* 0x00200000c288783b */ /* 0x000e700000004200 */
[----:B------:R2:W-:Y:S03]  /*aa50*/  MUFU.EX2 R154, R2 ;  /* 0x00000002009a7308 */ /* 0x0005e60000000800 */
[--C-:B--2---:R-:W-:Y:S07]  /*aa60*/  FFMA.FTZ R2, R178, c[0x0][0x2d0], -R133.reuse ;  /* 0x0000b400b2027a23 */ /* 0x104fee0000010885 */
[----:B------:R-:W-:Y:S01]  /*aa70*/  MUFU.EX2 R178, R238 ;  /* 0x000000ee00b27308 */ /* 0x000fe20000000800 */
[C---:B-1----:R-:W-:Y:S09]  /*aa80*/  HMMA.16816.F32 R44, R168.reuse, R136, R44 ;  /* 0x00000088a82c723c */ /* 0x042ff2000000182c */
[----:B------:R-:W1:Y:S01]  /*aa90*/  MUFU.EX2 R155, R2 ;  /* 0x00000002009b7308 */ /* 0x000e620000000800 */
[C---:B------:R-:W-:Y:S01]  /*aaa0*/  HMMA.16816.F32 R48, R168.reuse, R138, R48 ;  /* 0x0000008aa830723c */ /* 0x040fe20000001830 */
[----:B------:R-:W2:Y:S02]  /*aab0*/  LDSM.16.MT88.4 R136, [R197+0x2000] ;  /* 0x00200000c588783b */ /* 0x000ea40000004200 */
[----:B-1----:R-:W-:Y:S01]  /*aac0*/  F2FP.PACK_AB R143, R155, R154 ;  /* 0x0000009a9b8f723e */ /* 0x002fe200000000ff */
[--C-:B------:R-:W-:Y:S05]  /*aad0*/  FFMA.FTZ R2, R179, c[0x0][0x2d0], -R133.reuse ;  /* 0x0000b400b3027a23 */ /* 0x100fea0000010885 */
[----:B------:R-:W-:Y:S10]  /*aae0*/  MUFU.EX2 R179, R237 ;  /* 0x000000ed00b37308 */ /* 0x000ff40000000800 */
[----:B------:R1:W3:Y:S01]  /*aaf0*/  MUFU.EX2 R152, R2 ;  /* 0x0000000200987308 */ /* 0x0002e20000000800 */
[C---:B--2---:R-:W-:Y:S08]  /*ab00*/  HMMA.16816.F32 R52, R168.reuse, R136, R52 ;  /* 0x00000088a834723c */ /* 0x044ff00000001834 */
[C---:B------:R-:W-:Y:S01]  /*ab10*/  HMMA.16816.F32 R56, R168.reuse, R138, R56 ;  /* 0x0000008aa838723c */ /* 0x040fe20000001838 */
[----:B------:R-:W2:Y:S03]  /*ab20*/  LDSM.16.MT88.4 R136, [R196+0x2000] ;  /* 0x00200000c488783b */ /* 0x000ea60000004200 */
[--C-:B-1----:R-:W-:Y:S02]  /*ab30*/  FFMA.FTZ R2, R180, c[0x0][0x2d0], -R133.reuse ;  /* 0x0000b400b4027a23 */ /* 0x102fe40000010885 */
[----:B------:R-:W-:Y:S10]  /*ab40*/  MUFU.EX2 R180, R229 ;  /* 0x000000e500b47308 */ /* 0x000ff40000000800 */
[----:B------:R1:W4:Y:S01]  /*ab50*/  MUFU.EX2 R176, R2 ;  /* 0x0000000200b07308 */ /* 0x0003220000000800 */
[C---:B--2---:R-:W-:Y:S03]  /*ab60*/  HMMA.16816.F32 R60, R168.reuse, R136, R60 ;  /* 0x00000088a83c723c */ /* 0x044fe6000000183c */
[--C-:B-1----:R-:W-:Y:S06]  /*ab70*/  FFMA.FTZ R2, R181, c[0x0][0x2d0], -R133.reuse ;  /* 0x0000b400b5027a23 */ /* 0x102fec0000010885 */
[----:B------:R1:W2:Y:S01]  /*ab80*/  MUFU.EX2 R175, R2 ;  /* 0x0000000200af7308 */ /* 0x0002a20000000800 */
[C---:B------:R-:W-:Y:S01]  /*ab90*/  HMMA.16816.F32 R64, R168.reuse, R138, R64 ;  /* 0x0000008aa840723c */ /* 0x040fe20000001840 */
[----:B------:R-:W5:Y:S02]  /*aba0*/  LDSM.16.MT88.4 R136, [R193+0x4000] ;  /* 0x00400000c188783b */ /* 0x000f640000004200 */
[----:B-1----:R-:W-:Y:S06]  /*abb0*/  FFMA.FTZ R2, R183, c[0x0][0x2d0], -R133 ;  /* 0x0000b400b7027a23 */ /* 0x002fec0000010885 */
[----:B------:R1:W-:Y:S01]  /*abc0*/  MUFU.EX2 R174, R2 ;  /* 0x0000000200ae7308 */ /* 0x0003e20000000800 */
[C---:B-----5:R-:W-:Y:S08]  /*abd0*/  HMMA.16816.F32 R68, R168.reuse, R136, R68 ;  /* 0x00000088a844723c */ /* 0x060ff00000001844 */
[C---:B------:R-:W-:Y:S01]  /*abe0*/  HMMA.16816.F32 R72, R168.reuse, R138, R72 ;  /* 0x0000008aa848723c */ /* 0x040fe20000001848 */
[----:B------:R-:W5:Y:S03]  /*abf0*/  LDSM.16.MT88.4 R136, [R194+0x4000] ;  /* 0x00400000c288783b */ /* 0x000f660000004200 */
[----:B-1----:R-:W-:Y:S02]  /*ac00*/  FADD.FTZ R2, R156, R0 ;  /* 0x000000009c027221 */ /* 0x002fe40000010000 */
[----:B------:R-:W-:Y:S02]  /*ac10*/  FADD.FTZ R0, R150, R157 ;  /* 0x0000009d96007221 */ /* 0x000fe40000010000 */
[----:B------:R-:W-:Y:S01]  /*ac20*/  FADD.FTZ R2, R153, R2 ;  /* 0x0000000299027221 */ /* 0x000fe20000010000 */
[----:B------:R-:W-:Y:S03]  /*ac30*/  LDSM.16.MT88.4 R156, [R197+0x1800] ;  /* 0x00180000c59c783b */ /* 0x000fe60000004200 */
[----:B------:R-:W-:Y:S02]  /*ac40*/  FADD.FTZ R153, R151, R0 ;  /* 0x0000000097997221 */ /* 0x000fe40000010000 */
[----:B------:R-:W-:Y:S02]  /*ac50*/  FADD.FTZ R2, R148, R2 ;  /* 0x0000000294027221 */ /* 0x000fe40000010000 */
[--C-:B------:R-:W-:Y:S04]  /*ac60*/  FFMA.FTZ R0, R184, c[0x0][0x2d0], -R133.reuse ;  /* 0x0000b400b8007a23 */ /* 0x100fe80000010885 */
[----:B------:R1:W-:Y:S01]  /*ac70*/  MUFU.EX2 R172, R0 ;  /* 0x0000000000ac7308 */ /* 0x0003e20000000800 */
[C---:B-----5:R-:W-:Y:S03]  /*ac80*/  HMMA.16816.F32 R76, R168.reuse, R136, R76 ;  /* 0x00000088a84c723c */ /* 0x060fe6000000184c */
[--C-:B-1----:R-:W-:Y:S06]  /*ac90*/  FFMA.FTZ R0, R185, c[0x0][0x2d0], -R133.reuse ;  /* 0x0000b400b9007a23 */ /* 0x102fec0000010885 */
[----:B------:R1:W5:Y:S01]  /*aca0*/  MUFU.EX2 R135, R0 ;  /* 0x0000000000877308 */ /* 0x0003620000000800 */
[C---:B------:R-:W-:Y:S01]  /*acb0*/  HMMA.16816.F32 R80, R168.reuse, R138, R80 ;  /* 0x0000008aa850723c */ /* 0x040fe20000001850 */
[----:B------:R-:W2:Y:S02]  /*acc0*/  LDSM.16.MT88.4 R136, [R197+0x4000] ;  /* 0x00400000c588783b */ /* 0x000ea40000004200 */
[--C-:B-1----:R-:W-:Y:S02]  /*acd0*/  FFMA.FTZ R0, R186, c[0x0][0x2d0], -R133.reuse ;  /* 0x0000b400ba007a23 */ /* 0x102fe40000010885 */
[----:B------:R-:W-:Y:S04]  /*ace0*/  FFMA.FTZ R133, R134, c[0x0][0x2d0], -R133 ;  /* 0x0000b40086857a23 */ /* 0x000fe80000010885 */
[----:B------:R1:W-:Y:S10]  /*acf0*/  MUFU.EX2 R134, R0 ;  /* 0x0000000000867308 */ /* 0x0003f40000000800 */
[----:B------:R-:W3:Y:S01]  /*ad00*/  MUFU.EX2 R133, R133 ;  /* 0x0000008500857308 */ /* 0x000ee20000000800 */
[C---:B--2---:R-:W-:Y:S08]  /*ad10*/  HMMA.16816.F32 R84, R168.reuse, R136, R84 ;  /* 0x00000088a854723c */ /* 0x044ff00000001854 */
[C---:B------:R-:W-:Y:S01]  /*ad20*/  HMMA.16816.F32 R88, R168.reuse, R138, R88 ;  /* 0x0000008aa858723c */ /* 0x040fe20000001858 */
[----:B------:R-:W2:Y:S03]  /*ad30*/  LDSM.16.MT88.4 R136, [R196+0x4000] ;  /* 0x00400000c488783b */ /* 0x000ea60000004200 */
[----:B-1----:R-:W-:Y:S02]  /*ad40*/  FADD.FTZ R0, R149, R2 ;  /* 0x0000000295007221 */ /* 0x002fe40000010000 */
[----:B------:R-:W-:Y:S02]  /*ad50*/  FADD.FTZ R2, R160, R153 ;  /* 0x00000099a0027221 */ /* 0x000fe40000010000 */
[----:B------:R-:W-:Y:S01]  /*ad60*/  FADD.FTZ R0, R154, R0 ;  /* 0x000000009a007221 */ /* 0x000fe20000010000 */
[----:B------:R-:W-:Y:S03]  /*ad70*/  LDSM.16.MT88.4 R148, [R194+0x1800] ;  /* 0x00180000c294783b */ /* 0x000fe60000004200 */
[----:B------:R-:W-:Y:S02]  /*ad80*/  FADD.FTZ R173, R161, R2 ;  /* 0x00000002a1ad7221 */ /* 0x000fe40000010000 */
[----:B------:R-:W-:Y:S04]  /*ad90*/  FADD.FTZ R0, R155, R0 ;  /* 0x000000009b007221 */ /* 0x000fe80000010000 */
[----:B---3--:R-:W-:Y:S04]  /*ada0*/  FADD.FTZ R0, R152, R0 ;  /* 0x0000000098007221 */ /* 0x008fe80000010000 */
[----:B----4-:R-:W-:Y:S02]  /*adb0*/  FADD.FTZ R2, R176, R0 ;  /* 0x00000000b0027221 */ /* 0x010fe40000010000 */
[----:B------:R-:W-:Y:S02]  /*adc0*/  FADD.FTZ R0, R182, R173 ;  /* 0x000000adb6007221 */ /* 0x000fe40000010000 */
[----:B------:R-:W-:Y:S02]  /*add0*/  FADD.FTZ R2, R175, R2 ;  /* 0x00000002af027221 */ /* 0x000fe40000010000 */
[----:B------:R-:W-:Y:S01]  /*ade0*/  FADD.FTZ R0, R187, R0 ;  /* 0x00000000bb007221 */ /* 0x000fe20000010000 */
        /* <DEDUP_REMOVED lines=17> */
[----:B-----5:R-:W-:Y:S02]  /*af00*/  F2FP.PACK_AB R169, R135, R172 ;  /* 0x000000ac87a9723e */ /* 0x020fe400000000ff */
[----:B------:R-:W-:Y:S01]  /*af10*/  F2FP.PACK_AB R171, R133, R134 ;  /* 0x0000008685ab723e */ /* 0x000fe200000000ff */
        /* <DEDUP_REMOVED lines=48> */
[----:B------:R-:W1:Y:S03]  /*b220*/  LDSM.16.MT88.4 R140, [R193+0x1000] ;  /* 0x00100000c18c783b */ /* 0x000e660000004200 */
[----:B------:R-:W-:Y:S03]  /*b230*/  F2FP.PACK_AB R137, R176, R152 ;  /* 0x00000098b089723e */ /* 0x000fe600000000ff */
[----:B------:R-:W-:Y:S02]  /*b240*/  F2FP.PACK_AB R138, R187, R182 ;  /* 0x000000b6bb8a723e */ /* 0x000fe400000000ff */
[C---:B------:R-:W-:Y:S07]  /*b250*/  F2FP.PACK_AB R139, R174.reuse, R175 ;  /* 0x000000afae8b723e */ /* 0x040fee00000000ff */
        /* <DEDUP_REMOVED lines=91> */
[C---:B------:R-:W-:Y:S04]  /*b810*/  HMMA.16816.F32 R112, R168.reuse, R10, R112 ;  /* 0x0000000aa870723c */ /* 0x040fe80000001870 */
[----:B------:R-:W-:Y:S02]  /*b820*/  FADD.FTZ R2, R179, R2 ;  /* 0x00000002b3027221 */ /* 0x000fe40000010000 */
[----:B------:R-:W-:Y:S02]  /*b830*/  FADD.FTZ R0, R134, R0 ;  /* 0x0000000086007221 */ /* 0x000fe40000010000 */
[C---:B---3--:R-:W-:Y:S04]  /*b840*/  HMMA.16816.F32 R116, R168.reuse, R12, R116 ;  /* 0x0000000ca874723c */ /* 0x048fe80000001874 */
[----:B------:R-:W-:Y:S02]  /*b850*/  FADD.FTZ R2, R180, R2 ;  /* 0x00000002b4027221 */ /* 0x000fe40000010000 */
[----:B------:R-:W-:Y:S01]  /*b860*/  FADD.FTZ R0, R133, R0 ;  /* 0x0000000085007221 */ /* 0x000fe20000010000 */
[-C--:B------:R-:W-:Y:S01]  /*b870*/  MOV R12, R3.reuse ;  /* 0x00000003000c7202 */ /* 0x080fe20000000f00 */
[C---:B------:R-:W-:Y:S01]  /*b880*/  HMMA.16816.F32 R120, R168.reuse, R14, R120 ;  /* 0x0000000ea878723c */ /* 0x040fe20000001878 */
[----:B------:R1:W-:Y:S03]  /*b890*/  STL [R1], R2 ;  /* 0x0000000201007387 */ /* 0x0003e60000100800 */
[----:B------:R-:W-:Y:S01]  /*b8a0*/  MOV R133, R3 ;  /* 0x0000000300857202 */ /* 0x000fe20000000f00 */
[----:B------:R2:W-:Y:S03]  /*b8b0*/  STL [R1+0x8], R0 ;  /* 0x0000080001007387 */ /* 0x0005e60000100800 */
[C---:B----4-:R-:W-:Y:S08]  /*b8c0*/  HMMA.16816.F32 R124, R168.reuse, R16, R124 ;  /* 0x00000010a87c723c */ /* 0x050ff0000000187c */
[----:B------:R-:W-:Y:S04]  /*b8d0*/  HMMA.16816.F32 R128, R168, R18, R128 ;  /* 0x00000012a880723c */ /* 0x000fe80000001880 */
[----:B-1----:R-:W-:Y:S04]  /*b8e0*/  MOV R2, R132 ;  /* 0x0000008400027202 */ /* 0x002fe80000000f00 */
[----:B------:R-:W-:-:S05]  /*b8f0*/  @P0 BRA `(.L_x_1697) ;  /* 0xffffbd1000000947 */ /* 0x000fca000383ffff */
.L_x_1688:
[----:B------:R-:W3:Y:S04]  /*b900*/  LDL R5, [R1+0x10] ;  /* 0x0000100001057983 */ /* 0x000ee80000100800 */
[----:B------:R-:W4:Y:S04]  /*b910*/  LDL R4, [R1+0xc] ;  /* 0x00000c0001047983 */ /* 0x000f280000100800 */
[----:B--2---:R-:W2:Y:S01]  /*b920*/  LDL R0, [R1+0x18] ;  /* 0x0000180001007983 */ /* 0x004ea20000100800 */
[----:B------:R-:W-:-:S05]  /*b930*/  IMAD.MOV.U32 R3, RZ, RZ, c[0x0][0x2c4] ;  /* 0x0000b100ff037624 */ /* 0x000fca00078e00ff */
[----:B------:R-:W-:Y:S01]  /*b940*/  ISETP.NE.AND P1, PT, R3, 0x1, PT ;  /* 0x000000010300780c */ /* 0x000fe20003f25270 */
[----:B---3--:R-:W-:Y:S02]  /*b950*/  IMAD.MOV.U32 R6, RZ, RZ, R5 ;  /* 0x000000ffff067224 */ /* 0x008fe400078e0005 */
[----:B----4-:R-:W-:Y:S02]  /*b960*/  IMAD.MOV.U32 R5, RZ, RZ, R4 ;  /* 0x000000ffff057224 */ /* 0x010fe400078e0004 */
[----:B------:R-:W-:Y:S01]  /*b970*/  IMAD.MOV.U32 R4, RZ, RZ, c[0x0][0x32c] ;  /* 0x0000cb00ff047624 */ /* 0x000fe200078e00ff */
[----:B--2---:R-:W-:-:S04]  /*b980*/  IADD3 R0, R0, 0x7f, RZ ;  /* 0x0000007f00007810 */ /* 0x004fc80007ffe0ff */
[----:B------:R-:W-:-:S03]  /*b990*/  ISETP.GE.AND P0, PT, R4, 0x1, PT ;  /* 0x000000010400780c */ /* 0x000fc60003f06270 */
[----:B------:R-:W-:Y:S01]  /*b9a0*/  @P1 IMAD.HI.U32 R3, R0, c[0x0][0x2c8], RZ ;  /* 0x0000b20000031a27 */ /* 0x000fe200078e00ff */
[----:B------:R-:W-:-:S04]  /*b9b0*/  IADD3 R2, R5, 0x1, -R6 ;  /* 0x0000000105027810 */ /* 0x000fc80007ffe806 */
        /* <DEDUP_REMOVED lines=14> */
.L_x_1700:
[----:B------:R-:W-:-:S04]  /*baa0*/  MOV R3, c[0x0][0x32c] ;  /* 0x0000cb0000037a02 */ /* 0x000fc80000000f00 */
[----:B------:R-:W-:-:S13]  /*bab0*/  ISETP.NE.AND P0, PT, R3, 0x1, PT ;  /* 0x000000010300780c */ /* 0x000fda0003f05270 */
[----:B------:R-:W-:-:S05]  /*bac0*/  @P0 IMAD.HI.U32 R3, R0, c[0x0][0x330], RZ ;  /* 0x0000cc0000030a27 */ /* 0x000fca00078e00ff */
[----:B------:R-:W-:Y:S02]  /*bad0*/  @P0 SHF.R.U32.HI R0, RZ, c[0x0][0x334], R3 ;  /* 0x0000cd00ff000a19 */ /* 0x000fe40000011603 */
.L_x_1701:
[----:B------:R-:W-:Y:S05]  /*bae0*/  BSYNC B0 ;  /* 0x0000000000007941 */ /* 0x000fea0003800000 */
.L_x_1699:
[----:B------:R-:W-:-:S05]  /*baf0*/  IMAD R0, R0, c[0x0][0x32c], RZ ;  /* 0x0000cb0000007a24 */ /* 0x000fca00078e02ff */
[----:B------:R-:W-:-:S04]  /*bb00*/  IMNMX R2, R2, R0, !PT ;  /* 0x0000000002027217 */ /* 0x000fc80007800200 */
.L_x_1698:
        /* <DEDUP_REMOVED lines=8> */
[----:B------:R-:W-:Y:S02]  /*bb90*/  MOV R134, R12 ;  /* 0x0000000c00867202 */ /* 0x000fe40000000f00 */
[----:B------:R-:W-:Y:S02]  /*bba0*/  MOV R133, R132 ;  /* 0x0000008400857202 */ /* 0x000fe40000000f00 */
[----:B------:R-:W-:-:S04]  /*bbb0*/  MOV R222, R220 ;  /* 0x000000dc00de7202 */ /* 0x000fc80000000f00 */
.L_x_1703:
[----:B------:R-:W-:Y:S01]  /*bbc0*/  ISETP.GT.AND P0, PT, R230, R222, PT ;  /* 0x000000dee600720c */ /* 0x000fe20003f04270 */
[----:B------:R-:W-:Y:S04]  /*bbd0*/  DEPBAR.LE SB0, 0x0 ;  /* 0x000080000000791a */ /* 0x000fe80000000000 */
[----:B------:R-:W-:Y:S01]  /*bbe0*/  WARPSYNC 0xffffffff ;  /* 0xffffffff00007948 */ /* 0x000fe20003800000 */
[----:B------:R-:W-:Y:S07]  /*bbf0*/  BAR.SYNC.DEFER_BLOCKING 0x0 ;  /* 0x0000000000007b1d */ /* 0x000fee0000010000 */
[----:B-1----:R-:W-:Y:S01]  /*bc00*/  @!P0 SHF.R.S32.HI R0, RZ, 0x1f, R222 ;  /* 0x0000001fff008819 */ /* 0x002fe200000114de */
[----:B------:R-:W-:Y:S01]  /*bc10*/  @!P0 IMAD.WIDE.U32 R4, R222, c[0x0][0x208], RZ ;  /* 0x00008200de048a25 */ /* 0x000fe200078e00ff */
[----:B------:R-:W-:Y:S02]  /*bc20*/  @!P0 IADD3 R10, P1, R234, 0x40, RZ ;  /* 0x00000040ea0a8810 */ /* 0x000fe40007f3e0ff */
[----:B-1----:R-:W-:Y:S01]  /*bc30*/  @!P0 MOV R3, c[0x0][0x208] ;  /* 0x0000820000038a02 */ /* 0x002fe20000000f00 */
[----:B------:R-:W-:Y:S01]  /*bc40*/  @!P0 IMAD R0, R0, c[0x0][0x208], RZ ;  /* 0x0000820000008a24 */ /* 0x000fe200078e02ff */
[----:B------:R-:W-:Y:S02]  /*bc50*/  @!P0 SHF.L.U32 R2, R4, 0x6, RZ ;  /* 0x0000000604028819 */ /* 0x000fe400000006ff */
[----:B------:R-:W-:Y:S01]  /*bc60*/  @!P0 IADD3.X R11, RZ, R236, RZ, P1, !PT ;  /* 0x000000ecff0b8210 */ /* 0x000fe20000ffe4ff */
[----:B------:R-:W-:Y:S05]  /*bc70*/  @!P0 IMAD R0, R222, c[0x0][0x20c], R0 ;  /* 0x00008300de008a24 */ /* 0x000fea00078e0200 */
[----:B------:R-:W-:Y:S02]  /*bc80*/  @!P0 IADD3 R0, R5, R0, RZ ;  /* 0x0000000005008210 */ /* 0x000fe40007ffe0ff */
[----:B------:R-:W-:Y:S01]  /*bc90*/  @!P0 MOV R5, c[0x0][0x20c] ;  /* 0x0000830000058a02 */ /* 0x000fe20000000f00 */
[----:B------:R-:W-:Y:S01]  /*bca0*/  LDSM.16.M88.4 R32, [R199] ;  /* 0x00000000c720783b */ /* 0x000fe20000000200 */
[----:B------:R-:W-:Y:S02]  /*bcb0*/  @!P0 SHF.L.U64.HI R0, R4, 0x6, R0 ;  /* 0x0000000604008819 */ /* 0x000fe40000010200 */
[C---:B------:R-:W-:Y:S04]  /*bcc0*/  @!P0 LEA R4, P1, R3.reuse, R2, 0x5 ;  /* 0x0000000203048211 */ /* 0x040fe800078228ff */
[----:B------:R-:W-:Y:S01]  /*bcd0*/  @!P0 LEA.HI.X R3, R3, R0, R5, 0x5, P1 ;  /* 0x0000000003038211 */ /* 0x000fe200008f2c05 */
[----:B------:R-:W-:Y:S01]  /*bce0*/  LDSM.16.M88.4 R16, [R192+0x800] ;  /* 0x00080000c010783b */ /* 0x000fe20000000200 */
[----:B------:R-:W-:Y:S04]  /*bcf0*/  @!P0 IADD3 R5, P1, R2, R234, RZ ;  /* 0x000000ea02058210 */ /* 0x000fe80007f3e0ff */
[----:B------:R-:W-:Y:S02]  /*bd00*/  @!P0 IADD3.X R7, R0, R236, RZ, P1, !PT ;  /* 0x000000ec00078210 */ /* 0x000fe40000ffe4ff */
[----:B------:R-:W-:Y:S01]  /*bd10*/  @!P0 IADD3 R6, P1, R2, R10, RZ ;  /* 0x0000000a02068210 */ /* 0x000fe20007f3e0ff */
[----:B------:R-:W-:Y:S03]  /*bd20*/  LDSM.16.M88.4 R24, [R192+0x1000] ;  /* 0x00100000c018783b */ /* 0x000fe60000000200 */
[----:B------:R-:W-:Y:S02]  /*bd30*/  @!P0 IADD3.X R8, R0, R11, RZ, P1, !PT ;  /* 0x0000000b00088210 */ /* 0x000fe40000ffe4ff */
[C---:B------:R-:W-:Y:S03]  /*bd40*/  @!P0 LEA R30, P1, R5.reuse, c[0x0][0x1f8], 0x1 ;  /* 0x00007e00051e8a11 */ /* 0x040fe600078208ff */
[----:B------:R-:W-:Y:S01]  /*bd50*/  LDSM.16.M88.4 R168, [R192+0x1800] ;  /* 0x00180000c0a8783b */ /* 0x000fe20000000200 */
[----:B------:R-:W-:Y:S02]  /*bd60*/  @!P0 LEA.HI.X R31, R5, c[0x0][0x1fc], R7, 0x1, P1 ;  /* 0x00007f00051f8a11 */ /* 0x000fe400008f0c07 */
[C---:B------:R-:W-:Y:S04]  /*bd70*/  @!P0 LEA R28, P1, R6.reuse, c[0x0][0x1f8], 0x1 ;  /* 0x00007e00061c8a11 */ /* 0x040fe800078208ff */
[----:B------:R-:W-:Y:S01]  /*bd80*/  @!P0 LEA.HI.X R29, R6, c[0x0][0x1fc], R8, 0x1, P1 ;  /* 0x00007f00061d8a11 */ /* 0x000fe200008f0c08 */
[----:B------:R-:W-:Y:S01]  /*bd90*/  LDSM.16.M88.4 R172, [R200] ;  /* 0x00000000c8ac783b */ /* 0x000fe20000000200 */
[----:B------:R-:W-:Y:S04]  /*bda0*/  @!P0 IADD3 R6, P1, R234, 0x80, RZ ;  /* 0x00000080ea068810 */ /* 0x000fe80007f3e0ff */
[----:B------:R-:W-:Y:S02]  /*bdb0*/  @!P0 IADD3.X R8, RZ, R236, RZ, P1, !PT ;  /* 0x000000ecff088210 */ /* 0x000fe40000ffe4ff */
[----:B------:R-:W-:Y:S01]  /*bdc0*/  @!P0 IADD3 R5, P1, R2, R6, RZ ;  /* 0x0000000602058210 */ /* 0x000fe20007f3e0ff */
[----:B------:R-:W-:Y:S03]  /*bdd0*/  LDSM.16.M88.4 R176, [R203] ;  /* 0x00000000cbb0783b */ /* 0x000fe60000000200 */
[----:B------:R-:W-:Y:S02]  /*bde0*/  @!P0 IADD3.X R7, R0, R8, RZ, P1, !PT ;  /* 0x0000000800078210 */ /* 0x000fe40000ffe4ff */
[C---:B------:R-:W-:Y:S03]  /*bdf0*/  @!P0 LEA R14, P1, R5.reuse, c[0x0][0x1f8], 0x1 ;  /* 0x00007e00050e8a11 */ /* 0x040fe600078208ff */
[----:B------:R-:W-:Y:S01]  /*be00*/  LDSM.16.M88.4 R180, [R218] ;  /* 0x00000000dab4783b */ /* 0x000fe20000000200 */
[----:B------:R-:W-:Y:S02]  /*be10*/  @!P0 LEA.HI.X R15, R5, c[0x0][0x1fc], R7, 0x1, P1 ;  /* 0x00007f00050f8a11 */ /* 0x000fe400008f0c07 */
[----:B------:R-:W-:Y:S04]  /*be20*/  @!P0 IADD3 R7, P1, R234, 0xc0, RZ ;  /* 0x000000c0ea078810 */ /* 0x000fe80007f3e0ff */
[----:B------:R-:W-:Y:S01]  /*be30*/  @!P0 IADD3.X R9, RZ, R236, RZ, P1, !PT ;  /* 0x000000ecff098210 */ /* 0x000fe20000ffe4ff */
[----:B------:R-:W-:Y:S01]  /*be40*/  LDSM.16.M88.4 R184, [R217] ;  /* 0x00000000d9b8783b */ /* 0x000fe20000000200 */
[----:B------:R-:W-:Y:S04]  /*be50*/  @!P0 IADD3 R2, P1, R2, R7, RZ ;  /* 0x0000000702028210 */ /* 0x000fe80007f3e0ff */
[----:B------:R-:W-:Y:S02]  /*be60*/  @!P0 IADD3.X R0, R0, R9, RZ, P1, !PT ;  /* 0x0000000900008210 */ /* 0x000fe40000ffe4ff */
[C---:B------:R-:W-:Y:S01]  /*be70*/  @!P0 LEA R22, P1, R2.reuse, c[0x0][0x1f8], 0x1 ;  /* 0x00007e0002168a11 */ /* 0x040fe200078208ff */
[----:B------:R-:W-:Y:S03]  /*be80*/  LDSM.16.M88.4 R188, [R216] ;  /* 0x00000000d8bc783b */ /* 0x000fe60000000200 */
[----:B------:R-:W-:Y:S02]  /*be90*/  @!P0 LEA.HI.X R23, R2, c[0x0][0x1fc], R0, 0x1, P1 ;  /* 0x00007f0002178a11 */ /* 0x000fe400008f0c00 */
[C---:B------:R-:W-:Y:S04]  /*bea0*/  @!P0 IADD3 R2, P1, R4.reuse, R10, RZ ;  /* 0x0000000a04028210 */ /* 0x040fe80007f3e0ff */
[C---:B------:R-:W-:Y:S02]  /*beb0*/  @!P0 IADD3.X R11, R3.reuse, R11, RZ, P1, !PT ;  /* 0x0000000b030b8210 */ /* 0x040fe40000ffe4ff */
[C---:B------:R-:W-:Y:S04]  /*bec0*/  @!P0 IADD3 R5, P1, R4.reuse, R6, RZ ;  /* 0x0000000604058210 */ /* 0x040fe80007f3e0ff */
[C---:B------:R-:W-:Y:S02]  /*bed0*/  @!P0 IADD3.X R8, R3.reuse, R8, RZ, P1, !PT ;  /* 0x0000000803088210 */ /* 0x040fe40000ffe4ff */
[C---:B------:R-:W-:Y:S04]  /*bee0*/  @!P0 IADD3 R6, P1, R4.reuse, R7, RZ ;  /* 0x0000000704068210 */ /* 0x040fe80007f3e0ff */
[C---:B------:R-:W-:Y:S02]  /*bef0*/  @!P0 IADD3.X R7, R3.reuse, R9, RZ, P1, !PT ;  /* 0x0000000903078210 */ /* 0x040fe40000ffe4ff */
[----:B------:R-:W-:Y:S04]  /*bf00*/  @!P0 IADD3 R0, P1, R4, R234, RZ ;  /* 0x000000ea04008210 */ /* 0x000fe80007f3e0ff */
[----:B------:R-:W-:Y:S02]  /*bf10*/  @!P0 IADD3.X R3, R3, R236, RZ, P1, !PT ;  /* 0x000000ec03038210 */ /* 0x000fe40000ffe4ff */
[C---:B------:R-:W-:Y:S04]  /*bf20*/  @!P0 LEA R12, P1, R0.reuse, c[0x0][0x1f8], 0x1 ;  /* 0x00007e00000c8a11 */ /* 0x040fe800078208ff */
[----:B------:R-:W-:Y:S02]  /*bf30*/  @!P0 LEA.HI.X R13, R0, c[0x0][0x1fc], R3, 0x1, P1 ;  /* 0x00007f00000d8a11 */ /* 0x000fe400008f0c03 */
[C---:B------:R-:W-:Y:S04]  /*bf40*/  @!P0 LEA R20, P1, R2.reuse, c[0x0][0x1f8], 0x1 ;  /* 0x00007e0002148a11 */ /* 0x040fe800078208ff */
[----:B------:R-:W-:Y:S02]  /*bf50*/  @!P0 LEA.HI.X R21, R2, c[0x0][0x1fc], R11, 0x1, P1 ;  /* 0x00007f0002158a11 */ /* 0x000fe400008f0c0b */
[C---:B------:R-:W-:Y:S04]  /*bf60*/  @!P0 LEA R2, P1, R5.reuse, c[0x0][0x1f8], 0x1 ;  /* 0x00007e0005028a11 */ /* 0x040fe800078208ff */
[----:B------:R-:W-:Y:S02]  /*bf70*/  @!P0 LEA.HI.X R3, R5, c[0x0][0x1fc], R8, 0x1, P1 ;  /* 0x00007f0005038a11 */ /* 0x000fe400008f0c08 */
[----:B------:R-:W1:Y:S01]  /*bf80*/  LDSM.16.M88.4 R8, [R192] ;  /* 0x00000000c008783b */ /* 0x000e620000000200 */
[C---:B------:R-:W-:Y:S04]  /*bf90*/  @!P0 LEA R220, P1, R6.reuse, c[0x0][0x1f8], 0x1 ;  /* 0x00007e0006dc8a11 */ /* 0x040fe800078208ff */
[----:B------:R-:W-:Y:S03]  /*bfa0*/  @!P0 LEA.HI.X R221, R6, c[0x0][0x1fc], R7, 0x1, P1 ;  /* 0x00007f0006dd8a11 */ /* 0x000fe600008f0c07 */
[----:B------:R-:W-:Y:S01]  /*bfb0*/  @!PT LDS RZ, [RZ] ;  /* 0x00000000fffff984 */ /* 0x000fe20000000800 */
[----:B------:R-:W-:Y:S01]  /*bfc0*/  @!PT LDS RZ, [RZ] ;  /* 0x00000000fffff984 */ /* 0x000fe20000000800 */
[----:B------:R-:W-:Y:S01]  /*bfd0*/  @!PT LDS RZ, [RZ] ;  /* 0x00000000fffff984 */ /* 0x000fe20000000800 */
[----:B------:R2:W-:Y:S08]  /*bfe0*/  @!P0 LDGSTS.E.BYPASS.LTC128B.128 [R219+0x100], [R30.64], !P6 ;  /* 0x001000001edb8fae */ /* 0x0005f0000f101d46 */
[----:B------:R2:W-:Y:S08]  /*bff0*/  @!P0 LDGSTS.E.BYPASS.LTC128B.128 [R219+0x2100], [R28.64], !P5 ;  /* 0x021000001cdb8fae */ /* 0x0005f0000e901d46 */
[----:B------:R3:W-:Y:S08]  /*c000*/  @!P0 LDGSTS.E.BYPASS.LTC128B.128 [R219+0x4100], [R14.64], !P4 ;  /* 0x041000000edb8fae */ /* 0x0007f0000e101d46 */
[----:B------:R4:W-:Y:S01]  /*c010*/  @!P0 LDGSTS.E.BYPASS.LTC128B.128 [R219+0x6100], [R22.64], !P3 ;  /* 0x0610000016db8fae */ /* 0x0009e2000d901d46 */
[C---:B-1----:R-:W-:Y:S07]  /*c020*/  HMMA.16816.F32 R4, R32.reuse, R8, RZ ;  /* 0x000000082004723c */ /* 0x042fee00000018ff */
[----:B------:R3:W-:Y:S01]  /*c030*/  @!P0 LDGSTS.E.BYPASS.LTC128B.128 [R219+0x1100], [R12.64], !P6 ;  /* 0x011000000cdb8fae */ /* 0x0007e2000f101d46 */
[C---:B------:R-:W-:Y:S07]  /*c040*/  HMMA.16816.F32 R8, R32.reuse, R10, RZ ;  /* 0x0000000a2008723c */ /* 0x040fee00000018ff */
[----:B------:R4:W-:Y:S08]  /*c050*/  @!P0 LDGSTS.E.BYPASS.LTC128B.128 [R219+0x3100], [R20.64], !P5 ;  /* 0x0310000014db8fae */ /* 0x0009f0000e901d46 */
[----:B------:R1:W-:Y:S08]  /*c060*/  @!P0 LDGSTS.E.BYPASS.LTC128B.128 [R219+0x5100], [R2.64], !P4 ;  /* 0x0510000002db8fae */ /* 0x0003f0000e101d46 */
[----:B------:R5:W-:Y:S01]  /*c070*/  @!P0 LDGSTS.E.BYPASS.LTC128B.128 [R219+0x7100], [R220.64], !P3 ;  /* 0x07100000dcdb8fae */ /* 0x000be2000d901d46 */
[C---:B------:R-:W-:Y:S01]  /*c080*/  ISETP.GT.AND P0, PT, R222.reuse, R230, PT ;  /* 0x000000e6de00720c */ /* 0x040fe20003f04270 */
[C---:B---3--:R-:W-:Y:S06]  /*c090*/  HMMA.16816.F32 R12, R32.reuse, R16, RZ ;  /* 0x00000010200c723c */ /* 0x048fec00000018ff */
[----:B------:R-:W0:Y:S02]  /*c0a0*/  LDGDEPBAR ;  /* 0x00000000000079af */ /* 0x000e240000000000 */
[C---:B------:R-:W-:Y:S08]  /*c0b0*/  HMMA.16816.F32 R16, R32.reuse, R18, RZ ;  /* 0x000000122010723c */ /* 0x040ff000000018ff */
[C---:B----4-:R-:W-:Y:S08]  /*c0c0*/  HMMA.16816.F32 R20, R32.reuse, R24, RZ ;  /* 0x000000182014723c */ /* 0x050ff000000018ff */
[C---:B------:R-:W-:Y:S01]  /*c0d0*/  HMMA.16816.F32 R24, R32.reuse, R26, RZ ;  /* 0x0000001a2018723c */ /* 0x040fe200000018ff */
[----:B-----5:R-:W-:Y:S04]  /*c0e0*/  IADD3 R220, R222, -0x1, RZ ;  /* 0xffffffffdedc7810 */ /* 0x020fe80007ffe0ff */
[----:B------:R-:W-:Y:S01]  /*c0f0*/  @P0 SHF.R.S32.HI R0, RZ, 0x1f, R220 ;  /* 0x0000001fff000819 */ /* 0x000fe200000114dc */
[----:B-1----:R-:W-:Y:S02]  /*c100*/  @P0 IMAD.WIDE.U32 R2, R220, c[0x0][0x1e0], RZ ;  /* 0x00007800dc020a25 */ /* 0x002fe400078e00ff */
[C---:B--2---:R-:W-:Y:S04]  /*c110*/  HMMA.16816.F32 R28, R32.reuse, R168, RZ ;  /* 0x000000a8201c723c */ /* 0x044fe800000018ff */
[----:B------:R-:W-:Y:S01]  /*c120*/  @P0 SHF.L.U32 R132, R2, 0x6, RZ ;  /* 0x0000000602840819 */ /* 0x000fe200000006ff */
[----:B------:R-:W-:Y:S03]  /*c130*/  @P0 IMAD R0, R0, c[0x0][0x1e0], RZ ;  /* 0x0000780000000a24 */ /* 0x000fe600078e02ff */
[----:B------:R-:W-:Y:S01]  /*c140*/  HMMA.16816.F32 R32, R32, R170, RZ ;  /* 0x000000aa2020723c */ /* 0x000fe200000018ff */
[----:B------:R-:W-:Y:S03]  /*c150*/  LDSM.16.M88.4 R168, [R202] ;  /* 0x00000000caa8783b */ /* 0x000fe60000000200 */
[----:B------:R-:W-:Y:S04]  /*c160*/  @P0 IMAD R0, R220, c[0x0][0x1e4], R0 ;  /* 0x00007900dc000a24 */ /* 0x000fe800078e0200 */
[C---:B------:R-:W-:Y:S05]  /*c170*/  HMMA.16816.F32 R4, R172.reuse, R176, R4 ;  /* 0x000000b0ac04723c */ /* 0x040fea0000001804 */
[----:B------:R-:W-:Y:S02]  /*c180*/  @P0 IADD3 R0, R3, R0, RZ ;  /* 0x0000000003000210 */ /* 0x000fe40007ffe0ff */
[----:B------:R-:W-:Y:S01]  /*c190*/  @P0 MOV R3, c[0x0][0x1e4] ;  /* 0x0000790000030a02 */ /* 0x000fe20000000f00 */
[C---:B------:R-:W-:Y:S04]  /*c1a0*/  HMMA.16816.F32 R8, R172.reuse, R178, R8 ;  /* 0x000000b2ac08723c */ /* 0x040fe80000001808 */
[----:B------:R-:W-:Y:S02]  /*c1b0*/  @P0 SHF.L.U64.HI R176, R2, 0x6, R0 ;  /* 0x0000000602b00819 */ /* 0x000fe40000010200 */
[----:B------:R-:W-:Y:S02]  /*c1c0*/  @P0 IADD3 R0, P1, R132, R232, RZ ;  /* 0x000000e884000210 */ /* 0x000fe40007f3e0ff */
[C---:B------:R-:W-:Y:S04]  /*c1d0*/  HMMA.16816.F32 R12, R172.reuse, R180, R12 ;  /* 0x000000b4ac0c723c */ /* 0x040fe8000000180c */
[-C--:B------:R-:W-:Y:S02]  /*c1e0*/  @P0 IADD3.X R2, R176, R231.reuse, RZ, P1, !PT ;  /* 0x000000e7b0020210 */ /* 0x080fe40000ffe4ff */
[C---:B------:R-:W-:Y:S02]  /*c1f0*/  @P0 LEA R226, P1, R0.reuse, c[0x0][0x1c8], 0x1 ;  /* 0x0000720000e20a11 */ /* 0x040fe400078208ff */
[C---:B------:R-:W-:Y:S04]  /*c200*/  HMMA.16816.F32 R16, R172.reuse, R182, R16 ;  /* 0x000000b6ac10723c */ /* 0x040fe80000001810 */
[----:B------:R-:W-:Y:S02]  /*c210*/  @P0 LEA.HI.X R227, R0, c[0x0][0x1cc], R2, 0x1, P1 ;  /* 0x0000730000e30a11 */ /* 0x000fe400008f0c02 */
[----:B------:R-:W-:Y:S02]  /*c220*/  @P0 IADD3 R181, P1, R232, 0x40, RZ ;  /* 0x00000040e8b50810 */ /* 0x000fe40007f3e0ff */
[C---:B------:R-:W-:Y:S04]  /*c230*/  HMMA.16816.F32 R20, R172.reuse, R184, R20 ;  /* 0x000000b8ac14723c */ /* 0x040fe80000001814 */
[----:B------:R-:W-:Y:S02]  /*c240*/  @P0 IADD3.X R221, RZ, R231, RZ, P1, !PT ;  /* 0x000000e7ffdd0210 */ /* 0x000fe40000ffe4ff */
[----:B------:R-:W-:Y:S02]  /*c250*/  @P0 IADD3 R0, P1, R132, R181, RZ ;  /* 0x000000b584000210 */ /* 0x000fe40007f3e0ff */
[C---:B------:R-:W-:Y:S04]  /*c260*/  HMMA.16816.F32 R24, R172.reuse, R186, R24 ;  /* 0x000000baac18723c */ /* 0x040fe80000001818 */
[----:B------:R-:W-:Y:S02]  /*c270*/  @P0 IADD3.X R2, R176, R221, RZ, P1, !PT ;  /* 0x000000ddb0020210 */ /* 0x000fe40000ffe4ff */
[C---:B------:R-:W-:Y:S02]  /*c280*/  @P0 LEA R224, P1, R0.reuse, c[0x0][0x1c8], 0x1 ;  /* 0x0000720000e00a11 */ /* 0x040fe400078208ff */
[C---:B------:R-:W-:Y:S04]  /*c290*/  HMMA.16816.F32 R28, R172.reuse, R188, R28 ;  /* 0x000000bcac1c723c */ /* 0x040fe8000000181c */
[----:B------:R-:W-:Y:S02]  /*c2a0*/  @P0 LEA.HI.X R225, R0, c[0x0][0x1cc], R2, 0x1, P1 ;  /* 0x0000730000e10a11 */ /* 0x000fe400008f0c02 */
[----:B------:R-:W-:Y:S02]  /*c2b0*/  @P0 IADD3 R177, P1, R232, 0x80, RZ ;  /* 0x00000080e8b10810 */ /* 0x000fe40007f3e0ff */
[----:B------:R-:W-:Y:S01]  /*c2c0*/  HMMA.16816.F32 R32, R172, R190, R32 ;  /* 0x000000beac20723c */ /* 0x000fe20000001820 */
[----:B------:R-:W1:Y:S03]  /*c2d0*/  LDSM.16.M88.4 R172, [R198] ;  /* 0x00000000c6ac783b */ /* 0x000e660000000200 */
[----:B------:R-:W-:Y:S02]  /*c2e0*/  @P0 IADD3.X R180, RZ, R231, RZ, P1, !PT ;  /* 0x000000e7ffb40210 */ /* 0x000fe40000ffe4ff */
[----:B------:R-:W-:Y:S06]  /*c2f0*/  @P0 IADD3 R0, P1, R132, R177, RZ ;  /* 0x000000b184000210 */ /* 0x000fec0007f3e0ff */
[----:B------:R-:W-:Y:S02]  /*c300*/  @P0 IADD3.X R2, R176, R180, RZ, P1, !PT ;  /* 0x000000b4b0020210 */ /* 0x000fe40000ffe4ff */
[C---:B------:R-:W-:Y:S04]  /*c310*/  @P0 LEA R184, P1, R0.reuse, c[0x0][0x1c8], 0x1 ;  /* 0x0000720000b80a11 */ /* 0x040fe800078208ff */
[----:B------:R-:W-:Y:S02]  /*c320*/  @P0 LEA.HI.X R185, R0, c[0x0][0x1cc], R2, 0x1, P1 ;  /* 0x0000730000b90a11 */ /* 0x000fe400008f0c02 */
[----:B------:R-:W-:Y:S04]  /*c330*/  @P0 MOV R0, c[0x0][0x1e0] ;  /* 0x0000780000000a02 */ /* 0x000fe80000000f00 */
[C---:B------:R-:W-:Y:S04]  /*c340*/  @P0 LEA R2, P1, R0.reuse, R132, 0x5 ;  /* 0x0000008400020211 */ /* 0x040fe800078228ff */
[----:B------:R-:W-:Y:S02]  /*c350*/  @P0 LEA.HI.X R0, R0, R176, R3, 0x5, P1 ;  /* 0x000000b000000211 */ /* 0x000fe400008f2c03 */
[----:B------:R-:W-:Y:S04]  /*c360*/  @P0 IADD3 R3, P1, R232, 0xc0, RZ ;  /* 0x000000c0e8030810 */ /* 0x000fe80007f3e0ff */
[----:B------:R-:W-:Y:S02]  /*c370*/  @P0 IADD3.X R135, RZ, R231, RZ, P1, !PT ;  /* 0x000000e7ff870210 */ /* 0x000fe40000ffe4ff */
[----:B------:R-:W-:Y:S01]  /*c380*/  @P0 IADD3 R132, P1, R132, R3, RZ ;  /* 0x0000000384840210 */ /* 0x000fe20007f3e0ff */
        /* <DEDUP_REMOVED lines=11> */
[----:B------:R-:W-:Y:S08]  /*c440*/  LDSM.16.M88.4 R168, [R201] ;  /* 0x00000000c9a8783b */ /* 0x000ff00000000200 */
        /* <DEDUP_REMOVED lines=12> */
[----:B------:R-:W-:Y:S08]  /*c510*/  LDSM.16.M88.4 R168, [R199+0x4000] ;  /* 0x00400000c7a8783b */ /* 0x000ff00000000200 */
        /* <DEDUP_REMOVED lines=153> */
[----:B------:R-:W-:Y:S07]  /*ceb0*/  DEPBAR.LE SB0, 0x0 ;  /* 0x000080000000791a */ /* 0x000fee0000000000 */
[----:B------:R-:W-:Y:S01]  /*cec0*/  BAR.SYNC.DEFER_BLOCKING 0x0 ;  /* 0x0000000000007b1d */ /* 0x000fe20000010000 */
[C---:B-1----:R-:W-:Y:S08]  /*ced0*/  HMMA.16816.F32 R28, R168.reuse, R172, R28 ;  /* 0x000000aca81c723c */ /* 0x042ff0000000181c */
[----:B------:R-:W-:Y:S01]  /*cee0*/  HMMA.16816.F32 R32, R168, R174, R32 ;  /* 0x000000aea820723c */ /* 0x000fe20000001820 */
[----:B------:R-:W-:Y:S01]  /*cef0*/  @!PT LDS RZ, [RZ] ;  /* 0x00000000fffff984 */ /* 0x000fe20000000800 */
[----:B------:R-:W-:Y:S01]  /*cf00*/  @!PT LDS RZ, [RZ] ;  /* 0x00000000fffff984 */ /* 0x000fe20000000800 */
[----:B------:R-:W-:Y:S01]  /*cf10*/  @!PT LDS RZ, [RZ] ;  /* 0x00000000fffff984 */ /* 0x000fe20000000800 */
[----:B------:R1:W-:Y:S06]  /*cf20*/  @P0 LDGSTS.E.BYPASS.LTC128B.128 [R219+0x8100], [R226.64], !P6 ;  /* 0x08100000e2db0fae */ /* 0x0003ec000f101d46 */
[----:B------:R-:W-:Y:S02]  /*cf30*/  @P0 IADD3.X R168, R176, R135, RZ, P1, !PT ;  /* 0x00000087b0a80210 */ /* 0x000fe40000ffe4ff */
[C---:B------:R-:W-:Y:S01]  /*cf40*/  @P0 LEA R178, P1, R132.reuse, c[0x0][0x1c8], 0x1 ;  /* 0x0000720084b20a11 */ /* 0x040fe200078208ff */
[----:B------:R2:W-:Y:S03]  /*cf50*/  @P0 LDGSTS.E.BYPASS.LTC128B.128 [R219+0xa100], [R224.64], !P5 ;  /* 0x0a100000e0db0fae */ /* 0x0005e6000e901d46 */
[----:B------:R-:W-:Y:S02]  /*cf60*/  @P0 LEA.HI.X R179, R132, c[0x0][0x1cc], R168, 0x1, P1 ;  /* 0x0000730084b30a11 */ /* 0x000fe400008f0ca8 */
[----:B------:R-:W-:Y:S03]  /*cf70*/  @P0 IADD3 R132, P1, R2, R181, RZ ;  /* 0x000000b502840210 */ /* 0x000fe60007f3e0ff */
[----:B------:R3:W-:Y:S01]  /*cf80*/  @P0 LDGSTS.E.BYPASS.LTC128B.128 [R219+0xc100], [R184.64], !P4 ;  /* 0x0c100000b8db0fae */ /* 0x0007e2000e101d46 */
[----:B------:R-:W-:Y:S02]  /*cf90*/  @P0 IADD3.X R169, R0, R221, RZ, P1, !PT ;  /* 0x000000dd00a90210 */ /* 0x000fe40000ffe4ff */
[----:B------:R-:W-:Y:S04]  /*cfa0*/  @P0 IADD3 R168, P1, R2, R177, RZ ;  /* 0x000000b102a80210 */ /* 0x000fe80007f3e0ff */
[----:B------:R-:W-:Y:S01]  /*cfb0*/  @P0 IADD3.X R170, R0, R180, RZ, P1, !PT ;  /* 0x000000b400aa0210 */ /* 0x000fe20000ffe4ff */
[----:B------:R4:W-:Y:S01]  /*cfc0*/  @P0 LDGSTS.E.BYPASS.LTC128B.128 [R219+0xe100], [R178.64], !P3 ;  /* 0x0e100000b2db0fae */ /* 0x0009e2000d901d46 */
[----:B------:R-:W-:Y:S04]  /*cfd0*/  @P0 IADD3 R3, P1, R2, R3, RZ ;  /* 0x0000000302030210 */ /* 0x000fe80007f3e0ff */
[----:B------:R-:W-:Y:S02]  /*cfe0*/  @P0 IADD3.X R135, R0, R135, RZ, P1, !PT ;  /* 0x0000008700870210 */ /* 0x000fe40000ffe4ff */
[----:B------:R-:W-:Y:S04]  /*cff0*/  @P0 IADD3 R2, P1, R2, R232, RZ ;  /* 0x000000e802020210 */ /* 0x000fe80007f3e0ff */
[----:B------:R-:W-:Y:S02]  /*d000*/  @P0 IADD3.X R0, R0, R231, RZ, P1, !PT ;  /* 0x000000e700000210 */ /* 0x000fe40000ffe4ff */
[C---:B------:R-:W-:Y:S04]  /*d010*/  @P0 LEA R176, P1, R2.reuse, c[0x0][0x1c8], 0x1 ;  /* 0x0000720002b00a11 */ /* 0x040fe800078208ff */
[----:B------:R-:W-:Y:S01]  /*d020*/  @P0 LEA.HI.X R177, R2, c[0x0][0x1cc], R0, 0x1, P1 ;  /* 0x0000730002b10a11 */ /* 0x000fe200008f0c00 */
[----:B------:R-:W-:Y:S01]  /*d030*/  FMUL.FTZ R0, R5, c[0x0][0x320] ;  /* 0x0000c80005007a20 */ /* 0x000fe20000410000 */
[----:B------:R-:W-:Y:S01]  /*d040*/  @P0 LEA R174, P1, R132, c[0x0][0x1c8], 0x1 ;  /* 0x0000720084ae0a11 */ /* 0x000fe200078208ff */
[----:B------:R-:W-:Y:S02]  /*d050*/  FMUL.FTZ R2, R4, c[0x0][0x320] ;  /* 0x0000c80004027a20 */ /* 0x000fe40000410000 */
[----:B------:R5:W-:Y:S01]  /*d060*/  @P0 LDGSTS.E.BYPASS.LTC128B.128 [R219+0x9100], [R176.64], !P6 ;  /* 0x09100000b0db0fae */ /* 0x000be2000f101d46 */
[----:B------:R-:W-:Y:S01]  /*d070*/  @P0 LEA.HI.X R175, R132, c[0x0][0x1cc], R169, 0x1, P1 ;  /* 0x0000730084af0a11 */ /* 0x000fe200008f0ca9 */
[----:B------:R1:W-:Y:S01]  /*d080*/  MUFU.TANH R181, R2 ;  /* 0x0000000200b57308 */ /* 0x0003e20000002400 */
[C---:B------:R-:W-:Y:S04]  /*d090*/  @P0 LEA R172, P1, R168.reuse, c[0x0][0x1c8], 0x1 ;  /* 0x00007200a8ac0a11 */ /* 0x040fe800078208ff */
[----:B------:R-:W-:Y:S01]  /*d0a0*/  @P0 LEA.HI.X R173, R168, c[0x0][0x1cc], R170, 0x1, P1 ;  /* 0x00007300a8ad0a11 */ /* 0x000fe200008f0caa */
[----:B------:R2:W-:Y:S01]  /*d0b0*/  @P0 LDGSTS.E.BYPASS.LTC128B.128 [R219+0xb100], [R174.64], !P5 ;  /* 0x0b100000aedb0fae */ /* 0x0005e2000e901d46 */
[C---:B------:R-:W-:Y:S03]  /*d0c0*/  @P0 LEA R170, P1, R3.reuse, c[0x0][0x1c8], 0x1 ;  /* 0x0000720003aa0a11 */ /* 0x040fe600078208ff */
[----:B------:R2:W-:Y:S01]  /*d0d0*/  MUFU.TANH R169, R0 ;  /* 0x0000000000a97308 */ /* 0x0005e20000002400 */
[----:B------:R-:W-:Y:S01]  /*d0e0*/  @P0 LEA.HI.X R171, R3, c[0x0][0x1cc], R135, 0x1, P1 ;  /* 0x0000730003ab0a11 */ /* 0x000fe200008f0c87 */
[----:B------:R-:W-:Y:S02]  /*d0f0*/  FMUL.FTZ R3, R32, c[0x0][0x320] ;  /* 0x0000c80020037a20 */ /* 0x000fe40000410000 */
[----:B------:R3:W-:Y:S06]  /*d100*/  @P0 LDGSTS.E.BYPASS.LTC128B.128 [R219+0xd100], [R172.64], !P4 ;  /* 0x0d100000acdb0fae */ /* 0x0007ec000e101d46 */
[----:B------:R3:W-:Y:S02]  /*d110*/  MUFU.TANH R250, R3 ;  /* 0x0000000300fa7308 */ /* 0x0007e40000002400 */
[----:B------:R5:W-:Y:S01]  /*d120*/  @P0 LDGSTS.E.BYPASS.LTC128B.128 [R219+0xf100], [R170.64], !P3 ;  /* 0x0f100000aadb0fae */ /* 0x000be2000d901d46 */
[----:B-1----:R-:W-:Y:S07]  /*d130*/  FMUL.FTZ R2, R31, c[0x0][0x320] ;  /* 0x0000c8001f027a20 */ /* 0x002fee0000410000 */
[----:B------:R-:W1:Y:S01]  /*d140*/  MUFU.TANH R188, R2 ;  /* 0x0000000200bc7308 */ /* 0x000e620000002400 */
[----:B----4-:R-:W4:Y:S01]  /*d150*/  LDL.LU R178, [R1] ;  /* 0x0000000001b27983 */ /* 0x010f220000300800 */
[----:B--2---:R-:W-:Y:S03]  /*d160*/  FMUL.FTZ R0, R6, c[0x0][0x320] ;  /* 0x0000c80006007a20 */ /* 0x004fe60000410000 */
[----:B------:R-:W0:Y:S05]  /*d170*/  LDGDEPBAR ;  /* 0x00000000000079af */ /* 0x000e2a0000000000 */
[----:B------:R2:W2:Y:S01]  /*d180*/  MUFU.TANH R182, R0 ;  /* 0x0000000000b67308 */ /* 0x0004a20000002400 */
[----:B---3--:R-:W-:Y:S09]  /*d190*/  FMUL.FTZ R3, R33, c[0x0][0x320] ;  /* 0x0000c80021037a20 */ /* 0x008ff20000410000 */
[----:B------:R3:W-:Y:S01]  /*d1a0*/  MUFU.TANH R248, R3 ;  /* 0x0000000300f87308 */ /* 0x0007e20000002400 */
[----:B-1----:R-:W-:Y:S01]  /*d1b0*/  MOV R179, R188 ;  /* 0x000000bc00b37202 */ /* 0x002fe20000000f00 */
[----:B--2---:R-:W-:Y:S01]  /*d1c0*/  FMUL.FTZ R0, R7, c[0x0][0x320] ;  /* 0x0000c80007007a20 */ /* 0x004fe20000410000 */
[----:B------:R-:W-:Y:S07]  /*d1d0*/  FMNMX.FTZ R2, R182, R134, !PT ;  /* 0x00000086b6027209 */ /* 0x000fee0007810000 */
[----:B------:R1:W2:Y:S01]  /*d1e0*/  MUFU.TANH R180, R0 ;  /* 0x0000000000b47308 */ /* 0x0002a20000002400 */
[----:B---3--:R-:W-:Y:S09]  /*d1f0*/  FMUL.FTZ R3, R34, c[0x0][0x320] ;  /* 0x0000c80022037a20 */ /* 0x008ff20000410000 */
[----:B------:R-:W-:Y:S01]  /*d200*/  MUFU.TANH R135, R3 ;  /* 0x0000000300877308 */ /* 0x000fe20000002400 */
[----:B-1----:R-:W-:Y:S01]  /*d210*/  FMUL.FTZ R0, R8, c[0x0][0x320] ;  /* 0x0000c80008007a20 */ /* 0x002fe20000410000 */
[----:B--2---:R-:W-:Y:S08]  /*d220*/  FMNMX.FTZ R2, R180, R2, !PT ;  /* 0x00000002b4027209 */ /* 0x004ff00007810000 */
[----:B------:R1:W-:Y:S02]  /*d230*/  MUFU.TANH R7, R0 ;  /* 0x0000000000077308 */ /* 0x0003e40000002400 */
[----:B-1----:R-:W-:Y:S08]  /*d240*/  FMUL.FTZ R0, R9, c[0x0][0x320] ;  /* 0x0000c80009007a20 */ /* 0x002ff00000410000 */
[----:B------:R1:W-:Y:S02]  /*d250*/  MUFU.TANH R6, R0 ;  /* 0x0000000000067308 */ /* 0x0003e40000002400 */
[----:B-1----:R-:W-:Y:S08]  /*d260*/  FMUL.FTZ R0, R10, c[0x0][0x320] ;  /* 0x0000c8000a007a20 */ /* 0x002ff00000410000 */
[----:B------:R1:W2:Y:S02]  /*d270*/  MUFU.TANH R8, R0 ;  /* 0x0000000000087308 */ /* 0x0002a40000002400 */
[----:B-1----:R-:W-:Y:S01]  /*d280*/  FMUL.FTZ R0, R11, c[0x0][0x320] ;  /* 0x0000c8000b007a20 */ /* 0x002fe20000410000 */
[----:B--2---:R-:W-:Y:S07]  /*d290*/  FMNMX.FTZ R2, R8, R2, !PT ;  /* 0x0000000208027209 */ /* 0x004fee0007810000 */
[----:B------:R1:W2:Y:S02]  /*d2a0*/  MUFU.TANH R9, R0 ;  /* 0x0000000000097308 */ /* 0x0002a40000002400 */
[----:B-1----:R-:W-:Y:S01]  /*d2b0*/  FMUL.FTZ R0, R12, c[0x0][0x320] ;  /* 0x0000c8000c007a20 */ /* 0x002fe20000410000 */
[----:B--2---:R-:W-:Y:S07]  /*d2c0*/  FMNMX.FTZ R2, R9, R2, !PT ;  /* 0x0000000209027209 */ /* 0x004fee0007810000 */
[----:B------:R1:W-:Y:S02]  /*d2d0*/  MUFU.TANH R186, R0 ;  /* 0x0000000000ba7308 */ /* 0x0003e40000002400 */
[----:B-1----:R-:W-:Y:S08]  /*d2e0*/  FMUL.FTZ R0, R13, c[0x0][0x320] ;  /* 0x0000c8000d007a20 */ /* 0x002ff00000410000 */
[----:B------:R1:W-:Y:S02]  /*d2f0*/  MUFU.TANH R189, R0 ;  /* 0x0000000000bd7308 */ /* 0x0003e40000002400 */
[----:B-1----:R-:W-:Y:S08]  /*d300*/  FMUL.FTZ R0, R14, c[0x0][0x320] ;  /* 0x0000c8000e007a20 */ /* 0x002ff00000410000 */
[----:B------:R1:W2:Y:S02]  /*d310*/  MUFU.TANH R190, R0 ;  /* 0x0000000000be7308 */ /* 0x0002a40000002400 */
[----:B-1----:R-:W-:Y:S01]  /*d320*/  FMUL.FTZ R0, R15, c[0x0][0x320] ;  /* 0x0000c8000f007a20 */ /* 0x002fe20000410000 */
[----:B--2---:R-:W-:Y:S01]  /*d330*/  FMNMX.FTZ R2, R190, R2, !PT ;  /* 0x00000002be027209 */ /* 0x004fe20007810000 */
[----:B------:R-:W-:Y:S06]  /*d340*/  LDSM.16.MT88.4 R12, [R193] ;  /* 0x00000000c10c783b */ /* 0x000fec0000004200 */
        /* <DEDUP_REMOVED lines=24> */
[----:B------:R1:W2:Y:S02]  /*d4d0*/  MUFU.TANH R245, R0 ;  /* 0x0000000000f57308 */ /* 0x0002a40000002400 */
[----:B-1----:R-:W-:Y:S08]  /*d4e0*/  FMUL.FTZ R0, R25, c[0x0][0x320] ;  /* 0x0000c80019007a20 */ /* 0x002ff00000410000 */
[----:B------:R1:W3:Y:S02]  /*d4f0*/  MUFU.TANH R246, R0 ;  /* 0x0000000000f67308 */ /* 0x0002e40000002400 */
        /* <DEDUP_REMOVED lines=8> */
[----:B-1----:R-:W-:Y:S02]  /*d580*/  FMUL.FTZ R0, R30, c[0x0][0x320] ;  /* 0x0000c8001e007a20 */ /* 0x002fe40000410000 */
[----:B------:R-:W-:Y:S06]  /*d590*/  LDSM.16.MT88.4 R28, [R197] ;  /* 0x00000000c51c783b */ /* 0x000fec0000004200 */
[----:B------:R1:W1:Y:S02]  /*d5a0*/  MUFU.TANH R191, R0 ;  /* 0x0000000000bf7308 */ /* 0x0002640000002400 */
[----:B-1----:R-:W-:Y:S04]  /*d5b0*/  FMNMX.FTZ R0, R181, R133, !PT ;  /* 0x00000085b5007209 */ /* 0x002fe80007810000 */
        /* <DEDUP_REMOVED lines=8> */
[----:B------:R-:W-:Y:S01]  /*d640*/  FMNMX.FTZ R2, R242, R0, !PT ;  /* 0x00000000f2027209 */ /* 0x000fe20007810000 */
[----:B------:R-:W-:Y:S03]  /*d650*/  FMUL.FTZ R0, R35, c[0x0][0x320] ;  /* 0x0000c80023007a20 */ /* 0x000fe60000410000 */
[----:B--2---:R-:W-:Y:S01]  /*d660*/  FMNMX.FTZ R2, R245, R2, !PT ;  /* 0x00000002f5027209 */ /* 0x004fe20007810000 */
[----:B------:R3:W1:Y:S03]  /*d670*/  MUFU.TANH R168, R0 ;  /* 0x0000000000a87308 */ /* 0x0006660000002400 */
[----:B---3--:R-:W-:Y:S02]  /*d680*/  FMNMX.FTZ R0, R246, R2, !PT ;  /* 0x00000002f6007209 */ /* 0x008fe40007810000 */
        /* <DEDUP_REMOVED lines=17> */
[C---:B------:R-:W-:Y:S02]  /*d7a0*/  FMUL.FTZ R183, R132.reuse, c[0x0][0x2d0] ;  /* 0x0000b40084b77a20 */ /* 0x040fe40000410000 */
[----:B------:R-:W-:Y:S01]  /*d7b0*/  FADD.FTZ R2, -R132, R133 ;  /* 0x0000008584027221 */ /* 0x000fe20000010100 */
[----:B-1----:R-:W-:Y:S01]  /*d7c0*/  FMNMX.FTZ R3, R0, R3, !PT ;  /* 0x0000000300037209 */ /* 0x002fe20007810000 */
[--C-:B------:R-:W-:Y:S02]  /*d7d0*/  FFMA.FTZ R4, R181, c[0x0][0x2d0], -R183.reuse ;  /* 0x0000b400b5047a23 */ /* 0x100fe400000108b7 */
[----:B------:R-:W-:Y:S02]  /*d7e0*/  FMUL.FTZ R0, R2, c[0x0][0x2d0] ;  /* 0x0000b40002007a20 */ /* 0x000fe40000410000 */
[----:B------:R1:W-:Y:S01]  /*d7f0*/  MUFU.EX2 R181, R4 ;  /* 0x0000000400b57308 */ /* 0x0003e20000000800 */
[----:B------:R-:W-:Y:S09]  /*d800*/  FMUL.FTZ R133, R3, c[0x0][0x2d0] ;  /* 0x0000b40003857a20 */ /* 0x000ff20000410000 */
[----:B------:R2:W3:Y:S01]  /*d810*/  MUFU.EX2 R2, R0 ;  /* 0x0000000000027308 */ /* 0x0004e20000000800 */
[--C-:B-1----:R-:W-:Y:S09]  /*d820*/  FFMA.FTZ R4, R169, c[0x0][0x2d0], -R183.reuse ;  /* 0x0000b400a9047a23 */ /* 0x102ff200000108b7 */
        /* <DEDUP_REMOVED lines=8> */
[----:B------:R-:W-:Y:S02]  /*d8b0*/  FMUL.FTZ R25, R2, R157 ;  /* 0x0000009d02197220 */ /* 0x000fe40000410000 */
[--C-:B------:R-:W-:Y:S02]  /*d8c0*/  FFMA.FTZ R134, R186, c[0x0][0x2d0], -R183.reuse ;  /* 0x0000b400ba867a23 */ /* 0x100fe400000108b7 */
[C---:B------:R-:W-:Y:S02]  /*d8d0*/  FMUL.FTZ R32, R2.reuse, R164 ;  /* 0x000000a402207220 */ /* 0x040fe40000410000 */
[--C-:B-1----:R-:W-:Y:S01]  /*d8e0*/  FFMA.FTZ R4, R7, c[0x0][0x2d0], -R183.reuse ;  /* 0x0000b40007047a23 */ /* 0x102fe200000108b7 */
[----:B------:R-:W-:Y:S01]  /*d8f0*/  MUFU.EX2 R227, R134 ;  /* 0x0000008600e37308 */ /* 0x000fe20000000800 */
[C---:B------:R-:W-:Y:S02]  /*d900*/  FMUL.FTZ R33, R2.reuse, R165 ;  /* 0x000000a502217220 */ /* 0x040fe40000410000 */
[C---:B------:R-:W-:Y:S02]  /*d910*/  FMUL.FTZ R36, R2.reuse, R36 ;  /* 0x0000002402247220 */ /* 0x040fe40000410000 */
[----:B------:R-:W-:Y:S02]  /*d920*/  FMUL.FTZ R37, R2, R37 ;  /* 0x0000002502257220 */ /* 0x000fe40000410000 */
[--C-:B------:R-:W-:Y:S02]  /*d930*/  FFMA.FTZ R156, R251, c[0x0][0x2d0], -R183.reuse ;  /* 0x0000b400fb9c7a23 */ /* 0x100fe400000108b7 */
[--C-:B------:R-:W-:Y:S01]  /*d940*/  FFMA.FTZ R157, R250, c[0x0][0x2d0], -R183.reuse ;  /* 0x0000b400fa9d7a23 */ /* 0x100fe200000108b7 */
[----:B------:R1:W-:Y:S01]  /*d950*/  MUFU.EX2 R240, R4 ;  /* 0x0000000400f07308 */ /* 0x0003e20000000800 */
[C---:B------:R-:W-:Y:S02]  /*d960*/  FMUL.FTZ R40, R2.reuse, R40 ;  /* 0x0000002802287220 */ /* 0x040fe40000410000 */
[----:B------:R-:W-:Y:S02]  /*d970*/  FMUL.FTZ R41, R2, R41 ;  /* 0x0000002902297220 */ /* 0x000fe40000410000 */
[C---:B--2---:R-:W-:Y:S02]  /*d980*/  FMUL.FTZ R7, R0.reuse, R139 ;  /* 0x0000008b00077220 */ /* 0x044fe40000410000 */
[C---:B------:R-:W-:Y:S02]  /*d990*/  FMUL.FTZ R10, R0.reuse, R142 ;  /* 0x0000008e000a7220 */ /* 0x040fe40000410000 */
[C---:B------:R-:W-:Y:S02]  /*d9a0*/  FMUL.FTZ R11, R0.reuse, R143 ;  /* 0x0000008f000b7220 */ /* 0x040fe40000410000 */
[C---:B------:R-:W-:Y:S02]  /*d9b0*/  FMUL.FTZ R18, R0.reuse, R150 ;  /* 0x0000009600127220 */ /* 0x040fe40000410000 */
[C---:B------:R-:W-:Y:S02]  /*d9c0*/  FMUL.FTZ R19, R0.reuse, R151 ;  /* 0x0000009700137220 */ /* 0x040fe40000410000 */
[C---:B------:R-:W-:Y:S01]  /*d9d0*/  FMUL.FTZ R26, R0.reuse, R158 ;  /* 0x0000009e001a7220 */ /* 0x040fe20000410000 */
[----:B------:R-:W-:Y:S01]  /*d9e0*/  LDSM.16.MT88.4 R148, [R194+0x2000] ;  /* 0x00200000c294783b */ /* 0x000fe20000004200 */
[C---:B------:R-:W-:Y:S02]  /*d9f0*/  FMUL.FTZ R27, R0.reuse, R159 ;  /* 0x0000009f001b7220 */ /* 0x040fe40000410000 */
[C---:B------:R-:W-:Y:S02]  /*da00*/  FMUL.FTZ R34, R0.reuse, R166 ;  /* 0x000000a600227220 */ /* 0x040fe40000410000 */
[C---:B------:R-:W-:Y:S02]  /*da10*/  FMUL.FTZ R35, R0.reuse, R167 ;  /* 0x000000a700237220 */ /* 0x040fe40000410000 */
[----:B------:R-:W-:Y:S01]  /*da20*/  FMUL.FTZ R38, R0, R38 ;  /* 0x0000002600267220 */ /* 0x000fe20000410000 */
[----:B------:R-:W2:Y:S01]  /*da30*/  LDL.LU R158, [R1+0x8] ;  /* 0x00000800019e7983 */ /* 0x000ea20000300800 */
[--C-:B-1----:R-:W-:Y:S02]  /*da40*/  FFMA.FTZ R4, R6, c[0x0][0x2d0], -R183.reuse ;  /* 0x0000b40006047a23 */ /* 0x102fe400000108b7 */
[C---:B------:R-:W-:Y:S01]  /*da50*/  FMUL.FTZ R6, R0.reuse, R138 ;  /* 0x0000008a00067220 */ /* 0x040fe20000410000 */
[----:B------:R-:W-:Y:S01]  /*da60*/  LDSM.16.MT88.4 R164, [R196+0x1800] ;  /* 0x00180000c4a4783b */ /* 0x000fe20000004200 */
[----:B------:R-:W1:Y:S01]  /*da70*/  MUFU.EX2 R239, R4 ;  /* 0x0000000400ef7308 */ /* 0x000e620000000800 */
[C---:B------:R-:W-:Y:S02]  /*da80*/  FMUL.FTZ R39, R0.reuse, R39 ;  /* 0x0000002700277220 */ /* 0x040fe40000410000 */
[----:B------:R-:W-:Y:S02]  /*da90*/  FFMA.FTZ R134, R189, c[0x0][0x2d0], -R183 ;  /* 0x0000b400bd867a23 */ /* 0x000fe400000108b7 */
        /* <DEDUP_REMOVED lines=8> */
[----:B------:R-:W-:Y:S02]  /*db20*/  FMUL.FTZ R49, R2, R49 ;  /* 0x0000003102317220 */ /* 0x000fe40000410000 */
[C---:B------:R-:W-:Y:S02]  /*db30*/  FMUL.FTZ R50, R0.reuse, R50 ;  /* 0x0000003200327220 */ /* 0x040fe40000410000 */
[----:B------:R-:W-:Y:S01]  /*db40*/  FMUL.FTZ R51, R0, R51 ;  /* 0x0000003300337220 */ /* 0x000fe20000410000 */
        /* <DEDUP_REMOVED lines=16> */
[--C-:B-1----:R-:W-:Y:S01]  /*dc50*/  FFMA.FTZ R4, R180, c[0x0][0x2d0], -R133.reuse ;  /* 0x0000b400b4047a23 */ /* 0x102fe20000010885 */
[----:B------:R-:W-:Y:S01]  /*dc60*/  MOV R180, R191 ;  /* 0x000000bf00b47202 */ /* 0x000fe20000000f00 */
[----:B------:R-:W-:Y:S02]  /*dc70*/  FMUL.FTZ R65, R2, R65 ;  /* 0x0000004102417220 */ /* 0x000fe40000410000 */
[----:B------:R-:W1:Y:S01]  /*dc80*/  MUFU.EX2 R188, R4 ;  /* 0x0000000400bc7308 */ /* 0x000e620000000800 */
        /* <DEDUP_REMOVED lines=28> */
[--C-:B-1----:R-:W-:Y:S02]  /*de50*/  FFMA.FTZ R4, R9, c[0x0][0x2d0], -R133.reuse ;  /* 0x0000b40009047a23 */ /* 0x102fe40000010885 */
[----:B------:R-:W-:Y:S02]  /*de60*/  FMUL.FTZ R9, R2, R141 ;  /* 0x0000008d02097220 */ /* 0x000fe40000410000 */
[----:B------:R-:W1:Y:S01]  /*de70*/  MUFU.EX2 R191, R4 ;  /* 0x0000000400bf7308 */ /* 0x000e620000000800 */
[----:B------:R-:W3:Y:S01]  /*de80*/  LDSM.16.MT88.4 R140, [R196] ;  /* 0x00000000c48c783b */ /* 0x000ee20000004200 */
        /* <DEDUP_REMOVED lines=12> */
[----:B------:R-:W-:Y:S01]  /*df50*/  FMUL.FTZ R4, R2, R136 ;  /* 0x0000008802047220 */ /* 0x000fe20000410000 */
[----:B------:R-:W-:Y:S01]  /*df60*/  F2FP.PACK_AB R136, R238, R181 ;  /* 0x000000b5ee88723e */ /* 0x000fe200000000ff */
[----:B------:R-:W-:Y:S02]  /*df70*/  FMUL.FTZ R101, R2, R101 ;  /* 0x0000006502657220 */ /* 0x000fe40000410000 */
[C---:B------:R-:W-:Y:S02]  /*df80*/  FMUL.FTZ R102, R0.reuse, R102 ;  /* 0x0000006600667220 */ /* 0x040fe40000410000 */
[----:B------:R-:W-:Y:S02]  /*df90*/  FMUL.FTZ R103, R0, R103 ;  /* 0x0000006700677220 */ /* 0x000fe40000410000 */
[C---:B------:R-:W-:Y:S05]  /*dfa0*/  HMMA.16816.F32 R4, R136.reuse, R12, R4 ;  /* 0x0000000c8804723c */ /* 0x040fea0000001804 */
        /* <DEDUP_REMOVED lines=10> */
[C---:B------:R-:W-:Y:S03]  /*e050*/  HMMA.16816.F32 R12, R136.reuse, R20, R12 ;  /* 0x00000014880c723c */ /* 0x040fe6000000180c */
[C---:B------:R-:W-:Y:S02]  /*e060*/  FMUL.FTZ R108, R2.reuse, R108 ;  /* 0x0000006c026c7220 */ /* 0x040fe40000410000 */
        /* <DEDUP_REMOVED lines=8> */
[----:B------:R-:W-:Y:S01]  /*e0f0*/  LDSM.16.MT88.4 R152, [R196+0x1000] ;  /* 0x00100000c498783b */ /* 0x000fe20000004200 */
        /* <DEDUP_REMOVED lines=11> */
[----:B------:R-:W-:Y:S02]  /*e1b0*/  FMUL.FTZ R115, R0, R115 ;  /* 0x0000007300737220 */ /* 0x000fe40000410000 */
[C---:B------:R-:W-:Y:S02]  /*e1c0*/  FMUL.FTZ R116, R2.reuse, R116 ;  /* 0x0000007402747220 */ /* 0x040fe40000410000 */
[----:B------:R-:W-:Y:S01]  /*e1d0*/  FMUL.FTZ R117, R2, R117 ;  /* 0x0000007502757220 */ /* 0x000fe20000410000 */
[C---:B---3--:R-:W-:Y:S03]  /*e1e0*/  HMMA.16816.F32 R28, R136.reuse, R140, R28 ;  /* 0x0000008c881c723c */ /* 0x048fe6000000181c */
[C---:B------:R-:W-:Y:S02]  /*e1f0*/  FMUL.FTZ R118, R0.reuse, R118 ;  /* 0x0000007600767220 */ /* 0x040fe40000410000 */
[----:B------:R-:W-:Y:S02]  /*e200*/  FMUL.FTZ R119, R0, R119 ;  /* 0x0000007700777220 */ /* 0x000fe40000410000 */
[C---:B------:R-:W-:Y:S01]  /*e210*/  FMUL.FTZ R120, R2.reuse, R120 ;  /* 0x0000007802787220 */ /* 0x040fe20000410000 */
[C---:B------:R-:W-:Y:S01]  /*e220*/  HMMA.16816.F32 R32, R136.reuse, R142, R32 ;  /* 0x0000008e8820723c */ /* 0x040fe20000001820 */
[----:B------:R-:W3:Y:S03]  /*e230*/  LDSM.16.MT88.4 R140, [R197+0x2000] ;  /* 0x00200000c58c783b */ /* 0x000ee60000004200 */
[----:B------:R-:W-:Y:S02]  /*e240*/  FMUL.FTZ R121, R2, R121 ;  /* 0x0000007902797220 */ /* 0x000fe40000410000 */
[C---:B------:R-:W-:Y:S02]  /*e250*/  FMUL.FTZ R122, R0.reuse, R122 ;  /* 0x0000007a007a7220 */ /* 0x040fe40000410000 */
[C---:B-1----:R-:W-:Y:S04]  /*e260*/  HMMA.16816.F32 R36, R136.reuse, R144, R36 ;  /* 0x000000908824723c */ /* 0x042fe80000001824 */
[----:B------:R-:W-:Y:S02]  /*e270*/  FMUL.FTZ R123, R0, R123 ;  /* 0x0000007b007b7220 */ /* 0x000fe40000410000 */
[C---:B------:R-:W-:Y:S02]  /*e280*/  FMUL.FTZ R124, R2.reuse, R124 ;  /* 0x0000007c027c7220 */ /* 0x040fe40000410000 */
[C---:B------:R-:W-:Y:S01]  /*e290*/  HMMA.16816.F32 R40, R136.reuse, R146, R40 ;  /* 0x000000928828723c */ /* 0x040fe20000001828 */
[----:B------:R-:W1:Y:S03]  /*e2a0*/  LDSM.16.MT88.4 R144, [R196+0x2000] ;  /* 0x00200000c490783b */ /* 0x000e660000004200 */
[----:B------:R-:W-:Y:S02]  /*e2b0*/  FMUL.FTZ R125, R2, R125 ;  /* 0x0000007d027d7220 */ /* 0x000fe40000410000 */
[C---:B------:R-:W-:Y:S02]  /*e2c0*/  FMUL.FTZ R126, R0.reuse, R126 ;  /* 0x0000007e007e7220 */ /* 0x040fe40000410000 */
[C---:B------:R-:W-:Y:S04]  /*e2d0*/  HMMA.16816.F32 R44, R136.reuse, R148, R44 ;  /* 0x00000094882c723c */ /* 0x040fe8000000182c */
[----:B------:R-:W-:Y:S02]  /*e2e0*/  FMUL.FTZ R127, R0, R127 ;  /* 0x0000007f007f7220 */ /* 0x000fe40000410000 */
[C---:B------:R-:W-:Y:S02]  /*e2f0*/  FMUL.FTZ R128, R2.reuse, R128 ;  /* 0x0000008002807220 */ /* 0x040fe40000410000 */
[C---:B------:R-:W-:Y:S01]  /*e300*/  HMMA.16816.F32 R48, R136.reuse, R150, R48 ;  /* 0x000000968830723c */ /* 0x040fe20000001830 */
[----:B------:R-:W2:Y:S03]  /*e310*/  LDSM.16.MT88.4 R148, [R193+0x4000] ;  /* 0x00400000c194783b */ /* 0x000ea60000004200 */
[----:B------:R-:W-:Y:S02]  /*e320*/  FMUL.FTZ R129, R2, R129 ;  /* 0x0000008102817220 */ /* 0x000fe40000410000 */
[C---:B------:R-:W-:Y:S02]  /*e330*/  FMUL.FTZ R130, R0.reuse, R130 ;  /* 0x0000008200827220 */ /* 0x040fe40000410000 */
[----:B------:R-:W-:Y:S01]  /*e340*/  FMUL.FTZ R131, R0, R131 ;  /* 0x0000008300837220 */ /* 0x000fe20000410000 */
[C---:B---3--:R-:W-:Y:S03]  /*e350*/  HMMA.16816.F32 R52, R136.reuse, R140, R52 ;  /* 0x0000008c8834723c */ /* 0x048fe60000001834 */
[----:B------:R-:W-:Y:S02]  /*e360*/  FFMA.FTZ R134, R221, c[0x0][0x2d0], -R133 ;  /* 0x0000b400dd867a23 */ /* 0x000fe40000010885 */
[----:B----4-:R-:W-:Y:S01]  /*e370*/  FFMA.FTZ R160, R2, R178, R181 ;  /* 0x000000b202a07223 */ /* 0x010fe200000100b5 */
[----:B------:R-:W-:Y:S01]  /*e380*/  MOV R178, R180 ;  /* 0x000000b400b27202 */ /* 0x000fe20000000f00 */
[----:B------:R3:W4:Y:S01]  /*e390*/  MUFU.EX2 R185, R134 ;  /* 0x0000008600b97308 */ /* 0x0007220000000800 */
[C---:B------:R-:W-:Y:S01]  /*e3a0*/  HMMA.16816.F32 R56, R136.reuse, R142, R56 ;  /* 0x0000008e8838723c */ /* 0x040fe20000001838 */
[----:B------:R-:W4:Y:S03]  /*e3b0*/  LDSM.16.MT88.4 R140, [R194+0x4000] ;  /* 0x00400000c28c783b */ /* 0x000f260000004200 */
[----:B------:R-:W-:Y:S04]  /*e3c0*/  FFMA.FTZ R2, R178, c[0x0][0x2d0], -R133 ;  /* 0x0000b400b2027a23 */ /* 0x000fe80000010885 */
[C---:B-1----:R-:W-:Y:S01]  /*e3d0*/  HMMA.16816.F32 R60, R136.reuse, R144, R60 ;  /* 0x00000090883c723c */ /* 0x042fe2000000183c */
[----:B------:R-:W-:Y:S07]  /*e3e0*/  MUFU.EX2 R180, R156 ;  /* 0x0000009c00b47308 */ /* 0x000fee0000000800 */
[C---:B------:R-:W-:Y:S01]  /*e3f0*/  HMMA.16816.F32 R64, R136.reuse, R146, R64 ;  /* 0x000000928840723c */ /* 0x040fe20000001840 */
[----:B------:R-:W1:Y:S02]  /*e400*/  LDSM.16.MT88.4 R144, [R197+0x4000] ;  /* 0x00400000c590783b */ /* 0x000e640000004200 */
[----:B------:R5:W-:Y:S01]  /*e410*/  MUFU.EX2 R172, R2 ;  /* 0x0000000200ac7308 */ /* 0x000be20000000800 */
[----:B---3--:R-:W-:Y:S04]  /*e420*/  FFMA.FTZ R134, R223, c[0x0][0x2d0], -R183 ;  /* 0x0000b400df867a23 */ /* 0x008fe800000108b7 */
[C---:B--2---:R-:W-:Y:S05]  /*e430*/  HMMA.16816.F32 R68, R136.reuse, R148, R68 ;  /* 0x000000948844723c */ /* 0x044fea0000001844 */
[----:B------:R2:W-:Y:S03]  /*e440*/  MUFU.EX2 R225, R134 ;  /* 0x0000008600e17308 */ /* 0x0005e60000000800 */
[C---:B------:R-:W-:Y:S01]  /*e450*/  HMMA.16816.F32 R72, R136.reuse, R150, R72 ;  /* 0x000000968848723c */ /* 0x040fe20000001848 */
[----:B------:R-:W3:Y:S07]  /*e460*/  LDSM.16.MT88.4 R148, [R196+0x4000] ;  /* 0x00400000c494783b */ /* 0x000eee0000004200 */
[C---:B----4-:R-:W-:Y:S04]  /*e470*/  HMMA.16816.F32 R76, R136.reuse, R140, R76 ;  /* 0x0000008c884c723c */ /* 0x050fe8000000184c */
[----:B-----5:R-:W-:Y:S02]  /*e480*/  FFMA.FTZ R2, R179, c[0x0][0x2d0], -R133 ;  /* 0x0000b400b3027a23 */ /* 0x020fe40000010885 */
[----:B------:R-:W-:Y:S02]  /*e490*/  MUFU.EX2 R179, R157 ;  /* 0x0000009d00b37308 */ /* 0x000fe40000000800 */
[C---:B------:R-:W-:Y:S01]  /*e4a0*/  HMMA.16816.F32 R80, R136.reuse, R142, R80 ;  /* 0x0000008e8850723c */ /* 0x040fe20000001850 */
[----:B------:R-:W4:Y:S03]  /*e4b0*/  LDSM.16.MT88.4 R140, [R193+0x6000] ;  /* 0x00600000c18c783b */ /* 0x000f260000004200 */
[----:B--2---:R-:W-:Y:S04]  /*e4c0*/  FFMA.FTZ R134, R228, c[0x0][0x2d0], -R183 ;  /* 0x0000b400e4867a23 */ /* 0x004fe800000108b7 */
[----:B------:R2:W-:Y:S01]  /*e4d0*/  MUFU.EX2 R173, R2 ;  /* 0x0000000200ad7308 */ /* 0x0005e20000000800 */
[C---:B-1----:R-:W-:Y:S08]  /*e4e0*/  HMMA.16816.F32 R84, R136.reuse, R144, R84 ;  /* 0x000000908854723c */ /* 0x042ff00000001854 */
[C---:B------:R-:W-:Y:S01]  /*e4f0*/  HMMA.16816.F32 R88, R136.reuse, R146, R88 ;  /* 0x000000928858723c */ /* 0x040fe20000001858 */
[----:B------:R-:W1:Y:S01]  /*e500*/  LDSM.16.MT88.4 R144, [R194+0x6000] ;  /* 0x00600000c290783b */ /* 0x000e620000004200 */
[----:B------:R5:W1:Y:S06]  /*e510*/  MUFU.EX2 R224, R134 ;  /* 0x0000008600e07308 */ /* 0x000a6c0000000800 */
[C---:B---3--:R-:W-:Y:S04]  /*e520*/  HMMA.16816.F32 R92, R136.reuse, R148, R92 ;  /* 0x00000094885c723c */ /* 0x048fe8000000185c */
[--C-:B--2---:R-:W-:Y:S04]  /*e530*/  FFMA.FTZ R2, R135, c[0x0][0x2d0], -R133.reuse ;  /* 0x0000b40087027a23 */ /* 0x104fe80000010885 */
[C---:B------:R-:W-:Y:S01]  /*e540*/  HMMA.16816.F32 R96, R136.reuse, R150, R96 ;  /* 0x000000968860723c */ /* 0x040fe20000001860 */
[----:B------:R-:W2:Y:S07]  /*e550*/  LDSM.16.MT88.4 R148, [R197+0x6000] ;  /* 0x00600000c594783b */ /* 0x000eae0000004200 */
[C---:B----4-:R-:W-:Y:S04]  /*e560*/  HMMA.16816.F32 R100, R136.reuse, R140, R100 ;  /* 0x0000008c8864723c */ /* 0x050fe80000001864 */
[--C-:B-----5:R-:W-:Y:S04]  /*e570*/  FFMA.FTZ R134, R229, c[0x0][0x2d0], -R133.reuse ;  /* 0x0000b400e5867a23 */ /* 0x120fe80000010885 */
[----:B------:R3:W-:Y:S01]  /*e580*/  MUFU.EX2 R184, R134 ;  /* 0x0000008600b87308 */ /* 0x0007e20000000800 */
[C---:B------:R-:W-:Y:S01]  /*e590*/  HMMA.16816.F32 R104, R136.reuse, R142, R104 ;  /* 0x0000008e8868723c */ /* 0x040fe20000001868 */
[----:B------:R-:W4:Y:S07]  /*e5a0*/  LDSM.16.MT88.4 R140, [R196+0x6000] ;  /* 0x00600000c48c783b */ /* 0x000f2e0000004200 */
[C---:B-1----:R-:W-:Y:S08]  /*e5b0*/  HMMA.16816.F32 R108, R136.reuse, R144, R108 ;  /* 0x00000090886c723c */ /* 0x042ff0000000186c */
[C---:B------:R-:W-:Y:S01]  /*e5c0*/  HMMA.16816.F32 R112, R136.reuse, R146, R112 ;  /* 0x000000928870723c */ /* 0x040fe20000001870 */
[----:B------:R-:W1:Y:S03]  /*e5d0*/  LDSM.16.MT88.4 R144, [R193+0x800] ;  /* 0x00080000c190783b */ /* 0x000e660000004200 */
[----:B---3--:R-:W-:Y:S04]  /*e5e0*/  FFMA.FTZ R134, R237, c[0x0][0x2d0], -R133 ;  /* 0x0000b400ed867a23 */ /* 0x008fe80000010885 */
[C---:B--2---:R-:W-:Y:S01]  /*e5f0*/  HMMA.16816.F32 R116, R136.reuse, R148, R116 ;  /* 0x000000948874723c */ /* 0x044fe20000001874 */
[----:B------:R2:W3:Y:S07]  /*e600*/  MUFU.EX2 R182, R134 ;  /* 0x0000008600b67308 */ /* 0x0004ee0000000800 */
[C---:B------:R-:W-:Y:S01]  /*e610*/  HMMA.16816.F32 R120, R136.reuse, R150, R120 ;  /* 0x000000968878723c */ /* 0x040fe20000001878 */
[----:B------:R-:W5:Y:S07]  /*e620*/  LDSM.16.MT88.4 R148, [R194+0x800] ;  /* 0x00080000c294783b */ /* 0x000f6e0000004200 */
[C---:B----4-:R-:W-:Y:S08]  /*e630*/  HMMA.16816.F32 R124, R136.reuse, R140, R124 ;  /* 0x0000008c887c723c */ /* 0x050ff0000000187c */
[----:B------:R-:W-:Y:S01]  /*e640*/  HMMA.16816.F32 R128, R136, R142, R128 ;  /* 0x0000008e8880723c */ /* 0x000fe20000001880 */
[----:B------:R-:W4:Y:S03]  /*e650*/  LDSM.16.MT88.4 R140, [R197+0x800] ;  /* 0x00080000c58c783b */ /* 0x000f260000004200 */
[--C-:B--2---:R-:W-:Y:S03]  /*e660*/  FFMA.FTZ R134, R241, c[0x0][0x2d0], -R183.reuse ;  /* 0x0000b400f1867a23 */ /* 0x104fe600000108b7 */
[----:B------:R-:W-:Y:S01]  /*e670*/  F2FP.PACK_AB R136, R226, R227 ;  /* 0x000000e3e288723e */ /* 0x000fe200000000ff */
[----:B------:R2:W-:Y:S01]  /*e680*/  MUFU.EX2 R223, R134 ;  /* 0x0000008600df7308 */ /* 0x0005e20000000800 */
[----:B------:R-:W-:Y:S03]  /*e690*/  F2FP.PACK_AB R137, R185, R186 ;  /* 0x000000bab989723e */ /* 0x000fe600000000ff */
[----:B------:R-:W-:Y:S02]  /*e6a0*/  F2FP.PACK_AB R138, R224, R225 ;  /* 0x000000e1e08a723e */ /* 0x000fe400000000ff */
[----:B---3--:R-:W-:Y:S07]  /*e6b0*/  F2FP.PACK_AB R139, R182, R184 ;  /* 0x000000b8b68b723e */ /* 0x008fee00000000ff */
[C---:B-1----:R-:W-:Y:S08]  /*e6c0*/  HMMA.16816.F32 R4, R136.reuse, R144, R4 ;  /* 0x000000908804723c */ /* 0x042ff00000001804 */
[C---:B------:R-:W-:Y:S01]  /*e6d0*/  HMMA.16816.F32 R8, R136.reuse, R146, R8 ;  /* 0x000000928808723c */ /* 0x040fe20000001808 */
[----:B------:R-:W1:Y:S03]  /*e6e0*/  LDSM.16.MT88.4 R144, [R196+0x800] ;  /* 0x00080000c490783b */ /* 0x000e660000004200 */
[----:B--2---:R-:W-:Y:S04]  /*e6f0*/  FFMA.FTZ R134, R242, c[0x0][0x2d0], -R183 ;  /* 0x0000b400f2867a23 */ /* 0x004fe800000108b7 */
[C---:B-----5:R-:W-:Y:S01]  /*e700*/  HMMA.16816.F32 R12, R136.reuse, R148, R12 ;  /* 0x00000094880c723c */ /* 0x060fe2000000180c */
[----:B------:R2:W-:Y:S07]  /*e710*/  MUFU.EX2 R221, R134 ;  /* 0x0000008600dd7308 */ /* 0x0005ee0000000800 */
[C---:B------:R-:W-:Y:S01]  /*e720*/  HMMA.16816.F32 R16, R136.reuse, R150, R16 ;  /* 0x000000968810723c */ /* 0x040fe20000001810 */
[----:B------:R-:W3:Y:S07]  /*e730*/  LDSM.16.MT88.4 R148, [R193+0x2800] ;  /* 0x00280000c194783b */ /* 0x000eee0000004200 */
[C---:B----4-:R-:W-:Y:S08]  /*e740*/  HMMA.16816.F32 R20, R136.reuse, R140, R20 ;  /* 0x0000008c8814723c */ /* 0x050ff00000001814 */
[C---:B------:R-:W-:Y:S01]  /*e750*/  HMMA.16816.F32 R24, R136.reuse, R142, R24 ;  /* 0x0000008e8818723c */ /* 0x040fe20000001818 */
[----:B------:R-:W4:Y:S03]  /*e760*/  LDSM.16.MT88.4 R140, [R194+0x2800] ;  /* 0x00280000c28c783b */ /* 0x000f260000004200 */
[--C-:B--2---:R-:W-:Y:S04]  /*e770*/  FFMA.FTZ R134, R244, c[0x0][0x2d0], -R133.reuse ;  /* 0x0000b400f4867a23 */ /* 0x104fe80000010885 */
[----:B------:R2:W-:Y:S01]  /*e780*/  MUFU.EX2 R176, R134 ;  /* 0x0000008600b07308 */ /* 0x0005e20000000800 */
[C---:B-1----:R-:W-:Y:S08]  /*e790*/  HMMA.16816.F32 R28, R136.reuse, R144, R28 ;  /* 0x00000090881c723c */ /* 0x042ff0000000181c */
[C---:B------:R-:W-:Y:S01]  /*e7a0*/  HMMA.16816.F32 R32, R136.reuse, R146, R32 ;  /* 0x000000928820723c */ /* 0x040fe20000001820 */
[----:B------:R-:W1:Y:S07]  /*e7b0*/  LDSM.16.MT88.4 R144, [R197+0x2800] ;  /* 0x00280000c590783b */ /* 0x000e6e0000004200 */
[C---:B---3--:R-:W-:Y:S04]  /*e7c0*/  HMMA.16816.F32 R36, R136.reuse, R148, R36 ;  /* 0x000000948824723c */ /* 0x048fe80000001824 */
[----:B--2---:R-:W-:Y:S04]  /*e7d0*/  FFMA.FTZ R134, R243, c[0x0][0x2d0], -R133 ;  /* 0x0000b400f3867a23 */ /* 0x004fe80000010885 */
[C---:B------:R-:W-:Y:S01]  /*e7e0*/  HMMA.16816.F32 R40, R136.reuse, R150, R40 ;  /* 0x000000968828723c */ /* 0x040fe20000001828 */
[----:B------:R-:W2:Y:S01]  /*e7f0*/  LDSM.16.MT88.4 R148, [R196+0x2800] ;  /* 0x00280000c494783b */ /* 0x000ea20000004200 */
[----:B------:R3:W-:Y:S06]  /*e800*/  MUFU.EX2 R177, R134 ;  /* 0x0000008600b17308 */ /* 0x0007ec0000000800 */
[C---:B----4-:R-:W-:Y:S08]  /*e810*/  HMMA.16816.F32 R44, R136.reuse, R140, R44 ;  /* 0x0000008c882c723c */ /* 0x050ff0000000182c */
[C---:B------:R-:W-:Y:S01]  /*e820*/  HMMA.16816.F32 R48, R136.reuse, R142, R48 ;  /* 0x0000008e8830723c */ /* 0x040fe20000001830 */
[----:B------:R-:W4:Y:S07]  /*e830*/  LDSM.16.MT88.4 R140, [R193+0x4800] ;  /* 0x00480000c18c783b */ /* 0x000f2e0000004200 */
[C---:B-1----:R-:W-:Y:S04]  /*e840*/  HMMA.16816.F32 R52, R136.reuse, R144, R52 ;  /* 0x000000908834723c */ /* 0x042fe80000001834 */
[--C-:B---3--:R-:W-:Y:S04]  /*e850*/  FFMA.FTZ R134, R245, c[0x0][0x2d0], -R183.reuse ;  /* 0x0000b400f5867a23 */ /* 0x108fe800000108b7 */
[----:B------:R1:W-:Y:S01]  /*e860*/  MUFU.EX2 R190, R134 ;  /* 0x0000008600be7308 */ /* 0x0003e20000000800 */
[C---:B------:R-:W-:Y:S01]  /*e870*/  HMMA.16816.F32 R56, R136.reuse, R146, R56 ;  /* 0x000000928838723c */ /* 0x040fe20000001838 */
[----:B------:R-:W3:Y:S07]  /*e880*/  LDSM.16.MT88.4 R144, [R194+0x4800] ;  /* 0x00480000c290783b */ /* 0x000eee0000004200 */
[C---:B--2---:R-:W-:Y:S08]  /*e890*/  HMMA.16816.F32 R60, R136.reuse, R148, R60 ;  /* 0x00000094883c723c */ /* 0x044ff0000000183c */
[C---:B------:R-:W-:Y:S01]  /*e8a0*/  HMMA.16816.F32 R64, R136.reuse, R150, R64 ;  /* 0x000000968840723c */ /* 0x040fe20000001840 */
[----:B------:R-:W2:Y:S03]  /*e8b0*/  LDSM.16.MT88.4 R148, [R197+0x4800] ;  /* 0x00480000c594783b */ /* 0x000ea60000004200 */
[----:B-1----:R-:W-:Y:S04]  /*e8c0*/  FFMA.FTZ R134, R246, c[0x0][0x2d0], -R183 ;  /* 0x0000b400f6867a23 */ /* 0x002fe800000108b7 */
[C---:B----4-:R-:W-:Y:S01]  /*e8d0*/  HMMA.16816.F32 R68, R136.reuse, R140, R68 ;  /* 0x0000008c8844723c */ /* 0x050fe20000001844 */
[----:B------:R1:W-:Y:S07]  /*e8e0*/  MUFU.EX2 R189, R134 ;  /* 0x0000008600bd7308 */ /* 0x0003ee0000000800 */
[C---:B------:R-:W-:Y:S01]  /*e8f0*/  HMMA.16816.F32 R72, R136.reuse, R142, R72 ;  /* 0x0000008e8848723c */ /* 0x040fe20000001848 */
[----:B------:R-:W4:Y:S07]  /*e900*/  LDSM.16.MT88.4 R140, [R196+0x4800] ;  /* 0x00480000c48c783b */ /* 0x000f2e0000004200 */
[C---:B---3--:R-:W-:Y:S08]  /*e910*/  HMMA.16816.F32 R76, R136.reuse, R144, R76 ;  /* 0x00000090884c723c */ /* 0x048ff0000000184c */
[C---:B------:R-:W-:Y:S01]  /*e920*/  HMMA.16816.F32 R80, R136.reuse, R146, R80 ;  /* 0x000000928850723c */ /* 0x040fe20000001850 */
[----:B------:R-:W3:Y:S03]  /*e930*/  LDSM.16.MT88.4 R144, [R193+0x6800] ;  /* 0x00680000c190783b */ /* 0x000ee60000004200 */
[--C-:B-1----:R-:W-:Y:S04]  /*e940*/  FFMA.FTZ R134, R247, c[0x0][0x2d0], -R133.reuse ;  /* 0x0000b400f7867a23 */ /* 0x102fe80000010885 */
[C---:B--2---:R-:W-:Y:S01]  /*e950*/  HMMA.16816.F32 R84, R136.reuse, R148, R84 ;  /* 0x000000948854723c */ /* 0x044fe20000001854 */
[----:B------:R1:W-:Y:S07]  /*e960*/  MUFU.EX2 R175, R134 ;  /* 0x0000008600af7308 */ /* 0x0003ee0000000800 */
[C---:B------:R-:W-:Y:S01]  /*e970*/  HMMA.16816.F32 R88, R136.reuse, R150, R88 ;  /* 0x000000968858723c */ /* 0x040fe20000001858 */
[----:B------:R-:W2:Y:S07]  /*e980*/  LDSM.16.MT88.4 R148, [R194+0x6800] ;  /* 0x00680000c294783b */ /* 0x000eae0000004200 */
[C---:B----4-:R-:W-:Y:S08]  /*e990*/  HMMA.16816.F32 R92, R136.reuse, R140, R92 ;  /* 0x0000008c885c723c */ /* 0x050ff0000000185c */
[C---:B------:R-:W-:Y:S01]  /*e9a0*/  HMMA.16816.F32 R96, R136.reuse, R142, R96 ;  /* 0x0000008e8860723c */ /* 0x040fe20000001860 */
[----:B------:R-:W4:Y:S03]  /*e9b0*/  LDSM.16.MT88.4 R140, [R197+0x6800] ;  /* 0x00680000c58c783b */ /* 0x000f260000004200 */
[--C-:B-1----:R-:W-:Y:S02]  /*e9c0*/  FFMA.FTZ R134, R249, c[0x0][0x2d0], -R133.reuse ;  /* 0x0000b400f9867a23 */ /* 0x102fe40000010885 */
[----:B------:R-:W-:Y:S02]  /*e9d0*/  FFMA.FTZ R133, R168, c[0x0][0x2d0], -R133 ;  /* 0x0000b400a8857a23 */ /* 0x000fe40000010885 */
[----:B------:R1:W-:Y:S01]  /*e9e0*/  MUFU.EX2 R174, R134 ;  /* 0x0000008600ae7308 */ /* 0x0003e20000000800 */
[C---:B---3--:R-:W-:Y:S08]  /*e9f0*/  HMMA.16816.F32 R100, R136.reuse, R144, R100 ;  /* 0x000000908864723c */ /* 0x048ff00000001864 */
[C---:B------:R-:W-:Y:S01]  /*ea00*/  HMMA.16816.F32 R104, R136.reuse, R146, R104 ;  /* 0x000000928868723c */ /* 0x040fe20000001868 */
[----:B------:R-:W3:Y:S01]  /*ea10*/  LDSM.16.MT88.4 R144, [R196+0x6800] ;  /* 0x00680000c490783b */ /* 0x000ee20000004200 */
[----:B------:R-:W-:Y:S06]  /*ea20*/  MUFU.EX2 R133, R133 ;  /* 0x0000008500857308 */ /* 0x000fec0000000800 */
[C---:B--2---:R-:W-:Y:S04]  /*ea30*/  HMMA.16816.F32 R108, R136.reuse, R148, R108 ;  /* 0x00000094886c723c */ /* 0x044fe8000000186c */
[--C-:B-1----:R-:W-:Y:S04]  /*ea40*/  FFMA.FTZ R134, R252, c[0x0][0x2d0], -R183.reuse ;  /* 0x0000b400fc867a23 */ /* 0x102fe800000108b7 */
[C---:B------:R-:W-:Y:S01]  /*ea50*/  HMMA.16816.F32 R112, R136.reuse, R150, R112 ;  /* 0x000000968870723c */ /* 0x040fe20000001870 */
[----:B------:R-:W-:Y:S01]  /*ea60*/  LDSM.16.MT88.4 R148, [R194+0x1000] ;  /* 0x00100000c294783b */ /* 0x000fe20000004200 */
[----:B------:R-:W1:Y:S02]  /*ea70*/  MUFU.EX2 R181, R134 ;  /* 0x0000008600b57308 */ /* 0x000e640000000800 */
[----:B------:R-:W-:Y:S04]  /*ea80*/  FFMA.FTZ R183, R248, c[0x0][0x2d0], -R183 ;  /* 0x0000b400f8b77a23 */ /* 0x000fe800000108b7 */
[C---:B----4-:R-:W-:Y:S04]  /*ea90*/  HMMA.16816.F32 R116, R136.reuse, R140, R116 ;  /* 0x0000008c8874723c */ /* 0x050fe80000001874 */
[----:B------:R-:W2:Y:S04]  /*eaa0*/  MUFU.EX2 R178, R183 ;  /* 0x000000b700b27308 */ /* 0x000ea80000000800 */
[C---:B------:R-:W-:Y:S01]  /*eab0*/  HMMA.16816.F32 R120, R136.reuse, R142, R120 ;  /* 0x0000008e8878723c */ /* 0x040fe20000001878 */
[----:B------:R-:W4:Y:S05]  /*eac0*/  LDSM.16.MT88.4 R140, [R193+0x1000] ;  /* 0x00100000c18c783b */ /* 0x000f2a0000004200 */
[----:B------:R5:W5:Y:S02]  /*ead0*/  MUFU.EX2 R134, R2 ;  /* 0x0000000200867308 */ /* 0x000b640000000800 */
[C---:B---3--:R-:W-:Y:S04]  /*eae0*/  HMMA.16816.F32 R124, R136.reuse, R144, R124 ;  /* 0x00000090887c723c */ /* 0x048fe8000000187c */
[----:B-1----:R-:W-:Y:S04]  /*eaf0*/  F2FP.PACK_AB R168, R180, R181 ;  /* 0x000000b5b4a8723e */ /* 0x002fe800000000ff */
[----:B------:R-:W-:Y:S01]  /*eb00*/  HMMA.16816.F32 R128, R136, R146, R128 ;  /* 0x000000928880723c */ /* 0x000fe20000001880 */
[----:B------:R-:W1:Y:S03]  /*eb10*/  LDSM.16.MT88.4 R144, [R197+0x1000] ;  /* 0x00100000c590783b */ /* 0x000e660000004200 */
[----:B--2---:R-:W-:Y:S03]  /*eb20*/  F2FP.PACK_AB R170, R178, R179 ;  /* 0x000000b3b2aa723e */ /* 0x004fe600000000ff */
[----:B------:R-:W-:Y:S02]  /*eb30*/  F2FP.PACK_AB R136, R221, R223 ;  /* 0x000000dfdd88723e */ /* 0x000fe400000000ff */
[----:B------:R-:W-:Y:S01]  /*eb40*/  F2FP.PACK_AB R137, R177, R176 ;  /* 0x000000b0b189723e */ /* 0x000fe200000000ff */
[----:B------:R-:W2:Y:S02]  /*eb50*/  LDL R183, [R1+0x14] ;  /* 0x0000140001b77983 */ /* 0x000ea40000100800 */
[----:B------:R-:W-:Y:S02]  /*eb60*/  F2FP.PACK_AB R138, R189, R190 ;  /* 0x000000bebd8a723e */ /* 0x000fe400000000ff */
[----:B------:R-:W-:Y:S01]  /*eb70*/  F2FP.PACK_AB R139, R174, R175 ;  /* 0x000000afae8b723e */ /* 0x000fe200000000ff */
[----:B-----5:R-:W-:Y:S01]  /*eb80*/  FFMA.FTZ R2, R0, R158, R187 ;  /* 0x0000009e00027223 */ /* 0x020fe200000100bb */
[----:B------:R-:W-:Y:S01]  /*eb90*/  F2FP.PACK_AB R171, R133, R134 ;  /* 0x0000008685ab723e */ /* 0x000fe200000000ff */
[----:B------:R-:W-:Y:S01]  /*eba0*/  LDSM.16.MT88.4 R156, [R197+0x1800] ;  /* 0x00180000c59c783b */ /* 0x000fe20000004200 */
[----:B------:R-:W-:Y:S02]  /*ebb0*/  FADD.FTZ R0, R238, R160 ;  /* 0x000000a0ee007221 */ /* 0x000fe40000010000 */
[----:B------:R-:W-:Y:S02]  /*ebc0*/  FADD.FTZ R2, R188, R2 ;  /* 0x00000002bc027221 */ /* 0x000fe40000010000 */
[----:B------:R-:W-:Y:S01]  /*ebd0*/  FADD.FTZ R0, R240, R0 ;  /* 0x00000000f0007221 */ /* 0x000fe20000010000 */
[C---:B----4-:R-:W-:Y:S03]  /*ebe0*/  HMMA.16816.F32 R4, R136.reuse, R140, R4 ;  /* 0x0000008c8804723c */ /* 0x050fe60000001804 */
[----:B------:R-:W-:Y:S01]  /*ebf0*/  FADD.FTZ R135, R169, R2 ;  /* 0x00000002a9877221 */ /* 0x000fe20000010000 */
[----:B------:R-:W-:Y:S01]  /*ec00*/  F2FP.PACK_AB R169, R173, R172 ;  /* 0x000000acada9723e */ /* 0x000fe200000000ff */
[----:B------:R-:W-:Y:S02]  /*ec10*/  FADD.FTZ R2, R239, R0 ;  /* 0x00000000ef027221 */ /* 0x000fe40000010000 */
[----:B------:R-:W-:Y:S01]  /*ec20*/  FADD.FTZ R0, R191, R135 ;  /* 0x00000087bf007221 */ /* 0x000fe20000010000 */
[C---:B------:R-:W-:Y:S01]  /*ec30*/  HMMA.16816.F32 R8, R136.reuse, R142, R8 ;  /* 0x0000008e8808723c */ /* 0x040fe20000001808 */
[----:B------:R-:W3:Y:S03]  /*ec40*/  LDSM.16.MT88.4 R140, [R193+0x3000] ;  /* 0x00300000c18c783b */ /* 0x000ee60000004200 */
[----:B------:R-:W-:Y:S02]  /*ec50*/  FADD.FTZ R2, R227, R2 ;  /* 0x00000002e3027221 */ /* 0x000fe40000010000 */
[----:B------:R-:W-:Y:S02]  /*ec60*/  FADD.FTZ R0, R186, R0 ;  /* 0x00000000ba007221 */ /* 0x000fe40000010000 */
[C---:B------:R-:W-:Y:S04]  /*ec70*/  HMMA.16816.F32 R12, R136.reuse, R148, R12 ;  /* 0x00000094880c723c */ /* 0x040fe8000000180c */
[----:B------:R-:W-:Y:S02]  /*ec80*/  FADD.FTZ R2, R226, R2 ;  /* 0x00000002e2027221 */ /* 0x000fe40000010000 */
[----:B------:R-:W-:Y:S02]  /*ec90*/  FADD.FTZ R0, R185, R0 ;  /* 0x00000000b9007221 */ /* 0x000fe40000010000 */
[C---:B------:R-:W-:Y:S01]  /*eca0*/  HMMA.16816.F32 R16, R136.reuse, R150, R16 ;  /* 0x000000968810723c */ /* 0x040fe20000001810 */
[----:B------:R-:W4:Y:S03]  /*ecb0*/  LDSM.16.MT88.4 R148, [R194+0x3000] ;  /* 0x00300000c294783b */ /* 0x000f260000004200 */
[----:B------:R-:W-:Y:S02]  /*ecc0*/  FADD.FTZ R2, R225, R2 ;  /* 0x00000002e1027221 */ /* 0x000fe40000010000 */
        /* <DEDUP_REMOVED lines=8> */
[C---:B------:R-:W-:Y:S04]  /*ed50*/  HMMA.16816.F32 R28, R136.reuse, R152, R28 ;  /* 0x00000098881c723c */ /* 0x040fe8000000181c */
[----:B------:R-:W-:Y:S02]  /*ed60*/  FADD.FTZ R2, R221, R2 ;  /* 0x00000002dd027221 */ /* 0x000fe40000010000 */
[----:B------:R-:W-:Y:S02]  /*ed70*/  FADD.FTZ R0, R177, R0 ;  /* 0x00000000b1007221 */ /* 0x000fe40000010000 */
[C---:B------:R-:W-:Y:S01]  /*ed80*/  HMMA.16816.F32 R32, R136.reuse, R154, R32 ;  /* 0x0000009a8820723c */ /* 0x040fe20000001820 */
[----:B------:R-:W5:Y:S03]  /*ed90*/  LDSM.16.MT88.4 R152, [R196+0x3000] ;  /* 0x00300000c498783b */ /* 0x000f660000004200 */
[----:B------:R-:W-:Y:S02]  /*eda0*/  FADD.FTZ R2, R190, R2 ;  /* 0x00000002be027221 */ /* 0x000fe40000010000 */
[----:B------:R-:W-:Y:S02]  /*edb0*/  FADD.FTZ R0, R175, R0 ;  /* 0x00000000af007221 */ /* 0x000fe40000010000 */
[C---:B---3--:R-:W-:Y:S04]  /*edc0*/  HMMA.16816.F32 R36, R136.reuse, R140, R36 ;  /* 0x0000008c8824723c */ /* 0x048fe80000001824 */
[----:B------:R-:W-:Y:S02]  /*edd0*/  FADD.FTZ R2, R189, R2 ;  /* 0x00000002bd027221 */ /* 0x000fe40000010000 */
[----:B------:R-:W-:Y:S02]  /*ede0*/  FADD.FTZ R0, R174, R0 ;  /* 0x00000000ae007221 */ /* 0x000fe40000010000 */
        /* <DEDUP_REMOVED lines=8> */
[C---:B-----5:R-:W-:Y:S08]  /*ee70*/  HMMA.16816.F32 R60, R136.reuse, R152, R60 ;  /* 0x00000098883c723c */ /* 0x060ff0000000183c */
[C---:B------:R-:W-:Y:S01]  /*ee80*/  HMMA.16816.F32 R64, R136.reuse, R154, R64 ;  /* 0x0000009a8840723c */ /* 0x040fe20000001840 */
[----:B------:R-:W5:Y:S07]  /*ee90*/  LDSM.16.MT88.4 R152, [R196+0x5000] ;  /* 0x00500000c498783b */ /* 0x000f6e0000004200 */
        /* <DEDUP_REMOVED lines=19> */
[C---:B------:R-:W-:Y:S08]  /*efd0*/  HMMA.16816.F32 R120, R136.reuse, R146, R120 ;  /* 0x000000928878723c */ /* 0x040ff00000001878 */
[C---:B-----5:R-:W-:Y:S08]  /*efe0*/  HMMA.16816.F32 R124, R136.reuse, R152, R124 ;  /* 0x00000098887c723c */ /* 0x060ff0000000187c */
[----:B------:R-:W-:Y:S08]  /*eff0*/  HMMA.16816.F32 R128, R136, R154, R128 ;  /* 0x0000009a8880723c */ /* 0x000ff00000001880 */
[C---:B---3--:R-:W-:Y:S01]  /*f000*/  HMMA.16816.F32 R136, R168.reuse, R140, R4 ;  /* 0x0000008ca888723c */ /* 0x048fe20000001804 */
[----:B------:R-:W1:Y:S07]  /*f010*/  LDSM.16.MT88.4 R4, [R193+0x3800] ;  /* 0x00380000c104783b */ /* 0x000e6e0000004200 */
[C---:B------:R-:W-:Y:S01]  /*f020*/  HMMA.16816.F32 R140, R168.reuse, R142, R8 ;  /* 0x0000008ea88c723c */ /* 0x040fe20000001808 */
[----:B------:R-:W3:Y:S07]  /*f030*/  LDSM.16.MT88.4 R8, [R194+0x3800] ;  /* 0x00380000c208783b */ /* 0x000eee0000004200 */
[C---:B----4-:R-:W-:Y:S01]  /*f040*/  HMMA.16816.F32 R144, R168.reuse, R148, R12 ;  /* 0x00000094a890723c */ /* 0x050fe2000000180c */
[----:B------:R-:W4:Y:S07]  /*f050*/  LDSM.16.MT88.4 R12, [R197+0x3800] ;  /* 0x00380000c50c783b */ /* 0x000f2e0000004200 */
[C---:B------:R-:W-:Y:S01]  /*f060*/  HMMA.16816.F32 R148, R168.reuse, R150, R16 ;  /* 0x00000096a894723c */ /* 0x040fe20000001810 */
[----:B------:R-:W5:Y:S02]  /*f070*/  LDSM.16.MT88.4 R16, [R196+0x3800] ;  /* 0x00380000c410783b */ /* 0x000f640000004200 */
[----:B--2---:R-:W-:Y:S05]  /*f080*/  ISETP.GT.AND P0, PT, R222, R183, PT ;  /* 0x000000b7de00720c */ /* 0x004fea0003f04270 */
[C---:B------:R-:W-:Y:S01]  /*f090*/  HMMA.16816.F32 R152, R168.reuse, R156, R20 ;  /* 0x0000009ca898723c */ /* 0x040fe20000001814 */
[----:B------:R-:W2:Y:S03]  /*f0a0*/  LDSM.16.MT88.4 R20, [R193+0x5800] ;  /* 0x00580000c114783b */ /* 0x000ea60000004200 */
[----:B------:R-:W-:Y:S04]  /*f0b0*/  MOV R222, R220 ;  /* 0x000000dc00de7202 */ /* 0x000fe80000000f00 */
[C---:B------:R-:W-:Y:S01]  /*f0c0*/  HMMA.16816.F32 R156, R168.reuse, R158, R24 ;  /* 0x0000009ea89c723c */ /* 0x040fe20000001818 */
[----:B------:R-:W-:Y:S07]  /*f0d0*/  LDSM.16.MT88.4 R24, [R193+0x7800] ;  /* 0x00780000c118783b */ /* 0x000fee0000004200 */
[C---:B------:R-:W-:Y:S08]  /*f0e0*/  HMMA.16816.F32 R160, R168.reuse, R164, R28 ;  /* 0x000000a4a8a0723c */ /* 0x040ff0000000181c */
[C---:B------:R-:W-:Y:S08]  /*f0f0*/  HMMA.16816.F32 R164, R168.reuse, R166, R32 ;  /* 0x000000a6a8a4723c */ /* 0x040ff00000001820 */
        /* <DEDUP_REMOVED lines=20> */
[C---:B----4-:R-:W-:Y:S07]  /*f240*/  HMMA.16816.F32 R92, R168.reuse, R12, R92 ;  /* 0x0000000ca85c723c */ /* 0x050fee000000185c */
[-C--:B------:R-:W-:Y:S01]  /*f250*/  MOV R12, R3.reuse ;  /* 0x00000003000c7202 */ /* 0x080fe20000000f00 */
[C---:B------:R-:W-:Y:S08]  /*f260*/  HMMA.16816.F32 R96, R168.reuse, R14, R96 ;  /* 0x0000000ea860723c */ /* 0x040ff00000001860 */
[C---:B------:R-:W-:Y:S08]  /*f270*/  HMMA.16816.F32 R100, R168.reuse, R24, R100 ;  /* 0x00000018a864723c */ /* 0x040ff00000001864 */
[C---:B------:R-:W-:Y:S08]  /*f280*/  HMMA.16816.F32 R104, R168.reuse, R26, R104 ;  /* 0x0000001aa868723c */ /* 0x040ff00000001868 */
[C---:B-----5:R-:W-:Y:S08]  /*f290*/  HMMA.16816.F32 R108, R168.reuse, R16, R108 ;  /* 0x00000010a86c723c */ /* 0x060ff0000000186c */
[C---:B------:R-:W-:Y:S08]  /*f2a0*/  HMMA.16816.F32 R112, R168.reuse, R18, R112 ;  /* 0x00000012a870723c */ /* 0x040ff00000001870 */
[C---:B--2---:R-:W-:Y:S08]  /*f2b0*/  HMMA.16816.F32 R116, R168.reuse, R20, R116 ;  /* 0x00000014a874723c */ /* 0x044ff00000001874 */
        /* <DEDUP_REMOVED lines=8> */
[----:B------:R-:W-:Y:S01]  /*f340*/  FADD.FTZ R0, R134, R4 ;  /* 0x0000000486007221 */ /* 0x000fe20000010000 */
[----:B------:R-:W-:Y:S01]  /*f350*/  MOV R134, R3 ;  /* 0x0000000300867202 */ /* 0x000fe20000000f00 */
[----:B------:R-:W-:Y:S02]  /*f360*/  FADD.FTZ R2, R178, R2 ;  /* 0x00000002b2027221 */ /* 0x000fe40000010000 */
[----:B------:R-:W-:Y:S01]  /*f370*/  FADD.FTZ R0, R133, R0 ;  /* 0x0000000085007221 */ /* 0x000fe20000010000 */
[----:B------:R-:W-:Y:S02]  /*f380*/  MOV R133, R132 ;  /* 0x0000008400857202 */ /* 0x000fe40000000f00 */
[----:B------:R1:W-:Y:S04]  /*f390*/  STL [R1], R2 ;  /* 0x0000000201007387 */ /* 0x0003e80000100800 */
[----:B------:R1:W-:Y:S01]  /*f3a0*/  STL [R1+0x8], R0 ;  /* 0x0000080001007387 */ /* 0x0003e20000100800 */
[----:B------:R-:W-:-:S05]  /*f3b0*/  @P0 BRA `(.L_x_1703) ;  /* 0xffffc80000000947 */ /* 0x000fca000383ffff */
.L_x_1702:
[----:B------:R-:W-:-:S13]  /*f3c0*/  ISETP.GE.AND P0, PT, R220, R230, PT ;  /* 0x000000e6dc00720c */ /* 0x000fda0003f06270 */
[----:B------:R-:W-:Y:S05]  /*f3d0*/  @!P0 BRA `(.L_x_1704) ;  /* 0x0000430000008947 */ /* 0x000fea0003800000 */
[----:B------:R-:W-:Y:S02]  /*f3e0*/  MOV R133, R12 ;  /* 0x0000000c00857202 */ /* 0x000fe40000000f00 */
[----:B-1----:R-:W-:Y:S02]  /*f3f0*/  MOV R2, R132 ;  /* 0x0000008400027202 */ /* 0x002fe40000000f00 */
.L_x_1713:
[----:B------:R-:W-:Y:S01]  /*f400*/  SHF.R.S32.HI R0, RZ, 0x1f, R220 ;  /* 0x0000001fff007819 */ /* 0x000fe200000114dc */
[----:B------:R-:W-:Y:S04]  /*f410*/  DEPBAR.LE SB0, 0x0 ;  /* 0x000080000000791a */ /* 0x000fe80000000000 */
[----:B------:R-:W-:Y:S01]  /*f420*/  WARPSYNC 0xffffffff ;  /* 0xffffffff00007948 */ /* 0x000fe20003800000 */
[----:B------:R-:W-:Y:S01]  /*f430*/  BAR.SYNC.DEFER_BLOCKING 0x0 ;  /* 0x0000000000007b1d */ /* 0x000fe20000010000 */
[----:B------:R-:W-:Y:S01]  /*f440*/  IMAD R0, R0, c[0x0][0x208], RZ ;  /* 0x0000820000007a24 */ /* 0x000fe200078e02ff */
[----:B------:R-:W-:Y:S01]  /*f450*/  IADD3 R14, P0, R234, 0x40, RZ ;  /* 0x00000040ea0e7810 */ /* 0x000fe20007f1e0ff */
[C---:B------:R-:W-:Y:S04]  /*f460*/  IMAD.WIDE.U32 R6, R220.reuse, c[0x0][0x208], RZ ;  /* 0x00008200dc067a25 */ /* 0x040fe800078e00ff */
[----:B------:R-:W-:Y:S02]  /*f470*/  IMAD R0, R220, c[0x0][0x20c], R0 ;  /* 0x00008300dc007a24 */ /* 0x000fe400078e0200 */
[----:B------:R-:W-:Y:S01]  /*f480*/  IMAD.X R15, RZ, RZ, R236, P0 ;  /* 0x000000ffff0f7224 */ /* 0x000fe200000e06ec */
[----:B------:R-:W-:Y:S01]  /*f490*/  IADD3 R23, P0, R234, 0x80, RZ ;  /* 0x00000080ea177810 */ /* 0x000fe20007f1e0ff */
[----:B------:R-:W-:Y:S02]  /*f4a0*/  IMAD.IADD R0, R7, 0x1, R0 ;  /* 0x0000000107007824 */ /* 0x000fe400078e0200 */
[C---:B------:R-:W-:Y:S02]  /*f4b0*/  IMAD.SHL.U32 R4, R6.reuse, 0x40, RZ ;  /* 0x0000004006047824 */ /* 0x040fe400078e00ff */
[----:B------:R-:W-:Y:S01]  /*f4c0*/  IMAD.X R22, RZ, RZ, R236, P0 ;  /* 0x000000ffff167224 */ /* 0x000fe200000e06ec */
[----:B------:R-:W-:Y:S01]  /*f4d0*/  SHF.L.U64.HI R0, R6, 0x6, R0 ;  /* 0x0000000606007819 */ /* 0x000fe20000010200 */
[----:B------:R-:W-:Y:S01]  /*f4e0*/  IMAD.MOV.U32 R20, RZ, RZ, c[0x0][0x208] ;  /* 0x00008200ff147624 */ /* 0x000fe200078e00ff */
[----:B------:R-:W-:Y:S01]  /*f4f0*/  IADD3 R3, P0, R4, R234, RZ ;  /* 0x000000ea04037210 */ /* 0x000fe20007f1e0ff */
[----:B------:R-:W-:Y:S04]  /*f500*/  IMAD.MOV.U32 R240, RZ, RZ, c[0x0][0x2c4] ;  /* 0x0000b100fff07624 */ /* 0x000fe800078e00ff */
[----:B------:R-:W-:Y:S01]  /*f510*/  IMAD.X R5, R0, 0x1, R236, P0 ;  /* 0x0000000100057824 */ /* 0x000fe200000e06ec */
[C---:B------:R-:W-:Y:S01]  /*f520*/  LEA R6, P0, R3.reuse, c[0x0][0x1f8], 0x1 ;  /* 0x00007e0003067a11 */ /* 0x040fe200078008ff */
[----:B------:R-:W-:Y:S01]  /*f530*/  LDSM.16.M88.4 R32, [R199] ;  /* 0x00000000c720783b */ /* 0x000fe20000000200 */
[----:B------:R-:W-:Y:S01]  /*f540*/  ISETP.NE.AND P2, PT, R240, 0x1, PT ;  /* 0x00000001f000780c */ /* 0x000fe20003f45270 */
[----:B------:R-:W-:Y:S01]  /*f550*/  ULDC UR4, c[0x0][0x324] ;  /* 0x0000c90000047ab9 */ /* 0x000fe20000000800 */
[----:B------:R-:W-:Y:S01]  /*f560*/  LEA.HI.X R7, R3, c[0x0][0x1fc], R5, 0x1, P0 ;  /* 0x00007f0003077a11 */ /* 0x000fe200000f0c05 */
[----:B------:R-:W-:Y:S01]  /*f570*/  ULOP3.LUT UR4, URZ, UR4, URZ, 0x33, !UPT ;  /* 0x000000043f047292 */ /* 0x000fe2000f8e333f */
[----:B------:R-:W-:Y:S01]  /*f580*/  IADD3 R3, P0, R4, R14, RZ ;  /* 0x0000000e04037210 */ /* 0x000fe20007f1e0ff */
[----:B------:R-:W1:Y:S04]  /*f590*/  LDSM.16.M88.4 R8, [R192] ;  /* 0x00000000c008783b */ /* 0x000e680000000200 */
[----:B------:R-:W-:Y:S01]  /*f5a0*/  IMAD.X R13, R0, 0x1, R15, P0 ;  /* 0x00000001000d7824 */ /* 0x000fe200000e060f */
[----:B------:R-:W-:Y:S01]  /*f5b0*/  IADD3 R5, P0, R4, R23, RZ ;  /* 0x0000001704057210 */ /* 0x000fe20007f1e0ff */
[----:B------:R-:W2:Y:S06]  /*f5c0*/  LDSM.16.M88.4 R16, [R192+0x800] ;  /* 0x00080000c010783b */ /* 0x000eac0000000200 */
[----:B------:R-:W3:Y:S06]  /*f5d0*/  LDSM.16.M88.4 R24, [R192+0x1000] ;  /* 0x00100000c018783b */ /* 0x000eec0000000200 */
[----:B------:R-:W4:Y:S06]  /*f5e0*/  LDSM.16.M88.4 R168, [R192+0x1800] ;  /* 0x00180000c0a8783b */ /* 0x000f2c0000000200 */
[----:B------:R-:W-:Y:S06]  /*f5f0*/  LDSM.16.M88.4 R172, [R200] ;  /* 0x00000000c8ac783b */ /* 0x000fec0000000200 */
[----:B------:R-:W2:Y:S06]  /*f600*/  LDSM.16.M88.4 R176, [R203] ;  /* 0x00000000cbb0783b */ /* 0x000eac0000000200 */
[----:B------:R-:W1:Y:S06]  /*f610*/  LDSM.16.M88.4 R180, [R218] ;  /* 0x00000000dab4783b */ /* 0x000e6c0000000200 */
[----:B------:R-:W1:Y:S06]  /*f620*/  LDSM.16.M88.4 R184, [R217] ;  /* 0x00000000d9b8783b */ /* 0x000e6c0000000200 */
[----:B------:R-:W1:Y:S06]  /*f630*/  LDSM.16.M88.4 R188, [R216] ;  /* 0x00000000d8bc783b */ /* 0x000e6c0000000200 */
[----:B------:R-:W-:Y:S01]  /*f640*/  @!PT LDS RZ, [RZ] ;  /* 0x00000000fffff984 */ /* 0x000fe20000000800 */
[----:B------:R-:W-:Y:S01]  /*f650*/  @!PT LDS RZ, [RZ] ;  /* 0x00000000fffff984 */ /* 0x000fe20000000800 */
[----:B------:R-:W-:Y:S01]  /*f660*/  @!PT LDS RZ, [RZ] ;  /* 0x00000000fffff984 */ /* 0x000fe20000000800 */
[----:B------:R2:W-:Y:S06]  /*f670*/  LDGSTS.E.BYPASS.LTC128B.128 [R219+0x100], [R6.64], !P6 ;  /* 0x0010000006db7fae */ /* 0x0005ec000f101d46 */
[----:B------:R-:W5:Y:S06]  /*f680*/  LDL R239, [R1+0x18] ;  /* 0x0000180001ef7983 */ /* 0x000f6c0000100800 */
[----:B------:R-:W5:Y:S06]  /*f690*/  LDL R238, [R1+0x44] ;  /* 0x0000440001ee7983 */ /* 0x000f6c0000100800 */
[----:B------:R-:W5:Y:S01]  /*f6a0*/  LDL R237, [R1+0x4] ;  /* 0x0000040001ed7983 */ /* 0x000f620000100800 */
[----:B--2---:R-:W-:Y:S01]  /*f6b0*/  IMAD.X R7, R0, 0x1, R22, P0 ;  /* 0x0000000100077824 */ /* 0x004fe200000e0616 */
[C---:B------:R-:W-:Y:S04]  /*f6c0*/  LEA R12, P0, R3.reuse, c[0x0][0x1f8], 0x1 ;  /* 0x00007e00030c7a11 */ /* 0x040fe800078008ff */
[----:B------:R-:W-:Y:S02]  /*f6d0*/  LEA.HI.X R13, R3, c[0x0][0x1fc], R13, 0x1, P0 ;  /* 0x00007f00030d7a11 */ /* 0x000fe400000f0c0d */
[C---:B------:R-:W-:Y:S03]  /*f6e0*/  LEA R6, P0, R5.reuse, c[0x0][0x1f8], 0x1 ;  /* 0x00007e0005067a11 */ /* 0x040fe600078008ff */
[----:B------:R2:W-:Y:S01]  /*f6f0*/  LDGSTS.E.BYPASS.LTC128B.128 [R219+0x2100], [R12.64], !P5 ;  /* 0x021000000cdb7fae */ /* 0x0005e2000e901d46 */
[----:B------:R-:W-:Y:S01]  /*f700*/  LEA.HI.X R7, R5, c[0x0][0x1fc], R7, 0x1, P0 ;  /* 0x00007f0005077a11 */ /* 0x000fe200000f0c07 */
[----:B------:R-:W-:Y:S01]  /*f710*/  IMAD.MOV.U32 R5, RZ, RZ, c[0x0][0x20c] ;  /* 0x00008300ff057624 */ /* 0x000fe200078e00ff */
[----:B------:R-:W-:Y:S03]  /*f720*/  IADD3 R21, P0, R234, 0xc0, RZ ;  /* 0x000000c0ea157810 */ /* 0x000fe60007f1e0ff */
[----:B------:R1:W-:Y:S02]  /*f730*/  LDGSTS.E.BYPASS.LTC128B.128 [R219+0x4100], [R6.64], !P4 ;  /* 0x0410000006db7fae */ /* 0x0003e4000e101d46 */
[----:B------:R-:W-:Y:S01]  /*f740*/  IMAD.X R28, RZ, RZ, R236, P0 ;  /* 0x000000ffff1c7224 */ /* 0x000fe200000e06ec */
[C---:B------:R-:W-:Y:S04]  /*f750*/  LEA R3, P0, R20.reuse, R4, 0x5 ;  /* 0x0000000414037211 */ /* 0x040fe800078028ff */
[----:B------:R-:W-:Y:S02]  /*f760*/  LEA.HI.X R20, R20, R0, R5, 0x5, P0 ;  /* 0x0000000014147211 */ /* 0x000fe400000f2c05 */
[----:B------:R-:W-:Y:S05]  /*f770*/  IADD3 R5, P0, R4, R21, RZ ;  /* 0x0000001504057210 */ /* 0x000fea0007f1e0ff */
[----:B------:R-:W-:Y:S01]  /*f780*/  IMAD.X R0, R0, 0x1, R28, P0 ;  /* 0x0000000100007824 */ /* 0x000fe200000e061c */
[C---:B------:R-:W-:Y:S04]  /*f790*/  LEA R4, P0, R5.reuse, c[0x0][0x1f8], 0x1 ;  /* 0x00007e0005047a11 */ /* 0x040fe800078008ff */
[----:B------:R-:W-:Y:S05]  /*f7a0*/  LEA.HI.X R5, R5, c[0x0][0x1fc], R0, 0x1, P0 ;  /* 0x00007f0005057a11 */ /* 0x000fea00000f0c00 */
[----:B------:R2:W-:Y:S01]  /*f7b0*/  LDGSTS.E.BYPASS.LTC128B.128 [R219+0x6100], [R4.64], !P3 ;  /* 0x0610000004db7fae */ /* 0x0005e2000d901d46 */
[C---:B-1----:R-:W-:Y:S05]  /*f7c0*/  IADD3 R6, P0, R3.reuse, R14, RZ ;  /* 0x0000000e03067210 */ /* 0x042fea0007f1e0ff */
[C---:B------:R-:W-:Y:S01]  /*f7d0*/  IMAD.X R7, R20.reuse, 0x1, R15, P0 ;  /* 0x0000000114077824 */ /* 0x040fe200000e060f */
[C---:B------:R-:W-:Y:S04]  /*f7e0*/  IADD3 R0, P0, R3.reuse, R234, RZ ;  /* 0x000000ea03007210 */ /* 0x040fe80007f1e0ff */
[----:B--2---:R-:W-:Y:S02]  /*f7f0*/  IADD3.X R4, R20, R236, RZ, P0, !PT ;  /* 0x000000ec14047210 */ /* 0x004fe400007fe4ff */
[C---:B------:R-:W-:Y:S04]  /*f800*/  LEA R12, P0, R0.reuse, c[0x0][0x1f8], 0x1 ;  /* 0x00007e00000c7a11 */ /* 0x040fe800078008ff */
[----:B------:R-:W-:Y:S02]  /*f810*/  LEA.HI.X R13, R0, c[0x0][0x1fc], R4, 0x1, P0 ;  /* 0x00007f00000d7a11 */ /* 0x000fe400000f0c04 */
[C---:B------:R-:W-:Y:S03]  /*f820*/  LEA R14, P0, R6.reuse, c[0x0][0x1f8], 0x1 ;  /* 0x00007e00060e7a11 */ /* 0x040fe600078008ff */
[----:B------:R1:W-:Y:S01]  /*f830*/  LDGSTS.E.BYPASS.LTC128B.128 [R219+0x1100], [R12.64], !P6 ;  /* 0x011000000cdb7fae */ /* 0x0003e2000f101d46 */
[----:B------:R-:W-:Y:S02]  /*f840*/  LEA.HI.X R15, R6, c[0x0][0x1fc], R7, 0x1, P0 ;  /* 0x00007f00060f7a11 */ /* 0x000fe400000f0c07 */
[C---:B------:R-:W-:Y:S03]  /*f850*/  IADD3 R0, P0, R3.reuse, R23, RZ ;  /* 0x0000001703007210 */ /* 0x040fe60007f1e0ff */
[----:B------:R1:W-:Y:S02]  /*f860*/  LDGSTS.E.BYPASS.LTC128B.128 [R219+0x3100], [R14.64], !P5 ;  /* 0x031000000edb7fae */ /* 0x0003e4000e901d46 */
[----:B------:R-:W-:Y:S01]  /*f870*/  IMAD.X R4, R20, 0x1, R22, P0 ;  /* 0x0000000114047824 */ /* 0x000fe200000e0616 */
[C---:B------:R-:W-:Y:S04]  /*f880*/  LEA R22, P0, R0.reuse, c[0x0][0x1f8], 0x1 ;  /* 0x00007e0000167a11 */ /* 0x040fe800078008ff */
[----:B------:R-:W-:Y:S02]  /*f890*/  LEA.HI.X R23, R0, c[0x0][0x1fc], R4, 0x1, P0 ;  /* 0x00007f0000177a11 */ /* 0x000fe400000f0c04 */
[C---:B------:R-:W-:Y:S03]  /*f8a0*/  HMMA.16816.F32 R4, R32.reuse, R8, RZ ;  /* 0x000000082004723c */ /* 0x040fe600000018ff */
[----:B------:R-:W-:Y:S01]  /*f8b0*/  IADD3 R3, P0, R3, R21, RZ ;  /* 0x0000001503037210 */ /* 0x000fe20007f1e0ff */
[----:B------:R3:W-:Y:S04]  /*f8c0*/  LDGSTS.E.BYPASS.LTC128B.128 [R219+0x5100], [R22.64], !P4 ;  /* 0x0510000016db7fae */ /* 0x0007e8000e101d46 */
[C---:B------:R-:W-:Y:S01]  /*f8d0*/  HMMA.16816.F32 R8, R32.reuse, R10, RZ ;  /* 0x0000000a2008723c */ /* 0x040fe200000018ff */
[----:B------:R-:W-:Y:S03]  /*f8e0*/  IMAD.X R0, R20, 0x1, R28, P0 ;  /* 0x0000000114007824 */ /* 0x000fe600000e061c */
[C---:B------:R-:W-:Y:S04]  /*f8f0*/  LEA R20, P0, R3.reuse, c[0x0][0x1f8], 0x1 ;  /* 0x00007e0003147a11 */ /* 0x040fe800078008ff */
[----:B------:R-:W-:Y:S01]  /*f900*/  LEA.HI.X R21, R3, c[0x0][0x1fc], R0, 0x1, P0 ;  /* 0x00007f0003157a11 */ /* 0x000fe200000f0c00 */
[C---:B-1----:R-:W-:Y:S01]  /*f910*/  HMMA.16816.F32 R12, R32.reuse, R16, RZ ;  /* 0x00000010200c723c */ /* 0x042fe200000018ff */
[C---:B------:R-:W-:Y:S03]  /*f920*/  ISETP.GT.AND P0, PT, R220.reuse, R230, PT ;  /* 0x000000e6dc00720c */ /* 0x040fe60003f04270 */
[----:B------:R3:W-:Y:S04]  /*f930*/  LDGSTS.E.BYPASS.LTC128B.128 [R219+0x7100], [R20.64], !P3 ;  /* 0x0710000014db7fae */ /* 0x0007e8000d901d46 */
[C---:B------:R-:W-:Y:S02]  /*f940*/  HMMA.16816.F32 R16, R32.reuse, R18, RZ ;  /* 0x000000122010723c */ /* 0x040fe400000018ff */
[----:B------:R-:W0:Y:S04]  /*f950*/  LDGDEPBAR ;  /* 0x00000000000079af */ /* 0x000e280000000000 */
[----:B------:R-:W-:Y:S06]  /*f960*/  @P0 IADD3 R0, R220, -0x1, RZ ;  /* 0xffffffffdc000810 */ /* 0x000fec0007ffe0ff */
[----:B------:R-:W-:Y:S01]  /*f970*/  @P0 SHF.R.S32.HI R3, RZ, 0x1f, R0 ;  /* 0x0000001fff030819 */ /* 0x000fe20000011400 */
[----:B------:R-:W-:Y:S04]  /*f980*/  @P0 IMAD.WIDE.U32 R134, R0, c[0x0][0x1e0], RZ ;  /* 0x0000780000860a25 */ /* 0x000fe800078e00ff */
[----:B------:R-:W-:Y:S02]  /*f990*/  @P0 IMAD.SHL.U32 R132, R134, 0x40, RZ ;  /* 0x0000004086840824 */ /* 0x000fe400078e00ff */
[----:B------:R-:W-:Y:S01]  /*f9a0*/  @P0 IMAD R3, R3, c[0x0][0x1e0], RZ ;  /* 0x0000780003030a24 */ /* 0x000fe200078e02ff */
[C---:B---3--:R-:W-:Y:S03]  /*f9b0*/  HMMA.16816.F32 R20, R32.reuse, R24, RZ ;  /* 0x000000182014723c */ /* 0x048fe600000018ff */
[----:B------:R-:W-:Y:S01]  /*f9c0*/  @P0 IMAD R3, R0, c[0x0][0x1e4], R3 ;  /* 0x0000790000030a24 */ /* 0x000fe200078e0203 */
[----:B------:R-:W-:Y:S03]  /*f9d0*/  @P0 IADD3 R0, P1, R132, R232, RZ ;  /* 0x000000e884000210 */ /* 0x000fe60007f3e0ff */
[----:B------:R-:W-:Y:S01]  /*f9e0*/  @P0 IMAD.IADD R3, R135, 0x1, R3 ;  /* 0x0000000187030824 */ /* 0x000fe200078e0203 */
[C---:B------:R-:W-:Y:S08]  /*f9f0*/  HMMA.16816.F32 R24, R32.reuse, R26, RZ ;  /* 0x0000001a2018723c */ /* 0x040ff000000018ff */
[C---:B----4-:R-:W-:Y:S08]  /*fa00*/  HMMA.16816.F32 R28, R32.reuse, R168, RZ ;  /* 0x000000a8201c723c */ /* 0x050ff000000018ff */
[----:B------:R-:W-:Y:S01]  /*fa10*/  HMMA.16816.F32 R32, R32, R170, RZ ;  /* 0x000000aa2020723c */ /* 0x000fe200000018ff */
[----:B------:R-:W-:Y:S07]  /*fa20*/  LDSM.16.M88.4 R168, [R202] ;  /* 0x00000000caa8783b */ /* 0x000fee0000000200 */
[C---:B------:R-:W-:Y:S08]  /*fa30*/  HMMA.16816.F32 R4, R172.reuse, R176, R4 ;  /* 0x000000b0ac04723c */ /* 0x040ff00000001804 */
        /* <DEDUP_REMOVED lines=10> */
[----:B------:R-:W-:Y:S03]  /*fae0*/  @P0 IADD3 R0, P1, R132, R181, RZ ;  /* 0x000000b584000210 */ /* 0x000fe60007f3e0ff */
[C---:B------:R-:W-:Y:S04]  /*faf0*/  HMMA.16816.F32 R24, R172.reuse, R186, R24 ;  /* 0x000000baac18723c */ /* 0x040fe80000001818 */
[----:B------:R-:W-:Y:S01]  /*fb00*/  @P0 IMAD.X R3, R178, 0x1, R182, P1 ;  /* 0x00000001b2030824 */ /* 0x000fe200008e06b6 */
[C---:B------:R-:W-:Y:S03]  /*fb10*/  @P0 LEA R226, P1, R0.reuse, c[0x0][0x1c8], 0x1 ;  /* 0x0000720000e20a11 */ /* 0x040fe600078208ff */
[C---:B------:R-:W-:Y:S04]  /*fb20*/  HMMA.16816.F32 R28, R172.reuse, R188, R28 ;  /* 0x000000bcac1c723c */ /* 0x040fe8000000181c */
[----:B------:R-:W-:Y:S01]  /*fb30*/  @P0 LEA.HI.X R227, R0, c[0x0][0x1cc], R3, 0x1, P1 ;  /* 0x0000730000e30a11 */ /* 0x000fe200008f0c03 */
[----:B------:R-:W-:Y:S01]  /*fb40*/  @P0 IMAD.MOV.U32 R0, RZ, RZ, c[0x0][0x1e0] ;  /* 0x00007800ff000624 */ /* 0x000fe200078e00ff */
[----:B------:R-:W-:Y:S02]  /*fb50*/  @P0 MOV R3, c[0x0][0x1e4] ;  /* 0x0000790000030a02 */ /* 0x000fe40000000f00 */
[----:B------:R-:W-:Y:S01]  /*fb60*/  HMMA.16816.F32 R32, R172, R190, R32 ;  /* 0x000000beac20723c */ /* 0x000fe20000001820 */
[----:B------:R-:W1:Y:S03]  /*fb70*/  LDSM.16.M88.4 R172, [R198] ;  /* 0x00000000c6ac783b */ /* 0x000e660000000200 */
[C---:B------:R-:W-:Y:S04]  /*fb80*/  @P0 LEA R180, P1, R0.reuse, R132, 0x5 ;  /* 0x0000008400b40211 */ /* 0x040fe800078228ff */
[----:B------:R-:W-:Y:S04]  /*fb90*/  @P0 LEA.HI.X R179, R0, R178, R3, 0x5, P1 ;  /* 0x000000b200b30211 */ /* 0x000fe800008f2c03 */
[----:B------:R-:W-:Y:S05]  /*fba0*/  @P0 IADD3 R134, P1, R232, 0x80, RZ ;  /* 0x00000080e8860810 */ /* 0x000fea0007f3e0ff */
[----:B------:R-:W-:Y:S01]  /*fbb0*/  @P0 IMAD.X R135, RZ, RZ, R231, P1 ;  /* 0x000000ffff870224 */ /* 0x000fe200008e06e7 */
[-C--:B------:R-:W-:Y:S05]  /*fbc0*/  @P0 IADD3 R0, P1, R132, R134.reuse, RZ ;  /* 0x0000008684000210 */ /* 0x080fea0007f3e0ff */
[----:B------:R-:W-:Y:S01]  /*fbd0*/  @P0 IMAD.X R3, R178, 0x1, R135, P1 ;  /* 0x00000001b2030824 */ /* 0x000fe200008e0687 */
[C---:B------:R-:W-:Y:S04]  /*fbe0*/  @P0 LEA R176, P1, R0.reuse, c[0x0][0x1c8], 0x1 ;  /* 0x0000720000b00a11 */ /* 0x040fe800078208ff */
[----:B------:R-:W-:Y:S02]  /*fbf0*/  @P0 LEA.HI.X R177, R0, c[0x0][0x1cc], R3, 0x1, P1 ;  /* 0x0000730000b10a11 */ /* 0x000fe400008f0c03 */
[----:B------:R-:W-:Y:S05]  /*fc00*/  @P0 IADD3 R3, P1, R232, 0xc0, RZ ;  /* 0x000000c0e8030810 */ /* 0x000fea0007f3e0ff */
[----:B------:R-:W-:Y:S01]  /*fc10*/  @P0 IMAD.X R0, RZ, RZ, R231, P1 ;  /* 0x000000ffff000224 */ /* 0x000fe200008e06e7 */
        /* <DEDUP_REMOVED lines=197> */
[C---:B------:R-:W-:Y:S03]  /*10870*/  @P0 LEA R134, P1, R132.reuse, c[0x0][0x1c8], 0x1 ;  /* 0x0000720084860a11 */ /* 0x040fe600078208ff */
[----:B------:R1:W2:Y:S01]  /*10880*/  MUFU.TANH R184, R0 ;  /* 0x0000000000b87308 */ /* 0x0002a20000002400 */
[----:B------:R-:W-:Y:S01]  /*10890*/  @P0 LEA.HI.X R135, R132, c[0x0][0x1cc], R169, 0x1, P1 ;  /* 0x0000730084870a11 */ /* 0x000fe200008f0ca9 */
[----:B------:R-:W-:Y:S01]  /*108a0*/  @!PT LDS RZ, [RZ] ;  /* 0x00000000fffff984 */ /* 0x000fe20000000800 */
[----:B------:R-:W-:Y:S01]  /*108b0*/  @!PT LDS RZ, [RZ] ;  /* 0x00000000fffff984 */ /* 0x000fe20000000800 */
[----:B------:R-:W-:Y:S01]  /*108c0*/  @!PT LDS RZ, [RZ] ;  /* 0x00000000fffff984 */ /* 0x000fe20000000800 */
[----:B------:R3:W-:Y:S01]  /*108d0*/  @P0 LDGSTS.E.BYPASS.LTC128B.128 [R219+0x8100], [R228.64], !P6 ;  /* 0x08100000e4db0fae */ /* 0x0007e2000f101d46 */
[C---:B------:R-:W-:Y:S04]  /*108e0*/  @P0 LEA R170, P1, R168.reuse, c[0x0][0x1c8], 0x1 ;  /* 0x00007200a8aa0a11 */ /* 0x040fe800078208ff */
[----:B------:R-:W-:Y:S01]  /*108f0*/  @P0 LEA.HI.X R171, R168, c[0x0][0x1cc], R171, 0x1, P1 ;  /* 0x00007300a8ab0a11 */ /* 0x000fe200008f0cab */
[----:B------:R3:W-:Y:S01]  /*10900*/  @P0 LDGSTS.E.BYPASS.LTC128B.128 [R219+0xa100], [R226.64], !P5 ;  /* 0x0a100000e2db0fae */ /* 0x0007e2000e901d46 */
[C---:B------:R-:W-:Y:S04]  /*10910*/  @P0 LEA R168, P1, R3.reuse, c[0x0][0x1c8], 0x1 ;  /* 0x0000720003a80a11 */ /* 0x040fe800078208ff */
[----:B------:R-:W-:Y:S01]  /*10920*/  @P0 LEA.HI.X R169, R3, c[0x0][0x1cc], R178, 0x1, P1 ;  /* 0x0000730003a90a11 */ /* 0x000fe200008f0cb2 */
[----:B------:R3:W-:Y:S01]  /*10930*/  @P0 LDGSTS.E.BYPASS.LTC128B.128 [R219+0xc100], [R176.64], !P4 ;  /* 0x0c100000b0db0fae */ /* 0x0007e2000e101d46 */
[----:B------:R-:W-:Y:S05]  /*10940*/  FMUL.FTZ R3, R31, c[0x0][0x320] ;  /* 0x0000c8001f037a20 */ /* 0x000fea0000410000 */
[----:B------:R3:W-:Y:S01]  /*10950*/  @P0 LDGSTS.E.BYPASS.LTC128B.128 [R219+0xe100], [R174.64], !P3 ;  /* 0x0e100000aedb0fae */ /* 0x0007e2000d901d46 */
[----:B-1----:R-:W-:Y:S05]  /*10960*/  FMUL.FTZ R0, R5, c[0x0][0x320] ;  /* 0x0000c80005007a20 */ /* 0x002fea0000410000 */
[----:B------:R3:W-:Y:S01]  /*10970*/  @P0 LDGSTS.E.BYPASS.LTC128B.128 [R219+0x9100], [R172.64], !P6 ;  /* 0x09100000acdb0fae */ /* 0x0007e2000f101d46 */
[----:B-----5:R-:W-:Y:S01]  /*10980*/  IMAD.IADD R5, R238, 0x1, R239 ;  /* 0x00000001ee057824 */ /* 0x020fe200078e02ef */
[----:B------:R1:W4:Y:S04]  /*10990*/  MUFU.TANH R183, R0 ;  /* 0x0000000000b77308 */ /* 0x0003280000002400 */
[----:B------:R3:W-:Y:S06]  /*109a0*/  @P0 LDGSTS.E.BYPASS.LTC128B.128 [R219+0xb100], [R134.64], !P5 ;  /* 0x0b10000086db0fae */ /* 0x0007ec000e901d46 */
[----:B------:R3:W-:Y:S06]  /*109b0*/  @P0 LDGSTS.E.BYPASS.LTC128B.128 [R219+0xd100], [R170.64], !P4 ;  /* 0x0d100000aadb0fae */ /* 0x0007ec000e101d46 */
[----:B------:R3:W-:Y:S06]  /*109c0*/  @P0 LDGSTS.E.BYPASS.LTC128B.128 [R219+0xf100], [R168.64], !P3 ;  /* 0x0f100000a8db0fae */ /* 0x0007ec000d901d46 */
[----:B------:R-:W0:Y:S01]  /*109d0*/  LDGDEPBAR ;  /* 0x00000000000079af */ /* 0x000e220000000000 */
[----:B-1----:R-:W-:Y:S02]  /*109e0*/  FMUL.FTZ R0, R6, c[0x0][0x320] ;  /* 0x0000c80006007a20 */ /* 0x002fe40000410000 */
[----:B------:R-:W-:Y:S02]  /*109f0*/  IMAD.SHL.U32 R6, R220, 0x40, RZ ;  /* 0x00000040dc067824 */ /* 0x000fe400078e00ff */
[----:B------:R1:W1:Y:S02]  /*10a00*/  MUFU.TANH R225, R0 ;  /* 0x0000000000e17308 */ /* 0x0002640000002400 */
[----:B-1----:R-:W-:Y:S02]  /*10a10*/  FMUL.FTZ R0, R7, c[0x0][0x320] ;  /* 0x0000c80007007a20 */ /* 0x002fe40000410000 */
[----:B------:R-:W-:Y:S06]  /*10a20*/  IMAD.MOV.U32 R7, RZ, RZ, c[0x0][0x32c] ;  /* 0x0000cb00ff077624 */ /* 0x000fec00078e00ff */
[----:B------:R1:W1:Y:S01]  /*10a30*/  MUFU.TANH R224, R0 ;  /* 0x0000000000e07308 */ /* 0x0002620000002400 */
[----:B------:R-:W-:Y:S01]  /*10a40*/  ISETP.GE.AND P1, PT, R7, 0x1, PT ;  /* 0x000000010700780c */ /* 0x000fe20003f26270 */
        /* <DEDUP_REMOVED lines=39> */
[----:B-1----:R-:W-:Y:S08]  /*10cc0*/  FMUL.FTZ R0, R27, c[0x0][0x320] ;  /* 0x0000c8001b007a20 */ /* 0x002ff00000410000 */
[----:B------:R1:W1:Y:S10]  /*10cd0*/  MUFU.TANH R27, R3 ;  /* 0x00000003001b7308 */ /* 0x0002740000002400 */
[----:B------:R2:W2:Y:S01]  /*10ce0*/  MUFU.TANH R185, R0 ;  /* 0x0000000000b97308 */ /* 0x0004a20000002400 */
[----:B-1----:R-:W-:Y:S09]  /*10cf0*/  FMUL.FTZ R3, R32, c[0x0][0x320] ;  /* 0x0000c80020037a20 */ /* 0x002ff20000410000 */
[----:B------:R-:W1:Y:S01]  /*10d00*/  MUFU.TANH R11, R3 ;  /* 0x00000003000b7308 */ /* 0x000e620000002400 */
[----:B--2---:R-:W-:Y:S09]  /*10d10*/  FMUL.FTZ R0, R28, c[0x0][0x320] ;  /* 0x0000c8001c007a20 */ /* 0x004ff20000410000 */
[----:B------:R2:W1:Y:S02]  /*10d20*/  MUFU.TANH R13, R0 ;  /* 0x00000000000d7308 */ /* 0x0004640000002400 */
[----:B--2---:R-:W-:Y:S08]  /*10d30*/  FMUL.FTZ R0, R29, c[0x0][0x320] ;  /* 0x0000c8001d007a20 */ /* 0x004ff00000410000 */
[----:B------:R2:W1:Y:S02]  /*10d40*/  MUFU.TANH R12, R0 ;  /* 0x00000000000c7308 */ /* 0x0004640000002400 */
[----:B--2---:R-:W-:Y:S02]  /*10d50*/  FMUL.FTZ R0, R30, c[0x0][0x320] ;  /* 0x0000c8001e007a20 */ /* 0x004fe40000410000 */
[----:B------:R-:W5:Y:S06]  /*10d60*/  LDL R30, [R1+0xc] ;  /* 0x00000c00011e7983 */ /* 0x000f6c0000100800 */
[----:B------:R2:W1:Y:S02]  /*10d70*/  MUFU.TANH R28, R0 ;  /* 0x00000000001c7308 */ /* 0x0004640000002400 */
[----:B--2---:R-:W-:Y:S05]  /*10d80*/  @P2 IMAD.HI.U32 R0, R5, c[0x0][0x2c8], RZ ;  /* 0x0000b20005002a27 */ /* 0x004fea00078e00ff */
[----:B------:R-:W-:Y:S01]  /*10d90*/  @P2 SHF.R.U32.HI R5, RZ, c[0x0][0x2cc], R0 ;  /* 0x0000b300ff052a19 */ /* 0x000fe20000011600 */
[----:B------:R-:W-:Y:S04]  /*10da0*/  FMUL.FTZ R0, R33, c[0x0][0x320] ;  /* 0x0000c80021007a20 */ /* 0x000fe80000410000 */
[----:B------:R2:W1:Y:S01]  /*10db0*/  MUFU.TANH R10, R0 ;  /* 0x00000000000a7308 */ /* 0x0004620000002400 */
[----:B------:R-:W1:Y:S01]  /*10dc0*/  SHFL.IDX PT, R4, R5, RZ, 0x1c1f ;  /* 0x001c1fff05047589 */ /* 0x000e6200000e0000 */
[----:B--2---:R-:W-:Y:S08]  /*10dd0*/  FMUL.FTZ R0, R34, c[0x0][0x320] ;  /* 0x0000c80022007a20 */ /* 0x004ff00000410000 */
[----:B------:R2:W1:Y:S02]  /*10de0*/  MUFU.TANH R25, R0 ;  /* 0x0000000000197308 */ /* 0x0004640000002400 */
[----:B--2---:R-:W-:Y:S08]  /*10df0*/  FMUL.FTZ R0, R35, c[0x0][0x320] ;  /* 0x0000c80023007a20 */ /* 0x004ff00000410000 */
[----:B------:R2:W1:Y:S02]  /*10e00*/  MUFU.TANH R29, R0 ;  /* 0x00000000001d7308 */ /* 0x0004640000002400 */
[----:B--2---:R-:W-:Y:S04]  /*10e10*/  IADD3 R0, -R237, 0x1, -R6 ;  /* 0x00000001ed007810 */ /* 0x004fe80007ffe906 */
[----:B-----5:R-:W-:Y:S04]  /*10e20*/  IADD3 R0, -R26, R0, R30 ;  /* 0x000000001a007210 */ /* 0x020fe80007ffe11e */
[C---:B------:R-:W-:Y:S02]  /*10e30*/  IADD3 R8, R0.reuse, c[0x0][0x328], RZ ;  /* 0x0000ca0000087a10 */ /* 0x040fe40007ffe0ff */
[----:B------:R-:W-:Y:S03]  /*10e40*/  IADD3 R7, R0, UR4, RZ ;  /* 0x0000000400077c10 */ /* 0x000fe6000fffe0ff */
[----:B-1----:R-:W-:Y:S02]  /*10e50*/  IMAD.IADD R3, R8, 0x1, R4 ;  /* 0x0000000108037824 */ /* 0x002fe400078e0204 */
[----:B------:R-:W-:Y:S01]  /*10e60*/  IMAD.IADD R0, R4, 0x1, R7 ;  /* 0x0000000104007824 */ /* 0x000fe200078e0207 */
[----:B------:R-:W-:-:S05]  /*10e70*/  @!P1 BRA `(.L_x_1705) ;  /* 0x0000018000009947 */ /* 0x000fca0003800000 */
[----:B---34-:R-:W-:Y:S01]  /*10e80*/  IADD3 R4, -R26, R30, R4 ;  /* 0x0000001e1a047210 */ /* 0x018fe20007ffe104 */
        /* <DEDUP_REMOVED lines=12> */
.L_x_1707:
[----:B------:R-:W-:Y:S04]  /*10f50*/  MOV R9, c[0x0][0x32c] ;  /* 0x0000cb0000097a02 */ /* 0x000fe80000000f00 */
[----:B------:R-:W-:Y:S11]  /*10f60*/  ISETP.NE.AND P0, PT, R9, 0x1, PT ;  /* 0x000000010900780c */ /* 0x000ff60003f05270 */
[----:B------:R-:W-:Y:S02]  /*10f70*/  @!UPT UIADD3 URZ, URZ, URZ, URZ ;  /* 0x0000003f3f3ff290 */ /* 0x000fe4000fffe03f */
[----:B------:R-:W-:Y:S05]  /*10f80*/  @P0 IMAD.HI.U32 R9, R4, c[0x0][0x330], RZ ;  /* 0x0000cc0004090a27 */ /* 0x000fea00078e00ff */
[----:B------:R-:W-:Y:S02]  /*10f90*/  @P0 SHF.R.U32.HI R4, RZ, c[0x0][0x334], R9 ;  /* 0x0000cd00ff040a19 */ /* 0x000fe40000011609 */
.L_x_1708:
[----:B------:R-:W-:Y:S05]  /*10fa0*/  BSYNC B0 ;  /* 0x0000000000007941 */ /* 0x000fea0003800000 */
.L_x_1706:
[----:B------:R-:W-:Y:S04]  /*10fb0*/  IMAD R4, R4, c[0x0][0x32c], -R6 ;  /* 0x0000cb0004047a24 */ /* 0x000fe800078e0a06 */
[----:B------:R-:W-:Y:S05]  /*10fc0*/  IMAD.IADD R4, R4, 0x1, -R237 ;  /* 0x0000000104047824 */ /* 0x000fea00078e0aed */
[----:B------:R-:W-:Y:S02]  /*10fd0*/  IMNMX R0, R0, R4, !PT ;  /* 0x0000000400007217 */ /* 0x000fe40007800200 */
[----:B------:R-:W-:Y:S04]  /*10fe0*/  IADD3 R4, R4, c[0x0][0x32c], RZ ;  /* 0x0000cb0004047a10 */ /* 0x000fe80007ffe0ff */
[----:B------:R-:W-:Y:S02]  /*10ff0*/  IMNMX R3, R3, R4, PT ;  /* 0x0000000403037217 */ /* 0x000fe40003800200 */
.L_x_1705:
[----:B---34-:R-:W-:Y:S04]  /*11000*/  ISETP.GT.AND P2, PT, R220, -0x1, PT ;  /* 0xffffffffdc00780c */ /* 0x018fe80003f44270 */
        /* <DEDUP_REMOVED lines=65> */
.L_x_1711:
[----:B------:R-:W-:Y:S04]  /*11420*/  MOV R3, c[0x0][0x32c] ;  /* 0x0000cb0000037a02 */ /* 0x000fe80000000f00 */
[----:B------:R-:W-:Y:S11]  /*11430*/  ISETP.NE.AND P0, PT, R3, 0x1, PT ;  /* 0x000000010300780c */ /* 0x000ff60003f05270 */
[----:B------:R-:W-:Y:S02]  /*11440*/  @!UPT UIADD3 URZ, URZ, URZ, URZ ;  /* 0x0000003f3f3ff290 */ /* 0x000fe4000fffe03f */
[----:B------:R-:W-:Y:S05]  /*11450*/  @P0 IMAD.HI.U32 R3, R0, c[0x0][0x330], RZ ;  /* 0x0000cc0000030a27 */ /* 0x000fea00078e00ff */
[----:B------:R-:W-:Y:S02]  /*11460*/  @P0 SHF.R.U32.HI R0, RZ, c[0x0][0x334], R3 ;  /* 0x0000cd00ff000a19 */ /* 0x000fe40000011603 */
.L_x_1712:
[----:B------:R-:W-:Y:S05]  /*11470*/  BSYNC B0 ;  /* 0x0000000000007941 */ /* 0x000fea0003800000 */
.L_x_1710:
[----:B------:R-:W-:Y:S04]  /*11480*/  IMAD R6, R0, c[0x0][0x32c], -R6 ;  /* 0x0000cb0000067a24 */ /* 0x000fe800078e0a06 */
[----:B------:R-:W-:Y:S05]  /*11490*/  IMAD.IADD R0, R6, 0x1, -R237 ;  /* 0x0000000106007824 */ /* 0x000fea00078e0aed */
[----:B------:R-:W-:Y:S02]  /*114a0*/  IMNMX R4, R4, R0, !PT ;  /* 0x0000000004047217 */ /* 0x000fe40007800200 */
[----:B------:R-:W-:Y:S04]  /*114b0*/  IADD3 R0, R0, c[0x0][0x32c], RZ ;  /* 0x0000cb0000007a10 */ /* 0x000fe80007ffe0ff */
[----:B------:R-:W-:Y:S02]  /*114c0*/  IMNMX R5, R5, R0, PT ;  /* 0x0000000005057217 */ /* 0x000fe40003800200 */
.L_x_1709:
[----:B------:R-:W2:Y:S01]  /*114d0*/  LDL.LU R30, [R1] ;  /* 0x00000000011e7983 */ /* 0x000ea20000300800 */
[----:B------:R-:W-:Y:S02]  /*114e0*/  FMNMX.FTZ R0, R9, R2, !PT ;  /* 0x0000000209007209 */ /* 0x000fe40007810000 */
[----:B------:R-:W-:Y:S01]  /*114f0*/  ISETP.GT.AND P1, PT, R4, RZ, P2 ;  /* 0x000000ff0400720c */ /* 0x000fe20001724270 */
[----:B------:R-:W-:Y:S01]  /*11500*/  LDSM.16.MT88.4 R172, [R193] ;  /* 0x00000000c1ac783b */ /* 0x000fe20000004200 */
[----:B------:R-:W-:Y:S02]  /*11510*/  FMNMX.FTZ R0, R24, R0, !PT ;  /* 0x0000000018007209 */ /* 0x000fe40007810000 */
[----:B------:R-:W-:Y:S02]  /*11520*/  ISETP.LT.OR P1, PT, R5, 0x1, P1 ;  /* 0x000000010500780c */ /* 0x000fe40000f21670 */
[----:B------:R-:W-:Y:S02]  /*11530*/  FMNMX.FTZ R0, R23, R0, !PT ;  /* 0x0000000017007209 */ /* 0x000fe40007810000 */
[----:B------:R-:W-:Y:S01]  /*11540*/  FSEL R6, R225, -INF , !P1 ;  /* 0xff800000e1067808 */ /* 0x000fe20004800000 */
[----:B------:R-:W3:Y:S01]  /*11550*/  LDL.LU R227, [R1+0x8] ;  /* 0x0000080001e37983 */ /* 0x000ee20000300800 */
[----:B------:R-:W-:Y:S02]  /*11560*/  FMNMX.FTZ R0, R22, R0, !PT ;  /* 0x0000000016007209 */ /* 0x000fe40007810000 */
[----:B------:R-:W-:Y:S02]  /*11570*/  ISETP.GT.AND P1, PT, R4, 0x1, P2 ;  /* 0x000000010400780c */ /* 0x000fe40001724270 */
[----:B------:R-:W-:Y:S02]  /*11580*/  FMNMX.FTZ R0, R21, R0, !PT ;  /* 0x0000000015007209 */ /* 0x000fe40007810000 */
        /* <DEDUP_REMOVED lines=22> */
[C---:B------:R-:W-:Y:S03]  /*116f0*/  ISETP.GT.AND P1, PT, R4.reuse, 0x11, P2 ;  /* 0x000000110400780c */ /* 0x040fe60001724270 */
[----:B------:R-:W1:Y:S01]  /*11700*/  SHFL.BFLY PT, R3, R0, 0x2, 0x1f ;  /* 0x0c401f0000037f89 */ /* 0x000e6200000e0000 */
        /* <DEDUP_REMOVED lines=27> */
[----:B------:R-:W-:Y:S04]  /*118c0*/  ISETP.LT.OR P1, PT, R5, 0x39, P1 ;  /* 0x000000390500780c */ /* 0x000fe80000f21670 */
[----:B------:R-:W-:Y:S02]  /*118d0*/  FSEL R189, R25, -INF , !P1 ;  /* 0xff80000019bd7808 */ /* 0x000fe40004800000 */
[----:B-1----:R-:W-:Y:S05]  /*118e0*/  FMNMX.FTZ R0, R0, R3, !PT ;  /* 0x0000000300007209 */ /* 0x002fea0007810000 */
[----:B------:R-:W1:Y:S02]  /*118f0*/  SHFL.BFLY PT, R3, R0, 0x1, 0x1f ;  /* 0x0c201f0000037f89 */ /* 0x000e6400000e0000 */
[----:B-1----:R-:W-:Y:S04]  /*11900*/  FMNMX.FTZ R132, R0, R3, !PT ;  /* 0x0000000300847209 */ /* 0x002fe80007810000 */
[C---:B------:R-:W-:Y:S04]  /*11910*/  FSETP.NEU.FTZ.AND P0, PT, R132.reuse, -INF , PT ;  /* 0xff8000008400780b */ /* 0x040fe80003f1d000 */
[----:B------:R-:W-:Y:S05]  /*11920*/  FSEL R0, R132, RZ, P0 ;  /* 0x000000ff84007208 */ /* 0x000fea0000000000 */
[----:B------:R-:W-:Y:S02]  /*11930*/  FADD.FTZ R3, -R0, R2 ;  /* 0x0000000200037221 */ /* 0x000fe40000010100 */
[----:B------:R-:W-:Y:S05]  /*11940*/  FMUL.FTZ R0, R132, c[0x0][0x2d0] ;  /* 0x0000b40084007a20 */ /* 0x000fea0000410000 */
[----:B------:R-:W-:Y:S02]  /*11950*/  FSEL R0, R0, RZ, P0 ;  /* 0x000000ff00007208 */ /* 0x000fe40000000000 */
[----:B------:R-:W-:Y:S03]  /*11960*/  ISETP.GT.AND P0, PT, R4, 0x39, P2 ;  /* 0x000000390400780c */ /* 0x000fe60001704270 */
[--C-:B------:R-:W-:Y:S01]  /*11970*/  FFMA.FTZ R186, R20, c[0x0][0x2d0], -R0.reuse ;  /* 0x0000b40014ba7a23 */ /* 0x100fe20000010800 */
[----:B------:R-:W-:Y:S01]  /*11980*/  ISETP.LT.OR P0, PT, R5, 0x3a, P0 ;  /* 0x0000003a0500780c */ /* 0x000fe20000701670 */
[--C-:B------:R-:W-:Y:S02]  /*11990*/  FFMA.FTZ R185, R19, c[0x0][0x2d0], -R0.reuse ;  /* 0x0000b40013b97a23 */ /* 0x100fe40000010800 */
[--C-:B------:R-:W-:Y:S01]  /*119a0*/  FFMA.FTZ R4, R9, c[0x0][0x2d0], -R0.reuse ;  /* 0x0000b40009047a23 */ /* 0x100fe20000010800 */
[----:B------:R-:W-:Y:S01]  /*119b0*/  FSEL R134, R29, -INF , !P0 ;  /* 0xff8000001d867808 */ /* 0x000fe20004000000 */
        /* <DEDUP_REMOVED lines=14> */
[----:B------:R-:W-:Y:S01]  /*11aa0*/  FFMA.FTZ R223, R10, c[0x0][0x2d0], -R0 ;  /* 0x0000b4000adf7a23 */ /* 0x000fe20000010800 */
[----:B------:R-:W-:Y:S01]  /*11ab0*/  FMNMX.FTZ R0, R6, R133, !PT ;  /* 0x0000008506007209 */ /* 0x000fe20007810000 */
[----:B------:R-:W-:Y:S03]  /*11ac0*/  MUFU.EX2 R15, R9 ;  /* 0x00000009000f7308 */ /* 0x000fe60000000800 */
[----:B------:R-:W-:Y:S04]  /*11ad0*/  FMNMX.FTZ R0, R8, R0, !PT ;  /* 0x0000000008007209 */ /* 0x000fe80007810000 */
[----:B------:R-:W-:Y:S03]  /*11ae0*/  FMNMX.FTZ R0, R7, R0, !PT ;  /* 0x0000000007007209 */ /* 0x000fe60007810000 */
[----:B------:R-:W4:Y:S01]  /*11af0*/  MUFU.EX2 R14, R22 ;  /* 0x00000016000e7308 */ /* 0x000f220000000800 */
[----:B------:R-:W-:Y:S02]  /*11b00*/  FMNMX.FTZ R0, R26, R0, !PT ;  /* 0x000000001a007209 */ /* 0x000fe40007810000 */
[----:B-1----:R-:W-:Y:S02]  /*11b10*/  F2FP.PACK_AB R168, R5, R4 ;  /* 0x0000000405a8723e */ /* 0x002fe400000000ff */
[----:B------:R-:W-:Y:S04]  /*11b20*/  FMNMX.FTZ R0, R177, R0, !PT ;  /* 0x00000000b1007209 */ /* 0x000fe80007810000 */
[----:B------:R-:W-:Y:S01]  /*11b30*/  FMNMX.FTZ R0, R176, R0, !PT ;  /* 0x00000000b0007209 */ /* 0x000fe20007810000 */
[----:B------:R-:W-:Y:S03]  /*11b40*/  MUFU.EX2 R135, R135 ;  /* 0x0000008700877308 */ /* 0x000fe60000000800 */
[----:B------:R-:W-:Y:S04]  /*11b50*/  FMNMX.FTZ R0, R178, R0, !PT ;  /* 0x00000000b2007209 */ /* 0x000fe80007810000 */
[----:B------:R-:W-:Y:S04]  /*11b60*/  FMNMX.FTZ R0, R179, R0, !PT ;  /* 0x00000000b3007209 */ /* 0x000fe80007810000 */
[----:B------:R-:W-:Y:S02]  /*11b70*/  FMNMX.FTZ R0, R180, R0, !PT ;  /* 0x00000000b4007209 */ /* 0x000fe40007810000 */
[----:B----4-:R-:W-:Y:S02]  /*11b80*/  F2FP.PACK_AB R170, R14, R15 ;  /* 0x0000000f0eaa723e */ /* 0x010fe400000000ff */
        /* <DEDUP_REMOVED lines=8> */
[----:B-1----:R-:W-:Y:S01]  /*11c10*/  FMNMX.FTZ R2, R0, R2, !PT ;  /* 0x0000000200027209 */ /* 0x002fe20007810000 */
[----:B------:R-:W-:Y:S05]  /*11c20*/  FMUL.FTZ R0, R3, c[0x0][0x2d0] ;  /* 0x0000b40003007a20 */ /* 0x000fea0000410000 */
[----:B------:R-:W1:Y:S01]  /*11c30*/  SHFL.BFLY PT, R3, R2, 0x1, 0x1f ;  /* 0x0c201f0002037f89 */ /* 0x000e6200000e0000 */
[----:B------:R-:W2:Y:S01]  /*11c40*/  MUFU.EX2 R0, R0 ;  /* 0x0000000000007308 */ /* 0x000ea20000000800 */
[----:B-1----:R-:W-:Y:S01]  /*11c50*/  FMNMX.FTZ R3, R2, R3, !PT ;  /* 0x0000000302037209 */ /* 0x002fe20007810000 */
[C---:B--2---:R-:W-:Y:S03]  /*11c60*/  FFMA.FTZ R2, R0.reuse, R30, R4 ;  /* 0x0000001e00027223 */ /* 0x044fe60000010004 */
[C---:B------:R-:W-:Y:S01]  /*11c70*/  FSETP.NEU.FTZ.AND P0, PT, R3.reuse, -INF , PT ;  /* 0xff8000000300780b */ /* 0x040fe20003f1d000 */
[----:B------:R-:W-:Y:S02]  /*11c80*/  FMUL.FTZ R4, R3, c[0x0][0x2d0] ;  /* 0x0000b40003047a20 */ /* 0x000fe40000410000 */
[----:B------:R-:W-:Y:S01]  /*11c90*/  FADD.FTZ R11, R5, R2 ;  /* 0x00000002050b7221 */ /* 0x000fe20000010000 */
[----:B------:R-:W-:Y:S01]  /*11ca0*/  FSEL R2, R3, RZ, P0 ;  /* 0x000000ff03027208 */ /* 0x000fe20000000000 */
[C---:B------:R-:W-:Y:S02]  /*11cb0*/  FMUL.FTZ R5, R0.reuse, R137 ;  /* 0x0000008900057220 */ /* 0x040fe40000410000 */
[----:B------:R-:W-:Y:S02]  /*11cc0*/  FMUL.FTZ R9, R0, R141 ;  /* 0x0000008d00097220 */ /* 0x000fe40000410000 */
[----:B------:R-:W-:Y:S01]  /*11cd0*/  FADD.FTZ R2, -R2, R133 ;  /* 0x0000008502027221 */ /* 0x000fe20000010100 */
[----:B------:R-:W-:Y:S01]  /*11ce0*/  FSEL R133, R4, RZ, P0 ;  /* 0x000000ff04857208 */ /* 0x000fe20000000000 */
[----:B------:R-:W-:Y:S01]  /*11cf0*/  FMUL.FTZ R4, R0, R136 ;  /* 0x0000008800047220 */ /* 0x000fe20000410000 */
[----:B------:R-:W-:Y:S01]  /*11d00*/  ISETP.GT.AND P0, PT, R220, R230, PT ;  /* 0x000000e6dc00720c */ /* 0x000fe20003f04270 */
[----:B------:R-:W-:Y:S02]  /*11d10*/  FMUL.FTZ R2, R2, c[0x0][0x2d0] ;  /* 0x0000b40002027a20 */ /* 0x000fe40000410000 */
[C---:B------:R-:W-:Y:S02]  /*11d20*/  FMUL.FTZ R32, R0.reuse, R164 ;  /* 0x000000a400207220 */ /* 0x040fe40000410000 */
[----:B------:R-:W-:Y:S02]  /*11d30*/  FMUL.FTZ R33, R0, R165 ;  /* 0x000000a500217220 */ /* 0x000fe40000410000 */
[--C-:B------:R-:W-:Y:S02]  /*11d40*/  FFMA.FTZ R10, R8, c[0x0][0x2d0], -R133.reuse ;  /* 0x0000b400080a7a23 */ /* 0x100fe40000010885 */
        /* <DEDUP_REMOVED lines=63> */
[----:B------:R1:W2:Y:S01]  /*12140*/  MUFU.EX2 R0, R2 ;  /* 0x0000000200007308 */ /* 0x0002a20000000800 */
[--C-:B------:R-:W-:Y:S02]  /*12150*/  FFMA.FTZ R6, R6, c[0x0][0x2d0], -R133.reuse ;  /* 0x0000b40006067a23 */ /* 0x100fe40000010885 */
[--C-:B------:R-:W-:Y:S07]  /*12160*/  FFMA.FTZ R7, R7, c[0x0][0x2d0], -R133.reuse ;  /* 0x0000b40007077a23 */ /* 0x100fee0000010885 */
[----:B------:R-:W4:Y:S10]  /*12170*/  MUFU.EX2 R157, R6 ;  /* 0x00000006009d7308 */ /* 0x000f340000000800 */
[----:B------:R5:W-:Y:S01]  /*12180*/  MUFU.EX2 R156, R7 ;  /* 0x00000007009c7308 */ /* 0x000be20000000800 */
[----:B-1----:R-:W-:Y:S02]  /*12190*/  FFMA.FTZ R2, R26, c[0x0][0x2d0], -R133 ;  /* 0x0000b4001a027a23 */ /* 0x002fe40000010885 */
[C---:B--2---:R-:W-:Y:S02]  /*121a0*/  FMUL.FTZ R10, R0.reuse, R142 ;  /* 0x0000008e000a7220 */ /* 0x044fe40000410000 */
[C---:B------:R-:W-:Y:S05]  /*121b0*/  FMUL.FTZ R18, R0.reuse, R150 ;  /* 0x0000009600127220 */ /* 0x040fea0000410000 */
[----:B------:R-:W1:Y:S01]  /*121c0*/  MUFU.EX2 R153, R2 ;  /* 0x0000000200997308 */ /* 0x000e620000000800 */
[C---:B------:R-:W-:Y:S02]  /*121d0*/  FMUL.FTZ R19, R0.reuse, R151 ;  /* 0x0000009700137220 */ /* 0x040fe40000410000 */
[C---:B------:R-:W-:Y:S01]  /*121e0*/  FMUL.FTZ R22, R0.reuse, R154 ;  /* 0x0000009a00167220 */ /* 0x040fe20000410000 */
[----:B----4-:R-:W-:Y:S01]  /*121f0*/  F2FP.PACK_AB R169, R145, R157 ;  /* 0x0000009d91a9723e */ /* 0x010fe200000000ff */
[----:B------:R-:W-:Y:S02]  /*12200*/  FADD.FTZ R6, R15, R11 ;  /* 0x0000000b0f067221 */ /* 0x000fe40000010000 */
[----:B------:R-:W-:Y:S02]  /*12210*/  FMUL.FTZ R11, R0, R143 ;  /* 0x0000008f000b7220 */ /* 0x000fe40000410000 */
[----:B------:R-:W-:Y:S01]  /*12220*/  FADD.FTZ R144, R14, R6 ;  /* 0x000000060e907221 */ /* 0x000fe20000010000 */
[----:B------:R-:W-:Y:S01]  /*12230*/  LDSM.16.MT88.4 R140, [R193+0x800] ;  /* 0x00080000c18c783b */ /* 0x000fe20000004200 */
[C---:B------:R-:W-:Y:S01]  /*12240*/  FMUL.FTZ R6, R0.reuse, R138 ;  /* 0x0000008a00067220 */ /* 0x040fe20000410000 */
[----:B------:R-:W2:Y:S01]  /*12250*/  MUFU.EX2 R151, R186 ;  /* 0x000000ba00977308 */ /* 0x000ea20000000800 */
[C---:B------:R-:W-:Y:S02]  /*12260*/  FMUL.FTZ R14, R0.reuse, R146 ;  /* 0x00000092000e7220 */ /* 0x040fe40000410000 */
[C---:B-----5:R-:W-:Y:S02]  /*12270*/  FMUL.FTZ R7, R0.reuse, R139 ;  /* 0x0000008b00077220 */ /* 0x060fe40000410000 */
[C---:B------:R-:W-:Y:S01]  /*12280*/  FMUL.FTZ R15, R0.reuse, R147 ;  /* 0x00000093000f7220 */ /* 0x040fe20000410000 */
[----:B------:R-:W4:Y:S01]  /*12290*/  LDSM.16.MT88.4 R136, [R194] ;  /* 0x00000000c288783b */ /* 0x000f220000004200 */
[C---:B------:R-:W-:Y:S02]  /*122a0*/  FMUL.FTZ R23, R0.reuse, R155 ;  /* 0x0000009b00177220 */ /* 0x040fe40000410000 */
[C---:B------:R-:W-:Y:S01]  /*122b0*/  FMUL.FTZ R27, R0.reuse, R159 ;  /* 0x0000009f001b7220 */ /* 0x040fe20000410000 */
[----:B------:R-:W-:Y:S01]  /*122c0*/  MUFU.EX2 R186, R190 ;  /* 0x000000be00ba7308 */ /* 0x000fe20000000800 */
[C---:B------:R-:W-:Y:S01]  /*122d0*/  FMUL.FTZ R26, R0.reuse, R158 ;  /* 0x0000009e001a7220 */ /* 0x040fe20000410000 */
[----:B-1----:R-:W-:Y:S01]  /*122e0*/  F2FP.PACK_AB R171, R153, R156 ;  /* 0x0000009c99ab723e */ /* 0x002fe200000000ff */
[C---:B------:R-:W-:Y:S02]  /*122f0*/  FMUL.FTZ R34, R0.reuse, R166 ;  /* 0x000000a600227220 */ /* 0x040fe40000410000 */
[C---:B------:R-:W-:Y:S02]  /*12300*/  FMUL.FTZ R35, R0.reuse, R167 ;  /* 0x000000a700237220 */ /* 0x040fe40000410000 */
[----:B------:R-:W-:Y:S01]  /*12310*/  LDSM.16.MT88.4 R164, [R196+0x1800] ;  /* 0x00180000c4a4783b */ /* 0x000fe20000004200 */
[----:B------:R-:W-:Y:S01]  /*12320*/  FADD.FTZ R148, R135, R144 ;  /* 0x0000009087947221 */ /* 0x000fe20000010000 */
[C---:B------:R-:W-:Y:S01]  /*12330*/  HMMA.16816.F32 R4, R168.reuse, R172, R4 ;  /* 0x000000aca804723c */ /* 0x040fe20000001804 */
[----:B------:R-:W1:Y:S04]  /*12340*/  MUFU.EX2 R158, R185 ;  /* 0x000000b9009e7308 */ /* 0x000e680000000800 */
[C---:B------:R-:W-:Y:S02]  /*12350*/  FMUL.FTZ R30, R0.reuse, R162 ;  /* 0x000000a2001e7220 */ /* 0x040fe40000410000 */
[C---:B------:R-:W-:Y:S01]  /*12360*/  FMUL.FTZ R31, R0.reuse, R163 ;  /* 0x000000a3001f7220 */ /* 0x040fe20000410000 */
[C---:B------:R-:W-:Y:S03]  /*12370*/  HMMA.16816.F32 R8, R168.reuse, R174, R8 ;  /* 0x000000aea808723c */ /* 0x040fe60000001808 */
[----:B------:R-:W-:Y:S01]  /*12380*/  MUFU.EX2 R185, R191 ;  /* 0x000000bf00b97308 */ /* 0x000fe20000000800 */
[C---:B------:R-:W-:Y:S02]  /*12390*/  FMUL.FTZ R38, R0.reuse, R38 ;  /* 0x0000002600267220 */ /* 0x040fe40000410000 */
[C---:B------:R-:W-:Y:S02]  /*123a0*/  FMUL.FTZ R39, R0.reuse, R39 ;  /* 0x0000002700277220 */ /* 0x040fe40000410000 */
[C---:B------:R-:W-:Y:S04]  /*123b0*/  FMUL.FTZ R42, R0.reuse, R42 ;  /* 0x0000002a002a7220 */ /* 0x040fe80000410000 */
[C---:B------:R-:W-:Y:S02]  /*123c0*/  FMUL.FTZ R43, R0.reuse, R43 ;  /* 0x0000002b002b7220 */ /* 0x040fe40000410000 */
[C---:B------:R-:W-:Y:S02]  /*123d0*/  FMUL.FTZ R46, R0.reuse, R46 ;  /* 0x0000002e002e7220 */ /* 0x040fe40000410000 */
[C---:B------:R-:W-:Y:S02]  /*123e0*/  FMUL.FTZ R47, R0.reuse, R47 ;  /* 0x0000002f002f7220 */ /* 0x040fe40000410000 */
[C---:B------:R-:W-:Y:S01]  /*123f0*/  FMUL.FTZ R50, R0.reuse, R50 ;  /* 0x0000003200327220 */ /* 0x040fe20000410000 */
[C---:B----4-:R-:W-:Y:S03]  /*12400*/  HMMA.16816.F32 R12, R168.reuse, R136, R12 ;  /* 0x00000088a80c723c */ /* 0x050fe6000000180c */
[C---:B------:R-:W-:Y:S02]  /*12410*/  FMUL.FTZ R51, R0.reuse, R51 ;  /* 0x0000003300337220 */ /* 0x040fe40000410000 */
[C---:B------:R-:W-:Y:S02]  /*12420*/  FMUL.FTZ R54, R0.reuse, R54 ;  /* 0x0000003600367220 */ /* 0x040fe40000410000 */
[C---:B------:R-:W-:Y:S01]  /*12430*/  FMUL.FTZ R55, R0.reuse, R55 ;  /* 0x0000003700377220 */ /* 0x040fe20000410000 */
[C---:B------:R-:W-:Y:S01]  /*12440*/  HMMA.16816.F32 R16, R168.reuse, R138, R16 ;  /* 0x0000008aa810723c */ /* 0x040fe20000001810 */
[----:B------:R-:W4:Y:S03]  /*12450*/  LDSM.16.MT88.4 R136, [R197] ;  /* 0x00000000c588783b */ /* 0x000f260000004200 */
        /* <DEDUP_REMOVED lines=31> */
[----:B------:R-:W-:Y:S02]  /*12650*/  FFMA.FTZ R2, R177, c[0x0][0x2d0], -R133 ;  /* 0x0000b400b1027a23 */ /* 0x000fe40000010885 */
[C---:B------:R-:W-:Y:S01]  /*12660*/  FMUL.FTZ R114, R0.reuse, R114 ;  /* 0x0000007200727220 */ /* 0x040fe20000410000 */
[----:B------:R-:W-:Y:S01]  /*12670*/  MUFU.EX2 R177, R226 ;  /* 0x000000e200b17308 */ /* 0x000fe20000000800 */
[C---:B------:R-:W-:Y:S02]  /*12680*/  FMUL.FTZ R115, R0.reuse, R115 ;  /* 0x0000007300737220 */ /* 0x040fe40000410000 */
[C---:B------:R-:W-:Y:S02]  /*12690*/  FMUL.FTZ R118, R0.reuse, R118 ;  /* 0x0000007600767220 */ /* 0x040fe40000410000 */
[C---:B------:R-:W-:Y:S02]  /*126a0*/  FMUL.FTZ R119, R0.reuse, R119 ;  /* 0x0000007700777220 */ /* 0x040fe40000410000 */
[C---:B------:R-:W-:Y:S02]  /*126b0*/  FMUL.FTZ R122, R0.reuse, R122 ;  /* 0x0000007a007a7220 */ /* 0x040fe40000410000 */
[C---:B------:R-:W-:Y:S01]  /*126c0*/  FMUL.FTZ R123, R0.reuse, R123 ;  /* 0x0000007b007b7220 */ /* 0x040fe20000410000 */
[----:B------:R5:W1:Y:S01]  /*126d0*/  MUFU.EX2 R149, R2 ;  /* 0x0000000200957308 */ /* 0x000a620000000800 */
[C---:B------:R-:W-:Y:S02]  /*126e0*/  FMUL.FTZ R126, R0.reuse, R126 ;  /* 0x0000007e007e7220 */ /* 0x040fe40000410000 */
[C---:B------:R-:W-:Y:S02]  /*126f0*/  FMUL.FTZ R127, R0.reuse, R127 ;  /* 0x0000007f007f7220 */ /* 0x040fe40000410000 */
[C---:B------:R-:W-:Y:S02]  /*12700*/  FMUL.FTZ R130, R0.reuse, R130 ;  /* 0x0000008200827220 */ /* 0x040fe40000410000 */
[C---:B------:R-:W-:Y:S01]  /*12710*/  FMUL.FTZ R131, R0.reuse, R131 ;  /* 0x0000008300837220 */ /* 0x040fe20000410000 */
[C---:B----4-:R-:W-:Y:S03]  /*12720*/  HMMA.16816.F32 R28, R168.reuse, R136, R28 ;  /* 0x00000088a81c723c */ /* 0x050fe6000000181c */
[----:B---3--:R-:W-:Y:S04]  /*12730*/  FFMA.FTZ R0, R0, R227, R157 ;  /* 0x000000e300007223 */ /* 0x008fe8000001009d */
[----:B------:R-:W-:Y:S01]  /*12740*/  FADD.FTZ R0, R145, R0 ;  /* 0x0000000091007221 */ /* 0x000fe20000010000 */
[C---:B------:R-:W-:Y:S01]  /*12750*/  HMMA.16816.F32 R32, R168.reuse, R138, R32 ;  /* 0x0000008aa820723c */ /* 0x040fe20000001820 */
[----:B------:R-:W3:Y:S03]  /*12760*/  LDSM.16.MT88.4 R136, [R193+0x2000] ;  /* 0x00200000c188783b */ /* 0x000ee60000004200 */
[--C-:B-----5:R-:W-:Y:S05]  /*12770*/  FFMA.FTZ R2, R176, c[0x0][0x2d0], -R133.reuse ;  /* 0x0000b400b0027a23 */ /* 0x120fea0000010885 */
[----:B------:R-:W-:Y:S01]  /*12780*/  LDSM.16.MT88.4 R144, [R194+0x1000] ;  /* 0x00100000c290783b */ /* 0x000fe20000004200 */
[----:B------:R4:W5:Y:S02]  /*12790*/  MUFU.EX2 R150, R2 ;  /* 0x0000000200967308 */ /* 0x0009640000000800 */
[--C-:B----4-:R-:W-:Y:S08]  /*127a0*/  FFMA.FTZ R2, R178, c[0x0][0x2d0], -R133.reuse ;  /* 0x0000b400b2027a23 */ /* 0x110ff00000010885 */
[----:B------:R-:W-:Y:S01]  /*127b0*/  MUFU.EX2 R178, R225 ;  /* 0x000000e100b27308 */ /* 0x000fe20000000800 */
[C---:B---3--:R-:W-:Y:S09]  /*127c0*/  HMMA.16816.F32 R36, R168.reuse, R136, R36 ;  /* 0x00000088a824723c */ /* 0x048ff20000001824 */
[----:B------:R3:W-:Y:S01]  /*127d0*/  MUFU.EX2 R154, R2 ;  /* 0x00000002009a7308 */ /* 0x0007e20000000800 */
[C---:B------:R-:W-:Y:S01]  /*127e0*/  HMMA.16816.F32 R40, R168.reuse, R138, R40 ;  /* 0x0000008aa828723c */ /* 0x040fe20000001828 */
[----:B------:R-:W4:Y:S02]  /*127f0*/  LDSM.16.MT88.4 R136, [R194+0x2000] ;  /* 0x00200000c288783b */ /* 0x000f240000004200 */
[--C-:B---3--:R-:W-:Y:S06]  /*12800*/  FFMA.FTZ R2, R179, c[0x0][0x2d0], -R133.reuse ;  /* 0x0000b400b3027a23 */ /* 0x108fec0000010885 */
[----:B------:R-:W-:Y:S10]  /*12810*/  MUFU.EX2 R179, R224 ;  /* 0x000000e000b37308 */ /* 0x000ff40000000800 */
[----:B------:R3:W1:Y:S01]  /*12820*/  MUFU.EX2 R155, R2 ;  /* 0x00000002009b7308 */ /* 0x0006620000000800 */
[C---:B----4-:R-:W-:Y:S08]  /*12830*/  HMMA.16816.F32 R44, R168.reuse, R136, R44 ;  /* 0x00000088a82c723c */ /* 0x050ff0000000182c */
[C---:B------:R-:W-:Y:S01]  /*12840*/  HMMA.16816.F32 R48, R168.reuse, R138, R48 ;  /* 0x0000008aa830723c */ /* 0x040fe20000001830 */
[----:B------:R-:W4:Y:S03]  /*12850*/  LDSM.16.MT88.4 R136, [R197+0x2000] ;  /* 0x00200000c588783b */ /* 0x000f260000004200 */
[--C-:B---3--:R-:W-:Y:S02]  /*12860*/  FFMA.FTZ R2, R180, c[0x0][0x2d0], -R133.reuse ;  /* 0x0000b400b4027a23 */ /* 0x108fe40000010885 */
[----:B------:R-:W3:Y:S10]  /*12870*/  MUFU.EX2 R180, R223 ;  /* 0x000000df00b47308 */ /* 0x000ef40000000800 */
[----:B------:R1:W-:Y:S01]  /*12880*/  MUFU.EX2 R152, R2 ;  /* 0x0000000200987308 */ /* 0x0003e20000000800 */
[C---:B----4-:R-:W-:Y:S03]  /*12890*/  HMMA.16816.F32 R52, R168.reuse, R136, R52 ;  /* 0x00000088a834723c */ /* 0x050fe60000001834 */
[--C-:B-1----:R-:W-:Y:S05]  /*128a0*/  FFMA.FTZ R2, R181, c[0x0][0x2d0], -R133.reuse ;  /* 0x0000b400b5027a23 */ /* 0x102fea0000010885 */
[C---:B------:R-:W-:Y:S01]  /*128b0*/  HMMA.16816.F32 R56, R168.reuse, R138, R56 ;  /* 0x0000008aa838723c */ /* 0x040fe20000001838 */
[----:B------:R-:W1:Y:S01]  /*128c0*/  LDSM.16.MT88.4 R136, [R196+0x2000] ;  /* 0x00200000c488783b */ /* 0x000e620000004200 */
[----:B------:R4:W-:Y:S02]  /*128d0*/  MUFU.EX2 R176, R2 ;  /* 0x0000000200b07308 */ /* 0x0009e40000000800 */
[--C-:B----4-:R-:W-:Y:S08]  /*128e0*/  FFMA.FTZ R2, R182, c[0x0][0x2d0], -R133.reuse ;  /* 0x0000b400b6027a23 */ /* 0x110ff00000010885 */
[----:B------:R4:W-:Y:S01]  /*128f0*/  MUFU.EX2 R175, R2 ;  /* 0x0000000200af7308 */ /* 0x0009e20000000800 */
[C---:B-1----:R-:W-:Y:S08]  /*12900*/  HMMA.16816.F32 R60, R168.reuse, R136, R60 ;  /* 0x00000088a83c723c */ /* 0x042ff0000000183c */
[C---:B------:R-:W-:Y:S01]  /*12910*/  HMMA.16816.F32 R64, R168.reuse, R138, R64 ;  /* 0x0000008aa840723c */ /* 0x040fe20000001840 */
[----:B------:R-:W1:Y:S03]  /*12920*/  LDSM.16.MT88.4 R136, [R193+0x4000] ;  /* 0x00400000c188783b */ /* 0x000e660000004200 */
[--C-:B----4-:R-:W-:Y:S04]  /*12930*/  FFMA.FTZ R2, R183, c[0x0][0x2d0], -R133.reuse ;  /* 0x0000b400b7027a23 */ /* 0x110fe80000010885 */
[----:B------:R4:W-:Y:S04]  /*12940*/  MUFU.EX2 R174, R2 ;  /* 0x0000000200ae7308 */ /* 0x0009e80000000800 */
[----:B----4-:R-:W-:Y:S02]  /*12950*/  FADD.FTZ R2, R156, R0 ;  /* 0x000000009c027221 */ /* 0x010fe40000010000 */
[----:B--2---:R-:W-:Y:S02]  /*12960*/  FADD.FTZ R0, R151, R148 ;  /* 0x0000009497007221 */ /* 0x004fe40000010000 */
[----:B------:R-:W-:Y:S02]  /*12970*/  FADD.FTZ R2, R153, R2 ;  /* 0x0000000299027221 */ /* 0x000fe40000010000 */
[----:B------:R-:W-:Y:S01]  /*12980*/  FADD.FTZ R153, R158, R0 ;  /* 0x000000009e997221 */ /* 0x000fe20000010000 */
[C---:B-1----:R-:W-:Y:S03]  /*12990*/  HMMA.16816.F32 R68, R168.reuse, R136, R68 ;  /* 0x00000088a844723c */ /* 0x042fe60000001844 */
[----:B------:R-:W-:Y:S02]  /*129a0*/  FADD.FTZ R2, R149, R2 ;  /* 0x0000000295027221 */ /* 0x000fe40000010000 */
[--C-:B------:R-:W-:Y:S03]  /*129b0*/  FFMA.FTZ R0, R187, c[0x0][0x2d0], -R133.reuse ;  /* 0x0000b400bb007a23 */ /* 0x100fe60000010885 */
[C---:B------:R-:W-:Y:S01]  /*129c0*/  HMMA.16816.F32 R72, R168.reuse, R138, R72 ;  /* 0x0000008aa848723c */ /* 0x040fe20000001848 */
[----:B------:R-:W1:Y:S01]  /*129d0*/  LDSM.16.MT88.4 R136, [R194+0x4000] ;  /* 0x00400000c288783b */ /* 0x000e620000004200 */
[----:B------:R2:W-:Y:S02]  /*129e0*/  MUFU.EX2 R172, R0 ;  /* 0x0000000000ac7308 */ /* 0x0005e40000000800 */
[--C-:B--2---:R-:W-:Y:S04]  /*129f0*/  FFMA.FTZ R0, R188, c[0x0][0x2d0], -R133.reuse ;  /* 0x0000b400bc007a23 */ /* 0x104fe80000010885 */
        /* <DEDUP_REMOVED lines=21> */
[----:B------:R1:W2:Y:S03]  /*12b50*/  MUFU.EX2 R135, R0 ;  /* 0x0000000000877308 */ /* 0x0002a60000000800 */
[----:B-----5:R-:W-:Y:S03]  /*12b60*/  F2FP.PACK_AB R137, R150, R149 ;  /* 0x000000959689723e */ /* 0x020fe600000000ff */
[----:B------:R-:W-:Y:S02]  /*12b70*/  F2FP.PACK_AB R138, R161, R158 ;  /* 0x0000009ea18a723e */ /* 0x000fe400000000ff */
[----:B------:R-:W-:Y:S01]  /*12b80*/  F2FP.PACK_AB R139, R155, R154 ;  /* 0x0000009a9b8b723e */ /* 0x000fe200000000ff */
[----:B------:R-:W-:Y:S02]  /*12b90*/  LDSM.16.MT88.4 R156, [R197+0x1800] ;  /* 0x00180000c59c783b */ /* 0x000fe40000004200 */
[----:B------:R-:W-:Y:S02]  /*12ba0*/  F2FP.PACK_AB R168, R178, R177 ;  /* 0x000000b1b2a8723e */ /* 0x000fe400000000ff */
[----:B---3--:R-:W-:Y:S02]  /*12bb0*/  F2FP.PACK_AB R170, R180, R179 ;  /* 0x000000b3b4aa723e */ /* 0x008fe400000000ff */
[C---:B------:R-:W-:Y:S08]  /*12bc0*/  HMMA.16816.F32 R4, R136.reuse, R140, R4 ;  /* 0x0000008c8804723c */ /* 0x040ff00000001804 */
[C---:B------:R-:W-:Y:S01]  /*12bd0*/  HMMA.16816.F32 R8, R136.reuse, R142, R8 ;  /* 0x0000008e8808723c */ /* 0x040fe20000001808 */
[----:B------:R-:W3:Y:S03]  /*12be0*/  LDSM.16.MT88.4 R140, [R194+0x800] ;  /* 0x00080000c28c783b */ /* 0x000ee60000004200 */
[--C-:B-1----:R-:W-:Y:S01]  /*12bf0*/  FFMA.FTZ R0, R189, c[0x0][0x2d0], -R133.reuse ;  /* 0x0000b400bd007a23 */ /* 0x102fe20000010885 */
[----:B--2---:R-:W-:Y:S01]  /*12c00*/  F2FP.PACK_AB R169, R135, R172 ;  /* 0x000000ac87a9723e */ /* 0x004fe200000000ff */
[----:B------:R-:W-:Y:S02]  /*12c10*/  FFMA.FTZ R133, R134, c[0x0][0x2d0], -R133 ;  /* 0x0000b40086857a23 */ /* 0x000fe40000010885 */
[----:B------:R1:W-:Y:S10]  /*12c20*/  MUFU.EX2 R134, R0 ;  /* 0x0000000000867308 */ /* 0x0003f40000000800 */
[----:B------:R-:W2:Y:S01]  /*12c30*/  MUFU.EX2 R133, R133 ;  /* 0x0000008500857308 */ /* 0x000ea20000000800 */
[----:B-1----:R-:W-:Y:S02]  /*12c40*/  FADD.FTZ R0, R150, R2 ;  /* 0x0000000296007221 */ /* 0x002fe40000010000 */
[----:B------:R-:W-:Y:S01]  /*12c50*/  LDSM.16.MT88.4 R148, [R194+0x1800] ;  /* 0x00180000c294783b */ /* 0x000fe20000004200 */
[----:B------:R-:W-:Y:S02]  /*12c60*/  FADD.FTZ R2, R161, R153 ;  /* 0x00000099a1027221 */ /* 0x000fe40000010000 */
[----:B------:R-:W-:Y:S02]  /*12c70*/  FADD.FTZ R0, R154, R0 ;  /* 0x000000009a007221 */ /* 0x000fe40000010000 */
[----:B------:R-:W-:Y:S01]  /*12c80*/  FADD.FTZ R173, R160, R2 ;  /* 0x00000002a0ad7221 */ /* 0x000fe20000010000 */
[C---:B---3--:R-:W-:Y:S03]  /*12c90*/  HMMA.16816.F32 R12, R136.reuse, R140, R12 ;  /* 0x0000008c880c723c */ /* 0x048fe6000000180c */
[----:B--2---:R-:W-:Y:S01]  /*12ca0*/  F2FP.PACK_AB R171, R133, R134 ;  /* 0x0000008685ab723e */ /* 0x004fe200000000ff */
[----:B------:R-:W-:Y:S04]  /*12cb0*/  FADD.FTZ R0, R155, R0 ;  /* 0x000000009b007221 */ /* 0x000fe80000010000 */
[C---:B------:R-:W-:Y:S01]  /*12cc0*/  HMMA.16816.F32 R16, R136.reuse, R142, R16 ;  /* 0x0000008e8810723c */ /* 0x040fe20000001810 */
[----:B------:R-:W1:Y:S03]  /*12cd0*/  LDSM.16.MT88.4 R140, [R197+0x800] ;  /* 0x00080000c58c783b */ /* 0x000e660000004200 */
[----:B------:R-:W-:Y:S02]  /*12ce0*/  FADD.FTZ R2, R152, R0 ;  /* 0x0000000098027221 */ /* 0x000fe40000010000 */
[----:B------:R-:W-:Y:S02]  /*12cf0*/  FADD.FTZ R0, R184, R173 ;  /* 0x000000adb8007221 */ /* 0x000fe40000010000 */
[----:B------:R-:W-:Y:S04]  /*12d00*/  FADD.FTZ R2, R176, R2 ;  /* 0x00000002b0027221 */ /* 0x000fe80000010000 */
[----:B------:R-:W-:Y:S02]  /*12d10*/  FADD.FTZ R2, R175, R2 ;  /* 0x00000002af027221 */ /* 0x000fe40000010000 */
[----:B------:R-:W-:Y:S04]  /*12d20*/  FADD.FTZ R0, R185, R0 ;  /* 0x00000000b9007221 */ /* 0x000fe80000010000 */
        /* <DEDUP_REMOVED lines=140> */
[----:B------:R-:W-:Y:S01]  /*135f0*/  FADD.FTZ R2, R134, R0 ;  /* 0x0000000086027221 */ /* 0x000fe20000010000 */
[----:B------:R-:W-:Y:S01]  /*13600*/  IADD3 R0, R220, -0x1, RZ ;  /* 0xffffffffdc007810 */ /* 0x000fe20007ffe0ff */
[C---:B---3--:R-:W-:Y:S04]  /*13610*/  HMMA.16816.F32 R116, R168.reuse, R12, R116 ;  /* 0x0000000ca874723c */ /* 0x048fe80000001874 */
[----:B------:R-:W-:Y:S01]  /*13620*/  FADD.FTZ R4, R180, R4 ;  /* 0x00000004b4047221 */ /* 0x000fe20000010000 */
[----:B------:R-:W-:Y:S01]  /*13630*/  MOV R220, R0 ;  /* 0x0000000000dc7202 */ /* 0x000fe20000000f00 */
[----:B------:R-:W-:Y:S01]  /*13640*/  FADD.FTZ R2, R133, R2 ;  /* 0x0000000285027221 */ /* 0x000fe20000010000 */
[-C--:B------:R-:W-:Y:S01]  /*13650*/  MOV R12, R3.reuse ;  /* 0x00000003000c7202 */ /* 0x080fe20000000f00 */
[C---:B------:R-:W-:Y:S01]  /*13660*/  HMMA.16816.F32 R120, R168.reuse, R14, R120 ;  /* 0x0000000ea878723c */ /* 0x040fe20000001878 */
[----:B------:R-:W-:Y:S03]  /*13670*/  STL [R1], R4 ;  /* 0x0000000401007387 */ /* 0x000fe60000100800 */
[----:B------:R-:W-:Y:S01]  /*13680*/  MOV R133, R3 ;  /* 0x0000000300857202 */ /* 0x000fe20000000f00 */
[----:B------:R1:W-:Y:S03]  /*13690*/  STL [R1+0x8], R2 ;  /* 0x0000080201007387 */ /* 0x0003e60000100800 */
[C---:B----4-:R-:W-:Y:S08]  /*136a0*/  HMMA.16816.F32 R124, R168.reuse, R16, R124 ;  /* 0x00000010a87c723c */ /* 0x050ff0000000187c */
[----:B------:R-:W-:Y:S04]  /*136b0*/  HMMA.16816.F32 R128, R168, R18, R128 ;  /* 0x00000012a880723c */ /* 0x000fe80000001880 */
[----:B-1----:R-:W-:Y:S04]  /*136c0*/  MOV R2, R132 ;  /* 0x0000008400027202 */ /* 0x002fe80000000f00 */
[----:B------:R-:W-:-:S05]  /*136d0*/  @P0 BRA `(.L_x_1713) ;  /* 0xffffbd2000000947 */ /* 0x000fca000383ffff */
.L_x_1704:
[----:B------:R-:W-:Y:S02]  /*136e0*/  @!UPT UIADD3 URZ, URZ, URZ, URZ ;  /* 0x0000003f3f3ff290 */ /* 0x000fe4000fffe03f */
[----:B------:R-:W-:Y:S02]  /*136f0*/  MOV R7, 0x1f ;  /* 0x0000001f00077802 */ /* 0x000fe40000000f00 */
[----:B------:R-:W-:Y:S01]  /*13700*/  MOV R6, 0xffffffff ;  /* 0xffffffff00067802 */ /* 0x000fe20000000f00 */
[----:B------:R-:W-:Y:S06]  /*13710*/  BRA.DIV ~URZ, `(.L_x_1714) ;  /* 0x000068127f007947 */ /* 0x000fec000b800000 */
[----:B-1----:R-:W2:Y:S04]  /*13720*/  LDL R2, [R1] ;  /* 0x0000000001027983 */ /* 0x002ea80000100800 */
[----:B--2---:R1:W2:Y:S02]  /*13730*/  SHFL.BFLY PT, R0, R2, 0x2, 0x1f ;  /* 0x0c401f0002007f89 */ /* 0x0042a400000e0000 */
.L_x_1787:
[----:B-1----:R-:W3:Y:S02]  /*13740*/  LDL.LU R2, [R1] ;  /* 0x0000000001027983 */ /* 0x002ee40000300800 */
        /* <DEDUP_REMOVED lines=8> */
.L_x_1788:
        /* <DEDUP_REMOVED lines=21> */
[----:B------:R-:W-:Y:S02]  /*13920*/  FMUL.FTZ R61, R2, R69 ;  /* 0x00000045023d7220 */ /* 0x000fe40000410000 */
[----:B---3--:R-:W-:-:S02]  /*13930*/  @P1 FMUL.FTZ R5, R5, 0.69314718246459960938 ;  /* 0x3f31721805051820 */ /* 0x008fc40000410000 */
        /* <DEDUP_REMOVED lines=16> */
[----:B------:R-:W-:Y:S01]  /*13a40*/  @P1 FFMA.FTZ R21, R4, R132, R5 ;  /* 0x0000008404151223 */ /* 0x000fe20000010005 */
[----:B------:R-:W-:Y:S01]  /*13a50*/  MOV R4, 0x1 ;  /* 0x0000000100047802 */ /* 0x000fe20000000f00 */
        /* <DEDUP_REMOVED lines=37> */
[----:B------:R-:W-:Y:S02]  /*13cb0*/  FMUL.FTZ R85, R2, R129 ;  /* 0x0000008102557220 */ /* 0x000fe40000410000 */
[----:B------:R2:W3:Y:S01]  /*13cc0*/  @P0 MUFU.LG2 R2, R3 ;  /* 0x0000000300020308 */ /* 0x0004e20000000c00 */
[C---:B-1----:R-:W-:Y:S02]  /*13cd0*/  FMUL.FTZ R128, R0.reuse, R150 ;  /* 0x0000009600807220 */ /* 0x042fe40000410000 */
[C---:B------:R-:W-:Y:S02]  /*13ce0*/  FMUL.FTZ R129, R0.reuse, R151 ;  /* 0x0000009700817220 */ /* 0x040fe40000410000 */
[C---:B------:R-:W-:Y:S02]  /*13cf0*/  FMUL.FTZ R150, R0.reuse, R42 ;  /* 0x0000002a00967220 */ /* 0x040fe40000410000 */
[C---:B------:R-:W-:Y:S02]  /*13d00*/  FMUL.FTZ R151, R0.reuse, R43 ;  /* 0x0000002b00977220 */ /* 0x040fe40000410000 */
[----:B------:R-:W-:-:S02]  /*13d10*/  FMUL.FTZ R42, R0, R46 ;  /* 0x0000002e002a7220 */ /* 0x000fc40000410000 */
[C---:B------:R-:W-:Y:S02]  /*13d20*/  FMUL.FTZ R43, R0.reuse, R47 ;  /* 0x0000002f002b7220 */ /* 0x040fe40000410000 */
[C---:B------:R-:W-:Y:S02]  /*13d30*/  FMUL.FTZ R112, R0.reuse, R138 ;  /* 0x0000008a00707220 */ /* 0x040fe40000410000 */
[C---:B------:R-:W-:Y:S01]  /*13d40*/  FMUL.FTZ R113, R0.reuse, R139 ;  /* 0x0000008b00717220 */ /* 0x040fe20000410000 */
[----:B--2---:R-:W-:Y:S01]  /*13d50*/  @P0 MOV R3, 0x3f317218 ;  /* 0x3f31721800030802 */ /* 0x004fe20000000f00 */
        /* <DEDUP_REMOVED lines=10> */
[----:B---3--:R-:W-:Y:S02]  /*13e00*/  @P0 FMUL.FTZ R2, R2, 0.69314718246459960938 ;  /* 0x3f31721802020820 */ /* 0x008fe40000410000 */
        /* <DEDUP_REMOVED lines=49> */
.L_x_1661:
[----:B------:R2:W5:Y:S04]  /*14120*/  LDL R6, [R1+0x28] ;  /* 0x0000280001067983 */ /* 0x0005680000100800 */
        /* <DEDUP_REMOVED lines=18> */
.L_x_1717:
[----:B--2---:R-:W-:Y:S05]  /*14250*/  BSYNC B0 ;  /* 0x0000000000007941 */ /* 0x004fea0003800000 */
.L_x_1716:
        /* <DEDUP_REMOVED lines=149> */
[----:B------:R-:W-:Y:S01]  /*14bb0*/  STS [R10+0xc000], R3 ;  /* 0x00c000030a007388 */ /* 0x000fe20000000800 */
        /* <DEDUP_REMOVED lines=10> */
[----:B--2---:R-:W-:Y:S05]  /*14c60*/  @!P2 BRA `(.L_x_1720) ;  /* 0x000000300000a947 */ /* 0x004fea0003800000 */
[----:B-----5:R1:W2:Y:S04]  /*14c70*/  LDG.E R12, [R4.64] ;  /* 0x00000006040c7981 */ /* 0x0202a8000c1e1900 */
[----:B-1----:R-:W2:Y:S02]  /*14c80*/  LDG.E R4, [R4.64+0x4] ;  /* 0x0000040604047981 */ /* 0x002ea4000c1e1900 */
[----:B--2---:R-:W-:Y:S02]  /*14c90*/  IADD3 R12, -R12, R4, RZ ;  /* 0x000000040c0c7210 */ /* 0x004fe40007ffe1ff */
.L_x_1720:
[----:B--2---:R-:W2:Y:S04]  /*14ca0*/  LDL R114, [R1+0x48] ;  /* 0x0000480001727983 */ /* 0x004ea80000100800 */
[----:B------:R-:W3:Y:S04]  /*14cb0*/  LDL R3, [R1+0x44] ;  /* 0x0000440001037983 */ /* 0x000ee80000100800 */
[----:B------:R-:W3:Y:S04]  /*14cc0*/  LDL R111, [R1+0x18] ;  /* 0x00001800016f7983 */ /* 0x000ee80000100800 */
[----:B------:R-:W4:Y:S01]  /*14cd0*/  LDL R13, [R1+0x30] ;  /* 0x00003000010d7983 */ /* 0x000f220000100800 */
[----:B------:R-:W-:Y:S01]  /*14ce0*/  IMAD.MOV.U32 R10, RZ, RZ, 0x368 ;  /* 0x00000368ff0a7424 */ /* 0x000fe200078e00ff */
[----:B------:R-:W-:-:S02]  /*14cf0*/  ISETP.GT.AND P2, PT, R0, 0x1, PT ;  /* 0x000000010000780c */ /* 0x000fc40003f44270 */
[----:B------:R-:W4:Y:S02]  /*14d00*/  LDL R118, [R1+0xac] ;  /* 0x0000ac0001767983 */ /* 0x000f240000100800 */
[----:B------:R-:W-:-:S04]  /*14d10*/  SEL R10, R10, 0x328, P2 ;  /* 0x000003280a0a7807 */ /* 0x000fc80001000000 */
[----:B------:R-:W2:Y:S08]  /*14d20*/  LDC.64 R14, c[0x0][R10+0x168] ;  /* 0x00005a000a0e7b82 */ /* 0x000eb00000000a00 */
[----:B------:R-:W1:Y:S08]  /*14d30*/  LDC.64 R6, c[0x0][R10+0x170] ;  /* 0x00005c000a067b82 */ /* 0x000e700000000a00 */
[----:B------:R1:W2:Y:S08]  /*14d40*/  LDC.64 R18, c[0x0][R10+0x178] ;  /* 0x00005e000a127b82 */ /* 0x0002b00000000a00 */
[----:B------:R1:W2:Y:S01]  /*14d50*/  LDC.64 R16, c[0x0][R10+0x160] ;  /* 0x000058000a107b82 */ /* 0x0002a20000000a00 */
[----:B------:R-:W-:Y:S01]  /*14d60*/  ISETP.NE.U32.AND P0, PT, RZ, c[0x0][0x500], PT ;  /* 0x00014000ff007a0c */ /* 0x000fe20003f05070 */
[----:B------:R-:W-:-:S03]  /*14d70*/  IMAD.MOV.U32 R0, RZ, RZ, c[0x0][0x4e8] ;  /* 0x00013a00ff007624 */ /* 0x000fc600078e00ff */
[----:B------:R-:W-:Y:S02]  /*14d80*/  ISETP.NE.AND.EX P0, PT, RZ, c[0x0][0x504], PT, P0 ;  /* 0x00014100ff007a0c */ /* 0x000fe40003f05300 */
[----:B------:R-:W-:Y:S02]  /*14d90*/  ISETP.NE.AND P3, PT, R0, 0x1, PT ;  /* 0x000000010000780c */ /* 0x000fe40003f65270 */
[----:B------:R-:W-:Y:S02]  /*14da0*/  SHF.R.S32.HI R4, RZ, 0x1f, R8 ;  /* 0x0000001fff047819 */ /* 0x000fe40000011408 */
[----:B------:R-:W-:Y:S02]  /*14db0*/  SEL R0, R8, RZ, !P0 ;  /* 0x000000ff08007207 */ /* 0x000fe40004000000 */
[----:B------:R-:W-:Y:S01]  /*14dc0*/  SEL R5, R4, RZ, !P0 ;  /* 0x000000ff04057207 */ /* 0x000fe20004000000 */
[----:B------:R-:W2:Y:S02]  /*14dd0*/  S2R R119, SR_TID.X ;  /* 0x0000000000777919 */ /* 0x000ea40000002100 */
[----:B-1----:R-:W-:-:S02]  /*14de0*/  IMAD R4, R7, R0, RZ ;  /* 0x0000000007047224 */ /* 0x002fc400078e02ff */
[----:B--2---:R-:W-:Y:S02]  /*14df0*/  IMAD R11, R15, R114, RZ ;  /* 0x000000720f0b7224 */ /* 0x004fe400078e02ff */
[----:B------:R-:W2:Y:S01]  /*14e00*/  LDL.LU R15, [R1+0x1c] ;  /* 0x00001c00010f7983 */ /* 0x000ea20000300800 */
[----:B------:R-:W-:Y:S02]  /*14e10*/  IMAD R10, R6, R5, R4 ;  /* 0x00000005060a7224 */ /* 0x000fe400078e0204 */
[----:B---3--:R-:W-:-:S04]  /*14e20*/  IMAD.IADD R3, R3, 0x1, R111 ;  /* 0x0000000103037824 */ /* 0x008fc800078e026f */
[----:B------:R-:W-:-:S04]  /*14e30*/  @P3 IMAD.HI.U32 R5, R3, c[0x0][0x4ec], RZ ;  /* 0x00013b0003053a27 */ /* 0x000fc800078e00ff */
[----:B------:R-:W-:Y:S01]  /*14e40*/  IMAD.MOV.U32 R4, RZ, RZ, R3 ;  /* 0x000000ffff047224 */ /* 0x000fe200078e0003 */
[----:B------:R-:W-:Y:S01]  /*14e50*/  @P3 SHF.R.U32.HI R4, RZ, c[0x0][0x4f0], R5 ;  /* 0x00013c00ff043a19 */ /* 0x000fe20000011605 */
[----:B------:R-:W-:Y:S01]  /*14e60*/  IMAD.WIDE.U32 R6, R6, R0, RZ ;  /* 0x0000000006067225 */ /* 0x000fe200078e00ff */
[----:B----4-:R-:W-:-:S03]  /*14e70*/  SEL R5, R13, RZ, P2 ;  /* 0x000000ff0d057207 */ /* 0x010fc60001000000 */
[----:B------:R-:W-:-:S04]  /*14e80*/  IMAD.WIDE.U32 R8, R14, R114, RZ ;  /* 0x000000720e087225 */ /* 0x000fc800078e00ff */
[----:B------:R-:W-:Y:S01]  /*14e90*/  IMAD.IADD R13, R7, 0x1, R10 ;  /* 0x00000001070d7824 */ /* 0x000fe200078e020a */
[--C-:B-----5:R-:W-:Y:S01]  /*14ea0*/  IADD3 R14, P1, P0, R6, R8, R2.reuse ;  /* 0x00000008060e7210 */ /* 0x120fe2000783e002 */
[----:B------:R-:W-:Y:S01]  /*14eb0*/  IMAD.IADD R7, R9, 0x1, R11 ;  /* 0x0000000109077824 */ /* 0x000fe200078e020b */
[----:B------:R-:W-:Y:S01]  /*14ec0*/  SHF.R.S32.HI R6, RZ, 0x1f, R2 ;  /* 0x0000001fff067819 */ /* 0x000fe20000011402 */
[----:B------:R-:W-:Y:S02]  /*14ed0*/  IMAD.MOV R10, RZ, RZ, -R4 ;  /* 0x000000ffff0a7224 */ /* 0x000fe400078e0a04 */
        /* <DEDUP_REMOVED lines=24> */
[----:B------:R-:W-:-:S02]  /*15060*/  IMAD.IADD R115, R119, 0x1, -R115 ;  /* 0x0000000177737824 */ /* 0x000fc400078e0a73 */
[----:B------:R-:W-:Y:S01]  /*15070*/  IMAD.IADD R5, R118, 0x1, R111 ;  /* 0x0000000176057824 */ /* 0x000fe200078e026f */
[----:B------:R3:W-:Y:S02]  /*15080*/  SHFL.IDX PT, R9, R4, 0x1, 0x1c1f ;  /* 0x003c1f0004097f89 */ /* 0x0007e400000e0000 */
[----:B------:R-:W-:Y:S02]  /*15090*/  LOP3.LUT P0, RZ, R115, 0x3, RZ, 0xc0, !PT ;  /* 0x0000000373ff7812 */ /* 0x000fe4000780c0ff */
[----:B------:R-:W-:Y:S01]  /*150a0*/  IADD3 R7, R5, 0x8, RZ ;  /* 0x0000000805077810 */ /* 0x000fe20007ffe0ff */
[----:B---3--:R-:W-:-:S05]  /*150b0*/  IMAD R4, R12, c[0x0][0x4e8], RZ ;  /* 0x00013a000c047a24 */ /* 0x008fca00078e02ff */
[----:B------:R-:W-:-:S13]  /*150c0*/  ISETP.GE.OR P1, PT, R5, R4, P0 ;  /* 0x000000040500720c */ /* 0x000fda0000726670 */
[----:B-1----:R-:W-:Y:S01]  /*150d0*/  @!P1 ST.E [R10.64], R21 ;  /* 0x000000150a009985 */ /* 0x002fe2000c101906 */
[----:B------:R-:W-:-:S03]  /*150e0*/  ISETP.GE.AND P1, PT, R7, R4, PT ;  /* 0x000000040700720c */ /* 0x000fc60003f26270 */
[----:B------:R-:W1:Y:S01]  /*150f0*/  SHFL.IDX PT, R8, R8, 0x1, 0x1c1f ;  /* 0x003c1f0008087f89 */ /* 0x000e6200000e0000 */
[----:B------:R-:W-:-:S13]  /*15100*/  ISETP.GE.OR P0, PT, R7, R4, P0 ;  /* 0x000000040700720c */ /* 0x000fda0000706670 */
[----:B-1----:R1:W-:Y:S01]  /*15110*/  @!P0 ST.E [R8.64], R20 ;  /* 0x0000001408008985 */ /* 0x0023e2000c101906 */
[----:B------:R-:W-:Y:S02]  /*15120*/  ISETP.GE.AND P0, PT, R5, R4, PT ;  /* 0x000000040500720c */ /* 0x000fe40003f06270 */
[----:B--2---:R-:W-:-:S04]  /*15130*/  LOP3.LUT R15, R15, 0xfffffffd, RZ, 0xc0, !PT ;  /* 0xfffffffd0f0f7812 */ /* 0x004fc800078ec0ff */
[----:B------:R-:W-:-:S05]  /*15140*/  @P1 LOP3.LUT R15, R15, 0x2, RZ, 0xfc, !PT ;  /* 0x000000020f0f1812 */ /* 0x000fca00078efcff */
[----:B------:R1:W-:Y:S01]  /*15150*/  STL [R1+0x1c], R15 ;  /* 0x00001c0f01007387 */ /* 0x0003e20000100800 */
[----:B------:R-:W-:Y:S05]  /*15160*/  @P2 BRA `(.L_x_1721) ;  /* 0x00000b1000002947 */ /* 0x000fea0003800000 */
[----:B-1----:R-:W2:Y:S01]  /*15170*/  LDL R15, [R1+0x90] ;  /* 0x00009000010f7983 */ /* 0x002ea20000100800 */
[----:B------:R-:W-:Y:S01]  /*15180*/  IMAD R3, R6, c[0x0][0x3a0], RZ ;  /* 0x0000e80006037a24 */ /* 0x000fe200078e02ff */
[----:B------:R-:W-:Y:S01]  /*15190*/  SHF.R.S32.HI R8, RZ, 0x1f, R0 ;  /* 0x0000001fff087819 */ /* 0x000fe20000011400 */
        /* <DEDUP_REMOVED lines=28> */
[----:B--2---:R-:W-:-:S04]  /*15360*/  IADD3 R5, R15, R111, RZ ;  /* 0x0000006f0f057210 */ /* 0x004fc80007ffe0ff */
        /* <DEDUP_REMOVED lines=12> */
[----:B------:R-:W-:Y:S02]  /*15430*/  IADD3 R7, R9, R111, RZ ;  /* 0x0000006f09077210 */ /* 0x000fe40007ffe0ff */
        /* <DEDUP_REMOVED lines=9> */
.L_x_1789:
[----:B------:R-:W-:Y:S05]  /*154d0*/  BRA.DIV ~URZ, `(.L_x_1723) ;  /* 0x00004c327f007947 */ /* 0x000fea000b800000 */
[----:B------:R3:W4:Y:S02]  /*154e0*/  SHFL.IDX PT, R0, R15, RZ, 0x181f ;  /* 0x00181fff0f007589 */ /* 0x00072400000e0000 */
.L_x_1790:
[----:B------:R-:W-:Y:S01]  /*154f0*/  ISETP.GE.AND P0, PT, R7, R4, PT ;  /* 0x000000040700720c */ /* 0x000fe20003f06270 */
[----:B------:R-:W-:-:S12]  /*15500*/  BSSY B0, `(.L_x_1724) ;  /* 0x0000019000007945 */ /* 0x000fd80003800000 */
        /* <DEDUP_REMOVED lines=24> */
.L_x_1725:
[----:B------:R-:W-:Y:S05]  /*15690*/  BSYNC B0 ;  /* 0x0000000000007941 */ /* 0x000fea0003800000 */
.L_x_1724:
[----:B------:R-:W-:Y:S05]  /*156a0*/  BRA.DIV ~URZ, `(.L_x_1726) ;  /* 0x00004ac27f007947 */ /* 0x000fea000b800000 */
[----:B--2---:R2:W1:Y:S04]  /*156b0*/  SHFL.IDX PT, R6, R14, 0x1, 0x181f ;  /* 0x00381f000e067f89 */ /* 0x00446800000e0000 */
[----:B----4-:R2:W4:Y:S02]  /*156c0*/  SHFL.IDX PT, R0, R15, 0x1, 0x181f ;  /* 0x00381f000f007f89 */ /* 0x01052400000e0000 */
.L_x_1791:
        /* <DEDUP_REMOVED lines=27> */
.L_x_1728:
[----:B------:R-:W-:Y:S05]  /*15880*/  BSYNC B0 ;  /* 0x0000000000007941 */ /* 0x000fea0003800000 */
.L_x_1727:
[----:B------:R-:W-:Y:S05]  /*15890*/  BRA.DIV ~URZ, `(.L_x_1729) ;  /* 0x000049927f007947 */ /* 0x000fea000b800000 */
[----:B-1----:R1:W2:Y:S02]  /*158a0*/  SHFL.IDX PT, R6, R14, 0x2, 0x181f ;  /* 0x00581f000e067f89 */ /* 0x0022a400000e0000 */
.L_x_1792:
[----:B------:R-:W-:Y:S05]  /*158b0*/  BRA.DIV ~URZ, `(.L_x_1730) ;  /* 0x000049e27f007947 */ /* 0x000fea000b800000 */
[----:B----4-:R4:W1:Y:S02]  /*158c0*/  SHFL.IDX PT, R0, R15, 0x2, 0x181f ;  /* 0x00581f000f007f89 */ /* 0x01086400000e0000 */
.L_x_1793:
        /* <DEDUP_REMOVED lines=27> */
.L_x_1732:
[----:B------:R-:W-:Y:S05]  /*15a80*/  BSYNC B0 ;  /* 0x0000000000007941 */ /* 0x000fea0003800000 */
.L_x_1731:
[----:B------:R-:W-:Y:S05]  /*15a90*/  BRA.DIV ~URZ, `(.L_x_1733) ;  /* 0x000048627f007947 */ /* 0x000fea000b800000 */
[----:B--2---:R2:W3:Y:S04]  /*15aa0*/  SHFL.IDX PT, R6, R14, 0x3, 0x181f ;  /* 0x00781f000e067f89 */ /* 0x0044e800000e0000 */
[----:B-1----:R2:W1:Y:S02]  /*15ab0*/  SHFL.IDX PT, R0, R15, 0x3, 0x181f ;  /* 0x00781f000f007f89 */ /* 0x00246400000e0000 */
.L_x_1794:
        /* <DEDUP_REMOVED lines=8> */
[----:B------:R-:W3:Y:S01]  /*15b40*/  LDL R10, [R1+0x40] ;  /* 0x00004000010a7983 */ /* 0x000ee20000100800 */
[----:B-----5:R-:W-:-:S02]  /*15b50*/  ISETP.GE.AND P2, PT, R16, c[0x0][0x3c8], PT ;  /* 0x0000f20010007a0c */ /* 0x020fc40003f46270 */
[----:B--2---:R-:W-:Y:S02]  /*15b60*/  ISETP.GE.AND P1, PT, R13, c[0x0][0x3c8], PT ;  /* 0x0000f2000d007a0c */ /* 0x004fe40003f26270 */
[----:B----4-:R-:W-:-:S09]  /*15b70*/  ISETP.GE.AND P0, PT, R11, c[0x0][0x3c8], PT ;  /* 0x0000f2000b007a0c */ /* 0x010fd20003f06270 */
[CC--:B-1----:R-:W-:Y:S02]  /*15b80*/  @!P2 LEA R8, P5, R16.reuse, R0.reuse, 0x1 ;  /* 0x000000001008a211 */ /* 0x0c2fe400078a08ff */
[----:B------:R-:W-:Y:S02]  /*15b90*/  @!P1 LEA R4, P4, R13, R0, 0x1 ;  /* 0x000000000d049211 */ /* 0x000fe400078808ff */
[----:B------:R-:W-:Y:S02]  /*15ba0*/  @!P2 LEA.HI.X R9, R16, R6, R17, 0x1, P5 ;  /* 0x000000061009a211 */ /* 0x000fe400028f0c11 */
[----:B------:R-:W-:Y:S02]  /*15bb0*/  @!P0 LEA R2, P3, R11, R0, 0x1 ;  /* 0x000000000b028211 */ /* 0x000fe400078608ff */
[-C--:B---3--:R-:W-:Y:S02]  /*15bc0*/  @!P1 LEA.HI.X R5, R13, R6.reuse, R14, 0x1, P4 ;  /* 0x000000060d059211 */ /* 0x088fe400020f0c0e */
        /* <DEDUP_REMOVED lines=11> */
.L_x_1721:
        /* <DEDUP_REMOVED lines=34> */
.L_x_1795:
[----:B------:R-:W-:Y:S05]  /*15ea0*/  BRA.DIV ~URZ, `(.L_x_1736) ;  /* 0x000045827f007947 */ /* 0x000fea000b800000 */
[----:B------:R3:W4:Y:S02]  /*15eb0*/  SHFL.IDX PT, R0, R19, RZ, 0x1c1f ;  /* 0x001c1fff13007589 */ /* 0x00072400000e0000 */
.L_x_1796:
        /* <DEDUP_REMOVED lines=11> */
[----:B-----5:R-:W-:-:S02]  /*15f70*/  ISETP.GE.AND P1, PT, R115, c[0x0][0x3c8], PT ;  /* 0x0000f20073007a0c */ /* 0x020fc40003f26270 */
[----:B---3--:R-:W-:-:S11]  /*15f80*/  ISETP.GE.AND P0, PT, R13, c[0x0][0x3c8], PT ;  /* 0x0000f2000d007a0c */ /* 0x008fd60003f06270 */
[-C--:B------:R-:W-:Y:S02]  /*15f90*/  @!P1 LEA R8, P2, R115, R0.reuse, 0x2 ;  /* 0x0000000073089211 */ /* 0x080fe400078410ff */
[----:B------:R-:W-:Y:S02]  /*15fa0*/  @!P0 LEA R6, P5, R13, R0, 0x2 ;  /* 0x000000000d068211 */ /* 0x000fe400078a10ff */
[-C--:B----4-:R-:W-:Y:S02]  /*15fb0*/  @!P1 LEA.HI.X R9, R115, R4.reuse, R10, 0x2, P2 ;  /* 0x0000000473099211 */ /* 0x090fe400010f140a */
[----:B--2---:R-:W-:-:S03]  /*15fc0*/  @!P0 LEA.HI.X R7, R13, R4, R14, 0x2, P5 ;  /* 0x000000040d078211 */ /* 0x004fc600028f140e */
[----:B------:R2:W-:Y:S04]  /*15fd0*/  @!P1 ST.E.64 [R8.64], R24 ;  /* 0x0000001808009985 */ /* 0x0005e8000c101b06 */
[----:B------:R3:W-:Y:S04]  /*15fe0*/  @!P0 ST.E.64 [R6.64], R22 ;  /* 0x0000001606008985 */ /* 0x0007e8000c101b06 */
[----:B--2---:R-:W2:Y:S04]  /*15ff0*/  LDL R24, [R1+0x84] ;  /* 0x0000840001187983 */ /* 0x004ea80000100800 */
[----:B---3--:R-:W3:Y:S04]  /*16000*/  LDL R22, [R1+0x80] ;  /* 0x0000800001167983 */ /* 0x008ee80000100800 */
[----:B------:R-:W4:Y:S04]  /*16010*/  LDL R25, [R1+0x9c] ;  /* 0x00009c0001197983 */ /* 0x000f280000100800 */
[----:B------:R-:W5:Y:S01]  /*16020*/  LDL R23, [R1+0x98] ;  /* 0x0000980001177983 */ /* 0x000f620000100800 */
[----:B------:R-:W-:-:S04]  /*16030*/  IADD3 R2, R115, 0x18, RZ ;  /* 0x0000001873027810 */ /* 0x000fc80007ffe0ff */
[----:B------:R-:W-:Y:S02]  /*16040*/  ISETP.GE.AND P3, PT, R2, c[0x0][0x3c8], PT ;  /* 0x0000f20002007a0c */ /* 0x000fe40003f66270 */
[----:B------:R-:W-:Y:S02]  /*16050*/  ISETP.GE.AND P4, PT, R12, c[0x0][0x3c8], PT ;  /* 0x0000f2000c007a0c */ /* 0x000fe40003f86270 */
[----:B------:R-:W-:Y:S02]  /*16060*/  SHF.R.S32.HI R3, RZ, 0x1f, R2 ;  /* 0x0000001fff037819 */ /* 0x000fe40000011402 */
[----:B------:R-:W-:-:S07]  /*16070*/  IADD3 R5, R115, 0x20, RZ ;  /* 0x0000002073057810 */ /* 0x000fce0007ffe0ff */
[C---:B------:R-:W-:Y:S02]  /*16080*/  @!P3 LEA R10, P2, R2.reuse, R0, 0x2 ;  /* 0x00000000020ab211 */ /* 0x040fe400078410ff */
[----:B------:R-:W-:Y:S02]  /*16090*/  ISETP.GE.AND P6, PT, R5, c[0x0][0x3c8], PT ;  /* 0x0000f20005007a0c */ /* 0x000fe40003fc6270 */
[----:B------:R-:W-:Y:S02]  /*160a0*/  @!P3 LEA.HI.X R11, R2, R4, R3, 0x2, P2 ;  /* 0x00000004020bb211 */ /* 0x000fe400010f1403 */
[----:B------:R-:W-:Y:S02]  /*160b0*/  IADD3 R3, R115, 0x28, RZ ;  /* 0x0000002873037810 */ /* 0x000fe40007ffe0ff */
[----:B------:R-:W-:Y:S02]  /*160c0*/  SHF.R.S32.HI R6, RZ, 0x1f, R12 ;  /* 0x0000001fff067819 */ /* 0x000fe4000001140c */
[----:B------:R-:W-:-:S02]  /*160d0*/  ISETP.GE.AND P5, PT, R3, c[0x0][0x3c8], PT ;  /* 0x0000f20003007a0c */ /* 0x000fc40003fa6270 */
[C---:B------:R-:W-:Y:S02]  /*160e0*/  @!P4 LEA R8, P0, R12.reuse, R0, 0x2 ;  /* 0x000000000c08c211 */ /* 0x040fe400078010ff */
[----:B------:R-:W-:Y:S02]  /*160f0*/  IADD3 R2, R115, 0x30, RZ ;  /* 0x0000003073027810 */ /* 0x000fe40007ffe0ff */
[----:B------:R-:W-:Y:S02]  /*16100*/  @!P4 LEA.HI.X R9, R12, R4, R6, 0x2, P0 ;  /* 0x000000040c09c211 */ /* 0x000fe400000f1406 */
[----:B------:R-:W-:Y:S02]  /*16110*/  ISETP.GE.AND P2, PT, R2, c[0x0][0x3c8], PT ;  /* 0x0000f20002007a0c */ /* 0x000fe40003f46270 */
[----:B------:R-:W-:Y:S02]  /*16120*/  SHF.R.S32.HI R7, RZ, 0x1f, R5 ;  /* 0x0000001fff077819 */ /* 0x000fe40000011405 */
[----:B------:R-:W-:-:S02]  /*16130*/  @!P6 LEA R16, P0, R5, R0, 0x2 ;  /* 0x000000000510e211 */ /* 0x000fc400078010ff */
[----:B------:R-:W-:Y:S01]  /*16140*/  IADD3 R6, R115, 0x38, RZ ;  /* 0x0000003873067810 */ /* 0x000fe20007ffe0ff */
[----:B------:R1:W-:Y:S01]  /*16150*/  @!P4 ST.E.64 [R8.64], R28 ;  /* 0x0000001c0800c985 */ /* 0x0003e2000c101b06 */
[----:B------:R-:W-:Y:S02]  /*16160*/  @!P6 LEA.HI.X R17, R5, R4, R7, 0x2, P0 ;  /* 0x000000040511e211 */ /* 0x000fe400000f1407 */
[----:B------:R-:W-:Y:S01]  /*16170*/  ISETP.GE.AND P4, PT, R6, c[0x0][0x3c8], PT ;  /* 0x0000f20006007a0c */ /* 0x000fe20003f86270 */
[----:B------:R1:W-:Y:S01]  /*16180*/  @!P3 ST.E.64 [R10.64], R26 ;  /* 0x0000001a0a00b985 */ /* 0x0003e2000c101b06 */
[----:B------:R-:W-:Y:S02]  /*16190*/  IADD3 R5, R115, 0x40, RZ ;  /* 0x0000004073057810 */ /* 0x000fe40007ffe0ff */
[----:B------:R-:W-:Y:S02]  /*161a0*/  SHF.R.S32.HI R7, RZ, 0x1f, R2 ;  /* 0x0000001fff077819 */ /* 0x000fe40000011402 */
[----:B------:R-:W-:-:S04]  /*161b0*/  @!P2 LEA R14, P0, R2, R0, 0x2 ;  /* 0x00000000020ea211 */ /* 0x000fc800078010ff */
[----:B------:R-:W-:-:S03]  /*161c0*/  @!P2 LEA.HI.X R15, R2, R4, R7, 0x2, P0 ;  /* 0x00000004020fa211 */ /* 0x000fc600000f1407 */
[-C--:B------:R-:W-:Y:S02]  /*161d0*/  @!P4 LEA R12, P0, R6, R0.reuse, 0x2 ;  /* 0x00000000060cc211 */ /* 0x080fe400078010ff */
[----:B-1----:R-:W-:Y:S02]  /*161e0*/  SHF.R.S32.HI R8, RZ, 0x1f, R3 ;  /* 0x0000001fff087819 */ /* 0x002fe40000011403 */
[----:B------:R-:W-:-:S04]  /*161f0*/  @!P5 LEA R10, P1, R3, R0, 0x2 ;  /* 0x00000000030ad211 */ /* 0x000fc800078210ff */
[-C--:B------:R-:W-:Y:S02]  /*16200*/  @!P5 LEA.HI.X R11, R3, R4.reuse, R8, 0x2, P1 ;  /* 0x00000004030bd211 */ /* 0x080fe400008f1408 */
[----:B------:R-:W-:Y:S02]  /*16210*/  ISETP.GE.AND P1, PT, R5, c[0x0][0x3c8], PT ;  /* 0x0000f20005007a0c */ /* 0x000fe40003f26270 */
[----:B------:R-:W-:Y:S02]  /*16220*/  SHF.R.S32.HI R3, RZ, 0x1f, R6 ;  /* 0x0000001fff037819 */ /* 0x000fe40000011406 */
[----:B------:R-:W-:Y:S02]  /*16230*/  IADD3 R2, R115, 0x48, RZ ;  /* 0x0000004873027810 */ /* 0x000fe40007ffe0ff */
[----:B------:R-:W-:Y:S02]  /*16240*/  @!P4 LEA.HI.X R13, R6, R4, R3, 0x2, P0 ;  /* 0x00000004060dc211 */ /* 0x000fe400000f1403 */
[----:B------:R-:W-:Y:S01]  /*16250*/  SHF.R.S32.HI R3, RZ, 0x1f, R5 ;  /* 0x0000001fff037819 */ /* 0x000fe20000011405 */
[----:B------:R-:W-:Y:S04]  /*16260*/  @!P6 ST.E.64 [R16.64], R30 ;  /* 0x0000001e1000e985 */ /* 0x000fe8000c101b06 */
[----:B------:R-:W-:-:S02]  /*16270*/  @!P1 LEA R8, P0, R5, R0, 0x2 ;  /* 0x0000000005089211 */ /* 0x000fc400078010ff */
[----:B------:R-:W-:Y:S02]  /*16280*/  ISETP.GE.AND P6, PT, R2, c[0x0][0x3c8], PT ;  /* 0x0000f20002007a0c */ /* 0x000fe40003fc6270 */
[----:B------:R-:W-:Y:S02]  /*16290*/  @!P1 LEA.HI.X R9, R5, R4, R3, 0x2, P0 ;  /* 0x0000000405099211 */ /* 0x000fe400000f1403 */
[C---:B------:R-:W-:Y:S02]  /*162a0*/  IADD3 R5, R115.reuse, 0x50, RZ ;  /* 0x0000005073057810 */ /* 0x040fe40007ffe0ff */
[----:B------:R-:W-:Y:S02]  /*162b0*/  IADD3 R3, R115, 0x58, RZ ;  /* 0x0000005873037810 */ /* 0x000fe40007ffe0ff */
[----:B------:R-:W-:Y:S01]  /*162c0*/  ISETP.GE.AND P3, PT, R5, c[0x0][0x3c8], PT ;  /* 0x0000f20005007a0c */ /* 0x000fe20003f66270 */
[----:B------:R1:W-:Y:S04]  /*162d0*/  @!P5 ST.E.64 [R10.64], R34 ;  /* 0x000000220a00d985 */ /* 0x0003e8000c101b06 */
[----:B------:R-:W-:Y:S01]  /*162e0*/  @!P2 ST.E.64 [R14.64], R32 ;  /* 0x000000200e00a985 */ /* 0x000fe2000c101b06 */
[----:B------:R-:W-:-:S02]  /*162f0*/  ISETP.GE.AND P2, PT, R3, c[0x0][0x3c8], PT ;  /* 0x0000f20003007a0c */ /* 0x000fc40003f46270 */
[----:B------:R-:W-:Y:S02]  /*16300*/  SHF.R.S32.HI R6, RZ, 0x1f, R2 ;  /* 0x0000001fff067819 */ /* 0x000fe40000011402 */
[----:B------:R-:W-:Y:S01]  /*16310*/  IADD3 R7, R115, 0x60, RZ ;  /* 0x0000006073077810 */ /* 0x000fe20007ffe0ff */
[----:B------:R-:W-:Y:S03]  /*16320*/  @!P4 ST.E.64 [R12.64], R132 ;  /* 0x000000840c00c985 */ /* 0x000fe6000c101b06 */
[----:B------:R-:W-:Y:S01]  /*16330*/  ISETP.GE.AND P4, PT, R7, c[0x0][0x3c8], PT ;  /* 0x0000f20007007a0c */ /* 0x000fe20003f86270 */
[----:B------:R1:W-:Y:S02]  /*16340*/  @!P1 ST.E.64 [R8.64], R36 ;  /* 0x0000002408009985 */ /* 0x0003e4000c101b06 */
[----:B-1----:R-:W-:-:S04]  /*16350*/  @!P6 LEA R10, P0, R2, R0, 0x2 ;  /* 0x00000000020ae211 */ /* 0x002fc800078010ff */
[----:B------:R-:W-:Y:S02]  /*16360*/  @!P6 LEA.HI.X R11, R2, R4, R6, 0x2, P0 ;  /* 0x00000004020be211 */ /* 0x000fe400000f1406 */
[----:B------:R-:W-:Y:S02]  /*16370*/  IADD3 R2, R115, 0x68, RZ ;  /* 0x0000006873027810 */ /* 0x000fe40007ffe0ff */
[----:B------:R-:W-:Y:S02]  /*16380*/  SHF.R.S32.HI R6, RZ, 0x1f, R3 ;  /* 0x0000001fff067819 */ /* 0x000fe40000011403 */
[----:B------:R-:W-:Y:S02]  /*16390*/  SHF.R.S32.HI R9, RZ, 0x1f, R5 ;  /* 0x0000001fff097819 */ /* 0x000fe40000011405 */
[-C--:B------:R-:W-:Y:S02]  /*163a0*/  @!P3 LEA R8, P1, R5, R0.reuse, 0x2 ;  /* 0x000000000508b211 */ /* 0x080fe400078210ff */
[----:B------:R-:W-:-:S02]  /*163b0*/  @!P2 LEA R14, P0, R3, R0, 0x2 ;  /* 0x00000000030ea211 */ /* 0x000fc400078010ff */
[-C--:B------:R-:W-:Y:S02]  /*163c0*/  @!P3 LEA.HI.X R9, R5, R4.reuse, R9, 0x2, P1 ;  /* 0x000000040509b211 */ /* 0x080fe400008f1409 */
[----:B------:R-:W-:Y:S02]  /*163d0*/  ISETP.GE.AND P1, PT, R2, c[0x0][0x3c8], PT ;  /* 0x0000f20002007a0c */ /* 0x000fe40003f26270 */
[----:B------:R-:W-:Y:S02]  /*163e0*/  @!P2 LEA.HI.X R15, R3, R4, R6, 0x2, P0 ;  /* 0x00000004030fa211 */ /* 0x000fe400000f1406 */
[----:B------:R-:W-:Y:S02]  /*163f0*/  IADD3 R6, R115, 0x70, RZ ;  /* 0x0000007073067810 */ /* 0x000fe40007ffe0ff */
[----:B------:R-:W-:Y:S02]  /*16400*/  SHF.R.S32.HI R3, RZ, 0x1f, R7 ;  /* 0x0000001fff037819 */ /* 0x000fe40000011407 */
[----:B------:R-:W-:-:S02]  /*16410*/  @!P4 LEA R12, P0, R7, R0, 0x2 ;  /* 0x00000000070cc211 */ /* 0x000fc400078010ff */
[----:B------:R-:W-:Y:S02]  /*16420*/  ISETP.GE.AND P5, PT, R6, c[0x0][0x3c8], PT ;  /* 0x0000f20006007a0c */ /* 0x000fe40003fa6270 */
[----:B------:R-:W-:Y:S01]  /*16430*/  IADD3 R5, R115, 0x78, RZ ;  /* 0x0000007873057810 */ /* 0x000fe20007ffe0ff */
[----:B------:R1:W-:Y:S01]  /*16440*/  @!P6 ST.E.64 [R10.64], R40 ;  /* 0x000000280a00e985 */ /* 0x0003e2000c101b06 */
[----:B------:R-:W-:Y:S02]  /*16450*/  @!P4 LEA.HI.X R13, R7, R4, R3, 0x2, P0 ;  /* 0x00000004070dc211 */ /* 0x000fe400000f1403 */
[----:B------:R-:W-:Y:S01]  /*16460*/  SHF.R.S32.HI R3, RZ, 0x1f, R2 ;  /* 0x0000001fff037819 */ /* 0x000fe20000011402 */
[----:B------:R1:W-:Y:S01]  /*16470*/  @!P3 ST.E.64 [R8.64], R134 ;  /* 0x000000860800b985 */ /* 0x0003e2000c101b06 */
[----:B------:R-:W-:-:S03]  /*16480*/  ISETP.GE.AND P3, PT, R5, c[0x0][0x3c8], PT ;  /* 0x0000f20005007a0c */ /* 0x000fc60003f66270 */
[----:B------:R1:W-:Y:S04]  /*16490*/  @!P2 ST.E.64 [R14.64], R44 ;  /* 0x0000002c0e00a985 */ /* 0x0003e8000c101b06 */
[----:B------:R-:W-:Y:S01]  /*164a0*/  @!P4 ST.E.64 [R12.64], R52 ;  /* 0x000000340c00c985 */ /* 0x000fe2000c101b06 */
[----:B-1----:R-:W-:-:S04]  /*164b0*/  @!P1 LEA R10, P0, R2, R0, 0x2 ;  /* 0x00000000020a9211 */ /* 0x002fc800078010ff */
[----:B------:R-:W-:Y:S02]  /*164c0*/  @!P1 LEA.HI.X R11, R2, R4, R3, 0x2, P0 ;  /* 0x00000004020b9211 */ /* 0x000fe400000f1403 */
[----:B------:R-:W-:Y:S02]  /*164d0*/  IADD3 R3, R115, 0x80, RZ ;  /* 0x0000008073037810 */ /* 0x000fe40007ffe0ff */
[----:B------:R-:W-:Y:S02]  /*164e0*/  SHF.R.S32.HI R2, RZ, 0x1f, R6 ;  /* 0x0000001fff027819 */ /* 0x000fe40000011406 */
[C---:B------:R-:W-:Y:S02]  /*164f0*/  @!P5 LEA R16, P0, R6.reuse, R0, 0x2 ;  /* 0x000000000610d211 */ /* 0x040fe400078010ff */
[----:B------:R-:W-:Y:S02]  /*16500*/  ISETP.GE.AND P2, PT, R3, c[0x0][0x3c8], PT ;  /* 0x0000f20003007a0c */ /* 0x000fe40003f46270 */
[----:B------:R-:W-:Y:S01]  /*16510*/  IADD3 R8, R115, 0x88, RZ ;  /* 0x0000008873087810 */ /* 0x000fe20007ffe0ff */
[----:B------:R1:W-:Y:S01]  /*16520*/  @!P1 ST.E.64 [R10.64], R48 ;  /* 0x000000300a009985 */ /* 0x0003e2000c101b06 */
[----:B------:R-:W-:-:S02]  /*16530*/  @!P5 LEA.HI.X R17, R6, R4, R2, 0x2, P0 ;  /* 0x000000040611d211 */ /* 0x000fc400000f1402 */
[----:B------:R-:W-:Y:S02]  /*16540*/  ISETP.GE.AND P6, PT, R8, c[0x0][0x3c8], PT ;  /* 0x0000f20008007a0c */ /* 0x000fe40003fc6270 */
[----:B------:R-:W-:Y:S02]  /*16550*/  SHF.R.S32.HI R6, RZ, 0x1f, R5 ;  /* 0x0000001fff067819 */ /* 0x000fe40000011405 */
[----:B------:R-:W-:Y:S02]  /*16560*/  IADD3 R2, R115, 0x90, RZ ;  /* 0x0000009073027810 */ /* 0x000fe40007ffe0ff */
[----:B------:R-:W-:Y:S02]  /*16570*/  SHF.R.S32.HI R7, RZ, 0x1f, R3 ;  /* 0x0000001fff077819 */ /* 0x000fe40000011403 */
[----:B------:R-:W-:-:S04]  /*16580*/  @!P2 LEA R14, P0, R3, R0, 0x2 ;  /* 0x00000000030ea211 */ /* 0x000fc800078010ff */
[----:B------:R-:W-:Y:S02]  /*16590*/  @!P2 LEA.HI.X R15, R3, R4, R7, 0x2, P0 ;  /* 0x00000004030fa211 */ /* 0x000fe400000f1407 */
[----:B-1----:R-:W-:-:S04]  /*165a0*/  @!P3 LEA R10, P1, R5, R0, 0x2 ;  /* 0x00000000050ab211 */ /* 0x002fc800078210ff */
[----:B------:R-:W-:Y:S02]  /*165b0*/  @!P3 LEA.HI.X R11, R5, R4, R6, 0x2, P1 ;  /* 0x00000004050bb211 */ /* 0x000fe400008f1406 */
[----:B------:R-:W-:Y:S02]  /*165c0*/  ISETP.GE.AND P1, PT, R2, c[0x0][0x3c8], PT ;  /* 0x0000f20002007a0c */ /* 0x000fe40003f26270 */
[----:B------:R-:W-:Y:S02]  /*165d0*/  SHF.R.S32.HI R3, RZ, 0x1f, R8 ;  /* 0x0000001fff037819 */ /* 0x000fe40000011408 */
[C---:B------:R-:W-:Y:S02]  /*165e0*/  @!P6 LEA R12, P0, R8.reuse, R0, 0x2 ;  /* 0x00000000080ce211 */ /* 0x040fe400078010ff */
[----:B------:R-:W-:Y:S01]  /*165f0*/  IADD3 R7, R115, 0x98, RZ ;  /* 0x0000009873077810 */ /* 0x000fe20007ffe0ff */
[----:B------:R-:W-:Y:S01]  /*16600*/  @!P5 ST.E.64 [R16.64], R56 ;  /* 0x000000381000d985 */ /* 0x000fe2000c101b06 */
[----:B------:R-:W-:-:S02]  /*16610*/  @!P6 LEA.HI.X R13, R8, R4, R3, 0x2, P0 ;  /* 0x00000004080de211 */ /* 0x000fc400000f1403 */
[----:B------:R-:W-:Y:S02]  /*16620*/  ISETP.GE.AND P5, PT, R7, c[0x0][0x3c8], PT ;  /* 0x0000f20007007a0c */ /* 0x000fe40003fa6270 */
[----:B------:R-:W-:Y:S02]  /*16630*/  SHF.R.S32.HI R3, RZ, 0x1f, R2 ;  /* 0x0000001fff037819 */ /* 0x000fe40000011402 */
[C---:B------:R-:W-:Y:S02]  /*16640*/  @!P1 LEA R8, P0, R2.reuse, R0, 0x2 ;  /* 0x0000000002089211 */ /* 0x040fe400078010ff */
[C---:B------:R-:W-:Y:S02]  /*16650*/  IADD3 R6, R115.reuse, 0xa0, RZ ;  /* 0x000000a073067810 */ /* 0x040fe40007ffe0ff */
[----:B------:R-:W-:Y:S01]  /*16660*/  IADD3 R5, R115, 0xa8, RZ ;  /* 0x000000a873057810 */ /* 0x000fe20007ffe0ff */
[----:B------:R1:W-:Y:S01]  /*16670*/  @!P3 ST.E.64 [R10.64], R64 ;  /* 0x000000400a00b985 */ /* 0x0003e2000c101b06 */
[----:B------:R-:W-:-:S02]  /*16680*/  @!P1 LEA.HI.X R9, R2, R4, R3, 0x2, P0 ;  /* 0x0000000402099211 */ /* 0x000fc400000f1403 */
[----:B------:R-:W-:Y:S02]  /*16690*/  ISETP.GE.AND P3, PT, R6, c[0x0][0x3c8], PT ;  /* 0x0000f20006007a0c */ /* 0x000fe40003f66270 */
[----:B------:R-:W-:Y:S02]  /*166a0*/  ISETP.GE.AND P4, PT, R5, c[0x0][0x3c8], PT ;  /* 0x0000f20005007a0c */ /* 0x000fe40003f86270 */
[----:B------:R-:W-:Y:S01]  /*166b0*/  IADD3 R3, R115, 0xb0, RZ ;  /* 0x000000b073037810 */ /* 0x000fe20007ffe0ff */
[----:B------:R2:W-:Y:S04]  /*166c0*/  @!P2 ST.E.64 [R14.64], R60 ;  /* 0x0000003c0e00a985 */ /* 0x0005e8000c101b06 */
[----:B------:R-:W-:Y:S01]  /*166d0*/  @!P6 ST.E.64 [R12.64], R72 ;  /* 0x000000480c00e985 */ /* 0x000fe2000c101b06 */
[----:B------:R-:W-:-:S02]  /*166e0*/  ISETP.GE.AND P6, PT, R3, c[0x0][0x3c8], PT ;  /* 0x0000f20003007a0c */ /* 0x000fc40003fc6270 */
[----:B------:R-:W-:Y:S01]  /*166f0*/  SHF.R.S32.HI R2, RZ, 0x1f, R7 ;  /* 0x0000001fff027819 */ /* 0x000fe20000011407 */
[----:B------:R3:W-:Y:S01]  /*16700*/  @!P1 ST.E.64 [R8.64], R68 ;  /* 0x0000004408009985 */ /* 0x0007e2000c101b06 */
[-C--:B-1----:R-:W-:Y:S02]  /*16710*/  @!P3 LEA R10, P1, R6, R0.reuse, 0x2 ;  /* 0x00000000060ab211 */ /* 0x082fe400078210ff */
[----:B--2---:R-:W-:-:S04]  /*16720*/  @!P5 LEA R14, P0, R7, R0, 0x2 ;  /* 0x00000000070ed211 */ /* 0x004fc800078010ff */
[----:B------:R-:W-:Y:S02]  /*16730*/  @!P5 LEA.HI.X R15, R7, R4, R2, 0x2, P0 ;  /* 0x00000004070fd211 */ /* 0x000fe400000f1402 */
[----:B------:R-:W-:Y:S02]  /*16740*/  SHF.R.S32.HI R7, RZ, 0x1f, R5 ;  /* 0x0000001fff077819 */ /* 0x000fe40000011405 */
[----:B---3--:R-:W-:Y:S02]  /*16750*/  SHF.R.S32.HI R8, RZ, 0x1f, R6 ;  /* 0x0000001fff087819 */ /* 0x008fe40000011406 */
[----:B------:R-:W-:Y:S02]  /*16760*/  @!P4 LEA R12, P0, R5, R0, 0x2 ;  /* 0x00000000050cc211 */ /* 0x000fe400078010ff */
[----:B------:R-:W-:Y:S02]  /*16770*/  IADD3 R2, R115, 0xb8, RZ ;  /* 0x000000b873027810 */ /* 0x000fe40007ffe0ff */
[----:B------:R-:W-:-:S02]  /*16780*/  @!P3 LEA.HI.X R11, R6, R4, R8, 0x2, P1 ;  /* 0x00000004060bb211 */ /* 0x000fc400008f1408 */
[----:B------:R-:W-:Y:S02]  /*16790*/  @!P4 LEA.HI.X R13, R5, R4, R7, 0x2, P0 ;  /* 0x00000004050dc211 */ /* 0x000fe400000f1407 */
[----:B------:R-:W-:Y:S02]  /*167a0*/  ISETP.GE.AND P1, PT, R2, c[0x0][0x3c8], PT ;  /* 0x0000f20002007a0c */ /* 0x000fe40003f26270 */
[----:B------:R-:W-:Y:S02]  /*167b0*/  SHF.R.S32.HI R5, RZ, 0x1f, R3 ;  /* 0x0000001fff057819 */ /* 0x000fe40000011403 */
[----:B------:R-:W-:-:S04]  /*167c0*/  @!P6 LEA R8, P0, R3, R0, 0x2 ;  /* 0x000000000308e211 */ /* 0x000fc800078010ff */
[----:B------:R-:W-:Y:S02]  /*167d0*/  @!P6 LEA.HI.X R9, R3, R4, R5, 0x2, P0 ;  /* 0x000000040309e211 */ /* 0x000fe400000f1405 */
[----:B------:R-:W-:Y:S01]  /*167e0*/  IADD3 R3, R115, 0xc0, RZ ;  /* 0x000000c073037810 */ /* 0x000fe20007ffe0ff */
[----:B------:R1:W-:Y:S03]  /*167f0*/  @!P5 ST.E.64 [R14.64], R76 ;  /* 0x0000004c0e00d985 */ /* 0x0003e6000c101b06 */
[----:B------:R-:W-:Y:S02]  /*16800*/  ISETP.GE.AND P2, PT, R3, c[0x0][0x3c8], PT ;  /* 0x0000f20003007a0c */ /* 0x000fe40003f46270 */
[----:B------:R-:W-:Y:S02]  /*16810*/  SHF.R.S32.HI R5, RZ, 0x1f, R2 ;  /* 0x0000001fff057819 */ /* 0x000fe40000011402 */
[----:B------:R-:W-:Y:S01]  /*16820*/  IADD3 R6, R115, 0xc8, RZ ;  /* 0x000000c873067810 */ /* 0x000fe20007ffe0ff */
[----:B------:R-:W-:Y:S01]  /*16830*/  @!P3 ST.E.64 [R10.64], R136 ;  /* 0x000000880a00b985 */ /* 0x000fe2000c101b06 */
[----:B------:R-:W-:-:S03]  /*16840*/  SHF.R.S32.HI R7, RZ, 0x1f, R3 ;  /* 0x0000001fff077819 */ /* 0x000fc60000011403 */
[----:B------:R2:W-:Y:S04]  /*16850*/  @!P4 ST.E.64 [R12.64], R80 ;  /* 0x000000500c00c985 */ /* 0x0005e8000c101b06 */
[----:B------:R3:W-:Y:S01]  /*16860*/  @!P6 ST.E.64 [R8.64], R88 ;  /* 0x000000580800e985 */ /* 0x0007e2000c101b06 */
[----:B-1----:R-:W-:-:S04]  /*16870*/  @!P1 LEA R14, P0, R2, R0, 0x2 ;  /* 0x00000000020e9211 */ /* 0x002fc800078010ff */
[----:B------:R-:W-:Y:S02]  /*16880*/  @!P1 LEA.HI.X R15, R2, R4, R5, 0x2, P0 ;  /* 0x00000004020f9211 */ /* 0x000fe400000f1405 */
[----:B------:R-:W-:Y:S02]  /*16890*/  IADD3 R5, R115, 0xd0, RZ ;  /* 0x000000d073057810 */ /* 0x000fe40007ffe0ff */
[----:B------:R-:W-:Y:S02]  /*168a0*/  ISETP.GE.AND P1, PT, R6, c[0x0][0x3c8], PT ;  /* 0x0000f20006007a0c */ /* 0x000fe40003f26270 */
[----:B------:R-:W-:Y:S02]  /*168b0*/  ISETP.GE.AND P5, PT, R5, c[0x0][0x3c8], PT ;  /* 0x0000f20005007a0c */ /* 0x000fe40003fa6270 */
[----:B--2---:R-:W-:Y:S02]  /*168c0*/  @!P2 LEA R12, P0, R3, R0, 0x2 ;  /* 0x00000000030ca211 */ /* 0x004fe400078010ff */
[----:B------:R-:W-:-:S02]  /*168d0*/  ISETP.GE.AND P6, PT, R2, c[0x0][0x3c8], PT ;  /* 0x0000f20002007a0c */ /* 0x000fc40003fc6270 */
[----:B------:R-:W-:Y:S02]  /*168e0*/  @!P2 LEA.HI.X R13, R3, R4, R7, 0x2, P0 ;  /* 0x00000004030da211 */ /* 0x000fe400000f1407 */
[----:B------:R-:W-:-:S04]  /*168f0*/  IADD3 R3, R115, 0xd8, RZ ;  /* 0x000000d873037810 */ /* 0x000fc80007ffe0ff */
[----:B------:R-:W-:Y:S02]  /*16900*/  ISETP.GE.AND P4, PT, R3, c[0x0][0x3c8], PT ;  /* 0x0000f20003007a0c */ /* 0x000fe40003f86270 */
[----:B---3--:R-:W-:Y:S02]  /*16910*/  SHF.R.S32.HI R9, RZ, 0x1f, R6 ;  /* 0x0000001fff097819 */ /* 0x008fe40000011406 */
[CC--:B------:R-:W-:Y:S02]  /*16920*/  @!P1 LEA R8, P0, R6.reuse, R0.reuse, 0x2 ;  /* 0x0000000006089211 */ /* 0x0c0fe400078010ff */
[----:B------:R-:W-:Y:S02]  /*16930*/  SHF.R.S32.HI R7, RZ, 0x1f, R5 ;  /* 0x0000001fff077819 */ /* 0x000fe40000011405 */
[----:B------:R-:W-:Y:S01]  /*16940*/  @!P5 LEA R10, P3, R5, R0, 0x2 ;  /* 0x00000000050ad211 */ /* 0x000fe200078610ff */
[----:B------:R-:W-:Y:S01]  /*16950*/  @!P6 ST.E.64 [R14.64], R144 ;  /* 0x000000900e00e985 */ /* 0x000fe2000c101b06 */
[----:B------:R-:W-:-:S02]  /*16960*/  @!P1 LEA.HI.X R9, R6, R4, R9, 0x2, P0 ;  /* 0x0000000406099211 */ /* 0x000fc400000f1409 */
[----:B------:R-:W-:Y:S01]  /*16970*/  @!P5 LEA.HI.X R11, R5, R4, R7, 0x2, P3 ;  /* 0x00000004050bd211 */ /* 0x000fe200018f1407 */
[----:B------:R-:W-:Y:S01]  /*16980*/  @!P2 ST.E.64 [R12.64], R140 ;  /* 0x0000008c0c00a985 */ /* 0x000fe2000c101b06 */
[----:B------:R-:W-:Y:S02]  /*16990*/  ISETP.GE.AND P3, PT, R111, c[0x0][0x3c8], PT ;  /* 0x0000f2006f007a0c */ /* 0x000fe40003f66270 */
[----:B------:R-:W-:Y:S01]  /*169a0*/  ISETP.GE.AND P2, PT, R24, c[0x0][0x3c8], PT ;  /* 0x0000f20018007a0c */ /* 0x000fe20003f46270 */
[----:B------:R1:W-:Y:S01]  /*169b0*/  @!P1 ST.E.64 [R8.64], R92 ;  /* 0x0000005c08009985 */ /* 0x0003e2000c101b06 */
[----:B------:R-:W-:Y:S02]  /*169c0*/  SHF.R.S32.HI R5, RZ, 0x1f, R3 ;  /* 0x0000001fff057819 */ /* 0x000fe40000011403 */
[----:B------:R-:W-:Y:S02]  /*169d0*/  @!P4 LEA R2, P6, R3, R0, 0x2 ;  /* 0x000000000302c211 */ /* 0x000fe400078c10ff */
[----:B------:R-:W-:-:S02]  /*169e0*/  ISETP.GE.AND P1, PT, R22, c[0x0][0x3c8], PT ;  /* 0x0000f20016007a0c */ /* 0x000fc40003f26270 */
[----:B------:R-:W-:Y:S02]  /*169f0*/  ISETP.GE.AND P0, PT, R20, c[0x0][0x3c8], PT ;  /* 0x0000f20014007a0c */ /* 0x000fe40003f06270 */
[----:B------:R-:W-:Y:S01]  /*16a00*/  @!P4 LEA.HI.X R3, R3, R4, R5, 0x2, P6 ;  /* 0x000000040303c211 */ /* 0x000fe200030f1405 */
[----:B------:R2:W-:Y:S04]  /*16a10*/  @!P5 ST.E.64 [R10.64], R96 ;  /* 0x000000600a00d985 */ /* 0x0005e8000c101b06 */
[----:B------:R3:W-:Y:S01]  /*16a20*/  @!P4 ST.E.64 [R2.64], R100 ;  /* 0x000000640200c985 */ /* 0x0007e2000c101b06 */
[----:B-1----:R-:W-:-:S04]  /*16a30*/  @!P2 LEA R8, P4, R24, R0, 0x2 ;  /* 0x000000001808a211 */ /* 0x002fc800078810ff */
[----:B----4-:R-:W-:Y:S02]  /*16a40*/  @!P2 LEA.HI.X R9, R24, R4, R25, 0x2, P4 ;  /* 0x000000041809a211 */ /* 0x010fe400020f1419 */
[----:B--2---:R-:W-:-:S04]  /*16a50*/  @!P3 LEA R10, P5, R111, R0, 0x2 ;  /* 0x000000006f0ab211 */ /* 0x004fc800078a10ff */
[----:B------:R-:W-:Y:S02]  /*16a60*/  @!P3 LEA.HI.X R11, R111, R4, R114, 0x2, P5 ;  /* 0x000000046f0bb211 */ /* 0x000fe400028f1472 */
[-C--:B------:R-:W-:Y:S02]  /*16a70*/  @!P1 LEA R6, P5, R22, R0.reuse, 0x2 ;  /* 0x0000000016069211 */ /* 0x080fe400078a10ff */
[----:B---3--:R-:W-:Y:S02]  /*16a80*/  @!P0 LEA R2, P4, R20, R0, 0x2 ;  /* 0x0000000014028211 */ /* 0x008fe400078810ff */
[-C--:B-----5:R-:W-:Y:S02]  /*16a90*/  @!P1 LEA.HI.X R7, R22, R4.reuse, R23, 0x2, P5 ;  /* 0x0000000416079211 */ /* 0x0a0fe400028f1417 */
[----:B------:R-:W-:Y:S01]  /*16aa0*/  @!P0 LEA.HI.X R3, R20, R4, R21, 0x2, P4 ;  /* 0x0000000414038211 */ /* 0x000fe200020f1415 */
[----:B------:R1:W-:Y:S04]  /*16ab0*/  @!P3 ST.E.64 [R10.64], R116 ;  /* 0x000000740a00b985 */ /* 0x0003e8000c101b06 */
[----:B------:R1:W-:Y:S04]  /*16ac0*/  @!P2 ST.E.64 [R8.64], R108 ;  /* 0x0000006c0800a985 */ /* 0x0003e8000c101b06 */
[----:B------:R1:W-:Y:S04]  /*16ad0*/  @!P1 ST.E.64 [R6.64], R104 ;  /* 0x0000006806009985 */ /* 0x0003e8000c101b06 */
[----:B------:R1:W-:Y:S02]  /*16ae0*/  @!P0 ST.E.64 [R2.64], R84 ;  /* 0x0000005402008985 */ /* 0x0003e4000c101b06 */
.L_x_1738:
[----:B------:R-:W-:Y:S05]  /*16af0*/  BSYNC B0 ;  /* 0x0000000000007941 */ /* 0x000fea0003800000 */
.L_x_1737:
[----:B------:R-:W-:Y:S05]  /*16b00*/  BRA.DIV ~URZ, `(.L_x_1739) ;  /* 0x000039827f007947 */ /* 0x000fea000b800000 */
[----:B--2---:R2:W1:Y:S04]  /*16b10*/  SHFL.IDX PT, R4, R18, 0x1, 0x1c1f ;  /* 0x003c1f0012047f89 */ /* 0x00446800000e0000 */
[----:B----4-:R2:W4:Y:S02]  /*16b20*/  SHFL.IDX PT, R0, R19, 0x1, 0x1c1f ;  /* 0x003c1f0013007f89 */ /* 0x01052400000e0000 */
.L_x_1797:
[----:B-1----:R-:W5:Y:S02]  /*16b30*/  LDL R2, [R1+0x1c] ;  /* 0x00001c0001027983 */ /* 0x002f640000100800 */
[----:B-----5:R-:W-:-:S13]  /*16b40*/  LOP3.LUT P0, RZ, R2, 0x2, RZ, 0xc0, !PT ;  /* 0x0000000202ff7812 */ /* 0x020fda000780c0ff */
[----:B------:R-:W-:Y:S05]  /*16b50*/  @P0 BRA `(.L_x_1734) ;  /* 0x00001bf000000947 */ /* 0x000fea0003800000 */
[----:B------:R-:W5:Y:S04]  /*16b60*/  LDL R27, [R1+0x4] ;  /* 0x00000400011b7983 */ /* 0x000f680000100800 */
[----:B--2---:R-:W2:Y:S04]  /*16b70*/  LDL R13, [R1+0x8c] ;  /* 0x00008c00010d7983 */ /* 0x004ea80000100800 */
[----:B---3--:R-:W3:Y:S04]  /*16b80*/  LDL R8, [R1+0xa8] ;  /* 0x0000a80001087983 */ /* 0x008ee80000100800 */
[----:B----4-:R-:W4:Y:S04]  /*16b90*/  LDL R12, [R1+0x78] ;  /* 0x00007800010c7983 */ /* 0x010f280000100800 */
[----:B------:R-:W3:Y:S04]  /*16ba0*/  LDL R14, [R1+0xa4] ;  /* 0x0000a400010e7983 */ /* 0x000ee80000100800 */
[----:B------:R-:W3:Y:S04]  /*16bb0*/  LDL R25, [R1+0x88] ;  /* 0x0000880001197983 */ /* 0x000ee80000100800 */
[----:B------:R-:W3:Y:S04]  /*16bc0*/  LDL R23, [R1+0x84] ;  /* 0x0000840001177983 */ /* 0x000ee80000100800 */
[----:B------:R-:W3:Y:S04]  /*16bd0*/  LDL R21, [R1+0x80] ;  /* 0x0000800001157983 */ /* 0x000ee80000100800 */
[----:B------:R-:W3:Y:S04]  /*16be0*/  LDL R26, [R1+0xa0] ;  /* 0x0000a000011a7983 */ /* 0x000ee80000100800 */
[----:B------:R-:W3:Y:S04]  /*16bf0*/  LDL R24, [R1+0x9c] ;  /* 0x00009c0001187983 */ /* 0x000ee80000100800 */
[----:B------:R-:W3:Y:S04]  /*16c00*/  LDL R22, [R1+0x98] ;  /* 0x0000980001167983 */ /* 0x000ee80000100800 */
[----:B------:R-:W3:Y:S01]  /*16c10*/  LDL R20, [R1+0x7c] ;  /* 0x00007c0001147983 */ /* 0x000ee20000100800 */
[----:B-----5:R-:W-:-:S02]  /*16c20*/  ISETP.GE.AND P0, PT, R27, c[0x0][0x3c8], PT ;  /* 0x0000f2001b007a0c */ /* 0x020fc40003f06270 */
[----:B------:R-:W-:-:S04]  /*16c30*/  IADD3 R2, R27, 0x18, RZ ;  /* 0x000000181b027810 */ /* 0x000fc80007ffe0ff */
[----:B------:R-:W-:Y:S02]  /*16c40*/  ISETP.GE.AND P5, PT, R2, c[0x0][0x3c8], PT ;  /* 0x0000f20002007a0c */ /* 0x000fe40003fa6270 */
[----:B--2---:R-:W-:-:S05]  /*16c50*/  ISETP.GE.AND P2, PT, R13, c[0x0][0x3c8], PT ;  /* 0x0000f2000d007a0c */ /* 0x004fca0003f46270 */
[C---:B------:R-:W-:Y:S02]  /*16c60*/  @!P0 LEA R6, P1, R27.reuse, R0, 0x2 ;  /* 0x000000001b068211 */ /* 0x040fe400078210ff */
[----:B----4-:R-:W-:Y:S02]  /*16c70*/  ISETP.GE.AND P4, PT, R12, c[0x0][0x3c8], PT ;  /* 0x0000f2000c007a0c */ /* 0x010fe40003f86270 */
[C---:B---3--:R-:W-:Y:S02]  /*16c80*/  @!P0 LEA.HI.X R7, R27.reuse, R4, R8, 0x2, P1 ;  /* 0x000000041b078211 */ /* 0x048fe400008f1408 */
[----:B------:R-:W-:Y:S02]  /*16c90*/  IADD3 R5, R27, 0x20, RZ ;  /* 0x000000201b057810 */ /* 0x000fe40007ffe0ff */
[----:B------:R-:W-:Y:S01]  /*16ca0*/  SHF.R.S32.HI R3, RZ, 0x1f, R2 ;  /* 0x0000001fff037819 */ /* 0x000fe20000011402 */
[----:B------:R1:W-:Y:S01]  /*16cb0*/  @!P0 ST.E.64 [R6.64], R112 ;  /* 0x0000007006008985 */ /* 0x0003e2000c101b06 */
[----:B------:R-:W-:-:S02]  /*16cc0*/  ISETP.GE.AND P3, PT, R5, c[0x0][0x3c8], PT ;  /* 0x0000f20005007a0c */ /* 0x000fc40003f66270 */
[----:B------:R-:W-:-:S04]  /*16cd0*/  @!P5 LEA R16, P1, R2, R0, 0x2 ;  /* 0x000000000210d211 */ /* 0x000fc800078210ff */
[----:B------:R-:W-:Y:S02]  /*16ce0*/  @!P5 LEA.HI.X R17, R2, R4, R3, 0x2, P1 ;  /* 0x000000040211d211 */ /* 0x000fe400008f1403 */
[----:B------:R-:W-:Y:S02]  /*16cf0*/  IADD3 R3, R27, 0x30, RZ ;  /* 0x000000301b037810 */ /* 0x000fe40007ffe0ff */
[-C--:B------:R-:W-:Y:S02]  /*16d00*/  @!P2 LEA R10, P1, R13, R0.reuse, 0x2 ;  /* 0x000000000d0aa211 */ /* 0x080fe400078210ff */
[----:B------:R-:W-:Y:S02]  /*16d10*/  @!P4 LEA R8, P0, R12, R0, 0x2 ;  /* 0x000000000c08c211 */ /* 0x000fe400078010ff */
[----:B------:R-:W-:Y:S02]  /*16d20*/  ISETP.GE.AND P5, PT, R3, c[0x0][0x3c8], PT ;  /* 0x0000f20003007a0c */ /* 0x000fe40003fa6270 */
[----:B------:R-:W-:-:S02]  /*16d30*/  @!P2 LEA.HI.X R11, R13, R4, R14, 0x2, P1 ;  /* 0x000000040d0ba211 */ /* 0x000fc400008f140e */
[----:B-1----:R-:W-:-:S04]  /*16d40*/  IADD3 R7, R27, 0x28, RZ ;  /* 0x000000281b077810 */ /* 0x002fc80007ffe0ff */
[----:B------:R-:W-:Y:S02]  /*16d50*/  ISETP.GE.AND P6, PT, R7, c[0x0][0x3c8], PT ;  /* 0x0000f20007007a0c */ /* 0x000fe40003fc6270 */
[----:B------:R-:W-:-:S04]  /*16d60*/  SHF.R.S32.HI R6, RZ, 0x1f, R12 ;  /* 0x0000001fff067819 */ /* 0x000fc8000001140c */
[----:B------:R-:W-:Y:S02]  /*16d70*/  @!P4 LEA.HI.X R9, R12, R4, R6, 0x2, P0 ;  /* 0x000000040c09c211 */ /* 0x000fe400000f1406 */
[----:B------:R-:W-:Y:S02]  /*16d80*/  SHF.R.S32.HI R12, RZ, 0x1f, R5 ;  /* 0x0000001fff0c7819 */ /* 0x000fe40000011405 */
[C---:B------:R-:W-:Y:S01]  /*16d90*/  @!P3 LEA R14, P0, R5.reuse, R0, 0x2 ;  /* 0x00000000050eb211 */ /* 0x040fe200078010ff */
[----:B------:R-:W-:Y:S01]  /*16da0*/  @!P2 ST.E.64 [R10.64], R124 ;  /* 0x0000007c0a00a985 */ /* 0x000fe2000c101b06 */
[----:B------:R-:W-:Y:S02]  /*16db0*/  ISETP.GE.AND P2, PT, R2, c[0x0][0x3c8], PT ;  /* 0x0000f20002007a0c */ /* 0x000fe40003f46270 */
[----:B------:R-:W-:Y:S01]  /*16dc0*/  @!P3 LEA.HI.X R15, R5, R4, R12, 0x2, P0 ;  /* 0x00000004050fb211 */ /* 0x000fe200000f140c */
[----:B------:R1:W-:Y:S01]  /*16dd0*/  @!P4 ST.E.64 [R8.64], R120 ;  /* 0x000000780800c985 */ /* 0x0003e2000c101b06 */
[----:B------:R-:W-:-:S02]  /*16de0*/  @!P6 LEA R12, P1, R7, R0, 0x2 ;  /* 0x00000000070ce211 */ /* 0x000fc400078210ff */
[----:B------:R-:W-:Y:S02]  /*16df0*/  IADD3 R6, R27, 0x38, RZ ;  /* 0x000000381b067810 */ /* 0x000fe40007ffe0ff */
[----:B------:R-:W-:Y:S02]  /*16e00*/  @!P5 LEA R18, P0, R3, R0, 0x2 ;  /* 0x000000000312d211 */ /* 0x000fe400078010ff */
[----:B------:R-:W-:Y:S02]  /*16e10*/  ISETP.GE.AND P3, PT, R6, c[0x0][0x3c8], PT ;  /* 0x0000f20006007a0c */ /* 0x000fe40003f66270 */
[----:B------:R-:W-:Y:S01]  /*16e20*/  IADD3 R2, R27, 0x48, RZ ;  /* 0x000000481b027810 */ /* 0x000fe20007ffe0ff */
[----:B------:R2:W-:Y:S01]  /*16e30*/  @!P2 ST.E.64 [R16.64], R128 ;  /* 0x000000801000a985 */ /* 0x0005e2000c101b06 */
[----:B------:R-:W-:Y:S02]  /*16e40*/  ISETP.GE.AND P2, PT, R5, c[0x0][0x3c8], PT ;  /* 0x0000f20005007a0c */ /* 0x000fe40003f46270 */
[----:B------:R-:W-:-:S02]  /*16e50*/  ISETP.GE.AND P4, PT, R2, c[0x0][0x3c8], PT ;  /* 0x0000f20002007a0c */ /* 0x000fc40003f86270 */
[----:B-1----:R-:W-:-:S04]  /*16e60*/  SHF.R.S32.HI R9, RZ, 0x1f, R7 ;  /* 0x0000001fff097819 */ /* 0x002fc80000011407 */
[----:B------:R-:W-:Y:S02]  /*16e70*/  @!P6 LEA.HI.X R13, R7, R4, R9, 0x2, P1 ;  /* 0x00000004070de211 */ /* 0x000fe400008f1409 */
[----:B------:R-:W-:Y:S02]  /*16e80*/  ISETP.GE.AND P1, PT, R3, c[0x0][0x3c8], PT ;  /* 0x0000f20003007a0c */ /* 0x000fe40003f26270 */
[----:B------:R-:W-:-:S04]  /*16e90*/  IADD3 R8, R27, 0x40, RZ ;  /* 0x000000401b087810 */ /* 0x000fc80007ffe0ff */
[----:B------:R-:W-:Y:S02]  /*16ea0*/  ISETP.GE.AND P5, PT, R8, c[0x0][0x3c8], PT ;  /* 0x0000f20008007a0c */ /* 0x000fe40003fa6270 */
[----:B------:R-:W-:-:S05]  /*16eb0*/  SHF.R.S32.HI R10, RZ, 0x1f, R3 ;  /* 0x0000001fff0a7819 */ /* 0x000fca0000011403 */
[----:B------:R-:W-:Y:S02]  /*16ec0*/  @!P1 LEA.HI.X R19, R3, R4, R10, 0x2, P0 ;  /* 0x0000000403139211 */ /* 0x000fe400000f140a */
[----:B------:R-:W-:Y:S02]  /*16ed0*/  SHF.R.S32.HI R3, RZ, 0x1f, R6 ;  /* 0x0000001fff037819 */ /* 0x000fe40000011406 */
[C---:B------:R-:W-:Y:S02]  /*16ee0*/  @!P3 LEA R10, P0, R6.reuse, R0, 0x2 ;  /* 0x00000000060ab211 */ /* 0x040fe400078010ff */
[----:B------:R-:W-:Y:S02]  /*16ef0*/  IADD3 R5, R27, 0x50, RZ ;  /* 0x000000501b057810 */ /* 0x000fe40007ffe0ff */
[----:B------:R-:W-:Y:S02]  /*16f00*/  @!P3 LEA.HI.X R11, R6, R4, R3, 0x2, P0 ;  /* 0x00000004060bb211 */ /* 0x000fe400000f1403 */
[----:B------:R-:W-:-:S02]  /*16f10*/  SHF.R.S32.HI R3, RZ, 0x1f, R8 ;  /* 0x0000001fff037819 */ /* 0x000fc40000011408 */
[C---:B--2---:R-:W-:Y:S01]  /*16f20*/  @!P5 LEA R16, P0, R8.reuse, R0, 0x2 ;  /* 0x000000000810d211 */ /* 0x044fe200078010ff */
[----:B------:R-:W-:Y:S01]  /*16f30*/  @!P2 ST.E.64 [R14.64], R142 ;  /* 0x0000008e0e00a985 */ /* 0x000fe2000c101b06 */
[----:B------:R-:W-:Y:S02]  /*16f40*/  ISETP.GE.AND P2, PT, R5, c[0x0][0x3c8], PT ;  /* 0x0000f20005007a0c */ /* 0x000fe40003f46270 */
[----:B------:R-:W-:Y:S01]  /*16f50*/  @!P5 LEA.HI.X R17, R8, R4, R3, 0x2, P0 ;  /* 0x000000040811d211 */ /* 0x000fe200000f1403 */
[----:B------:R1:W-:Y:S01]  /*16f60*/  @!P6 ST.E.64 [R12.64], R138 ;  /* 0x0000008a0c00e985 */ /* 0x0003e2000c101b06 */
[----:B------:R-:W-:Y:S02]  /*16f70*/  SHF.R.S32.HI R7, RZ, 0x1f, R2 ;  /* 0x0000001fff077819 */ /* 0x000fe40000011402 */
[----:B------:R-:W-:Y:S01]  /*16f80*/  IADD3 R3, R27, 0x58, RZ ;  /* 0x000000581b037810 */ /* 0x000fe20007ffe0ff */
[----:B------:R-:W-:Y:S01]  /*16f90*/  @!P1 ST.E.64 [R18.64], R148 ;  /* 0x0000009412009985 */ /* 0x000fe2000c101b06 */
[----:B------:R-:W-:-:S03]  /*16fa0*/  SHF.R.S32.HI R8, RZ, 0x1f, R5 ;  /* 0x0000001fff087819 */ /* 0x000fc60000011405 */
[----:B------:R2:W-:Y:S01]  /*16fb0*/  @!P3 ST.E.64 [R10.64], R146 ;  /* 0x000000920a00b985 */ /* 0x0005e2000c101b06 */
[----:B------:R-:W-:Y:S02]  /*16fc0*/  IADD3 R6, R27, 0x60, RZ ;  /* 0x000000601b067810 */ /* 0x000fe40007ffe0ff */
[----:B-1----:R-:W-:-:S04]  /*16fd0*/  @!P4 LEA R12, P0, R2, R0, 0x2 ;  /* 0x00000000020cc211 */ /* 0x002fc800078010ff */
[----:B------:R-:W-:Y:S02]  /*16fe0*/  @!P4 LEA.HI.X R13, R2, R4, R7, 0x2, P0 ;  /* 0x00000004020dc211 */ /* 0x000fe400000f1407 */
[----:B------:R-:W-:Y:S02]  /*16ff0*/  ISETP.GE.AND P0, PT, R3, c[0x0][0x3c8], PT ;  /* 0x0000f20003007a0c */ /* 0x000fe40003f06270 */
[C---:B--2---:R-:W-:Y:S02]  /*17000*/  @!P2 LEA R10, P1, R5.reuse, R0, 0x2 ;  /* 0x00000000050aa211 */ /* 0x044fe400078210ff */
[----:B------:R-:W-:Y:S02]  /*17010*/  ISETP.GE.AND P6, PT, R6, c[0x0][0x3c8], PT ;  /* 0x0000f20006007a0c */ /* 0x000fe40003fc6270 */
[----:B------:R-:W-:Y:S02]  /*17020*/  @!P2 LEA.HI.X R11, R5, R4, R8, 0x2, P1 ;  /* 0x00000004050ba211 */ /* 0x000fe400008f1408 */
[----:B------:R-:W-:-:S02]  /*17030*/  ISETP.GE.AND P1, PT, R3, c[0x0][0x3c8], PT ;  /* 0x0000f20003007a0c */ /* 0x000fc40003f26270 */
[----:B------:R-:W-:-:S03]  /*17040*/  IADD3 R2, R27, 0x68, RZ ;  /* 0x000000681b027810 */ /* 0x000fc60007ffe0ff */
[C---:B------:R-:W-:Y:S02]  /*17050*/  @!P0 LEA R14, P0, R3.reuse, R0, 0x2 ;  /* 0x00000000030e8211 */ /* 0x040fe400078010ff */
[----:B------:R-:W-:Y:S02]  /*17060*/  ISETP.GE.AND P3, PT, R2, c[0x0][0x3c8], PT ;  /* 0x0000f20002007a0c */ /* 0x000fe40003f66270 */
[----:B------:R-:W-:Y:S02]  /*17070*/  SHF.R.S32.HI R7, RZ, 0x1f, R3 ;  /* 0x0000001fff077819 */ /* 0x000fe40000011403 */
[----:B------:R-:W-:Y:S01]  /*17080*/  SHF.R.S32.HI R5, RZ, 0x1f, R6 ;  /* 0x0000001fff057819 */ /* 0x000fe20000011406 */
[----:B------:R1:W-:Y:S06]  /*17090*/  @!P5 ST.E.64 [R16.64], R38 ;  /* 0x000000261000d985 */ /* 0x0003ec000c101b06 */
[----:B------:R-:W-:-:S02]  /*170a0*/  @!P1 LEA.HI.X R15, R3, R4, R7, 0x2, P0 ;  /* 0x00000004030f9211 */ /* 0x000fc400000f1407 */
[C---:B------:R-:W-:Y:S02]  /*170b0*/  @!P6 LEA R8, P0, R6.reuse, R0, 0x2 ;  /* 0x000000000608e211 */ /* 0x040fe400078010ff */
[----:B------:R-:W-:Y:S02]  /*170c0*/  IADD3 R3, R27, 0x70, RZ ;  /* 0x000000701b037810 */ /* 0x000fe40007ffe0ff */
[----:B------:R-:W-:Y:S02]  /*170d0*/  @!P6 LEA.HI.X R9, R6, R4, R5, 0x2, P0 ;  /* 0x000000040609e211 */ /* 0x000fe400000f1405 */
[----:B------:R-:W-:Y:S02]  /*170e0*/  ISETP.GE.AND P5, PT, R3, c[0x0][0x3c8], PT ;  /* 0x0000f20003007a0c */ /* 0x000fe40003fa6270 */
[----:B------:R-:W-:Y:S02]  /*170f0*/  SHF.R.S32.HI R5, RZ, 0x1f, R2 ;  /* 0x0000001fff057819 */ /* 0x000fe40000011402 */
[----:B------:R-:W-:Y:S01]  /*17100*/  IADD3 R6, R27, 0x78, RZ ;  /* 0x000000781b067810 */ /* 0x000fe20007ffe0ff */
[----:B------:R2:W-:Y:S04]  /*17110*/  @!P4 ST.E.64 [R12.64], R150 ;  /* 0x000000960c00c985 */ /* 0x0005e8000c101b06 */
[----:B------:R3:W-:Y:S01]  /*17120*/  @!P2 ST.E.64 [R10.64], R42 ;  /* 0x0000002a0a00a985 */ /* 0x0007e2000c101b06 */
[----:B------:R-:W-:-:S02]  /*17130*/  ISETP.GE.AND P2, PT, R6, c[0x0][0x3c8], PT ;  /* 0x0000f20006007a0c */ /* 0x000fc40003f46270 */
[----:B-1----:R-:W-:-:S04]  /*17140*/  @!P3 LEA R16, P0, R2, R0, 0x2 ;  /* 0x000000000210b211 */ /* 0x002fc800078010ff */
[----:B------:R-:W-:Y:S02]  /*17150*/  @!P3 LEA.HI.X R17, R2, R4, R5, 0x2, P0 ;  /* 0x000000040211b211 */ /* 0x000fe400000f1405 */
[C---:B------:R-:W-:Y:S02]  /*17160*/  IADD3 R5, R27.reuse, 0x80, RZ ;  /* 0x000000801b057810 */ /* 0x040fe40007ffe0ff */
[----:B------:R-:W-:Y:S02]  /*17170*/  IADD3 R7, R27, 0x88, RZ ;  /* 0x000000881b077810 */ /* 0x000fe40007ffe0ff */
[----:B------:R-:W-:Y:S01]  /*17180*/  ISETP.GE.AND P3, PT, R5, c[0x0][0x3c8], PT ;  /* 0x0000f20005007a0c */ /* 0x000fe20003f66270 */
[----:B------:R-:W-:Y:S01]  /*17190*/  @!P1 ST.E.64 [R14.64], R50 ;  /* 0x000000320e009985 */ /* 0x000fe2000c101b06 */
[----:B------:R-:W-:-:S03]  /*171a0*/  ISETP.GE.AND P1, PT, R7, c[0x0][0x3c8], PT ;  /* 0x0000f20007007a0c */ /* 0x000fc60003f26270 */
[----:B------:R1:W-:Y:S01]  /*171b0*/  @!P6 ST.E.64 [R8.64], R46 ;  /* 0x0000002e0800e985 */ /* 0x0003e2000c101b06 */
[----:B--2---:R-:W-:Y:S02]  /*171c0*/  @!P5 LEA R12, P0, R3, R0, 0x2 ;  /* 0x00000000030cd211 */ /* 0x004fe400078010ff */
[----:B---3--:R-:W-:-:S04]  /*171d0*/  SHF.R.S32.HI R10, RZ, 0x1f, R3 ;  /* 0x0000001fff0a7819 */ /* 0x008fc80000011403 */
[----:B------:R-:W-:Y:S02]  /*171e0*/  @!P5 LEA.HI.X R13, R3, R4, R10, 0x2, P0 ;  /* 0x00000004030dd211 */ /* 0x000fe400000f140a */
[C---:B------:R-:W-:Y:S02]  /*171f0*/  @!P2 LEA R10, P4, R6.reuse, R0, 0x2 ;  /* 0x00000000060aa211 */ /* 0x040fe400078810ff */
[----:B------:R-:W-:Y:S02]  /*17200*/  IADD3 R3, R27, 0x90, RZ ;  /* 0x000000901b037810 */ /* 0x000fe40007ffe0ff */
[----:B-1----:R-:W-:Y:S02]  /*17210*/  SHF.R.S32.HI R9, RZ, 0x1f, R6 ;  /* 0x0000001fff097819 */ /* 0x002fe40000011406 */
[----:B------:R-:W-:Y:S02]  /*17220*/  SHF.R.S32.HI R8, RZ, 0x1f, R5 ;  /* 0x0000001fff087819 */ /* 0x000fe40000011405 */
[----:B------:R-:W-:-:S02]  /*17230*/  @!P2 LEA.HI.X R11, R6, R4, R9, 0x2, P4 ;  /* 0x00000004060ba211 */ /* 0x000fc400020f1409 */
[C---:B------:R-:W-:Y:S02]  /*17240*/  @!P3 LEA R14, P0, R5.reuse, R0, 0x2 ;  /* 0x00000000050eb211 */ /* 0x040fe400078010ff */
[----:B------:R-:W-:Y:S02]  /*17250*/  ISETP.GE.AND P4, PT, R2, c[0x0][0x3c8], PT ;  /* 0x0000f20002007a0c */ /* 0x000fe40003f86270 */
[----:B------:R-:W-:Y:S02]  /*17260*/  @!P3 LEA.HI.X R15, R5, R4, R8, 0x2, P0 ;  /* 0x00000004050fb211 */ /* 0x000fe400000f1408 */
[----:B------:R-:W-:Y:S02]  /*17270*/  SHF.R.S32.HI R6, RZ, 0x1f, R7 ;  /* 0x0000001fff067819 */ /* 0x000fe40000011407 */
[----:B------:R-:W-:Y:S02]  /*17280*/  @!P1 LEA R8, P0, R7, R0, 0x2 ;  /* 0x0000000007089211 */ /* 0x000fe400078010ff */
[----:B------:R-:W-:-:S02]  /*17290*/  ISETP.GE.AND P6, PT, R3, c[0x0][0x3c8], PT ;  /* 0x0000f20003007a0c */ /* 0x000fc40003fc6270 */
[----:B------:R-:W-:Y:S02]  /*172a0*/  @!P1 LEA.HI.X R9, R7, R4, R6, 0x2, P0 ;  /* 0x0000000407099211 */ /* 0x000fe400000f1406 */
[C---:B------:R-:W-:Y:S02]  /*172b0*/  IADD3 R7, R27.reuse, 0xa0, RZ ;  /* 0x000000a01b077810 */ /* 0x040fe40007ffe0ff */
[----:B------:R-:W-:Y:S01]  /*172c0*/  IADD3 R5, R27, 0x98, RZ ;  /* 0x000000981b057810 */ /* 0x000fe20007ffe0ff */
[----:B------:R-:W-:Y:S01]  /*172d0*/  @!P4 ST.E.64 [R16.64], R54 ;  /* 0x000000361000c985 */ /* 0x000fe2000c101b06 */
[----:B------:R-:W-:-:S03]  /*172e0*/  ISETP.GE.AND P4, PT, R7, c[0x0][0x3c8], PT ;  /* 0x0000f20007007a0c */ /* 0x000fc60003f86270 */
[----:B------:R-:W-:Y:S01]  /*172f0*/  @!P5 ST.E.64 [R12.64], R62 ;  /* 0x0000003e0c00d985 */ /* 0x000fe2000c101b06 */
[----:B------:R-:W-:Y:S02]  /*17300*/  ISETP.GE.AND P5, PT, R5, c[0x0][0x3c8], PT ;  /* 0x0000f20005007a0c */ /* 0x000fe40003fa6270 */
[----:B------:R-:W-:Y:S02]  /*17310*/  SHF.R.S32.HI R2, RZ, 0x1f, R3 ;  /* 0x0000001fff027819 */ /* 0x000fe40000011403 */
[----:B------:R-:W-:Y:S01]  /*17320*/  @!P6 LEA R18, P0, R3, R0, 0x2 ;  /* 0x000000000312e211 */ /* 0x000fe200078010ff */
[----:B------:R1:W-:Y:S01]  /*17330*/  @!P2 ST.E.64 [R10.64], R58 ;  /* 0x0000003a0a00a985 */ /* 0x0003e2000c101b06 */
[----:B------:R-:W-:Y:S02]  /*17340*/  IADD3 R6, R27, 0xa8, RZ ;  /* 0x000000a81b067810 */ /* 0x000fe40007ffe0ff */
[----:B------:R-:W-:Y:S01]  /*17350*/  @!P6 LEA.HI.X R19, R3, R4, R2, 0x2, P0 ;  /* 0x000000040313e211 */ /* 0x000fe200000f1402 */
[----:B------:R-:W-:Y:S01]  /*17360*/  @!P3 ST.E.64 [R14.64], R70 ;  /* 0x000000460e00b985 */ /* 0x000fe2000c101b06 */
[----:B------:R-:W-:-:S03]  /*17370*/  ISETP.GE.AND P6, PT, R6, c[0x0][0x3c8], PT ;  /* 0x0000f20006007a0c */ /* 0x000fc60003fc6270 */
[----:B------:R2:W-:Y:S01]  /*17380*/  @!P1 ST.E.64 [R8.64], R66 ;  /* 0x0000004208009985 */ /* 0x0005e2000c101b06 */
[----:B------:R-:W-:Y:S02]  /*17390*/  IADD3 R2, R27, 0xb0, RZ ;  /* 0x000000b01b027810 */ /* 0x000fe40007ffe0ff */
[----:B------:R-:W-:Y:S02]  /*173a0*/  ISETP.GE.AND P3, PT, R3, c[0x0][0x3c8], PT ;  /* 0x0000f20003007a0c */ /* 0x000fe40003f66270 */
[----:B-1----:R-:W-:Y:S02]  /*173b0*/  SHF.R.S32.HI R11, RZ, 0x1f, R5 ;  /* 0x0000001fff0b7819 */ /* 0x002fe40000011405 */
[-C--:B------:R-:W-:Y:S02]  /*173c0*/  @!P5 LEA R10, P0, R5, R0.reuse, 0x2 ;  /* 0x00000000050ad211 */ /* 0x080fe400078010ff */
[----:B--2---:R-:W-:Y:S02]  /*173d0*/  SHF.R.S32.HI R9, RZ, 0x1f, R7 ;  /* 0x0000001fff097819 */ /* 0x004fe40000011407 */
[----:B------:R-:W-:-:S02]  /*173e0*/  @!P4 LEA R8, P1, R7, R0, 0x2 ;  /* 0x000000000708c211 */ /* 0x000fc400078210ff */
[-C--:B------:R-:W-:Y:S02]  /*173f0*/  @!P5 LEA.HI.X R11, R5, R4.reuse, R11, 0x2, P0 ;  /* 0x00000004050bd211 */ /* 0x080fe400000f140b */
[----:B------:R-:W-:Y:S02]  /*17400*/  @!P4 LEA.HI.X R9, R7, R4, R9, 0x2, P1 ;  /* 0x000000040709c211 */ /* 0x000fe400008f1409 */
[----:B------:R-:W-:Y:S02]  /*17410*/  ISETP.GE.AND P1, PT, R2, c[0x0][0x3c8], PT ;  /* 0x0000f20002007a0c */ /* 0x000fe40003f26270 */
[----:B------:R-:W-:-:S04]  /*17420*/  IADD3 R5, R27, 0xb8, RZ ;  /* 0x000000b81b057810 */ /* 0x000fc80007ffe0ff */
[----:B------:R-:W-:Y:S02]  /*17430*/  ISETP.GE.AND P2, PT, R5, c[0x0][0x3c8], PT ;  /* 0x0000f20005007a0c */ /* 0x000fe40003f46270 */
[----:B------:R-:W-:Y:S02]  /*17440*/  SHF.R.S32.HI R13, RZ, 0x1f, R6 ;  /* 0x0000001fff0d7819 */ /* 0x000fe40000011406 */
[----:B------:R-:W-:-:S04]  /*17450*/  @!P6 LEA R12, P0, R6, R0, 0x2 ;  /* 0x00000000060ce211 */ /* 0x000fc800078010ff */
[----:B------:R-:W-:Y:S02]  /*17460*/  @!P6 LEA.HI.X R13, R6, R4, R13, 0x2, P0 ;  /* 0x00000004060de211 */ /* 0x000fe400000f140d */
[----:B------:R-:W-:Y:S02]  /*17470*/  SHF.R.S32.HI R6, RZ, 0x1f, R2 ;  /* 0x0000001fff067819 */ /* 0x000fe40000011402 */
[C---:B------:R-:W-:Y:S02]  /*17480*/  @!P1 LEA R16, P0, R2.reuse, R0, 0x2 ;  /* 0x0000000002109211 */ /* 0x040fe400078010ff */
[----:B------:R-:W-:Y:S02]  /*17490*/  IADD3 R3, R27, 0xc0, RZ ;  /* 0x000000c01b037810 */ /* 0x000fe40007ffe0ff */
[----:B------:R-:W-:Y:S02]  /*174a0*/  @!P1 LEA.HI.X R17, R2, R4, R6, 0x2, P0 ;  /* 0x0000000402119211 */ /* 0x000fe400000f1406 */
[----:B------:R-:W-:-:S02]  /*174b0*/  SHF.R.S32.HI R6, RZ, 0x1f, R5 ;  /* 0x0000001fff067819 */ /* 0x000fc40000011405 */
[----:B------:R-:W-:Y:S02]  /*174c0*/  @!P2 LEA R14, P0, R5, R0, 0x2 ;  /* 0x00000000050ea211 */ /* 0x000fe400078010ff */
[----:B------:R-:W-:Y:S02]  /*174d0*/  ISETP.GE.AND P1, PT, R3, c[0x0][0x3c8], PT ;  /* 0x0000f20003007a0c */ /* 0x000fe40003f26270 */
[----:B------:R-:W-:Y:S02]  /*174e0*/  @!P2 LEA.HI.X R15, R5, R4, R6, 0x2, P0 ;  /* 0x00000004050fa211 */ /* 0x000fe400000f1406 */
[----:B------:R-:W-:Y:S01]  /*174f0*/  IADD3 R6, R27, 0xc8, RZ ;  /* 0x000000c81b067810 */ /* 0x000fe20007ffe0ff */
[----:B------:R-:W-:Y:S04]  /*17500*/  @!P3 ST.E.64 [R18.64], R152 ;  /* 0x000000981200b985 */ /* 0x000fe8000c101b06 */
[----:B------:R1:W-:Y:S01]  /*17510*/  @!P5 ST.E.64 [R10.64], R154 ;  /* 0x0000009a0a00d985 */ /* 0x0003e2000c101b06 */
[----:B------:R-:W-:-:S02]  /*17520*/  ISETP.GE.AND P5, PT, R6, c[0x0][0x3c8], PT ;  /* 0x0000f20006007a0c */ /* 0x000fc40003fa6270 */
[----:B------:R-:W-:Y:S01]  /*17530*/  SHF.R.S32.HI R7, RZ, 0x1f, R3 ;  /* 0x0000001fff077819 */ /* 0x000fe20000011403 */
[----:B------:R2:W-:Y:S04]  /*17540*/  @!P4 ST.E.64 [R8.64], R82 ;  /* 0x000000520800c985 */ /* 0x0005e8000c101b06 */
[----:B------:R3:W-:Y:S01]  /*17550*/  @!P6 ST.E.64 [R12.64], R156 ;  /* 0x0000009c0c00e985 */ /* 0x0007e2000c101b06 */
[----:B------:R-:W-:-:S04]  /*17560*/  IADD3 R5, R27, 0xd0, RZ ;  /* 0x000000d01b057810 */ /* 0x000fc80007ffe0ff */
[----:B------:R-:W-:Y:S02]  /*17570*/  ISETP.GE.AND P4, PT, R5, c[0x0][0x3c8], PT ;  /* 0x0000f20005007a0c */ /* 0x000fe40003f86270 */
[----:B-1----:R-:W-:-:S04]  /*17580*/  @!P1 LEA R10, P0, R3, R0, 0x2 ;  /* 0x00000000030a9211 */ /* 0x002fc800078010ff */
[----:B------:R-:W-:Y:S02]  /*17590*/  @!P1 LEA.HI.X R11, R3, R4, R7, 0x2, P0 ;  /* 0x00000004030b9211 */ /* 0x000fe400000f1407 */
[----:B--2---:R-:W-:Y:S02]  /*175a0*/  SHF.R.S32.HI R9, RZ, 0x1f, R6 ;  /* 0x0000001fff097819 */ /* 0x004fe40000011406 */
[----:B---3--:R-:W-:-:S04]  /*175b0*/  @!P5 LEA R12, P0, R6, R0, 0x2 ;  /* 0x00000000060cd211 */ /* 0x008fc800078010ff */
[----:B------:R-:W-:Y:S02]  /*175c0*/  @!P5 LEA.HI.X R13, R6, R4, R9, 0x2, P0 ;  /* 0x00000004060dd211 */ /* 0x000fe400000f1409 */
[----:B------:R-:W-:Y:S02]  /*175d0*/  ISETP.GE.AND P0, PT, R2, c[0x0][0x3c8], PT ;  /* 0x0000f20002007a0c */ /* 0x000fe40003f06270 */
[----:B------:R-:W-:-:S04]  /*175e0*/  IADD3 R3, R27, 0xd8, RZ ;  /* 0x000000d81b037810 */ /* 0x000fc80007ffe0ff */
[----:B------:R-:W-:Y:S02]  /*175f0*/  ISETP.GE.AND P3, PT, R3, c[0x0][0x3c8], PT ;  /* 0x0000f20003007a0c */ /* 0x000fe40003f66270 */
[----:B------:R-:W-:-:S05]  /*17600*/  SHF.R.S32.HI R7, RZ, 0x1f, R5 ;  /* 0x0000001fff077819 */ /* 0x000fca0000011405 */
[----:B------:R-:W-:Y:S01]  /*17610*/  @!P0 ST.E.64 [R16.64], R160 ;  /* 0x000000a010008985 */ /* 0x000fe2000c101b06 */
[----:B------:R-:W-:-:S03]  /*17620*/  ISETP.GE.AND P0, PT, R21, c[0x0][0x3c8], PT ;  /* 0x0000f20015007a0c */ /* 0x000fc60003f06270 */
[----:B------:R-:W-:Y:S01]  /*17630*/  @!P2 ST.E.64 [R14.64], R158 ;  /* 0x0000009e0e00a985 */ /* 0x000fe2000c101b06 */
[----:B------:R-:W-:-:S03]  /*17640*/  ISETP.GE.AND P2, PT, R25, c[0x0][0x3c8], PT ;  /* 0x0000f20019007a0c */ /* 0x000fc60003f46270 */
[----:B------:R1:W-:Y:S01]  /*17650*/  @!P1 ST.E.64 [R10.64], R94 ;  /* 0x0000005e0a009985 */ /* 0x0003e2000c101b06 */
[----:B------:R-:W-:Y:S02]  /*17660*/  ISETP.GE.AND P1, PT, R23, c[0x0][0x3c8], PT ;  /* 0x0000f20017007a0c */ /* 0x000fe40003f26270 */
[C---:B------:R-:W-:Y:S02]  /*17670*/  @!P4 LEA R8, P6, R5.reuse, R0, 0x2 ;  /* 0x000000000508c211 */ /* 0x040fe400078c10ff */
[----:B------:R-:W-:Y:S02]  /*17680*/  SHF.R.S32.HI R2, RZ, 0x1f, R3 ;  /* 0x0000001fff027819 */ /* 0x000fe40000011403 */
[----:B------:R-:W-:Y:S01]  /*17690*/  @!P4 LEA.HI.X R9, R5, R4, R7, 0x2, P6 ;  /* 0x000000040509c211 */ /* 0x000fe200030f1407 */
[----:B------:R-:W-:Y:S04]  /*176a0*/  @!P5 ST.E.64 [R12.64], R98 ;  /* 0x000000620c00d985 */ /* 0x000fe8000c101b06 */
[----:B------:R2:W-:Y:S02]  /*176b0*/  @!P4 ST.E.64 [R8.64], R86 ;  /* 0x000000560800c985 */ /* 0x0005e4000c101b06 */
[----:B------:R-:W-:-:S04]  /*176c0*/  @!P1 LEA R6, P5, R23, R0, 0x2 ;  /* 0x0000000017069211 */ /* 0x000fc800078a10ff */
[----:B------:R-:W-:Y:S02]  /*176d0*/  @!P1 LEA.HI.X R7, R23, R4, R24, 0x2, P5 ;  /* 0x0000000417079211 */ /* 0x000fe400028f1418 */
[----:B-1----:R-:W-:-:S04]  /*176e0*/  @!P3 LEA R10, P6, R3, R0, 0x2 ;  /* 0x00000000030ab211 */ /* 0x002fc800078c10ff */
[----:B------:R-:W-:Y:S02]  /*176f0*/  @!P3 LEA.HI.X R11, R3, R4, R2, 0x2, P6 ;  /* 0x00000004030bb211 */ /* 0x000fe400030f1402 */
[-C--:B------:R-:W-:Y:S02]  /*17700*/  @!P0 LEA R2, P4, R21, R0.reuse, 0x2 ;  /* 0x0000000015028211 */ /* 0x080fe400078810ff */
[----:B--2---:R-:W-:Y:S02]  /*17710*/  @!P2 LEA R8, P6, R25, R0, 0x2 ;  /* 0x000000001908a211 */ /* 0x004fe400078c10ff */
[-C--:B------:R-:W-:Y:S02]  /*17720*/  @!P0 LEA.HI.X R3, R21, R4.reuse, R22, 0x2, P4 ;  /* 0x0000000415038211 */ /* 0x080fe400020f1416 */
[----:B------:R-:W-:Y:S01]  /*17730*/  @!P2 LEA.HI.X R9, R25, R4, R26, 0x2, P6 ;  /* 0x000000041909a211 */ /* 0x000fe200030f141a */
[----:B------:R1:W-:Y:S04]  /*17740*/  @!P3 ST.E.64 [R10.64], R106 ;  /* 0x0000006a0a00b985 */ /* 0x0003e8000c101b06 */
        /* <DEDUP_REMOVED lines=10> */
.L_x_1719:
[----:B------:R-:W2:Y:S04]  /*177f0*/  LDL.LU R7, [R1+0x2c] ;  /* 0x00002c0001077983 */ /* 0x000ea80000300800 */
[----:B-1----:R-:W3:Y:S01]  /*17800*/  LDL R6, [R1+0x34] ;  /* 0x0000340001067983 */ /* 0x002ee20000100800 */
[----:B------:R-:W-:Y:S01]  /*17810*/  ISETP.NE.U32.AND P0, PT, RZ, c[0x0][0x508], PT ;  /* 0x00014200ff007a0c */ /* 0x000fe20003f05070 */
[----:B------:R-:W-:Y:S01]  /*17820*/  IMAD.MOV.U32 R4, RZ, RZ, 0x4 ;  /* 0x00000004ff047424 */ /* 0x000fe200078e00ff */
[----:B------:R-:W-:Y:S01]  /*17830*/  ISETP.NE.U32.AND P2, PT, RZ, c[0x0][0x500], PT ;  /* 0x00014000ff007a0c */ /* 0x000fe20003f45070 */
[----:B------:R-:W-:Y:S01]  /*17840*/  IMAD.MOV.U32 R17, RZ, RZ, c[0x0][0x388] ;  /* 0x0000e200ff117624 */ /* 0x000fe200078e00ff */
[----:B------:R-:W-:Y:S01]  /*17850*/  ISETP.NE.AND.EX P0, PT, RZ, c[0x0][0x50c], PT, P0 ;  /* 0x00014300ff007a0c */ /* 0x000fe20003f05300 */
[----:B------:R-:W-:Y:S01]  /*17860*/  IMAD.MOV.U32 R0, RZ, RZ, RZ ;  /* 0x000000ffff007224 */ /* 0x000fe200078e00ff */
[----:B------:R-:W-:Y:S01]  /*17870*/  ISETP.NE.AND.EX P2, PT, RZ, c[0x0][0x504], PT, P2 ;  /* 0x00014100ff007a0c */ /* 0x000fe20003f45320 */
[----:B---3--:R-:W-:-:S10]  /*17880*/  IMAD.WIDE R2, R6, R4, c[0x0][0x500] ;  /* 0x0001400006027625 */ /* 0x008fd400078e0204 */
[----:B------:R-:W-:Y:S02]  /*17890*/  @P0 IMAD.WIDE R4, R6, R4, c[0x0][0x508] ;  /* 0x0001420006040625 */ /* 0x000fe400078e0204 */
        /* <DEDUP_REMOVED lines=9> */
.L_x_1740:
[----:B-1----:R-:W1:Y:S01]  /*17930*/  S2R R5, SR_TID.X ;  /* 0x0000000000057919 */ /* 0x002e620000002100 */
[----:B------:R-:W-:Y:S01]  /*17940*/  SHF.R.S32.HI R2, RZ, 0x1f, R6 ;  /* 0x0000001fff027819 */ /* 0x000fe20000011406 */
[----:B------:R-:W-:Y:S01]  /*17950*/  BSSY B0, `(.L_x_1741) ;  /* 0x0000038000007945 */ /* 0x000fe20003800000 */
[----:B-----5:R-:W-:-:S02]  /*17960*/  SHF.R.S32.HI R13, RZ, 0x1f, R0 ;  /* 0x0000001fff0d7819 */ /* 0x020fc40000011400 */
[----:B------:R-:W-:Y:S02]  /*17970*/  SEL R3, R6, RZ, !P2 ;  /* 0x000000ff06037207 */ /* 0x000fe40005000000 */
[----:B------:R-:W-:Y:S02]  /*17980*/  SEL R20, R2, RZ, !P2 ;  /* 0x000000ff02147207 */ /* 0x000fe40005000000 */
        /* <DEDUP_REMOVED lines=52> */
.L_x_1742:
[----:B------:R-:W-:Y:S05]  /*17cd0*/  BSYNC B0 ;  /* 0x0000000000007941 */ /* 0x000fea0003800000 */
.L_x_1741:
        /* <DEDUP_REMOVED lines=15> */
[----:B------:R-:W-:-:S03]  /*17dd0*/  IADD3 R14, R10, R11, RZ ;  /* 0x0000000b0a0e7210 */ /* 0x000fc60007ffe0ff */
[----:B------:R-:W-:Y:S01]  /*17de0*/  IMAD R0, R0, c[0x0][0x3a4], R2 ;  /* 0x0000e90000007a24 */ /* 0x000fe200078e0202 */
[----:B----4-:R-:W-:Y:S01]  /*17df0*/  IADD3 R2, R6, R11, RZ ;  /* 0x0000000b06027210 */ /* 0x010fe20007ffe0ff */
        /* <DEDUP_REMOVED lines=27> */
.L_x_1798:
[----:B------:R-:W-:Y:S05]  /*17fb0*/  BRA.DIV ~URZ, `(.L_x_1744) ;  /* 0x000026027f007947 */ /* 0x000fea000b800000 */
[----:B------:R3:W4:Y:S02]  /*17fc0*/  SHFL.IDX PT, R0, R15, RZ, 0x181f ;  /* 0x00181fff0f007589 */ /* 0x00072400000e0000 */
.L_x_1799:
        /* <DEDUP_REMOVED lines=27> */
.L_x_1746:
[----:B------:R-:W-:Y:S05]  /*18180*/  BSYNC B0 ;  /* 0x0000000000007941 */ /* 0x000fea0003800000 */
.L_x_1745:
[----:B------:R-:W-:Y:S05]  /*18190*/  BRA.DIV ~URZ, `(.L_x_1747) ;  /* 0x000024827f007947 */ /* 0x000fea000b800000 */
[----:B--2---:R2:W1:Y:S04]  /*181a0*/  SHFL.IDX PT, R4, R12, 0x1, 0x181f ;  /* 0x00381f000c047f89 */ /* 0x00446800000e0000 */
[----:B----4-:R2:W4:Y:S02]  /*181b0*/  SHFL.IDX PT, R0, R15, 0x1, 0x181f ;  /* 0x00381f000f007f89 */ /* 0x01052400000e0000 */
.L_x_1800:
        /* <DEDUP_REMOVED lines=27> */
.L_x_1749:
[----:B------:R-:W-:Y:S05]  /*18370*/  BSYNC B0 ;  /* 0x0000000000007941 */ /* 0x000fea0003800000 */
.L_x_1748:
[----:B------:R-:W-:Y:S05]  /*18380*/  BRA.DIV ~URZ, `(.L_x_1750) ;  /* 0x000023527f007947 */ /* 0x000fea000b800000 */
[----:B-1----:R1:W2:Y:S02]  /*18390*/  SHFL.IDX PT, R4, R12, 0x2, 0x181f ;  /* 0x00581f000c047f89 */ /* 0x0022a400000e0000 */
.L_x_1801:
[----:B------:R-:W-:Y:S05]  /*183a0*/  BRA.DIV ~URZ, `(.L_x_1751) ;  /* 0x000023a27f007947 */ /* 0x000fea000b800000 */
[----:B----4-:R4:W1:Y:S02]  /*183b0*/  SHFL.IDX PT, R0, R15, 0x2, 0x181f ;  /* 0x00581f000f007f89 */ /* 0x01086400000e0000 */
.L_x_1802:
        /* <DEDUP_REMOVED lines=27> */
.L_x_1753:
[----:B------:R-:W-:Y:S05]  /*18570*/  BSYNC B0 ;  /* 0x0000000000007941 */ /* 0x000fea0003800000 */
.L_x_1752:
[----:B------:R-:W-:Y:S05]  /*18580*/  BRA.DIV ~URZ, `(.L_x_1754) ;  /* 0x000022227f007947 */ /* 0x000fea000b800000 */
[----:B--2---:R2:W3:Y:S04]  /*18590*/  SHFL.IDX PT, R4, R12, 0x3, 0x181f ;  /* 0x00781f000c047f89 */ /* 0x0044e800000e0000 */
[----:B-1----:R2:W1:Y:S02]  /*185a0*/  SHFL.IDX PT, R0, R15, 0x3, 0x181f ;  /* 0x00781f000f007f89 */ /* 0x00246400000e0000 */
.L_x_1803:
[----:B------:R-:W-:-:S04]  /*185b0*/  IADD3 R14, R14, 0x60, RZ ;  /* 0x000000600e0e7810 */ /* 0x000fc80007ffe0ff */
[----:B------:R-:W-:-:S13]  /*185c0*/  ISETP.GE.AND P0, PT, R14, R13, PT ;  /* 0x0000000d0e00720c */ /* 0x000fda0003f06270 */
[----:B------:R-:W-:Y:S05]  /*185d0*/  @P0 BRA `(.L_x_1734) ;  /* 0x0000017000000947 */ /* 0x000fea0003800000 */
[----:B------:R-:W5:Y:S04]  /*185e0*/  LDL.64 R2, [R1+0x20] ;  /* 0x0000200001027983 */ /* 0x000f680000100a00 */
[----:B--2---:R-:W2:Y:S04]  /*185f0*/  LDL R17, [R1+0x3c] ;  /* 0x00003c0001117983 */ /* 0x004ea80000100800 */
[----:B---34-:R-:W3:Y:S04]  /*18600*/  LDL R15, [R1+0x38] ;  /* 0x00003800010f7983 */ /* 0x018ee80000100800 */
[----:B------:R-:W4:Y:S04]  /*18610*/  LDL R5, [R1+0x40] ;  /* 0x0000400001057983 */ /* 0x000f280000100800 */
[----:B------:R-:W4:Y:S04]  /*18620*/  LDL R18, [R1+0x54] ;  /* 0x0000540001127983 */ /* 0x000f280000100800 */
[----:B------:R-:W4:Y:S04]  /*18630*/  LDL R16, [R1+0x50] ;  /* 0x0000500001107983 */ /* 0x000f280000100800 */
[----:B------:R-:W4:Y:S01]  /*18640*/  LDL R12, [R1+0x4c] ;  /* 0x00004c00010c7983 */ /* 0x000f220000100800 */
[----:B-----5:R-:W-:-:S02]  /*18650*/  ISETP.GE.AND P3, PT, R2, c[0x0][0x3c8], PT ;  /* 0x0000f20002007a0c */ /* 0x020fc40003f66270 */
[----:B--2---:R-:W-:Y:S02]  /*18660*/  ISETP.GE.AND P2, PT, R17, c[0x0][0x3c8], PT ;  /* 0x0000f20011007a0c */ /* 0x004fe40003f46270 */
[----:B---3--:R-:W-:Y:S02]  /*18670*/  ISETP.GE.AND P1, PT, R15, c[0x0][0x3c8], PT ;  /* 0x0000f2000f007a0c */ /* 0x008fe40003f26270 */
[----:B----4-:R-:W-:-:S07]  /*18680*/  ISETP.GE.AND P0, PT, R5, c[0x0][0x3c8], PT ;  /* 0x0000f20005007a0c */ /* 0x010fce0003f06270 */
        /* <DEDUP_REMOVED lines=12> */
.L_x_1734:
[----:B------:R-:W-:Y:S05]  /*18750*/  BSYNC B1 ;  /* 0x0000000000017941 */ /* 0x000fea0003800000 */
.L_x_1718:
[----:B------:R-:W-:-:S13]  /*18760*/  ISETP.NE.AND P0, PT, RZ, UR5, PT ;  /* 0x00000005ff007c0c */ /* 0x000fda000bf05270 */
[----:B------:R-:W-:Y:S01]  /*18770*/  @P0 WARPSYNC 0xffffffff ;  /* 0xffffffff00000948 */ /* 0x000fe20003800000 */
[----:B------:R-:W-:Y:S06]  /*18780*/  @P0 BAR.SYNC.DEFER_BLOCKING 0x5, 0x100 ;  /* 0x0144000000000b1d */ /* 0x000fec0000010000 */
[----:B-1-3--:R-:W1:Y:S04]  /*18790*/  @P0 LDS.128 R4, [0x20100] ;  /* 0x02010000ff040984 */ /* 0x00ae680000000c00 */
[----:B-1----:R1:W-:Y:S04]  /*187a0*/  @P0 STL.64 [R1+0x28], R4 ;  /* 0x0000280401000387 */ /* 0x0023e80000100a00 */
[----:B------:R1:W-:Y:S04]  /*187b0*/  @P0 STL.64 [R1+0x30], R6 ;  /* 0x0000300601000387 */ /* 0x0003e80000100a00 */
[----:B------:R-:W-:Y:S06]  /*187c0*/  @P0 BAR.ARV 0x4, 0x100 ;  /* 0x0104000000000b1d */ /* 0x000fec0000002000 */
[----:B------:R-:W-:Y:S05]  /*187d0*/  @P0 BRA `(.L_x_1755) ;  /* 0x0000104000000947 */ /* 0x000fea0003800000 */
[----:B----4-:R-:W3:Y:S01]  /*187e0*/  S2R R0, SR_TID.X ;  /* 0x0000000000007919 */ /* 0x010ee20000002100 */
[----:B-1----:R-:W-:Y:S01]  /*187f0*/  IMAD.MOV.U32 R7, RZ, RZ, RZ ;  /* 0x000000ffff077224 */ /* 0x002fe200078e00ff */
[----:B--23--:R-:W-:-:S04]  /*18800*/  LOP3.LUT R14, R0, 0x1f, RZ, 0xc0, !PT ;  /* 0x0000001f000e7812 */ /* 0x00cfc800078ec0ff */
[----:B------:R-:W-:Y:S01]  /*18810*/  ISETP.NE.AND P6, PT, R14, 0x1f, PT ;  /* 0x0000001f0e00780c */ /* 0x000fe20003fc5270 */
[----:B------:R-:W-:Y:S10]  /*18820*/  BRA.DIV ~URZ, `(.L_x_1756) ;  /* 0x000020427f007947 */ /* 0x000ff4000b800000 */
[----:B------:R1:W2:Y:S02]  /*18830*/  SHFL.IDX PT, R9, R110, RZ, 0x1f ;  /* 0x00001fff6e097589 */ /* 0x0002a400000e0000 */
.L_x_1804:
[----:B------:R-:W-:Y:S05]  /*18840*/  BRA.DIV ~URZ, `(.L_x_1757) ;  /* 0x000020927f007947 */ /* 0x000fea000b800000 */
[----:B------:R3:W4:Y:S02]  /*18850*/  SHFL.IDX PT, R8, R110, 0x1, 0x1f ;  /* 0x00201f006e087f89 */ /* 0x00072400000e0000 */
.L_x_1805:
        /* <DEDUP_REMOVED lines=19> */
.L_x_1806:
        /* <DEDUP_REMOVED lines=16> */
.L_x_1807:
[----:B---3--:R-:W-:Y:S01]  /*18a90*/  IMAD R0, R0, c[0x0][0x538], RZ ;  /* 0x00014e0000007a24 */ /* 0x008fe200078e02ff */
[----:B------:R-:W-:Y:S04]  /*18aa0*/  BSSY B1, `(.L_x_1760) ;  /* 0x00000ce000017945 */ /* 0x000fe80003800000 */
[----:B----4-:R-:W-:-:S04]  /*18ab0*/  IADD3 R8, R0, R8, RZ ;  /* 0x0000000800087210 */ /* 0x010fc80007ffe0ff */
[----:B--2---:R-:W-:-:S13]  /*18ac0*/  ISETP.GT.AND P0, PT, R8, R9, PT ;  /* 0x000000090800720c */ /* 0x004fda0003f04270 */
[----:B------:R-:W-:Y:S05]  /*18ad0*/  @P0 BRA `(.L_x_1761) ;  /* 0x0000025000000947 */ /* 0x000fea0003800000 */
.L_x_1765:
        /* <DEDUP_REMOVED lines=17> */
.L_x_1808:
        /* <DEDUP_REMOVED lines=16> */
.L_x_1809:
[----:B--2---:R-:W-:-:S05]  /*18cf0*/  IMAD R0, R0, c[0x0][0x538], RZ ;  /* 0x00014e0000007a24 */ /* 0x004fca00078e02ff */
[----:B------:R-:W-:-:S04]  /*18d00*/  IADD3 R8, R0, R8, RZ ;  /* 0x0000000800087210 */ /* 0x000fc80007ffe0ff */
[----:B------:R-:W-:-:S13]  /*18d10*/  ISETP.GT.AND P0, PT, R8, R9, PT ;  /* 0x000000090800720c */ /* 0x000fda0003f04270 */
[----:B-1----:R-:W-:Y:S05]  /*18d20*/  @!P0 BRA `(.L_x_1765) ;  /* 0xfffffdb000008947 */ /* 0x002fea000383ffff */
.L_x_1761:
[----:B------:R-:W-:-:S05]  /*18d30*/  IADD3 R11, -R0, R8, RZ ;  /* 0x00000008000b7210 */ /* 0x000fca0007ffe1ff */
[----:B------:R-:W-:-:S05]  /*18d40*/  IMAD R0, R4, c[0x0][0x538], R11 ;  /* 0x00014e0004007a24 */ /* 0x000fca00078e020b */
[----:B------:R-:W-:Y:S01]  /*18d50*/  ISETP.GT.AND P0, PT, R0, R9, PT ;  /* 0x000000090000720c */ /* 0x000fe20003f04270 */
[----:B------:R-:W-:-:S12]  /*18d60*/  BRA.DIV ~URZ, `(.L_x_1766) ;  /* 0x00001fb27f007947 */ /* 0x000fd8000b800000 */
[----:B------:R-:W-:-:S03]  /*18d70*/  VOTE.ANY R12, PT, !P0 ;  /* 0x00000000000c7806 */ /* 0x000fc600040e0100 */
.L_x_1810:
[----:B------:R-:W2:Y:S01]  /*18d80*/  LDL.LU R0, [R1+0x34] ;  /* 0x0000340001007983 */ /* 0x000ea20000300800 */
[----:B------:R-:W2:Y:S02]  /*18d90*/  POPC R8, R12 ;  /* 0x0000000c00087309 */ /* 0x000ea40000000000 */
[----:B--2---:R-:W-:-:S05]  /*18da0*/  IADD3 R0, R8, R0, RZ ;  /* 0x0000000008007210 */ /* 0x004fca0007ffe0ff */
[----:B------:R2:W-:Y:S01]  /*18db0*/  STL [R1+0x34], R0 ;  /* 0x0000340001007387 */ /* 0x0005e20000100800 */
[----:B------:R-:W-:Y:S05]  /*18dc0*/  BRA.DIV ~URZ, `(.L_x_1767) ;  /* 0x00001fa27f007947 */ /* 0x000fea000b800000 */
[----:B------:R3:W4:Y:S04]  /*18dd0*/  SHFL.IDX PT, R10, R6, R8, 0x1f ;  /* 0x00001f08060a7589 */ /* 0x00072800000e0000 */
[----:B------:R3:W1:Y:S02]  /*18de0*/  SHFL.IDX PT, R7, R7, R8, 0x1f ;  /* 0x00001f0807077589 */ /* 0x00066400000e0000 */
.L_x_1811:
[----:B------:R-:W-:Y:S01]  /*18df0*/  ISETP.NE.AND P0, PT, R12, RZ, PT ;  /* 0x000000ff0c00720c */ /* 0x000fe20003f05270 */
[----:B------:R-:W-:-:S12]  /*18e00*/  BSSY B0, `(.L_x_1768) ;  /* 0x0000005000007945 */ /* 0x000fd80003800000 */
[----:B------:R-:W-:Y:S05]  /*18e10*/  @!P0 BRA `(.L_x_1769) ;  /* 0x0000003000008947 */ /* 0x000fea0003800000 */
[----:B------:R-:W-:Y:S01]  /*18e20*/  IADD3 R3, R8, -0x1, RZ ;  /* 0xffffffff08037810 */ /* 0x000fe20007ffe0ff */
[----:B------:R-:W-:Y:S05]  /*18e30*/  BRA.DIV ~URZ, `(.L_x_1770) ;  /* 0x000020027f007947 */ /* 0x000fea000b800000 */
[----:B------:R2:W3:Y:S02]  /*18e40*/  SHFL.IDX PT, R13, R4, R3, 0x1f ;  /* 0x00001f03040d7589 */ /* 0x0004e400000e0000 */
.L_x_1769:
[----:B------:R-:W-:Y:S05]  /*18e50*/  BSYNC B0 ;  /* 0x0000000000007941 */ /* 0x000fea0003800000 */
.L_x_1768:
        /* <DEDUP_REMOVED lines=68> */
.L_x_1772:
        /* <DEDUP_REMOVED lines=40> */
[----:B------:R-:W-:Y:S02]  /*19520*/  IABS R11, R0 ;  /* 0x00000000000b7213 */ /* 0x000fe40000000000 */
[----:B------:R-:W1:Y:S01]  /*19530*/  I2F.RP R4, R3 ;  /* 0x0000000300047306 */ /* 0x000e620000209400 */
[----:B------:R-:W-:Y:S02]  /*19540*/  MOV R7, R2 ;  /* 0x0000000200077202 */ /* 0x000fe40000000f00 */
[----:B------:R-:W-:-:S05]  /*19550*/  IMAD.MOV R2, RZ, RZ, -R11 ;  /* 0x000000ffff027224 */ /* 0x000fca00078e0a0b */
[----:B-1----:R-:W1:Y:S02]  /*19560*/  MUFU.RCP R4, R4 ;  /* 0x0000000400047308 */ /* 0x002e640000001000 */
[----:B-1----:R-:W-:-:S06]  /*19570*/  IADD3 R4, R4, 0xffffffe, RZ ;  /* 0x0ffffffe04047810 */ /* 0x002fcc0007ffe0ff */
[----:B------:R-:W1:Y:S02]  /*19580*/  F2I.FTZ.U32.TRUNC.NTZ R5, R4 ;  /* 0x0000000400057305 */ /* 0x000e64000021f000 */
[----:B-1----:R-:W-:-:S04]  /*19590*/  IMAD.MOV R4, RZ, RZ, -R5 ;  /* 0x000000ffff047224 */ /* 0x002fc800078e0a05 */
[----:B------:R-:W-:Y:S02]  /*195a0*/  IMAD R8, R4, R3, RZ ;  /* 0x0000000304087224 */ /* 0x000fe400078e02ff */
[----:B------:R-:W-:-:S04]  /*195b0*/  IMAD.MOV.U32 R4, RZ, RZ, RZ ;  /* 0x000000ffff047224 */ /* 0x000fc800078e00ff */
[----:B------:R-:W-:-:S04]  /*195c0*/  IMAD.HI.U32 R5, R5, R8, R4 ;  /* 0x0000000805057227 */ /* 0x000fc800078e0004 */
        /* <DEDUP_REMOVED lines=17> */
.L_x_1773:
[----:B------:R-:W-:Y:S05]  /*196e0*/  BSYNC B0 ;  /* 0x0000000000007941 */ /* 0x000fea0003800000 */
.L_x_1771:
[----:B------:R-:W-:-:S04]  /*196f0*/  LOP3.LUT R2, RZ, R2, RZ, 0x33, !PT ;  /* 0x00000002ff027212 */ /* 0x000fc800078e33ff */
[----:B-1----:R-:W-:-:S05]  /*19700*/  IADD3 R0, R2, R10, RZ ;  /* 0x0000000a02007210 */ /* 0x002fca0007ffe0ff */
[----:B------:R1:W-:Y:S01]  /*19710*/  STL [R1+0x2c], R0 ;  /* 0x00002c0001007387 */ /* 0x0003e20000100800 */
[----:B------:R-:W-:Y:S05]  /*19720*/  BRA `(.L_x_1774) ;  /* 0x0000005000007947 */ /* 0x000fea0003800000 */
.L_x_1762:
[----:B------:R-:W-:Y:S01]  /*19730*/  MOV R0, c[0x0][0x53c] ;  /* 0x00014f0000007a02 */ /* 0x000fe20000000f00 */
[----:B------:R2:W-:Y:S04]  /*19740*/  STL [R1+0x28], R9 ;  /* 0x0000280901007387 */ /* 0x0005e80000100800 */
[----:B------:R2:W-:Y:S04]  /*19750*/  STL [R1+0x2c], RZ ;  /* 0x00002cff01007387 */ /* 0x0005e80000100800 */
[----:B------:R2:W-:Y:S04]  /*19760*/  STL [R1+0x30], RZ ;  /* 0x000030ff01007387 */ /* 0x0005e80000100800 */
[----:B------:R2:W-:Y:S02]  /*19770*/  STL [R1+0x34], R0 ;  /* 0x0000340001007387 */ /* 0x0005e40000100800 */
.L_x_1774:
[----:B------:R-:W-:Y:S05]  /*19780*/  BSYNC B1 ;  /* 0x0000000000017941 */ /* 0x000fea0003800000 */
.L_x_1760:
        /* <DEDUP_REMOVED lines=9> */
.L_x_1755:
[----:B--2-4-:R-:W2:Y:S02]  /*19820*/  LDL R0, [R1+0x34] ;  /* 0x0000340001007983 */ /* 0x014ea40000100800 */
[----:B--2---:R-:W-:-:S13]  /*19830*/  ISETP.GE.AND P0, PT, R0, c[0x0][0x53c], PT ;  /* 0x00014f0000007a0c */ /* 0x004fda0003f06270 */
[----:B-1----:R-:W-:Y:S01]  /*19840*/  @P0 CALL.REL.NOINC `(.L_x_1775) ;  /* 0x0000001000000944 */ /* 0x002fe20003c00000 */
[----:B------:R-:W-:Y:S05]  /*19850*/  BRA `(.L_x_1776) ;  /* 0xfffe83a000007947 */ /* 0x000fea000383ffff */
.L_x_1775:
[----:B------:R-:W-:Y:S05]  /*19860*/  EXIT ;  /* 0x000000000000794d */ /* 0x000fea0003800000 */
.L_x_1636:
[----:B------:R-:W-:Y:S01]  /*19870*/  IMAD.MOV.U32 R0, RZ, RZ, R5 ;  /* 0x000000ffff007224 */ /* 0x000fe200078e0005 */
[----:B------:R-:W-:Y:S02]  /*19880*/  MOV R2, 0x1 ;  /* 0x0000000100027802 */ /* 0x000fe40000000f00 */
[----:B------:R-:W-:Y:S02]  /*19890*/  MOV R3, 0x198b0 ;  /* 0x000198b000037802 */ /* 0x000fe40000000f00 */
[----:B------:R-:W-:Y:S05]  /*198a0*/  CALL.REL.NOINC `($__internal_36_$__cuda_sm70_shflsync_up_p) ;  /* 0x0000169000007944 */ /* 0x000fea0003c00000 */
[----:B------:R-:W-:Y:S01]  /*198b0*/  MOV R0, R4 ;  /* 0x0000000400007202 */ /* 0x000fe20000000f00 */
[----:B------:R-:W-:Y:S05]  /*198c0*/  BRA `(.L_x_1777) ;  /* 0xfffe6b9000007947 */ /* 0x000fea000383ffff */
.L_x_1637:
[----:B------:R-:W-:Y:S01]  /*198d0*/  IMAD.MOV.U32 R0, RZ, RZ, R5 ;  /* 0x000000ffff007224 */ /* 0x000fe200078e0005 */
[----:B------:R-:W-:Y:S02]  /*198e0*/  MOV R2, 0x2 ;  /* 0x0000000200027802 */ /* 0x000fe40000000f00 */
[----:B------:R-:W-:Y:S02]  /*198f0*/  MOV R3, 0x19910 ;  /* 0x0001991000037802 */ /* 0x000fe40000000f00 */
[----:B------:R-:W-:Y:S05]  /*19900*/  CALL.REL.NOINC `($__internal_36_$__cuda_sm70_shflsync_up_p) ;  /* 0x0000163000007944 */ /* 0x000fea0003c00000 */
[----:B------:R-:W-:Y:S01]  /*19910*/  SEL R0, R4, RZ, P4 ;  /* 0x000000ff04007207 */ /* 0x000fe20002000000 */
[----:B------:R-:W-:Y:S01]  /*19920*/  IMAD.MOV.U32 R2, RZ, RZ, 0x4 ;  /* 0x00000004ff027424 */ /* 0x000fe200078e00ff */
[----:B------:R-:W-:-:S03]  /*19930*/  MOV R3, 0x19960 ;  /* 0x0001996000037802 */ /* 0x000fc60000000f00 */
[----:B------:R-:W-:Y:S02]  /*19940*/  IMAD.IADD R0, R5, 0x1, R0 ;  /* 0x0000000105007824 */ /* 0x000fe400078e0200 */
        /* <DEDUP_REMOVED lines=14> */
[----:B------:R-:W-:Y:S01]  /*19a30*/  IMAD.IADD R4, R0, 0x1, R4 ;  /* 0x0000000100047824 */ /* 0x000fe200078e0204 */
[----:B------:R-:W-:-:S03]  /*19a40*/  MOV R0, 0x1f ;  /* 0x0000001f00007802 */ /* 0x000fc60000000f00 */
[----:B------:R-:W-:Y:S02]  /*19a50*/  IMAD.MOV.U32 R5, RZ, RZ, R4 ;  /* 0x000000ffff057224 */ /* 0x000fe400078e0004 */
[----:B------:R-:W-:Y:S05]  /*19a60*/  CALL.REL.NOINC `($__internal_35_$__cuda_sm70_shflsync_idx_p) ;  /* 0x0000148000007944 */ /* 0x000fea0003c00000 */
[----:B------:R-:W-:Y:S05]  /*19a70*/  BRA `(.L_x_1778) ;  /* 0xfffe6ae000007947 */ /* 0x000fea000383ffff */
.L_x_1639:
[----:B------:R-:W-:Y:S02]  /*19a80*/  SEL R0, RZ, 0x1, P0 ;  /* 0x00000001ff007807 */ /* 0x000fe40000000000 */
[----:B------:R-:W-:Y:S02]  /*19a90*/  MOV R2, 0x19ab0 ;  /* 0x00019ab000027802 */ /* 0x000fe40000000f00 */
[----:B------:R-:W-:Y:S05]  /*19aa0*/  CALL.REL.NOINC `($__internal_37_$__cuda_sm70_votesync_ballot) ;  /* 0x0000150000007944 */ /* 0x000fea0003c00000 */
[----:B------:R-:W-:Y:S01]  /*19ab0*/  MOV R10, R0 ;  /* 0x00000000000a7202 */ /* 0x000fe20000000f00 */
[----:B------:R-:W-:Y:S05]  /*19ac0*/  BRA `(.L_x_1779) ;  /* 0xfffe6b2000007947 */ /* 0x000fea000383ffff */
.L_x_1640:
[----:B------:R-:W-:Y:S01]  /*19ad0*/  IMAD.MOV.U32 R5, RZ, RZ, R9 ;  /* 0x000000ffff057224 */ /* 0x000fe200078e0009 */
[----:B------:R-:W-:Y:S01]  /*19ae0*/  MOV R3, R7 ;  /* 0x0000000700037202 */ /* 0x000fe20000000f00 */
[----:B-1----:R-:W-:Y:S01]  /*19af0*/  IMAD.MOV.U32 R0, RZ, RZ, 0x1f ;  /* 0x0000001fff007424 */ /* 0x002fe200078e00ff */
[----:B------:R-:W-:Y:S02]  /*19b00*/  MOV R2, 0x19b20 ;  /* 0x00019b2000027802 */ /* 0x000fe40000000f00 */
[----:B------:R-:W-:Y:S05]  /*19b10*/  CALL.REL.NOINC `($__internal_35_$__cuda_sm70_shflsync_idx_p) ;  /* 0x000013d000007944 */ /* 0x000fea0003c00000 */
[----:B------:R-:W-:Y:S01]  /*19b20*/  IMAD.MOV.U32 R12, RZ, RZ, R0 ;  /* 0x000000ffff0c7224 */ /* 0x000fe200078e0000 */
[----:B------:R-:W-:Y:S01]  /*19b30*/  MOV R5, R8 ;  /* 0x0000000800057202 */ /* 0x000fe20000000f00 */
[----:B------:R-:W-:Y:S01]  /*19b40*/  IMAD.MOV.U32 R6, RZ, RZ, RZ ;  /* 0x000000ffff067224 */ /* 0x000fe200078e00ff */
[----:B------:R-:W-:Y:S01]  /*19b50*/  MOV R3, R7 ;  /* 0x0000000700037202 */ /* 0x000fe20000000f00 */
[----:B------:R-:W-:Y:S01]  /*19b60*/  IMAD.MOV.U32 R0, RZ, RZ, 0x1f ;  /* 0x0000001fff007424 */ /* 0x000fe200078e00ff */
[----:B------:R-:W-:-:S02]  /*19b70*/  MOV R2, 0x19b90 ;  /* 0x00019b9000027802 */ /* 0x000fc40000000f00 */
[----:B------:R-:W-:Y:S05]  /*19b80*/  CALL.REL.NOINC `($__internal_35_$__cuda_sm70_shflsync_idx_p) ;  /* 0x0000136000007944 */ /* 0x000fea0003c00000 */
[----:B------:R-:W-:Y:S01]  /*19b90*/  MOV R9, R0 ;  /* 0x0000000000097202 */ /* 0x000fe20000000f00 */
[----:B------:R-:W-:Y:S05]  /*19ba0*/  BRA `(.L_x_1780) ;  /* 0xfffe6ab000007947 */ /* 0x000fea000383ffff */
.L_x_1643:
[----:B------:R-:W-:Y:S01]  /*19bb0*/  IMAD.MOV.U32 R5, RZ, RZ, R4 ;  /* 0x000000ffff057224 */ /* 0x000fe200078e0004 */
[----:B-1----:R-:W-:-:S02]  /*19bc0*/  MOV R0, 0x1f ;  /* 0x0000001f00007802 */ /* 0x002fc40000000f00 */
[----:B------:R-:W-:Y:S02]  /*19bd0*/  MOV R2, 0x19bf0 ;  /* 0x00019bf000027802 */ /* 0x000fe40000000f00 */
[----:B--234-:R-:W-:Y:S05]  /*19be0*/  CALL.REL.NOINC `($__internal_35_$__cuda_sm70_shflsync_idx_p) ;  /* 0x0000130000007944 */ /* 0x01cfea0003c00000 */
[----:B------:R-:W-:Y:S01]  /*19bf0*/  MOV R6, R0 ;  /* 0x0000000000067202 */ /* 0x000fe20000000f00 */
[----:B------:R-:W-:Y:S05]  /*19c00*/  BRA `(.L_x_1642) ;  /* 0xfffe6ab000007947 */ /* 0x000fea000383ffff */
.L_x_1662:
[----:B-1----:R-:W-:Y:S01]  /*19c10*/  IMAD.MOV.U32 R5, RZ, RZ, R14 ;  /* 0x000000ffff057224 */ /* 0x002fe200078e000e */
[----:B------:R-:W-:Y:S01]  /*19c20*/  MOV R3, RZ ;  /* 0x000000ff00037202 */ /* 0x000fe20000000f00 */
[----:B------:R-:W-:Y:S01]  /*19c30*/  IMAD.MOV.U32 R0, RZ, RZ, 0x181f ;  /* 0x0000181fff007424 */ /* 0x000fe200078e00ff */
[----:B------:R-:W-:Y:S02]  /*19c40*/  MOV R2, 0x19c60 ;  /* 0x00019c6000027802 */ /* 0x000fe40000000f00 */
[----:B------:R-:W-:Y:S05]  /*19c50*/  CALL.REL.NOINC `($__internal_35_$__cuda_sm70_shflsync_idx_p) ;  /* 0x0000129000007944 */ /* 0x000fea0003c00000 */
[----:B------:R-:W-:Y:S01]  /*19c60*/  MOV R4, R0 ;  /* 0x0000000000047202 */ /* 0x000fe20000000f00 */
[----:B------:R-:W-:Y:S05]  /*19c70*/  BRA `(.L_x_1781) ;  /* 0xfffe94d000007947 */ /* 0x000fea000383ffff */
.L_x_1663:
[----:B------:R-:W-:Y:S01]  /*19c80*/  IMAD.MOV.U32 R5, RZ, RZ, R15 ;  /* 0x000000ffff057224 */ /* 0x000fe200078e000f */
[----:B------:R-:W-:Y:S01]  /*19c90*/  MOV R3, RZ ;  /* 0x000000ff00037202 */ /* 0x000fe20000000f00 */
[----:B------:R-:W-:Y:S01]  /*19ca0*/  IMAD.MOV.U32 R0, RZ, RZ, 0x181f ;  /* 0x0000181fff007424 */ /* 0x000fe200078e00ff */
[----:B------:R-:W-:Y:S02]  /*19cb0*/  MOV R2, 0x19cd0 ;  /* 0x00019cd000027802 */ /* 0x000fe40000000f00 */
[----:B-12---:R-:W-:Y:S05]  /*19cc0*/  CALL.REL.NOINC `($__internal_35_$__cuda_sm70_shflsync_idx_p) ;  /* 0x0000122000007944 */ /* 0x006fea0003c00000 */
[----:B------:R-:W-:Y:S05]  /*19cd0*/  BRA `(.L_x_1782) ;  /* 0xfffe949000007947 */ /* 0x000fea000383ffff */
.L_x_1666:
[----:B------:R-:W-:Y:S01]  /*19ce0*/  IMAD.MOV.U32 R5, RZ, RZ, R14 ;  /* 0x000000ffff057224 */ /* 0x000fe200078e000e */
[----:B---3--:R-:W-:Y:S01]  /*19cf0*/  MOV R3, 0x1 ;  /* 0x0000000100037802 */ /* 0x008fe20000000f00 */
[----:B----4-:R-:W-:Y:S01]  /*19d00*/  IMAD.MOV.U32 R0, RZ, RZ, 0x181f ;  /* 0x0000181fff007424 */ /* 0x010fe200078e00ff */
[----:B------:R-:W-:-:S02]  /*19d10*/  MOV R2, 0x19d30 ;  /* 0x00019d3000027802 */ /* 0x000fc40000000f00 */
[----:B-12---:R-:W-:Y:S05]  /*19d20*/  CALL.REL.NOINC `($__internal_35_$__cuda_sm70_shflsync_idx_p) ;  /* 0x000011c000007944 */ /* 0x006fea0003c00000 */
[----:B------:R-:W-:Y:S01]  /*19d30*/  IMAD.MOV.U32 R4, RZ, RZ, R0 ;  /* 0x000000ffff047224 */ /* 0x000fe200078e0000 */
[----:B------:R-:W-:Y:S01]  /*19d40*/  MOV R3, 0x1 ;  /* 0x0000000100037802 */ /* 0x000fe20000000f00 */
[----:B------:R-:W-:Y:S01]  /*19d50*/  IMAD.MOV.U32 R5, RZ, RZ, R15 ;  /* 0x000000ffff057224 */ /* 0x000fe200078e000f */
[----:B------:R-:W-:-:S02]  /*19d60*/  MOV R0, 0x181f ;  /* 0x0000181f00007802 */ /* 0x000fc40000000f00 */
[----:B------:R-:W-:Y:S02]  /*19d70*/  MOV R2, 0x19d90 ;  /* 0x00019d9000027802 */ /* 0x000fe40000000f00 */
[----:B------:R-:W-:Y:S05]  /*19d80*/  CALL.REL.NOINC `($__internal_35_$__cuda_sm70_shflsync_idx_p) ;  /* 0x0000116000007944 */ /* 0x000fea0003c00000 */
[----:B------:R-:W-:Y:S05]  /*19d90*/  BRA `(.L_x_1783) ;  /* 0xfffe962000007947 */ /* 0x000fea000383ffff */
.L_x_1669:
[----:B------:R-:W-:Y:S01]  /*19da0*/  IMAD.MOV.U32 R5, RZ, RZ, R14 ;  /* 0x000000ffff057224 */ /* 0x000fe200078e000e */
[----:B-1----:R-:W-:Y:S01]  /*19db0*/  MOV R3, 0x2 ;  /* 0x0000000200037802 */ /* 0x002fe20000000f00 */
[----:B----4-:R-:W-:Y:S01]  /*19dc0*/  IMAD.MOV.U32 R0, RZ, RZ, 0x181f ;  /* 0x0000181fff007424 */ /* 0x010fe200078e00ff */
[----:B------:R-:W-:Y:S02]  /*19dd0*/  MOV R2, 0x19df0 ;  /* 0x00019df000027802 */ /* 0x000fe40000000f00 */
[----:B--2---:R-:W-:Y:S05]  /*19de0*/  CALL.REL.NOINC `($__internal_35_$__cuda_sm70_shflsync_idx_p) ;  /* 0x0000110000007944 */ /* 0x004fea0003c00000 */
[----:B------:R-:W-:Y:S01]  /*19df0*/  MOV R4, R0 ;  /* 0x0000000000047202 */ /* 0x000fe20000000f00 */
[----:B------:R-:W-:Y:S05]  /*19e00*/  BRA `(.L_x_1784) ;  /* 0xfffe97e000007947 */ /* 0x000fea000383ffff */
.L_x_1670:
[----:B------:R-:W-:Y:S01]  /*19e10*/  IMAD.MOV.U32 R5, RZ, RZ, R15 ;  /* 0x000000ffff057224 */ /* 0x000fe200078e000f */
[----:B------:R-:W-:Y:S01]  /*19e20*/  MOV R3, 0x2 ;  /* 0x0000000200037802 */ /* 0x000fe20000000f00 */
[----:B----4-:R-:W-:Y:S01]  /*19e30*/  IMAD.MOV.U32 R0, RZ, RZ, 0x181f ;  /* 0x0000181fff007424 */ /* 0x010fe200078e00ff */
[----:B------:R-:W-:Y:S02]  /*19e40*/  MOV R2, 0x19e60 ;  /* 0x00019e6000027802 */ /* 0x000fe40000000f00 */
[----:B-123--:R-:W-:Y:S05]  /*19e50*/  CALL.REL.NOINC `($__internal_35_$__cuda_sm70_shflsync_idx_p) ;  /* 0x0000109000007944 */ /* 0x00efea0003c00000 */
[----:B------:R-:W-:Y:S05]  /*19e60*/  BRA `(.L_x_1785) ;  /* 0xfffe97a000007947 */ /* 0x000fea000383ffff */
.L_x_1673:
[----:B------:R-:W-:Y:S01]  /*19e70*/  IMAD.MOV.U32 R5, RZ, RZ, R14 ;  /* 0x000000ffff057224 */ /* 0x000fe200078e000e */
[----:B-1----:R-:W-:Y:S01]  /*19e80*/  MOV R3, 0x3 ;  /* 0x0000000300037802 */ /* 0x002fe20000000f00 */
[----:B------:R-:W-:Y:S01]  /*19e90*/  IMAD.MOV.U32 R0, RZ, RZ, 0x181f ;  /* 0x0000181fff007424 */ /* 0x000fe200078e00ff */
[----:B------:R-:W-:-:S02]  /*19ea0*/  MOV R2, 0x19ec0 ;  /* 0x00019ec000027802 */ /* 0x000fc40000000f00 */
[----:B--234-:R-:W-:Y:S05]  /*19eb0*/  CALL.REL.NOINC `($__internal_35_$__cuda_sm70_shflsync_idx_p) ;  /* 0x0000103000007944 */ /* 0x01cfea0003c00000 */
[----:B------:R-:W-:Y:S01]  /*19ec0*/  IMAD.MOV.U32 R4, RZ, RZ, R0 ;  /* 0x000000ffff047224 */ /* 0x000fe200078e0000 */
[----:B------:R-:W-:Y:S01]  /*19ed0*/  MOV R3, 0x3 ;  /* 0x0000000300037802 */ /* 0x000fe20000000f00 */
[----:B------:R-:W-:Y:S01]  /*19ee0*/  IMAD.MOV.U32 R5, RZ, RZ, R15 ;  /* 0x000000ffff057224 */ /* 0x000fe200078e000f */
[----:B------:R-:W-:-:S02]  /*19ef0*/  MOV R0, 0x181f ;  /* 0x0000181f00007802 */ /* 0x000fc40000000f00 */
[----:B------:R-:W-:Y:S02]  /*19f00*/  MOV R2, 0x19f20 ;  /* 0x00019f2000027802 */ /* 0x000fe40000000f00 */
[----:B------:R-:W-:Y:S05]  /*19f10*/  CALL.REL.NOINC `($__internal_35_$__cuda_sm70_shflsync_idx_p) ;  /* 0x00000fd000007944 */ /* 0x000fea0003c00000 */
[----:B------:R-:W-:Y:S05]  /*19f20*/  BRA `(.L_x_1786) ;  /* 0xfffe992000007947 */ /* 0x000fea000383ffff */
.L_x_1714:
[----:B-1----:R1:W5:Y:S01]  /*19f30*/  LDL R2, [R1] ;  /* 0x0000000001027983 */ /* 0x0023620000100800 */
[----:B------:R-:W-:Y:S02]  /*19f40*/  MOV R5, 0x2 ;  /* 0x0000000200057802 */ /* 0x000fe40000000f00 */
[----:B------:R-:W-:Y:S02]  /*19f50*/  MOV R3, 0x19f70 ;  /* 0x00019f7000037802 */ /* 0x000fe40000000f00 */
[----:B-1---5:R-:W-:Y:S05]  /*19f60*/  CALL.REL.NOINC `($__internal_34_$__cuda_sm70_shflsync_bfly_p) ;  /* 0x00000f3000007944 */ /* 0x022fea0003c00000 */
[----:B------:R-:W-:Y:S01]  /*19f70*/  MOV R0, R5 ;  /* 0x0000000500007202 */ /* 0x000fe20000000f00 */
[----:B------:R-:W-:Y:S05]  /*19f80*/  BRA `(.L_x_1787) ;  /* 0xffff97b000007947 */ /* 0x000fea000383ffff */
.L_x_1715:
[----:B------:R-:W-:Y:S01]  /*19f90*/  IMAD.MOV.U32 R2, RZ, RZ, R0 ;  /* 0x000000ffff027224 */ /* 0x000fe200078e0000 */
[----:B------:R-:W-:Y:S02]  /*19fa0*/  MOV R5, 0x1 ;  /* 0x0000000100057802 */ /* 0x000fe40000000f00 */
[----:B------:R-:W-:Y:S02]  /*19fb0*/  MOV R3, 0x19fd0 ;  /* 0x00019fd000037802 */ /* 0x000fe40000000f00 */
[----:B------:R-:W-:Y:S05]  /*19fc0*/  CALL.REL.NOINC `($__internal_34_$__cuda_sm70_shflsync_bfly_p) ;  /* 0x00000ed000007944 */ /* 0x000fea0003c00000 */
[----:B------:R1:W5:Y:S01]  /*19fd0*/  LDL R2, [R1+0x8] ;  /* 0x0000080001027983 */ /* 0x0003620000100800 */
[----:B------:R-:W-:Y:S01]  /*19fe0*/  FADD.FTZ R0, R0, R5 ;  /* 0x0000000500007221 */ /* 0x000fe20000010000 */
[----:B------:R-:W-:Y:S02]  /*19ff0*/  MOV R5, 0x2 ;  /* 0x0000000200057802 */ /* 0x000fe40000000f00 */
[----:B------:R-:W-:-:S02]  /*1a000*/  MOV R3, 0x1a020 ;  /* 0x0001a02000037802 */ /* 0x000fc40000000f00 */
[----:B-1---5:R-:W-:Y:S05]  /*1a010*/  CALL.REL.NOINC `($__internal_34_$__cuda_sm70_shflsync_bfly_p) ;  /* 0x00000e8000007944 */ /* 0x022fea0003c00000 */
[----:B------:R-:W2:Y:S01]  /*1a020*/  LDL.LU R2, [R1+0x8] ;  /* 0x0000080001027983 */ /* 0x000ea20000300800 */
[----:B------:R-:W-:Y:S01]  /*1a030*/  MOV R3, 0x1a080 ;  /* 0x0001a08000037802 */ /* 0x000fe20000000f00 */
[----:B--2---:R-:W-:Y:S01]  /*1a040*/  FADD.FTZ R4, R2, R5 ;  /* 0x0000000502047221 */ /* 0x004fe20000010000 */
[----:B------:R-:W-:-:S04]  /*1a050*/  MOV R5, 0x1 ;  /* 0x0000000100057802 */ /* 0x000fc80000000f00 */
[----:B------:R-:W-:Y:S02]  /*1a060*/  MOV R2, R4 ;  /* 0x0000000400027202 */ /* 0x000fe40000000f00 */
[----:B------:R-:W-:Y:S05]  /*1a070*/  CALL.REL.NOINC `($__internal_34_$__cuda_sm70_shflsync_bfly_p) ;  /* 0x00000e2000007944 */ /* 0x000fea0003c00000 */
[----:B------:R-:W-:Y:S01]  /*1a080*/  MOV R3, R5 ;  /* 0x0000000500037202 */ /* 0x000fe20000000f00 */
[----:B------:R-:W-:Y:S05]  /*1a090*/  BRA `(.L_x_1788) ;  /* 0xffff973000007947 */ /* 0x000fea000383ffff */
.L_x_1722:
[----:B-1-34-:R-:W-:Y:S01]  /*1a0a0*/  IMAD.MOV.U32 R5, RZ, RZ, R14 ;  /* 0x000000ffff057224 */ /* 0x01afe200078e000e */
[----:B------:R-:W-:Y:S01]  /*1a0b0*/  MOV R3, RZ ;  /* 0x000000ff00037202 */ /* 0x000fe20000000f00 */
[----:B------:R-:W-:Y:S01]  /*1a0c0*/  IMAD.MOV.U32 R0, RZ, RZ, 0x181f ;  /* 0x0000181fff007424 */ /* 0x000fe200078e00ff */
[----:B------:R-:W-:Y:S02]  /*1a0d0*/  MOV R2, 0x1a0f0 ;  /* 0x0001a0f000027802 */ /* 0x000fe40000000f00 */
[----:B------:R-:W-:Y:S05]  /*1a0e0*/  CALL.REL.NOINC `($__internal_35_$__cuda_sm70_shflsync_idx_p) ;  /* 0x00000e0000007944 */ /* 0x000fea0003c00000 */
[----:B------:R-:W-:Y:S01]  /*1a0f0*/  MOV R6, R0 ;  /* 0x0000000000067202 */ /* 0x000fe20000000f00 */
[----:B------:R-:W-:Y:S05]  /*1a100*/  BRA `(.L_x_1789) ;  /* 0xffffb3c000007947 */ /* 0x000fea000383ffff */
.L_x_1723:
[----:B------:R-:W-:Y:S01]  /*1a110*/  IMAD.MOV.U32 R5, RZ, RZ, R15 ;  /* 0x000000ffff057224 */ /* 0x000fe200078e000f */
[----:B------:R-:W-:Y:S01]  /*1a120*/  MOV R3, RZ ;  /* 0x000000ff00037202 */ /* 0x000fe20000000f00 */
[----:B------:R-:W-:Y:S01]  /*1a130*/  IMAD.MOV.U32 R0, RZ, RZ, 0x181f ;  /* 0x0000181fff007424 */ /* 0x000fe200078e00ff */
[----:B------:R-:W-:Y:S02]  /*1a140*/  MOV R2, 0x1a160 ;  /* 0x0001a16000027802 */ /* 0x000fe40000000f00 */
[----:B-12---:R-:W-:Y:S05]  /*1a150*/  CALL.REL.NOINC `($__internal_35_$__cuda_sm70_shflsync_idx_p) ;  /* 0x00000d9000007944 */ /* 0x006fea0003c00000 */
[----:B------:R-:W-:Y:S05]  /*1a160*/  BRA `(.L_x_1790) ;  /* 0xffffb38000007947 */ /* 0x000fea000383ffff */
.L_x_1726:
[----:B------:R-:W-:Y:S01]  /*1a170*/  IMAD.MOV.U32 R5, RZ, RZ, R14 ;  /* 0x000000ffff057224 */ /* 0x000fe200078e000e */
[----:B--2---:R-:W-:Y:S01]  /*1a180*/  MOV R3, 0x1 ;  /* 0x0000000100037802 */ /* 0x004fe20000000f00 */
[----:B----4-:R-:W-:Y:S01]  /*1a190*/  IMAD.MOV.U32 R0, RZ, RZ, 0x181f ;  /* 0x0000181fff007424 */ /* 0x010fe200078e00ff */
[----:B------:R-:W-:-:S02]  /*1a1a0*/  MOV R2, 0x1a1c0 ;  /* 0x0001a1c000027802 */ /* 0x000fc40000000f00 */
[----:B-1-3--:R-:W-:Y:S05]  /*1a1b0*/  CALL.REL.NOINC `($__internal_35_$__cuda_sm70_shflsync_idx_p) ;  /* 0x00000d3000007944 */ /* 0x00afea0003c00000 */
[----:B------:R-:W-:Y:S01]  /*1a1c0*/  IMAD.MOV.U32 R6, RZ, RZ, R0 ;  /* 0x000000ffff067224 */ /* 0x000fe200078e0000 */
[----:B------:R-:W-:Y:S01]  /*1a1d0*/  MOV R3, 0x1 ;  /* 0x0000000100037802 */ /* 0x000fe20000000f00 */
[----:B------:R-:W-:Y:S01]  /*1a1e0*/  IMAD.MOV.U32 R5, RZ, RZ, R15 ;  /* 0x000000ffff057224 */ /* 0x000fe200078e000f */
[----:B------:R-:W-:-:S02]  /*1a1f0*/  MOV R0, 0x181f ;  /* 0x0000181f00007802 */ /* 0x000fc40000000f00 */
[----:B------:R-:W-:Y:S02]  /*1a200*/  MOV R2, 0x1a220 ;  /* 0x0001a22000027802 */ /* 0x000fe40000000f00 */
[----:B------:R-:W-:Y:S05]  /*1a210*/  CALL.REL.NOINC `($__internal_35_$__cuda_sm70_shflsync_idx_p) ;  /* 0x00000cd000007944 */ /* 0x000fea0003c00000 */
[----:B------:R-:W-:Y:S05]  /*1a220*/  BRA `(.L_x_1791) ;  /* 0xffffb4a000007947 */ /* 0x000fea000383ffff */
.L_x_1729:
[----:B------:R-:W-:Y:S01]  /*1a230*/  IMAD.MOV.U32 R5, RZ, RZ, R14 ;  /* 0x000000ffff057224 */ /* 0x000fe200078e000e */
[----:B-1----:R-:W-:Y:S01]  /*1a240*/  MOV R3, 0x2 ;  /* 0x0000000200037802 */ /* 0x002fe20000000f00 */
[----:B----4-:R-:W-:Y:S01]  /*1a250*/  IMAD.MOV.U32 R0, RZ, RZ, 0x181f ;  /* 0x0000181fff007424 */ /* 0x010fe200078e00ff */
[----:B------:R-:W-:Y:S02]  /*1a260*/  MOV R2, 0x1a280 ;  /* 0x0001a28000027802 */ /* 0x000fe40000000f00 */
[----:B--23--:R-:W-:Y:S05]  /*1a270*/  CALL.REL.NOINC `($__internal_35_$__cuda_sm70_shflsync_idx_p) ;  /* 0x00000c7000007944 */ /* 0x00cfea0003c00000 */
[----:B------:R-:W-:Y:S01]  /*1a280*/  MOV R6, R0 ;  /* 0x0000000000067202 */ /* 0x000fe20000000f00 */
[----:B------:R-:W-:Y:S05]  /*1a290*/  BRA `(.L_x_1792) ;  /* 0xffffb61000007947 */ /* 0x000fea000383ffff */
.L_x_1730:
[----:B------:R-:W-:Y:S01]  /*1a2a0*/  IMAD.MOV.U32 R5, RZ, RZ, R15 ;  /* 0x000000ffff057224 */ /* 0x000fe200078e000f */
[----:B------:R-:W-:Y:S01]  /*1a2b0*/  MOV R3, 0x2 ;  /* 0x0000000200037802 */ /* 0x000fe20000000f00 */
[----:B----4-:R-:W-:Y:S01]  /*1a2c0*/  IMAD.MOV.U32 R0, RZ, RZ, 0x181f ;  /* 0x0000181fff007424 */ /* 0x010fe200078e00ff */
[----:B------:R-:W-:Y:S02]  /*1a2d0*/  MOV R2, 0x1a2f0 ;  /* 0x0001a2f000027802 */ /* 0x000fe40000000f00 */
[----:B-123--:R-:W-:Y:S05]  /*1a2e0*/  CALL.REL.NOINC `($__internal_35_$__cuda_sm70_shflsync_idx_p) ;  /* 0x00000c0000007944 */ /* 0x00efea0003c00000 */
[----:B------:R-:W-:Y:S05]  /*1a2f0*/  BRA `(.L_x_1793) ;  /* 0xffffb5d000007947 */ /* 0x000fea000383ffff */
.L_x_1733:
        /* <DEDUP_REMOVED lines=12> */
.L_x_1735:
[----:B------:R-:W-:Y:S01]  /*1a3c0*/  IMAD.MOV.U32 R5, RZ, RZ, R18 ;  /* 0x000000ffff057224 */ /* 0x000fe200078e0012 */
[----:B------:R-:W-:Y:S01]  /*1a3d0*/  MOV R3, RZ ;  /* 0x000000ff00037202 */ /* 0x000fe20000000f00 */
[----:B------:R-:W-:Y:S01]  /*1a3e0*/  IMAD.MOV.U32 R0, RZ, RZ, 0x1c1f ;  /* 0x00001c1fff007424 */ /* 0x000fe200078e00ff */
[----:B------:R-:W-:Y:S02]  /*1a3f0*/  MOV R2, 0x1a410 ;  /* 0x0001a41000027802 */ /* 0x000fe40000000f00 */
[----:B------:R-:W-:Y:S05]  /*1a400*/  CALL.REL.NOINC `($__internal_35_$__cuda_sm70_shflsync_idx_p) ;  /* 0x00000ae000007944 */ /* 0x000fea0003c00000 */
[----:B------:R-:W-:Y:S01]  /*1a410*/  MOV R4, R0 ;  /* 0x0000000000047202 */ /* 0x000fe20000000f00 */
[----:B------:R-:W-:Y:S05]  /*1a420*/  BRA `(.L_x_1795) ;  /* 0xffffba7000007947 */ /* 0x000fea000383ffff */
.L_x_1736:
[----:B------:R-:W-:Y:S01]  /*1a430*/  IMAD.MOV.U32 R5, RZ, RZ, R19 ;  /* 0x000000ffff057224 */ /* 0x000fe200078e0013 */
[----:B------:R-:W-:Y:S01]  /*1a440*/  MOV R3, RZ ;  /* 0x000000ff00037202 */ /* 0x000fe20000000f00 */
[----:B------:R-:W-:Y:S01]  /*1a450*/  IMAD.MOV.U32 R0, RZ, RZ, 0x1c1f ;  /* 0x00001c1fff007424 */ /* 0x000fe200078e00ff */
[----:B------:R-:W-:Y:S02]  /*1a460*/  MOV R2, 0x1a480 ;  /* 0x0001a48000027802 */ /* 0x000fe40000000f00 */
[----:B-12---:R-:W-:Y:S05]  /*1a470*/  CALL.REL.NOINC `($__internal_35_$__cuda_sm70_shflsync_idx_p) ;  /* 0x00000a7000007944 */ /* 0x006fea0003c00000 */
[----:B------:R-:W-:Y:S05]  /*1a480*/  BRA `(.L_x_1796) ;  /* 0xffffba3000007947 */ /* 0x000fea000383ffff */
.L_x_1739:
[----:B------:R-:W-:Y:S01]  /*1a490*/  IMAD.MOV.U32 R5, RZ, RZ, R18 ;  /* 0x000000ffff057224 */ /* 0x000fe200078e0012 */
[----:B-1----:R-:W-:Y:S01]  /*1a4a0*/  MOV R3, 0x1 ;  /* 0x0000000100037802 */ /* 0x002fe20000000f00 */
[----:B----4-:R-:W-:Y:S01]  /*1a4b0*/  IMAD.MOV.U32 R0, RZ, RZ, 0x1c1f ;  /* 0x00001c1fff007424 */ /* 0x010fe200078e00ff */
[----:B------:R-:W-:-:S02]  /*1a4c0*/  MOV R2, 0x1a4e0 ;  /* 0x0001a4e000027802 */ /* 0x000fc40000000f00 */
[----:B--23--:R-:W-:Y:S05]  /*1a4d0*/  CALL.REL.NOINC `($__internal_35_$__cuda_sm70_shflsync_idx_p) ;  /* 0x00000a1000007944 */ /* 0x00cfea0003c00000 */
[----:B------:R-:W-:Y:S01]  /*1a4e0*/  IMAD.MOV.U32 R4, RZ, RZ, R0 ;  /* 0x000000ffff047224 */ /* 0x000fe200078e0000 */
[----:B------:R-:W-:Y:S01]  /*1a4f0*/  MOV R3, 0x1 ;  /* 0x0000000100037802 */ /* 0x000fe20000000f00 */
[----:B------:R-:W-:Y:S01]  /*1a500*/  IMAD.MOV.U32 R5, RZ, RZ, R19 ;  /* 0x000000ffff057224 */ /* 0x000fe200078e0013 */
[----:B------:R-:W-:-:S02]  /*1a510*/  MOV R0, 0x1c1f ;  /* 0x00001c1f00007802 */ /* 0x000fc40000000f00 */
[----:B------:R-:W-:Y:S02]  /*1a520*/  MOV R2, 0x1a540 ;  /* 0x0001a54000027802 */ /* 0x000fe40000000f00 */
[----:B------:R-:W-:Y:S05]  /*1a530*/  CALL.REL.NOINC `($__internal_35_$__cuda_sm70_shflsync_idx_p) ;  /* 0x000009b000007944 */ /* 0x000fea0003c00000 */
[----:B------:R-:W-:Y:S05]  /*1a540*/  BRA `(.L_x_1797) ;  /* 0xffffc5e000007947 */ /* 0x000fea000383ffff */
.L_x_1743:
[----:B------:R-:W-:Y:S01]  /*1a550*/  IMAD.MOV.U32 R5, RZ, RZ, R12 ;  /* 0x000000ffff057224 */ /* 0x000fe200078e000c */
[----:B------:R-:W-:Y:S01]  /*1a560*/  MOV R3, RZ ;  /* 0x000000ff00037202 */ /* 0x000fe20000000f00 */
[----:B------:R-:W-:Y:S01]  /*1a570*/  IMAD.MOV.U32 R0, RZ, RZ, 0x181f ;  /* 0x0000181fff007424 */ /* 0x000fe200078e00ff */
[----:B------:R-:W-:Y:S02]  /*1a580*/  MOV R2, 0x1a5a0 ;  /* 0x0001a5a000027802 */ /* 0x000fe40000000f00 */
[----:B------:R-:W-:Y:S05]  /*1a590*/  CALL.REL.NOINC `($__internal_35_$__cuda_sm70_shflsync_idx_p) ;  /* 0x0000095000007944 */ /* 0x000fea0003c00000 */
[----:B------:R-:W-:Y:S01]  /*1a5a0*/  MOV R4, R0 ;  /* 0x0000000000047202 */ /* 0x000fe20000000f00 */
[----:B------:R-:W-:Y:S05]  /*1a5b0*/  BRA `(.L_x_1798) ;  /* 0xffffd9f000007947 */ /* 0x000fea000383ffff */
.L_x_1744:
[----:B------:R-:W-:Y:S01]  /*1a5c0*/  IMAD.MOV.U32 R5, RZ, RZ, R15 ;  /* 0x000000ffff057224 */ /* 0x000fe200078e000f */
[----:B------:R-:W-:Y:S01]  /*1a5d0*/  MOV R3, RZ ;  /* 0x000000ff00037202 */ /* 0x000fe20000000f00 */
[----:B------:R-:W-:Y:S01]  /*1a5e0*/  IMAD.MOV.U32 R0, RZ, RZ, 0x181f ;  /* 0x0000181fff007424 */ /* 0x000fe200078e00ff */
[----:B------:R-:W-:Y:S02]  /*1a5f0*/  MOV R2, 0x1a610 ;  /* 0x0001a61000027802 */ /* 0x000fe40000000f00 */
[----:B-12---:R-:W-:Y:S05]  /*1a600*/  CALL.REL.NOINC `($__internal_35_$__cuda_sm70_shflsync_idx_p) ;  /* 0x000008e000007944 */ /* 0x006fea0003c00000 */
[----:B------:R-:W-:Y:S05]  /*1a610*/  BRA `(.L_x_1799) ;  /* 0xffffd9b000007947 */ /* 0x000fea000383ffff */
.L_x_1747:
        /* <DEDUP_REMOVED lines=12> */
.L_x_1750:
[----:B------:R-:W-:Y:S01]  /*1a6e0*/  IMAD.MOV.U32 R5, RZ, RZ, R12 ;  /* 0x000000ffff057224 */ /* 0x000fe200078e000c */
[----:B-1----:R-:W-:Y:S01]  /*1a6f0*/  MOV R3, 0x2 ;  /* 0x0000000200037802 */ /* 0x002fe20000000f00 */
[----:B----4-:R-:W-:Y:S01]  /*1a700*/  IMAD.MOV.U32 R0, RZ, RZ, 0x181f ;  /* 0x0000181fff007424 */ /* 0x010fe200078e00ff */
[----:B------:R-:W-:Y:S02]  /*1a710*/  MOV R2, 0x1a730 ;  /* 0x0001a73000027802 */ /* 0x000fe40000000f00 */
[----:B--23--:R-:W-:Y:S05]  /*1a720*/  CALL.REL.NOINC `($__internal_35_$__cuda_sm70_shflsync_idx_p) ;  /* 0x000007c000007944 */ /* 0x00cfea0003c00000 */
[----:B------:R-:W-:Y:S01]  /*1a730*/  MOV R4, R0 ;  /* 0x0000000000047202 */ /* 0x000fe20000000f00 */
[----:B------:R-:W-:Y:S05]  /*1a740*/  BRA `(.L_x_1801) ;  /* 0xffffdc5000007947 */ /* 0x000fea000383ffff */
.L_x_1751:
[----:B------:R-:W-:Y:S01]  /*1a750*/  IMAD.MOV.U32 R5, RZ, RZ, R15 ;  /* 0x000000ffff057224 */ /* 0x000fe200078e000f */
[----:B------:R-:W-:Y:S01]  /*1a760*/  MOV R3, 0x2 ;  /* 0x0000000200037802 */ /* 0x000fe20000000f00 */
[----:B----4-:R-:W-:Y:S01]  /*1a770*/  IMAD.MOV.U32 R0, RZ, RZ, 0x181f ;  /* 0x0000181fff007424 */ /* 0x010fe200078e00ff */
[----:B------:R-:W-:Y:S02]  /*1a780*/  MOV R2, 0x1a7a0 ;  /* 0x0001a7a000027802 */ /* 0x000fe40000000f00 */
[----:B-123--:R-:W-:Y:S05]  /*1a790*/  CALL.REL.NOINC `($__internal_35_$__cuda_sm70_shflsync_idx_p) ;  /* 0x0000075000007944 */ /* 0x00efea0003c00000 */
[----:B------:R-:W-:Y:S05]  /*1a7a0*/  BRA `(.L_x_1802) ;  /* 0xffffdc1000007947 */ /* 0x000fea000383ffff */
.L_x_1754:
        /* <DEDUP_REMOVED lines=12> */
.L_x_1756:
[----:B------:R-:W-:Y:S01]  /*1a870*/  IMAD.MOV.U32 R5, RZ, RZ, R110 ;  /* 0x000000ffff057224 */ /* 0x000fe200078e006e */
[----:B------:R-:W-:Y:S01]  /*1a880*/  MOV R3, RZ ;  /* 0x000000ff00037202 */ /* 0x000fe20000000f00 */
[----:B------:R-:W-:Y:S01]  /*1a890*/  IMAD.MOV.U32 R0, RZ, RZ, 0x1f ;  /* 0x0000001fff007424 */ /* 0x000fe200078e00ff */
[----:B------:R-:W-:Y:S02]  /*1a8a0*/  MOV R2, 0x1a8c0 ;  /* 0x0001a8c000027802 */ /* 0x000fe40000000f00 */
[----:B------:R-:W-:Y:S05]  /*1a8b0*/  CALL.REL.NOINC `($__internal_35_$__cuda_sm70_shflsync_idx_p) ;  /* 0x0000063000007944 */ /* 0x000fea0003c00000 */
[----:B------:R-:W-:Y:S01]  /*1a8c0*/  MOV R9, R0 ;  /* 0x0000000000097202 */ /* 0x000fe20000000f00 */
[----:B------:R-:W-:Y:S05]  /*1a8d0*/  BRA `(.L_x_1804) ;  /* 0xffffdf6000007947 */ /* 0x000fea000383ffff */
.L_x_1757:
[----:B------:R-:W-:Y:S01]  /*1a8e0*/  IMAD.MOV.U32 R5, RZ, RZ, R110 ;  /* 0x000000ffff057224 */ /* 0x000fe200078e006e */
[----:B------:R-:W-:Y:S01]  /*1a8f0*/  MOV R3, 0x1 ;  /* 0x0000000100037802 */ /* 0x000fe20000000f00 */
[----:B------:R-:W-:Y:S01]  /*1a900*/  IMAD.MOV.U32 R0, RZ, RZ, 0x1f ;  /* 0x0000001fff007424 */ /* 0x000fe200078e00ff */
[----:B------:R-:W-:Y:S02]  /*1a910*/  MOV R2, 0x1a930 ;  /* 0x0001a93000027802 */ /* 0x000fe40000000f00 */
[----:B-12---:R-:W-:Y:S05]  /*1a920*/  CALL.REL.NOINC `($__internal_35_$__cuda_sm70_shflsync_idx_p) ;  /* 0x000005c000007944 */ /* 0x006fea0003c00000 */
[----:B------:R-:W-:Y:S01]  /*1a930*/  MOV R8, R0 ;  /* 0x0000000000087202 */ /* 0x000fe20000000f00 */
[----:B------:R-:W-:Y:S05]  /*1a940*/  BRA `(.L_x_1805) ;  /* 0xffffdf1000007947 */ /* 0x000fea000383ffff */
.L_x_1758:
[----:B------:R-:W-:Y:S02]  /*1a950*/  MOV R2, 0x1 ;  /* 0x0000000100027802 */ /* 0x000fe40000000f00 */
[----:B------:R-:W-:-:S02]  /*1a960*/  MOV R3, 0x1a980 ;  /* 0x0001a98000037802 */ /* 0x000fc40000000f00 */
[----:B-1234-:R-:W-:Y:S05]  /*1a970*/  CALL.REL.NOINC `($__internal_36_$__cuda_sm70_shflsync_up_p) ;  /* 0x000005c000007944 */ /* 0x01efea0003c00000 */
[----:B------:R-:W-:Y:S05]  /*1a980*/  BRA `(.L_x_1806) ;  /* 0xffffe00000007947 */ /* 0x000fea000383ffff */
.L_x_1759:
[----:B------:R-:W-:Y:S02]  /*1a990*/  MOV R2, 0x2 ;  /* 0x0000000200027802 */ /* 0x000fe40000000f00 */
[----:B------:R-:W-:-:S02]  /*1a9a0*/  MOV R3, 0x1a9c0 ;  /* 0x0001a9c000037802 */ /* 0x000fc40000000f00 */
[----:B--2-4-:R-:W-:Y:S05]  /*1a9b0*/  CALL.REL.NOINC `($__internal_36_$__cuda_sm70_shflsync_up_p) ;  /* 0x0000058000007944 */ /* 0x014fea0003c00000 */
[----:B------:R-:W-:Y:S01]  /*1a9c0*/  SEL R3, R4, RZ, P1 ;  /* 0x000000ff04037207 */ /* 0x000fe20000800000 */
[----:B------:R-:W-:-:S04]  /*1a9d0*/  IMAD.MOV.U32 R2, RZ, RZ, 0x4 ;  /* 0x00000004ff027424 */ /* 0x000fc800078e00ff */
[----:B------:R-:W-:Y:S01]  /*1a9e0*/  IMAD.IADD R0, R0, 0x1, R3 ;  /* 0x0000000100007824 */ /* 0x000fe200078e0203 */
        /* <DEDUP_REMOVED lines=20> */
.L_x_1763:
[----:B------:R-:W-:Y:S02]  /*1ab30*/  MOV R2, 0x1 ;  /* 0x0000000100027802 */ /* 0x000fe40000000f00 */
[----:B------:R-:W-:Y:S02]  /*1ab40*/  MOV R3, 0x1ab60 ;  /* 0x0001ab6000037802 */ /* 0x000fe40000000f00 */
[----:B------:R-:W-:Y:S05]  /*1ab50*/  CALL.REL.NOINC `($__internal_36_$__cuda_sm70_shflsync_up_p) ;  /* 0x000003e000007944 */ /* 0x000fea0003c00000 */
[----:B------:R-:W-:Y:S01]  /*1ab60*/  MOV R2, R4 ;  /* 0x0000000400027202 */ /* 0x000fe20000000f00 */
[----:B------:R-:W-:Y:S05]  /*1ab70*/  BRA `(.L_x_1808) ;  /* 0xffffe07000007947 */ /* 0x000fea000383ffff */
.L_x_1764:
        /* <DEDUP_REMOVED lines=26> */
.L_x_1766:
[----:B------:R-:W-:Y:S02]  /*1ad20*/  SEL R0, RZ, 0x1, P0 ;  /* 0x00000001ff007807 */ /* 0x000fe40000000000 */
[----:B------:R-:W-:Y:S02]  /*1ad30*/  MOV R2, 0x1ad50 ;  /* 0x0001ad5000027802 */ /* 0x000fe40000000f00 */
[----:B-1----:R-:W-:Y:S05]  /*1ad40*/  CALL.REL.NOINC `($__internal_37_$__cuda_sm70_votesync_ballot) ;  /* 0x0000026000007944 */ /* 0x002fea0003c00000 */
[----:B------:R-:W-:Y:S01]  /*1ad50*/  MOV R12, R0 ;  /* 0x00000000000c7202 */ /* 0x000fe20000000f00 */
[----:B------:R-:W-:Y:S05]  /*1ad60*/  BRA `(.L_x_1810) ;  /* 0xffffe01000007947 */ /* 0x000fea000383ffff */
.L_x_1767:
[----:B------:R-:W-:Y:S01]  /*1ad70*/  IMAD.MOV.U32 R5, RZ, RZ, R6 ;  /* 0x000000ffff057224 */ /* 0x000fe200078e0006 */
[----:B------:R-:W-:Y:S01]  /*1ad80*/  MOV R3, R8 ;  /* 0x0000000800037202 */ /* 0x000fe20000000f00 */
[----:B--2---:R-:W-:Y:S01]  /*1ad90*/  IMAD.MOV.U32 R0, RZ, RZ, 0x1f ;  /* 0x0000001fff007424 */ /* 0x004fe200078e00ff */
[----:B------:R-:W-:Y:S02]  /*1ada0*/  MOV R2, 0x1adc0 ;  /* 0x0001adc000027802 */ /* 0x000fe40000000f00 */
[----:B-1----:R-:W-:Y:S05]  /*1adb0*/  CALL.REL.NOINC `($__internal_35_$__cuda_sm70_shflsync_idx_p) ;  /* 0x0000013000007944 */ /* 0x002fea0003c00000 */
[----:B------:R-:W-:Y:S01]  /*1adc0*/  IMAD.MOV.U32 R10, RZ, RZ, R0 ;  /* 0x000000ffff0a7224 */ /* 0x000fe200078e0000 */
[----:B------:R-:W-:Y:S01]  /*1add0*/  MOV R3, R8 ;  /* 0x0000000800037202 */ /* 0x000fe20000000f00 */
[----:B------:R-:W-:Y:S01]  /*1ade0*/  IMAD.MOV.U32 R5, RZ, RZ, R7 ;  /* 0x000000ffff057224 */ /* 0x000fe200078e0007 */
[----:B------:R-:W-:Y:S02]  /*1adf0*/  MOV R0, 0x1f ;  /* 0x0000001f00007802 */ /* 0x000fe40000000f00 */
[----:B------:R-:W-:-:S02]  /*1ae00*/  MOV R2, 0x1ae20 ;  /* 0x0001ae2000027802 */ /* 0x000fc40000000f00 */
[----:B------:R-:W-:Y:S05]  /*1ae10*/  CALL.REL.NOINC `($__internal_35_$__cuda_sm70_shflsync_idx_p) ;  /* 0x000000d000007944 */ /* 0x000fea0003c00000 */
[----:B------:R-:W-:Y:S01]  /*1ae20*/  MOV R7, R0 ;  /* 0x0000000000077202 */ /* 0x000fe20000000f00 */
[----:B------:R-:W-:Y:S05]  /*1ae30*/  BRA `(.L_x_1811) ;  /* 0xffffdfb000007947 */ /* 0x000fea000383ffff */
.L_x_1770:
[----:B------:R-:W-:Y:S01]  /*1ae40*/  IMAD.MOV.U32 R5, RZ, RZ, R4 ;  /* 0x000000ffff057224 */ /* 0x000fe200078e0004 */
[----:B--2---:R-:W-:-:S02]  /*1ae50*/  MOV R0, 0x1f ;  /* 0x0000001f00007802 */ /* 0x004fc40000000f00 */
[----:B------:R-:W-:Y:S02]  /*1ae60*/  MOV R2, 0x1ae80 ;  /* 0x0001ae8000027802 */ /* 0x000fe40000000f00 */
[----:B-1-34-:R-:W-:Y:S05]  /*1ae70*/  CALL.REL.NOINC `($__internal_35_$__cuda_sm70_shflsync_idx_p) ;  /* 0x0000007000007944 */ /* 0x01afea0003c00000 */
[----:B------:R-:W-:Y:S01]  /*1ae80*/  MOV R13, R0 ;  /* 0x00000000000d7202 */ /* 0x000fe20000000f00 */
[----:B------:R-:W-:Y:S05]  /*1ae90*/  BRA `(.L_x_1769) ;  /* 0xffffdfb000007947 */ /* 0x000fea000383ffff */
        .weak           $__internal_34_$__cuda_sm70_shflsync_bfly_p
        .type           $__internal_34_$__cuda_sm70_shflsync_bfly_p,@function
        .size           $__internal_34_$__cuda_sm70_shflsync_bfly_p,($__internal_35_$__cuda_sm70_shflsync_idx_p - $__internal_34_$__cuda_sm70_shflsync_bfly_p)
$__internal_34_$__cuda_sm70_shflsync_bfly_p:
[----:B------:R-:W-:Y:S04]  /*1aea0*/  WARPSYNC R6 ;  /* 0x0000000600007348 */ /* 0x000fe80003800000 */
[----:B------:R1:W2:Y:S02]  /*1aeb0*/  SHFL.BFLY PT, R5, R2, R5, R7 ;  /* 0x0c00000502057389 */ /* 0x0002a400000e0007 */
[----:B-1----:R-:W-:Y:S02]  /*1aec0*/  MOV R2, R3 ;  /* 0x0000000300027202 */ /* 0x002fe40000000f00 */
[----:B------:R-:W-:-:S04]  /*1aed0*/  MOV R3, 0x0 ;  /* 0x0000000000037802 */ /* 0x000fc80000000f00 */
[----:B--2---:R-:W-:Y:S05]  /*1aee0*/  RET.REL.NODEC R2 `(_ZN7cutlass13device_kernelIN5flash19enable_sm80_to_sm89INS1_16FlashAttnFwdSm80INS1_25CollectiveMainloopFwdSm80ILi8ELi1ELb0EN4cute5tupleIJNS5_1CILi128EEENS7_ILi64EEENS7_ILi256EEEEEELi256ENS_6half_tEfNS_4arch4Sm80ELb0ELb1ELb1ELb1ELb0ELb0ELb1ELb1EEENS1_21CollectiveEpilogueFwdINS6_IJS8_SA_S9_EEENS6_IJNS7_ILi1EEESI_SI_EEESC_SE_Li256ELb1ELb1ELb1ELb0EEENS1_36VarlenDynamicPersistentTileSchedulerILi128ELi64ELi256ELi256ELb1ELb1ELb0ELb1ELb0ELb1EEEEEEEEEvNT_6ParamsE) ;  /* 0xfffe511002007950 */ /* 0x004fea0003c3ffff */
        .weak           $__internal_35_$__cuda_sm70_shflsync_idx_p
        .type           $__internal_35_$__cuda_sm70_shflsync_idx_p,@function
        .size           $__internal_35_$__cuda_sm70_shflsync_idx_p,($__internal_36_$__cuda_sm70_shflsync_up_p - $__internal_35_$__cuda_sm70_shflsync_idx_p)
$__internal_35_$__cuda_sm70_shflsync_idx_p:
[----:B------:R-:W-:-:S04]  /*1aef0*/  MOV R111, 0xffffffff ;  /* 0xffffffff006f7802 */ /* 0x000fc80000000f00 */
[----:B------:R-:W-:Y:S04]  /*1af00*/  WARPSYNC R111 ;  /* 0x0000006f00007348 */ /* 0x000fe80003800000 */
[----:B------:R1:W2:Y:S02]  /*1af10*/  SHFL.IDX PT, R0, R5, R3, R0 ;  /* 0x0000000305007389 */ /* 0x0002a400000e0000 */
[----:B-1----:R-:W-:-:S04]  /*1af20*/  MOV R3, 0x0 ;  /* 0x0000000000037802 */ /* 0x002fc80000000f00 */
[----:B--2---:R-:W-:Y:S05]  /*1af30*/  RET.REL.NODEC R2 `(_ZN7cutlass13device_kernelIN5flash19enable_sm80_to_sm89INS1_16FlashAttnFwdSm80INS1_25CollectiveMainloopFwdSm80ILi8ELi1ELb0EN4cute5tupleIJNS5_1CILi128EEENS7_ILi64EEENS7_ILi256EEEEEELi256ENS_6half_tEfNS_4arch4Sm80ELb0ELb1ELb1ELb1ELb0ELb0ELb1ELb1EEENS1_21CollectiveEpilogueFwdINS6_IJS8_SA_S9_EEENS6_IJNS7_ILi1EEESI_SI_EEESC_SE_Li256ELb1ELb1ELb1ELb0EEENS1_36VarlenDynamicPersistentTileSchedulerILi128ELi64ELi256ELi256ELb1ELb1ELb0ELb1ELb0ELb1EEEEEEEEEvNT_6ParamsE) ;  /* 0xfffe50c002007950 */ /* 0x004fea0003c3ffff */
        .weak           $__internal_36_$__cuda_sm70_shflsync_up_p
        .type           $__internal_36_$__cuda_sm70_shflsync_up_p,@function
        .size           $__internal_36_$__cuda_sm70_shflsync_up_p,($__internal_37_$__cuda_sm70_votesync_ballot - $__internal_36_$__cuda_sm70_shflsync_up_p)
$__internal_36_$__cuda_sm70_shflsync_up_p:
[----:B------:R-:W-:Y:S02]  /*1af40*/  IMAD.MOV.U32 R4, RZ, RZ, RZ ;  /* 0x000000ffff047224 */ /* 0x000fe400078e00ff */
[----:B------:R-:W-:-:S04]  /*1af50*/  IMAD.MOV.U32 R10, RZ, RZ, -0x1 ;  /* 0xffffffffff0a7424 */ /* 0x000fc800078e00ff */
[----:B------:R-:W-:Y:S04]  /*1af60*/  WARPSYNC R10 ;  /* 0x0000000a00007348 */ /* 0x000fe80003800000 */
[----:B------:R1:W2:Y:S02]  /*1af70*/  SHFL.UP PT, R4, R0, R2, R4 ;  /* 0x0400000200047389 */ /* 0x0002a400000e0004 */
[----:B-1----:R-:W-:Y:S02]  /*1af80*/  MOV R2, R3 ;  /* 0x0000000300027202 */ /* 0x002fe40000000f00 */
[----:B------:R-:W-:-:S04]  /*1af90*/  MOV R3, 0x0 ;  /* 0x0000000000037802 */ /* 0x000fc80000000f00 */
[----:B--2---:R-:W-:Y:S05]  /*1afa0*/  RET.REL.NODEC R2 `(_ZN7cutlass13device_kernelIN5flash19enable_sm80_to_sm89INS1_16FlashAttnFwdSm80INS1_25CollectiveMainloopFwdSm80ILi8ELi1ELb0EN4cute5tupleIJNS5_1CILi128EEENS7_ILi64EEENS7_ILi256EEEEEELi256ENS_6half_tEfNS_4arch4Sm80ELb0ELb1ELb1ELb1ELb0ELb0ELb1ELb1EEENS1_21CollectiveEpilogueFwdINS6_IJS8_SA_S9_EEENS6_IJNS7_ILi1EEESI_SI_EEESC_SE_Li256ELb1ELb1ELb1ELb0EEENS1_36VarlenDynamicPersistentTileSchedulerILi128ELi64ELi256ELi256ELb1ELb1ELb0ELb1ELb0ELb1EEEEEEEEEvNT_6ParamsE) ;  /* 0xfffe505002007950 */ /* 0x004fea0003c3ffff */
        .weak           $__internal_37_$__cuda_sm70_votesync_ballot
        .type           $__internal_37_$__cuda_sm70_votesync_ballot,@function
        .size           $__internal_37_$__cuda_sm70_votesync_ballot,(.L_x_2631 - $__internal_37_$__cuda_sm70_votesync_ballot)
$__internal_37_$__cuda_sm70_votesync_ballot:
[----:B------:R-:W-:Y:S01]  /*1afb0*/  ISETP.NE.U32.AND P0, PT, R0, 0x1, PT ;  /* 0x000000010000780c */ /* 0x000fe20003f05070 */
[----:B------:R-:W-:-:S04]  /*1afc0*/  IMAD.MOV.U32 R3, RZ, RZ, -0x1 ;  /* 0xffffffffff037424 */ /* 0x000fc800078e00ff */
[----:B------:R-:W-:Y:S08]  /*1afd0*/  WARPSYNC R3 ;  /* 0x0000000300007348 */ /* 0x000ff00003800000 */
[----:B------:R-:W-:-:S04]  /*1afe0*/  VOTE.ANY R0, PT, !P0 ;  /* 0x0000000000007806 */ /* 0x000fc800040e0100 */
[----:B------:R-:W-:Y:S01]  /*1aff0*/  LOP3.LUT R0, R0, R3, RZ, 0xc0, !PT ;  /* 0x0000000300007212 */ /* 0x000fe200078ec0ff */
[----:B------:R-:W-:-:S04]  /*1b000*/  IMAD.MOV.U32 R3, RZ, RZ, 0x0 ;  /* 0x00000000ff037424 */ /* 0x000fc800078e00ff */
[----:B------:R-:W-:Y:S05]  /*1b010*/  RET.REL.NODEC R2 `(_ZN7cutlass13device_kernelIN5flash19enable_sm80_to_sm89INS1_16FlashAttnFwdSm80INS1_25CollectiveMainloopFwdSm80ILi8ELi1ELb0EN4cute5tupleIJNS5_1CILi128EEENS7_ILi64EEENS7_ILi256EEEEEELi256ENS_6half_tEfNS_4arch4Sm80ELb0ELb1ELb1ELb1ELb0ELb0ELb1ELb1EEENS1_21CollectiveEpilogueFwdINS6_IJS8_SA_S9_EEENS6_IJNS7_ILi1EEESI_SI_EEESC_SE_Li256ELb1ELb1ELb1ELb0EEENS1_36VarlenDynamicPersistentTileSchedulerILi128ELi64ELi256ELi256ELb1ELb1ELb0ELb1ELb0ELb1EEEEEEEEEvNT_6ParamsE) ;  /* 0xfffe4fe002007950 */ /* 0x000fea0003c3ffff */
.L_x_1812:
        /* <DEDUP_REMOVED lines=14> */
.L_x_2631:


//--------------------- .text._ZN7cutlass13device_kernelIN5flash19enable_sm80_to_sm89INS1_16FlashAttnFwdSm80INS1_25CollectiveMainloopFwdSm80ILi8ELi1ELb0EN4cute5tupleIJNS5_1CILi128EEENS7_ILi48EEENS7_ILi256EEEEEELi256ENS_6half_tEfNS_4arch4Sm80ELb0ELb1ELb1ELb1ELb0ELb1ELb1ELb1EEENS1_21CollectiveEpilogueFwdINS6_IJS8_SA_S9_EEENS6_IJNS7_ILi1EEESI_SI_EEESC_SE_Li256ELb1ELb1ELb1ELb0EEENS1_36VarlenDynamicPersistentTileSchedulerILi128ELi48ELi256ELi256ELb1ELb1ELb0ELb1ELb0ELb1EEEEEEEEEvNT_6ParamsE --------------------------
	.section	.text._ZN7cutlass13device_kernelIN5flash19enable_sm80_to_sm89INS1_16FlashAttnFwdSm80INS1_25CollectiveMainloopFwdSm80ILi8ELi1ELb0EN4cute5tupleIJNS5_1CILi128EEENS7_ILi48EEENS7_ILi256EEEEEELi256ENS_6half_tEfNS_4arch4Sm80ELb0ELb1ELb1ELb1ELb0ELb1ELb1ELb1EEENS1_21CollectiveEpilogueFwdINS6_IJS8_SA_S9_EEENS6_IJNS7_ILi1EEESI_SI_EEESC_SE_Li256ELb1ELb1ELb1ELb0EEENS1_36VarlenDynamicPersistentTileSchedulerILi128ELi48ELi256ELi256ELb1ELb1ELb0ELb1ELb0ELb1EEEEEEEEEvNT_6ParamsE,"ax",@progbits
	.sectioninfo	@"SHI_REGISTERS=255"
	.align	128
.text._ZN7cutlass13device_kernelIN5flash19enable_sm80_to_sm89INS1_16FlashAttnFwdSm80INS1_25CollectiveMainloopFwdSm80ILi8ELi1ELb0EN4cute5tupleIJNS5_1CILi128EEENS7_ILi48EEENS7_ILi256EEEEEELi256ENS_6half_tEfNS_4arch4Sm80ELb0ELb1ELb1ELb1ELb0ELb1ELb1ELb1EEENS1_21CollectiveEpilogueFwdINS6_IJS8_SA_S9_EEENS6_IJNS7_ILi1EEESI_SI_EEESC_SE_Li256ELb1ELb1ELb1ELb0EEENS1_36VarlenDynamicPersistentTileSchedulerILi128ELi48ELi256ELi256ELb1ELb1ELb0ELb1ELb0ELb1EEEEEEEEEvNT_6ParamsE:
        .type           _ZN7cutlass13device_kernelIN5flash19enable_sm80_to_sm89INS1_16FlashAttnFwdSm80INS1_25CollectiveMainloopFwdSm80ILi8ELi1ELb0EN4cute5tupleIJNS5_1CILi128EEENS7_ILi48EEENS7_ILi256EEEEEELi256ENS_6half_tEfNS_4arch4Sm80ELb0ELb1ELb1ELb1ELb0ELb1ELb1ELb1EEENS1_21CollectiveEpilogueFwdINS6_IJS8_SA_S9_EEENS6_IJNS7_ILi1EEESI_SI_EEESC_SE_Li256ELb1ELb1ELb1ELb0EEENS1_36VarlenDynamicPersistentTileSchedulerILi128ELi48ELi256ELi256ELb1ELb1ELb0ELb1ELb0ELb1EEEEEEEEEvNT_6ParamsE,@function
        .size           _ZN7cutlass13device_kernelIN5flash19enable_sm80_to_sm89INS1_16FlashAttnFwdSm80INS1_25CollectiveMainloopFwdSm80ILi8ELi1ELb0EN4cute5tupleIJNS5_1CILi128EEENS7_ILi48EEENS7_ILi256EEEEEELi256ENS_6half_tEfNS_4arch4Sm80ELb0ELb1ELb1ELb1ELb0ELb1ELb1ELb1EEENS1_21CollectiveEpilogueFwdINS6_IJS8_SA_S9_EEENS6_IJNS7_ILi1EEESI_SI_EEESC_SE_Li256ELb1ELb1ELb1ELb0EEENS1_36VarlenDynamicPersistentTileSchedulerILi128ELi48ELi256ELi256ELb1ELb1ELb0ELb1ELb0ELb1EEEEEEEEEvNT_6ParamsE,(.L_x_2636 - _ZN7cutlass13device_kernelIN5flash19enable_sm80_to_sm89INS1_16FlashAttnFwdSm80INS1_25CollectiveMainloopFwdSm80ILi8ELi1ELb0EN4cute5tupleIJNS5_1CILi128EEENS7_ILi48EEENS7_ILi256EEEEEELi256ENS_6half_tEfNS_4arch4Sm80ELb0ELb1ELb1ELb1ELb0ELb1ELb1ELb1EEENS1_21CollectiveEpilogueFwdINS6_IJS8_SA_S9_EEENS6_IJNS7_ILi1EEESI_SI_EEESC_SE_Li256ELb1ELb1ELb1ELb0EEENS1_36VarlenDynamicPersistentTileSchedulerILi128ELi48ELi256ELi256ELb1ELb1ELb0ELb1ELb0ELb1EEEEEEEEEvNT_6ParamsE)
        .other          _ZN7cutlass13device_kernelIN5flash19enable_sm80_to_sm89INS1_16FlashAttnFwdSm80INS1_25CollectiveMainloopFwdSm80ILi8ELi1ELb0EN4cute5tupleIJNS5_1CILi128EEENS7_ILi48EEENS7_ILi256EEEEEELi256ENS_6half_tEfNS_4arch4Sm80ELb0ELb1ELb1ELb1ELb0ELb1ELb1ELb1EEENS1_21CollectiveEpilogueFwdINS6_IJS8_SA_S9_EEENS6_IJNS7_ILi1EEESI_SI_EEESC_SE_Li256ELb1ELb1ELb1ELb0EEENS1_36VarlenDynamicPersistentTileSchedulerILi128ELi48ELi256ELi256ELb1ELb1ELb0ELb1ELb0ELb1EEEEEEEEEvNT_6ParamsE,@"STO_CUDA_ENTRY STV_DEFAULT"
_ZN7cutlass13device_kernelIN5flash19enable_sm80_to_sm89INS1_16FlashAttnFwdSm80INS1_25CollectiveMainloopFwdSm80ILi8ELi1ELb0EN4cute5tupleIJNS5_1CILi128EEENS7_ILi48EEENS7_ILi256EEEEEELi256ENS_6half_tEfNS_4arch4Sm80ELb0ELb1ELb1ELb1ELb0ELb1ELb1ELb1EEENS1_21CollectiveEpilogueFwdINS6_IJS8_SA_S9_EEENS6_IJNS7_ILi1EEESI_SI_EEESC_SE_Li256ELb1ELb1ELb1ELb0EEENS1_36VarlenDynamicPersistentTileSchedulerILi128ELi48ELi256ELi256ELb1ELb1ELb0ELb1ELb0ELb1EEEEEEEEEvNT_6ParamsE:
[----:B------:R-:W-:-:S03]  /*0000*/  MOV R1, c[0x0][0x28] ;  /* 0x00000a0000017a02 */ /* 0x000fc60000000f00 */
[----:B------:R-:W1:Y:S01]  /*0010*/  S2R R2, SR_TID.X ;  /* 0x0000000000027919 */ /* 0x000e620000002100 */
[----:B------:R-:W-:Y:S01]  /*0020*/  IADD3 R1, R1, -0x1c0, RZ ;  /* 0xfffffe4001017810 */ /* 0x000fe20007ffe0ff */
[----:B------:R-:W-:-:S03]  /*0030*/  ULDC.64 UR12, c[0x0][0x118] ;  /* 0x00004600000c7ab9 */ /* 0x000fc60000000a00 */
[----:B------:R2:W3:Y:S01]  /*0040*/  R2UR UR4, R1 ;  /* 0x00000000010473c2 */ /* 0x0004e200000e0000 */
[----:B-1----:R-:W-:-:S06]  /*0050*/  SHF.R.U32.HI R0, RZ, 0x5, R2 ;  /* 0x00000005ff007819 */ /* 0x002fcc0000011602 */
[----:B------:R-:W1:Y:S02]  /*0060*/  SHFL.IDX PT, R0, R0, RZ, 0x1f ;  /* 0x00001fff00007589 */ /* 0x000e6400000e0000 */
[----:B-1----:R-:W1:Y:S02]  /*0070*/  R2UR UR10, R0 ;  /* 0x00000000000a73c2 */ /* 0x002e6400000e0000 */
[----:B-1----:R-:W-:-:S13]  /*0080*/  ISETP.NE.AND P0, PT, RZ, UR10, PT ;  /* 0x0000000aff007c0c */ /* 0x002fda000bf05270 */
[----:B------:R-:W-:Y:S06]  /*0090*/  @P0 BAR.SYNC.DEFER_BLOCKING 0x5, 0x100 ;  /* 0x0144000000000b1d */ /* 0x000fec0000010000 */
[----:B------:R-:W1:Y:S02]  /*00a0*/  @P0 LDS.128 R4, [0x20080] ;  /* 0x02008000ff040984 */ /* 0x000e640000000c00 */
[----:B-1----:R-:W-:Y:S01]  /*00b0*/  @P0 IMAD.MOV.U32 R0, RZ, RZ, R5 ;  /* 0x000000ffff000224 */ /* 0x002fe200078e0005 */
[----:B------:R-:W-:Y:S01]  /*00c0*/  @P0 MOV R239, R7 ;  /* 0x0000000700ef0202 */ /* 0x000fe20000000f00 */
[----:B------:R-:W-:-:S02]  /*00d0*/  @P0 IMAD.MOV.U32 R236, RZ, RZ, R4 ;  /* 0x000000ffffec0224 */ /* 0x000fc400078e0004 */
[----:B------:R-:W-:Y:S01]  /*00e0*/  @P0 IMAD.MOV.U32 R238, RZ, RZ, R6 ;  /* 0x000000ffffee0224 */ /* 0x000fe200078e0006 */
[----:B------:R1:W-:Y:S02]  /*00f0*/  @P0 STL [R1+0xc0], R0 ;  /* 0x0000c00001000387 */ /* 0x0003e40000100800 */
[----:B-1----:R-:W-:-:S05]  /*0100*/  @P0 MOV R0, R236 ;  /* 0x000000ec00000202 */ /* 0x002fca0000000f00 */
[----:B------:R2:W-:Y:S04]  /*0110*/  @P0 STL [R1+0xa8], R0 ;  /* 0x0000a80001000387 */ /* 0x0005e80000100800 */
[----:B------:R-:W-:Y:S06]  /*0120*/  @P0 BAR.ARV 0x4, 0x100 ;  /* 0x0104000000000b1d */ /* 0x000fec0000002000 */
[----:B------:R-:W-:Y:S05]  /*0130*/  @P0 BRA `(.L_x_1813) ;  /* 0x00000fb000000947 */ /* 0x000fea0003800000 */
[----:B---3--:R-:W-:Y:S01]  /*0140*/  LOP3.LUT R15, R2, 0x1f, RZ, 0xc0, !PT ;  /* 0x0000001f020f7812 */ /* 0x008fe200078ec0ff */
        /* <DEDUP_REMOVED lines=17> */
[----:B--2---:R-:W2:Y:S02]  /*0260*/  SHFL.UP PT, R0, R4, 0x1, RZ ;  /* 0x0420000004007989 */ /* 0x004ea400000e00ff */
        /* <DEDUP_REMOVED lines=21> */
.L_x_1818:
[----:B------:R-:W-:Y:S01]  /*03c0*/  IADD3 R0, R7, 0x1f, RZ ;  /* 0x0000001f07007810 */ /* 0x000fe20007ffe0ff */
[----:B------:R-:W-:-:S03]  /*03d0*/  IMAD.MOV.U32 R239, RZ, RZ, c[0x0][0x53c] ;  /* 0x00014f00ffef7624 */ /* 0x000fc600078e00ff */
        /* <DEDUP_REMOVED lines=15> */
.L_x_2020:
        /* <DEDUP_REMOVED lines=16> */
.L_x_2021:
[----:B--2---:R-:W-:-:S05]  /*05d0*/  IMAD R0, R0, c[0x0][0x538], RZ ;  /* 0x00014e0000007a24 */ /* 0x004fca00078e02ff */
[----:B------:R-:W-:-:S04]  /*05e0*/  IADD3 R6, R0, R6, RZ ;  /* 0x0000000600067210 */ /* 0x000fc80007ffe0ff */
[----:B------:R-:W-:-:S13]  /*05f0*/  ISETP.GT.AND P0, PT, R6, UR5, PT ;  /* 0x0000000506007c0c */ /* 0x000fda000bf04270 */
[----:B-1----:R-:W-:Y:S05]  /*0600*/  @!P0 BRA `(.L_x_1818) ;  /* 0xfffffdb000008947 */ /* 0x002fea000383ffff */
.L_x_1814:
[----:B------:R-:W-:-:S05]  /*0610*/  IADD3 R6, -R0, R6, RZ ;  /* 0x0000000600067210 */ /* 0x000fca0007ffe1ff */
[----:B------:R-:W-:-:S05]  /*0620*/  IMAD R0, R4, c[0x0][0x538], R6 ;  /* 0x00014e0004007a24 */ /* 0x000fca00078e0206 */
[----:B------:R-:W-:Y:S01]  /*0630*/  ISETP.GT.AND P0, PT, R0, UR5, PT ;  /* 0x0000000500007c0c */ /* 0x000fe2000bf04270 */
[----:B------:R-:W-:-:S12]  /*0640*/  BRA.DIV ~URZ, `(.L_x_1819) ;  /* 0x0001ecc27f007947 */ /* 0x000fd8000b800000 */
[----:B------:R-:W-:-:S04]  /*0650*/  VOTE.ANY R5, PT, !P0 ;  /* 0x0000000000057806 */ /* 0x000fc800040e0100 */
.L_x_2022:
[----:B------:R-:W1:Y:S02]  /*0660*/  POPC R10, R5 ;  /* 0x00000005000a7309 */ /* 0x000e640000000000 */
[----:B-1----:R-:W-:Y:S01]  /*0670*/  IADD3 R239, R10, R7, RZ ;  /* 0x000000070aef7210 */ /* 0x002fe20007ffe0ff */
[----:B------:R-:W-:Y:S05]  /*0680*/  BRA.DIV ~URZ, `(.L_x_1820) ;  /* 0x0001ecd27f007947 */ /* 0x000fea000b800000 */
[----:B------:R1:W2:Y:S01]  /*0690*/  SHFL.IDX PT, R14, R9, R10, 0x1f ;  /* 0x00001f0a090e7589 */ /* 0x0002a200000e0000 */
[----:B------:R-:W-:-:S03]  /*06a0*/  MOV R0, RZ ;  /* 0x000000ff00007202 */ /* 0x000fc60000000f00 */
[----:B------:R1:W3:Y:S04]  /*06b0*/  SHFL.IDX PT, R9, R8, R10, 0x1f ;  /* 0x00001f0a08097589 */ /* 0x0002e800000e0000 */
.L_x_2023:
[----:B------:R-:W-:Y:S01]  /*06c0*/  ISETP.NE.AND P0, PT, R5, RZ, PT ;  /* 0x000000ff0500720c */ /* 0x000fe20003f05270 */
[----:B------:R-:W-:-:S12]  /*06d0*/  BSSY B0, `(.L_x_1821) ;  /* 0x0000005000007945 */ /* 0x000fd80003800000 */
[----:B------:R-:W-:Y:S05]  /*06e0*/  @!P0 BRA `(.L_x_1822) ;  /* 0x0000003000008947 */ /* 0x000fea0003800000 */
[----:B-1----:R-:W-:Y:S01]  /*06f0*/  IADD3 R10, R10, -0x1, RZ ;  /* 0xffffffff0a0a7810 */ /* 0x002fe20007ffe0ff */
[----:B------:R-:W-:Y:S05]  /*0700*/  BRA.DIV ~URZ, `(.L_x_1823) ;  /* 0x0001ed327f007947 */ /* 0x000fea000b800000 */
[----:B------:R1:W4:Y:S02]  /*0710*/  SHFL.IDX PT, R0, R4, R10, 0x1f ;  /* 0x00001f0a04007589 */ /* 0x00032400000e0000 */
.L_x_1822:
[----:B------:R-:W-:Y:S05]  /*0720*/  BSYNC B0 ;  /* 0x0000000000007941 */ /* 0x000fea0003800000 */
.L_x_1821:
[----:B----4-:R-:W-:Y:S01]  /*0730*/  IMAD R0, R0, c[0x0][0x538], R6 ;  /* 0x00014e0000007a24 */ /* 0x010fe200078e0206 */
[----:B---3--:R-:W-:Y:S01]  /*0740*/  ISETP.NE.AND P0, PT, R9, 0x1, PT ;  /* 0x000000010900780c */ /* 0x008fe20003f05270 */
[----:B------:R-:W-:Y:S03]  /*0750*/  BSSY B0, `(.L_x_1824) ;  /* 0x0000086000007945 */ /* 0x000fe60003800000 */
[----:B------:R3:W-:Y:S01]  /*0760*/  STL [R1+0xa8], R0 ;  /* 0x0000a80001007387 */ /* 0x0007e20000100800 */
[----:B------:R-:W-:-:S08]  /*0770*/  IADD3 R11, -R0, UR5, RZ ;  /* 0x00000005000b7c10 */ /* 0x000fd0000fffe1ff */
[----:B------:R-:W-:Y:S05]  /*0780*/  @!P0 BRA `(.L_x_1825) ;  /* 0x000003e000008947 */ /* 0x000fea0003800000 */
[-C--:B--23--:R-:W-:Y:S02]  /*0790*/  IABS R0, R14.reuse ;  /* 0x0000000e00007213 */ /* 0x08cfe40000000000 */
[----:B------:R-:W-:-:S03]  /*07a0*/  IABS R6, R14 ;  /* 0x0000000e00067213 */ /* 0x000fc60000000000 */
[----:B------:R-:W-:Y:S01]  /*07b0*/  IMAD.MOV.U32 R5, RZ, RZ, R0 ;  /* 0x000000ffff057224 */ /* 0x000fe200078e0000 */
[----:B------:R-:W-:-:S03]  /*07c0*/  IABS R0, R9 ;  /* 0x0000000900007213 */ /* 0x000fc60000000000 */
[----:B------:R-:W2:Y:S02]  /*07d0*/  I2F.RP R2, R5 ;  /* 0x0000000500027306 */ /* 0x000ea40000209400 */
[----:B-1----:R-:W-:Y:S01]  /*07e0*/  IMAD.MOV.U32 R8, RZ, RZ, R0 ;  /* 0x000000ffff087224 */ /* 0x002fe200078e0000 */
[----:B------:R-:W-:-:S05]  /*07f0*/  IABS R0, R11 ;  /* 0x0000000b00007213 */ /* 0x000fca0000000000 */
[----:B------:R-:W-:Y:S08]  /*0800*/  I2F.RP R7, R8 ;  /* 0x0000000800077306 */ /* 0x000ff00000209400 */
[----:B--2---:R-:W1:Y:S02]  /*0810*/  MUFU.RCP R2, R2 ;  /* 0x0000000200027308 */ /* 0x004e640000001000 */
        /* <DEDUP_REMOVED lines=53> */
.L_x_1825:
[----:B------:R-:W-:-:S04]  /*0b70*/  IMAD.MOV.U32 R2, RZ, RZ, 0x4 ;  /* 0x00000004ff027424 */ /* 0x000fc800078e00ff */
[----:B------:R-:W-:-:S05]  /*0b80*/  IMAD.WIDE R2, R239, R2, c[0x0][0x590] ;  /* 0x00016400ef027625 */ /* 0x000fca00078e0202 */
[----:B------:R-:W4:Y:S02]  /*0b90*/  LDG.E R7, [R2.64] ;  /* 0x0000000c02077981 */ /* 0x000f24000c1e1900 */
[----:B-12-4-:R-:W-:-:S05]  /*0ba0*/  IMAD R9, R7, R14, RZ ;  /* 0x0000000e07097224 */ /* 0x016fca00078e02ff */
[-C--:B---3--:R-:W-:Y:S02]  /*0bb0*/  IABS R0, R9.reuse ;  /* 0x0000000900007213 */ /* 0x088fe40000000000 */
[----:B------:R-:W-:-:S03]  /*0bc0*/  IABS R8, R9 ;  /* 0x0000000900087213 */ /* 0x000fc60000000000 */
[----:B------:R-:W-:-:S04]  /*0bd0*/  IMAD.MOV.U32 R6, RZ, RZ, R0 ;  /* 0x000000ffff067224 */ /* 0x000fc800078e0000 */
[----:B------:R-:W1:Y:S08]  /*0be0*/  I2F.RP R2, R6 ;  /* 0x0000000600027306 */ /* 0x000e700000209400 */
[----:B-1----:R-:W1:Y:S02]  /*0bf0*/  MUFU.RCP R2, R2 ;  /* 0x0000000200027308 */ /* 0x002e640000001000 */
[----:B-1----:R-:W-:-:S06]  /*0c00*/  IADD3 R2, R2, 0xffffffe, RZ ;  /* 0x0ffffffe02027810 */ /* 0x002fcc0007ffe0ff */
[----:B------:R-:W1:Y:S02]  /*0c10*/  F2I.FTZ.U32.TRUNC.NTZ R3, R2 ;  /* 0x0000000200037305 */ /* 0x000e64000021f000 */
[----:B-1----:R-:W-:Y:S02]  /*0c20*/  IMAD.MOV R0, RZ, RZ, -R3 ;  /* 0x000000ffff007224 */ /* 0x002fe400078e0a03 */
[----:B------:R-:W-:Y:S02]  /*0c30*/  IMAD.MOV.U32 R2, RZ, RZ, RZ ;  /* 0x000000ffff027224 */ /* 0x000fe400078e00ff */
[----:B------:R-:W-:Y:S01]  /*0c40*/  IMAD.MOV.U32 R4, RZ, RZ, R0 ;  /* 0x000000ffff047224 */ /* 0x000fe200078e0000 */
[----:B------:R-:W-:-:S03]  /*0c50*/  IABS R0, R11 ;  /* 0x0000000b00007213 */ /* 0x000fc60000000000 */
[----:B------:R-:W-:Y:S01]  /*0c60*/  IMAD R4, R4, R6, RZ ;  /* 0x0000000604047224 */ /* 0x000fe200078e02ff */
[----:B------:R-:W-:-:S03]  /*0c70*/  MOV R5, R0 ;  /* 0x0000000000057202 */ /* 0x000fc60000000f00 */
        /* <DEDUP_REMOVED lines=19> */
[----:B------:R-:W-:-:S04]  /*0db0*/  IMNMX R6, R7, R0, PT ;  /* 0x0000000007067217 */ /* 0x000fc80003800200 */
[-C--:B------:R-:W-:Y:S02]  /*0dc0*/  IABS R0, R6.reuse ;  /* 0x0000000600007213 */ /* 0x080fe40000000000 */
[----:B------:R-:W-:-:S03]  /*0dd0*/  IABS R9, R6 ;  /* 0x0000000600097213 */ /* 0x000fc60000000000 */
[----:B------:R-:W-:-:S04]  /*0de0*/  IMAD.MOV.U32 R5, RZ, RZ, R0 ;  /* 0x000000ffff057224 */ /* 0x000fc800078e0000 */
[----:B------:R-:W1:Y:S08]  /*0df0*/  I2F.RP R2, R5 ;  /* 0x0000000500027306 */ /* 0x000e700000209400 */
[----:B-1----:R-:W1:Y:S02]  /*0e00*/  MUFU.RCP R2, R2 ;  /* 0x0000000200027308 */ /* 0x002e640000001000 */
[----:B-1----:R-:W-:-:S06]  /*0e10*/  IADD3 R2, R2, 0xffffffe, RZ ;  /* 0x0ffffffe02027810 */ /* 0x002fcc0007ffe0ff */
[----:B------:R-:W1:Y:S02]  /*0e20*/  F2I.FTZ.U32.TRUNC.NTZ R3, R2 ;  /* 0x0000000200037305 */ /* 0x000e64000021f000 */
[----:B-1----:R-:W-:Y:S01]  /*0e30*/  IADD3 R0, RZ, -R3, RZ ;  /* 0x80000003ff007210 */ /* 0x002fe20007ffe0ff */
[----:B------:R-:W-:-:S04]  /*0e40*/  IMAD.MOV.U32 R2, RZ, RZ, RZ ;  /* 0x000000ffff027224 */ /* 0x000fc800078e00ff */
[----:B------:R-:W-:Y:S01]  /*0e50*/  IMAD.MOV.U32 R7, RZ, RZ, R0 ;  /* 0x000000ffff077224 */ /* 0x000fe200078e0000 */
[----:B------:R-:W-:-:S03]  /*0e60*/  IABS R0, R8 ;  /* 0x0000000800007213 */ /* 0x000fc60000000000 */
[----:B------:R-:W-:Y:S02]  /*0e70*/  IMAD R7, R7, R5, RZ ;  /* 0x0000000507077224 */ /* 0x000fe400078e02ff */
        /* <DEDUP_REMOVED lines=19> */
.L_x_1826:
[----:B------:R-:W-:Y:S05]  /*0fb0*/  BSYNC B0 ;  /* 0x0000000000007941 */ /* 0x000fea0003800000 */
.L_x_1824:
[----:B------:R-:W-:-:S04]  /*0fc0*/  LOP3.LUT R0, RZ, R0, RZ, 0x33, !PT ;  /* 0x00000000ff007212 */ /* 0x000fc800078e33ff */
[----:B------:R-:W-:-:S05]  /*0fd0*/  IADD3 R0, R0, R14, RZ ;  /* 0x0000000e00007210 */ /* 0x000fca0007ffe0ff */
[----:B------:R1:W-:Y:S01]  /*0fe0*/  STL [R1+0xc0], R0 ;  /* 0x0000c00001007387 */ /* 0x0003e20000100800 */
[----:B------:R-:W-:Y:S05]  /*0ff0*/  BRA `(.L_x_1827) ;  /* 0x0000004000007947 */ /* 0x000fea0003800000 */
.L_x_1815:
[----:B------:R-:W-:Y:S01]  /*1000*/  MOV R0, UR5 ;  /* 0x0000000500007c02 */ /* 0x000fe20008000f00 */
[----:B------:R1:W-:Y:S01]  /*1010*/  STL [R1+0xc0], RZ ;  /* 0x0000c0ff01007387 */ /* 0x0003e20000100800 */
[----:B------:R-:W-:-:S03]  /*1020*/  MOV R238, RZ ;  /* 0x000000ff00ee7202 */ /* 0x000fc60000000f00 */
[----:B------:R1:W-:Y:S04]  /*1030*/  STL [R1+0xa8], R0 ;  /* 0x0000a80001007387 */ /* 0x0003e80000100800 */
.L_x_1827:
[----:B------:R-:W2:Y:S04]  /*1040*/  LDL R2, [R1+0xa8] ;  /* 0x0000a80001027983 */ /* 0x000ea80000100800 */
[----:B-1----:R-:W3:Y:S01]  /*1050*/  LDL R0, [R1+0xc0] ;  /* 0x0000c00001007983 */ /* 0x002ee20000100800 */
[----:B------:R-:W-:Y:S01]  /*1060*/  ISETP.NE.AND P0, PT, R15, RZ, PT ;  /* 0x000000ff0f00720c */ /* 0x000fe20003f05270 */
[----:B------:R-:W-:Y:S01]  /*1070*/  IMAD.MOV.U32 R6, RZ, RZ, R238 ;  /* 0x000000ffff067224 */ /* 0x000fe200078e00ee */
[----:B------:R-:W-:Y:S01]  /*1080*/  MOV R7, R239 ;  /* 0x000000ef00077202 */ /* 0x000fe20000000f00 */
[----:B------:R-:W-:Y:S10]  /*1090*/  WARPSYNC 0xffffffff ;  /* 0xffffffff00007948 */ /* 0x000ff40003800000 */
[----:B--2---:R-:W-:Y:S01]  /*10a0*/  @!P0 IMAD.MOV.U32 R236, RZ, RZ, R2 ;  /* 0x000000ffffec8224 */ /* 0x004fe200078e0002 */
[----:B---3--:R-:W-:-:S03]  /*10b0*/  MOV R5, R0 ;  /* 0x0000000000057202 */ /* 0x008fc60000000f00 */
[----:B------:R-:W-:-:S05]  /*10c0*/  IMAD.MOV.U32 R4, RZ, RZ, R236 ;  /* 0x000000ffff047224 */ /* 0x000fca00078e00ec */
[----:B------:R1:W-:Y:S04]  /*10d0*/  @!P0 STS.128 [0x20080], R4 ;  /* 0x02008004ff008388 */ /* 0x0003e80000000c00 */
[----:B------:R-:W-:Y:S06]  /*10e0*/  BAR.ARV 0x5, 0x100 ;  /* 0x0144000000007b1d */ /* 0x000fec0000002000 */
.L_x_1813:
[----:B---3--:R-:W-:-:S13]  /*10f0*/  ISETP.GE.AND P0, PT, R239, c[0x0][0x53c], PT ;  /* 0x00014f00ef007a0c */ /* 0x008fda0003f06270 */
[----:B------:R-:W-:Y:S05]  /*1100*/  @P0 EXIT ;  /* 0x000000000000094d */ /* 0x000fea0003800000 */
[----:B------:R-:W3:Y:S01]  /*1110*/  S2R R18, SR_TID.X ;  /* 0x0000000000127919 */ /* 0x000ee20000002100 */
[----:B------:R-:W-:Y:S01]  /*1120*/  IMAD.MOV.U32 R200, RZ, RZ, 0x20 ;  /* 0x00000020ffc87424 */ /* 0x000fe200078e00ff */
[----:B------:R-:W-:Y:S01]  /*1130*/  ULDC UR8, c[0x0][0x20] ;  /* 0x0000080000087ab9 */ /* 0x000fe20000000800 */
[----:B------:R-:W-:Y:S01]  /*1140*/  IMAD.MOV.U32 R201, RZ, RZ, 0x40 ;  /* 0x00000040ffc97424 */ /* 0x000fe200078e00ff */
[----:B------:R-:W-:Y:S02]  /*1150*/  UIADD3 UR8, UP0, UR4, UR8, URZ ;  /* 0x0000000804087290 */ /* 0x000fe4000ff1e03f */
[----:B------:R-:W-:Y:S02]  /*1160*/  ULDC UR7, c[0x0][0x24] ;  /* 0x0000090000077ab9 */ /* 0x000fe40000000800 */
[----:B------:R-:W-:Y:S01]  /*1170*/  UIADD3.X UR7, URZ, UR7, URZ, UP0, !UPT ;  /* 0x000000073f077290 */ /* 0x000fe200087fe43f */
[----:B---3--:R-:W-:-:S04]  /*1180*/  SHF.R.S32.HI R11, RZ, 0x1f, R18 ;  /* 0x0000001fff0b7819 */ /* 0x008fc80000011412 */
[CC--:B------:R-:W-:Y:S02]  /*1190*/  LEA.HI R3, R11.reuse, R18.reuse, RZ, 0x4 ;  /* 0x000000120b037211 */ /* 0x0c0fe400078f20ff */
[----:B-1----:R-:W-:Y:S02]  /*11a0*/  LEA.HI R6, R11, R18, RZ, 0x2 ;  /* 0x000000120b067211 */ /* 0x002fe400078f10ff */
[C---:B--2---:R-:W-:Y:S02]  /*11b0*/  LOP3.LUT R0, R3.reuse, 0xfffffff0, RZ, 0xc0, !PT ;  /* 0xfffffff003007812 */ /* 0x044fe400078ec0ff */
        /* <DEDUP_REMOVED lines=10> */
[----:B------:R-:W-:-:S02]  /*1260*/  LEA.HI R231, R11, R18, RZ, 0x3 ;  /* 0x000000120be77211 */ /* 0x000fc400078f18ff */
[----:B------:R-:W-:Y:S02]  /*1270*/  LOP3.LUT R3, R4, 0xfffffff8, RZ, 0xc0, !PT ;  /* 0xfffffff804037812 */ /* 0x000fe400078ec0ff */
[C---:B------:R-:W-:Y:S01]  /*1280*/  LOP3.LUT R2, R147.reuse, 0xfffffff8, RZ, 0xc0, !PT ;  /* 0xfffffff893027812 */ /* 0x040fe200078ec0ff */
[----:B------:R-:W-:Y:S01]  /*1290*/  IMAD.SHL.U32 R147, R147, 0x40, RZ ;  /* 0x0000004093937824 */ /* 0x000fe200078e00ff */
[----:B------:R-:W-:Y:S01]  /*12a0*/  LOP3.LUT R4, R231, 0xfffffff8, RZ, 0xc0, !PT ;  /* 0xfffffff8e7047812 */ /* 0x000fe200078ec0ff */
[----:B------:R-:W-:Y:S01]  /*12b0*/  IMAD.IADD R5, R7, 0x1, -R3 ;  /* 0x0000000107057824 */ /* 0x000fe200078e0a03 */
[----:B------:R-:W-:Y:S01]  /*12c0*/  LEA.HI R9, R11, R18, RZ, 0x5 ;  /* 0x000000120b097211 */ /* 0x000fe200078f28ff */
[----:B------:R-:W-:Y:S01]  /*12d0*/  IMAD.IADD R8, R0, 0x1, -R2 ;  /* 0x0000000100087824 */ /* 0x000fe200078e0a02 */
[----:B------:R-:W-:Y:S01]  /*12e0*/  LOP3.LUT R2, R6, 0xfffffffc, RZ, 0xc0, !PT ;  /* 0xfffffffc06027812 */ /* 0x000fe200078ec0ff */
[----:B------:R-:W-:Y:S01]  /*12f0*/  IMAD.IADD R17, R18, 0x1, -R4 ;  /* 0x0000000112117824 */ /* 0x000fe200078e0a04 */
[----:B------:R-:W-:-:S02]  /*1300*/  SHF.R.S32.HI R3, RZ, 0x5, R9 ;  /* 0x00000005ff037819 */ /* 0x000fc40000011409 */
[----:B------:R-:W-:Y:S01]  /*1310*/  SHF.R.S32.HI R0, RZ, 0x1f, R9 ;  /* 0x0000001fff007819 */ /* 0x000fe20000011409 */
[----:B------:R-:W-:Y:S01]  /*1320*/  IMAD.SHL.U32 R7, R17, 0x40, RZ ;  /* 0x0000004011077824 */ /* 0x000fe200078e00ff */
[----:B------:R-:W-:Y:S01]  /*1330*/  LOP3.LUT R6, R9, 0xffffffe0, RZ, 0xc0, !PT ;  /* 0xffffffe009067812 */ /* 0x000fe200078ec0ff */
[----:B------:R-:W-:Y:S01]  /*1340*/  IMAD.SHL.U32 R199, R3, 0x400, RZ ;  /* 0x0000040003c77824 */ /* 0x000fe200078e00ff */
[----:B------:R-:W-:Y:S01]  /*1350*/  LEA.HI R4, R0, R3, RZ, 0x3 ;  /* 0x0000000300047211 */ /* 0x000fe200078f18ff */
[C---:B------:R-:W-:Y:S01]  /*1360*/  IMAD.IADD R0, R18.reuse, 0x1, -R2 ;  /* 0x0000000112007824 */ /* 0x040fe200078e0a02 */
[----:B------:R-:W-:Y:S01]  /*1370*/  LOP3.LUT R2, R7, 0x1c0, RZ, 0xc0, !PT ;  /* 0x000001c007027812 */ /* 0x000fe200078ec0ff */
[----:B------:R-:W-:Y:S01]  /*1380*/  IMAD.IADD R16, R18, 0x1, -R6 ;  /* 0x0000000112107824 */ /* 0x000fe200078e0a06 */
[----:B------:R-:W-:Y:S01]  /*1390*/  LOP3.LUT R6, R4, 0xffffff8, RZ, 0xc0, !PT ;  /* 0x0ffffff804067812 */ /* 0x000fe200078ec0ff */
[C---:B------:R-:W-:Y:S01]  /*13a0*/  IMAD.SHL.U32 R140, R17.reuse, 0x8, RZ ;  /* 0x00000008118c7824 */ /* 0x040fe200078e00ff */
[----:B------:R-:W-:Y:S01]  /*13b0*/  LEA.HI R4, R0, R0, RZ, 0x1 ;  /* 0x0000000000047211 */ /* 0x000fe200078f08ff */
[----:B------:R-:W-:Y:S01]  /*13c0*/  IMAD.SHL.U32 R142, R17, 0x4, RZ ;  /* 0x00000004118e7824 */ /* 0x000fe200078e00ff */
[----:B------:R-:W-:Y:S01]  /*13d0*/  LOP3.LUT R7, R2, 0x8, R231, 0xf8, !PT ;  /* 0x0000000802077812 */ /* 0x000fe200078ef8e7 */
[----:B------:R-:W-:Y:S01]  /*13e0*/  IMAD.IADD R9, R3, 0x1, -R6 ;  /* 0x0000000103097824 */ /* 0x000fe200078e0a06 */
[----:B------:R-:W-:Y:S01]  /*13f0*/  LOP3.LUT R4, R4, 0x1ffffffe, RZ, 0xc0, !PT ;  /* 0x1ffffffe04047812 */ /* 0x000fe200078ec0ff */
[----:B------:R-:W-:Y:S01]  /*1400*/  IMAD R6, R0, 0x2, R199 ;  /* 0x0000000200067824 */ /* 0x000fe200078e02c7 */
[----:B------:R-:W-:-:S02]  /*1410*/  SHF.R.U32.HI R2, RZ, 0x3, R2 ;  /* 0x00000003ff027819 */ /* 0x000fc40000011602 */
[----:B------:R-:W-:Y:S01]  /*1420*/  LOP3.LUT R3, R5, 0x1, RZ, 0xc0, !PT ;  /* 0x0000000105037812 */ /* 0x000fe200078ec0ff */
[----:B------:R-:W-:Y:S01]  /*1430*/  IMAD.IADD R12, R0, 0x1, -R4 ;  /* 0x00000001000c7824 */ /* 0x000fe200078e0a04 */
[----:B------:R-:W-:Y:S01]  /*1440*/  LOP3.LUT R7, R7, R2, RZ, 0x3c, !PT ;  /* 0x0000000207077212 */ /* 0x000fe200078e3cff */
[C---:B------:R-:W-:Y:S01]  /*1450*/  IMAD.SHL.U32 R0, R5.reuse, 0x40, RZ ;  /* 0x0000004005007824 */ /* 0x040fe200078e00ff */
[----:B------:R-:W-:Y:S02]  /*1460*/  SHF.R.S32.HI R2, RZ, 0x1f, R16 ;  /* 0x0000001fff027819 */ /* 0x000fe40000011410 */
[C---:B------:R-:W-:Y:S02]  /*1470*/  LOP3.LUT P3, RZ, R5.reuse, 0x2, RZ, 0xc0, !PT ;  /* 0x0000000205ff7812 */ /* 0x040fe4000786c0ff */
[----:B------:R-:W-:Y:S02]  /*1480*/  LEA.HI R10, R2, R16, RZ, 0x2 ;  /* 0x00000010020a7211 */ /* 0x000fe400078f10ff */
[----:B------:R-:W-:Y:S01]  /*1490*/  LOP3.LUT R2, R0, 0x1c0, RZ, 0xc0, !PT ;  /* 0x000001c000027812 */ /* 0x000fe200078ec0ff */
[----:B------:R-:W-:Y:S01]  /*14a0*/  IMAD.SHL.U32 R0, R8, 0x40, RZ ;  /* 0x0000004008007824 */ /* 0x000fe200078e00ff */
[----:B------:R-:W-:Y:S01]  /*14b0*/  LOP3.LUT P0, RZ, R5, 0x4, RZ, 0xc0, !PT ;  /* 0x0000000405ff7812 */ /* 0x000fe2000780c0ff */
[----:B------:R-:W-:Y:S01]  /*14c0*/  IMAD.SHL.U32 R5, R146, 0x8, RZ ;  /* 0x0000000892057824 */ /* 0x000fe200078e00ff */
[----:B------:R-:W-:Y:S01]  /*14d0*/  LEA.HI R2, R2, R2, RZ, 0x1d ;  /* 0x0000000202027211 */ /* 0x000fe200078fe8ff */
[----:B------:R-:W-:Y:S01]  /*14e0*/  IMAD R146, R146, 0x200, R7 ;  /* 0x0000020092927824 */ /* 0x000fe200078e0207 */
[----:B------:R-:W-:-:S02]  /*14f0*/  LOP3.LUT R0, R0, 0x1c0, RZ, 0xc0, !PT ;  /* 0x000001c000007812 */ /* 0x000fc400078ec0ff */
[----:B------:R-:W-:Y:S01]  /*1500*/  ISETP.NE.U32.AND P4, PT, R3, 0x1, PT ;  /* 0x000000010300780c */ /* 0x000fe20003f85070 */
[----:B------:R-:W-:Y:S01]  /*1510*/  IMAD.IADD R3, R6, 0x1, R2 ;  /* 0x0000000106037824 */ /* 0x000fe200078e0202 */
[----:B------:R-:W-:Y:S02]  /*1520*/  LOP3.LUT R2, R0, 0x8, R5, 0xf8, !PT ;  /* 0x0000000800027812 */ /* 0x000fe400078ef805 */
[----:B------:R-:W-:Y:S01]  /*1530*/  SHF.R.U32.HI R0, RZ, 0x3, R0 ;  /* 0x00000003ff007819 */ /* 0x000fe20000011600 */
[----:B------:R-:W-:Y:S01]  /*1540*/  IMAD.SHL.U32 R14, R3, 0x2, RZ ;  /* 0x00000002030e7824 */ /* 0x000fe200078e00ff */
[----:B------:R-:W-:Y:S02]  /*1550*/  SHF.R.S32.HI R231, RZ, 0x3, R231 ;  /* 0x00000003ffe77819 */ /* 0x000fe400000114e7 */
[----:B------:R-:W-:Y:S02]  /*1560*/  LOP3.LUT R0, R2, R0, RZ, 0x3c, !PT ;  /* 0x0000000002007212 */ /* 0x000fe400078e3cff */
[C---:B------:R-:W-:Y:S01]  /*1570*/  IADD3 R2, R14.reuse, 0x80, RZ ;  /* 0x000000800e027810 */ /* 0x040fe20007ffe0ff */
[----:B------:R-:W-:Y:S01]  /*1580*/  STL [R1+0x88], R14 ;  /* 0x0000880e01007387 */ /* 0x000fe20000100800 */
[----:B------:R-:W-:-:S02]  /*1590*/  IADD3 R13, R14, 0x70, RZ ;  /* 0x000000700e0d7810 */ /* 0x000fc40007ffe0ff */
[----:B------:R-:W-:Y:S02]  /*15a0*/  @P4 IADD3 R13, R2, 0x10, RZ ;  /* 0x00000010020d4810 */ /* 0x000fe40007ffe0ff */
[C---:B------:R-:W-:Y:S02]  /*15b0*/  IADD3 R2, R231.reuse, 0x20, RZ ;  /* 0x00000020e7027810 */ /* 0x040fe40007ffe0ff */
[----:B------:R-:W-:Y:S01]  /*15c0*/  LOP3.LUT R147, R0, 0xfffffe00, R147, 0xf8, !PT ;  /* 0xfffffe0000937812 */ /* 0x000fe200078ef893 */
[----:B------:R-:W-:Y:S01]  /*15d0*/  IMAD.SHL.U32 R0, R231, 0x40, RZ ;  /* 0x00000040e7007824 */ /* 0x000fe200078e00ff */
[----:B------:R-:W-:Y:S01]  /*15e0*/  SHF.R.S32.HI R4, RZ, 0x2, R10 ;  /* 0x00000002ff047819 */ /* 0x000fe2000001140a */
[----:B------:R-:W-:Y:S01]  /*15f0*/  STL [R1+0x8c], R13 ;  /* 0x00008c0d01007387 */ /* 0x000fe20000100800 */
[----:B------:R-:W-:Y:S01]  /*1600*/  LEA.HI R6, R11, R18, RZ, 0x6 ;  /* 0x000000120b067211 */ /* 0x000fe200078f30ff */
[----:B------:R-:W-:Y:S01]  /*1610*/  IMAD.IADD R199, R199, 0x1, R147 ;  /* 0x00000001c7c77824 */ /* 0x000fe200078e0293 */
[----:B------:R-:W-:Y:S01]  /*1620*/  SHF.R.S32.HI R11, RZ, 0x1f, R2 ;  /* 0x0000001fff0b7819 */ /* 0x000fe20000011402 */
[----:B------:R-:W-:Y:S01]  /*1630*/  IMAD R15, R9, 0x10, R4 ;  /* 0x00000010090f7824 */ /* 0x000fe200078e0204 */
[----:B------:R-:W-:Y:S01]  /*1640*/  IADD3 R233, R140, 0x80, RZ ;  /* 0x000000808ce97810 */ /* 0x000fe20007ffe0ff */
[----:B------:R-:W-:Y:S01]  /*1650*/  IMAD.SHL.U32 R6, R6, 0x8, RZ ;  /* 0x0000000806067824 */ /* 0x000fe200078e00ff */
[----:B------:R-:W-:Y:S01]  /*1660*/  LOP3.LUT R242, R0, 0x1c0, RZ, 0xc0, !PT ;  /* 0x000001c000f27812 */ /* 0x000fe200078ec0ff */
[----:B------:R-:W-:Y:S01]  /*1670*/  IMAD.SHL.U32 R0, R2, 0x40, RZ ;  /* 0x0000004002007824 */ /* 0x000fe200078e00ff */
[----:B------:R-:W-:Y:S01]  /*1680*/  LEA.HI R11, R11, R2, RZ, 0x3 ;  /* 0x000000020b0b7211 */ /* 0x000fe200078f18ff */
[----:B------:R-:W-:Y:S01]  /*1690*/  STL [R1+0x1b4], R15 ;  /* 0x0001b40f01007387 */ /* 0x000fe20000100800 */
[----:B------:R-:W-:-:S02]  /*16a0*/  SHF.R.S32.HI R4, RZ, 0x1f, R233 ;  /* 0x0000001fff047819 */ /* 0x000fc400000114e9 */
[----:B------:R-:W-:Y:S01]  /*16b0*/  LOP3.LUT R2, R10, 0x7ffffffc, RZ, 0xc0, !PT ;  /* 0x7ffffffc0a027812 */ /* 0x000fe200078ec0ff */
[----:B------:R-:W-:Y:S01]  /*16c0*/  IMAD.SHL.U32 R11, R11, 0x40, RZ ;  /* 0x000000400b0b7824 */ /* 0x000fe200078e00ff */
[----:B------:R-:W-:Y:S01]  /*16d0*/  SHF.R.S32.HI R3, RZ, 0x1f, R231 ;  /* 0x0000001fff037819 */ /* 0x000fe200000114e7 */
[----:B------:R1:W-:Y:S01]  /*16e0*/  STL [R1+0x80], R4 ;  /* 0x0000800401007387 */ /* 0x0003e20000100800 */
[----:B------:R-:W-:Y:S02]  /*16f0*/  LOP3.LUT R241, R0, 0x1c0, RZ, 0xc0, !PT ;  /* 0x000001c000f17812 */ /* 0x000fe400078ec0ff */
[----:B------:R-:W-:Y:S02]  /*1700*/  LOP3.LUT R0, R242, 0x38, R140, 0xf8, !PT ;  /* 0x00000038f2007812 */ /* 0x000fe400078ef88c */
[----:B------:R-:W-:Y:S02]  /*1710*/  SHF.R.U32.HI R3, RZ, 0x3, R242 ;  /* 0x00000003ff037819 */ /* 0x000fe400000116f2 */
[----:B------:R-:W-:-:S02]  /*1720*/  IADD3 R234, R140, 0xc0, RZ ;  /* 0x000000c08cea7810 */ /* 0x000fc40007ffe0ff */
[----:B------:R-:W-:Y:S02]  /*1730*/  IADD3 R144, R140, 0x40, RZ ;  /* 0x000000408c907810 */ /* 0x000fe40007ffe0ff */
[----:B------:R-:W-:Y:S02]  /*1740*/  LOP3.LUT R5, R0, R3, RZ, 0x3c, !PT ;  /* 0x0000000300057212 */ /* 0x000fe400078e3cff */
[----:B------:R-:W-:Y:S02]  /*1750*/  SHF.R.S32.HI R3, RZ, 0x1f, R234 ;  /* 0x0000001fff037819 */ /* 0x000fe400000114ea */
[----:B------:R-:W-:Y:S01]  /*1760*/  SHF.R.S32.HI R0, RZ, 0x1f, R144 ;  /* 0x0000001fff007819 */ /* 0x000fe20000011490 */
[----:B------:R2:W-:Y:S01]  /*1770*/  STL [R1+0x1b0], R5 ;  /* 0x0001b00501007387 */ /* 0x0005e20000100800 */
[----:B------:R-:W-:Y:S02]  /*1780*/  LOP3.LUT R6, R6, 0xfffffe00, RZ, 0xc0, !PT ;  /* 0xfffffe0006067812 */ /* 0x000fe400078ec0ff */
[----:B------:R-:W-:Y:S01]  /*1790*/  R2P PR, R8, 0x6 ;  /* 0x0000000608007804 */ /* 0x000fe20000000000 */
[----:B------:R-:W-:Y:S01]  /*17a0*/  STL [R1+0x7c], R3 ;  /* 0x00007c0301007387 */ /* 0x000fe20000100800 */
[----:B------:R-:W-:-:S02]  /*17b0*/  LOP3.LUT R223, R5, R6, RZ, 0xfc, !PT ;  /* 0x0000000605df7212 */ /* 0x000fc400078efcff */
[----:B------:R-:W-:Y:S01]  /*17c0*/  LEA R147, R147, 0x4080, 0x1 ;  /* 0x0000408093937811 */ /* 0x000fe200078e08ff */
[----:B-1----:R-:W-:Y:S01]  /*17d0*/  IMAD.IADD R4, R16, 0x1, -R2 ;  /* 0x0000000110047824 */ /* 0x002fe200078e0a02 */
[C---:B------:R-:W-:Y:S01]  /*17e0*/  SEL R2, R200.reuse, 0xffffffe0, !P3 ;  /* 0xffffffe0c8027807 */ /* 0x040fe20005800000 */
[----:B------:R-:W-:Y:S01]  /*17f0*/  IMAD.SHL.U32 R223, R223, 0x2, RZ ;  /* 0x00000002dfdf7824 */ /* 0x000fe200078e00ff */
[----:B------:R-:W-:Y:S01]  /*1800*/  SEL R200, R200, 0xffffffe0, !P1 ;  /* 0xffffffe0c8c87807 */ /* 0x000fe20004800000 */
[----:B------:R-:W-:Y:S01]  /*1810*/  IMAD.SHL.U32 R4, R4, 0x2, RZ ;  /* 0x0000000204047824 */ /* 0x000fe200078e00ff */
[----:B------:R-:W-:Y:S02]  /*1820*/  LEA R199, R199, 0x10080, 0x1 ;  /* 0x00010080c7c77811 */ /* 0x000fe400078e08ff */
[----:B------:R-:W-:Y:S01]  /*1830*/  SHF.R.S32.HI R141, RZ, 0x1f, R140 ;  /* 0x0000001fff8d7819 */ /* 0x000fe2000001148c */
[----:B------:R-:W-:Y:S01]  /*1840*/  IMAD.IADD R196, R200, 0x1, R147 ;  /* 0x00000001c8c47824 */ /* 0x000fe200078e0293 */
[C---:B------:R-:W-:Y:S01]  /*1850*/  IADD3 R37, R4.reuse, 0x8, RZ ;  /* 0x0000000804257810 */ /* 0x040fe20007ffe0ff */
[----:B------:R-:W-:Y:S01]  /*1860*/  STL [R1+0x130], R4 ;  /* 0x0001300401007387 */ /* 0x000fe20000100800 */
[C---:B------:R-:W-:Y:S01]  /*1870*/  IADD3 R36, R4.reuse, 0x10, RZ ;  /* 0x0000001004247810 */ /* 0x040fe20007ffe0ff */
[----:B------:R-:W-:Y:S01]  /*1880*/  IMAD.IADD R200, R199, 0x1, R200 ;  /* 0x00000001c7c87824 */ /* 0x000fe200078e02c8 */
[C---:B------:R-:W-:Y:S01]  /*1890*/  IADD3 R35, R4.reuse, 0x18, RZ ;  /* 0x0000001804237810 */ /* 0x040fe20007ffe0ff */
[----:B------:R1:W-:Y:S01]  /*18a0*/  STL [R1+0x12c], R37 ;  /* 0x00012c2501007387 */ /* 0x0003e20000100800 */
[----:B------:R-:W-:Y:S01]  /*18b0*/  IADD3 R34, R4, 0x20, RZ ;  /* 0x0000002004227810 */ /* 0x000fe20007ffe0ff */
[----:B--2---:R-:W-:Y:S01]  /*18c0*/  IMAD R5, R12, 0x8, R15 ;  /* 0x000000080c057824 */ /* 0x004fe200078e020f */
[C---:B------:R-:W-:Y:S01]  /*18d0*/  IADD3 R33, R4.reuse, 0x28, RZ ;  /* 0x0000002804217810 */ /* 0x040fe20007ffe0ff */
[----:B------:R2:W-:Y:S01]  /*18e0*/  STL [R1+0x128], R36 ;  /* 0x0001282401007387 */ /* 0x0005e20000100800 */
[----:B------:R-:W-:-:S02]  /*18f0*/  IADD3 R32, R4, 0x30, RZ ;  /* 0x0000003004207810 */ /* 0x000fc40007ffe0ff */
[----:B------:R-:W-:Y:S01]  /*1900*/  SHF.R.S32.HI R38, RZ, 0x1f, R37 ;  /* 0x0000001fff267819 */ /* 0x000fe20000011425 */
[----:B------:R3:W-:Y:S01]  /*1910*/  STL [R1+0x124], R35 ;  /* 0x0001242301007387 */ /* 0x0007e20000100800 */
        /* <DEDUP_REMOVED lines=8> */
[----:B------:R5:W-:Y:S01]  /*19a0*/  STL [R1+0x120], R32 ;  /* 0x0001202001007387 */ /* 0x000be20000100800 */
[C---:B------:R-:W-:Y:S02]  /*19b0*/  IADD3 R25, R4.reuse, 0x68, RZ ;  /* 0x0000006804197810 */ /* 0x040fe40007ffe0ff */
[----:B------:R-:W-:Y:S01]  /*19c0*/  IADD3 R24, R4, 0x70, RZ ;  /* 0x0000007004187810 */ /* 0x000fe20007ffe0ff */
[----:B------:R5:W-:Y:S01]  /*19d0*/  STL [R1+0x11c], R31 ;  /* 0x00011c1f01007387 */ /* 0x000be20000100800 */
[----:B-1----:R-:W-:Y:S02]  /*19e0*/  SHF.R.S32.HI R37, RZ, 0x1f, R36 ;  /* 0x0000001fff257819 */ /* 0x002fe40000011424 */
[----:B------:R-:W-:Y:S01]  /*19f0*/  LEA.HI R3, R0, R144, RZ, 0x3 ;  /* 0x0000009000037211 */ /* 0x000fe200078f18ff */
[----:B------:R1:W-:Y:S01]  /*1a00*/  STL [R1+0x118], R30 ;  /* 0x0001181e01007387 */ /* 0x0003e20000100800 */
[----:B--2---:R-:W-:-:S02]  /*1a10*/  SHF.R.S32.HI R36, RZ, 0x1f, R35 ;  /* 0x0000001fff247819 */ /* 0x004fc40000011423 */
[C---:B------:R-:W-:Y:S01]  /*1a20*/  IADD3 R23, R4.reuse, 0x78, RZ ;  /* 0x0000007804177810 */ /* 0x040fe20007ffe0ff */
[----:B------:R2:W-:Y:S01]  /*1a30*/  STL [R1+0x114], R29 ;  /* 0x0001141d01007387 */ /* 0x0005e20000100800 */
[----:B---3--:R-:W-:Y:S02]  /*1a40*/  SHF.R.S32.HI R35, RZ, 0x1f, R34 ;  /* 0x0000001fff237819 */ /* 0x008fe40000011422 */
[C---:B------:R-:W-:Y:S01]  /*1a50*/  IADD3 R22, R4.reuse, 0x80, RZ ;  /* 0x0000008004167810 */ /* 0x040fe20007ffe0ff */
[----:B------:R3:W-:Y:S01]  /*1a60*/  STL [R1+0x110], R28 ;  /* 0x0001101c01007387 */ /* 0x0007e20000100800 */
[----:B----4-:R-:W-:Y:S02]  /*1a70*/  SHF.R.S32.HI R34, RZ, 0x1f, R33 ;  /* 0x0000001fff227819 */ /* 0x010fe40000011421 */
[----:B------:R-:W-:Y:S01]  /*1a80*/  IADD3 R21, R4, 0x88, RZ ;  /* 0x0000008804157810 */ /* 0x000fe20007ffe0ff */
[----:B------:R4:W-:Y:S01]  /*1a90*/  STL [R1+0xb4], R27 ;  /* 0x0000b41b01007387 */ /* 0x0009e20000100800 */
[----:B-----5:R-:W-:-:S02]  /*1aa0*/  SHF.R.S32.HI R33, RZ, 0x1f, R32 ;  /* 0x0000001fff217819 */ /* 0x020fc40000011420 */
[C---:B------:R-:W-:Y:S01]  /*1ab0*/  IADD3 R20, R4.reuse, 0x90, RZ ;  /* 0x0000009004147810 */ /* 0x040fe20007ffe0ff */
[----:B------:R5:W-:Y:S01]  /*1ac0*/  STL [R1+0x10c], R26 ;  /* 0x00010c1a01007387 */ /* 0x000be20000100800 */
[----:B------:R-:W-:Y:S02]  /*1ad0*/  SHF.R.S32.HI R32, RZ, 0x1f, R31 ;  /* 0x0000001fff207819 */ /* 0x000fe4000001141f */
[----:B------:R-:W-:Y:S01]  /*1ae0*/  LOP3.LUT R252, R3, 0xfffffff8, RZ, 0xc0, !PT ;  /* 0xfffffff803fc7812 */ /* 0x000fe200078ec0ff */
[----:B------:R5:W-:Y:S01]  /*1af0*/  STL [R1+0x108], R25 ;  /* 0x0001081901007387 */ /* 0x000be20000100800 */
[----:B------:R-:W-:Y:S02]  /*1b00*/  SHF.R.S32.HI R31, RZ, 0x1f, R30 ;  /* 0x0000001fff1f7819 */ /* 0x000fe4000001141e */
[----:B------:R-:W-:Y:S01]  /*1b10*/  IADD3 R19, R4, 0x98, RZ ;  /* 0x0000009804137810 */ /* 0x000fe20007ffe0ff */
[----:B------:R5:W-:Y:S01]  /*1b20*/  STL [R1+0x104], R24 ;  /* 0x0001041801007387 */ /* 0x000be20000100800 */
[----:B-1----:R-:W-:-:S02]  /*1b30*/  SHF.R.S32.HI R30, RZ, 0x1f, R29 ;  /* 0x0000001fff1e7819 */ /* 0x002fc4000001141d */
[C---:B------:R-:W-:Y:S01]  /*1b40*/  IADD3 R18, R4.reuse, 0xa0, RZ ;  /* 0x000000a004127810 */ /* 0x040fe20007ffe0ff */
[----:B------:R1:W-:Y:S01]  /*1b50*/  STL [R1+0x100], R23 ;  /* 0x0001001701007387 */ /* 0x0003e20000100800 */
[----:B--2---:R-:W-:Y:S02]  /*1b60*/  SHF.R.S32.HI R29, RZ, 0x1f, R28 ;  /* 0x0000001fff1d7819 */ /* 0x004fe4000001141c */
[C---:B------:R-:W-:Y:S01]  /*1b70*/  IADD3 R17, R4.reuse, 0xa8, RZ ;  /* 0x000000a804117810 */ /* 0x040fe20007ffe0ff */
[----:B------:R2:W-:Y:S01]  /*1b80*/  STL [R1+0xfc], R22 ;  /* 0x0000fc1601007387 */ /* 0x0005e20000100800 */
[----:B---3--:R-:W-:Y:S02]  /*1b90*/  SHF.R.S32.HI R28, RZ, 0x1f, R27 ;  /* 0x0000001fff1c7819 */ /* 0x008fe4000001141b */
[----:B------:R-:W-:Y:S01]  /*1ba0*/  IADD3 R16, R4, 0xb0, RZ ;  /* 0x000000b004107810 */ /* 0x000fe20007ffe0ff */
[----:B------:R3:W-:Y:S01]  /*1bb0*/  STL [R1+0xf8], R21 ;  /* 0x0000f81501007387 */ /* 0x0007e20000100800 */
[----:B----4-:R-:W-:-:S02]  /*1bc0*/  SHF.R.S32.HI R27, RZ, 0x1f, R26 ;  /* 0x0000001fff1b7819 */ /* 0x010fc4000001141a */
[----:B------:R-:W-:Y:S01]  /*1bd0*/  SHF.R.S32.HI R3, RZ, 0x1f, R252 ;  /* 0x0000001fff037819 */ /* 0x000fe200000114fc */
[----:B------:R4:W-:Y:S01]  /*1be0*/  STL [R1+0xf4], R20 ;  /* 0x0000f41401007387 */ /* 0x0009e20000100800 */
[----:B-----5:R-:W-:Y:S02]  /*1bf0*/  SHF.R.S32.HI R26, RZ, 0x1f, R25 ;  /* 0x0000001fff1a7819 */ /* 0x020fe40000011419 */
[C---:B------:R-:W-:Y:S01]  /*1c00*/  IADD3 R15, R4.reuse, 0xb8, RZ ;  /* 0x000000b8040f7810 */ /* 0x040fe20007ffe0ff */
[----:B------:R5:W-:Y:S01]  /*1c10*/  STL [R1+0xf0], R19 ;  /* 0x0000f01301007387 */ /* 0x000be20000100800 */
[----:B------:R-:W-:Y:S02]  /*1c20*/  SHF.R.S32.HI R25, RZ, 0x1f, R24 ;  /* 0x0000001fff197819 */ /* 0x000fe40000011418 */
[----:B------:R-:W-:Y:S01]  /*1c30*/  IADD3 R12, R4, 0xc0, RZ ;  /* 0x000000c0040c7810 */ /* 0x000fe20007ffe0ff */
[----:B------:R5:W-:Y:S01]  /*1c40*/  STL [R1+0xb0], R18 ;  /* 0x0000b01201007387 */ /* 0x000be20000100800 */
[----:B------:R-:W-:-:S02]  /*1c50*/  SHF.R.S32.HI R24, RZ, 0x1f, R23 ;  /* 0x0000001fff187819 */ /* 0x000fc40000011417 */
[C---:B------:R-:W-:Y:S01]  /*1c60*/  IADD3 R10, R4.reuse, 0xc8, RZ ;  /* 0x000000c8040a7810 */ /* 0x040fe20007ffe0ff */
[----:B------:R5:W-:Y:S01]  /*1c70*/  STL [R1+0xec], R17 ;  /* 0x0000ec1101007387 */ /* 0x000be20000100800 */
[----:B-1----:R-:W-:Y:S02]  /*1c80*/  SHF.R.S32.HI R23, RZ, 0x1f, R22 ;  /* 0x0000001fff177819 */ /* 0x002fe40000011416 */
[C---:B------:R-:W-:Y:S01]  /*1c90*/  IADD3 R9, R4.reuse, 0xd0, RZ ;  /* 0x000000d004097810 */ /* 0x040fe20007ffe0ff */
[----:B------:R1:W-:Y:S01]  /*1ca0*/  STL [R1+0xe8], R16 ;  /* 0x0000e81001007387 */ /* 0x0003e20000100800 */
[----:B--2---:R-:W-:Y:S02]  /*1cb0*/  SHF.R.S32.HI R22, RZ, 0x1f, R21 ;  /* 0x0000001fff167819 */ /* 0x004fe40000011415 */
[----:B------:R-:W-:Y:S01]  /*1cc0*/  IADD3 R8, R4, 0xd8, RZ ;  /* 0x000000d804087810 */ /* 0x000fe20007ffe0ff */
[----:B------:R2:W-:Y:S01]  /*1cd0*/  STL [R1+0x78], R3 ;  /* 0x0000780301007387 */ /* 0x0005e20000100800 */
[----:B---3--:R-:W-:-:S02]  /*1ce0*/  SHF.R.S32.HI R21, RZ, 0x1f, R20 ;  /* 0x0000001fff157819 */ /* 0x008fc40000011414 */
[----:B------:R-:W-:Y:S01]  /*1cf0*/  IADD3 R7, R4, 0xe0, RZ ;  /* 0x000000e004077810 */ /* 0x000fe20007ffe0ff */
[----:B------:R3:W-:Y:S01]  /*1d00*/  STL [R1+0xe4], R15 ;  /* 0x0000e40f01007387 */ /* 0x0007e20000100800 */
[----:B----4-:R-:W-:Y:S02]  /*1d10*/  SHF.R.S32.HI R20, RZ, 0x1f, R19 ;  /* 0x0000001fff147819 */ /* 0x010fe40000011413 */
[C---:B------:R-:W-:Y:S01]  /*1d20*/  SEL R0, R201.reuse, 0xffffffc0, !P0 ;  /* 0xffffffc0c9007807 */ /* 0x040fe20004000000 */
[----:B------:R4:W-:Y:S01]  /*1d30*/  STL [R1+0xe0], R12 ;  /* 0x0000e00c01007387 */ /* 0x0009e20000100800 */
[----:B-----5:R-:W-:Y:S02]  /*1d40*/  SHF.R.S32.HI R19, RZ, 0x1f, R18 ;  /* 0x0000001fff137819 */ /* 0x020fe40000011412 */
[----:B------:R-:W-:Y:S01]  /*1d50*/  SEL R201, R201, 0xffffffc0, !P2 ;  /* 0xffffffc0c9c97807 */ /* 0x000fe20005000000 */
[----:B------:R5:W-:Y:S01]  /*1d60*/  STL [R1+0xdc], R10 ;  /* 0x0000dc0a01007387 */ /* 0x000be20000100800 */
[----:B------:R-:W-:-:S02]  /*1d70*/  SHF.R.S32.HI R18, RZ, 0x1f, R17 ;  /* 0x0000001fff127819 */ /* 0x000fc40000011411 */
[----:B------:R-:W-:Y:S01]  /*1d80*/  LOP3.LUT R11, R11, 0xfffffe00, RZ, 0xc0, !PT ;  /* 0xfffffe000b0b7812 */ /* 0x000fe200078ec0ff */
[----:B------:R5:W-:Y:S01]  /*1d90*/  STL [R1+0xd8], R9 ;  /* 0x0000d80901007387 */ /* 0x000be20000100800 */
[----:B------:R-:W-:Y:S01]  /*1da0*/  SHF.R.S32.HI R17, RZ, 0x1f, R16 ;  /* 0x0000001fff117819 */ /* 0x000fe20000011410 */
[----:B------:R-:W-:Y:S01]  /*1db0*/  IMAD.IADD R198, R201, 0x1, R147 ;  /* 0x00000001c9c67824 */ /* 0x000fe200078e0293 */
[----:B------:R-:W-:Y:S01]  /*1dc0*/  LEA R146, R146, 0xa080, 0x1 ;  /* 0x0000a08092927811 */ /* 0x000fe200078e08ff */
[----:B------:R5:W-:Y:S01]  /*1dd0*/  STL [R1+0xd4], R8 ;  /* 0x0000d40801007387 */ /* 0x000be20000100800 */
[----:B-1----:R-:W-:Y:S01]  /*1de0*/  SHF.R.S32.HI R16, RZ, 0x1f, R15 ;  /* 0x0000001fff107819 */ /* 0x002fe2000001140f */
[----:B------:R-:W-:Y:S02]  /*1df0*/  IMAD.IADD R202, R199, 0x1, R201 ;  /* 0x00000001c7ca7824 */ /* 0x000fe400078e02c9 */
[----:B------:R1:W-:Y:S01]  /*1e00*/  STL [R1+0x1b8], R5 ;  /* 0x0001b80501007387 */ /* 0x0003e20000100800 */
[----:B--2---:R-:W-:Y:S01]  /*1e10*/  IADD3 R3, R4, 0xf0, RZ ;  /* 0x000000f004037810 */ /* 0x004fe20007ffe0ff */
[----:B------:R-:W-:-:S02]  /*1e20*/  IMAD.IADD R197, R201, 0x1, R196 ;  /* 0x00000001c9c57824 */ /* 0x000fc400078e02c4 */
[----:B------:R2:W-:Y:S01]  /*1e30*/  STL [R1+0xd0], R7 ;  /* 0x0000d00701007387 */ /* 0x0005e20000100800 */
[----:B---3--:R-:W-:Y:S01]  /*1e40*/  SHF.R.S32.HI R15, RZ, 0x1f, R12 ;  /* 0x0000001fff0f7819 */ /* 0x008fe2000001140c */
[----:B------:R-:W-:Y:S02]  /*1e50*/  IMAD.IADD R201, R200, 0x1, R201 ;  /* 0x00000001c8c97824 */ /* 0x000fe400078e02c9 */
[----:B------:R3:W-:Y:S01]  /*1e60*/  STL [R1+0xc8], R3 ;  /* 0x0000c80301007387 */ /* 0x0007e20000100800 */
[----:B----4-:R-:W-:-:S03]  /*1e70*/  SHF.R.S32.HI R12, RZ, 0x1f, R10 ;  /* 0x0000001fff0c7819 */ /* 0x010fc6000001140a */
[----:B------:R-:W-:Y:S01]  /*1e80*/  STL [R1+0x1ac], R38 ;  /* 0x0001ac2601007387 */ /* 0x000fe20000100800 */
[----:B-----5:R-:W-:-:S03]  /*1e90*/  SHF.R.S32.HI R10, RZ, 0x1f, R9 ;  /* 0x0000001fff0a7819 */ /* 0x020fc60000011409 */
[----:B------:R-:W-:Y:S01]  /*1ea0*/  STL [R1+0x1a8], R37 ;  /* 0x0001a82501007387 */ /* 0x000fe20000100800 */
[----:B------:R-:W-:-:S03]  /*1eb0*/  SHF.R.S32.HI R9, RZ, 0x1f, R8 ;  /* 0x0000001fff097819 */ /* 0x000fc60000011408 */
[----:B------:R-:W-:Y:S01]  /*1ec0*/  STL [R1+0x1a4], R36 ;  /* 0x0001a42401007387 */ /* 0x000fe20000100800 */
[----:B------:R-:W-:-:S03]  /*1ed0*/  SHF.R.S32.HI R8, RZ, 0x1f, R7 ;  /* 0x0000001fff087819 */ /* 0x000fc60000011407 */
[----:B------:R-:W-:Y:S01]  /*1ee0*/  STL [R1+0x1a0], R35 ;  /* 0x0001a02301007387 */ /* 0x000fe20000100800 */
[C---:B-1----:R-:W-:Y:S02]  /*1ef0*/  IADD3 R5, R4.reuse, 0xe8, RZ ;  /* 0x000000e804057810 */ /* 0x042fe40007ffe0ff */
[----:B------:R-:W-:Y:S01]  /*1f00*/  IADD3 R4, R4, 0xf8, RZ ;  /* 0x000000f804047810 */ /* 0x000fe20007ffe0ff */
[----:B------:R-:W-:Y:S01]  /*1f10*/  STL [R1+0x19c], R34 ;  /* 0x00019c2201007387 */ /* 0x000fe20000100800 */
[----:B--2---:R-:W-:-:S03]  /*1f20*/  SHF.R.S32.HI R7, RZ, 0x1f, R3 ;  /* 0x0000001fff077819 */ /* 0x004fc60000011403 */
[----:B------:R1:W-:Y:S01]  /*1f30*/  STL [R1+0xcc], R5 ;  /* 0x0000cc0501007387 */ /* 0x0003e20000100800 */
[----:B---3--:R-:W-:Y:S02]  /*1f40*/  IMAD.IADD R3, R14, 0x1, R2 ;  /* 0x000000010e037824 */ /* 0x008fe400078e0202 */
[----:B------:R-:W-:Y:S01]  /*1f50*/  IMAD.IADD R2, R2, 0x1, R13 ;  /* 0x0000000102027824 */ /* 0x000fe200078e020d */
[----:B------:R-:W-:Y:S04]  /*1f60*/  STL [R1+0xc4], R4 ;  /* 0x0000c40401007387 */ /* 0x000fe80000100800 */
[----:B------:R2:W-:Y:S04]  /*1f70*/  STL [R1+0x94], R3 ;  /* 0x0000940301007387 */ /* 0x0005e80000100800 */
[----:B------:R-:W-:Y:S04]  /*1f80*/  STL [R1+0x198], R33 ;  /* 0x0001982101007387 */ /* 0x000fe80000100800 */
[----:B------:R-:W-:Y:S04]  /*1f90*/  STL [R1+0x194], R32 ;  /* 0x0001942001007387 */ /* 0x000fe80000100800 */
[----:B------:R-:W-:Y:S04]  /*1fa0*/  STL [R1+0x190], R31 ;  /* 0x0001901f01007387 */ /* 0x000fe80000100800 */
[----:B------:R-:W-:Y:S01]  /*1fb0*/  STL [R1+0x18c], R30 ;  /* 0x00018c1e01007387 */ /* 0x000fe20000100800 */
[----:B-1----:R-:W-:-:S03]  /*1fc0*/  SHF.R.S32.HI R5, RZ, 0x1f, R5 ;  /* 0x0000001fff057819 */ /* 0x002fc60000011405 */
[----:B------:R-:W-:Y:S04]  /*1fd0*/  STL [R1+0x188], R29 ;  /* 0x0001881d01007387 */ /* 0x000fe80000100800 */
[----:B------:R1:W-:Y:S01]  /*1fe0*/  STL [R1+0x13c], R5 ;  /* 0x00013c0501007387 */ /* 0x0003e20000100800 */
[----:B--2---:R-:W-:-:S03]  /*1ff0*/  IMAD.IADD R3, R0, 0x1, R3 ;  /* 0x0000000100037824 */ /* 0x004fc600078e0203 */
[----:B------:R-:W-:Y:S04]  /*2000*/  STL [R1+0x184], R28 ;  /* 0x0001841c01007387 */ /* 0x000fe80000100800 */
[----:B------:R2:W-:Y:S04]  /*2010*/  STL [R1+0xa0], R3 ;  /* 0x0000a00301007387 */ /* 0x0005e80000100800 */
[----:B------:R3:W-:Y:S04]  /*2020*/  STL [R1+0x180], R27 ;  /* 0x0001801b01007387 */ /* 0x0007e80000100800 */
[----:B------:R3:W-:Y:S04]  /*2030*/  STL [R1+0x17c], R26 ;  /* 0x00017c1a01007387 */ /* 0x0007e80000100800 */
[----:B------:R3:W-:Y:S04]  /*2040*/  STL [R1+0x178], R25 ;  /* 0x0001781901007387 */ /* 0x0007e80000100800 */
[----:B------:R3:W-:Y:S01]  /*2050*/  STL [R1+0x174], R24 ;  /* 0x0001741801007387 */ /* 0x0007e20000100800 */
[----:B-1----:R-:W-:Y:S01]  /*2060*/  SHF.R.S32.HI R5, RZ, 0x1f, R4 ;  /* 0x0000001fff057819 */ /* 0x002fe20000011404 */
[----:B------:R-:W-:-:S02]  /*2070*/  IMAD.IADD R4, R14, 0x1, R0 ;  /* 0x000000010e047824 */ /* 0x000fc400078e0200 */
[----:B------:R3:W-:Y:S04]  /*2080*/  STL [R1+0x170], R23 ;  /* 0x0001701701007387 */ /* 0x0007e80000100800 */
[----:B------:R3:W-:Y:S01]  /*2090*/  STL [R1+0x16c], R22 ;  /* 0x00016c1601007387 */ /* 0x0007e20000100800 */
[----:B--2---:R-:W-:Y:S02]  /*20a0*/  IMAD.IADD R3, R0, 0x1, R13 ;  /* 0x0000000100037824 */ /* 0x004fe400078e020d */
[----:B------:R-:W-:Y:S01]  /*20b0*/  IMAD.IADD R0, R2, 0x1, R0 ;  /* 0x0000000102007824 */ /* 0x000fe200078e0200 */
[----:B------:R3:W-:Y:S04]  /*20c0*/  STL [R1+0x168], R21 ;  /* 0x0001681501007387 */ /* 0x0007e80000100800 */
        /* <DEDUP_REMOVED lines=15> */
[----:B------:R3:W-:Y:S02]  /*21c0*/  STL [R1+0x98], R0 ;  /* 0x0000980001007387 */ /* 0x0007e40000100800 */
.L_x_2019:
[----:B------:R-:W-:Y:S01]  /*21d0*/  ISETP.NE.U32.AND P0, PT, RZ, c[0x0][0x370], PT ;  /* 0x0000dc00ff007a0c */ /* 0x000fe20003f05070 */
[----:B---3--:R-:W-:Y:S01]  /*21e0*/  IMAD.MOV.U32 R22, RZ, RZ, 0x4 ;  /* 0x00000004ff167424 */ /* 0x008fe200078e00ff */
[----:B------:R-:W-:Y:S01]  /*21f0*/  ISETP.NE.U32.AND P1, PT, RZ, c[0x0][0x350], PT ;  /* 0x0000d400ff007a0c */ /* 0x000fe20003f25070 */
[----:B------:R-:W-:Y:S01]  /*2200*/  IMAD.MOV.U32 R0, RZ, RZ, RZ ;  /* 0x000000ffff007224 */ /* 0x000fe200078e00ff */
[----:B------:R-:W-:Y:S01]  /*2210*/  ISETP.NE.AND.EX P0, PT, RZ, c[0x0][0x374], PT, P0 ;  /* 0x0000dd00ff007a0c */ /* 0x000fe20003f05300 */
[----:B------:R-:W-:Y:S01]  /*2220*/  IMAD.MOV.U32 R20, RZ, RZ, RZ ;  /* 0x000000ffff147224 */ /* 0x000fe200078e00ff */
[----:B------:R-:W-:Y:S01]  /*2230*/  ISETP.NE.AND.EX P5, PT, RZ, c[0x0][0x354], PT, P1 ;  /* 0x0000d500ff007a0c */ /* 0x000fe20003fa5310 */
[----:B------:R-:W-:Y:S01]  /*2240*/  IMAD.WIDE R8, R239, R22, c[0x0][0x350] ;  /* 0x0000d400ef087625 */ /* 0x000fe200078e0216 */
[----:B------:R-:W-:-:S02]  /*2250*/  ISETP.NE.U32.AND P4, PT, RZ, c[0x0][0x358], PT ;  /* 0x0000d600ff007a0c */ /* 0x000fc40003f85070 */
[----:B------:R-:W-:Y:S02]  /*2260*/  ISETP.NE.U32.AND P2, PT, RZ, c[0x0][0x348], PT ;  /* 0x0000d200ff007a0c */ /* 0x000fe40003f45070 */
[----:B------:R-:W-:Y:S01]  /*2270*/  ISETP.NE.AND.EX P4, PT, RZ, c[0x0][0x35c], PT, P4 ;  /* 0x0000d700ff007a0c */ /* 0x000fe20003f85340 */
[----:B------:R-:W-:Y:S01]  /*2280*/  IMAD.MOV.U32 R19, RZ, RZ, RZ ;  /* 0x000000ffff137224 */ /* 0x000fe200078e00ff */
[----:B------:R-:W-:-:S03]  /*2290*/  ISETP.NE.AND.EX P2, PT, RZ, c[0x0][0x34c], PT, P2 ;  /* 0x0000d300ff007a0c */ /* 0x000fc60003f45320 */
[CC--:B------:R-:W-:Y:S02]  /*22a0*/  @P0 IMAD.WIDE R2, R239.reuse, R22.reuse, c[0x0][0x370] ;  /* 0x0000dc00ef020625 */ /* 0x0c0fe400078e0216 */
[----:B------:R-:W2:Y:S04]  /*22b0*/  @P5 LDG.E R20, [R8.64] ;  /* 0x0000000c08145981 */ /* 0x000ea8000c1e1900 */
[----:B------:R1:W2:Y:S01]  /*22c0*/  @P0 LDG.E R0, [R2.64] ;  /* 0x0000000c02000981 */ /* 0x0002a2000c1e1900 */
[----:B------:R-:W-:Y:S01]  /*22d0*/  ISETP.NE.U32.AND P1, PT, RZ, c[0x0][0x360], PT ;  /* 0x0000d800ff007a0c */ /* 0x000fe20003f25070 */
[----:B------:R-:W-:Y:S01]  /*22e0*/  IMAD.WIDE R12, R239, R22, c[0x0][0x348] ;  /* 0x0000d200ef0c7625 */ /* 0x000fe200078e0216 */
[----:B------:R-:W-:Y:S02]  /*22f0*/  MOV R4, RZ ;  /* 0x000000ff00047202 */ /* 0x000fe40000000f00 */
[----:B------:R-:W-:-:S04]  /*2300*/  ISETP.NE.AND.EX P1, PT, RZ, c[0x0][0x364], PT, P1 ;  /* 0x0000d900ff007a0c */ /* 0x000fc80003f25310 */
[----:B------:R-:W3:Y:S01]  /*2310*/  @P2 LDG.E R4, [R12.64] ;  /* 0x0000000c0c042981 */ /* 0x000ee2000c1e1900 */
[----:B-1----:R-:W-:-:S05]  /*2320*/  IMAD.WIDE R2, R239, R22, c[0x0][0x358] ;  /* 0x0000d600ef027625 */ /* 0x002fca00078e0216 */
[----:B------:R-:W4:Y:S01]  /*2330*/  @P4 LDG.E R19, [R2.64] ;  /* 0x0000000c02134981 */ /* 0x000f22000c1e1900 */
[----:B------:R-:W-:Y:S02]  /*2340*/  IMAD.MOV.U32 R21, RZ, RZ, c[0x0][0x168] ;  /* 0x00005a00ff157624 */ /* 0x000fe400078e00ff */
[----:B------:R-:W-:-:S05]  /*2350*/  @P1 IMAD.WIDE R14, R239, R22, c[0x0][0x360] ;  /* 0x0000d800ef0e1625 */ /* 0x000fca00078e0216 */
[----:B------:R1:W5:Y:S01]  /*2360*/  @P1 LDG.E R21, [R14.64] ;  /* 0x0000000c0e151981 */ /* 0x000362000c1e1900 */
[----:B------:R-:W-:Y:S01]  /*2370*/  YIELD ;  /* 0x0000000000007946 */ /* 0x000fe20003800000 */
[----:B------:R-:W-:Y:S01]  /*2380*/  LOP3.LUT R243, R238, 0xffff, RZ, 0xc0, !PT ;  /* 0x0000ffffeef37812 */ /* 0x000fe200078ec0ff */
[----:B------:R-:W-:Y:S01]  /*2390*/  IMAD.MOV.U32 R17, RZ, RZ, c[0x0][0x1d0] ;  /* 0x00007400ff117624 */ /* 0x000fe200078e00ff */
[----:B--2---:R-:W-:Y:S01]  /*23a0*/  IADD3 R5, R20, R0, RZ ;  /* 0x0000000014057210 */ /* 0x004fe20007ffe0ff */
[----:B------:R-:W-:Y:S04]  /*23b0*/  STL [R1+0x48], R0 ;  /* 0x0000480001007387 */ /* 0x000fe80000100800 */
[----:B------:R-:W-:Y:S04]  /*23c0*/  STL [R1+0x50], R5 ;  /* 0x0000500501007387 */ /* 0x000fe80000100800 */
[----:B---3--:R2:W-:Y:S04]  /*23d0*/  STL [R1+0x4c], R4 ;  /* 0x00004c0401007387 */ /* 0x0085e80000100800 */
[----:B----4-:R1:W-:Y:S01]  /*23e0*/  STL [R1+0x54], R19 ;  /* 0x0000541301007387 */ /* 0x0103e20000100800 */
[----:B--2---:R-:W-:-:S05]  /*23f0*/  IMAD.U32 R4, RZ, RZ, UR8 ;  /* 0x00000008ff047e24 */ /* 0x004fca000f8e00ff */
[----:B------:R-:W-:Y:S02]  /*2400*/  IADD3 R174, P0, R4, 0x48, RZ ;  /* 0x0000004804ae7810 */ /* 0x000fe40007f1e0ff */
[----:B------:R-:W-:-:S03]  /*2410*/  MOV R4, c[0x0][0x228] ;  /* 0x00008a0000047a02 */ /* 0x000fc60000000f00 */
[----:B------:R-:W-:Y:S01]  /*2420*/  IMAD.X R175, RZ, RZ, UR7, P0 ;  /* 0x00000007ffaf7e24 */ /* 0x000fe200080e06ff */
[----:B------:R-:W-:Y:S05]  /*2430*/  @P1 BRA `(.L_x_1828) ;  /* 0x0000004000001947 */ /* 0x000fea0003800000 */
[----:B------:R-:W-:Y:S05]  /*2440*/  @!P2 BRA `(.L_x_1828) ;  /* 0x000000300000a947 */ /* 0x000fea0003800000 */
[----:B------:R2:W3:Y:S04]  /*2450*/  LDG.E R5, [R12.64] ;  /* 0x0000000c0c057981 */ /* 0x0004e8000c1e1900 */
[----:B--2---:R-:W3:Y:S02]  /*2460*/  LDG.E R12, [R12.64+0x4] ;  /* 0x0000040c0c0c7981 */ /* 0x004ee4000c1e1900 */
[----:B---3-5:R-:W-:-:S05]  /*2470*/  IADD3 R21, -R5, R12, RZ ;  /* 0x0000000c05157210 */ /* 0x028fca0007ffe1ff */
.L_x_1828:
[----:B-----5:R2:W-:Y:S01]  /*2480*/  STL [R1+0x58], R21 ;  /* 0x0000581501007387 */ /* 0x0205e20000100800 */
[----:B------:R-:W-:-:S04]  /*2490*/  ISETP.NE.U32.AND P0, PT, RZ, c[0x0][0x368], PT ;  /* 0x0000da00ff007a0c */ /* 0x000fc80003f05070 */
[----:B------:R-:W-:-:S13]  /*24a0*/  ISETP.NE.AND.EX P0, PT, RZ, c[0x0][0x36c], PT, P0 ;  /* 0x0000db00ff007a0c */ /* 0x000fda0003f05300 */
[----:B------:R-:W-:Y:S05]  /*24b0*/  @!P0 BRA `(.L_x_1829) ;  /* 0x0000003000008947 */ /* 0x000fea0003800000 */
[----:B------:R-:W-:-:S05]  /*24c0*/  IMAD.WIDE R8, R239, R22, c[0x0][0x368] ;  /* 0x0000da00ef087625 */ /* 0x000fca00078e0216 */
[----:B------:R3:W5:Y:S01]  /*24d0*/  LDG.E R17, [R8.64] ;  /* 0x0000000c08117981 */ /* 0x000762000c1e1900 */
[----:B------:R-:W-:Y:S05]  /*24e0*/  BRA `(.L_x_1830) ;  /* 0x0000004000007947 */ /* 0x000fea0003800000 */
.L_x_1829:
[----:B------:R-:W-:Y:S05]  /*24f0*/  @!P5 BRA `(.L_x_1830) ;  /* 0x000000300000d947 */ /* 0x000fea0003800000 */
[----:B------:R3:W4:Y:S04]  /*2500*/  LDG.E R5, [R8.64] ;  /* 0x0000000c08057981 */ /* 0x000728000c1e1900 */
[----:B---3--:R-:W4:Y:S02]  /*2510*/  LDG.E R8, [R8.64+0x4] ;  /* 0x0000040c08087981 */ /* 0x008f24000c1e1900 */
[----:B----4-:R-:W-:Y:S02]  /*2520*/  IADD3 R17, -R5, R8, RZ ;  /* 0x0000000805117210 */ /* 0x010fe40007ffe1ff */
.L_x_1830:
[----:B------:R-:W-:Y:S01]  /*2530*/  ISETP.NE.U32.AND P0, PT, RZ, c[0x0][0x378], PT ;  /* 0x0000de00ff007a0c */ /* 0x000fe20003f05070 */
[----:B---3--:R-:W3:Y:S03]  /*2540*/  LDL R8, [R1+0xc0] ;  /* 0x0000c00001087983 */ /* 0x008ee60000100800 */
[----:B------:R-:W-:Y:S01]  /*2550*/  ISETP.NE.AND.EX P0, PT, RZ, c[0x0][0x37c], PT, P0 ;  /* 0x0000df00ff007a0c */ /* 0x000fe20003f05300 */
[----:B--2---:R4:W2:Y:S01]  /*2560*/  @P4 LDG.E R7, [R2.64] ;  /* 0x0000000c02074981 */ /* 0x0048a2000c1e1900 */
[----:B-----5:R-:W-:-:S03]  /*2570*/  IMAD.MOV.U32 R10, RZ, RZ, R17 ;  /* 0x000000ffff0a7224 */ /* 0x020fc600078e0011 */
[----:B------:R4:W2:Y:S08]  /*2580*/  @P4 LDG.E R5, [R2.64+0x4] ;  /* 0x0000040c02054981 */ /* 0x0008b0000c1e1900 */
[----:B----4-:R-:W-:-:S05]  /*2590*/  @P0 IMAD.WIDE R2, R239, R22, c[0x0][0x378] ;  /* 0x0000de00ef020625 */ /* 0x010fca00078e0216 */
[----:B------:R4:W2:Y:S01]  /*25a0*/  @P0 LDG.E R10, [R2.64] ;  /* 0x0000000c020a0981 */ /* 0x0008a2000c1e1900 */
[----:B-1----:R-:W-:-:S05]  /*25b0*/  IMAD.IADD R14, R17, 0x1, -R0 ;  /* 0x00000001110e7824 */ /* 0x002fca00078e0a00 */
[----:B------:R1:W-:Y:S01]  /*25c0*/  STL [R1+0x5c], R14 ;  /* 0x00005c0e01007387 */ /* 0x0003e20000100800 */
[----:B----4-:R-:W-:-:S05]  /*25d0*/  IMAD.MOV.U32 R2, RZ, RZ, c[0x0][0x2c4] ;  /* 0x0000b100ff027624 */ /* 0x010fca00078e00ff */
[----:B------:R-:W-:Y:S01]  /*25e0*/  ISETP.NE.AND P1, PT, R2, 0x1, PT ;  /* 0x000000010200780c */ /* 0x000fe20003f25270 */
[----:B---3--:R-:W-:Y:S02]  /*25f0*/  IMAD.SHL.U32 R9, R8, 0x80, RZ ;  /* 0x0000008008097824 */ /* 0x008fe400078e00ff */
[----:B------:R-:W-:-:S03]  /*2600*/  IMAD.MOV.U32 R8, RZ, RZ, c[0x0][0x32c] ;  /* 0x0000cb00ff087624 */ /* 0x000fc600078e00ff */
[----:B------:R-:W-:Y:S01]  /*2610*/  IADD3 R0, R9, 0x7f, RZ ;  /* 0x0000007f09007810 */ /* 0x000fe20007ffe0ff */
[----:B------:R1:W-:Y:S01]  /*2620*/  STL [R1+0x70], R9 ;  /* 0x0000700901007387 */ /* 0x0003e20000100800 */
[----:B------:R-:W-:Y:S01]  /*2630*/  ISETP.GE.AND P2, PT, R8, 0x1, PT ;  /* 0x000000010800780c */ /* 0x000fe20003f46270 */
[----:B--2---:R-:W-:-:S04]  /*2640*/  @P4 IMAD.IADD R4, R5, 0x1, -R7 ;  /* 0x0000000105044824 */ /* 0x004fc800078e0a07 */
[----:B------:R-:W-:-:S04]  /*2650*/  @P1 IMAD.HI.U32 R3, R0, c[0x0][0x2c8], RZ ;  /* 0x0000b20000031a27 */ /* 0x000fc800078e00ff */
[----:B------:R-:W-:Y:S01]  /*2660*/  IMAD.IADD R5, R14, 0x1, R4 ;  /* 0x000000010e057824 */ /* 0x000fe200078e0204 */
[----:B------:R-:W-:-:S04]  /*2670*/  @P1 SHF.R.U32.HI R0, RZ, c[0x0][0x2cc], R3 ;  /* 0x0000b300ff001a19 */ /* 0x000fc80000011603 */
[----:B------:R1:W-:Y:S01]  /*2680*/  STL.64 [R1+0x60], R4 ;  /* 0x0000600401007387 */ /* 0x0003e20000100a00 */
[----:B------:R-:W-:Y:S02]  /*2690*/  IADD3 R2, R5, 0x2f, RZ ;  /* 0x0000002f05027810 */ /* 0x000fe40007ffe0ff */
[----:B------:R-:W-:-:S03]  /*26a0*/  IADD3 R0, R0, 0x1, R5 ;  /* 0x0000000100007810 */ /* 0x000fc60007ffe005 */
[----:B------:R-:W-:-:S04]  /*26b0*/  IMAD.HI R2, R2, 0x2aaaaaab, RZ ;  /* 0x2aaaaaab02027827 */ /* 0x000fc800078e02ff */
[----:B------:R-:W-:Y:S01]  /*26c0*/  IMAD.IADD R3, R0, 0x1, -R21 ;  /* 0x0000000100037824 */ /* 0x000fe200078e0a15 */
[----:B------:R-:W-:-:S04]  /*26d0*/  SHF.R.U32.HI R7, RZ, 0x1f, R2 ;  /* 0x0000001fff077819 */ /* 0x000fc80000011602 */
[----:B------:R-:W-:Y:S02]  /*26e0*/  LEA.HI.SX32 R18, R2, R7, 0x1d ;  /* 0x0000000702127211 */ /* 0x000fe400078feaff */
[----:B------:R-:W-:Y:S01]  /*26f0*/  IADD3 R2, R3, c[0x0][0x328], RZ ;  /* 0x0000ca0003027a10 */ /* 0x000fe20007ffe0ff */
[----:B------:R1:W-:Y:S01]  /*2700*/  STL [R1+0x68], R10 ;  /* 0x0000680a01007387 */ /* 0x0003e20000100800 */
        /* <DEDUP_REMOVED lines=11> */
.L_x_1833:
[----:B------:R-:W-:-:S13]  /*27c0*/  ISETP.NE.AND P0, PT, R8, 0x1, PT ;  /* 0x000000010800780c */ /* 0x000fda0003f05270 */
[----:B------:R-:W-:-:S05]  /*27d0*/  @P0 IMAD.HI.U32 R3, R0, c[0x0][0x330], RZ ;  /* 0x0000cc0000030a27 */ /* 0x000fca00078e00ff */
[----:B------:R-:W-:Y:S02]  /*27e0*/  @P0 SHF.R.U32.HI R0, RZ, c[0x0][0x334], R3 ;  /* 0x0000cd00ff000a19 */ /* 0x000fe40000011603 */
.L_x_1834:
[----:B------:R-:W-:Y:S05]  /*27f0*/  BSYNC B0 ;  /* 0x0000000000007941 */ /* 0x000fea0003800000 */
.L_x_1832:
[----:B------:R-:W-:-:S05]  /*2800*/  IMAD R0, R0, R8, c[0x0][0x32c] ;  /* 0x0000cb0000007624 */ /* 0x000fca00078e0208 */
[----:B------:R-:W-:-:S04]  /*2810*/  IMNMX R2, R2, R0, PT ;  /* 0x0000000002027217 */ /* 0x000fc80003800200 */
.L_x_1831:
[----:B------:R-:W-:Y:S01]  /*2820*/  IADD3 R3, R2, 0x2f, RZ ;  /* 0x0000002f02037810 */ /* 0x000fe20007ffe0ff */
[----:B------:R-:W-:-:S04]  /*2830*/  @P1 IMAD.HI.U32 R2, R9, c[0x0][0x2c8], RZ ;  /* 0x0000b20009021a27 */ /* 0x000fc800078e00ff */
[----:B------:R-:W-:-:S04]  /*2840*/  IMAD.HI R3, R3, 0x2aaaaaab, RZ ;  /* 0x2aaaaaab03037827 */ /* 0x000fc800078e02ff */
[----:B------:R-:W-:Y:S01]  /*2850*/  IMAD.MOV.U32 R0, RZ, RZ, R9 ;  /* 0x000000ffff007224 */ /* 0x000fe200078e0009 */
[----:B------:R-:W-:Y:S02]  /*2860*/  @P1 SHF.R.U32.HI R0, RZ, c[0x0][0x2cc], R2 ;  /* 0x0000b300ff001a19 */ /* 0x000fe40000011602 */
[----:B-1----:R-:W-:Y:S02]  /*2870*/  SHF.R.U32.HI R9, RZ, 0x1f, R3 ;  /* 0x0000001fff097819 */ /* 0x002fe40000011603 */
[----:B------:R-:W-:Y:S02]  /*2880*/  IADD3 R0, R0, R5, -R21 ;  /* 0x0000000500007210 */ /* 0x000fe40007ffe815 */
[----:B------:R-:W-:Y:S02]  /*2890*/  LEA.HI.SX32 R9, R3, R9, 0x1d ;  /* 0x0000000903097211 */ /* 0x000fe400078feaff */
        /* <DEDUP_REMOVED lines=12> */
.L_x_1837:
[----:B------:R-:W-:-:S13]  /*2960*/  ISETP.NE.AND P0, PT, R8, 0x1, PT ;  /* 0x000000010800780c */ /* 0x000fda0003f05270 */
[----:B------:R-:W-:-:S05]  /*2970*/  @P0 IMAD.HI.U32 R3, R0, c[0x0][0x330], RZ ;  /* 0x0000cc0000030a27 */ /* 0x000fca00078e00ff */
[----:B------:R-:W-:Y:S02]  /*2980*/  @P0 SHF.R.U32.HI R0, RZ, c[0x0][0x334], R3 ;  /* 0x0000cd00ff000a19 */ /* 0x000fe40000011603 */
.L_x_1838:
[----:B------:R-:W-:Y:S05]  /*2990*/  BSYNC B0 ;  /* 0x0000000000007941 */ /* 0x000fea0003800000 */
.L_x_1836:
[----:B------:R-:W-:-:S05]  /*29a0*/  IMAD R0, R0, c[0x0][0x32c], RZ ;  /* 0x0000cb0000007a24 */ /* 0x000fca00078e02ff */
[----:B------:R-:W-:-:S05]  /*29b0*/  IMNMX R2, R2, R0, !PT ;  /* 0x0000000002027217 */ /* 0x000fca0007800200 */
.L_x_1835:
[----:B------:R-:W-:Y:S01]  /*29c0*/  IMAD.HI R2, R2, 0x2aaaaaab, RZ ;  /* 0x2aaaaaab02027827 */ /* 0x000fe200078e02ff */
[----:B------:R-:W-:Y:S01]  /*29d0*/  LOP3.LUT R0, R238, 0xff000000, RZ, 0xc0, !PT ;  /* 0xff000000ee007812 */ /* 0x000fe200078ec0ff */
[----:B------:R-:W-:Y:S03]  /*29e0*/  BSSY B0, `(.L_x_1839) ;  /* 0x000002d000007945 */ /* 0x000fe60003800000 */
[----:B------:R-:W-:Y:S02]  /*29f0*/  SHF.R.U32.HI R8, RZ, 0x1f, R2 ;  /* 0x0000001fff087819 */ /* 0x000fe40000011602 */
[----:B------:R-:W-:Y:S02]  /*2a00*/  SHF.R.U32.HI R0, RZ, 0x8, R0 ;  /* 0x00000008ff007819 */ /* 0x000fe40000011600 */
[----:B------:R-:W-:Y:S02]  /*2a10*/  LEA.HI.SX32 R8, R2, R8, 0x1d ;  /* 0x0000000802087211 */ /* 0x000fe400078feaff */
[----:B------:R-:W-:-:S02]  /*2a20*/  LOP3.LUT R2, R238, 0xff0000, RZ, 0xc0, !PT ;  /* 0x00ff0000ee027812 */ /* 0x000fc400078ec0ff */
[----:B------:R-:W-:Y:S02]  /*2a30*/  IMNMX R8, RZ, R8, !PT ;  /* 0x00000008ff087217 */ /* 0x000fe40007800200 */
[----:B------:R-:W-:Y:S01]  /*2a40*/  LEA.HI R0, R2, R0, RZ, 0x10 ;  /* 0x0000000002007211 */ /* 0x000fe200078f80ff */
[----:B------:R-:W-:Y:S01]  /*2a50*/  IMAD.MOV.U32 R2, RZ, RZ, RZ ;  /* 0x000000ffff027224 */ /* 0x000fe200078e00ff */
        /* <DEDUP_REMOVED lines=10> */
[----:B------:R-:W2:Y:S03]  /*2b00*/  I2F.RP R2, R7 ;  /* 0x0000000700027306 */ /* 0x000ea60000209400 */
[----:B------:R-:W-:-:S05]  /*2b10*/  IMAD.IADD R12, R12, 0x1, -R8 ;  /* 0x000000010c0c7824 */ /* 0x000fca00078e0a08 */
[----:B------:R-:W-:Y:S02]  /*2b20*/  IABS R16, R12 ;  /* 0x0000000c00107213 */ /* 0x000fe40000000000 */
[----:B------:R-:W-:-:S04]  /*2b30*/  LOP3.LUT R12, R12, R0, RZ, 0x3c, !PT ;  /* 0x000000000c0c7212 */ /* 0x000fc800078e3cff */
[----:B------:R-:W-:Y:S01]  /*2b40*/  ISETP.GE.AND P1, PT, R12, RZ, PT ;  /* 0x000000ff0c00720c */ /* 0x000fe20003f26270 */
        /* <DEDUP_REMOVED lines=22> */
.L_x_1840:
[----:B------:R-:W-:Y:S05]  /*2cb0*/  BSYNC B0 ;  /* 0x0000000000007941 */ /* 0x000fea0003800000 */
.L_x_1839:
[----:B------:R-:W2:Y:S01]  /*2cc0*/  LDL R12, [R1+0x1b0] ;  /* 0x0001b000010c7983 */ /* 0x000ea20000100800 */
[----:B------:R-:W-:-:S04]  /*2cd0*/  IMAD R8, R23, R2, R8 ;  /* 0x0000000217087224 */ /* 0x000fc800078e0208 */
[C---:B------:R-:W-:Y:S02]  /*2ce0*/  IMAD.IADD R0, R8.reuse, 0x1, R2 ;  /* 0x0000000108007824 */ /* 0x040fe400078e0202 */
[----:B------:R-:W-:-:S03]  /*2cf0*/  IMAD R2, R8, 0x30, -R14 ;  /* 0x0000003008027824 */ /* 0x000fc600078e0a0e */
[----:B------:R-:W-:Y:S02]  /*2d00*/  IMNMX R0, R9, R0, PT ;  /* 0x0000000009007217 */ /* 0x000fe40003800200 */
[----:B------:R-:W-:-:S03]  /*2d10*/  IMNMX R2, RZ, R2, !PT ;  /* 0x00000002ff027217 */ /* 0x000fc60007800200 */
[----:B------:R-:W-:-:S05]  /*2d20*/  IMAD R0, R0, 0x30, -R14 ;  /* 0x0000003000007824 */ /* 0x000fca00078e0a0e */
[----:B------:R-:W-:-:S04]  /*2d30*/  IMNMX R0, R0, R4, PT ;  /* 0x0000000400007217 */ /* 0x000fc80003800200 */
[----:B------:R-:W-:Y:S01]  /*2d40*/  ISETP.GT.AND P0, PT, R0, R2, PT ;  /* 0x000000020000720c */ /* 0x000fe20003f04270 */
[----:B-1----:R-:W-:-:S05]  /*2d50*/  IMAD.WIDE.U32 R2, R2, -0x55555555, RZ ;  /* 0xaaaaaaab02027825 */ /* 0x002fca00078e00ff */
[----:B------:R-:W-:-:S05]  /*2d60*/  SHF.R.U32.HI R113, RZ, 0x5, R3 ;  /* 0x00000005ff717819 */ /* 0x000fca0000011603 */
[----:B------:R-:W-:Y:S02]  /*2d70*/  IMAD.MOV.U32 R7, RZ, RZ, R113 ;  /* 0x000000ffff077224 */ /* 0x000fe400078e0071 */
[----:B------:R-:W-:-:S05]  /*2d80*/  @P0 IADD3 R0, R0, 0x2f, RZ ;  /* 0x0000002f00000810 */ /* 0x000fca0007ffe0ff */
[----:B------:R-:W-:-:S05]  /*2d90*/  @P0 IMAD.HI R0, R0, 0x2aaaaaab, RZ ;  /* 0x2aaaaaab00000827 */ /* 0x000fca00078e02ff */
[----:B------:R-:W-:-:S04]  /*2da0*/  @P0 SHF.R.U32.HI R2, RZ, 0x1f, R0 ;  /* 0x0000001fff020819 */ /* 0x000fc80000011600 */
[----:B------:R-:W-:-:S04]  /*2db0*/  @P0 LEA.HI.SX32 R7, R0, R2, 0x1d ;  /* 0x0000000200070211 */ /* 0x000fc800078feaff */
[----:B------:R-:W-:Y:S01]  /*2dc0*/  ISETP.GT.AND P0, PT, R7, R113, PT ;  /* 0x000000710700720c */ /* 0x000fe20003f04270 */
[----:B--2---:R-:W-:-:S04]  /*2dd0*/  IMAD.IADD R220, R6, 0x1, R12 ;  /* 0x0000000106dc7824 */ /* 0x004fc800078e020c */
[----:B------:R-:W-:-:S08]  /*2de0*/  IMAD.SHL.U32 R220, R220, 0x2, RZ ;  /* 0x00000002dcdc7824 */ /* 0x000fd000078e00ff */
[----:B------:R-:W-:Y:S05]  /*2df0*/  @!P0 BRA `(.L_x_1841) ;  /* 0x00006ad000008947 */ /* 0x000fea0003800000 */
[----:B------:R-:W-:Y:S02]  /*2e00*/  ISETP.NE.U32.AND P0, PT, RZ, c[0x0][0x340], PT ;  /* 0x0000d000ff007a0c */ /* 0x000fe40003f05070 */
[----:B------:R-:W-:Y:S02]  /*2e10*/  SHF.R.S32.HI R30, RZ, 0x1f, R231 ;  /* 0x0000001fff1e7819 */ /* 0x000fe400000114e7 */
[----:B------:R-:W-:-:S13]  /*2e20*/  ISETP.NE.AND.EX P3, PT, RZ, c[0x0][0x344], PT, P0 ;  /* 0x0000d100ff007a0c */ /* 0x000fda0003f65300 */
[----:B------:R-:W-:-:S05]  /*2e30*/  @P3 IMAD.WIDE R2, R239, R22, c[0x0][0x340] ;  /* 0x0000d000ef023625 */ /* 0x000fca00078e0216 */
[----:B------:R1:W2:Y:S01]  /*2e40*/  @P3 LDG.E R26, [R2.64] ;  /* 0x0000000c021a3981 */ /* 0x0002a2000c1e1900 */
[----:B------:R-:W-:Y:S01]  /*2e50*/  SHF.R.S32.HI R25, RZ, 0x1f, R239 ;  /* 0x0000001fff197819 */ /* 0x000fe200000114ef */
[----:B------:R-:W-:Y:S01]  /*2e60*/  IMAD.WIDE.U32 R8, R243, c[0x0][0x1e8], RZ ;  /* 0x00007a00f3087a25 */ /* 0x000fe200078e00ff */
[----:B------:R-:W-:Y:S02]  /*2e70*/  SEL R86, R239, RZ, !P4 ;  /* 0x000000ffef567207 */ /* 0x000fe40006000000 */
[----:B------:R-:W-:Y:S01]  /*2e80*/  SEL R29, R25, RZ, !P4 ;  /* 0x000000ff191d7207 */ /* 0x000fe20006000000 */
[----:B------:R-:W-:Y:S01]  /*2e90*/  IMAD.WIDE.U32 R12, R231, c[0x0][0x280], R140 ;  /* 0x0000a000e70c7a25 */ /* 0x000fe200078e008c */
[----:B------:R-:W-:Y:S02]  /*2ea0*/  IADD3 R38, R7, -0x1, RZ ;  /* 0xffffffff07267810 */ /* 0x000fe40007ffe0ff */
[----:B------:R-:W-:Y:S01]  /*2eb0*/  IADD3 R112, P0, R231, R19, RZ ;  /* 0x00000013e7707210 */ /* 0x000fe20007f1e0ff */
[----:B------:R-:W-:Y:S01]  /*2ec0*/  IMAD R0, R29, c[0x0][0x248], RZ ;  /* 0x000092001d007a24 */ /* 0x000fe200078e02ff */
[----:B------:R-:W-:Y:S01]  /*2ed0*/  MOV R22, R8 ;  /* 0x0000000800167202 */ /* 0x000fe20000000f00 */
[----:B------:R-:W-:Y:S01]  /*2ee0*/  IMAD R8, R38, -0x30, R4 ;  /* 0xffffffd026087824 */ /* 0x000fe200078e0204 */
[----:B------:R-:W-:Y:S01]  /*2ef0*/  LEA.HI.X.SX32 R122, R19, R30, 0x1, P0 ;  /* 0x0000001e137a7211 */ /* 0x000fe200000f0eff */
[----:B------:R-:W-:Y:S01]  /*2f00*/  IMAD R0, R86, c[0x0][0x24c], R0 ;  /* 0x0000930056007a24 */ /* 0x000fe200078e0200 */
[----:B------:R-:W-:Y:S01]  /*2f10*/  MOV R126, 0x30 ;  /* 0x00000030007e7802 */ /* 0x000fe20000000f00 */
[----:B------:R-:W-:Y:S01]  /*2f20*/  IMAD R24, R30, c[0x0][0x280], RZ ;  /* 0x0000a0001e187a24 */ /* 0x000fe200078e02ff */
[----:B------:R-:W-:Y:S01]  /*2f30*/  IMNMX R8, R8, 0x30, PT ;  /* 0x0000003008087817 */ /* 0x000fe20003800200 */
[----:B------:R-:W-:Y:S01]  /*2f40*/  IMAD.IADD R28, R20, 0x1, R17 ;  /* 0x00000001141c7824 */ /* 0x000fe200078e0211 */
[----:B------:R-:W-:Y:S01]  /*2f50*/  LOP3.LUT R215, R215, 0xfffffff7, RZ, 0xc0, !PT ;  /* 0xfffffff7d7d77812 */ /* 0x000fe200078ec0ff */
[----:B------:R-:W-:Y:S01]  /*2f60*/  IMAD R138, R126, c[0x0][0x23c], RZ ;  /* 0x00008f007e8a7a24 */ /* 0x000fe200078e02ff */
[----:B------:R-:W-:Y:S01]  /*2f70*/  ISETP.GE.AND P6, PT, R234, c[0x0][0x1d4], PT ;  /* 0x00007500ea007a0c */ /* 0x000fe20003fc6270 */
[----:B------:R-:W-:Y:S01]  /*2f80*/  IMAD.WIDE.U32 R124, R126, c[0x0][0x238], RZ ;  /* 0x00008e007e7c7a25 */ /* 0x000fe200078e00ff */
[----:B------:R-:W-:-:S02]  /*2f90*/  SHF.R.S32.HI R143, RZ, 0x1f, R142 ;  /* 0x0000001fff8f7819 */ /* 0x000fc4000001148e */
[----:B------:R-:W-:Y:S01]  /*2fa0*/  MOV R134, c[0x0][0x238] ;  /* 0x00008e0000867a02 */ /* 0x000fe20000000f00 */
[C---:B-1----:R-:W-:Y:S01]  /*2fb0*/  IMAD.WIDE.U32 R2, R243.reuse, c[0x0][0x240], R140 ;  /* 0x00009000f3027a25 */ /* 0x042fe200078e008c */
[----:B------:R-:W-:Y:S02]  /*2fc0*/  MOV R148, c[0x0][0x290] ;  /* 0x0000a40000947a02 */ /* 0x000fe40000000f00 */
[----:B------:R-:W-:Y:S01]  /*2fd0*/  SHF.L.U32 R154, R134, 0x5, RZ ;  /* 0x00000005869a7819 */ /* 0x000fe200000006ff */
[----:B------:R-:W-:Y:S01]  /*2fe0*/  IMAD R3, R243, c[0x0][0x244], R3 ;  /* 0x00009100f3037a24 */ /* 0x000fe200078e0203 */
[----:B------:R-:W-:Y:S01]  /*2ff0*/  MOV R71, c[0x0][0x27c] ;  /* 0x00009f0000477a02 */ /* 0x000fe20000000f00 */
[----:B------:R-:W-:Y:S02]  /*3000*/  IMAD.IADD R138, R125, 0x1, R138 ;  /* 0x000000017d8a7824 */ /* 0x000fe400078e028a */
[----:B------:R-:W-:Y:S01]  /*3010*/  IMAD.WIDE.U32 R2, R86, c[0x0][0x248], R2 ;  /* 0x0000920056027a25 */ /* 0x000fe200078e0002 */
[----:B------:R-:W-:-:S03]  /*3020*/  SHF.L.U32 R70, R71, 0x1, RZ ;  /* 0x0000000147467819 */ /* 0x000fc600000006ff */
[----:B------:R-:W-:Y:S01]  /*3030*/  IMAD.MOV.U32 R20, RZ, RZ, R12 ;  /* 0x000000ffff147224 */ /* 0x000fe200078e000c */
[----:B------:R-:W-:Y:S01]  /*3040*/  IADD3 R3, R3, R0, RZ ;  /* 0x0000000003037210 */ /* 0x000fe20007ffe0ff */
[----:B------:R-:W-:Y:S01]  /*3050*/  IMAD R0, R122, c[0x0][0x238], RZ ;  /* 0x00008e007a007a24 */ /* 0x000fe200078e02ff */
[----:B------:R-:W-:Y:S01]  /*3060*/  SHF.R.S32.HI R12, RZ, 0x1f, R38 ;  /* 0x0000001fff0c7819 */ /* 0x000fe20000011426 */
[C---:B------:R-:W-:Y:S02]  /*3070*/  IMAD R24, R231.reuse, c[0x0][0x284], R24 ;  /* 0x0000a100e7187a24 */ /* 0x040fe400078e0218 */
[C---:B------:R-:W-:Y:S01]  /*3080*/  IMAD R7, R112.reuse, c[0x0][0x23c], R0 ;  /* 0x00008f0070077a24 */ /* 0x040fe200078e0200 */
[----:B------:R-:W-:Y:S01]  /*3090*/  IADD3 R0, -R231, R8, RZ ;  /* 0x00000008e7007210 */ /* 0x000fe20007ffe1ff */
[----:B------:R-:W-:Y:S01]  /*30a0*/  IMAD.WIDE.U32 R110, R112, c[0x0][0x238], R2 ;  /* 0x00008e00706e7a25 */ /* 0x000fe200078e0002 */
[----:B------:R-:W-:Y:S02]  /*30b0*/  IADD3 R21, R24, R13, RZ ;  /* 0x0000000d18157210 */ /* 0x000fe40007ffe0ff */
[C---:B------:R-:W-:Y:S01]  /*30c0*/  ISETP.GE.AND P1, PT, R0.reuse, 0x1, PT ;  /* 0x000000010000780c */ /* 0x040fe20003f26270 */
[----:B------:R-:W-:Y:S01]  /*30d0*/  IMAD R23, R243, c[0x0][0x1ec], R9 ;  /* 0x00007b00f3177a24 */ /* 0x000fe200078e0209 */
[----:B------:R-:W-:Y:S01]  /*30e0*/  ISETP.GT.AND P0, PT, R0, 0x20, PT ;  /* 0x000000200000780c */ /* 0x000fe20003f04270 */
[----:B------:R-:W-:Y:S01]  /*30f0*/  IMAD R9, R138, R38, RZ ;  /* 0x000000268a097224 */ /* 0x000fe200078e02ff */
[----:B------:R-:W-:Y:S01]  /*3100*/  SHF.R.S32.HI R0, RZ, 0x1f, R10 ;  /* 0x0000001fff007819 */ /* 0x000fe2000001140a */
[----:B------:R-:W-:-:S02]  /*3110*/  IMAD.IADD R109, R111, 0x1, R7 ;  /* 0x000000016f6d7824 */ /* 0x000fc400078e0207 */
[----:B------:R-:W-:Y:S02]  /*3120*/  IMAD.MOV.U32 R108, RZ, RZ, R110 ;  /* 0x000000ffff6c7224 */ /* 0x000fe400078e006e */
[-C--:B------:R-:W-:Y:S02]  /*3130*/  IMAD R9, R12, R124.reuse, R9 ;  /* 0x0000007c0c097224 */ /* 0x080fe400078e0209 */
[----:B------:R-:W-:-:S04]  /*3140*/  IMAD.WIDE.U32 R12, R38, R124, R108 ;  /* 0x0000007c260c7225 */ /* 0x000fc800078e006c */
[----:B------:R-:W-:Y:S01]  /*3150*/  IMAD.IADD R7, R13, 0x1, R9 ;  /* 0x000000010d077824 */ /* 0x000fe200078e0209 */
[----:B------:R-:W-:Y:S01]  /*3160*/  @P1 LEA R8, P2, R12, c[0x0][0x220], 0x1 ;  /* 0x000088000c081a11 */ /* 0x000fe200078408ff */
[----:B------:R-:W-:Y:S02]  /*3170*/  IMAD R5, R30, c[0x0][0x290], RZ ;  /* 0x0000a4001e057a24 */ /* 0x000fe400078e02ff */
[C---:B------:R-:W-:Y:S01]  /*3180*/  IMAD.WIDE.U32 R16, R231.reuse, c[0x0][0x290], R142 ;  /* 0x0000a400e7107a25 */ /* 0x040fe200078e008e */
[----:B------:R-:W-:Y:S02]  /*3190*/  @P1 LEA.HI.X R9, R12, c[0x0][0x224], R7, 0x1, P2 ;  /* 0x000089000c091a11 */ /* 0x000fe400010f0c07 */
[----:B------:R-:W-:Y:S01]  /*31a0*/  ISETP.GE.AND P2, PT, R140, c[0x0][0x1d4], PT ;  /* 0x000075008c007a0c */ /* 0x000fe20003f46270 */
[C---:B------:R-:W-:Y:S02]  /*31b0*/  IMAD R5, R231.reuse, c[0x0][0x294], R5 ;  /* 0x0000a500e7057a24 */ /* 0x040fe400078e0205 */
[----:B------:R-:W-:-:S03]  /*31c0*/  IMAD.WIDE.U32 R14, R231, c[0x0][0x290], R140 ;  /* 0x0000a400e70e7a25 */ /* 0x000fc600078e008c */
[----:B------:R-:W-:Y:S01]  /*31d0*/  IADD3 R17, R17, R5, RZ ;  /* 0x0000000511117210 */ /* 0x000fe20007ffe0ff */
[----:B------:R-:W-:Y:S02]  /*31e0*/  IMAD.MOV.U32 R133, RZ, RZ, 0x5 ;  /* 0x00000005ff857424 */ /* 0x000fe400078e00ff */
[----:B------:R-:W-:Y:S01]  /*31f0*/  IMAD.IADD R15, R5, 0x1, R15 ;  /* 0x00000001050f7824 */ /* 0x000fe200078e020f */
[----:B------:R-:W-:Y:S01]  /*3200*/  @P0 IADD3 R5, P4, R154, R12, RZ ;  /* 0x0000000c9a050210 */ /* 0x000fe20007f9e0ff */
[----:B------:R-:W-:Y:S01]  /*3210*/  IMAD.WIDE.U32 R18, R231, c[0x0][0x280], R142 ;  /* 0x0000a000e7127a25 */ /* 0x000fe200078e008e */
[----:B------:R-:W-:Y:S02]  /*3220*/  SHF.L.U64.HI R134, R134, R133, c[0x0][0x23c] ;  /* 0x00008f0086867619 */ /* 0x000fe40000010285 */
[----:B------:R-:W-:Y:S01]  /*3230*/  @P2 LOP3.LUT R215, R215, 0x8, RZ, 0xfc, !PT ;  /* 0x00000008d7d72812 */ /* 0x000fe200078efcff */
[----:B------:R-:W-:Y:S01]  /*3240*/  IMAD.IADD R19, R19, 0x1, R24 ;  /* 0x0000000113137824 */ /* 0x000fe200078e0218 */
[----:B------:R-:W-:Y:S01]  /*3250*/  @P0 IADD3.X R7, R7, R134, RZ, P4, !PT ;  /* 0x0000008607070210 */ /* 0x000fe200027fe4ff */
[----:B------:R-:W-:Y:S01]  /*3260*/  IMAD R24, R0, c[0x0][0x290], RZ ;  /* 0x0000a40000187a24 */ /* 0x000fe200078e02ff */
[----:B------:R-:W-:Y:S01]  /*3270*/  LOP3.LUT R215, R215, 0xfffffffb, RZ, 0xc0, !PT ;  /* 0xfffffffbd7d77812 */ /* 0x000fe200078ec0ff */
[----:B------:R-:W-:Y:S01]  /*3280*/  IMAD.WIDE.U32 R92, R10, c[0x0][0x290], R14 ;  /* 0x0000a4000a5c7a25 */ /* 0x000fe200078e000e */
[----:B------:R-:W-:-:S02]  /*3290*/  SHF.R.S32.HI R15, RZ, 0x1f, R28 ;  /* 0x0000001fff0f7819 */ /* 0x000fc4000001141c */
[C---:B------:R-:W-:Y:S01]  /*32a0*/  SHF.L.U64.HI R132, R148.reuse, R133, c[0x0][0x294] ;  /* 0x0000a50094847619 */ /* 0x040fe20000010285 */
[----:B------:R-:W-:Y:S01]  /*32b0*/  IMAD.WIDE.U32 R152, R231, c[0x0][0x1e0], RZ ;  /* 0x00007800e7987a25 */ /* 0x000fe200078e00ff */
[----:B------:R-:W-:-:S03]  /*32c0*/  SHF.L.U32 R148, R148, 0x5, RZ ;  /* 0x0000000594947819 */ /* 0x000fc600000006ff */
[----:B------:R-:W-:Y:S02]  /*32d0*/  IMAD R82, R15, c[0x0][0x1e0], RZ ;  /* 0x000078000f527a24 */ /* 0x000fe400078e02ff */
[----:B------:R-:W-:Y:S02]  /*32e0*/  IMAD.MOV.U32 R145, RZ, RZ, c[0x0][0x280] ;  /* 0x0000a000ff917624 */ /* 0x000fe400078e00ff */
[----:B------:R-:W-:Y:S02]  /*32f0*/  IMAD R82, R28, c[0x0][0x1e4], R82 ;  /* 0x000079001c527a24 */ /* 0x000fe400078e0252 */
[C---:B------:R-:W-:Y:S01]  /*3300*/  IMAD R24, R10.reuse, c[0x0][0x294], R24 ;  /* 0x0000a5000a187a24 */ /* 0x040fe200078e0218 */
[----:B------:R-:W-:Y:S01]  /*3310*/  SHF.L.U64.HI R123, R145, R133, c[0x0][0x284] ;  /* 0x0000a100917b7619 */ /* 0x000fe20000010285 */
[----:B------:R-:W-:-:S04]  /*3320*/  IMAD.WIDE.U32 R94, R10, c[0x0][0x280], R20 ;  /* 0x0000a0000a5e7a25 */ /* 0x000fc800078e0014 */
[----:B------:R-:W-:-:S04]  /*3330*/  IMAD.WIDE.U32 R90, R10, c[0x0][0x280], R18 ;  /* 0x0000a0000a5a7a25 */ /* 0x000fc800078e0012 */
[----:B------:R-:W-:-:S04]  /*3340*/  IMAD.WIDE.U32 R88, R10, c[0x0][0x290], R16 ;  /* 0x0000a4000a587a25 */ /* 0x000fc800078e0010 */
[C---:B------:R-:W-:Y:S01]  /*3350*/  IMAD R137, R126.reuse, c[0x0][0x1e4], RZ ;  /* 0x000079007e897a24 */ /* 0x040fe200078e02ff */
[----:B------:R-:W-:Y:S01]  /*3360*/  IADD3 R103, R89, R24, RZ ;  /* 0x0000001859677210 */ /* 0x000fe20007ffe0ff */
[C---:B------:R-:W-:Y:S02]  /*3370*/  IMAD R135, R126.reuse, c[0x0][0x284], RZ ;  /* 0x0000a1007e877a24 */ /* 0x040fe400078e02ff */
[C---:B------:R-:W-:Y:S02]  /*3380*/  IMAD R136, R126.reuse, c[0x0][0x294], RZ ;  /* 0x0000a5007e887a24 */ /* 0x040fe400078e02ff */
[----:B------:R-:W-:-:S04]  /*3390*/  IMAD.WIDE.U32 R130, R126, c[0x0][0x1e0], RZ ;  /* 0x000078007e827a25 */ /* 0x000fc800078e00ff */
[----:B------:R-:W-:Y:S01]  /*33a0*/  IMAD.WIDE.U32 R128, R126, c[0x0][0x280], RZ ;  /* 0x0000a0007e807a25 */ /* 0x000fe200078e00ff */
[----:B------:R-:W-:-:S03]  /*33b0*/  IADD3 R137, R131, R137, RZ ;  /* 0x0000008983897210 */ /* 0x000fc60007ffe0ff */
[----:B------:R-:W-:Y:S01]  /*33c0*/  IMAD.WIDE.U32 R126, R126, c[0x0][0x290], RZ ;  /* 0x0000a4007e7e7a25 */ /* 0x000fe200078e00ff */
[----:B------:R-:W-:-:S03]  /*33d0*/  IADD3 R135, R129, R135, RZ ;  /* 0x0000008781877210 */ /* 0x000fc60007ffe0ff */
[----:B------:R-:W-:Y:S02]  /*33e0*/  IMAD.SHL.U32 R145, R145, 0x20, RZ ;  /* 0x0000002091917824 */ /* 0x000fe400078e00ff */
[----:B------:R-:W-:Y:S02]  /*33f0*/  IMAD.IADD R136, R127, 0x1, R136 ;  /* 0x000000017f887824 */ /* 0x000fe400078e0288 */
[----:B------:R-:W-:Y:S01]  /*3400*/  IMAD.IADD R105, R24, 0x1, R93 ;  /* 0x0000000118697824 */ /* 0x000fe200078e025d */
[----:B--2---:R-:W-:Y:S01]  /*3410*/  @P3 MOV R2, R26 ;  /* 0x0000001a00023202 */ /* 0x004fe20000000f00 */
[----:B------:R-:W-:Y:S01]  /*3420*/  @!P3 IMAD.MOV.U32 R2, RZ, RZ, R239 ;  /* 0x000000ffff02b224 */ /* 0x000fe200078e00ef */
[----:B------:R-:W-:Y:S02]  /*3430*/  @P3 SHF.R.S32.HI R3, RZ, 0x1f, R26 ;  /* 0x0000001fff033819 */ /* 0x000fe4000001141a */
[----:B------:R-:W-:Y:S01]  /*3440*/  @!P3 MOV R3, R25 ;  /* 0x000000190003b202 */ /* 0x000fe20000000f00 */
[----:B------:R-:W-:Y:S01]  /*3450*/  IMAD R25, R0, c[0x0][0x280], RZ ;  /* 0x0000a00000197a24 */ /* 0x000fe200078e02ff */
[----:B------:R-:W-:-:S02]  /*3460*/  SEL R27, R2, RZ, !P5 ;  /* 0x000000ff021b7207 */ /* 0x000fc40006800000 */
[----:B------:R-:W-:Y:S01]  /*3470*/  SEL R26, R3, RZ, !P5 ;  /* 0x000000ff031a7207 */ /* 0x000fe20006800000 */
[----:B------:R-:W-:Y:S01]  /*3480*/  IMAD R25, R10, c[0x0][0x284], R25 ;  /* 0x0000a1000a197a24 */ /* 0x000fe200078e0219 */
[----:B------:R-:W-:Y:S01]  /*3490*/  ISETP.GE.AND P5, PT, R144, c[0x0][0x1d4], PT ;  /* 0x0000750090007a0c */ /* 0x000fe20003fa6270 */
[----:B------:R-:W-:Y:S01]  /*34a0*/  IMAD.WIDE.U32 R12, R27, c[0x0][0x1f0], R22 ;  /* 0x00007c001b0c7a25 */ /* 0x000fe200078e0016 */
[----:B------:R-:W-:Y:S02]  /*34b0*/  ISETP.GE.AND P3, PT, R233, c[0x0][0x1d4], PT ;  /* 0x00007500e9007a0c */ /* 0x000fe40003f66270 */
[----:B------:R-:W-:Y:S01]  /*34c0*/  @P0 LEA R2, P2, R5, c[0x0][0x220], 0x1 ;  /* 0x0000880005020a11 */ /* 0x000fe200078408ff */
[----:B------:R-:W-:Y:S01]  /*34d0*/  IMAD R0, R26, c[0x0][0x1f0], RZ ;  /* 0x00007c001a007a24 */ /* 0x000fe200078e02ff */
[----:B------:R-:W-:Y:S02]  /*34e0*/  IADD3 R107, R25, R95, RZ ;  /* 0x0000005f196b7210 */ /* 0x000fe40007ffe0ff */
[----:B------:R-:W-:Y:S01]  /*34f0*/  @P0 LEA.HI.X R3, R5, c[0x0][0x224], R7, 0x1, P2 ;  /* 0x0000890005030a11 */ /* 0x000fe200010f0c07 */
[----:B------:R-:W-:Y:S01]  /*3500*/  IMAD R0, R27, c[0x0][0x1f4], R0 ;  /* 0x00007d001b007a24 */ /* 0x000fe200078e0200 */
[----:B------:R-:W-:-:S03]  /*3510*/  IADD3 R104, R91, R25, RZ ;  /* 0x000000195b687210 */ /* 0x000fc60007ffe0ff */
[----:B------:R-:W-:-:S04]  /*3520*/  @P5 LOP3.LUT R215, R215, 0x4, RZ, 0xfc, !PT ;  /* 0x00000004d7d75812 */ /* 0x000fc800078efcff */
[----:B------:R-:W-:-:S04]  /*3530*/  LOP3.LUT R215, R215, 0xfffffffd, RZ, 0xc0, !PT ;  /* 0xfffffffdd7d77812 */ /* 0x000fc800078ec0ff */
[----:B------:R-:W-:-:S04]  /*3540*/  @P3 LOP3.LUT R215, R215, 0x2, RZ, 0xfc, !PT ;  /* 0x00000002d7d73812 */ /* 0x000fc800078efcff */
[----:B------:R-:W-:-:S04]  /*3550*/  LOP3.LUT R215, R215, 0xfffffffe, RZ, 0xc0, !PT ;  /* 0xfffffffed7d77812 */ /* 0x000fc800078ec0ff */
[----:B------:R-:W-:-:S04]  /*3560*/  @P6 LOP3.LUT R215, R215, 0x1, RZ, 0xfc, !PT ;  /* 0x00000001d7d76812 */ /* 0x000fc800078efcff */
[----:B------:R-:W-:-:S13]  /*3570*/  LOP3.LUT P4, RZ, R215, 0x8, RZ, 0xc0, !PT ;  /* 0x00000008d7ff7812 */ /* 0x000fda000788c0ff */
[----:B------:R-:W-:Y:S01]  /*3580*/  @!PT LDS RZ, [RZ] ;  /* 0x00000000fffff984 */ /* 0x000fe20000000800 */
[----:B------:R-:W-:Y:S01]  /*3590*/  @!PT LDS RZ, [RZ] ;  /* 0x00000000fffff984 */ /* 0x000fe20000000800 */
[----:B------:R-:W-:Y:S01]  /*35a0*/  @!PT LDS RZ, [RZ] ;  /* 0x00000000fffff984 */ /* 0x000fe20000000800 */
[----:B------:R1:W-:Y:S04]  /*35b0*/  @P1 LDGSTS.E.BYPASS.LTC128B.128 [R220+0xa080], [R8.64], !P4 ;  /* 0x0a08000008dc1fae */ /* 0x0003e8000e101d4c */
[----:B------:R1:W-:Y:S04]  /*35c0*/  @P1 LDGSTS.E.BYPASS.LTC128B.128 [R220+0xb880], [R8.64+0x80], !P5 ;  /* 0x0b88008008dc1fae */ /* 0x0003e8000e901d4c */
[----:B------:R1:W-:Y:S04]  /*35d0*/  @P1 LDGSTS.E.BYPASS.LTC128B.128 [R220+0xd080], [R8.64+0x100], !P3 ;  /* 0x0d08010008dc1fae */ /* 0x0003e8000d901d4c */
[----:B------:R1:W-:Y:S01]  /*35e0*/  @P1 LDGSTS.E.BYPASS.LTC128B.128 [R220+0xe880], [R8.64+0x180], !P6 ;  /* 0x0e88018008dc1fae */ /* 0x0003e2000f101d4c */
[----:B------:R-:W-:-:S03]  /*35f0*/  ISETP.GE.AND P1, PT, R140, c[0x0][0x27c], PT ;  /* 0x00009f008c007a0c */ /* 0x000fc60003f26270 */
[----:B------:R2:W-:Y:S04]  /*3600*/  @P0 LDGSTS.E.BYPASS.LTC128B.128 [R223+0xb080], [R2.64], !P4 ;  /* 0x0b08000002df0fae */ /* 0x0005e8000e101d4c */
[----:B------:R2:W-:Y:S04]  /*3610*/  @P0 LDGSTS.E.BYPASS.LTC128B.128 [R223+0xc880], [R2.64+0x80], !P5 ;  /* 0x0c88008002df0fae */ /* 0x0005e8000e901d4c */
[----:B------:R2:W-:Y:S04]  /*3620*/  @P0 LDGSTS.E.BYPASS.LTC128B.128 [R223+0xe080], [R2.64+0x100], !P3 ;  /* 0x0e08010002df0fae */ /* 0x0005e8000d901d4c */
[----:B------:R2:W-:Y:S04]  /*3630*/  @P0 LDGSTS.E.BYPASS.LTC128B.128 [R223+0xf880], [R2.64+0x180], !P6 ;  /* 0x0f88018002df0fae */ /* 0x0005e8000f101d4c */
[----:B------:R-:W0:Y:S01]  /*3640*/  LDGDEPBAR ;  /* 0x00000000000079af */ /* 0x000e220000000000 */
[----:B------:R-:W-:Y:S01]  /*3650*/  WARPSYNC 0xffffffff ;  /* 0xffffffff00007948 */ /* 0x000fe20003800000 */
[----:B-1----:R-:W-:Y:S01]  /*3660*/  IMAD.IADD R9, R13, 0x1, R0 ;  /* 0x000000010d097824 */ /* 0x002fe200078e0200 */
[----:B------:R-:W-:Y:S01]  /*3670*/  MOV R8, R12 ;  /* 0x0000000c00087202 */ /* 0x000fe20000000f00 */
[----:B------:R-:W-:-:S04]  /*3680*/  IMAD R0, R30, c[0x0][0x1e0], RZ ;  /* 0x000078001e007a24 */ /* 0x000fc800078e02ff */
[----:B------:R-:W-:Y:S02]  /*3690*/  IMAD R0, R231, c[0x0][0x1e4], R0 ;  /* 0x00007900e7007a24 */ /* 0x000fe400078e0200 */
[----:B------:R-:W-:-:S04]  /*36a0*/  IMAD.WIDE.U32 R80, R28, c[0x0][0x1e0], R8 ;  /* 0x000078001c507a25 */ /* 0x000fc800078e0008 */
[----:B------:R-:W-:Y:S01]  /*36b0*/  IMAD.IADD R114, R153, 0x1, R0 ;  /* 0x0000000199727824 */ /* 0x000fe200078e0200 */
[----:B------:R-:W-:Y:S02]  /*36c0*/  IADD3 R106, P2, P0, R80, R152, R140 ;  /* 0x00000098506a7210 */ /* 0x000fe4000785e08c */
[----:B------:R-:W-:-:S04]  /*36d0*/  IADD3 R82, R81, R82, RZ ;  /* 0x0000005251527210 */ /* 0x000fc80007ffe0ff */
[----:B------:R-:W-:Y:S02]  /*36e0*/  IADD3.X R102, R82, R114, R141, P2, P0 ;  /* 0x0000007252667210 */ /* 0x000fe400017e048d */
[----:B--2---:R-:W-:Y:S01]  /*36f0*/  ISETP.GE.AND P2, PT, R144, c[0x0][0x27c], PT ;  /* 0x00009f0090007a0c */ /* 0x004fe20003f46270 */
[----:B------:R-:W-:Y:S01]  /*3700*/  IMAD R5, R29, c[0x0][0x268], RZ ;  /* 0x00009a001d057a24 */ /* 0x000fe200078e02ff */
[----:B------:R-:W-:Y:S01]  /*3710*/  SEL R0, RZ, c[0x0][0x27c], !P1 ;  /* 0x00009f00ff007a07 */ /* 0x000fe20004800000 */
[C---:B------:R-:W-:Y:S01]  /*3720*/  IMAD.WIDE.U32 R8, R243.reuse, c[0x0][0x260], R140 ;  /* 0x00009800f3087a25 */ /* 0x040fe200078e008c */
[----:B------:R-:W-:Y:S01]  /*3730*/  SEL R7, RZ, c[0x0][0x27c], !P2 ;  /* 0x00009f00ff077a07 */ /* 0x000fe20005000000 */
[----:B------:R-:W-:Y:S01]  /*3740*/  BAR.SYNC.DEFER_BLOCKING 0x0 ;  /* 0x0000000000007b1d */ /* 0x000fe20000010000 */
[----:B------:R-:W-:Y:S01]  /*3750*/  SHF.R.U32.HI R139, RZ, 0x3, R241 ;  /* 0x00000003ff8b7819 */ /* 0x000fe200000116f1 */
[----:B------:R-:W-:Y:S01]  /*3760*/  IMAD.IADD R0, R140, 0x1, R0 ;  /* 0x000000018c007824 */ /* 0x000fe200078e0200 */
[----:B------:R-:W-:Y:S01]  /*3770*/  SHF.R.U32.HI R32, RZ, 0x3, R242 ;  /* 0x00000003ff207819 */ /* 0x000fe200000116f2 */
[----:B------:R-:W-:Y:S01]  /*3780*/  IMAD.WIDE.U32 R2, R243, c[0x0][0x210], R140 ;  /* 0x00008400f3027a25 */ /* 0x000fe200078e008c */
[C---:B------:R-:W-:Y:S01]  /*3790*/  IADD3 R121, P0, R231.reuse, R28, RZ ;  /* 0x0000001ce7797210 */ /* 0x040fe20007f1e0ff */
[----:B------:R-:W-:Y:S01]  /*37a0*/  ULDC.U8 UR6, c[0x0][0x298] ;  /* 0x0000a60000067ab9 */ /* 0x000fe20000000000 */
[----:B------:R-:W-:Y:S01]  /*37b0*/  IADD3 R31, R231, 0x20, RZ ;  /* 0x00000020e71f7810 */ /* 0x000fe20007ffe0ff */
[----:B------:R-:W-:Y:S01]  /*37c0*/  IMAD R97, R86, c[0x0][0x26c], R5 ;  /* 0x00009b0056617a24 */ /* 0x000fe200078e0205 */
[----:B------:R-:W-:Y:S01]  /*37d0*/  LOP3.LUT R215, R215, 0xffffffef, RZ, 0xc0, !PT ;  /* 0xffffffefd7d77812 */ /* 0x000fe200078ec0ff */
[----:B------:R-:W-:-:S02]  /*37e0*/  IMAD R9, R243, c[0x0][0x264], R9 ;  /* 0x00009900f3097a24 */ /* 0x000fc400078e0209 */
[----:B------:R-:W-:Y:S01]  /*37f0*/  IMAD.IADD R5, R144, 0x1, R7 ;  /* 0x0000000190057824 */ /* 0x000fe200078e0207 */
[----:B------:R-:W-:Y:S01]  /*3800*/  SHF.R.S32.HI R7, RZ, 0x1f, R0 ;  /* 0x0000001fff077819 */ /* 0x000fe20000011400 */
[----:B------:R-:W-:Y:S02]  /*3810*/  IMAD R3, R243, c[0x0][0x214], R3 ;  /* 0x00008500f3037a24 */ /* 0x000fe400078e0203 */
[----:B------:R-:W-:Y:S01]  /*3820*/  IMAD.WIDE.U32 R86, R86, c[0x0][0x268], R8 ;  /* 0x00009a0056567a25 */ /* 0x000fe200078e0008 */
[----:B------:R-:W-:Y:S02]  /*3830*/  SHF.R.S32.HI R8, RZ, 0x1f, R5 ;  /* 0x0000001fff087819 */ /* 0x000fe40000011405 */
[-C--:B------:R-:W-:Y:S01]  /*3840*/  LEA.HI R9, R7, R0.reuse, RZ, 0x6 ;  /* 0x0000000007097211 */ /* 0x080fe200078f30ff */
[----:B------:R-:W-:Y:S01]  /*3850*/  IMAD.WIDE.U32 R84, R27, c[0x0][0x218], R2 ;  /* 0x000086001b547a25 */ /* 0x000fe200078e0002 */
[----:B------:R-:W-:Y:S02]  /*3860*/  LEA.HI R2, R7, R0, RZ, 0x3 ;  /* 0x0000000007027211 */ /* 0x000fe400078f18ff */
[-C--:B------:R-:W-:Y:S01]  /*3870*/  LEA.HI R0, R8, R5.reuse, RZ, 0x3 ;  /* 0x0000000508007211 */ /* 0x080fe200078f18ff */
[----:B------:R-:W-:Y:S01]  /*3880*/  IMAD R10, R26, c[0x0][0x218], RZ ;  /* 0x000086001a0a7a24 */ /* 0x000fe200078e02ff */
[----:B------:R-:W-:Y:S01]  /*3890*/  LEA.HI R3, R8, R5, RZ, 0x6 ;  /* 0x0000000508037211 */ /* 0x000fe200078f30ff */
[----:B------:R-:W-:Y:S01]  /*38a0*/  IMAD.X R120, R30, 0x1, R15, P0 ;  /* 0x000000011e787824 */ /* 0x000fe200000e060f */
[----:B------:R-:W-:Y:S01]  /*38b0*/  SHF.R.S32.HI R5, RZ, 0x6, R9 ;  /* 0x00000006ff057819 */ /* 0x000fe20000011409 */
[----:B------:R-:W-:Y:S01]  /*38c0*/  IMAD R14, R27, c[0x0][0x21c], R10 ;  /* 0x000087001b0e7a24 */ /* 0x000fe200078e020a */
[--C-:B------:R-:W-:Y:S01]  /*38d0*/  LOP3.LUT R8, R242, 0x38, R2.reuse, 0xf8, !PT ;  /* 0x00000038f2087812 */ /* 0x100fe200078ef802 */
[----:B------:R-:W-:Y:S01]  /*38e0*/  IMAD.MOV.U32 R149, RZ, RZ, c[0x0][0x1e0] ;  /* 0x00007800ff957624 */ /* 0x000fe200078e00ff */
[----:B------:R-:W-:Y:S01]  /*38f0*/  LOP3.LUT R7, R241, 0x38, R2, 0xf8, !PT ;  /* 0x00000038f1077812 */ /* 0x000fe200078ef802 */
[C---:B------:R-:W-:Y:S01]  /*3900*/  IMAD R13, R5.reuse, 0xc00, R6 ;  /* 0x00000c00050d7824 */ /* 0x040fe200078e0206 */
[----:B------:R-:W-:Y:S01]  /*3910*/  LOP3.LUT R10, R8, R32, RZ, 0x3c, !PT ;  /* 0x00000020080a7212 */ /* 0x000fe200078e3cff */
[----:B------:R-:W-:Y:S01]  /*3920*/  IMAD R12, R5, 0xc00, R11 ;  /* 0x00000c00050c7824 */ /* 0x000fe200078e020b */
[----:B------:R-:W-:Y:S01]  /*3930*/  LOP3.LUT R5, R7, R139, RZ, 0x3c, !PT ;  /* 0x0000008b07057212 */ /* 0x000fe200078e3cff */
[----:B------:R-:W-:Y:S01]  /*3940*/  IMAD.WIDE.U32 R150, R31, c[0x0][0x1e0], RZ ;  /* 0x000078001f967a25 */ /* 0x000fe200078e00ff */
[----:B------:R-:W-:-:S02]  /*3950*/  SHF.R.S32.HI R3, RZ, 0x6, R3 ;  /* 0x00000006ff037819 */ /* 0x000fc40000011403 */
[----:B------:R-:W-:Y:S01]  /*3960*/  LOP3.LUT R9, R242, 0x38, R0, 0xf8, !PT ;  /* 0x00000038f2097812 */ /* 0x000fe200078ef800 */
[----:B------:R-:W-:Y:S01]  /*3970*/  IMAD.IADD R10, R13, 0x1, R10 ;  /* 0x000000010d0a7824 */ /* 0x000fe200078e020a */
[----:B------:R-:W-:Y:S01]  /*3980*/  SHF.R.S32.HI R13, RZ, 0x1f, R31 ;  /* 0x0000001fff0d7819 */ /* 0x000fe2000001141f */
[----:B------:R-:W-:Y:S01]  /*3990*/  IMAD.IADD R12, R12, 0x1, R5 ;  /* 0x000000010c0c7824 */ /* 0x000fe200078e0205 */
[----:B------:R-:W-:Y:S01]  /*39a0*/  LOP3.LUT R7, R9, R32, RZ, 0x3c, !PT ;  /* 0x0000002009077212 */ /* 0x000fe200078e3cff */
[----:B------:R-:W-:Y:S01]  /*39b0*/  IMAD R8, R3, 0xc00, R6 ;  /* 0x00000c0003087824 */ /* 0x000fe200078e0206 */
[----:B------:R-:W-:Y:S01]  /*39c0*/  LOP3.LUT R5, R241, 0x38, R0, 0xf8, !PT ;  /* 0x00000038f1057812 */ /* 0x000fe200078ef800 */
[----:B------:R-:W-:Y:S01]  /*39d0*/  IMAD.IADD R97, R87, 0x1, R97 ;  /* 0x0000000157617824 */ /* 0x000fe200078e0261 */
[----:B------:R-:W-:Y:S01]  /*39e0*/  ISETP.GE.AND P0, PT, R71, 0x1, PT ;  /* 0x000000014700780c */ /* 0x000fe20003f06270 */
[----:B------:R-:W-:Y:S01]  /*39f0*/  IMAD.IADD R9, R8, 0x1, R7 ;  /* 0x0000000108097824 */ /* 0x000fe200078e0207 */
[----:B------:R-:W-:Y:S01]  /*3a00*/  LOP3.LUT R5, R5, R139, RZ, 0x3c, !PT ;  /* 0x0000008b05057212 */ /* 0x000fe200078e3cff */
[----:B------:R-:W-:Y:S01]  /*3a10*/  IMAD R7, R13, c[0x0][0x1e0], RZ ;  /* 0x000078000d077a24 */ /* 0x000fe200078e02ff */
[----:B------:R-:W-:Y:S01]  /*3a20*/  LOP3.LUT R99, R2, 0xfffffff8, RZ, 0xc0, !PT ;  /* 0xfffffff802637812 */ /* 0x000fe200078ec0ff */
[----:B------:R-:W-:Y:S01]  /*3a30*/  IMAD R8, R3, 0xc00, R11 ;  /* 0x00000c0003087824 */ /* 0x000fe200078e020b */
[----:B------:R-:W-:Y:S01]  /*3a40*/  LOP3.LUT R98, R0, 0xfffffff8, RZ, 0xc0, !PT ;  /* 0xfffffff800627812 */ /* 0x000fe200078ec0ff */
[----:B------:R-:W-:Y:S01]  /*3a50*/  IMAD R3, R31, c[0x0][0x1e4], R7 ;  /* 0x000079001f037a24 */ /* 0x000fe200078e0207 */
[C---:B------:R-:W-:Y:S01]  /*3a60*/  SHF.L.U64.HI R133, R149.reuse, R133, c[0x0][0x1e4] ;  /* 0x0000790095857619 */ /* 0x040fe20000010285 */
[----:B------:R-:W-:Y:S01]  /*3a70*/  IMAD.IADD R5, R8, 0x1, R5 ;  /* 0x0000000108057824 */ /* 0x000fe200078e0205 */
[----:B------:R-:W-:Y:S01]  /*3a80*/  SHF.R.S32.HI R68, RZ, 0x3, R2 ;  /* 0x00000003ff447819 */ /* 0x000fe20000011402 */
[----:B------:R-:W-:Y:S01]  /*3a90*/  IMAD.SHL.U32 R149, R149, 0x20, RZ ;  /* 0x0000002095957824 */ /* 0x000fe200078e00ff */
[----:B------:R-:W-:Y:S01]  /*3aa0*/  SHF.R.S32.HI R67, RZ, 0x3, R0 ;  /* 0x00000003ff437819 */ /* 0x000fe20000011400 */
[----:B------:R-:W-:Y:S01]  /*3ab0*/  IMAD.IADD R119, R151, 0x1, R3 ;  /* 0x0000000197777824 */ /* 0x000fe200078e0203 */
[----:B------:R-:W-:Y:S01]  /*3ac0*/  SHF.R.S32.HI R101, RZ, 0x1f, R99 ;  /* 0x0000001fff657819 */ /* 0x000fe20000011463 */
[----:B------:R-:W-:Y:S01]  /*3ad0*/  IMAD.IADD R96, R85, 0x1, R14 ;  /* 0x0000000155607824 */ /* 0x000fe200078e020e */
[----:B------:R-:W-:Y:S01]  /*3ae0*/  SHF.R.S32.HI R100, RZ, 0x1f, R98 ;  /* 0x0000001fff647819 */ /* 0x000fe20000011462 */
[----:B------:R-:W-:Y:S01]  /*3af0*/  IMAD.SHL.U32 R118, R10, 0x2, RZ ;  /* 0x000000020a767824 */ /* 0x000fe200078e00ff */
[----:B------:R-:W-:Y:S01]  /*3b00*/  @P0 LOP3.LUT R215, R215, 0x10, RZ, 0xfc, !PT ;  /* 0x00000010d7d70812 */ /* 0x000fe200078efcff */
[----:B------:R-:W-:-:S02]  /*3b10*/  IMAD.SHL.U32 R117, R12, 0x2, RZ ;  /* 0x000000020c757824 */ /* 0x000fc400078e00ff */
[----:B------:R-:W-:Y:S02]  /*3b20*/  IMAD.SHL.U32 R116, R9, 0x2, RZ ;  /* 0x0000000209747824 */ /* 0x000fe400078e00ff */
[----:B------:R-:W-:Y:S02]  /*3b30*/  IMAD.SHL.U32 R115, R5, 0x2, RZ ;  /* 0x0000000205737824 */ /* 0x000fe400078e00ff */
.L_x_1882:
[----:B------:R-:W-:Y:S01]  /*3b40*/  SHF.R.S32.HI R83, RZ, 0x1f, R38 ;  /* 0x0000001fff537819 */ /* 0x000fe20000011426 */
[-C--:B------:R-:W-:Y:S01]  /*3b50*/  IMAD R0, R137, R38.reuse, RZ ;  /* 0x0000002689007224 */ /* 0x080fe200078e02ff */
[----:B------:R-:W-:Y:S01]  /*3b60*/  ISETP.GE.AND P4, PT, R71, 0x1, PT ;  /* 0x000000014700780c */ /* 0x000fe20003f86270 */
[----:B------:R-:W-:Y:S01]  /*3b70*/  IMAD.WIDE.U32 R74, R130, R38, RZ ;  /* 0x00000026824a7225 */ /* 0x000fe200078e00ff */
[----:B------:R-:W-:Y:S01]  /*3b80*/  IADD3 R155, R231, 0x20, RZ ;  /* 0x00000020e79b7810 */ /* 0x000fe20007ffe0ff */
[----:B------:R-:W-:Y:S04]  /*3b90*/  DEPBAR.LE SB0, 0x0 ;  /* 0x000080000000791a */ /* 0x000fe80000000000 */
[----:B-1----:R-:W-:Y:S01]  /*3ba0*/  IADD3 R2, P3, P0, R106, R74, R149 ;  /* 0x0000004a6a027210 */ /* 0x002fe2000787e095 */
        /* <DEDUP_REMOVED lines=14> */
[----:B------:R-:W-:Y:S01]  /*3c90*/  ISETP.NE.AND P0, PT, RZ, UR6, PT ;  /* 0x00000006ff007c0c */ /* 0x000fe2000bf05270 */
        /* <DEDUP_REMOVED lines=35> */
[----:B------:R-:W-:Y:S02]  /*3ed0*/  LEA R8, P0, R2, c[0x0][0x288], 0x1 ;  /* 0x0000a20002087a11 */ /* 0x000fe400078008ff */
[----:B------:R-:W-:Y:S02]  /*3ee0*/  IADD3 R0, R142, 0x20, RZ ;  /* 0x000000208e007810 */ /* 0x000fe40007ffe0ff */
[----:B------:R-:W-:Y:S02]  /*3ef0*/  LEA.HI.X R9, R2, c[0x0][0x28c], R5, 0x1, P0 ;  /* 0x0000a30002097a11 */ /* 0x000fe400000f0c05 */
[----:B------:R-:W-:Y:S01]  /*3f00*/  ISETP.GE.AND P0, PT, R142, c[0x0][0x27c], PT ;  /* 0x00009f008e007a0c */ /* 0x000fe20003f06270 */
[----:B------:R-:W-:Y:S11]  /*3f10*/  CS2R R2, SRZ ;  /* 0x0000000000027805 */ /* 0x000ff6000001ff00 */
[----:B------:R-:W-:Y:S01]  /*3f20*/  @!UPT UIADD3 URZ, URZ, URZ, URZ ;  /* 0x0000003f3f3ff290 */ /* 0x000fe2000fffe03f */
[----:B------:R1:W5:Y:S04]  /*3f30*/  @!P0 LDG.E.64 R36, [R12.64] ;  /* 0x0000000c0c248981 */ /* 0x000368000c1e1b00 */
[----:B------:R1:W5:Y:S01]  /*3f40*/  @!P0 LDG.E.64 R2, [R8.64] ;  /* 0x0000000c08028981 */ /* 0x000362000c1e1b00 */
[----:B------:R-:W-:Y:S02]  /*3f50*/  ISETP.GE.AND P0, PT, R0, c[0x0][0x27c], PT ;  /* 0x00009f0000007a0c */ /* 0x000fe40003f06270 */
[----:B------:R-:W-:Y:S11]  /*3f60*/  IADD3 R0, R142, 0x40, RZ ;  /* 0x000000408e007810 */ /* 0x000ff60007ffe0ff */
[----:B------:R1:W5:Y:S04]  /*3f70*/  @!P0 LDG.E.64 R40, [R12.64+0x40] ;  /* 0x0000400c0c288981 */ /* 0x000368000c1e1b00 */
[----:B------:R1:W5:Y:S01]  /*3f80*/  @!P0 LDG.E.64 R16, [R8.64+0x40] ;  /* 0x0000400c08108981 */ /* 0x000362000c1e1b00 */
[----:B------:R-:W-:Y:S02]  /*3f90*/  ISETP.GE.AND P0, PT, R0, c[0x0][0x27c], PT ;  /* 0x00009f0000007a0c */ /* 0x000fe40003f06270 */
[----:B------:R-:W-:Y:S11]  /*3fa0*/  IADD3 R0, R142, 0x60, RZ ;  /* 0x000000608e007810 */ /* 0x000ff60007ffe0ff */
[----:B------:R1:W5:Y:S04]  /*3fb0*/  @!P0 LDG.E.64 R42, [R12.64+0x80] ;  /* 0x0000800c0c2a8981 */ /* 0x000368000c1e1b00 */
[----:B------:R1:W5:Y:S01]  /*3fc0*/  @!P0 LDG.E.64 R18, [R8.64+0x80] ;  /* 0x0000800c08128981 */ /* 0x000362000c1e1b00 */
[----:B------:R-:W-:Y:S11]  /*3fd0*/  ISETP.GE.AND P0, PT, R0, c[0x0][0x27c], PT ;  /* 0x00009f0000007a0c */ /* 0x000ff60003f06270 */
[----:B------:R-:W-:Y:S02]  /*3fe0*/  @!UPT UIADD3 URZ, URZ, URZ, URZ ;  /* 0x0000003f3f3ff290 */ /* 0x000fe4000fffe03f */
[----:B------:R1:W5:Y:S04]  /*3ff0*/  @!P0 LDG.E.64 R44, [R12.64+0xc0] ;  /* 0x0000c00c0c2c8981 */ /* 0x000368000c1e1b00 */
[----:B------:R1:W5:Y:S02]  /*4000*/  @!P0 LDG.E.64 R20, [R8.64+0xc0] ;  /* 0x0000c00c08148981 */ /* 0x000364000c1e1b00 */
.L_x_1846:
[----:B------:R-:W-:Y:S05]  /*4010*/  BSYNC B0 ;  /* 0x0000000000007941 */ /* 0x000fea0003800000 */
.L_x_1845:
        /* <DEDUP_REMOVED lines=18> */
[----:B------:R-:W-:Y:S01]  /*4140*/  CS2R R28, SRZ ;  /* 0x00000000001c7805 */ /* 0x000fe2000001ff00 */
[----:B------:R-:W-:Y:S01]  /*4150*/  CS2R R26, SRZ ;  /* 0x00000000001a7805 */ /* 0x000fe2000001ff00 */
        /* <DEDUP_REMOVED lines=29> */
[C---:B------:R-:W-:Y:S02]  /*4330*/  LEA R12, P0, R5.reuse, c[0x0][0x288], 0x1 ;  /* 0x0000a200050c7a11 */ /* 0x040fe400078008ff */
[C---:B------:R-:W-:Y:S02]  /*4340*/  IADD3 R0, R142.reuse, 0x20, RZ ;  /* 0x000000208e007810 */ /* 0x040fe40007ffe0ff */
[----:B------:R-:W-:Y:S02]  /*4350*/  LEA.HI.X R13, R5, c[0x0][0x28c], R8, 0x1, P0 ;  /* 0x0000a300050d7a11 */ /* 0x000fe400000f0c08 */
[----:B------:R-:W-:Y:S11]  /*4360*/  ISETP.GE.AND P0, PT, R142, c[0x0][0x27c], PT ;  /* 0x00009f008e007a0c */ /* 0x000ff60003f06270 */
[----:B------:R-:W-:Y:S02]  /*4370*/  @!UPT UIADD3 URZ, URZ, URZ, URZ ;  /* 0x0000003f3f3ff290 */ /* 0x000fe4000fffe03f */
        /* <DEDUP_REMOVED lines=14> */
.L_x_1848:
[----:B------:R-:W-:Y:S05]  /*4460*/  BSYNC B0 ;  /* 0x0000000000007941 */ /* 0x000fea0003800000 */
.L_x_1847:
[----:B-----5:R-:W-:Y:S01]  /*4470*/  MOV R0, R51 ;  /* 0x0000003300007202 */ /* 0x020fe20000000f00 */
        /* <DEDUP_REMOVED lines=33> */
[----:B------:R-:W-:Y:S02]  /*4690*/  @!P0 HADD2.F32 R5, -RZ, R9.H0_H0 ;  /* 0x20000009ff058230 */ /* 0x000fe40000004100 */
[----:B------:R-:W-:Y:S01]  /*46a0*/  @!P0 HADD2.F32 R8, -RZ, R39.H0_H0 ;  /* 0x20000027ff088230 */ /* 0x000fe20000004100 */
[----:B-1----:R-:W-:Y:S05]  /*46b0*/  @!P0 MOV R0, R12 ;  /* 0x0000000c00008202 */ /* 0x002fea0000000f00 */
[--C-:B------:R-:W-:Y:S02]  /*46c0*/  @!P0 HADD2.F32 R7, -RZ, R0.reuse.H1_H1 ;  /* 0x30000000ff078230 */ /* 0x100fe40000004100 */
[----:B------:R-:W-:Y:S03]  /*46d0*/  @!P0 HADD2.F32 R0, -RZ, R0.H0_H0 ;  /* 0x20000000ff008230 */ /* 0x000fe60000004100 */
[CC--:B------:R-:W-:Y:S04]  /*46e0*/  @!P0 FMUL.FTZ R61, R7.reuse, R5.reuse ;  /* 0x00000005073d8220 */ /* 0x0c0fe80000410000 */
[CC--:B------:R-:W-:Y:S02]  /*46f0*/  @!P0 FFMA.FTZ R61, R0.reuse, R8.reuse, -R61 ;  /* 0x00000008003d8223 */ /* 0x0c0fe4000001083d */
[----:B------:R-:W-:Y:S01]  /*4700*/  @!P0 FMUL.FTZ R0, R0, R5 ;  /* 0x0000000500008220 */ /* 0x000fe20000410000 */
[----:B------:R-:W-:Y:S02]  /*4710*/  @!P0 SHF.R.U64 R5, R2, 0x10, R3 ;  /* 0x0000001002058819 */ /* 0x000fe40000001203 */
[----:B------:R-:W-:Y:S01]  /*4720*/  @!P0 MOV R2, R13 ;  /* 0x0000000d00028202 */ /* 0x000fe20000000f00 */
[----:B------:R-:W-:Y:S01]  /*4730*/  @!P0 FFMA.FTZ R0, R7, R8, R0 ;  /* 0x0000000807008223 */ /* 0x000fe20000010000 */
[----:B------:R-:W-:Y:S01]  /*4740*/  @!P0 SHF.R.U64 R8, R36, 0x10, R37 ;  /* 0x0000001024088819 */ /* 0x000fe20000001225 */
[----:B------:R-:W-:Y:S01]  /*4750*/  @!P0 HADD2.F32 R5, -RZ, R5.H0_H0 ;  /* 0x20000005ff058230 */ /* 0x000fe20000004100 */
[----:B------:R-:W-:Y:S01]  /*4760*/  @!P0 SHF.R.U32.HI R7, RZ, 0x10, R3 ;  /* 0x00000010ff078819 */ /* 0x000fe20000011603 */
[----:B------:R-:W-:Y:S01]  /*4770*/  @!P0 HADD2.F32 R3, -RZ, R2.H1_H1 ;  /* 0x30000002ff038230 */ /* 0x000fe20000004100 */
[----:B------:R-:W-:Y:S01]  /*4780*/  @!P0 SHF.R.U32.HI R36, RZ, 0x10, R37 ;  /* 0x00000010ff248819 */ /* 0x000fe20000011625 */
[----:B------:R-:W-:Y:S01]  /*4790*/  @!P0 HADD2.F32 R8, -RZ, R8.H0_H0 ;  /* 0x20000008ff088230 */ /* 0x000fe20000004100 */
[----:B------:R-:W-:Y:S01]  /*47a0*/  @!P0 F2FP.PACK_AB R37, R0, R61 ;  /* 0x0000003d0025823e */ /* 0x000fe200000000ff */
[----:B------:R-:W-:Y:S01]  /*47b0*/  @!P0 HADD2.F32 R0, -RZ, R2.H0_H0 ;  /* 0x20000002ff008230 */ /* 0x000fe20000004100 */
[C---:B------:R-:W-:Y:S02]  /*47c0*/  @!P0 FMUL.FTZ R2, R3.reuse, R5 ;  /* 0x0000000503028220 */ /* 0x040fe40000410000 */
[----:B------:R-:W-:Y:S02]  /*47d0*/  @!P0 MOV R12, R37 ;  /* 0x00000025000c8202 */ /* 0x000fe40000000f00 */
[C---:B------:R-:W-:Y:S01]  /*47e0*/  @!P0 FFMA.FTZ R61, R0.reuse, R8, -R2 ;  /* 0x00000008003d8223 */ /* 0x040fe20000010802 */
[----:B------:R-:W-:Y:S01]  /*47f0*/  @!P0 MOV R2, R14 ;  /* 0x0000000e00028202 */ /* 0x000fe20000000f00 */
[----:B------:R-:W-:Y:S04]  /*4800*/  @!P0 FMUL.FTZ R0, R0, R5 ;  /* 0x0000000500008220 */ /* 0x000fe80000410000 */
[----:B------:R-:W-:Y:S01]  /*4810*/  @!P0 FFMA.FTZ R0, R3, R8, R0 ;  /* 0x0000000803008223 */ /* 0x000fe20000010000 */
[--C-:B------:R-:W-:Y:S02]  /*4820*/  @!P0 HADD2.F32 R5, -RZ, R2.reuse.H1_H1 ;  /* 0x30000002ff058230 */ /* 0x100fe40000004100 */
[----:B------:R-:W-:Y:S02]  /*4830*/  @!P0 HADD2.F32 R2, -RZ, R2.H0_H0 ;  /* 0x20000002ff028230 */ /* 0x000fe40000004100 */
[----:B------:R-:W-:Y:S01]  /*4840*/  @!P0 F2FP.PACK_AB R3, R0, R61 ;  /* 0x0000003d0003823e */ /* 0x000fe200000000ff */
[----:B------:R-:W-:Y:S02]  /*4850*/  @!P0 HADD2.F32 R0, -RZ, R9.H1_H1 ;  /* 0x30000009ff008230 */ /* 0x000fe40000004100 */
[----:B------:R-:W-:Y:S01]  /*4860*/  @!P0 HADD2.F32 R8, -RZ, R39.H1_H1 ;  /* 0x30000027ff088230 */ /* 0x000fe20000004100 */
[----:B------:R-:W-:Y:S02]  /*4870*/  @!P0 MOV R13, R3 ;  /* 0x00000003000d8202 */ /* 0x000fe40000000f00 */
[CC--:B------:R-:W-:Y:S01]  /*4880*/  @!P0 FMUL.FTZ R9, R5.reuse, R0.reuse ;  /* 0x0000000005098220 */ /* 0x0c0fe20000410000 */
[----:B------:R-:W-:Y:S01]  /*4890*/  @!P0 MOV R3, R15 ;  /* 0x0000000f00038202 */ /* 0x000fe20000000f00 */
[C---:B------:R-:W-:Y:S02]  /*48a0*/  @!P0 FMUL.FTZ R0, R2.reuse, R0 ;  /* 0x0000000002008220 */ /* 0x040fe40000410000 */
[-C--:B------:R-:W-:Y:S01]  /*48b0*/  @!P0 FFMA.FTZ R9, R2, R8.reuse, -R9 ;  /* 0x0000000802098223 */ /* 0x080fe20000010809 */
[----:B------:R-:W-:Y:S01]  /*48c0*/  @!P0 HADD2.F32 R2, -RZ, R7.H0_H0 ;  /* 0x20000007ff028230 */ /* 0x000fe20000004100 */
[----:B------:R-:W-:Y:S01]  /*48d0*/  @!P0 FFMA.FTZ R0, R5, R8, R0 ;  /* 0x0000000805008223 */ /* 0x000fe20000010000 */
[--C-:B------:R-:W-:Y:S02]  /*48e0*/  @!P0 HADD2.F32 R7, -RZ, R3.reuse.H1_H1 ;  /* 0x30000003ff078230 */ /* 0x100fe40000004100 */
[----:B------:R-:W-:Y:S02]  /*48f0*/  @!P0 HADD2.F32 R3, -RZ, R3.H0_H0 ;  /* 0x20000003ff038230 */ /* 0x000fe40000004100 */
[----:B------:R-:W-:Y:S01]  /*4900*/  @!P0 HADD2.F32 R5, -RZ, R36.H0_H0 ;  /* 0x20000024ff058230 */ /* 0x000fe20000004100 */
[-C--:B------:R-:W-:Y:S01]  /*4910*/  @!P0 FMUL.FTZ R8, R7, R2.reuse ;  /* 0x0000000207088220 */ /* 0x080fe20000410000 */
[----:B------:R-:W-:Y:S01]  /*4920*/  @!P0 F2FP.PACK_AB R0, R0, R9 ;  /* 0x000000090000823e */ /* 0x000fe200000000ff */
[C---:B------:R-:W-:Y:S02]  /*4930*/  @!P0 FMUL.FTZ R2, R3.reuse, R2 ;  /* 0x0000000203028220 */ /* 0x040fe40000410000 */
[-C--:B------:R-:W-:Y:S01]  /*4940*/  @!P0 FFMA.FTZ R3, R3, R5.reuse, -R8 ;  /* 0x0000000503038223 */ /* 0x080fe20000010808 */
[----:B------:R-:W-:Y:S01]  /*4950*/  @!P0 MOV R14, R0 ;  /* 0x00000000000e8202 */ /* 0x000fe20000000f00 */
[----:B------:R-:W-:Y:S05]  /*4960*/  @!P0 FFMA.FTZ R2, R7, R5, R2 ;  /* 0x0000000507028223 */ /* 0x000fea0000010002 */
[----:B------:R-:W-:Y:S04]  /*4970*/  @!P0 F2FP.PACK_AB R2, R2, R3 ;  /* 0x000000030202823e */ /* 0x000fe800000000ff */
[----:B------:R-:W-:Y:S05]  /*4980*/  @!P0 MOV R15, R2 ;  /* 0x00000002000f8202 */ /* 0x000fea0000000f00 */
[----:B------:R1:W-:Y:S02]  /*4990*/  STG.E.128 [R62.64], R12 ;  /* 0x0000000c3e007986 */ /* 0x0003e4000c101d0c */
.L_x_1852:
[----:B------:R-:W-:Y:S05]  /*49a0*/  BSYNC B0 ;  /* 0x0000000000007941 */ /* 0x000fea0003800000 */
.L_x_1851:
[----:B------:R-:W-:Y:S01]  /*49b0*/  ISETP.GE.AND P0, PT, R144, c[0x0][0x1d4], PT ;  /* 0x0000750090007a0c */ /* 0x000fe20003f06270 */
[----:B------:R-:W-:Y:S01]  /*49c0*/  @!UPT UIADD3 URZ, URZ, URZ, URZ ;  /* 0x0000003f3f3ff290 */ /* 0x000fe2000fffe03f */
[----:B------:R-:W-:Y:S11]  /*49d0*/  BSSY B0, `(.L_x_1853) ;  /* 0x0000037000007945 */ /* 0x000ff60003800000 */
[----:B------:R-:W-:-:S05]  /*49e0*/  @P0 BRA `(.L_x_1854) ;  /* 0x0000035000000947 */ /* 0x000fca0003800000 */
[----:B------:R-:W-:Y:S01]  /*49f0*/  IADD3 R0, R142, 0x20, RZ ;  /* 0x000000208e007810 */ /* 0x000fe20007ffe0ff */
[----:B-1----:R-:W1:Y:S03]  /*4a00*/  LDS.128 R12, [R220+0xb880] ;  /* 0x00b88000dc0c7984 */ /* 0x002e660000000c00 */
[----:B------:R-:W-:Y:S11]  /*4a10*/  ISETP.GE.AND P0, PT, R0, c[0x0][0x27c], PT ;  /* 0x00009f0000007a0c */ /* 0x000ff60003f06270 */
[----:B------:R-:W-:Y:S02]  /*4a20*/  @!UPT UIADD3 URZ, URZ, URZ, URZ ;  /* 0x0000003f3f3ff290 */ /* 0x000fe4000fffe03f */
[----:B------:R-:W-:Y:S01]  /*4a30*/  @!P0 HADD2.F32 R0, -RZ, R10.H0_H0 ;  /* 0x2000000aff008230 */ /* 0x000fe20000004100 */
[--C-:B------:R-:W-:Y:S01]  /*4a40*/  @!P0 SHF.R.U64 R3, R16, 0x10, R17.reuse ;  /* 0x0000001010038819 */ /* 0x100fe20000001211 */
[--C-:B------:R-:W-:Y:S01]  /*4a50*/  @!P0 HADD2.F32 R8, -RZ, R54.reuse.H0_H0 ;  /* 0x20000036ff088230 */ /* 0x100fe20000004100 */
[----:B------:R-:W-:Y:S01]  /*4a60*/  @!P0 SHF.R.U32.HI R16, RZ, 0x10, R17 ;  /* 0x00000010ff108819 */ /* 0x000fe20000011611 */
[----:B------:R-:W-:Y:S01]  /*4a70*/  @!P0 HADD2.F32 R36, -RZ, R54.H1_H1 ;  /* 0x30000036ff248230 */ /* 0x000fe20000004100 */
[--C-:B------:R-:W-:Y:S02]  /*4a80*/  @!P0 SHF.R.U64 R17, R40, 0x10, R41.reuse ;  /* 0x0000001028118819 */ /* 0x100fe40000001229 */
[----:B------:R-:W-:Y:S03]  /*4a90*/  @!P0 SHF.R.U32.HI R40, RZ, 0x10, R41 ;  /* 0x00000010ff288819 */ /* 0x000fe60000011629 */
[----:B------:R-:W-:Y:S01]  /*4aa0*/  @!P0 HADD2.F32 R17, -RZ, R17.H0_H0 ;  /* 0x20000011ff118230 */ /* 0x000fe20000004100 */
[----:B-1----:R-:W-:Y:S02]  /*4ab0*/  @!P0 MOV R2, R12 ;  /* 0x0000000c00028202 */ /* 0x002fe40000000f00 */
[----:B------:R-:W-:Y:S03]  /*4ac0*/  @!P0 MOV R5, R13 ;  /* 0x0000000d00058202 */ /* 0x000fe60000000f00 */
[--C-:B------:R-:W-:Y:S02]  /*4ad0*/  @!P0 HADD2.F32 R7, -RZ, R2.reuse.H1_H1 ;  /* 0x30000002ff078230 */ /* 0x100fe40000004100 */
[----:B------:R-:W-:Y:S03]  /*4ae0*/  @!P0 HADD2.F32 R2, -RZ, R2.H0_H0 ;  /* 0x20000002ff028230 */ /* 0x000fe60000004100 */
[CC--:B------:R-:W-:Y:S02]  /*4af0*/  @!P0 FMUL.FTZ R9, R7.reuse, R0.reuse ;  /* 0x0000000007098220 */ /* 0x0c0fe40000410000 */
[C---:B------:R-:W-:Y:S02]  /*4b00*/  @!P0 FMUL.FTZ R0, R2.reuse, R0 ;  /* 0x0000000002008220 */ /* 0x040fe40000410000 */
[-C--:B------:R-:W-:Y:S01]  /*4b10*/  @!P0 FFMA.FTZ R61, R2, R8.reuse, -R9 ;  /* 0x00000008023d8223 */ /* 0x080fe20000010809 */
[----:B------:R-:W-:Y:S01]  /*4b20*/  @!P0 HADD2.F32 R2, -RZ, R3.H0_H0 ;  /* 0x20000003ff028230 */ /* 0x000fe20000004100 */
[----:B------:R-:W-:Y:S01]  /*4b30*/  @!P0 FFMA.FTZ R0, R7, R8, R0 ;  /* 0x0000000807008223 */ /* 0x000fe20000010000 */
[----:B------:R-:W-:Y:S01]  /*4b40*/  @!P0 MOV R3, R14 ;  /* 0x0000000e00038202 */ /* 0x000fe20000000f00 */
[--C-:B------:R-:W-:Y:S02]  /*4b50*/  @!P0 HADD2.F32 R9, -RZ, R5.reuse.H1_H1 ;  /* 0x30000005ff098230 */ /* 0x100fe40000004100 */
[----:B------:R-:W-:Y:S01]  /*4b60*/  @!P0 HADD2.F32 R5, -RZ, R5.H0_H0 ;  /* 0x20000005ff058230 */ /* 0x000fe20000004100 */
[----:B------:R-:W-:Y:S01]  /*4b70*/  @!P0 F2FP.PACK_AB R0, R0, R61 ;  /* 0x0000003d0000823e */ /* 0x000fe200000000ff */
[----:B------:R-:W-:Y:S01]  /*4b80*/  @!P0 HADD2.F32 R8, -RZ, R10.H1_H1 ;  /* 0x3000000aff088230 */ /* 0x000fe20000004100 */
[-C--:B------:R-:W-:Y:S01]  /*4b90*/  @!P0 FMUL.FTZ R7, R9, R2.reuse ;  /* 0x0000000209078220 */ /* 0x080fe20000410000 */
[--C-:B------:R-:W-:Y:S01]  /*4ba0*/  @!P0 HADD2.F32 R10, -RZ, R3.reuse.H1_H1 ;  /* 0x30000003ff0a8230 */ /* 0x100fe20000004100 */
[C---:B------:R-:W-:Y:S01]  /*4bb0*/  @!P0 FMUL.FTZ R2, R5.reuse, R2 ;  /* 0x0000000205028220 */ /* 0x040fe20000410000 */
[----:B------:R-:W-:Y:S01]  /*4bc0*/  @!P0 MOV R12, R0 ;  /* 0x00000000000c8202 */ /* 0x000fe20000000f00 */
[----:B------:R-:W-:Y:S01]  /*4bd0*/  @!P0 FFMA.FTZ R41, R5, R17, -R7 ;  /* 0x0000001105298223 */ /* 0x000fe20000010807 */
[----:B------:R-:W-:Y:S01]  /*4be0*/  @!P0 MOV R7, R15 ;  /* 0x0000000f00078202 */ /* 0x000fe20000000f00 */
[-C--:B------:R-:W-:Y:S01]  /*4bf0*/  @!P0 FMUL.FTZ R37, R10, R8.reuse ;  /* 0x000000080a258220 */ /* 0x080fe20000410000 */
[----:B------:R-:W-:Y:S01]  /*4c00*/  @!P0 HADD2.F32 R5, -RZ, R3.H0_H0 ;  /* 0x20000003ff058230 */ /* 0x000fe20000004100 */
[----:B------:R-:W-:Y:S04]  /*4c10*/  @!P0 FFMA.FTZ R2, R9, R17, R2 ;  /* 0x0000001109028223 */ /* 0x000fe80000010002 */
[C---:B------:R-:W-:Y:S01]  /*4c20*/  @!P0 FMUL.FTZ R3, R5.reuse, R8 ;  /* 0x0000000805038220 */ /* 0x040fe20000410000 */
[----:B------:R-:W-:Y:S01]  /*4c30*/  @!P0 F2FP.PACK_AB R2, R2, R41 ;  /* 0x000000290202823e */ /* 0x000fe200000000ff */
[-C--:B------:R-:W-:Y:S01]  /*4c40*/  @!P0 FFMA.FTZ R39, R5, R36.reuse, -R37 ;  /* 0x0000002405278223 */ /* 0x080fe20000010825 */
[--C-:B------:R-:W-:Y:S01]  /*4c50*/  @!P0 HADD2.F32 R8, -RZ, R7.reuse.H1_H1 ;  /* 0x30000007ff088230 */ /* 0x100fe20000004100 */
[----:B------:R-:W-:Y:S01]  /*4c60*/  @!P0 FFMA.FTZ R3, R10, R36, R3 ;  /* 0x000000240a038223 */ /* 0x000fe20000010003 */
[----:B------:R-:W-:Y:S01]  /*4c70*/  @!P0 MOV R13, R2 ;  /* 0x00000002000d8202 */ /* 0x000fe20000000f00 */
[----:B------:R-:W-:Y:S02]  /*4c80*/  @!P0 HADD2.F32 R7, -RZ, R7.H0_H0 ;  /* 0x20000007ff078230 */ /* 0x000fe40000004100 */
[----:B------:R-:W-:Y:S01]  /*4c90*/  @!P0 HADD2.F32 R5, -RZ, R16.H0_H0 ;  /* 0x20000010ff058230 */ /* 0x000fe20000004100 */
[----:B------:R-:W-:Y:S01]  /*4ca0*/  @!P0 F2FP.PACK_AB R3, R3, R39 ;  /* 0x000000270303823e */ /* 0x000fe200000000ff */
[----:B------:R-:W-:Y:S03]  /*4cb0*/  @!P0 HADD2.F32 R16, -RZ, R40.H0_H0 ;  /* 0x20000028ff108230 */ /* 0x000fe60000004100 */
[C---:B------:R-:W-:Y:S01]  /*4cc0*/  @!P0 FMUL.FTZ R37, R8.reuse, R5 ;  /* 0x0000000508258220 */ /* 0x040fe20000410000 */
[----:B------:R-:W-:Y:S01]  /*4cd0*/  @!P0 MOV R14, R3 ;  /* 0x00000003000e8202 */ /* 0x000fe20000000f00 */
[C---:B------:R-:W-:Y:S02]  /*4ce0*/  @!P0 FMUL.FTZ R5, R7.reuse, R5 ;  /* 0x0000000507058220 */ /* 0x040fe40000410000 */
[-C--:B------:R-:W-:Y:S02]  /*4cf0*/  @!P0 FFMA.FTZ R37, R7, R16.reuse, -R37 ;  /* 0x0000001007258223 */ /* 0x080fe40000010825 */
[----:B------:R-:W-:Y:S05]  /*4d00*/  @!P0 FFMA.FTZ R5, R8, R16, R5 ;  /* 0x0000001008058223 */ /* 0x000fea0000010005 */
[----:B------:R-:W-:Y:S04]  /*4d10*/  @!P0 F2FP.PACK_AB R5, R5, R37 ;  /* 0x000000250505823e */ /* 0x000fe800000000ff */
[----:B------:R-:W-:Y:S05]  /*4d20*/  @!P0 MOV R15, R5 ;  /* 0x00000005000f8202 */ /* 0x000fea0000000f00 */
[----:B------:R1:W-:Y:S02]  /*4d30*/  STG.E.128 [R62.64+0x80], R12 ;  /* 0x0000800c3e007986 */ /* 0x0003e4000c101d0c */
.L_x_1854:
[----:B------:R-:W-:Y:S05]  /*4d40*/  BSYNC B0 ;  /* 0x0000000000007941 */ /* 0x000fea0003800000 */
.L_x_1853:
        /* <DEDUP_REMOVED lines=35> */
[----:B------:R-:W-:Y:S01]  /*4f80*/  @!P0 F2FP.PACK_AB R0, R0, R39 ;  /* 0x000000270000823e */ /* 0x000fe200000000ff */
[----:B------:R-:W-:Y:S02]  /*4f90*/  @!P0 HADD2.F32 R3, -RZ, R30.H1_H1 ;  /* 0x3000001eff038230 */ /* 0x000fe40000004100 */
[----:B------:R-:W-:Y:S01]  /*4fa0*/  @!P0 HADD2.F32 R8, -RZ, R7.H0_H0 ;  /* 0x20000007ff088230 */ /* 0x000fe20000004100 */
[----:B------:R-:W-:Y:S01]  /*4fb0*/  @!P0 F2FP.PACK_AB R2, R2, R37 ;  /* 0x000000250202823e */ /* 0x000fe200000000ff */
[--C-:B------:R-:W-:Y:S01]  /*4fc0*/  @!P0 HADD2.F32 R19, -RZ, R5.reuse.H1_H1 ;  /* 0x30000005ff138230 */ /* 0x100fe20000004100 */
[----:B------:R-:W-:Y:S01]  /*4fd0*/  @!P0 MOV R12, R0 ;  /* 0x00000000000c8202 */ /* 0x000fe20000000f00 */
[----:B------:R-:W-:Y:S01]  /*4fe0*/  @!P0 HADD2.F32 R7, -RZ, R5.H0_H0 ;  /* 0x20000005ff078230 */ /* 0x000fe20000004100 */
[-C--:B------:R-:W-:Y:S01]  /*4ff0*/  @!P0 FMUL.FTZ R5, R17, R3.reuse ;  /* 0x0000000311058220 */ /* 0x080fe20000410000 */
[----:B------:R-:W-:Y:S01]  /*5000*/  @!P0 MOV R13, R2 ;  /* 0x00000002000d8202 */ /* 0x000fe20000000f00 */
[C---:B------:R-:W-:Y:S01]  /*5010*/  @!P0 FMUL.FTZ R3, R8.reuse, R3 ;  /* 0x0000000308038220 */ /* 0x040fe20000410000 */
[----:B------:R-:W-:Y:S01]  /*5020*/  @!P0 HADD2.F32 R30, -RZ, R42.H0_H0 ;  /* 0x2000002aff1e8230 */ /* 0x000fe20000004100 */
[-C--:B------:R-:W-:Y:S02]  /*5030*/  @!P0 FMUL.FTZ R36, R19, R9.reuse ;  /* 0x0000000913248220 */ /* 0x080fe40000410000 */
[-C--:B------:R-:W-:Y:S02]  /*5040*/  @!P0 FFMA.FTZ R8, R8, R18.reuse, -R5 ;  /* 0x0000001208088223 */ /* 0x080fe40000010805 */
[----:B------:R-:W-:Y:S02]  /*5050*/  @!P0 FMUL.FTZ R5, R7, R9 ;  /* 0x0000000907058220 */ /* 0x000fe40000410000 */
[----:B------:R-:W-:Y:S02]  /*5060*/  @!P0 FFMA.FTZ R3, R17, R18, R3 ;  /* 0x0000001211038223 */ /* 0x000fe40000010003 */
[-C--:B------:R-:W-:Y:S02]  /*5070*/  @!P0 FFMA.FTZ R36, R7, R30.reuse, -R36 ;  /* 0x0000001e07248223 */ /* 0x080fe40000010824 */
[----:B------:R-:W-:Y:S01]  /*5080*/  @!P0 FFMA.FTZ R5, R19, R30, R5 ;  /* 0x0000001e13058223 */ /* 0x000fe20000010005 */
[----:B------:R-:W-:Y:S04]  /*5090*/  @!P0 F2FP.PACK_AB R3, R3, R8 ;  /* 0x000000080303823e */ /* 0x000fe800000000ff */
[----:B------:R-:W-:Y:S02]  /*50a0*/  @!P0 F2FP.PACK_AB R5, R5, R36 ;  /* 0x000000240505823e */ /* 0x000fe400000000ff */
[----:B------:R-:W-:Y:S02]  /*50b0*/  @!P0 MOV R14, R3 ;  /* 0x00000003000e8202 */ /* 0x000fe40000000f00 */
[----:B------:R-:W-:Y:S05]  /*50c0*/  @!P0 MOV R15, R5 ;  /* 0x00000005000f8202 */ /* 0x000fea0000000f00 */
[----:B------:R1:W-:Y:S02]  /*50d0*/  STG.E.128 [R62.64+0x100], R12 ;  /* 0x0001000c3e007986 */ /* 0x0003e4000c101d0c */
.L_x_1856:
[----:B------:R-:W-:Y:S05]  /*50e0*/  BSYNC B0 ;  /* 0x0000000000007941 */ /* 0x000fea0003800000 */
.L_x_1855:
[----:B------:R-:W-:Y:S11]  /*50f0*/  ISETP.GE.AND P0, PT, R234, c[0x0][0x1d4], PT ;  /* 0x00007500ea007a0c */ /* 0x000ff60003f06270 */
[----:B------:R-:W-:Y:S02]  /*5100*/  @!UPT UIADD3 URZ, URZ, URZ, URZ ;  /* 0x0000003f3f3ff290 */ /* 0x000fe4000fffe03f */
        /* <DEDUP_REMOVED lines=34> */
[----:B------:R-:W-:Y:S02]  /*5330*/  @!P0 HADD2.F32 R3, -RZ, R32.H0_H0 ;  /* 0x20000020ff038230 */ /* 0x000fe40000004100 */
[----:B------:R-:W-:Y:S01]  /*5340*/  @!P0 HADD2.F32 R8, -RZ, R7.H0_H0 ;  /* 0x20000007ff088230 */ /* 0x000fe20000004100 */
[----:B------:R-:W-:Y:S01]  /*5350*/  @!P0 F2FP.PACK_AB R2, R2, R30 ;  /* 0x0000001e0202823e */ /* 0x000fe200000000ff */
[--C-:B------:R-:W-:Y:S01]  /*5360*/  @!P0 HADD2.F32 R19, -RZ, R5.reuse.H1_H1 ;  /* 0x30000005ff138230 */ /* 0x100fe20000004100 */
[----:B------:R-:W-:Y:S01]  /*5370*/  @!P0 MOV R12, R0 ;  /* 0x00000000000c8202 */ /* 0x000fe20000000f00 */
[----:B------:R-:W-:Y:S01]  /*5380*/  @!P0 HADD2.F32 R7, -RZ, R5.H0_H0 ;  /* 0x20000005ff078230 */ /* 0x000fe20000004100 */
[-C--:B------:R-:W-:Y:S01]  /*5390*/  @!P0 FMUL.FTZ R5, R17, R3.reuse ;  /* 0x0000000311058220 */ /* 0x080fe20000410000 */
[----:B------:R-:W-:Y:S01]  /*53a0*/  @!P0 MOV R13, R2 ;  /* 0x00000002000d8202 */ /* 0x000fe20000000f00 */
[C---:B------:R-:W-:Y:S02]  /*53b0*/  @!P0 FMUL.FTZ R3, R8.reuse, R3 ;  /* 0x0000000308038220 */ /* 0x040fe40000410000 */
        /* <DEDUP_REMOVED lines=11> */
.L_x_1850:
[----:B------:R-:W-:Y:S05]  /*5470*/  BSYNC B1 ;  /* 0x0000000000017941 */ /* 0x000fea0003800000 */
.L_x_1849:
        /* <DEDUP_REMOVED lines=56> */
[----:B------:R1:W-:Y:S02]  /*5800*/  STG.E.128 [R72.64], R12 ;  /* 0x0000000c48007986 */ /* 0x0003e4000c101d0c */
.L_x_1859:
[----:B------:R-:W-:Y:S05]  /*5810*/  BSYNC B0 ;  /* 0x0000000000007941 */ /* 0x000fea0003800000 */
.L_x_1858:
        /* <DEDUP_REMOVED lines=57> */
.L_x_1861:
[----:B------:R-:W-:Y:S05]  /*5bb0*/  BSYNC B0 ;  /* 0x0000000000007941 */ /* 0x000fea0003800000 */
.L_x_1860:
        /* <DEDUP_REMOVED lines=57> */
.L_x_1863:
[----:B------:R-:W-:Y:S05]  /*5f50*/  BSYNC B0 ;  /* 0x0000000000007941 */ /* 0x000fea0003800000 */
.L_x_1862:
        /* <DEDUP_REMOVED lines=55> */
[----:B------:R1:W-:Y:S01]  /*62d0*/  STG.E.128 [R72.64+0x180], R12 ;  /* 0x0001800c48007986 */ /* 0x0003e2000c101d0c */
[----:B------:R-:W-:-:S05]  /*62e0*/  BRA `(.L_x_1857) ;  /* 0x00002b6000007947 */ /* 0x000fca0003800000 */
.L_x_1844:
        /* <DEDUP_REMOVED lines=21> */
[----:B------:R-:W-:Y:S01]  /*6440*/  CS2R R22, SRZ ;  /* 0x0000000000167805 */ /* 0x000fe2000001ff00 */
[----:B------:R-:W-:Y:S01]  /*6450*/  CS2R R20, SRZ ;  /* 0x0000000000147805 */ /* 0x000fe2000001ff00 */
[----:B------:R-:W-:Y:S01]  /*6460*/  IMAD.X R5, R69, 0x1, R105, P0 ;  /* 0x0000000145057824 */ /* 0x000fe200000e0669 */
        /* <DEDUP_REMOVED lines=12> */
.L_x_1865:
[----:B------:R-:W-:Y:S05]  /*6530*/  BSYNC B0 ;  /* 0x0000000000007941 */ /* 0x000fea0003800000 */
.L_x_1864:
[----:B------:R-:W-:Y:S01]  /*6540*/  ISETP.GE.AND P6, PT, R155, R79, PT ;  /* 0x0000004f9b00720c */ /* 0x000fe20003fc6270 */
[----:B-----5:R-:W-:Y:S01]  /*6550*/  IMAD.MOV.U32 R5, RZ, RZ, R50 ;  /* 0x000000ffff057224 */ /* 0x020fe200078e0032 */
[----:B------:R-:W-:Y:S01]  /*6560*/  BSSY B0, `(.L_x_1866) ;  /* 0x000003c000007945 */ /* 0x000fe20003800000 */
[----:B-1----:R-:W-:Y:S01]  /*6570*/  IMAD.MOV.U32 R2, RZ, RZ, R48 ;  /* 0x000000ffff027224 */ /* 0x002fe200078e0030 */
        /* <DEDUP_REMOVED lines=30> */
[----:B------:R-:W-:Y:S02]  /*6760*/  PRMT R9, R5, 0x7610, R9 ;  /* 0x0000761005097816 */ /* 0x000fe40000000009 */
        /* <DEDUP_REMOVED lines=27> */
.L_x_1867:
[----:B------:R-:W-:Y:S05]  /*6920*/  BSYNC B0 ;  /* 0x0000000000007941 */ /* 0x000fea0003800000 */
.L_x_1866:
[----:B------:R-:W-:Y:S01]  /*6930*/  IADD3 R69, -R70, c[0x0][0x1d4], RZ ;  /* 0x0000750046457a10 */ /* 0x000fe20007ffe1ff */
        /* <DEDUP_REMOVED lines=29> */
[----:B------:R-:W-:Y:S01]  /*6b10*/  BSSY B0, `(.L_x_1870) ;  /* 0x0000082000007945 */ /* 0x000fe20003800000 */
[----:B------:R-:W-:Y:S03]  /*6b20*/  SHF.R.U32.HI R156, RZ, 0x3, R242 ;  /* 0x00000003ff9c7819 */ /* 0x000fe600000116f2 */
[----:B------:R-:W-:Y:S01]  /*6b30*/  IMAD.X R77, R78, 0x1, R114, P0 ;  /* 0x000000014e4d7824 */ /* 0x000fe200000e0672 */
[----:B------:R-:W-:Y:S11]  /*6b40*/  ISETP.GE.AND P0, PT, R140, c[0x0][0x1d4], PT ;  /* 0x000075008c007a0c */ /* 0x000ff60003f06270 */
[----:B------:R-:W-:Y:S02]  /*6b50*/  @!UPT UIADD3 URZ, URZ, URZ, URZ ;  /* 0x0000003f3f3ff290 */ /* 0x000fe4000fffe03f */
[----:B------:R-:W-:-:S05]  /*6b60*/  @P0 BRA `(.L_x_1871) ;  /* 0x000007c000000947 */ /* 0x000fca0003800000 */
[----:B------:R-:W-:Y:S01]  /*6b70*/  SEL R0, R70, R69, !P1 ;  /* 0x0000004546007207 */ /* 0x000fe20004800000 */
[----:B------:R-:W1:Y:S01]  /*6b80*/  LDS.128 R16, [R118+0xa080] ;  /* 0x00a0800076107984 */ /* 0x000e620000000c00 */
[----:B------:R-:W-:Y:S02]  /*6b90*/  ISETP.GE.AND P0, PT, R140, c[0x0][0x27c], PT ;  /* 0x00009f008c007a0c */ /* 0x000fe40003f06270 */
[----:B------:R-:W-:Y:S04]  /*6ba0*/  SHF.R.S32.HI R2, RZ, 0x1f, R0 ;  /* 0x0000001fff027819 */ /* 0x000fe80000011400 */
[----:B------:R-:W-:Y:S04]  /*6bb0*/  LEA.HI R0, R2, R0, RZ, 0x4 ;  /* 0x0000000002007211 */ /* 0x000fe800078f20ff */
[----:B------:R-:W-:Y:S03]  /*6bc0*/  LEA.HI.SX32 R0, R0, R68, 0x1c ;  /* 0x0000004400007211 */ /* 0x000fe600078fe2ff */
[----:B------:R-:W-:Y:S01]  /*6bd0*/  @!P0 HADD2.F32 R8, -RZ, R8.H0_H0 ;  /* 0x20000008ff088230 */ /* 0x000fe20000004100 */
[----:B------:R-:W-:Y:S01]  /*6be0*/  SHF.R.S32.HI R2, RZ, 0x1f, R0 ;  /* 0x0000001fff027819 */ /* 0x000fe20000011400 */
[----:B------:R-:W-:Y:S01]  /*6bf0*/  IMAD.SHL.U32 R72, R0, 0x8, RZ ;  /* 0x0000000800487824 */ /* 0x000fe200078e00ff */
[--C-:B------:R-:W-:Y:S02]  /*6c00*/  @!P0 SHF.R.U64 R40, R40, 0x10, R41.reuse ;  /* 0x0000001028288819 */ /* 0x100fe40000001229 */
[----:B------:R-:W-:Y:S02]  /*6c10*/  LEA.HI R2, R2, R0, RZ, 0x3 ;  /* 0x0000000002027211 */ /* 0x000fe400078f18ff */
[----:B------:R-:W-:Y:S02]  /*6c20*/  @!P0 SHF.R.U32.HI R41, RZ, 0x10, R41 ;  /* 0x00000010ff298819 */ /* 0x000fe40000011629 */
[----:B------:R-:W-:Y:S02]  /*6c30*/  SHF.R.S32.HI R0, RZ, 0x3, R2 ;  /* 0x00000003ff007819 */ /* 0x000fe40000011402 */
[----:B------:R-:W-:Y:S03]  /*6c40*/  LOP3.LUT R2, R242, 0x38, R72, 0xf8, !PT ;  /* 0x00000038f2027812 */ /* 0x000fe600078ef848 */
[----:B------:R-:W-:Y:S01]  /*6c50*/  IMAD R0, R0, 0xc00, R6 ;  /* 0x00000c0000007824 */ /* 0x000fe200078e0206 */
[----:B------:R-:W-:Y:S05]  /*6c60*/  LOP3.LUT R2, R2, R156, RZ, 0x3c, !PT ;  /* 0x0000009c02027212 */ /* 0x000fea00078e3cff */
[----:B------:R-:W-:Y:S05]  /*6c70*/  IMAD.IADD R0, R0, 0x1, R2 ;  /* 0x0000000100007824 */ /* 0x000fea00078e0202 */
[----:B------:R-:W-:Y:S01]  /*6c80*/  SHF.L.U32 R44, R0, 0x1, RZ ;  /* 0x00000001002c7819 */ /* 0x000fe200000006ff */
[----:B------:R-:W-:Y:S01]  /*6c90*/  @!P0 HADD2.F32 R0, -RZ, R7.H0_H0 ;  /* 0x20000007ff008230 */ /* 0x000fe20000004100 */
[----:B-1----:R-:W-:Y:S04]  /*6ca0*/  @!P0 MOV R3, R16 ;  /* 0x0000001000038202 */ /* 0x002fe80000000f00 */
[----:B------:R-:W1:Y:S01]  /*6cb0*/  LDS.128 R44, [R44+0xa080] ;  /* 0x00a080002c2c7984 */ /* 0x000e620000000c00 */
[----:B------:R-:W-:Y:S01]  /*6cc0*/  @!P0 HADD2.F32 R2, -RZ, R3.H0_H0 ;  /* 0x20000003ff028230 */ /* 0x000fe20000004100 */
[----:B-1----:R-:W-:Y:S05]  /*6cd0*/  @!P0 IMAD.MOV.U32 R39, RZ, RZ, R44 ;  /* 0x000000ffff278224 */ /* 0x002fea00078e002c */
[--C-:B------:R-:W-:Y:S05]  /*6ce0*/  @!P0 HADD2.F32 R5, -RZ, R39.reuse.H0_H0 ;  /* 0x20000027ff058230 */ /* 0x100fea0000004100 */
[CC--:B------:R-:W-:Y:S02]  /*6cf0*/  @!P0 FMUL.FTZ R73, R5.reuse, R0.reuse ;  /* 0x0000000005498220 */ /* 0x0c0fe40000410000 */
[C---:B------:R-:W-:Y:S02]  /*6d00*/  @!P0 FMUL.FTZ R0, R2.reuse, R0 ;  /* 0x0000000002008220 */ /* 0x040fe40000410000 */
[-C--:B------:R-:W-:Y:S01]  /*6d10*/  @!P0 FFMA.FTZ R73, R2, R8.reuse, -R73 ;  /* 0x0000000802498223 */ /* 0x080fe20000010849 */
[----:B------:R-:W-:Y:S01]  /*6d20*/  @!P0 SHF.R.U64 R2, R12, 0x10, R13 ;  /* 0x000000100c028819 */ /* 0x000fe2000000120d */
[----:B------:R-:W-:Y:S01]  /*6d30*/  @!P0 FFMA.FTZ R0, R5, R8, R0 ;  /* 0x0000000805008223 */ /* 0x000fe20000010000 */
[----:B------:R-:W-:Y:S01]  /*6d40*/  @!P0 HADD2.F32 R12, -RZ, R39.H1_H1 ;  /* 0x30000027ff0c8230 */ /* 0x000fe20000004100 */
[----:B------:R-:W-:Y:S01]  /*6d50*/  @!P0 IMAD.MOV.U32 R39, RZ, RZ, R45 ;  /* 0x000000ffff278224 */ /* 0x000fe200078e002d */
[----:B------:R-:W-:Y:S01]  /*6d60*/  @!P0 SHF.R.U32.HI R8, RZ, 0x10, R13 ;  /* 0x00000010ff088819 */ /* 0x000fe2000001160d */
[----:B------:R-:W-:Y:S02]  /*6d70*/  @!P0 HADD2.F32 R5, -RZ, R2.H0_H0 ;  /* 0x20000002ff058230 */ /* 0x000fe40000004100 */
[----:B------:R-:W-:Y:S02]  /*6d80*/  @!P0 HADD2.F32 R13, -RZ, R40.H0_H0 ;  /* 0x20000028ff0d8230 */ /* 0x000fe40000004100 */
[----:B------:R-:W-:Y:S01]  /*6d90*/  @!P0 HADD2.F32 R2, -RZ, R3.H1_H1 ;  /* 0x30000003ff028230 */ /* 0x000fe20000004100 */
[----:B------:R-:W-:Y:S01]  /*6da0*/  @!P0 FMUL.FTZ R3, R12, R5 ;  /* 0x000000050c038220 */ /* 0x000fe20000410000 */
[----:B------:R-:W-:Y:S03]  /*6db0*/  @!P0 HADD2.F32 R8, -RZ, R8.H0_H0 ;  /* 0x20000008ff088230 */ /* 0x000fe60000004100 */
[C---:B------:R-:W-:Y:S02]  /*6dc0*/  @!P0 FFMA.FTZ R3, R2.reuse, R13, -R3 ;  /* 0x0000000d02038223 */ /* 0x040fe40000010803 */
[----:B------:R-:W-:Y:S03]  /*6dd0*/  @!P0 FMUL.FTZ R2, R2, R5 ;  /* 0x0000000502028220 */ /* 0x000fe60000410000 */
[----:B------:R-:W-:Y:S01]  /*6de0*/  @!P0 F2FP.PACK_AB R73, R3, R73 ;  /* 0x000000490349823e */ /* 0x000fe200000000ff */
[----:B------:R-:W-:Y:S01]  /*6df0*/  @!P0 FFMA.FTZ R2, R12, R13, R2 ;  /* 0x0000000d0c028223 */ /* 0x000fe20000010002 */
[----:B------:R-:W-:Y:S01]  /*6e00*/  @!P0 HADD2.F32 R3, -RZ, R7.H1_H1 ;  /* 0x30000007ff038230 */ /* 0x000fe20000004100 */
[----:B------:R-:W-:Y:S01]  /*6e10*/  @!P0 MOV R7, R17 ;  /* 0x0000001100078202 */ /* 0x000fe20000000f00 */
[----:B------:R-:W-:Y:S01]  /*6e20*/  @!P0 HADD2.F32 R12, -RZ, R39.H0_H0 ;  /* 0x20000027ff0c8230 */ /* 0x000fe20000004100 */
[----:B------:R-:W-:Y:S01]  /*6e30*/  @!P0 MOV R16, R73 ;  /* 0x0000004900108202 */ /* 0x000fe20000000f00 */
[----:B------:R-:W-:Y:S01]  /*6e40*/  @!P0 HADD2.F32 R13, -RZ, R9.H1_H1 ;  /* 0x30000009ff0d8230 */ /* 0x000fe20000004100 */
[----:B------:R-:W-:Y:S01]  /*6e50*/  @!P0 F2FP.PACK_AB R0, R2, R0 ;  /* 0x000000000200823e */ /* 0x000fe200000000ff */
[----:B------:R-:W-:Y:S01]  /*6e60*/  @!P0 HADD2.F32 R5, -RZ, R7.H0_H0 ;  /* 0x20000007ff058230 */ /* 0x000fe20000004100 */
[CC--:B------:R-:W-:Y:S01]  /*6e70*/  @!P0 FMUL.FTZ R40, R12.reuse, R3.reuse ;  /* 0x000000030c288220 */ /* 0x0c0fe20000410000 */
[----:B------:R-:W-:Y:S02]  /*6e80*/  @!P0 HADD2.F32 R39, -RZ, R39.H1_H1 ;  /* 0x30000027ff278230 */ /* 0x000fe40000004100 */
[----:B------:R-:W-:Y:S02]  /*6e90*/  @!P0 IMAD.MOV.U32 R44, RZ, RZ, R0 ;  /* 0x000000ffff2c8224 */ /* 0x000fe400078e0000 */
[C---:B------:R-:W-:Y:S02]  /*6ea0*/  @!P0 FMUL.FTZ R3, R5.reuse, R3 ;  /* 0x0000000305038220 */ /* 0x040fe40000410000 */
[-C--:B------:R-:W-:Y:S01]  /*6eb0*/  @!P0 FFMA.FTZ R40, R5, R13.reuse, -R40 ;  /* 0x0000000d05288223 */ /* 0x080fe20000010828 */
[----:B------:R-:W-:Y:S01]  /*6ec0*/  @!P0 HADD2.F32 R5, -RZ, R7.H1_H1 ;  /* 0x30000007ff058230 */ /* 0x000fe20000004100 */
[----:B------:R-:W-:Y:S01]  /*6ed0*/  @!P0 FFMA.FTZ R3, R12, R13, R3 ;  /* 0x0000000d0c038223 */ /* 0x000fe20000010003 */
[----:B------:R-:W-:Y:S01]  /*6ee0*/  @!P0 HADD2.F32 R12, -RZ, R41.H0_H0 ;  /* 0x20000029ff0c8230 */ /* 0x000fe20000004100 */
[----:B------:R-:W-:Y:S01]  /*6ef0*/  @!P0 FMUL.FTZ R7, R39, R8 ;  /* 0x0000000827078220 */ /* 0x000fe20000410000 */
[----:B------:R-:W-:Y:S03]  /*6f00*/  @!P0 HADD2.F32 R13, -RZ, R10.H1_H1 ;  /* 0x3000000aff0d8230 */ /* 0x000fe60000004100 */
[C---:B------:R-:W-:Y:S02]  /*6f10*/  @!P0 FFMA.FTZ R7, R5.reuse, R12, -R7 ;  /* 0x0000000c05078223 */ /* 0x040fe40000010807 */
[----:B------:R-:W-:Y:S03]  /*6f20*/  @!P0 FMUL.FTZ R5, R5, R8 ;  /* 0x0000000805058220 */ /* 0x000fe60000410000 */
[----:B------:R-:W-:Y:S01]  /*6f30*/  @!P0 F2FP.PACK_AB R7, R7, R40 ;  /* 0x000000280707823e */ /* 0x000fe200000000ff */
[----:B------:R-:W-:Y:S02]  /*6f40*/  @!P0 IMAD.MOV.U32 R40, RZ, RZ, R46 ;  /* 0x000000ffff288224 */ /* 0x000fe400078e002e */
[----:B------:R-:W-:Y:S02]  /*6f50*/  @!P0 FFMA.FTZ R5, R39, R12, R5 ;  /* 0x0000000c27058223 */ /* 0x000fe40000010005 */
[----:B------:R-:W-:Y:S01]  /*6f60*/  @!P0 IMAD.MOV.U32 R17, RZ, RZ, R7 ;  /* 0x000000ffff118224 */ /* 0x000fe200078e0007 */
[----:B------:R-:W-:Y:S01]  /*6f70*/  @!P0 HADD2.F32 R7, -RZ, R9.H0_H0 ;  /* 0x20000009ff078230 */ /* 0x000fe20000004100 */
[----:B------:R-:W-:Y:S01]  /*6f80*/  @!P0 MOV R9, R18 ;  /* 0x0000001200098202 */ /* 0x000fe20000000f00 */
[--C-:B------:R-:W-:Y:S01]  /*6f90*/  @!P0 HADD2.F32 R12, -RZ, R40.reuse.H0_H0 ;  /* 0x20000028ff0c8230 */ /* 0x100fe20000004100 */
[----:B------:R-:W-:Y:S03]  /*6fa0*/  @!P0 F2FP.PACK_AB R3, R5, R3 ;  /* 0x000000030503823e */ /* 0x000fe600000000ff */
[--C-:B------:R-:W-:Y:S01]  /*6fb0*/  @!P0 HADD2.F32 R8, -RZ, R9.reuse.H0_H0 ;  /* 0x20000009ff088230 */ /* 0x100fe20000004100 */
[----:B------:R-:W-:Y:S01]  /*6fc0*/  @!P0 MOV R45, R3 ;  /* 0x00000003002d8202 */ /* 0x000fe20000000f00 */
[-C--:B------:R-:W-:Y:S01]  /*6fd0*/  @!P0 FMUL.FTZ R39, R12, R7.reuse ;  /* 0x000000070c278220 */ /* 0x080fe20000410000 */
[----:B------:R-:W-:Y:S02]  /*6fe0*/  @!P0 HADD2.F32 R9, -RZ, R9.H1_H1 ;  /* 0x30000009ff098230 */ /* 0x000fe40000004100 */
[C---:B------:R-:W-:Y:S02]  /*6ff0*/  @!P0 FMUL.FTZ R7, R8.reuse, R7 ;  /* 0x0000000708078220 */ /* 0x040fe40000410000 */
[-C--:B------:R-:W-:Y:S01]  /*7000*/  @!P0 FFMA.FTZ R73, R8, R13.reuse, -R39 ;  /* 0x0000000d08498223 */ /* 0x080fe20000010827 */
[----:B------:R-:W-:Y:S01]  /*7010*/  @!P0 SHF.R.U64 R8, R14, 0x10, R15 ;  /* 0x000000100e088819 */ /* 0x000fe2000000120f */
[----:B------:R-:W-:Y:S01]  /*7020*/  @!P0 FFMA.FTZ R7, R12, R13, R7 ;  /* 0x0000000d0c078223 */ /* 0x000fe20000010007 */
[----:B------:R-:W-:Y:S01]  /*7030*/  @!P0 SHF.R.U64 R13, R42, 0x10, R43 ;  /* 0x000000102a0d8819 */ /* 0x000fe2000000122b */
[----:B------:R-:W-:Y:S01]  /*7040*/  @!P0 HADD2.F32 R12, -RZ, R40.H1_H1 ;  /* 0x30000028ff0c8230 */ /* 0x000fe20000004100 */
[----:B------:R-:W-:Y:S01]  /*7050*/  @!P0 SHF.R.U32.HI R14, RZ, 0x10, R15 ;  /* 0x00000010ff0e8819 */ /* 0x000fe2000001160f */
[----:B------:R-:W-:Y:S01]  /*7060*/  @!P0 HADD2.F32 R8, -RZ, R8.H0_H0 ;  /* 0x20000008ff088230 */ /* 0x000fe20000004100 */
[----:B------:R-:W-:Y:S01]  /*7070*/  @!P0 SHF.R.U32.HI R42, RZ, 0x10, R43 ;  /* 0x00000010ff2a8819 */ /* 0x000fe2000001162b */
[----:B------:R-:W-:Y:S01]  /*7080*/  @!P0 HADD2.F32 R13, -RZ, R13.H0_H0 ;  /* 0x2000000dff0d8230 */ /* 0x000fe20000004100 */
[----:B------:R-:W-:Y:S02]  /*7090*/  @!P0 IMAD.MOV.U32 R39, RZ, RZ, R47 ;  /* 0x000000ffff278224 */ /* 0x000fe400078e002f */
[CC--:B------:R-:W-:Y:S02]  /*70a0*/  @!P0 FMUL.FTZ R15, R12.reuse, R8.reuse ;  /* 0x000000080c0f8220 */ /* 0x0c0fe40000410000 */
[C---:B------:R-:W-:Y:S02]  /*70b0*/  @!P0 FMUL.FTZ R8, R9.reuse, R8 ;  /* 0x0000000809088220 */ /* 0x040fe40000410000 */
[-C--:B------:R-:W-:Y:S01]  /*70c0*/  @!P0 FFMA.FTZ R43, R9, R13.reuse, -R15 ;  /* 0x0000000d092b8223 */ /* 0x080fe2000001080f */
[----:B------:R-:W-:Y:S01]  /*70d0*/  @!P0 HADD2.F32 R9, -RZ, R10.H0_H0 ;  /* 0x2000000aff098230 */ /* 0x000fe20000004100 */
[----:B------:R-:W-:Y:S01]  /*70e0*/  @!P0 FFMA.FTZ R8, R12, R13, R8 ;  /* 0x0000000d0c088223 */ /* 0x000fe20000010008 */
[----:B------:R-:W-:Y:S01]  /*70f0*/  @!P0 MOV R12, R19 ;  /* 0x00000013000c8202 */ /* 0x000fe20000000f00 */
[--C-:B------:R-:W-:Y:S01]  /*7100*/  @!P0 HADD2.F32 R13, -RZ, R39.reuse.H0_H0 ;  /* 0x20000027ff0d8230 */ /* 0x100fe20000004100 */
[----:B------:R-:W-:Y:S01]  /*7110*/  @!P0 F2FP.PACK_AB R2, R43, R73 ;  /* 0x000000492b02823e */ /* 0x000fe200000000ff */
[----:B------:R-:W-:Y:S01]  /*7120*/  @!P0 HADD2.F32 R15, -RZ, R60.H0_H0 ;  /* 0x2000003cff0f8230 */ /* 0x000fe20000004100 */
[----:B------:R-:W-:Y:S01]  /*7130*/  @!P0 F2FP.PACK_AB R7, R8, R7 ;  /* 0x000000070807823e */ /* 0x000fe200000000ff */
[--C-:B------:R-:W-:Y:S01]  /*7140*/  @!P0 HADD2.F32 R10, -RZ, R12.reuse.H0_H0 ;  /* 0x2000000cff0a8230 */ /* 0x100fe20000004100 */
[C---:B------:R-:W-:Y:S01]  /*7150*/  @!P0 FMUL.FTZ R40, R13.reuse, R9 ;  /* 0x000000090d288220 */ /* 0x040fe20000410000 */
[----:B------:R-:W-:Y:S01]  /*7160*/  @!P0 HADD2.F32 R12, -RZ, R12.H1_H1 ;  /* 0x3000000cff0c8230 */ /* 0x000fe20000004100 */
[----:B------:R-:W-:Y:S02]  /*7170*/  @!P0 IMAD.MOV.U32 R18, RZ, RZ, R2 ;  /* 0x000000ffff128224 */ /* 0x000fe400078e0002 */
[C---:B------:R-:W-:Y:S02]  /*7180*/  @!P0 FFMA.FTZ R40, R10.reuse, R15, -R40 ;  /* 0x0000000f0a288223 */ /* 0x040fe40000010828 */
[----:B------:R-:W-:Y:S01]  /*7190*/  @!P0 FMUL.FTZ R9, R10, R9 ;  /* 0x000000090a098220 */ /* 0x000fe20000410000 */
[----:B------:R-:W-:Y:S01]  /*71a0*/  @!P0 HADD2.F32 R10, -RZ, R14.H0_H0 ;  /* 0x2000000eff0a8230 */ /* 0x000fe20000004100 */
[----:B------:R-:W-:Y:S01]  /*71b0*/  @!P0 IMAD.MOV.U32 R46, RZ, RZ, R7 ;  /* 0x000000ffff2e8224 */ /* 0x000fe200078e0007 */
[----:B------:R-:W-:Y:S01]  /*71c0*/  @!P0 HADD2.F32 R14, -RZ, R39.H1_H1 ;  /* 0x30000027ff0e8230 */ /* 0x000fe20000004100 */
[----:B------:R-:W-:Y:S01]  /*71d0*/  @!P0 FFMA.FTZ R9, R13, R15, R9 ;  /* 0x0000000f0d098223 */ /* 0x000fe20000010009 */
[----:B------:R-:W-:Y:S03]  /*71e0*/  @!P0 HADD2.F32 R13, -RZ, R42.H0_H0 ;  /* 0x2000002aff0d8230 */ /* 0x000fe60000004100 */
[-C--:B------:R-:W-:Y:S02]  /*71f0*/  @!P0 FMUL.FTZ R15, R14, R10.reuse ;  /* 0x0000000a0e0f8220 */ /* 0x080fe40000410000 */
[C---:B------:R-:W-:Y:S02]  /*7200*/  @!P0 FMUL.FTZ R10, R12.reuse, R10 ;  /* 0x0000000a0c0a8220 */ /* 0x040fe40000410000 */
[-C--:B------:R-:W-:Y:S01]  /*7210*/  @!P0 FFMA.FTZ R41, R12, R13.reuse, -R15 ;  /* 0x0000000d0c298223 */ /* 0x080fe2000001080f */
[-C--:B------:R-:W-:Y:S01]  /*7220*/  IADD3 R12, P4, P3, R80, R76.reuse, R99 ;  /* 0x0000004c500c7210 */ /* 0x080fe20007b9e063 */
[----:B------:R-:W-:Y:S03]  /*7230*/  @!P0 FFMA.FTZ R10, R14, R13, R10 ;  /* 0x0000000d0e0a8223 */ /* 0x000fe6000001000a */
[----:B------:R-:W-:Y:S02]  /*7240*/  IADD3.X R15, R82, R77, R101, P4, P3 ;  /* 0x0000004d520f7210 */ /* 0x000fe400027e6465 */
[----:B------:R-:W-:Y:S02]  /*7250*/  LEA R14, P3, R12, c[0x0][0x1c8], 0x1 ;  /* 0x000072000c0e7a11 */ /* 0x000fe400078608ff */
[----:B------:R-:W-:Y:S02]  /*7260*/  @!P0 F2FP.PACK_AB R9, R10, R9 ;  /* 0x000000090a09823e */ /* 0x000fe400000000ff */
[----:B------:R-:W-:Y:S02]  /*7270*/  LEA.HI.X R15, R12, c[0x0][0x1cc], R15, 0x1, P3 ;  /* 0x000073000c0f7a11 */ /* 0x000fe400018f0c0f */
[----:B------:R-:W-:Y:S02]  /*7280*/  ISETP.GE.AND P3, PT, R72, c[0x0][0x1d4], PT ;  /* 0x0000750048007a0c */ /* 0x000fe40003f66270 */
[----:B------:R-:W-:Y:S11]  /*7290*/  @!P0 MOV R47, R9 ;  /* 0x00000009002f8202 */ /* 0x000ff60000000f00 */
[--C-:B------:R-:W-:Y:S02]  /*72a0*/  @!P3 SHF.R.S32.HI R12, RZ, 0x1f, R72.reuse ;  /* 0x0000001fff0cb819 */ /* 0x100fe40000011448 */
[----:B------:R-:W-:Y:S04]  /*72b0*/  @!P3 IADD3 R13, P5, P4, R80, R76, R72 ;  /* 0x0000004c500db210 */ /* 0x000fe80007cbe048 */
[----:B------:R-:W-:Y:S02]  /*72c0*/  @!P3 IADD3.X R39, R82, R77, R12, P5, P4 ;  /* 0x0000004d5227b210 */ /* 0x000fe40002fe840c */
[C---:B------:R-:W-:Y:S04]  /*72d0*/  @!P3 LEA R12, P4, R13.reuse, c[0x0][0x1c8], 0x1 ;  /* 0x000072000d0cba11 */ /* 0x040fe800078808ff */
[----:B------:R-:W-:Y:S02]  /*72e0*/  @!P3 LEA.HI.X R13, R13, c[0x0][0x1cc], R39, 0x1, P4 ;  /* 0x000073000d0dba11 */ /* 0x000fe400020f0c27 */
[----:B------:R-:W-:Y:S04]  /*72f0*/  @!P0 F2FP.PACK_AB R39, R41, R40 ;  /* 0x000000282927823e */ /* 0x000fe800000000ff */
[----:B------:R-:W-:Y:S05]  /*7300*/  @!P0 MOV R19, R39 ;  /* 0x0000002700138202 */ /* 0x000fea0000000f00 */
[----:B------:R1:W-:Y:S08]  /*7310*/  STG.E.128 [R14.64], R16 ;  /* 0x000000100e007986 */ /* 0x0003f0000c101d0c */
[----:B------:R1:W-:Y:S02]  /*7320*/  @!P3 STG.E.128 [R12.64], R44 ;  /* 0x0000002c0c00b986 */ /* 0x0003e4000c101d0c */
.L_x_1871:
[----:B------:R-:W-:Y:S05]  /*7330*/  BSYNC B0 ;  /* 0x0000000000007941 */ /* 0x000fea0003800000 */
.L_x_1870:
[----:B------:R-:W-:Y:S11]  /*7340*/  ISETP.GE.AND P0, PT, R144, c[0x0][0x1d4], PT ;  /* 0x0000750090007a0c */ /* 0x000ff60003f06270 */
[----:B------:R-:W-:Y:S02]  /*7350*/  @!UPT UIADD3 URZ, URZ, URZ, URZ ;  /* 0x0000003f3f3ff290 */ /* 0x000fe4000fffe03f */
[----:B------:R-:W-:-:S05]  /*7360*/  @P0 BRA `(.L_x_1869) ;  /* 0x000007c000000947 */ /* 0x000fca0003800000 */
[----:B------:R-:W-:Y:S01]  /*7370*/  SEL R0, R70, R69, !P2 ;  /* 0x0000004546007207 */ /* 0x000fe20005000000 */
[----:B-1----:R-:W1:Y:S01]  /*7380*/  LDS.128 R16, [R116+0xa080] ;  /* 0x00a0800074107984 */ /* 0x002e620000000c00 */
[----:B------:R-:W-:Y:S02]  /*7390*/  ISETP.GE.AND P0, PT, R144, c[0x0][0x27c], PT ;  /* 0x00009f0090007a0c */ /* 0x000fe40003f06270 */
[----:B------:R-:W-:Y:S04]  /*73a0*/  SHF.R.S32.HI R2, RZ, 0x1f, R0 ;  /* 0x0000001fff027819 */ /* 0x000fe80000011400 */
[----:B------:R-:W-:Y:S04]  /*73b0*/  LEA.HI R0, R2, R0, RZ, 0x4 ;  /* 0x0000000002007211 */ /* 0x000fe800078f20ff */
[----:B------:R-:W-:Y:S03]  /*73c0*/  LEA.HI.SX32 R0, R0, R67, 0x1c ;  /* 0x0000004300007211 */ /* 0x000fe600078fe2ff */
[----:B------:R-:W-:Y:S01]  /*73d0*/  @!P0 SHF.R.U64 R7, R20, 0x10, R21 ;  /* 0x0000001014078819 */ /* 0x000fe20000001215 */
[----:B------:R-:W-:Y:S01]  /*73e0*/  @!P0 HADD2.F32 R10, -RZ, R60.H1_H1 ;  /* 0x3000003cff0a8230 */ /* 0x000fe20000004100 */
[----:B------:R-:W-:Y:S01]  /*73f0*/  IMAD.SHL.U32 R39, R0, 0x8, RZ ;  /* 0x0000000800277824 */ /* 0x000fe200078e00ff */
[----:B------:R-:W-:Y:S02]  /*7400*/  SHF.R.S32.HI R2, RZ, 0x1f, R0 ;  /* 0x0000001fff027819 */ /* 0x000fe40000011400 */
[--C-:B------:R-:W-:Y:S01]  /*7410*/  @!P0 SHF.R.U64 R13, R48, 0x10, R49.reuse ;  /* 0x00000010300d8819 */ /* 0x100fe20000001231 */
[----:B------:R-:W-:Y:S01]  /*7420*/  @!P0 HADD2.F32 R7, -RZ, R7.H0_H0 ;  /* 0x20000007ff078230 */ /* 0x000fe20000004100 */
[----:B------:R-:W-:Y:S02]  /*7430*/  LEA.HI R2, R2, R0, RZ, 0x3 ;  /* 0x0000000002027211 */ /* 0x000fe400078f18ff */
[----:B------:R-:W-:Y:S02]  /*7440*/  @!P0 SHF.R.U32.HI R14, RZ, 0x10, R49 ;  /* 0x00000010ff0e8819 */ /* 0x000fe40000011631 */
[----:B------:R-:W-:Y:S02]  /*7450*/  SHF.R.S32.HI R0, RZ, 0x3, R2 ;  /* 0x00000003ff007819 */ /* 0x000fe40000011402 */
[----:B------:R-:W-:Y:S02]  /*7460*/  LOP3.LUT R2, R242, 0x38, R39, 0xf8, !PT ;  /* 0x00000038f2027812 */ /* 0x000fe400078ef827 */
[----:B------:R-:W-:Y:S01]  /*7470*/  @!P0 SHF.R.U32.HI R8, RZ, 0x10, R21 ;  /* 0x00000010ff088819 */ /* 0x000fe20000011615 */
[----:B------:R-:W-:Y:S01]  /*7480*/  IMAD R0, R0, 0xc00, R6 ;  /* 0x00000c0000007824 */ /* 0x000fe200078e0206 */
[----:B------:R-:W-:Y:S02]  /*7490*/  LOP3.LUT R2, R2, R156, RZ, 0x3c, !PT ;  /* 0x0000009c02027212 */ /* 0x000fe400078e3cff */
[----:B------:R-:W-:Y:S01]  /*74a0*/  @!P0 SHF.R.U32.HI R21, RZ, 0x10, R51 ;  /* 0x00000010ff158819 */ /* 0x000fe20000011633 */
[----:B------:R-:W-:Y:S02]  /*74b0*/  @!P0 HADD2.F32 R8, -RZ, R8.H0_H0 ;  /* 0x20000008ff088230 */ /* 0x000fe40000004100 */
[----:B------:R-:W-:Y:S01]  /*74c0*/  IMAD.IADD R0, R0, 0x1, R2 ;  /* 0x0000000100007824 */ /* 0x000fe200078e0202 */
[----:B------:R-:W-:Y:S02]  /*74d0*/  @!P0 HADD2.F32 R2, -RZ, R32.H0_H0 ;  /* 0x20000020ff028230 */ /* 0x000fe40000004100 */
[----:B------:R-:W-:Y:S01]  /*74e0*/  @!P0 HADD2.F32 R21, -RZ, R21.H0_H0 ;  /* 0x20000015ff158230 */ /* 0x000fe20000004100 */
[----:B-1----:R-:W-:Y:S01]  /*74f0*/  @!P0 IMAD.MOV.U32 R3, RZ, RZ, R16 ;  /* 0x000000ffff038224 */ /* 0x002fe200078e0010 */
[----:B------:R-:W-:Y:S04]  /*7500*/  SHF.L.U32 R0, R0, 0x1, RZ ;  /* 0x0000000100007819 */ /* 0x000fe800000006ff */
[--C-:B------:R-:W-:Y:S01]  /*7510*/  @!P0 HADD2.F32 R5, -RZ, R3.reuse.H0_H0 ;  /* 0x20000003ff058230 */ /* 0x100fe20000004100 */
[----:B------:R1:W2:Y:S01]  /*7520*/  LDS.128 R40, [R0+0xa080] ;  /* 0x00a0800000287984 */ /* 0x0002a20000000c00 */
[----:B------:R-:W-:Y:S03]  /*7530*/  @!P0 HADD2.F32 R3, -RZ, R3.H1_H1 ;  /* 0x30000003ff038230 */ /* 0x000fe60000004100 */
[----:B-1----:R-:W-:Y:S02]  /*7540*/  @!P0 FMUL.FTZ R0, R5, R2 ;  /* 0x0000000205008220 */ /* 0x002fe40000410000 */
[----:B--2---:R-:W-:Y:S01]  /*7550*/  @!P0 IMAD.MOV.U32 R20, RZ, RZ, R43 ;  /* 0x000000ffff148224 */ /* 0x004fe200078e002b */
[----:B------:R-:W-:Y:S05]  /*7560*/  @!P0 MOV R12, R40 ;  /* 0x00000028000c8202 */ /* 0x000fea0000000f00 */
[--C-:B------:R-:W-:Y:S02]  /*7570*/  @!P0 HADD2.F32 R9, -RZ, R12.reuse.H0_H0 ;  /* 0x2000000cff098230 */ /* 0x100fe40000004100 */
[----:B------:R-:W-:Y:S03]  /*7580*/  @!P0 HADD2.F32 R12, -RZ, R12.H1_H1 ;  /* 0x3000000cff0c8230 */ /* 0x000fe60000004100 */
[C---:B------:R-:W-:Y:S02]  /*7590*/  @!P0 FMUL.FTZ R2, R9.reuse, R2 ;  /* 0x0000000209028220 */ /* 0x040fe40000410000 */
[-C--:B------:R-:W-:Y:S01]  /*75a0*/  @!P0 FFMA.FTZ R0, R9, R10.reuse, R0 ;  /* 0x0000000a09008223 */ /* 0x080fe20000010000 */
[----:B------:R-:W-:Y:S01]  /*75b0*/  @!P0 HADD2.F32 R9, -RZ, R13.H0_H0 ;  /* 0x2000000dff098230 */ /* 0x000fe20000004100 */
[----:B------:R-:W-:Y:S02]  /*75c0*/  @!P0 IMAD.MOV.U32 R13, RZ, RZ, R41 ;  /* 0x000000ffff0d8224 */ /* 0x000fe400078e0029 */
[----:B------:R-:W-:Y:S02]  /*75d0*/  @!P0 FFMA.FTZ R45, R5, R10, -R2 ;  /* 0x0000000a052d8223 */ /* 0x000fe40000010802 */
[CC--:B------:R-:W-:Y:S01]  /*75e0*/  @!P0 FMUL.FTZ R2, R3.reuse, R7.reuse ;  /* 0x0000000703028220 */ /* 0x0c0fe20000410000 */
[--C-:B------:R-:W-:Y:S01]  /*75f0*/  @!P0 HADD2.F32 R10, -RZ, R13.reuse.H0_H0 ;  /* 0x2000000dff0a8230 */ /* 0x100fe20000004100 */
[C---:B------:R-:W-:Y:S01]  /*7600*/  @!P0 FMUL.FTZ R15, R12.reuse, R7 ;  /* 0x000000070c0f8220 */ /* 0x040fe20000410000 */
[----:B------:R-:W-:Y:S01]  /*7610*/  @!P0 MOV R7, R17 ;  /* 0x0000001100078202 */ /* 0x000fe20000000f00 */
[-C--:B------:R-:W-:Y:S01]  /*7620*/  @!P0 FFMA.FTZ R2, R12, R9.reuse, R2 ;  /* 0x000000090c028223 */ /* 0x080fe20000010002 */
[----:B------:R-:W-:Y:S01]  /*7630*/  @!P0 HADD2.F32 R12, -RZ, R13.H1_H1 ;  /* 0x3000000dff0c8230 */ /* 0x000fe20000004100 */
[----:B------:R-:W-:Y:S01]  /*7640*/  @!P0 FFMA.FTZ R44, R3, R9, -R15 ;  /* 0x00000009032c8223 */ /* 0x000fe2000001080f */
[----:B------:R-:W-:Y:S02]  /*7650*/  @!P0 HADD2.F32 R3, -RZ, R32.H1_H1 ;  /* 0x30000020ff038230 */ /* 0x000fe40000004100 */
[--C-:B------:R-:W-:Y:S01]  /*7660*/  @!P0 HADD2.F32 R5, -RZ, R7.reuse.H0_H0 ;  /* 0x20000007ff058230 */ /* 0x100fe20000004100 */
[----:B------:R-:W-:Y:S01]  /*7670*/  @!P0 F2FP.PACK_AB R0, R2, R0 ;  /* 0x000000000200823e */ /* 0x000fe200000000ff */
[----:B------:R-:W-:Y:S01]  /*7680*/  @!P0 HADD2.F32 R7, -RZ, R7.H1_H1 ;  /* 0x30000007ff078230 */ /* 0x000fe20000004100 */
[-C--:B------:R-:W-:Y:S01]  /*7690*/  @!P0 FMUL.FTZ R15, R10, R3.reuse ;  /* 0x000000030a0f8220 */ /* 0x080fe20000410000 */
[----:B------:R-:W-:Y:S01]  /*76a0*/  @!P0 HADD2.F32 R13, -RZ, R14.H0_H0 ;  /* 0x2000000eff0d8230 */ /* 0x000fe20000004100 */
[----:B------:R-:W-:Y:S01]  /*76b0*/  @!P0 FMUL.FTZ R14, R12, R8 ;  /* 0x000000080c0e8220 */ /* 0x000fe20000410000 */
[----:B------:R-:W-:Y:S01]  /*76c0*/  @!P0 HADD2.F32 R9, -RZ, R61.H0_H0 ;  /* 0x2000003dff098230 */ /* 0x000fe20000004100 */
[----:B------:R-:W-:Y:S01]  /*76d0*/  @!P0 FMUL.FTZ R3, R5, R3 ;  /* 0x0000000305038220 */ /* 0x000fe20000410000 */
[----:B------:R-:W-:Y:S01]  /*76e0*/  @!P0 F2FP.PACK_AB R44, R44, R45 ;  /* 0x0000002d2c2c823e */ /* 0x000fe200000000ff */
[----:B------:R-:W-:Y:S02]  /*76f0*/  @!P0 FFMA.FTZ R32, R7, R13, -R14 ;  /* 0x0000000d07208223 */ /* 0x000fe4000001080e */
[----:B------:R-:W-:Y:S02]  /*7700*/  @!P0 IMAD.MOV.U32 R14, RZ, RZ, R42 ;  /* 0x000000ffff0e8224 */ /* 0x000fe400078e002a */
[-C--:B------:R-:W-:Y:S01]  /*7710*/  @!P0 FFMA.FTZ R49, R5, R9.reuse, -R15 ;  /* 0x0000000905318223 */ /* 0x080fe2000001080f */
[----:B------:R-:W-:Y:S01]  /*7720*/  @!P0 HADD2.F32 R15, -RZ, R62.H0_H0 ;  /* 0x2000003eff0f8230 */ /* 0x000fe20000004100 */
[----:B------:R-:W-:Y:S01]  /*7730*/  @!P0 FFMA.FTZ R3, R10, R9, R3 ;  /* 0x000000090a038223 */ /* 0x000fe20000010003 */
[----:B------:R-:W-:Y:S01]  /*7740*/  @!P0 MOV R9, R18 ;  /* 0x0000001200098202 */ /* 0x000fe20000000f00 */
[----:B------:R-:W-:Y:S01]  /*7750*/  @!P0 FMUL.FTZ R5, R7, R8 ;  /* 0x0000000807058220 */ /* 0x000fe20000410000 */
[----:B------:R-:W-:Y:S01]  /*7760*/  @!P0 HADD2.F32 R7, -RZ, R33.H0_H0 ;  /* 0x20000021ff078230 */ /* 0x000fe20000004100 */
[----:B------:R-:W-:Y:S01]  /*7770*/  @!P0 IMAD.MOV.U32 R16, RZ, RZ, R44 ;  /* 0x000000ffff108224 */ /* 0x000fe200078e002c */
[--C-:B------:R-:W-:Y:S01]  /*7780*/  @!P0 HADD2.F32 R10, -RZ, R14.reuse.H0_H0 ;  /* 0x2000000eff0a8230 */ /* 0x100fe20000004100 */
[----:B------:R-:W-:Y:S01]  /*7790*/  @!P0 FFMA.FTZ R5, R12, R13, R5 ;  /* 0x0000000d0c058223 */ /* 0x000fe20000010005 */
[----:B------:R-:W-:Y:S01]  /*77a0*/  @!P0 HADD2.F32 R8, -RZ, R9.H0_H0 ;  /* 0x20000009ff088230 */ /* 0x000fe20000004100 */
[----:B------:R-:W-:Y:S01]  /*77b0*/  @!P0 IMAD.MOV.U32 R40, RZ, RZ, R0 ;  /* 0x000000ffff288224 */ /* 0x000fe200078e0000 */
[----:B------:R-:W-:Y:S01]  /*77c0*/  @!P0 HADD2.F32 R12, -RZ, R61.H1_H1 ;  /* 0x3000003dff0c8230 */ /* 0x000fe20000004100 */
[----:B------:R-:W-:Y:S01]  /*77d0*/  @!P0 FMUL.FTZ R13, R10, R7 ;  /* 0x000000070a0d8220 */ /* 0x000fe20000410000 */
[----:B------:R-:W-:Y:S01]  /*77e0*/  @!P0 F2FP.PACK_AB R3, R5, R3 ;  /* 0x000000030503823e */ /* 0x000fe200000000ff */
[C---:B------:R-:W-:Y:S01]  /*77f0*/  @!P0 FMUL.FTZ R7, R8.reuse, R7 ;  /* 0x0000000708078220 */ /* 0x040fe20000410000 */
[----:B------:R-:W-:Y:S01]  /*7800*/  @!P0 HADD2.F32 R9, -RZ, R9.H1_H1 ;  /* 0x30000009ff098230 */ /* 0x000fe20000004100 */
[-C--:B------:R-:W-:Y:S01]  /*7810*/  @!P0 FFMA.FTZ R48, R8, R12.reuse, -R13 ;  /* 0x0000000c08308223 */ /* 0x080fe2000001080d */
[----:B------:R-:W-:Y:S01]  /*7820*/  @!P0 SHF.R.U64 R8, R22, 0x10, R23 ;  /* 0x0000001016088819 */ /* 0x000fe20000001217 */
[----:B------:R-:W-:Y:S01]  /*7830*/  @!P0 FFMA.FTZ R7, R10, R12, R7 ;  /* 0x0000000c0a078223 */ /* 0x000fe20000010007 */
[----:B------:R-:W-:Y:S01]  /*7840*/  @!P0 SHF.R.U64 R12, R50, 0x10, R51 ;  /* 0x00000010320c8819 */ /* 0x000fe20000001233 */
[----:B------:R-:W-:Y:S01]  /*7850*/  @!P0 HADD2.F32 R10, -RZ, R14.H1_H1 ;  /* 0x3000000eff0a8230 */ /* 0x000fe20000004100 */
[----:B------:R-:W-:Y:S01]  /*7860*/  @!P0 SHF.R.U32.HI R13, RZ, 0x10, R23 ;  /* 0x00000010ff0d8819 */ /* 0x000fe20000011617 */
[----:B------:R-:W-:Y:S01]  /*7870*/  @!P0 HADD2.F32 R8, -RZ, R8.H0_H0 ;  /* 0x20000008ff088230 */ /* 0x000fe20000004100 */
[----:B------:R-:W-:Y:S01]  /*7880*/  @!P0 MOV R41, R3 ;  /* 0x0000000300298202 */ /* 0x000fe20000000f00 */
[----:B------:R-:W-:Y:S02]  /*7890*/  @!P0 HADD2.F32 R12, -RZ, R12.H0_H0 ;  /* 0x2000000cff0c8230 */ /* 0x000fe40000004100 */
[----:B------:R-:W-:Y:S01]  /*78a0*/  @!P0 HADD2.F32 R13, -RZ, R13.H0_H0 ;  /* 0x2000000dff0d8230 */ /* 0x000fe20000004100 */
[-C--:B------:R-:W-:Y:S02]  /*78b0*/  @!P0 FMUL.FTZ R14, R10, R8.reuse ;  /* 0x000000080a0e8220 */ /* 0x080fe40000410000 */
[C---:B------:R-:W-:Y:S02]  /*78c0*/  @!P0 FMUL.FTZ R8, R9.reuse, R8 ;  /* 0x0000000809088220 */ /* 0x040fe40000410000 */
[-C--:B------:R-:W-:Y:S01]  /*78d0*/  @!P0 FFMA.FTZ R47, R9, R12.reuse, -R14 ;  /* 0x0000000c092f8223 */ /* 0x080fe2000001080e */
[----:B------:R-:W-:Y:S01]  /*78e0*/  @!P0 HADD2.F32 R9, -RZ, R33.H1_H1 ;  /* 0x30000021ff098230 */ /* 0x000fe20000004100 */
[----:B------:R-:W-:Y:S01]  /*78f0*/  @!P0 F2FP.PACK_AB R33, R32, R49 ;  /* 0x000000312021823e */ /* 0x000fe200000000ff */
[----:B------:R-:W-:Y:S01]  /*7900*/  @!P0 FFMA.FTZ R8, R10, R12, R8 ;  /* 0x0000000c0a088223 */ /* 0x000fe20000010008 */
[----:B------:R-:W-:Y:S01]  /*7910*/  @!P0 MOV R12, R19 ;  /* 0x00000013000c8202 */ /* 0x000fe20000000f00 */
[--C-:B------:R-:W-:Y:S01]  /*7920*/  @!P0 HADD2.F32 R14, -RZ, R20.reuse.H0_H0 ;  /* 0x20000014ff0e8230 */ /* 0x100fe20000004100 */
[----:B------:R-:W-:Y:S01]  /*7930*/  @!P0 MOV R17, R33 ;  /* 0x0000002100118202 */ /* 0x000fe20000000f00 */
[----:B------:R-:W-:Y:S01]  /*7940*/  @!P0 HADD2.F32 R20, -RZ, R20.H1_H1 ;  /* 0x30000014ff148230 */ /* 0x000fe20000004100 */
[----:B------:R-:W-:Y:S01]  /*7950*/  @!P0 F2FP.PACK_AB R7, R8, R7 ;  /* 0x000000070807823e */ /* 0x000fe200000000ff */
[--C-:B------:R-:W-:Y:S01]  /*7960*/  @!P0 HADD2.F32 R10, -RZ, R12.reuse.H0_H0 ;  /* 0x2000000cff0a8230 */ /* 0x100fe20000004100 */
[----:B------:R-:W-:Y:S03]  /*7970*/  @!P0 FMUL.FTZ R22, R14, R9 ;  /* 0x000000090e168220 */ /* 0x000fe60000410000 */
[----:B------:R-:W-:Y:S02]  /*7980*/  @!P0 IMAD.MOV.U32 R42, RZ, RZ, R7 ;  /* 0x000000ffff2a8224 */ /* 0x000fe400078e0007 */
[C---:B------:R-:W-:Y:S02]  /*7990*/  @!P0 FFMA.FTZ R46, R10.reuse, R15, -R22 ;  /* 0x0000000f0a2e8223 */ /* 0x040fe40000010816 */
[----:B------:R-:W-:Y:S01]  /*79a0*/  @!P0 FMUL.FTZ R9, R10, R9 ;  /* 0x000000090a098220 */ /* 0x000fe20000410000 */
[----:B------:R-:W-:Y:S01]  /*79b0*/  @!P0 HADD2.F32 R10, -RZ, R12.H1_H1 ;  /* 0x3000000cff0a8230 */ /* 0x000fe20000004100 */
[----:B------:R-:W-:Y:S02]  /*79c0*/  @!P0 FMUL.FTZ R12, R20, R13 ;  /* 0x0000000d140c8220 */ /* 0x000fe40000410000 */
[----:B------:R-:W-:Y:S02]  /*79d0*/  @!P0 FFMA.FTZ R9, R14, R15, R9 ;  /* 0x0000000f0e098223 */ /* 0x000fe40000010009 */
[----:B------:R-:W-:Y:S01]  /*79e0*/  @!P0 FFMA.FTZ R45, R10, R21, -R12 ;  /* 0x000000150a2d8223 */ /* 0x000fe2000001080c */
[----:B------:R-:W-:Y:S01]  /*79f0*/  IADD3 R12, P4, P3, R80, R76, R98 ;  /* 0x0000004c500c7210 */ /* 0x000fe20007b9e062 */
[----:B------:R-:W-:Y:S03]  /*7a00*/  @!P0 FMUL.FTZ R10, R10, R13 ;  /* 0x0000000d0a0a8220 */ /* 0x000fe60000410000 */
[----:B------:R-:W-:Y:S01]  /*7a10*/  IADD3.X R13, R82, R77, R100, P4, P3 ;  /* 0x0000004d520d7210 */ /* 0x000fe200027e6464 */
[----:B------:R-:W-:Y:S01]  /*7a20*/  @!P0 FFMA.FTZ R10, R20, R21, R10 ;  /* 0x00000015140a8223 */ /* 0x000fe2000001000a */
[C---:B------:R-:W-:Y:S02]  /*7a30*/  LEA R22, P3, R12.reuse, c[0x0][0x1c8], 0x1 ;  /* 0x000072000c167a11 */ /* 0x040fe400078608ff */
[----:B------:R-:W-:Y:S02]  /*7a40*/  @!P0 F2FP.PACK_AB R14, R45, R46 ;  /* 0x0000002e2d0e823e */ /* 0x000fe400000000ff */
[----:B------:R-:W-:Y:S02]  /*7a50*/  LEA.HI.X R23, R12, c[0x0][0x1cc], R13, 0x1, P3 ;  /* 0x000073000c177a11 */ /* 0x000fe400018f0c0d */
[----:B------:R-:W-:Y:S02]  /*7a60*/  ISETP.GE.AND P3, PT, R39, c[0x0][0x1d4], PT ;  /* 0x0000750027007a0c */ /* 0x000fe40003f66270 */
[----:B------:R-:W-:Y:S02]  /*7a70*/  @!P0 MOV R19, R14 ;  /* 0x0000000e00138202 */ /* 0x000fe40000000f00 */
[----:B------:R-:W-:Y:S04]  /*7a80*/  @!P0 F2FP.PACK_AB R9, R10, R9 ;  /* 0x000000090a09823e */ /* 0x000fe800000000ff */
[----:B------:R-:W-:Y:S05]  /*7a90*/  @!P0 MOV R43, R9 ;  /* 0x00000009002b8202 */ /* 0x000fea0000000f00 */
[--C-:B------:R-:W-:Y:S02]  /*7aa0*/  @!P3 SHF.R.S32.HI R12, RZ, 0x1f, R39.reuse ;  /* 0x0000001fff0cb819 */ /* 0x100fe40000011427 */
[----:B------:R-:W-:Y:S04]  /*7ab0*/  @!P3 IADD3 R13, P5, P4, R80, R76, R39 ;  /* 0x0000004c500db210 */ /* 0x000fe80007cbe027 */
[----:B------:R-:W-:Y:S02]  /*7ac0*/  @!P3 IADD3.X R32, R82, R77, R12, P5, P4 ;  /* 0x0000004d5220b210 */ /* 0x000fe40002fe840c */
[C---:B------:R-:W-:Y:S04]  /*7ad0*/  @!P3 LEA R12, P4, R13.reuse, c[0x0][0x1c8], 0x1 ;  /* 0x000072000d0cba11 */ /* 0x040fe800078808ff */
[----:B------:R-:W-:Y:S02]  /*7ae0*/  @!P3 LEA.HI.X R13, R13, c[0x0][0x1cc], R32, 0x1, P4 ;  /* 0x000073000d0dba11 */ /* 0x000fe400020f0c20 */
[----:B------:R-:W-:Y:S05]  /*7af0*/  @!P0 F2FP.PACK_AB R32, R47, R48 ;  /* 0x000000302f20823e */ /* 0x000fea00000000ff */
[----:B------:R-:W-:Y:S05]  /*7b00*/  @!P0 IMAD.MOV.U32 R18, RZ, RZ, R32 ;  /* 0x000000ffff128224 */ /* 0x000fea00078e0020 */
[----:B------:R1:W-:Y:S08]  /*7b10*/  STG.E.128 [R22.64], R16 ;  /* 0x0000001016007986 */ /* 0x0003f0000c101d0c */
[----:B------:R1:W-:Y:S02]  /*7b20*/  @!P3 STG.E.128 [R12.64], R40 ;  /* 0x000000280c00b986 */ /* 0x0003e4000c101d0c */
.L_x_1869:
[----:B------:R-:W-:Y:S05]  /*7b30*/  BSYNC B1 ;  /* 0x0000000000017941 */ /* 0x000fea0003800000 */
.L_x_1868:
[----:B------:R-:W-:Y:S04]  /*7b40*/  IADD3 R60, P0, R150, R74, RZ ;  /* 0x0000004a963c7210 */ /* 0x000fe80007f1e0ff */
[----:B------:R-:W-:Y:S01]  /*7b50*/  IADD3.X R61, R78, R119, RZ, P0, !PT ;  /* 0x000000774e3d7210 */ /* 0x000fe200007fe4ff */
[----:B------:R-:W-:-:S05]  /*7b60*/  @P6 BRA `(.L_x_1857) ;  /* 0x000012e000006947 */ /* 0x000fca0003800000 */
[----:B------:R-:W-:Y:S01]  /*7b70*/  ISETP.GE.AND P0, PT, R140, c[0x0][0x1d4], PT ;  /* 0x000075008c007a0c */ /* 0x000fe20003f06270 */
[----:B------:R-:W-:Y:S01]  /*7b80*/  @!UPT UIADD3 URZ, URZ, URZ, URZ ;  /* 0x0000003f3f3ff290 */ /* 0x000fe2000fffe03f */
[----:B------:R-:W-:Y:S11]  /*7b90*/  BSSY B0, `(.L_x_1872) ;  /* 0x000007f000007945 */ /* 0x000ff60003800000 */
[----:B------:R-:W-:-:S05]  /*7ba0*/  @P0 BRA `(.L_x_1873) ;  /* 0x000007d000000947 */ /* 0x000fca0003800000 */
[----:B------:R-:W-:Y:S01]  /*7bb0*/  SEL R0, R70, R69, !P1 ;  /* 0x0000004546007207 */ /* 0x000fe20004800000 */
[----:B-1----:R-:W1:Y:S01]  /*7bc0*/  LDS.128 R16, [R117+0xa080] ;  /* 0x00a0800075107984 */ /* 0x002e620000000c00 */
[----:B------:R-:W-:Y:S02]  /*7bd0*/  IADD3 R5, P3, P0, R80, R60, R99 ;  /* 0x0000003c50057210 */ /* 0x000fe4000787e063 */
[----:B------:R-:W-:Y:S02]  /*7be0*/  SHF.R.S32.HI R2, RZ, 0x1f, R0 ;  /* 0x0000001fff027819 */ /* 0x000fe40000011400 */
[-C--:B------:R-:W-:Y:S02]  /*7bf0*/  IADD3.X R8, R82, R61.reuse, R101, P3, P0 ;  /* 0x0000003d52087210 */ /* 0x080fe40001fe0465 */
[----:B------:R-:W-:Y:S04]  /*7c00*/  LEA.HI R0, R2, R0, RZ, 0x4 ;  /* 0x0000000002007211 */ /* 0x000fe800078f20ff */
[----:B------:R-:W-:Y:S05]  /*7c10*/  LEA.HI.SX32 R0, R0, R68, 0x1c ;  /* 0x0000004400007211 */ /* 0x000fea00078fe2ff */
[----:B------:R-:W-:Y:S05]  /*7c20*/  IMAD.SHL.U32 R3, R0, 0x8, RZ ;  /* 0x0000000800037824 */ /* 0x000fea00078e00ff */
[----:B------:R-:W-:Y:S11]  /*7c30*/  ISETP.GE.AND P3, PT, R3, c[0x0][0x1d4], PT ;  /* 0x0000750003007a0c */ /* 0x000ff60003f66270 */
[----:B------:R-:W-:Y:S02]  /*7c40*/  @!UPT UIADD3 URZ, URZ, URZ, URZ ;  /* 0x0000003f3f3ff290 */ /* 0x000fe4000fffe03f */
[--C-:B------:R-:W-:Y:S02]  /*7c50*/  @!P3 IADD3 R2, P4, P0, R80, R60, R3.reuse ;  /* 0x0000003c5002b210 */ /* 0x100fe4000789e003 */
[----:B------:R-:W-:Y:S04]  /*7c60*/  @!P3 SHF.R.S32.HI R7, RZ, 0x1f, R3 ;  /* 0x0000001fff07b819 */ /* 0x000fe80000011403 */
[----:B------:R-:W-:Y:S02]  /*7c70*/  @!P3 IADD3.X R7, R82, R61, R7, P4, P0 ;  /* 0x0000003d5207b210 */ /* 0x000fe400027e0407 */
[C---:B------:R-:W-:Y:S04]  /*7c80*/  LEA R48, P0, R5.reuse, c[0x0][0x1c8], 0x1 ;  /* 0x0000720005307a11 */ /* 0x040fe800078008ff */
[----:B------:R-:W-:Y:S02]  /*7c90*/  LEA.HI.X R49, R5, c[0x0][0x1cc], R8, 0x1, P0 ;  /* 0x0000730005317a11 */ /* 0x000fe400000f0c08 */
[C---:B------:R-:W-:Y:S04]  /*7ca0*/  @!P3 LEA R46, P0, R2.reuse, c[0x0][0x1c8], 0x1 ;  /* 0x00007200022eba11 */ /* 0x040fe800078008ff */
[----:B------:R-:W-:Y:S02]  /*7cb0*/  @!P3 LEA.HI.X R47, R2, c[0x0][0x1cc], R7, 0x1, P0 ;  /* 0x00007300022fba11 */ /* 0x000fe400000f0c07 */
[----:B------:R-:W-:Y:S02]  /*7cc0*/  SHF.R.S32.HI R2, RZ, 0x1f, R0 ;  /* 0x0000001fff027819 */ /* 0x000fe40000011400 */
[----:B------:R-:W-:Y:S02]  /*7cd0*/  ISETP.GE.AND P0, PT, R140, c[0x0][0x27c], PT ;  /* 0x00009f008c007a0c */ /* 0x000fe40003f06270 */
[----:B------:R-:W-:Y:S02]  /*7ce0*/  LEA.HI R0, R2, R0, RZ, 0x3 ;  /* 0x0000000002007211 */ /* 0x000fe400078f18ff */
[----:B------:R-:W-:Y:S02]  /*7cf0*/  LOP3.LUT R2, R241, 0x38, R3, 0xf8, !PT ;  /* 0x00000038f1027812 */ /* 0x000fe400078ef803 */
[----:B------:R-:W-:Y:S02]  /*7d00*/  SHF.R.S32.HI R0, RZ, 0x3, R0 ;  /* 0x00000003ff007819 */ /* 0x000fe40000011400 */
[----:B------:R-:W-:Y:S03]  /*7d10*/  LOP3.LUT R2, R2, R139, RZ, 0x3c, !PT ;  /* 0x0000008b02027212 */ /* 0x000fe600078e3cff */
[----:B------:R-:W-:Y:S02]  /*7d20*/  IMAD R0, R0, 0xc00, R11 ;  /* 0x00000c0000007824 */ /* 0x000fe400078e020b */
[----:B------:R-:W-:Y:S01]  /*7d30*/  @!P0 HADD2.F32 R12, -RZ, R62.H1_H1 ;  /* 0x3000003eff0c8230 */ /* 0x000fe20000004100 */
[----:B------:R-:W-:Y:S01]  /*7d40*/  @!P0 SHF.R.U64 R15, R52, 0x10, R53 ;  /* 0x00000010340f8819 */ /* 0x000fe20000001235 */
[----:B------:R-:W-:Y:S01]  /*7d50*/  IMAD.IADD R0, R0, 0x1, R2 ;  /* 0x0000000100007824 */ /* 0x000fe200078e0202 */
[----:B------:R-:W-:Y:S01]  /*7d60*/  @!P0 HADD2.F32 R2, -RZ, R34.H0_H0 ;  /* 0x20000022ff028230 */ /* 0x000fe20000004100 */
[----:B------:R-:W-:Y:S01]  /*7d70*/  @!P0 SHF.R.U64 R3, R24, 0x10, R25 ;  /* 0x0000001018038819 */ /* 0x000fe20000001219 */
[----:B------:R-:W-:Y:S01]  /*7d80*/  @!P0 HADD2.F32 R32, -RZ, R63.H1_H1 ;  /* 0x3000003fff208230 */ /* 0x000fe20000004100 */
[----:B------:R-:W-:Y:S01]  /*7d90*/  @!P0 SHF.R.U32.HI R22, RZ, 0x10, R53 ;  /* 0x00000010ff168819 */ /* 0x000fe20000011635 */
[----:B------:R-:W-:Y:S01]  /*7da0*/  @!P0 HADD2.F32 R15, -RZ, R15.H0_H0 ;  /* 0x2000000fff0f8230 */ /* 0x000fe20000004100 */
[----:B------:R-:W-:Y:S01]  /*7db0*/  SHF.L.U32 R0, R0, 0x1, RZ ;  /* 0x0000000100007819 */ /* 0x000fe200000006ff */
[----:B------:R-:W-:Y:S01]  /*7dc0*/  @!P0 HADD2.F32 R8, -RZ, R3.H0_H0 ;  /* 0x20000003ff088230 */ /* 0x000fe20000004100 */
[----:B------:R-:W-:Y:S01]  /*7dd0*/  @!P0 SHF.R.U32.HI R7, RZ, 0x10, R25 ;  /* 0x00000010ff078819 */ /* 0x000fe20000011619 */
[----:B------:R-:W-:Y:S01]  /*7de0*/  @!P0 HADD2.F32 R22, -RZ, R22.H0_H0 ;  /* 0x20000016ff168230 */ /* 0x000fe20000004100 */
[--C-:B------:R-:W-:Y:S01]  /*7df0*/  @!P0 SHF.R.U32.HI R10, RZ, 0x10, R27.reuse ;  /* 0x00000010ff0a8819 */ /* 0x100fe2000001161b */
[----:B------:R1:W2:Y:S01]  /*7e00*/  LDS.128 R40, [R0+0xa080] ;  /* 0x00a0800000287984 */ /* 0x0002a20000000c00 */
[----:B------:R-:W-:Y:S01]  /*7e10*/  @!P0 SHF.R.U64 R14, R26, 0x10, R27 ;  /* 0x000000101a0e8819 */ /* 0x000fe2000000121b */
[----:B------:R-:W-:Y:S01]  /*7e20*/  @!P0 HADD2.F32 R24, -RZ, R64.H0_H0 ;  /* 0x20000040ff188230 */ /* 0x000fe20000004100 */
[--C-:B------:R-:W-:Y:S02]  /*7e30*/  @!P0 SHF.R.U32.HI R23, RZ, 0x10, R55.reuse ;  /* 0x00000010ff178819 */ /* 0x100fe40000011637 */
[----:B------:R-:W-:Y:S01]  /*7e40*/  @!P0 SHF.R.U64 R26, R54, 0x10, R55 ;  /* 0x00000010361a8819 */ /* 0x000fe20000001237 */
[----:B------:R-:W-:Y:S04]  /*7e50*/  @!P0 HADD2.F32 R14, -RZ, R14.H0_H0 ;  /* 0x2000000eff0e8230 */ /* 0x000fe80000004100 */
[----:B------:R-:W-:Y:S01]  /*7e60*/  @!P0 HADD2.F32 R26, -RZ, R26.H0_H0 ;  /* 0x2000001aff1a8230 */ /* 0x000fe20000004100 */
[----:B-1----:R-:W-:Y:S05]  /*7e70*/  @!P0 IMAD.MOV.U32 R0, RZ, RZ, R16 ;  /* 0x000000ffff008224 */ /* 0x002fea00078e0010 */
[--C-:B------:R-:W-:Y:S02]  /*7e80*/  @!P0 HADD2.F32 R5, -RZ, R0.reuse.H0_H0 ;  /* 0x20000000ff058230 */ /* 0x100fe40000004100 */
[----:B------:R-:W-:Y:S03]  /*7e90*/  @!P0 HADD2.F32 R3, -RZ, R0.H1_H1 ;  /* 0x30000000ff038230 */ /* 0x000fe60000004100 */
[----:B------:R-:W-:Y:S01]  /*7ea0*/  @!P0 FMUL.FTZ R0, R5, R2 ;  /* 0x0000000205008220 */ /* 0x000fe20000410000 */
[----:B--2---:R-:W-:Y:S05]  /*7eb0*/  @!P0 MOV R13, R40 ;  /* 0x00000028000d8202 */ /* 0x004fea0000000f00 */
[--C-:B------:R-:W-:Y:S02]  /*7ec0*/  @!P0 HADD2.F32 R9, -RZ, R13.reuse.H0_H0 ;  /* 0x2000000dff098230 */ /* 0x100fe40000004100 */
[----:B------:R-:W-:Y:S03]  /*7ed0*/  @!P0 HADD2.F32 R13, -RZ, R13.H1_H1 ;  /* 0x3000000dff0d8230 */ /* 0x000fe60000004100 */
[C---:B------:R-:W-:Y:S02]  /*7ee0*/  @!P0 FMUL.FTZ R21, R9.reuse, R2 ;  /* 0x0000000209158220 */ /* 0x040fe40000410000 */
[-C--:B------:R-:W-:Y:S01]  /*7ef0*/  @!P0 FFMA.FTZ R0, R9, R12.reuse, R0 ;  /* 0x0000000c09008223 */ /* 0x080fe20000010000 */
[----:B------:R-:W-:Y:S01]  /*7f00*/  @!P0 HADD2.F32 R9, -RZ, R7.H0_H0 ;  /* 0x20000007ff098230 */ /* 0x000fe20000004100 */
[----:B------:R-:W-:Y:S01]  /*7f10*/  @!P0 FFMA.FTZ R53, R5, R12, -R21 ;  /* 0x0000000c05358223 */ /* 0x000fe20000010815 */
[----:B------:R-:W-:Y:S01]  /*7f20*/  @!P0 MOV R5, R17 ;  /* 0x0000001100058202 */ /* 0x000fe20000000f00 */
[----:B------:R-:W-:Y:S02]  /*7f30*/  @!P0 IMAD.MOV.U32 R12, RZ, RZ, R41 ;  /* 0x000000ffff0c8224 */ /* 0x000fe400078e0029 */
[-C--:B------:R-:W-:Y:S02]  /*7f40*/  @!P0 FMUL.FTZ R20, R13, R8.reuse ;  /* 0x000000080d148220 */ /* 0x080fe40000410000 */
[C---:B------:R-:W-:Y:S01]  /*7f50*/  @!P0 FMUL.FTZ R2, R3.reuse, R8 ;  /* 0x0000000803028220 */ /* 0x040fe20000410000 */
[----:B------:R-:W-:Y:S01]  /*7f60*/  @!P0 HADD2.F32 R8, -RZ, R5.H0_H0 ;  /* 0x20000005ff088230 */ /* 0x000fe20000004100 */
[-C--:B------:R-:W-:Y:S01]  /*7f70*/  @!P0 FFMA.FTZ R52, R3, R15.reuse, -R20 ;  /* 0x0000000f03348223 */ /* 0x080fe20000010814 */
[----:B------:R-:W-:Y:S01]  /*7f80*/  @!P0 HADD2.F32 R3, -RZ, R34.H1_H1 ;  /* 0x30000022ff038230 */ /* 0x000fe20000004100 */
[----:B------:R-:W-:Y:S01]  /*7f90*/  @!P0 FFMA.FTZ R2, R13, R15, R2 ;  /* 0x0000000f0d028223 */ /* 0x000fe20000010002 */
[--C-:B------:R-:W-:Y:S02]  /*7fa0*/  @!P0 HADD2.F32 R15, -RZ, R12.reuse.H0_H0 ;  /* 0x2000000cff0f8230 */ /* 0x100fe40000004100 */
[----:B------:R-:W-:Y:S02]  /*7fb0*/  @!P0 HADD2.F32 R20, -RZ, R63.H0_H0 ;  /* 0x2000003fff148230 */ /* 0x000fe40000004100 */
[----:B------:R-:W-:Y:S01]  /*7fc0*/  @!P0 HADD2.F32 R21, -RZ, R12.H1_H1 ;  /* 0x3000000cff158230 */ /* 0x000fe20000004100 */
[----:B------:R-:W-:Y:S01]  /*7fd0*/  @!P0 F2FP.PACK_AB R0, R2, R0 ;  /* 0x000000000200823e */ /* 0x000fe200000000ff */
[----:B------:R-:W-:Y:S01]  /*7fe0*/  @!P0 HADD2.F32 R7, -RZ, R5.H1_H1 ;  /* 0x30000005ff078230 */ /* 0x000fe20000004100 */
[----:B------:R-:W-:Y:S01]  /*7ff0*/  @!P0 FMUL.FTZ R5, R15, R3 ;  /* 0x000000030f058220 */ /* 0x000fe20000410000 */
[----:B------:R-:W-:Y:S01]  /*8000*/  @!P0 HADD2.F32 R34, -RZ, R23.H0_H0 ;  /* 0x20000017ff228230 */ /* 0x000fe20000004100 */
[-C--:B------:R-:W-:Y:S02]  /*8010*/  @!P0 FMUL.FTZ R12, R21, R9.reuse ;  /* 0x00000009150c8220 */ /* 0x080fe40000410000 */
[C---:B------:R-:W-:Y:S02]  /*8020*/  @!P0 FFMA.FTZ R51, R8.reuse, R20, -R5 ;  /* 0x0000001408338223 */ /* 0x040fe40000010805 */
[C---:B------:R-:W-:Y:S02]  /*8030*/  @!P0 FMUL.FTZ R5, R7.reuse, R9 ;  /* 0x0000000907058220 */ /* 0x040fe40000410000 */
[----:B------:R-:W-:Y:S02]  /*8040*/  @!P0 IMAD.MOV.U32 R9, RZ, RZ, R43 ;  /* 0x000000ffff098224 */ /* 0x000fe400078e002b */
[----:B------:R-:W-:Y:S01]  /*8050*/  @!P0 FMUL.FTZ R3, R8, R3 ;  /* 0x0000000308038220 */ /* 0x000fe20000410000 */
[----:B------:R-:W-:Y:S01]  /*8060*/  @!P0 MOV R8, R19 ;  /* 0x0000001300088202 */ /* 0x000fe20000000f00 */
[----:B------:R-:W-:Y:S01]  /*8070*/  @!P0 FFMA.FTZ R50, R7, R22, -R12 ;  /* 0x0000001607328223 */ /* 0x000fe2000001080c */
[----:B------:R-:W-:Y:S01]  /*8080*/  @!P0 HADD2.F32 R7, -RZ, R35.H0_H0 ;  /* 0x20000023ff078230 */ /* 0x000fe20000004100 */
[----:B------:R-:W-:Y:S01]  /*8090*/  @!P0 FFMA.FTZ R3, R15, R20, R3 ;  /* 0x000000140f038223 */ /* 0x000fe20000010003 */
[--C-:B------:R-:W-:Y:S01]  /*80a0*/  @!P0 HADD2.F32 R27, -RZ, R9.reuse.H0_H0 ;  /* 0x20000009ff1b8230 */ /* 0x100fe20000004100 */
[----:B------:R-:W-:Y:S01]  /*80b0*/  @!P0 FFMA.FTZ R5, R21, R22, R5 ;  /* 0x0000001615058223 */ /* 0x000fe20000010005 */
[----:B------:R-:W-:Y:S01]  /*80c0*/  @!P0 HADD2.F32 R12, -RZ, R10.H0_H0 ;  /* 0x2000000aff0c8230 */ /* 0x000fe20000004100 */
[----:B------:R-:W-:Y:S01]  /*80d0*/  @!P0 IMAD.MOV.U32 R40, RZ, RZ, R0 ;  /* 0x000000ffff288224 */ /* 0x000fe200078e0000 */
[--C-:B------:R-:W-:Y:S01]  /*80e0*/  @!P0 HADD2.F32 R10, -RZ, R8.reuse.H0_H0 ;  /* 0x20000008ff0a8230 */ /* 0x100fe20000004100 */
[----:B------:R-:W-:Y:S01]  /*80f0*/  @!P0 FMUL.FTZ R13, R27, R7 ;  /* 0x000000071b0d8220 */ /* 0x000fe20000410000 */
[----:B------:R-:W-:Y:S01]  /*8100*/  @!P0 HADD2.F32 R33, -RZ, R9.H1_H1 ;  /* 0x30000009ff218230 */ /* 0x000fe20000004100 */
[----:B------:R-:W-:Y:S01]  /*8110*/  @!P0 F2FP.PACK_AB R15, R50, R51 ;  /* 0x00000033320f823e */ /* 0x000fe200000000ff */
[----:B------:R-:W-:Y:S01]  /*8120*/  @!P0 HADD2.F32 R8, -RZ, R8.H1_H1 ;  /* 0x30000008ff088230 */ /* 0x000fe20000004100 */
[C---:B------:R-:W-:Y:S01]  /*8130*/  @!P0 FMUL.FTZ R9, R10.reuse, R7 ;  /* 0x000000070a098220 */ /* 0x040fe20000410000 */
[----:B------:R-:W-:Y:S01]  /*8140*/  @!P0 F2FP.PACK_AB R3, R5, R3 ;  /* 0x000000030503823e */ /* 0x000fe200000000ff */
[----:B------:R-:W-:Y:S01]  /*8150*/  @!P0 FMUL.FTZ R7, R33, R12 ;  /* 0x0000000c21078220 */ /* 0x000fe20000410000 */
[----:B------:R-:W-:Y:S01]  /*8160*/  @!P0 MOV R17, R15 ;  /* 0x0000000f00118202 */ /* 0x000fe20000000f00 */
[----:B------:R-:W-:Y:S01]  /*8170*/  @!P0 FFMA.FTZ R45, R10, R32, -R13 ;  /* 0x000000200a2d8223 */ /* 0x000fe2000001080d */
[----:B------:R-:W-:Y:S01]  /*8180*/  @!P0 MOV R41, R3 ;  /* 0x0000000300298202 */ /* 0x000fe20000000f00 */
[C---:B------:R-:W-:Y:S02]  /*8190*/  @!P0 FMUL.FTZ R10, R8.reuse, R12 ;  /* 0x0000000c080a8220 */ /* 0x040fe40000410000 */
[----:B------:R-:W-:Y:S02]  /*81a0*/  @!P0 IMAD.MOV.U32 R12, RZ, RZ, R42 ;  /* 0x000000ffff0c8224 */ /* 0x000fe400078e002a */
[----:B------:R-:W-:Y:S01]  /*81b0*/  @!P0 FFMA.FTZ R44, R8, R34, -R7 ;  /* 0x00000022082c8223 */ /* 0x000fe20000010807 */
[----:B------:R-:W-:Y:S01]  /*81c0*/  @!P0 MOV R8, R18 ;  /* 0x0000001200088202 */ /* 0x000fe20000000f00 */
[----:B------:R-:W-:Y:S02]  /*81d0*/  @!P0 HADD2.F32 R7, -RZ, R35.H1_H1 ;  /* 0x30000023ff078230 */ /* 0x000fe40000004100 */
[--C-:B------:R-:W-:Y:S02]  /*81e0*/  @!P0 HADD2.F32 R23, -RZ, R12.reuse.H0_H0 ;  /* 0x2000000cff178230 */ /* 0x100fe40000004100 */
[----:B------:R-:W-:Y:S02]  /*81f0*/  @!P0 HADD2.F32 R25, -RZ, R12.H1_H1 ;  /* 0x3000000cff198230 */ /* 0x000fe40000004100 */
[--C-:B------:R-:W-:Y:S02]  /*8200*/  @!P0 HADD2.F32 R13, -RZ, R8.reuse.H0_H0 ;  /* 0x20000008ff0d8230 */ /* 0x100fe40000004100 */
[----:B------:R-:W-:Y:S01]  /*8210*/  @!P0 HADD2.F32 R12, -RZ, R8.H1_H1 ;  /* 0x30000008ff0c8230 */ /* 0x000fe20000004100 */
[-C--:B------:R-:W-:Y:S02]  /*8220*/  @!P0 FMUL.FTZ R8, R23, R7.reuse ;  /* 0x0000000717088220 */ /* 0x080fe40000410000 */
[----:B------:R-:W-:Y:S02]  /*8230*/  @!P0 FMUL.FTZ R35, R25, R14 ;  /* 0x0000000e19238220 */ /* 0x000fe40000410000 */
[C---:B------:R-:W-:Y:S02]  /*8240*/  @!P0 FMUL.FTZ R7, R13.reuse, R7 ;  /* 0x000000070d078220 */ /* 0x040fe40000410000 */
[----:B------:R-:W-:Y:S01]  /*8250*/  @!P0 FFMA.FTZ R39, R13, R24, -R8 ;  /* 0x000000180d278223 */ /* 0x000fe20000010808 */
[----:B------:R-:W-:Y:S01]  /*8260*/  @!P0 F2FP.PACK_AB R13, R44, R45 ;  /* 0x0000002d2c0d823e */ /* 0x000fe200000000ff */
[C---:B------:R-:W-:Y:S02]  /*8270*/  @!P0 FFMA.FTZ R35, R12.reuse, R26, -R35 ;  /* 0x0000001a0c238223 */ /* 0x040fe40000010823 */
[----:B------:R-:W-:Y:S01]  /*8280*/  @!P0 FMUL.FTZ R8, R12, R14 ;  /* 0x0000000e0c088220 */ /* 0x000fe20000410000 */
[----:B------:R-:W-:Y:S01]  /*8290*/  @!P0 F2FP.PACK_AB R14, R52, R53 ;  /* 0x00000035340e823e */ /* 0x000fe200000000ff */
[----:B------:R-:W-:Y:S01]  /*82a0*/  @!P0 FFMA.FTZ R7, R23, R24, R7 ;  /* 0x0000001817078223 */ /* 0x000fe20000010007 */
[----:B------:R-:W-:Y:S01]  /*82b0*/  @!P0 F2FP.PACK_AB R12, R35, R39 ;  /* 0x00000027230c823e */ /* 0x000fe200000000ff */
[----:B------:R-:W-:Y:S01]  /*82c0*/  @!P0 FFMA.FTZ R8, R25, R26, R8 ;  /* 0x0000001a19088223 */ /* 0x000fe20000010008 */
[----:B------:R-:W-:Y:S01]  /*82d0*/  @!P0 MOV R19, R13 ;  /* 0x0000000d00138202 */ /* 0x000fe20000000f00 */
[----:B------:R-:W-:Y:S02]  /*82e0*/  @!P0 FFMA.FTZ R9, R27, R32, R9 ;  /* 0x000000201b098223 */ /* 0x000fe40000010009 */
[----:B------:R-:W-:Y:S01]  /*82f0*/  @!P0 FFMA.FTZ R10, R33, R34, R10 ;  /* 0x00000022210a8223 */ /* 0x000fe2000001000a */
[----:B------:R-:W-:Y:S01]  /*8300*/  @!P0 F2FP.PACK_AB R7, R8, R7 ;  /* 0x000000070807823e */ /* 0x000fe200000000ff */
[----:B------:R-:W-:Y:S02]  /*8310*/  @!P0 IMAD.MOV.U32 R16, RZ, RZ, R14 ;  /* 0x000000ffff108224 */ /* 0x000fe400078e000e */
[----:B------:R-:W-:Y:S01]  /*8320*/  @!P0 IMAD.MOV.U32 R18, RZ, RZ, R12 ;  /* 0x000000ffff128224 */ /* 0x000fe200078e000c */
[----:B------:R-:W-:Y:S01]  /*8330*/  @!P0 F2FP.PACK_AB R9, R10, R9 ;  /* 0x000000090a09823e */ /* 0x000fe200000000ff */
[----:B------:R-:W-:Y:S03]  /*8340*/  @!P0 IMAD.MOV.U32 R42, RZ, RZ, R7 ;  /* 0x000000ffff2a8224 */ /* 0x000fe600078e0007 */
[----:B------:R1:W-:Y:S01]  /*8350*/  STG.E.128 [R48.64], R16 ;  /* 0x0000001030007986 */ /* 0x0003e2000c101d0c */
[----:B------:R-:W-:Y:S07]  /*8360*/  @!P0 MOV R43, R9 ;  /* 0x00000009002b8202 */ /* 0x000fee0000000f00 */
[----:B------:R1:W-:Y:S02]  /*8370*/  @!P3 STG.E.128 [R46.64], R40 ;  /* 0x000000282e00b986 */ /* 0x0003e4000c101d0c */
.L_x_1873:
[----:B------:R-:W-:Y:S05]  /*8380*/  BSYNC B0 ;  /* 0x0000000000007941 */ /* 0x000fea0003800000 */
.L_x_1872:
[----:B------:R-:W-:Y:S11]  /*8390*/  ISETP.GE.AND P0, PT, R144, c[0x0][0x1d4], PT ;  /* 0x0000750090007a0c */ /* 0x000ff60003f06270 */
[----:B------:R-:W-:Y:S02]  /*83a0*/  @!UPT UIADD3 URZ, URZ, URZ, URZ ;  /* 0x0000003f3f3ff290 */ /* 0x000fe4000fffe03f */
[----:B------:R-:W-:-:S05]  /*83b0*/  @P0 BRA `(.L_x_1857) ;  /* 0x00000a9000000947 */ /* 0x000fca0003800000 */
[----:B------:R-:W-:Y:S01]  /*83c0*/  IADD3 R0, P3, P0, R80, R60, R98 ;  /* 0x0000003c50007210 */ /* 0x000fe2000787e062 */
[----:B-1----:R-:W1:Y:S03]  /*83d0*/  LDS.128 R16, [R115+0xa080] ;  /* 0x00a0800073107984 */ /* 0x002e660000000c00 */
[----:B------:R-:W-:Y:S02]  /*83e0*/  IADD3.X R2, R82, R61, R100, P3, P0 ;  /* 0x0000003d52027210 */ /* 0x000fe40001fe0464 */
[C---:B------:R-:W-:Y:S04]  /*83f0*/  LEA R44, P0, R0.reuse, c[0x0][0x1c8], 0x1 ;  /* 0x00007200002c7a11 */ /* 0x040fe800078008ff */
[----:B------:R-:W-:Y:S02]  /*8400*/  LEA.HI.X R45, R0, c[0x0][0x1cc], R2, 0x1, P0 ;  /* 0x00007300002d7a11 */ /* 0x000fe400000f0c02 */
[----:B------:R-:W-:Y:S02]  /*8410*/  SEL R0, R70, R69, !P2 ;  /* 0x0000004546007207 */ /* 0x000fe40005000000 */
[----:B------:R-:W-:Y:S02]  /*8420*/  ISETP.GE.AND P0, PT, R144, c[0x0][0x27c], PT ;  /* 0x00009f0090007a0c */ /* 0x000fe40003f06270 */
[----:B------:R-:W-:Y:S04]  /*8430*/  SHF.R.S32.HI R2, RZ, 0x1f, R0 ;  /* 0x0000001fff027819 */ /* 0x000fe80000011400 */
[----:B------:R-:W-:Y:S04]  /*8440*/  LEA.HI R0, R2, R0, RZ, 0x4 ;  /* 0x0000000002007211 */ /* 0x000fe800078f20ff */
[----:B------:R-:W-:Y:S03]  /*8450*/  LEA.HI.SX32 R0, R0, R67, 0x1c ;  /* 0x0000004300007211 */ /* 0x000fe600078fe2ff */
[----:B------:R-:W-:Y:S01]  /*8460*/  @!P0 SHF.R.U64 R3, R28, 0x10, R29 ;  /* 0x000000101c038819 */ /* 0x000fe2000000121d */
[----:B------:R-:W-:Y:S01]  /*8470*/  @!P0 HADD2.F32 R12, -RZ, R64.H1_H1 ;  /* 0x30000040ff0c8230 */ /* 0x000fe20000004100 */
[----:B------:R-:W-:Y:S01]  /*8480*/  SHF.R.S32.HI R2, RZ, 0x1f, R0 ;  /* 0x0000001fff027819 */ /* 0x000fe20000011400 */
[----:B------:R-:W-:Y:S01]  /*8490*/  @!P0 HADD2.F32 R28, -RZ, R65.H1_H1 ;  /* 0x30000041ff1c8230 */ /* 0x000fe20000004100 */
[----:B------:R-:W-:Y:S01]  /*84a0*/  SHF.L.U32 R39, R0, 0x3, RZ ;  /* 0x0000000300277819 */ /* 0x000fe200000006ff */
[----:B------:R-:W-:Y:S01]  /*84b0*/  @!P0 HADD2.F32 R8, -RZ, R3.H0_H0 ;  /* 0x20000003ff088230 */ /* 0x000fe20000004100 */
[----:B------:R-:W-:Y:S01]  /*84c0*/  LEA.HI R2, R2, R0, RZ, 0x3 ;  /* 0x0000000002027211 */ /* 0x000fe200078f18ff */
[----:B------:R-:W-:Y:S01]  /*84d0*/  @!P0 HADD2.F32 R24, -RZ, R66.H0_H0 ;  /* 0x20000042ff188230 */ /* 0x000fe20000004100 */
[----:B------:R-:W-:Y:S02]  /*84e0*/  @!P0 SHF.R.U64 R15, R56, 0x10, R57 ;  /* 0x00000010380f8819 */ /* 0x000fe40000001239 */
[----:B------:R-:W-:Y:S02]  /*84f0*/  SHF.R.S32.HI R0, RZ, 0x3, R2 ;  /* 0x00000003ff007819 */ /* 0x000fe40000011402 */
[----:B------:R-:W-:Y:S01]  /*8500*/  LOP3.LUT R2, R241, 0x38, R39, 0xf8, !PT ;  /* 0x00000038f1027812 */ /* 0x000fe200078ef827 */
[----:B------:R-:W-:Y:S01]  /*8510*/  @!P0 HADD2.F32 R15, -RZ, R15.H0_H0 ;  /* 0x2000000fff0f8230 */ /* 0x000fe20000004100 */
[----:B------:R-:W-:Y:S01]  /*8520*/  @!P0 SHF.R.U32.HI R10, RZ, 0x10, R31 ;  /* 0x00000010ff0a8819 */ /* 0x000fe2000001161f */
[----:B------:R-:W-:Y:S01]  /*8530*/  IMAD R0, R0, 0xc00, R11 ;  /* 0x00000c0000007824 */ /* 0x000fe200078e020b */
[----:B------:R-:W-:Y:S02]  /*8540*/  LOP3.LUT R2, R2, R139, RZ, 0x3c, !PT ;  /* 0x0000008b02027212 */ /* 0x000fe400078e3cff */
[----:B------:R-:W-:Y:S02]  /*8550*/  @!P0 SHF.R.U64 R14, R30, 0x10, R31 ;  /* 0x000000101e0e8819 */ /* 0x000fe4000000121f */
[----:B------:R-:W-:Y:S01]  /*8560*/  @!P0 SHF.R.U32.HI R7, RZ, 0x10, R29 ;  /* 0x00000010ff078819 */ /* 0x000fe2000001161d */
[----:B------:R-:W-:Y:S01]  /*8570*/  IMAD.IADD R0, R0, 0x1, R2 ;  /* 0x0000000100007824 */ /* 0x000fe200078e0202 */
[----:B------:R-:W-:Y:S01]  /*8580*/  @!P0 HADD2.F32 R2, -RZ, R36.H0_H0 ;  /* 0x20000024ff028230 */ /* 0x000fe20000004100 */
[----:B------:R-:W-:Y:S01]  /*8590*/  @!P0 SHF.R.U32.HI R22, RZ, 0x10, R57 ;  /* 0x00000010ff168819 */ /* 0x000fe20000011639 */
[----:B------:R-:W-:Y:S01]  /*85a0*/  @!P0 HADD2.F32 R14, -RZ, R14.H0_H0 ;  /* 0x2000000eff0e8230 */ /* 0x000fe20000004100 */
[--C-:B------:R-:W-:Y:S02]  /*85b0*/  @!P0 SHF.R.U32.HI R30, RZ, 0x10, R59.reuse ;  /* 0x00000010ff1e8819 */ /* 0x100fe4000001163b */
[----:B------:R-:W-:Y:S01]  /*85c0*/  SHF.L.U32 R0, R0, 0x1, RZ ;  /* 0x0000000100007819 */ /* 0x000fe200000006ff */
[----:B------:R-:W-:Y:S01]  /*85d0*/  @!P0 HADD2.F32 R22, -RZ, R22.H0_H0 ;  /* 0x20000016ff168230 */ /* 0x000fe20000004100 */
[----:B------:R-:W-:Y:S01]  /*85e0*/  @!P0 SHF.R.U64 R26, R58, 0x10, R59 ;  /* 0x000000103a1a8819 */ /* 0x000fe2000000123b */
[----:B------:R-:W-:Y:S02]  /*85f0*/  @!P0 HADD2.F32 R30, -RZ, R30.H0_H0 ;  /* 0x2000001eff1e8230 */ /* 0x000fe40000004100 */
[----:B------:R1:W2:Y:S02]  /*8600*/  LDS.128 R32, [R0+0xa080] ;  /* 0x00a0800000207984 */ /* 0x0002a40000000c00 */
        /* <DEDUP_REMOVED lines=23> */
[-C--:B------:R-:W-:Y:S01]  /*8780*/  @!P0 FMUL.FTZ R5, R15, R3.reuse ;  /* 0x000000030f058220 */ /* 0x080fe20000410000 */
[----:B------:R-:W-:Y:S01]  /*8790*/  @!P0 HADD2.F32 R21, -RZ, R12.H1_H1 ;  /* 0x3000000cff158230 */ /* 0x000fe20000004100 */
[----:B------:R-:W-:Y:S01]  /*87a0*/  @!P0 FMUL.FTZ R3, R8, R3 ;  /* 0x0000000308038220 */ /* 0x000fe20000410000 */
[----:B------:R-:W-:Y:S01]  /*87b0*/  @!P0 F2FP.PACK_AB R0, R2, R0 ;  /* 0x000000000200823e */ /* 0x000fe200000000ff */
[----:B------:R-:W-:Y:S01]  /*87c0*/  @!P0 FFMA.FTZ R43, R8, R20, -R5 ;  /* 0x00000014082b8223 */ /* 0x000fe20000010805 */
[----:B------:R-:W-:Y:S01]  /*87d0*/  @!P0 MOV R8, R19 ;  /* 0x0000001300088202 */ /* 0x000fe20000000f00 */
[-C--:B------:R-:W-:Y:S01]  /*87e0*/  @!P0 FMUL.FTZ R12, R21, R9.reuse ;  /* 0x00000009150c8220 */ /* 0x080fe20000410000 */
[----:B------:R-:W-:Y:S01]  /*87f0*/  @!P0 MOV R32, R0 ;  /* 0x0000000000208202 */ /* 0x000fe20000000f00 */
[C---:B------:R-:W-:Y:S02]  /*8800*/  @!P0 FMUL.FTZ R5, R7.reuse, R9 ;  /* 0x0000000907058220 */ /* 0x040fe40000410000 */
[----:B------:R-:W-:Y:S02]  /*8810*/  @!P0 IMAD.MOV.U32 R9, RZ, RZ, R35 ;  /* 0x000000ffff098224 */ /* 0x000fe400078e0023 */
[----:B------:R-:W-:Y:S01]  /*8820*/  @!P0 FFMA.FTZ R42, R7, R22, -R12 ;  /* 0x00000016072a8223 */ /* 0x000fe2000001080c */
[----:B------:R-:W-:Y:S01]  /*8830*/  @!P0 HADD2.F32 R7, -RZ, R37.H0_H0 ;  /* 0x20000025ff078230 */ /* 0x000fe20000004100 */
[----:B------:R-:W-:Y:S01]  /*8840*/  @!P0 FFMA.FTZ R3, R15, R20, R3 ;  /* 0x000000140f038223 */ /* 0x000fe20000010003 */
[--C-:B------:R-:W-:Y:S01]  /*8850*/  @!P0 HADD2.F32 R27, -RZ, R9.reuse.H0_H0 ;  /* 0x20000009ff1b8230 */ /* 0x100fe20000004100 */
[----:B------:R-:W-:Y:S01]  /*8860*/  @!P0 FFMA.FTZ R5, R21, R22, R5 ;  /* 0x0000001615058223 */ /* 0x000fe20000010005 */
[----:B------:R-:W-:Y:S01]  /*8870*/  @!P0 HADD2.F32 R12, -RZ, R10.H0_H0 ;  /* 0x2000000aff0c8230 */ /* 0x000fe20000004100 */
[----:B------:R-:W-:Y:S01]  /*8880*/  @!P0 F2FP.PACK_AB R15, R42, R43 ;  /* 0x0000002b2a0f823e */ /* 0x000fe200000000ff */
[--C-:B------:R-:W-:Y:S01]  /*8890*/  @!P0 HADD2.F32 R10, -RZ, R8.reuse.H0_H0 ;  /* 0x20000008ff0a8230 */ /* 0x100fe20000004100 */
[----:B------:R-:W-:Y:S01]  /*88a0*/  @!P0 FMUL.FTZ R13, R27, R7 ;  /* 0x000000071b0d8220 */ /* 0x000fe20000410000 */
[----:B------:R-:W-:Y:S01]  /*88b0*/  @!P0 HADD2.F32 R8, -RZ, R8.H1_H1 ;  /* 0x30000008ff088230 */ /* 0x000fe20000004100 */
[----:B------:R-:W-:Y:S01]  /*88c0*/  @!P0 MOV R17, R15 ;  /* 0x0000000f00118202 */ /* 0x000fe20000000f00 */
[----:B------:R-:W-:Y:S01]  /*88d0*/  @!P0 HADD2.F32 R29, -RZ, R9.H1_H1 ;  /* 0x30000009ff1d8230 */ /* 0x000fe20000004100 */
[C---:B------:R-:W-:Y:S01]  /*88e0*/  @!P0 FMUL.FTZ R9, R10.reuse, R7 ;  /* 0x000000070a098220 */ /* 0x040fe20000410000 */
[----:B------:R-:W-:Y:S01]  /*88f0*/  @!P0 F2FP.PACK_AB R3, R5, R3 ;  /* 0x000000030503823e */ /* 0x000fe200000000ff */
[----:B------:R-:W-:Y:S02]  /*8900*/  @!P0 FFMA.FTZ R41, R10, R28, -R13 ;  /* 0x0000001c0a298223 */ /* 0x000fe4000001080d */
[-C--:B------:R-:W-:Y:S02]  /*8910*/  @!P0 FMUL.FTZ R7, R29, R12.reuse ;  /* 0x0000000c1d078220 */ /* 0x080fe40000410000 */
[C---:B------:R-:W-:Y:S02]  /*8920*/  @!P0 FMUL.FTZ R10, R8.reuse, R12 ;  /* 0x0000000c080a8220 */ /* 0x040fe40000410000 */
[----:B------:R-:W-:Y:S02]  /*8930*/  @!P0 IMAD.MOV.U32 R12, RZ, RZ, R34 ;  /* 0x000000ffff0c8224 */ /* 0x000fe400078e0022 */
[----:B------:R-:W-:Y:S01]  /*8940*/  @!P0 FFMA.FTZ R40, R8, R30, -R7 ;  /* 0x0000001e08288223 */ /* 0x000fe20000010807 */
[----:B------:R-:W-:Y:S01]  /*8950*/  @!P0 MOV R8, R18 ;  /* 0x0000001200088202 */ /* 0x000fe20000000f00 */
[----:B------:R-:W-:Y:S01]  /*8960*/  @!P0 IMAD.MOV.U32 R33, RZ, RZ, R3 ;  /* 0x000000ffff218224 */ /* 0x000fe200078e0003 */
[----:B------:R-:W-:Y:S02]  /*8970*/  @!P0 HADD2.F32 R7, -RZ, R37.H1_H1 ;  /* 0x30000025ff078230 */ /* 0x000fe40000004100 */
[--C-:B------:R-:W-:Y:S02]  /*8980*/  @!P0 HADD2.F32 R23, -RZ, R12.reuse.H0_H0 ;  /* 0x2000000cff178230 */ /* 0x100fe40000004100 */
[----:B------:R-:W-:Y:S02]  /*8990*/  @!P0 HADD2.F32 R25, -RZ, R12.H1_H1 ;  /* 0x3000000cff198230 */ /* 0x000fe40000004100 */
[--C-:B------:R-:W-:Y:S02]  /*89a0*/  @!P0 HADD2.F32 R13, -RZ, R8.reuse.H0_H0 ;  /* 0x20000008ff0d8230 */ /* 0x100fe40000004100 */
[----:B------:R-:W-:Y:S01]  /*89b0*/  @!P0 HADD2.F32 R12, -RZ, R8.H1_H1 ;  /* 0x30000008ff0c8230 */ /* 0x000fe20000004100 */
[-C--:B------:R-:W-:Y:S02]  /*89c0*/  @!P0 FMUL.FTZ R8, R23, R7.reuse ;  /* 0x0000000717088220 */ /* 0x080fe40000410000 */
[----:B------:R-:W-:Y:S02]  /*89d0*/  @!P0 FMUL.FTZ R31, R25, R14 ;  /* 0x0000000e191f8220 */ /* 0x000fe40000410000 */
[C---:B------:R-:W-:Y:S02]  /*89e0*/  @!P0 FFMA.FTZ R36, R13.reuse, R24, -R8 ;  /* 0x000000180d248223 */ /* 0x040fe40000010808 */
[----:B------:R-:W-:Y:S02]  /*89f0*/  @!P0 FFMA.FTZ R31, R12, R26, -R31 ;  /* 0x0000001a0c1f8223 */ /* 0x000fe4000001081f */
[----:B------:R-:W-:Y:S01]  /*8a00*/  @!P0 FMUL.FTZ R7, R13, R7 ;  /* 0x000000070d078220 */ /* 0x000fe20000410000 */
[----:B------:R-:W-:Y:S01]  /*8a10*/  @!P0 F2FP.PACK_AB R13, R40, R41 ;  /* 0x00000029280d823e */ /* 0x000fe200000000ff */
[----:B------:R-:W-:Y:S01]  /*8a20*/  @!P0 FMUL.FTZ R8, R12, R14 ;  /* 0x0000000e0c088220 */ /* 0x000fe20000410000 */
[----:B------:R-:W-:Y:S01]  /*8a30*/  @!P0 F2FP.PACK_AB R14, R46, R47 ;  /* 0x0000002f2e0e823e */ /* 0x000fe200000000ff */
[----:B------:R-:W-:Y:S01]  /*8a40*/  @!P0 FFMA.FTZ R7, R23, R24, R7 ;  /* 0x0000001817078223 */ /* 0x000fe20000010007 */
[----:B------:R-:W-:Y:S01]  /*8a50*/  @!P0 F2FP.PACK_AB R12, R31, R36 ;  /* 0x000000241f0c823e */ /* 0x000fe200000000ff */
[----:B------:R-:W-:Y:S01]  /*8a60*/  @!P0 FFMA.FTZ R8, R25, R26, R8 ;  /* 0x0000001a19088223 */ /* 0x000fe20000010008 */
[----:B------:R-:W-:Y:S01]  /*8a70*/  @!P0 MOV R19, R13 ;  /* 0x0000000d00138202 */ /* 0x000fe20000000f00 */
[----:B------:R-:W-:Y:S02]  /*8a80*/  @!P0 FFMA.FTZ R9, R27, R28, R9 ;  /* 0x0000001c1b098223 */ /* 0x000fe40000010009 */
[----:B------:R-:W-:Y:S01]  /*8a90*/  @!P0 IMAD.MOV.U32 R16, RZ, RZ, R14 ;  /* 0x000000ffff108224 */ /* 0x000fe200078e000e */
[----:B------:R-:W-:Y:S01]  /*8aa0*/  @!P0 F2FP.PACK_AB R7, R8, R7 ;  /* 0x000000070807823e */ /* 0x000fe200000000ff */
[----:B------:R-:W-:Y:S02]  /*8ab0*/  @!P0 IMAD.MOV.U32 R18, RZ, RZ, R12 ;  /* 0x000000ffff128224 */ /* 0x000fe400078e000c */
[----:B------:R-:W-:Y:S01]  /*8ac0*/  @!P0 FFMA.FTZ R10, R29, R30, R10 ;  /* 0x0000001e1d0a8223 */ /* 0x000fe2000001000a */
[----:B------:R-:W-:Y:S02]  /*8ad0*/  @!P0 MOV R34, R7 ;  /* 0x0000000700228202 */ /* 0x000fe40000000f00 */
[----:B------:R1:W-:Y:S02]  /*8ae0*/  STG.E.128 [R44.64], R16 ;  /* 0x000000102c007986 */ /* 0x0003e4000c101d0c */
[----:B------:R-:W-:Y:S04]  /*8af0*/  @!P0 F2FP.PACK_AB R9, R10, R9 ;  /* 0x000000090a09823e */ /* 0x000fe800000000ff */
[----:B------:R-:W-:Y:S02]  /*8b00*/  @!P0 MOV R35, R9 ;  /* 0x0000000900238202 */ /* 0x000fe40000000f00 */
[----:B------:R-:W-:Y:S11]  /*8b10*/  ISETP.GE.AND P0, PT, R39, c[0x0][0x1d4], PT ;  /* 0x0000750027007a0c */ /* 0x000ff60003f06270 */
[----:B------:R-:W-:Y:S02]  /*8b20*/  @!UPT UIADD3 URZ, URZ, URZ, URZ ;  /* 0x0000003f3f3ff290 */ /* 0x000fe4000fffe03f */
[----:B------:R-:W-:-:S05]  /*8b30*/  @P0 BRA `(.L_x_1857) ;  /* 0x0000031000000947 */ /* 0x000fca0003800000 */
[--C-:B------:R-:W-:Y:S02]  /*8b40*/  SHF.R.S32.HI R2, RZ, 0x1f, R39.reuse ;  /* 0x0000001fff027819 */ /* 0x100fe40000011427 */
[----:B------:R-:W-:Y:S04]  /*8b50*/  IADD3 R0, P3, P0, R80, R60, R39 ;  /* 0x0000003c50007210 */ /* 0x000fe8000787e027 */
[----:B------:R-:W-:Y:S02]  /*8b60*/  IADD3.X R3, R82, R61, R2, P3, P0 ;  /* 0x0000003d52037210 */ /* 0x000fe40001fe0402 */
[C---:B------:R-:W-:Y:S04]  /*8b70*/  LEA R2, P0, R0.reuse, c[0x0][0x1c8], 0x1 ;  /* 0x0000720000027a11 */ /* 0x040fe800078008ff */
[----:B------:R-:W-:Y:S05]  /*8b80*/  LEA.HI.X R3, R0, c[0x0][0x1cc], R3, 0x1, P0 ;  /* 0x0000730000037a11 */ /* 0x000fea00000f0c03 */
[----:B------:R2:W-:Y:S01]  /*8b90*/  STG.E.128 [R2.64], R32 ;  /* 0x0000002002007986 */ /* 0x0005e2000c101d0c */
[----:B------:R-:W-:-:S05]  /*8ba0*/  BRA `(.L_x_1857) ;  /* 0x000002a000007947 */ /* 0x000fca0003800000 */
.L_x_1843:
        /* <DEDUP_REMOVED lines=22> */
.L_x_1875:
[----:B------:R-:W-:Y:S05]  /*8d10*/  BSYNC B0 ;  /* 0x0000000000007941 */ /* 0x000fea0003800000 */
.L_x_1874:
        /* <DEDUP_REMOVED lines=19> */
.L_x_1857:
[----:B------:R-:W-:Y:S05]  /*8e50*/  BSYNC B2 ;  /* 0x0000000000027941 */ /* 0x000fea0003800000 */
.L_x_1842:
[----:B--2---:R-:W-:Y:S01]  /*8e60*/  IMAD.WIDE.U32 R2, R38, 0x30, RZ ;  /* 0x0000003026027825 */ /* 0x004fe200078e00ff */
[----:B-1----:R-:W-:Y:S01]  /*8e70*/  P2R R14, PR, RZ, 0x2 ;  /* 0x00000002ff0e7803 */ /* 0x002fe20000000000 */
[----:B------:R-:W-:Y:S01]  /*8e80*/  BSSY B0, `(.L_x_1876) ;  /* 0x000004e000007945 */ /* 0x000fe20003800000 */
[----:B------:R-:W-:Y:S01]  /*8e90*/  LOP3.LUT P1, RZ, R215, 0x8, RZ, 0xc0, !PT ;  /* 0x00000008d7ff7812 */ /* 0x000fe2000782c0ff */
[----:B------:R-:W-:Y:S01]  /*8ea0*/  IMAD R5, R83, 0x30, RZ ;  /* 0x0000003053057824 */ /* 0x000fe200078e02ff */
[-C--:B------:R-:W-:Y:S02]  /*8eb0*/  IADD3 R0, P0, R112, R2.reuse, RZ ;  /* 0x0000000270007210 */ /* 0x080fe40007f1e0ff */
[----:B------:R-:W-:Y:S01]  /*8ec0*/  LOP3.LUT P5, RZ, R215, 0x2, RZ, 0xc0, !PT ;  /* 0x00000002d7ff7812 */ /* 0x000fe200078ac0ff */
[----:B------:R-:W-:Y:S01]  /*8ed0*/  IMAD.IADD R5, R3, 0x1, R5 ;  /* 0x0000000103057824 */ /* 0x000fe200078e0205 */
[----:B------:R-:W-:Y:S03]  /*8ee0*/  LOP3.LUT P6, RZ, R215, 0x1, RZ, 0xc0, !PT ;  /* 0x00000001d7ff7812 */ /* 0x000fe600078cc0ff */
[----:B------:R-:W-:Y:S01]  /*8ef0*/  IMAD.X R3, R5, 0x1, R122, P0 ;  /* 0x0000000105037824 */ /* 0x000fe200000e067a */
[----:B------:R-:W-:Y:S01]  /*8f00*/  IADD3 R10, P0, R121, R2, RZ ;  /* 0x00000002790a7210 */ /* 0x000fe20007f1e0ff */
[----:B------:R-:W-:Y:S04]  /*8f10*/  IMAD.IADD R2, R79, 0x1, -R231 ;  /* 0x000000014f027824 */ /* 0x000fe800078e0ae7 */
[----:B------:R-:W-:Y:S01]  /*8f20*/  IMAD.X R24, R5, 0x1, R120, P0 ;  /* 0x0000000105187824 */ /* 0x000fe200000e0678 */
[----:B------:R-:W-:Y:S11]  /*8f30*/  ISETP.GE.AND P0, PT, R2, 0x21, PT ;  /* 0x000000210200780c */ /* 0x000ff60003f06270 */
[----:B------:R-:W-:Y:S02]  /*8f40*/  @!UPT UIADD3 URZ, URZ, URZ, URZ ;  /* 0x0000003f3f3ff290 */ /* 0x000fe4000fffe03f */
[----:B------:R-:W-:Y:S02]  /*8f50*/  @P0 IADD3 R5, P3, R0, 0x20, RZ ;  /* 0x0000002000050810 */ /* 0x000fe40007f7e0ff */
[----:B------:R-:W-:Y:S03]  /*8f60*/  @P0 MOV R9, R97 ;  /* 0x0000006100090202 */ /* 0x000fe60000000f00 */
[----:B------:R-:W-:Y:S01]  /*8f70*/  @P0 IMAD.X R8, RZ, RZ, R3, P3 ;  /* 0x000000ffff080224 */ /* 0x000fe200018e0603 */
[----:B------:R-:W-:Y:S11]  /*8f80*/  ISETP.GE.AND P3, PT, R2, 0x1, PT ;  /* 0x000000010200780c */ /* 0x000ff60003f66270 */
[----:B------:R-:W-:Y:S02]  /*8f90*/  @!UPT UIADD3 URZ, URZ, URZ, URZ ;  /* 0x0000003f3f3ff290 */ /* 0x000fe4000fffe03f */
[----:B------:R-:W-:Y:S01]  /*8fa0*/  @P3 MOV R2, R86 ;  /* 0x0000005600023202 */ /* 0x000fe20000000f00 */
[----:B------:R-:W-:Y:S02]  /*8fb0*/  @P3 IMAD R7, R3, c[0x0][0x258], RZ ;  /* 0x0000960003073a24 */ /* 0x000fe400078e02ff */
[----:B------:R-:W-:Y:S04]  /*8fc0*/  @P3 IMAD.MOV.U32 R3, RZ, RZ, R97 ;  /* 0x000000ffff033224 */ /* 0x000fe800078e0061 */
[C---:B------:R-:W-:Y:S04]  /*8fd0*/  @P3 IMAD.WIDE.U32 R2, R0.reuse, c[0x0][0x258], R2 ;  /* 0x0000960000023a25 */ /* 0x040fe800078e0002 */
[----:B------:R-:W-:Y:S01]  /*8fe0*/  @P3 IMAD R0, R0, c[0x0][0x25c], R7 ;  /* 0x0000970000003a24 */ /* 0x000fe200078e0207 */
[C---:B------:R-:W-:Y:S03]  /*8ff0*/  @P3 LEA R12, P4, R2.reuse, c[0x0][0x250], 0x1 ;  /* 0x00009400020c3a11 */ /* 0x040fe600078808ff */
[----:B------:R-:W-:Y:S05]  /*9000*/  @P3 IMAD.IADD R0, R3, 0x1, R0 ;  /* 0x0000000103003824 */ /* 0x000fea00078e0200 */
[----:B------:R-:W-:Y:S01]  /*9010*/  @P3 LEA.HI.X R13, R2, c[0x0][0x254], R0, 0x1, P4 ;  /* 0x00009500020d3a11 */ /* 0x000fe200020f0c00 */
[----:B------:R-:W-:Y:S02]  /*9020*/  @P0 IMAD R0, R8, c[0x0][0x258], RZ ;  /* 0x0000960008000a24 */ /* 0x000fe400078e02ff */
[----:B------:R-:W-:Y:S02]  /*9030*/  @P0 IMAD.MOV.U32 R8, RZ, RZ, R86 ;  /* 0x000000ffff080224 */ /* 0x000fe400078e0056 */
[----:B------:R-:W-:Y:S01]  /*9040*/  @!PT LDS RZ, [RZ] ;  /* 0x00000000fffff984 */ /* 0x000fe20000000800 */
[----:B------:R-:W-:Y:S01]  /*9050*/  @!PT LDS RZ, [RZ] ;  /* 0x00000000fffff984 */ /* 0x000fe20000000800 */
[----:B------:R-:W-:Y:S01]  /*9060*/  @!PT LDS RZ, [RZ] ;  /* 0x00000000fffff984 */ /* 0x000fe20000000800 */
[----:B------:R1:W-:Y:S01]  /*9070*/  @P3 LDGSTS.E.BYPASS.LTC128B.128 [R220+0x4080], [R12.64], !P1 ;  /* 0x040800000cdc3fae */ /* 0x0003e2000c901d4c */
[----:B------:R-:W-:Y:S01]  /*9080*/  ISETP.NE.AND P1, PT, R14, RZ, PT ;  /* 0x000000ff0e00720c */ /* 0x000fe20003f25270 */
[C---:B------:R-:W-:Y:S04]  /*9090*/  @P0 IMAD.WIDE.U32 R8, R5.reuse, c[0x0][0x258], R8 ;  /* 0x0000960005080a25 */ /* 0x040fe800078e0008 */
[----:B------:R-:W-:Y:S01]  /*90a0*/  @P0 IMAD R5, R5, c[0x0][0x25c], R0 ;  /* 0x0000970005050a24 */ /* 0x000fe200078e0200 */
[C---:B------:R-:W-:Y:S03]  /*90b0*/  @P0 LEA R2, P4, R8.reuse, c[0x0][0x250], 0x1 ;  /* 0x0000940008020a11 */ /* 0x040fe600078808ff */
[----:B------:R-:W-:Y:S05]  /*90c0*/  @P0 IMAD.IADD R5, R9, 0x1, R5 ;  /* 0x0000000109050824 */ /* 0x000fea00078e0205 */
[----:B------:R-:W-:Y:S02]  /*90d0*/  @P0 LEA.HI.X R3, R8, c[0x0][0x254], R5, 0x1, P4 ;  /* 0x0000950008030a11 */ /* 0x000fe400020f0c05 */
[C---:B------:R-:W-:Y:S11]  /*90e0*/  LOP3.LUT P4, RZ, R215.reuse, 0x4, RZ, 0xc0, !PT ;  /* 0x00000004d7ff7812 */ /* 0x040ff6000788c0ff */
[----:B------:R-:W-:Y:S02]  /*90f0*/  @!UPT UIADD3 URZ, URZ, URZ, URZ ;  /* 0x0000003f3f3ff290 */ /* 0x000fe4000fffe03f */
[----:B------:R1:W-:Y:S04]  /*9100*/  @P3 LDGSTS.E.BYPASS.LTC128B.128 [R220+0x5880], [R12.64+0x80], !P4 ;  /* 0x058800800cdc3fae */ /* 0x0003e8000e101d4c */
[----:B------:R1:W-:Y:S04]  /*9110*/  @P3 LDGSTS.E.BYPASS.LTC128B.128 [R220+0x7080], [R12.64+0x100], !P5 ;  /* 0x070801000cdc3fae */ /* 0x0003e8000e901d4c */
[----:B------:R1:W-:Y:S01]  /*9120*/  @P3 LDGSTS.E.BYPASS.LTC128B.128 [R220+0x8880], [R12.64+0x180], !P6 ;  /* 0x088801800cdc3fae */ /* 0x0003e2000f101d4c */
[----:B------:R-:W-:Y:S11]  /*9130*/  LOP3.LUT P3, RZ, R215, 0x8, RZ, 0xc0, !PT ;  /* 0x00000008d7ff7812 */ /* 0x000ff6000786c0ff */
[----:B------:R-:W-:Y:S02]  /*9140*/  @!UPT UIADD3 URZ, URZ, URZ, URZ ;  /* 0x0000003f3f3ff290 */ /* 0x000fe4000fffe03f */
[----:B------:R1:W-:Y:S04]  /*9150*/  @P0 LDGSTS.E.BYPASS.LTC128B.128 [R223+0x5080], [R2.64], !P3 ;  /* 0x0508000002df0fae */ /* 0x0003e8000d901d4c */
[----:B------:R1:W-:Y:S04]  /*9160*/  @P0 LDGSTS.E.BYPASS.LTC128B.128 [R223+0x6880], [R2.64+0x80], !P4 ;  /* 0x0688008002df0fae */ /* 0x0003e8000e101d4c */
[----:B------:R1:W-:Y:S04]  /*9170*/  @P0 LDGSTS.E.BYPASS.LTC128B.128 [R223+0x8080], [R2.64+0x100], !P5 ;  /* 0x0808010002df0fae */ /* 0x0003e8000e901d4c */
[----:B------:R1:W-:Y:S01]  /*9180*/  @P0 LDGSTS.E.BYPASS.LTC128B.128 [R223+0x9880], [R2.64+0x180], !P6 ;  /* 0x0988018002df0fae */ /* 0x0003e2000f101d4c */
[----:B------:R-:W-:Y:S03]  /*9190*/  ISETP.GT.AND P0, PT, R79, R231, PT ;  /* 0x000000e74f00720c */ /* 0x000fe60003f04270 */
[----:B------:R-:W0:Y:S01]  /*91a0*/  LDGDEPBAR ;  /* 0x00000000000079af */ /* 0x000e220000000000 */
[----:B------:R-:W-:Y:S04]  /*91b0*/  DEPBAR.LE SB0, 0x0 ;  /* 0x000080000000791a */ /* 0x000fe80000000000 */
[----:B------:R-:W-:Y:S06]  /*91c0*/  BAR.SYNC.DEFER_BLOCKING 0x0 ;  /* 0x0000000000007b1d */ /* 0x000fec0000010000 */
[----:B------:R-:W-:-:S05]  /*91d0*/  @!P0 BRA `(.L_x_1877) ;  /* 0x0000018000008947 */ /* 0x000fca0003800000 */
[----:B-1----:R-:W-:Y:S02]  /*91e0*/  IMAD.MOV.U32 R8, RZ, RZ, R84 ;  /* 0x000000ffff087224 */ /* 0x002fe400078e0054 */
[----:B------:R-:W-:Y:S02]  /*91f0*/  IMAD.MOV.U32 R9, RZ, RZ, R96 ;  /* 0x000000ffff097224 */ /* 0x000fe400078e0060 */
[----:B------:R-:W-:Y:S02]  /*9200*/  IMAD R0, R24, c[0x0][0x208], RZ ;  /* 0x0000820018007a24 */ /* 0x000fe400078e02ff */
[C---:B------:R-:W-:Y:S04]  /*9210*/  IMAD.WIDE.U32 R8, R10.reuse, c[0x0][0x208], R8 ;  /* 0x000082000a087a25 */ /* 0x040fe800078e0008 */
        /* <DEDUP_REMOVED lines=20> */
.L_x_1877:
[----:B-1----:R-:W-:Y:S05]  /*9360*/  BSYNC B0 ;  /* 0x0000000000007941 */ /* 0x002fea0003800000 */
.L_x_1876:
[----:B------:R-:W-:Y:S01]  /*9370*/  ISETP.GE.AND P0, PT, R155, R79, PT ;  /* 0x0000004f9b00720c */ /* 0x000fe20003f06270 */
[----:B------:R-:W-:Y:S01]  /*9380*/  @!UPT UIADD3 URZ, URZ, URZ, URZ ;  /* 0x0000003f3f3ff290 */ /* 0x000fe2000fffe03f */
[----:B------:R-:W-:Y:S11]  /*9390*/  BSSY B0, `(.L_x_1878) ;  /* 0x000001c000007945 */ /* 0x000ff60003800000 */
[----:B------:R-:W-:-:S05]  /*93a0*/  @P0 BRA `(.L_x_1879) ;  /* 0x000001a000000947 */ /* 0x000fca0003800000 */
[----:B------:R-:W-:Y:S01]  /*93b0*/  IADD3 R0, P0, R10, 0x20, RZ ;  /* 0x000000200a007810 */ /* 0x000fe20007f1e0ff */
[----:B------:R-:W-:Y:S02]  /*93c0*/  IMAD.MOV.U32 R8, RZ, RZ, R84 ;  /* 0x000000ffff087224 */ /* 0x000fe400078e0054 */
[----:B------:R-:W-:Y:S02]  /*93d0*/  IMAD.MOV.U32 R9, RZ, RZ, R96 ;  /* 0x000000ffff097224 */ /* 0x000fe400078e0060 */
[----:B------:R-:W-:Y:S02]  /*93e0*/  IMAD.X R2, RZ, RZ, R24, P0 ;  /* 0x000000ffff027224 */ /* 0x000fe400000e0618 */
        /* <DEDUP_REMOVED lines=22> */
.L_x_1879:
[----:B------:R-:W-:Y:S05]  /*9550*/  BSYNC B0 ;  /* 0x0000000000007941 */ /* 0x000fea0003800000 */
.L_x_1878:
[----:B------:R-:W-:Y:S01]  /*9560*/  ISETP.GT.AND P5, PT, R38, R113, PT ;  /* 0x000000712600720c */ /* 0x000fe20003fa4270 */
[----:B------:R-:W-:Y:S01]  /*9570*/  @!UPT UIADD3 URZ, URZ, URZ, URZ ;  /* 0x0000003f3f3ff290 */ /* 0x000fe2000fffe03f */
[----:B------:R-:W-:Y:S11]  /*9580*/  BSSY B0, `(.L_x_1880) ;  /* 0x0000029000007945 */ /* 0x000ff60003800000 */
[----:B------:R-:W-:-:S05]  /*9590*/  @!P5 BRA `(.L_x_1881) ;  /* 0x000002700000d947 */ /* 0x000fca0003800000 */
[----:B------:R-:W-:Y:S01]  /*95a0*/  IADD3 R0, R38, -0x1, RZ ;  /* 0xffffffff26007810 */ /* 0x000fe20007ffe0ff */
[----:B-1----:R-:W-:Y:S01]  /*95b0*/  IMAD.MOV.U32 R2, RZ, RZ, R110 ;  /* 0x000000ffff027224 */ /* 0x002fe200078e006e */
[----:B------:R-:W-:Y:S01]  /*95c0*/  P2R R12, PR, RZ, 0x4 ;  /* 0x00000004ff0c7803 */ /* 0x000fe20000000000 */
[----:B------:R-:W-:Y:S01]  /*95d0*/  IMAD.MOV.U32 R3, RZ, RZ, R109 ;  /* 0x000000ffff037224 */ /* 0x000fe200078e006d */
[----:B------:R-:W-:Y:S01]  /*95e0*/  SHF.R.S32.HI R7, RZ, 0x1f, R0 ;  /* 0x0000001fff077819 */ /* 0x000fe20000011400 */
[----:B------:R-:W-:Y:S01]  /*95f0*/  IMAD R5, R138, R0, RZ ;  /* 0x000000008a057224 */ /* 0x000fe200078e02ff */
[C---:B------:R-:W-:Y:S01]  /*9600*/  LOP3.LUT P2, RZ, R215.reuse, 0x8, RZ, 0xc0, !PT ;  /* 0x00000008d7ff7812 */ /* 0x040fe2000784c0ff */
[-C--:B------:R-:W-:Y:S01]  /*9610*/  IMAD.WIDE.U32 R2, R0, R124.reuse, R2 ;  /* 0x0000007c00027225 */ /* 0x080fe200078e0002 */
[----:B------:R-:W-:Y:S02]  /*9620*/  P2R R10, PR, RZ, 0x2 ;  /* 0x00000002ff0a7803 */ /* 0x000fe40000000000 */
[----:B------:R-:W-:Y:S01]  /*9630*/  LOP3.LUT P1, RZ, R215, 0x4, RZ, 0xc0, !PT ;  /* 0x00000004d7ff7812 */ /* 0x000fe2000782c0ff */
[----:B------:R-:W-:Y:S01]  /*9640*/  IMAD R0, R7, R124, R5 ;  /* 0x0000007c07007224 */ /* 0x000fe200078e0205 */
[----:B------:R-:W-:Y:S03]  /*9650*/  IADD3 R5, -R231, 0x30, RZ ;  /* 0x00000030e7057810 */ /* 0x000fe60007ffe1ff */
[----:B------:R-:W-:Y:S01]  /*9660*/  IMAD.IADD R0, R3, 0x1, R0 ;  /* 0x0000000103007824 */ /* 0x000fe200078e0200 */
[C---:B------:R-:W-:Y:S11]  /*9670*/  ISETP.GE.AND P3, PT, R5.reuse, 0x1, PT ;  /* 0x000000010500780c */ /* 0x040ff60003f66270 */
[----:B------:R-:W-:Y:S02]  /*9680*/  @!UPT UIADD3 URZ, URZ, URZ, URZ ;  /* 0x0000003f3f3ff290 */ /* 0x000fe4000fffe03f */
[C---:B------:R-:W-:Y:S04]  /*9690*/  @P3 LEA R8, P0, R2.reuse, c[0x0][0x220], 0x1 ;  /* 0x0000880002083a11 */ /* 0x040fe800078008ff */
[----:B------:R-:W-:Y:S02]  /*96a0*/  @P3 LEA.HI.X R9, R2, c[0x0][0x224], R0, 0x1, P0 ;  /* 0x0000890002093a11 */ /* 0x000fe400000f0c00 */
[----:B------:R-:W-:Y:S03]  /*96b0*/  ISETP.GE.AND P0, PT, R5, 0x21, PT ;  /* 0x000000210500780c */ /* 0x000fe60003f06270 */
[----:B------:R-:W-:Y:S01]  /*96c0*/  @!PT LDS RZ, [RZ] ;  /* 0x00000000fffff984 */ /* 0x000fe20000000800 */
[----:B------:R-:W-:Y:S01]  /*96d0*/  @!PT LDS RZ, [RZ] ;  /* 0x00000000fffff984 */ /* 0x000fe20000000800 */
[----:B------:R-:W-:Y:S01]  /*96e0*/  @!PT LDS RZ, [RZ] ;  /* 0x00000000fffff984 */ /* 0x000fe20000000800 */
[----:B------:R1:W-:Y:S01]  /*96f0*/  @P3 LDGSTS.E.BYPASS.LTC128B.128 [R220+0xa080], [R8.64], !P2 ;  /* 0x0a08000008dc3fae */ /* 0x0003e2000d101d4c */
[----:B------:R-:W-:Y:S03]  /*9700*/  ISETP.NE.AND P2, PT, R12, RZ, PT ;  /* 0x000000ff0c00720c */ /* 0x000fe60003f45270 */
[----:B------:R1:W-:Y:S06]  /*9710*/  @P3 LDGSTS.E.BYPASS.LTC128B.128 [R220+0xb880], [R8.64+0x80], !P1 ;  /* 0x0b88008008dc3fae */ /* 0x0003ec000c901d4c */
[----:B------:R-:W-:Y:S05]  /*9720*/  @P0 IADD3 R3, P4, R154, R2, RZ ;  /* 0x000000029a030210 */ /* 0x000fea0007f9e0ff */
[----:B------:R-:W-:Y:S01]  /*9730*/  @P0 IMAD.X R0, R0, 0x1, R134, P4 ;  /* 0x0000000100000824 */ /* 0x000fe200020e0686 */
[C---:B------:R-:W-:Y:S04]  /*9740*/  @P0 LEA R2, P4, R3.reuse, c[0x0][0x220], 0x1 ;  /* 0x0000880003020a11 */ /* 0x040fe800078808ff */
[----:B------:R-:W-:Y:S02]  /*9750*/  @P0 LEA.HI.X R3, R3, c[0x0][0x224], R0, 0x1, P4 ;  /* 0x0000890003030a11 */ /* 0x000fe400020f0c00 */
[C---:B------:R-:W-:Y:S11]  /*9760*/  LOP3.LUT P4, RZ, R215.reuse, 0x2, RZ, 0xc0, !PT ;  /* 0x00000002d7ff7812 */ /* 0x040ff6000788c0ff */
[----:B------:R-:W-:Y:S02]  /*9770*/  @!UPT UIADD3 URZ, URZ, URZ, URZ ;  /* 0x0000003f3f3ff290 */ /* 0x000fe4000fffe03f */
[----:B------:R1:W-:Y:S04]  /*9780*/  @P3 LDGSTS.E.BYPASS.LTC128B.128 [R220+0xd080], [R8.64+0x100], !P4 ;  /* 0x0d08010008dc3fae */ /* 0x0003e8000e101d4c */
[----:B------:R1:W-:Y:S01]  /*9790*/  @P3 LDGSTS.E.BYPASS.LTC128B.128 [R220+0xe880], [R8.64+0x180], !P6 ;  /* 0x0e88018008dc3fae */ /* 0x0003e2000f101d4c */
[----:B------:R-:W-:Y:S11]  /*97a0*/  LOP3.LUT P3, RZ, R215, 0x8, RZ, 0xc0, !PT ;  /* 0x00000008d7ff7812 */ /* 0x000ff6000786c0ff */
[----:B------:R-:W-:Y:S02]  /*97b0*/  @!UPT UIADD3 URZ, URZ, URZ, URZ ;  /* 0x0000003f3f3ff290 */ /* 0x000fe4000fffe03f */
[----:B------:R1:W-:Y:S04]  /*97c0*/  @P0 LDGSTS.E.BYPASS.LTC128B.128 [R223+0xb080], [R2.64], !P3 ;  /* 0x0b08000002df0fae */ /* 0x0003e8000d901d4c */
[----:B------:R1:W-:Y:S01]  /*97d0*/  @P0 LDGSTS.E.BYPASS.LTC128B.128 [R223+0xc880], [R2.64+0x80], !P1 ;  /* 0x0c88008002df0fae */ /* 0x0003e2000c901d4c */
[----:B------:R-:W-:Y:S03]  /*97e0*/  ISETP.NE.AND P1, PT, R10, RZ, PT ;  /* 0x000000ff0a00720c */ /* 0x000fe60003f25270 */
[----:B------:R1:W-:Y:S04]  /*97f0*/  @P0 LDGSTS.E.BYPASS.LTC128B.128 [R223+0xe080], [R2.64+0x100], !P4 ;  /* 0x0e08010002df0fae */ /* 0x0003e8000e101d4c */
[----:B------:R1:W-:Y:S04]  /*9800*/  @P0 LDGSTS.E.BYPASS.LTC128B.128 [R223+0xf880], [R2.64+0x180], !P6 ;  /* 0x0f88018002df0fae */ /* 0x0003e8000f101d4c */
.L_x_1881:
[----:B------:R-:W-:Y:S05]  /*9810*/  BSYNC B0 ;  /* 0x0000000000007941 */ /* 0x000fea0003800000 */
.L_x_1880:
[----:B------:R-:W0:Y:S01]  /*9820*/  LDGDEPBAR ;  /* 0x00000000000079af */ /* 0x000e220000000000 */
[----:B------:R-:W-:Y:S01]  /*9830*/  IADD3 R38, R38, -0x1, RZ ;  /* 0xffffffff26267810 */ /* 0x000fe20007ffe0ff */
[----:B------:R-:W-:-:S05]  /*9840*/  @P5 BRA `(.L_x_1882) ;  /* 0xffffa2f000005947 */ /* 0x000fca000383ffff */
[----:B------:R-:W2:Y:S04]  /*9850*/  LDL R5, [R1+0x64] ;  /* 0x0000640001057983 */ /* 0x000ea80000100800 */
[----:B------:R3:W5:Y:S01]  /*9860*/  LDL R21, [R1+0x58] ;  /* 0x0000580001157983 */ /* 0x0007620000100800 */
[----:B------:R-:W-:Y:S03]  /*9870*/  WARPSYNC 0xffffffff ;  /* 0xffffffff00007948 */ /* 0x000fe60003800000 */
[----:B------:R-:W-:Y:S01]  /*9880*/  BAR.SYNC.DEFER_BLOCKING 0x0 ;  /* 0x0000000000007b1d */ /* 0x000fe20000010000 */
[----:B--2---:R-:W-:-:S05]  /*9890*/  IADD3 R0, R5, 0x2f, RZ ;  /* 0x0000002f05007810 */ /* 0x004fca0007ffe0ff */
[----:B------:R-:W-:-:S05]  /*98a0*/  IMAD.HI R0, R0, 0x2aaaaaab, RZ ;  /* 0x2aaaaaab00007827 */ /* 0x000fca00078e02ff */
[----:B-1----:R-:W-:-:S04]  /*98b0*/  SHF.R.U32.HI R2, RZ, 0x1f, R0 ;  /* 0x0000001fff027819 */ /* 0x002fc80000011600 */
[----:B------:R-:W-:Y:S02]  /*98c0*/  LEA.HI.SX32 R18, R0, R2, 0x1d ;  /* 0x0000000200127211 */ /* 0x000fe400078feaff */
.L_x_1841:
[----:B---3--:R-:W2:Y:S04]  /*98d0*/  LDL R26, [R1+0x70] ;  /* 0x00007000011a7983 */ /* 0x008ea80000100800 */
[----:B------:R-:W3:Y:S04]  /*98e0*/  LDL.LU R3, [R1+0xc0] ;  /* 0x0000c00001037983 */ /* 0x000ee80000300800 */
[----:B------:R-:W3:Y:S01]  /*98f0*/  S2R R2, SR_TID.X ;  /* 0x0000000000027919 */ /* 0x000ee20000002100 */
[----:B------:R-:W-:-:S05]  /*9900*/  IMAD.MOV.U32 R0, RZ, RZ, c[0x0][0x2c4] ;  /* 0x0000b100ff007624 */ /* 0x000fca00078e00ff */
[----:B------:R-:W-:Y:S01]  /*9910*/  ISETP.NE.AND P3, PT, R0, 0x1, PT ;  /* 0x000000010000780c */ /* 0x000fe20003f65270 */
[----:B------:R-:W-:-:S05]  /*9920*/  IMAD.MOV.U32 R4, RZ, RZ, c[0x0][0x32c] ;  /* 0x0000cb00ff047624 */ /* 0x000fca00078e00ff */
[----:B------:R-:W-:Y:S02]  /*9930*/  ISETP.GE.AND P1, PT, R4, 0x1, PT ;  /* 0x000000010400780c */ /* 0x000fe40003f26270 */
[----:B--2---:R-:W-:Y:S01]  /*9940*/  IADD3 R0, R26, 0x7f, RZ ;  /* 0x0000007f1a007810 */ /* 0x004fe20007ffe0ff */
[----:B---3--:R1:W-:Y:S04]  /*9950*/  STL.64 [R1], R2 ;  /* 0x0000000201007387 */ /* 0x0083e80000100a00 */
[----:B-1----:R-:W-:-:S05]  /*9960*/  @P3 IMAD.HI.U32 R2, R0, c[0x0][0x2c8], RZ ;  /* 0x0000b20000023a27 */ /* 0x002fca00078e00ff */
[----:B------:R-:W-:Y:S01]  /*9970*/  @P3 SHF.R.U32.HI R0, RZ, c[0x0][0x2cc], R2 ;  /* 0x0000b300ff003a19 */ /* 0x000fe20000011602 */
[----:B------:R-:W-:-:S03]  /*9980*/  IMAD.U32 R2, RZ, RZ, UR8 ;  /* 0x00000008ff027e24 */ /* 0x000fc6000f8e00ff */
[----:B------:R-:W-:Y:S02]  /*9990*/  IADD3 R0, R0, 0x1, R5 ;  /* 0x0000000100007810 */ /* 0x000fe40007ffe005 */
[----:B------:R-:W-:-:S03]  /*99a0*/  IADD3 R24, P0, R2, 0x4, RZ ;  /* 0x0000000402187810 */ /* 0x000fc60007f1e0ff */
[----:B-----5:R-:W-:Y:S02]  /*99b0*/  IMAD.IADD R3, R0, 0x1, -R21 ;  /* 0x0000000100037824 */ /* 0x020fe400078e0a15 */
[----:B------:R-:W-:-:S03]  /*99c0*/  IMAD.X R25, RZ, RZ, UR7, P0 ;  /* 0x00000007ff197e24 */ /* 0x000fc600080e06ff */
        /* <DEDUP_REMOVED lines=12> */
.L_x_1885:
[----:B------:R-:W-:-:S13]  /*9a90*/  ISETP.NE.AND P0, PT, R4, 0x1, PT ;  /* 0x000000010400780c */ /* 0x000fda0003f05270 */
[----:B------:R-:W-:-:S05]  /*9aa0*/  @P0 IMAD.HI.U32 R3, R0, c[0x0][0x330], RZ ;  /* 0x0000cc0000030a27 */ /* 0x000fca00078e00ff */
[----:B------:R-:W-:Y:S02]  /*9ab0*/  @P0 SHF.R.U32.HI R0, RZ, c[0x0][0x334], R3 ;  /* 0x0000cd00ff000a19 */ /* 0x000fe40000011603 */
.L_x_1886:
[----:B------:R-:W-:Y:S05]  /*9ac0*/  BSYNC B0 ;  /* 0x0000000000007941 */ /* 0x000fea0003800000 */
.L_x_1884:
[----:B------:R-:W-:-:S05]  /*9ad0*/  IMAD R0, R0, R4, c[0x0][0x32c] ;  /* 0x0000cb0000007624 */ /* 0x000fca00078e0204 */
[----:B------:R-:W-:-:S04]  /*9ae0*/  IMNMX R2, R2, R0, PT ;  /* 0x0000000002027217 */ /* 0x000fc80003800200 */
.L_x_1883:
[----:B------:R-:W-:Y:S01]  /*9af0*/  IADD3 R3, R2, 0x2f, RZ ;  /* 0x0000002f02037810 */ /* 0x000fe20007ffe0ff */
[----:B------:R-:W-:-:S04]  /*9b00*/  @P3 IMAD.HI.U32 R2, R26, c[0x0][0x2c8], RZ ;  /* 0x0000b2001a023a27 */ /* 0x000fc800078e00ff */
[----:B------:R-:W-:-:S04]  /*9b10*/  IMAD.HI R3, R3, 0x2aaaaaab, RZ ;  /* 0x2aaaaaab03037827 */ /* 0x000fc800078e02ff */
[----:B------:R-:W-:Y:S01]  /*9b20*/  IMAD.MOV.U32 R0, RZ, RZ, R26 ;  /* 0x000000ffff007224 */ /* 0x000fe200078e001a */
[----:B------:R-:W-:Y:S02]  /*9b30*/  @P3 SHF.R.U32.HI R0, RZ, c[0x0][0x2cc], R2 ;  /* 0x0000b300ff003a19 */ /* 0x000fe40000011602 */
[----:B------:R-:W-:Y:S02]  /*9b40*/  SHF.R.U32.HI R8, RZ, 0x1f, R3 ;  /* 0x0000001fff087819 */ /* 0x000fe40000011603 */
        /* <DEDUP_REMOVED lines=14> */
.L_x_1889:
[----:B------:R-:W-:-:S13]  /*9c30*/  ISETP.NE.AND P0, PT, R4, 0x1, PT ;  /* 0x000000010400780c */ /* 0x000fda0003f05270 */
[----:B------:R-:W-:-:S05]  /*9c40*/  @P0 IMAD.HI.U32 R3, R0, c[0x0][0x330], RZ ;  /* 0x0000cc0000030a27 */ /* 0x000fca00078e00ff */
[----:B------:R-:W-:Y:S02]  /*9c50*/  @P0 SHF.R.U32.HI R0, RZ, c[0x0][0x334], R3 ;  /* 0x0000cd00ff000a19 */ /* 0x000fe40000011603 */
.L_x_1890:
[----:B------:R-:W-:Y:S05]  /*9c60*/  BSYNC B0 ;  /* 0x0000000000007941 */ /* 0x000fea0003800000 */
.L_x_1888:
[----:B------:R-:W-:-:S05]  /*9c70*/  IMAD R0, R0, c[0x0][0x32c], RZ ;  /* 0x0000cb0000007a24 */ /* 0x000fca00078e02ff */
[----:B------:R-:W-:-:S05]  /*9c80*/  IMNMX R2, R2, R0, !PT ;  /* 0x0000000002027217 */ /* 0x000fca0007800200 */
.L_x_1887:
[----:B------:R-:W-:Y:S01]  /*9c90*/  IMAD.HI R2, R2, 0x2aaaaaab, RZ ;  /* 0x2aaaaaab02027827 */ /* 0x000fe200078e02ff */
[----:B------:R-:W-:Y:S04]  /*9ca0*/  BSSY B0, `(.L_x_1891) ;  /* 0x0000027000007945 */ /* 0x000fe80003800000 */
[----:B------:R-:W-:-:S04]  /*9cb0*/  SHF.R.U32.HI R7, RZ, 0x1f, R2 ;  /* 0x0000001fff077819 */ /* 0x000fc80000011602 */
[----:B------:R-:W-:Y:S01]  /*9cc0*/  LEA.HI.SX32 R7, R2, R7, 0x1d ;  /* 0x0000000702077211 */ /* 0x000fe200078feaff */
[----:B------:R-:W-:-:S03]  /*9cd0*/  IMAD.MOV.U32 R2, RZ, RZ, RZ ;  /* 0x000000ffff027224 */ /* 0x000fc600078e00ff */
[----:B------:R-:W-:-:S04]  /*9ce0*/  IMNMX R7, RZ, R7, !PT ;  /* 0x00000007ff077217 */ /* 0x000fc80007800200 */
[----:B------:R-:W-:-:S13]  /*9cf0*/  ISETP.GT.AND P0, PT, R8, R7, PT ;  /* 0x000000070800720c */ /* 0x000fda0003f04270 */
[----:B------:R-:W-:Y:S05]  /*9d00*/  @!P0 BRA `(.L_x_1892) ;  /* 0x0000020000008947 */ /* 0x000fea0003800000 */
[----:B------:R-:W2:Y:S02]  /*9d10*/  LDL R0, [R1+0x84] ;  /* 0x0000840001007983 */ /* 0x000ea40000100800 */
[----:B--2---:R-:W-:-:S04]  /*9d20*/  ISETP.NE.AND P0, PT, R0, RZ, PT ;  /* 0x000000ff0000720c */ /* 0x004fc80003f05270 */
[----:B------:R-:W-:-:S04]  /*9d30*/  SEL R0, R0, c[0x0][0x338], P0 ;  /* 0x0000ce0000007a07 */ /* 0x000fc80000000000 */
[----:B------:R-:W-:Y:S02]  /*9d40*/  IABS R4, R0 ;  /* 0x0000000000047213 */ /* 0x000fe40000000000 */
[----:B------:R-:W-:Y:S02]  /*9d50*/  IADD3 R9, R0, -0x1, R8 ;  /* 0xffffffff00097810 */ /* 0x000fe40007ffe008 */
[----:B------:R-:W1:Y:S03]  /*9d60*/  I2F.RP R2, R4 ;  /* 0x0000000400027306 */ /* 0x000e660000209400 */
[----:B------:R-:W-:-:S05]  /*9d70*/  IMAD.IADD R9, R9, 0x1, -R7 ;  /* 0x0000000109097824 */ /* 0x000fca00078e0a07 */
[----:B------:R-:W-:Y:S02]  /*9d80*/  IABS R13, R9 ;  /* 0x00000009000d7213 */ /* 0x000fe40000000000 */
[----:B------:R-:W-:-:S04]  /*9d90*/  LOP3.LUT R9, R9, R0, RZ, 0x3c, !PT ;  /* 0x0000000009097212 */ /* 0x000fc800078e3cff */
[----:B------:R-:W-:Y:S01]  /*9da0*/  ISETP.GE.AND P1, PT, R9, RZ, PT ;  /* 0x000000ff0900720c */ /* 0x000fe20003f26270 */
        /* <DEDUP_REMOVED lines=22> */
.L_x_1892:
[----:B------:R-:W-:Y:S05]  /*9f10*/  BSYNC B0 ;  /* 0x0000000000007941 */ /* 0x000fea0003800000 */
.L_x_1891:
[----:B------:R-:W2:Y:S01]  /*9f20*/  LDL R3, [R1+0xac] ;  /* 0x0000ac0001037983 */ /* 0x000ea20000100800 */
[----:B------:R-:W-:Y:S01]  /*9f30*/  PRMT R0, RZ, 0x7610, R0 ;  /* 0x00007610ff007816 */ /* 0x000fe20000000000 */
[----:B------:R-:W-:Y:S01]  /*9f40*/  IMAD.MOV.U32 R17, RZ, RZ, RZ ;  /* 0x000000ffff117224 */ /* 0x000fe200078e00ff */
[----:B------:R-:W-:Y:S01]  /*9f50*/  MOV R19, RZ ;  /* 0x000000ff00137202 */ /* 0x000fe20000000f00 */
        /* <DEDUP_REMOVED lines=64> */
[----:B--2---:R-:W-:-:S04]  /*a360*/  IMAD R235, R3, R2, R7 ;  /* 0x0000000203eb7224 */ /* 0x004fc800078e0207 */
[----:B------:R-:W-:-:S05]  /*a370*/  IMAD.IADD R2, R235, 0x1, R2 ;  /* 0x00000001eb027824 */ /* 0x000fca00078e0202 */
[----:B------:R-:W-:-:S04]  /*a380*/  IMNMX R27, R8, R2, PT ;  /* 0x00000002081b7217 */ /* 0x000fc80003800200 */
[----:B------:R-:W-:Y:S01]  /*a390*/  ISETP.GT.AND P0, PT, R27, R235, PT ;  /* 0x000000eb1b00720c */ /* 0x000fe20003f04270 */
[----:B------:R1:W-:-:S12]  /*a3a0*/  STL [R1+0x74], R27 ;  /* 0x0000741b01007387 */ /* 0x0003d80000100800 */
[----:B------:R-:W-:Y:S05]  /*a3b0*/  @!P0 BRA `(.L_x_1893) ;  /* 0x0000f7d000008947 */ /* 0x000fea0003800000 */
[----:B------:R-:W2:Y:S01]  /*a3c0*/  LDL R0, [R1+0x4c] ;  /* 0x00004c0001007983 */ /* 0x000ea20000100800 */
[----:B------:R-:W-:Y:S01]  /*a3d0*/  ISETP.NE.U32.AND P0, PT, RZ, c[0x0][0x340], PT ;  /* 0x0000d000ff007a0c */ /* 0x000fe20003f05070 */
[----:B------:R-:W-:Y:S02]  /*a3e0*/  ULDC.64 UR4, c[0x0][0x18] ;  /* 0x0000060000047ab9 */ /* 0x000fe40000000a00 */
[----:B------:R-:W3:Y:S01]  /*a3f0*/  LDL R18, [R1+0x50] ;  /* 0x0000500001127983 */ /* 0x000ee20000100800 */
[----:B------:R-:W-:-:S13]  /*a400*/  ISETP.NE.AND.EX P0, PT, RZ, c[0x0][0x344], PT, P0 ;  /* 0x0000d100ff007a0c */ /* 0x000fda0003f05300 */
[----:B------:R-:W-:-:S04]  /*a410*/  @P0 IMAD.MOV.U32 R2, RZ, RZ, 0x4 ;  /* 0x00000004ff020424 */ /* 0x000fc800078e00ff */
[----:B------:R-:W-:-:S05]  /*a420*/  @P0 IMAD.WIDE R2, R239, R2, c[0x0][0x340] ;  /* 0x0000d000ef020625 */ /* 0x000fca00078e0202 */
[----:B------:R2:W4:Y:S04]  /*a430*/  @P0 LDG.E R16, [R2.64] ;  /* 0x0000000c02100981 */ /* 0x000528000c1e1900 */
[----:B------:R-:W5:Y:S01]  /*a440*/  S2R R4, SR_TID.X ;  /* 0x0000000000047919 */ /* 0x000f620000002100 */
[----:B------:R-:W-:Y:S02]  /*a450*/  ISETP.NE.U32.AND P1, PT, RZ, c[0x0][0x348], PT ;  /* 0x0000d200ff007a0c */ /* 0x000fe40003f25070 */
[----:B------:R-:W-:Y:S02]  /*a460*/  SHF.R.S32.HI R15, RZ, 0x1f, R239 ;  /* 0x0000001fff0f7819 */ /* 0x000fe400000114ef */
[----:B-----5:R-:W-:-:S04]  /*a470*/  SHF.R.S32.HI R9, RZ, 0x1f, R4 ;  /* 0x0000001fff097819 */ /* 0x020fc80000011404 */
[----:B------:R-:W-:-:S04]  /*a480*/  LEA.HI R9, R9, R4, RZ, 0x3 ;  /* 0x0000000409097211 */ /* 0x000fc800078f18ff */
[----:B------:R-:W-:-:S05]  /*a490*/  LOP3.LUT R9, R9, 0xfffffff8, RZ, 0xc0, !PT ;  /* 0xfffffff809097812 */ /* 0x000fca00078ec0ff */
[----:B------:R-:W-:Y:S01]  /*a4a0*/  IMAD.IADD R9, R4, 0x1, -R9 ;  /* 0x0000000104097824 */ /* 0x000fe200078e0a09 */
[----:B------:R-:W-:Y:S02]  /*a4b0*/  ISETP.NE.AND.EX P1, PT, RZ, c[0x0][0x34c], PT, P1 ;  /* 0x0000d300ff007a0c */ /* 0x000fe40003f25310 */
[----:B------:R-:W-:Y:S02]  /*a4c0*/  ISETP.GE.AND P4, PT, R144, c[0x0][0x1d4], PT ;  /* 0x0000750090007a0c */ /* 0x000fe40003f86270 */
[----:B------:R-:W-:Y:S02]  /*a4d0*/  SEL R8, R15, RZ, !P1 ;  /* 0x000000ff0f087207 */ /* 0x000fe40004800000 */
[----:B------:R-:W-:Y:S02]  /*a4e0*/  SEL R7, R239, RZ, !P1 ;  /* 0x000000ffef077207 */ /* 0x000fe40004800000 */
[----:B------:R-:W-:Y:S01]  /*a4f0*/  ISETP.GE.AND P2, PT, R140, c[0x0][0x1d4], PT ;  /* 0x000075008c007a0c */ /* 0x000fe20003f46270 */
[----:B------:R-:W-:Y:S01]  /*a500*/  IMAD R8, R8, c[0x0][0x1c0], RZ ;  /* 0x0000700008087a24 */ /* 0x000fe200078e02ff */
[----:B------:R-:W-:-:S05]  /*a510*/  LOP3.LUT R215, R215, 0xfffffbff, RZ, 0xc0, !PT ;  /* 0xfffffbffd7d77812 */ /* 0x000fca00078ec0ff */
[----:B------:R-:W-:-:S04]  /*a520*/  @P4 LOP3.LUT R215, R215, 0x400, RZ, 0xfc, !PT ;  /* 0x00000400d7d74812 */ /* 0x000fc800078efcff */
[----:B------:R-:W-:-:S04]  /*a530*/  LOP3.LUT R215, R215, 0xfffff7ff, RZ, 0xc0, !PT ;  /* 0xfffff7ffd7d77812 */ /* 0x000fc800078ec0ff */
[----:B------:R-:W-:Y:S02]  /*a540*/  @P2 LOP3.LUT R215, R215, 0x800, RZ, 0xfc, !PT ;  /* 0x00000800d7d72812 */ /* 0x000fe400078efcff */
[----:B------:R-:W-:Y:S02]  /*a550*/  ISETP.GE.AND P1, PT, R234, c[0x0][0x1d4], PT ;  /* 0x00007500ea007a0c */ /* 0x000fe40003f26270 */
[----:B------:R-:W-:Y:S01]  /*a560*/  LOP3.LUT R215, R215, 0xfffffdff, RZ, 0xc0, !PT ;  /* 0xfffffdffd7d77812 */ /* 0x000fe200078ec0ff */
[----:B------:R-:W-:Y:S01]  /*a570*/  UIADD3 UR4, UP0, UR4, 0x10080, URZ ;  /* 0x0001008004047890 */ /* 0x000fe2000ff1e03f */
[----:B------:R-:W-:Y:S02]  /*a580*/  SEL R14, RZ, 0x1, P2 ;  /* 0x00000001ff0e7807 */ /* 0x000fe40001000000 */
[----:B------:R-:W-:Y:S01]  /*a590*/  ISETP.NE.U32.AND P2, PT, RZ, c[0x0][0x350], PT ;  /* 0x0000d400ff007a0c */ /* 0x000fe20003f45070 */
[----:B------:R-:W-:Y:S01]  /*a5a0*/  UIADD3.X UR5, URZ, UR5, URZ, UP0, !UPT ;  /* 0x000000053f057290 */ /* 0x000fe200087fe43f */
[C---:B------:R-:W-:Y:S01]  /*a5b0*/  IMAD.WIDE.U32 R12, R243.reuse, c[0x0][0x210], RZ ;  /* 0x00008400f30c7a25 */ /* 0x040fe200078e00ff */
[----:B------:R1:W-:Y:S03]  /*a5c0*/  STL [R1+0x10], R21 ;  /* 0x0000101501007387 */ /* 0x0003e60000100800 */
[----:B------:R-:W-:Y:S01]  /*a5d0*/  IMAD R13, R243, c[0x0][0x214], R13 ;  /* 0x00008500f30d7a24 */ /* 0x000fe200078e020d */
[----:B------:R-:W-:Y:S01]  /*a5e0*/  SHF.R.S32.HI R19, RZ, 0x1f, R231 ;  /* 0x0000001fff137819 */ /* 0x000fe200000114e7 */
[----:B------:R-:W-:Y:S01]  /*a5f0*/  IMAD.U32 R22, RZ, RZ, UR8 ;  /* 0x00000008ff167e24 */ /* 0x000fe2000f8e00ff */
[----:B------:R-:W-:-:S02]  /*a600*/  ISETP.GE.AND P5, PT, R140, c[0x0][0x198], PT ;  /* 0x000066008c007a0c */ /* 0x000fc40003fa6270 */
[----:B------:R-:W-:Y:S02]  /*a610*/  IADD3 R124, R27, -0x1, RZ ;  /* 0xffffffff1b7c7810 */ /* 0x000fe40007ffe0ff */
[----:B--2---:R-:W-:-:S05]  /*a620*/  SHF.R.S32.HI R2, RZ, 0x1f, R0 ;  /* 0x0000001fff027819 */ /* 0x004fca0000011400 */
[----:B------:R-:W-:-:S04]  /*a630*/  IMAD R2, R2, c[0x0][0x178], RZ ;  /* 0x00005e0002027a24 */ /* 0x000fc800078e02ff */
[C---:B------:R-:W-:Y:S02]  /*a640*/  IMAD R4, R0.reuse, c[0x0][0x17c], R2 ;  /* 0x00005f0000047a24 */ /* 0x040fe400078e0202 */
[----:B------:R-:W-:-:S04]  /*a650*/  IMAD.WIDE.U32 R2, R0, c[0x0][0x178], RZ ;  /* 0x00005e0000027a25 */ /* 0x000fc800078e00ff */
[----:B------:R-:W-:Y:S02]  /*a660*/  IMAD R0, R9, 0x20, R231 ;  /* 0x0000002009007824 */ /* 0x000fe400078e02e7 */
[----:B------:R-:W-:Y:S02]  /*a670*/  IMAD.IADD R3, R3, 0x1, R4 ;  /* 0x0000000103037824 */ /* 0x000fe400078e0204 */
[----:B------:R-:W-:Y:S02]  /*a680*/  IMAD.IADD R4, R26, 0x1, R0 ;  /* 0x000000011a047824 */ /* 0x000fe400078e0200 */
[----:B------:R-:W-:-:S04]  /*a690*/  IMAD.WIDE.U32 R2, R243, c[0x0][0x1b8], R2 ;  /* 0x00006e00f3027a25 */ /* 0x000fc800078e0002 */
[----:B------:R-:W-:-:S04]  /*a6a0*/  @P3 IMAD.HI.U32 R9, R4, c[0x0][0x2c8], RZ ;  /* 0x0000b20004093a27 */ /* 0x000fc800078e00ff */
[----:B------:R-:W-:Y:S01]  /*a6b0*/  IMAD.MOV.U32 R0, RZ, RZ, R4 ;  /* 0x000000ffff007224 */ /* 0x000fe200078e0004 */
[----:B------:R-:W-:Y:S01]  /*a6c0*/  @P3 SHF.R.U32.HI R0, RZ, c[0x0][0x2cc], R9 ;  /* 0x0000b300ff003a19 */ /* 0x000fe20000011609 */
[----:B------:R-:W-:Y:S02]  /*a6d0*/  IMAD R3, R243, c[0x0][0x1bc], R3 ;  /* 0x00006f00f3037a24 */ /* 0x000fe400078e0203 */
[C---:B------:R-:W-:Y:S01]  /*a6e0*/  IMAD R9, R7.reuse, c[0x0][0x1c4], R8 ;  /* 0x0000710007097a24 */ /* 0x040fe200078e0208 */
[----:B------:R-:W-:Y:S01]  /*a6f0*/  SHF.R.S32.HI R8, RZ, 0x1f, R0 ;  /* 0x0000001fff087819 */ /* 0x000fe20000011400 */
[----:B------:R-:W-:Y:S01]  /*a700*/  IMAD.WIDE.U32 R2, R7, c[0x0][0x1c0], R2 ;  /* 0x0000700007027a25 */ /* 0x000fe200078e0002 */
[----:B------:R-:W-:-:S03]  /*a710*/  ISETP.GE.AND P3, PT, R233, c[0x0][0x1d4], PT ;  /* 0x00007500e9007a0c */ /* 0x000fc60003f66270 */
[----:B------:R-:W-:Y:S01]  /*a720*/  IMAD.MOV R7, RZ, RZ, -R0 ;  /* 0x000000ffff077224 */ /* 0x000fe200078e0a00 */
[----:B------:R-:W-:Y:S01]  /*a730*/  IADD3 R3, R3, R9, RZ ;  /* 0x0000000903037210 */ /* 0x000fe20007ffe0ff */
[----:B------:R-:W-:Y:S02]  /*a740*/  IMAD R8, R8, c[0x0][0x1b0], RZ ;  /* 0x00006c0008087a24 */ /* 0x000fe400078e02ff */
[----:B------:R-:W-:Y:S02]  /*a750*/  IMAD R4, R7, c[0x0][0x2c4], R4 ;  /* 0x0000b10007047a24 */ /* 0x000fe400078e0204 */
[C---:B------:R-:W-:Y:S02]  /*a760*/  IMAD R10, R0.reuse, c[0x0][0x1b4], R8 ;  /* 0x00006d00000a7a24 */ /* 0x040fe400078e0208 */
[----:B------:R-:W-:Y:S01]  /*a770*/  IMAD.WIDE.U32 R2, R0, c[0x0][0x1b0], R2 ;  /* 0x00006c0000027a25 */ /* 0x000fe200078e0002 */
[----:B------:R-:W-:Y:S02]  /*a780*/  SEL R0, RZ, 0xffffffff, P4 ;  /* 0xffffffffff007807 */ /* 0x000fe40002000000 */
[----:B------:R-:W-:Y:S01]  /*a790*/  SHF.R.S32.HI R7, RZ, 0x1f, R4 ;  /* 0x0000001fff077819 */ /* 0x000fe20000011404 */
[----:B------:R-:W-:Y:S01]  /*a7a0*/  IMAD.IADD R3, R3, 0x1, R10 ;  /* 0x0000000103037824 */ /* 0x000fe200078e020a */
[----:B------:R-:W-:Y:S01]  /*a7b0*/  @P3 LOP3.LUT R215, R215, 0x200, RZ, 0xfc, !PT ;  /* 0x00000200d7d73812 */ /* 0x000fe200078efcff */
[----:B------:R-:W-:-:S02]  /*a7c0*/  IMAD.SHL.U32 R17, R0, 0x2, RZ ;  /* 0x0000000200117824 */ /* 0x000fc400078e00ff */
[----:B------:R-:W-:Y:S01]  /*a7d0*/  IMAD R0, R7, c[0x0][0x1a8], RZ ;  /* 0x00006a0007007a24 */ /* 0x000fe200078e02ff */
[----:B------:R-:W-:Y:S01]  /*a7e0*/  LOP3.LUT R215, R215, 0xfffffeff, RZ, 0xc0, !PT ;  /* 0xfffffeffd7d77812 */ /* 0x000fe200078ec0ff */
[----:B------:R-:W-:-:S04]  /*a7f0*/  IMAD.WIDE.U32 R2, R4, c[0x0][0x1a8], R2 ;  /* 0x00006a0004027a25 */ /* 0x000fc800078e0002 */
[----:B------:R-:W-:Y:S01]  /*a800*/  IMAD R0, R4, c[0x0][0x1ac], R0 ;  /* 0x00006b0004007a24 */ /* 0x000fe200078e0200 */
[----:B------:R-:W-:Y:S02]  /*a810*/  @P1 LOP3.LUT R215, R215, 0x100, RZ, 0xfc, !PT ;  /* 0x00000100d7d71812 */ /* 0x000fe400078efcff */
[----:B------:R-:W-:Y:S01]  /*a820*/  SEL R4, RZ, 0x8, P1 ;  /* 0x00000008ff047807 */ /* 0x000fe20000800000 */
[----:B------:R-:W-:Y:S01]  /*a830*/  IMAD.IADD R0, R3, 0x1, R0 ;  /* 0x0000000103007824 */ /* 0x000fe200078e0200 */
[C---:B------:R-:W-:Y:S02]  /*a840*/  LEA R20, P1, R2.reuse, c[0x0][0x160], 0x1 ;  /* 0x0000580002147a11 */ /* 0x040fe400078208ff */
[----:B------:R-:W-:Y:S02]  /*a850*/  LOP3.LUT R14, R17, 0x2, R14, 0xe2, !PT ;  /* 0x00000002110e7812 */ /* 0x000fe400078ee20e */
[----:B------:R-:W-:Y:S01]  /*a860*/  LEA.HI.X R17, R2, c[0x0][0x164], R0, 0x1, P1 ;  /* 0x0000590002117a11 */ /* 0x000fe200008f0c00 */
[--C-:B----4-:R-:W-:Y:S01]  /*a870*/  @P0 IMAD.MOV.U32 R2, RZ, RZ, R16.reuse ;  /* 0x000000ffff020224 */ /* 0x110fe200078e0010 */
[----:B------:R-:W-:Y:S01]  /*a880*/  SEL R7, RZ, 0x4, P3 ;  /* 0x00000004ff077807 */ /* 0x000fe20001800000 */
[----:B------:R-:W-:Y:S01]  /*a890*/  @!P0 IMAD.MOV.U32 R2, RZ, RZ, R239 ;  /* 0x000000ffff028224 */ /* 0x000fe200078e00ef */
[----:B------:R-:W-:Y:S01]  /*a8a0*/  @P0 SHF.R.S32.HI R3, RZ, 0x1f, R16 ;  /* 0x0000001fff030819 */ /* 0x000fe20000011410 */
[----:B------:R-:W-:Y:S01]  /*a8b0*/  IMAD.WIDE.U32 R8, R243, c[0x0][0x1e8], RZ ;  /* 0x00007a00f3087a25 */ /* 0x000fe200078e00ff */
[----:B------:R-:W-:-:S02]  /*a8c0*/  ISETP.NE.AND.EX P1, PT, RZ, c[0x0][0x354], PT, P2 ;  /* 0x0000d500ff007a0c */ /* 0x000fc40003f25320 */
[----:B------:R-:W-:Y:S01]  /*a8d0*/  @!P0 MOV R3, R15 ;  /* 0x0000000f00038202 */ /* 0x000fe20000000f00 */
[----:B------:R-:W-:Y:S01]  /*a8e0*/  IMAD.U32 R15, RZ, RZ, UR5 ;  /* 0x00000005ff0f7e24 */ /* 0x000fe2000f8e00ff */
[----:B------:R-:W-:Y:S01]  /*a8f0*/  LOP3.LUT R130, R4, R14, R7, 0xfe, !PT ;  /* 0x0000000e04827212 */ /* 0x000fe200078efe07 */
[----:B------:R-:W-:Y:S01]  /*a900*/  IMAD.U32 R14, RZ, RZ, UR4 ;  /* 0x00000004ff0e7e24 */ /* 0x000fe2000f8e00ff */
[----:B------:R-:W-:Y:S01]  /*a910*/  SEL R3, R3, RZ, !P1 ;  /* 0x000000ff03037207 */ /* 0x000fe20004800000 */
[----:B------:R-:W-:Y:S01]  /*a920*/  IMAD R9, R243, c[0x0][0x1ec], R9 ;  /* 0x00007b00f3097a24 */ /* 0x000fe200078e0209 */
[----:B------:R-:W-:Y:S02]  /*a930*/  SEL R2, R2, RZ, !P1 ;  /* 0x000000ff02027207 */ /* 0x000fe40004800000 */
[----:B------:R1:W-:Y:S01]  /*a940*/  STL.64 [R1+0x8], R14 ;  /* 0x0000080e01007387 */ /* 0x0003e20000100a00 */
[----:B------:R-:W-:Y:S01]  /*a950*/  IMAD R4, R3, c[0x0][0x1f0], RZ ;  /* 0x00007c0003047a24 */ /* 0x000fe200078e02ff */
[----:B---3--:R-:W-:Y:S01]  /*a960*/  IADD3 R0, P0, R231, R18, RZ ;  /* 0x00000012e7007210 */ /* 0x008fe20007f1e0ff */
[----:B------:R-:W-:-:S04]  /*a970*/  IMAD.WIDE.U32 R8, R2, c[0x0][0x1f0], R8 ;  /* 0x00007c0002087a25 */ /* 0x000fc800078e0008 */
[----:B------:R-:W-:Y:S02]  /*a980*/  IMAD R3, R3, c[0x0][0x218], RZ ;  /* 0x0000860003037a24 */ /* 0x000fe400078e02ff */
[----:B------:R-:W-:Y:S01]  /*a990*/  IMAD.WIDE.U32 R12, R2, c[0x0][0x218], R12 ;  /* 0x00008600020c7a25 */ /* 0x000fe200078e000c */
[----:B------:R-:W-:-:S03]  /*a9a0*/  IADD3 R8, P1, R140, R8, RZ ;  /* 0x000000088c087210 */ /* 0x000fc60007f3e0ff */
[----:B------:R-:W-:Y:S01]  /*a9b0*/  IMAD R7, R2, c[0x0][0x1f4], R4 ;  /* 0x00007d0002077a24 */ /* 0x000fe200078e0204 */
[----:B------:R-:W-:Y:S01]  /*a9c0*/  LEA.HI.X.SX32 R4, R18, R19, 0x1, P0 ;  /* 0x0000001312047211 */ /* 0x000fe200000f0eff */
[----:B------:R-:W-:Y:S01]  /*a9d0*/  IMAD R3, R2, c[0x0][0x21c], R3 ;  /* 0x0000870002037a24 */ /* 0x000fe200078e0203 */
[----:B------:R-:W-:Y:S01]  /*a9e0*/  IADD3 R2, P0, R140, R12, RZ ;  /* 0x0000000c8c027210 */ /* 0x000fe20007f1e0ff */
[----:B------:R-:W-:Y:S01]  /*a9f0*/  IMAD.U32 R18, RZ, RZ, UR8 ;  /* 0x00000008ff127e24 */ /* 0x000fe2000f8e00ff */
[C---:B------:R-:W-:Y:S01]  /*aa00*/  IADD3.X R9, R141.reuse, R9, R7, P1, !PT ;  /* 0x000000098d097210 */ /* 0x040fe20000ffe407 */
[C---:B------:R-:W-:Y:S01]  /*aa10*/  IMAD R7, R4.reuse, c[0x0][0x1e0], RZ ;  /* 0x0000780004077a24 */ /* 0x040fe200078e02ff */
[----:B------:R-:W-:Y:S01]  /*aa20*/  IADD3.X R3, R141, R13, R3, P0, !PT ;  /* 0x0000000d8d037210 */ /* 0x000fe200007fe403 */
[----:B------:R-:W-:Y:S01]  /*aa30*/  IMAD R4, R4, c[0x0][0x208], RZ ;  /* 0x0000820004047a24 */ /* 0x000fe200078e02ff */
[----:B------:R-:W-:Y:S01]  /*aa40*/  IADD3 R22, P1, R22, 0x8, RZ ;  /* 0x0000000816167810 */ /* 0x000fe20007f3e0ff */
[----:B------:R-:W-:Y:S01]  /*aa50*/  IMAD R222, R0, c[0x0][0x1e4], R7 ;  /* 0x0000790000de7a24 */ /* 0x000fe200078e0207 */
[----:B------:R-:W-:Y:S01]  /*aa60*/  IADD3 R18, P0, R18, 0x10, RZ ;  /* 0x0000001012127810 */ /* 0x000fe20007f1e0ff */
[----:B------:R-:W-:-:S02]  /*aa70*/  IMAD R4, R0, c[0x0][0x20c], R4 ;  /* 0x0000830000047a24 */ /* 0x000fc400078e0204 */
[----:B------:R-:W-:-:S04]  /*aa80*/  IMAD.WIDE.U32 R224, R0, c[0x0][0x1e0], R8 ;  /* 0x0000780000e07a25 */ /* 0x000fc800078e0008 */
[----:B------:R-:W-:Y:S01]  /*aa90*/  IMAD.WIDE.U32 R226, R0, c[0x0][0x208], R2 ;  /* 0x0000820000e27a25 */ /* 0x000fe200078e0002 */
[----:B------:R-:W-:Y:S02]  /*aaa0*/  ISETP.GE.AND P3, PT, R144, c[0x0][0x198], PT ;  /* 0x0000660090007a0c */ /* 0x000fe40003f66270 */
[----:B------:R-:W-:Y:S01]  /*aab0*/  IADD3.X R19, RZ, UR7, RZ, P0, !PT ;  /* 0x00000007ff137c10 */ /* 0x000fe200087fe4ff */
[----:B------:R-:W-:Y:S01]  /*aac0*/  IMAD.X R23, RZ, RZ, UR7, P1 ;  /* 0x00000007ff177e24 */ /* 0x000fe200088e06ff */
[----:B------:R-:W-:Y:S01]  /*aad0*/  ISETP.GE.AND P2, PT, R233, c[0x0][0x198], PT ;  /* 0x00006600e9007a0c */ /* 0x000fe20003f46270 */
[----:B------:R-:W-:Y:S01]  /*aae0*/  IMAD.IADD R7, R231, 0x1, R26 ;  /* 0x00000001e7077824 */ /* 0x000fe200078e021a */
[----:B------:R-:W-:Y:S01]  /*aaf0*/  ISETP.GE.AND P4, PT, R234, c[0x0][0x198], PT ;  /* 0x00006600ea007a0c */ /* 0x000fe20003f86270 */
[----:B------:R-:W-:Y:S02]  /*ab00*/  IMAD.IADD R222, R225, 0x1, R222 ;  /* 0x00000001e1de7824 */ /* 0x000fe400078e02de */
[----:B------:R-:W-:Y:S01]  /*ab10*/  IMAD.IADD R228, R227, 0x1, R4 ;  /* 0x00000001e3e47824 */ /* 0x000fe200078e0204 */
[----:B------:R-:W-:Y:S07]  /*ab20*/  BRA.DIV ~URZ, `(.L_x_1894) ;  /* 0x000149827f007947 */ /* 0x000fee000b800000 */
[----:B-1----:R1:W2:Y:S02]  /*ab30*/  SHFL.IDX PT, R4, R17, RZ, 0x181f ;  /* 0x00181fff11047589 */ /* 0x0022a400000e0000 */
.L_x_2024:
[----:B------:R-:W-:Y:S05]  /*ab40*/  BRA.DIV ~URZ, `(.L_x_1895) ;  /* 0x000149e27f007947 */ /* 0x000fea000b800000 */
[----:B------:R3:W4:Y:S02]  /*ab50*/  SHFL.IDX PT, R0, R20, RZ, 0x181f ;  /* 0x00181fff14007589 */ /* 0x00072400000e0000 */
.L_x_2025:
[----:B------:R-:W-:Y:S01]  /*ab60*/  IMAD R16, R21, c[0x0][0x2c4], RZ ;  /* 0x0000b10015107a24 */ /* 0x000fe200078e02ff */
[----:B------:R-:W-:Y:S04]  /*ab70*/  BSSY B0, `(.L_x_1896) ;  /* 0x0000015000007945 */ /* 0x000fe80003800000 */
[----:B------:R-:W-:-:S13]  /*ab80*/  ISETP.GE.AND P0, PT, R7, R16, PT ;  /* 0x000000100700720c */ /* 0x000fda0003f06270 */
[----:B------:R-:W-:Y:S05]  /*ab90*/  @P0 BRA `(.L_x_1897) ;  /* 0x0000012000000947 */ /* 0x000fea0003800000 */
[----:B------:R-:W5:Y:S04]  /*aba0*/  LDL R3, [R1+0x78] ;  /* 0x0000780001037983 */ /* 0x000f680000100800 */
[----:B---3--:R-:W3:Y:S04]  /*abb0*/  LDL R2, [R1+0x80] ;  /* 0x0000800001027983 */ /* 0x008ee80000100800 */
[----:B----4-:R-:W4:Y:S01]  /*abc0*/  LDL R10, [R1+0x7c] ;  /* 0x00007c00010a7983 */ /* 0x010f220000100800 */
[----:B------:R-:W-:-:S04]  /*abd0*/  LEA R14, P0, R140, R0, 0x1 ;  /* 0x000000008c0e7211 */ /* 0x000fc800078008ff */
[----:B--2---:R-:W-:Y:S02]  /*abe0*/  LEA.HI.X R15, R140, R4, R141, 0x1, P0 ;  /* 0x000000048c0f7211 */ /* 0x004fe400000f0c8d */
[----:B------:R-:W-:-:S03]  /*abf0*/  LEA R12, P0, R252, R0, 0x1 ;  /* 0x00000000fc0c7211 */ /* 0x000fc600078008ff */
[----:B------:R-:W-:Y:S01]  /*ac00*/  @!PT LDS RZ, [RZ] ;  /* 0x00000000fffff984 */ /* 0x000fe20000000800 */
[----:B------:R-:W-:Y:S01]  /*ac10*/  @!PT LDS RZ, [RZ] ;  /* 0x00000000fffff984 */ /* 0x000fe20000000800 */
[----:B------:R-:W-:Y:S01]  /*ac20*/  @!PT LDS RZ, [RZ] ;  /* 0x00000000fffff984 */ /* 0x000fe20000000800 */
[----:B------:R2:W-:Y:S01]  /*ac30*/  LDGSTS.E.BYPASS.LTC128B.128 [R220+0x10080], [R14.64], !P5 ;  /* 0x100800000edc7fae */ /* 0x0005e2000e901d4c */
[----:B-----5:R-:W-:Y:S02]  /*ac40*/  LEA.HI.X R13, R252, R4, R3, 0x1, P0 ;  /* 0x00000004fc0d7211 */ /* 0x020fe400000f0c03 */
[----:B------:R-:W-:-:S03]  /*ac50*/  LEA R8, P0, R233, R0, 0x1 ;  /* 0x00000000e9087211 */ /* 0x000fc600078008ff */
[----:B------:R2:W-:Y:S01]  /*ac60*/  LDGSTS.E.BYPASS.LTC128B.128 [R220+0x14080], [R12.64], !P3 ;  /* 0x140800000cdc7fae */ /* 0x0005e2000d901d4c */
[----:B---3--:R-:W-:Y:S02]  /*ac70*/  LEA.HI.X R9, R233, R4, R2, 0x1, P0 ;  /* 0x00000004e9097211 */ /* 0x008fe400000f0c02 */
[----:B------:R-:W-:-:S03]  /*ac80*/  LEA R2, P0, R234, R0, 0x1 ;  /* 0x00000000ea027211 */ /* 0x000fc600078008ff */
[----:B------:R2:W-:Y:S01]  /*ac90*/  LDGSTS.E.BYPASS.LTC128B.128 [R220+0x18080], [R8.64], !P2 ;  /* 0x1808000008dc7fae */ /* 0x0005e2000d101d4c */
[----:B----4-:R-:W-:-:S05]  /*aca0*/  LEA.HI.X R3, R234, R4, R10, 0x1, P0 ;  /* 0x00000004ea037211 */ /* 0x010fca00000f0c0a */
[----:B------:R2:W-:Y:S04]  /*acb0*/  LDGSTS.E.BYPASS.LTC128B.128 [R220+0x1c080], [R2.64], !P4 ;  /* 0x1c08000002dc7fae */ /* 0x0005e8000e101d4c */
.L_x_1897:
[----:B------:R-:W-:Y:S05]  /*acc0*/  BSYNC B0 ;  /* 0x0000000000007941 */ /* 0x000fea0003800000 */
.L_x_1896:
[----:B------:R-:W-:Y:S05]  /*acd0*/  BRA.DIV ~URZ, `(.L_x_1898) ;  /* 0x000148d27f007947 */ /* 0x000fea000b800000 */
[----:B--2---:R2:W1:Y:S04]  /*ace0*/  SHFL.IDX PT, R4, R17, 0x1, 0x181f ;  /* 0x00381f0011047f89 */ /* 0x00446800000e0000 */
[----:B----4-:R2:W4:Y:S02]  /*acf0*/  SHFL.IDX PT, R0, R20, 0x1, 0x181f ;  /* 0x00381f0014007f89 */ /* 0x01052400000e0000 */
.L_x_2026:
[----:B------:R-:W-:Y:S01]  /*ad00*/  IADD3 R2, R7, 0x20, RZ ;  /* 0x0000002007027810 */ /* 0x000fe20007ffe0ff */
[----:B------:R-:W-:Y:S03]  /*ad10*/  BSSY B0, `(.L_x_1899) ;  /* 0x0000015000007945 */ /* 0x000fe60003800000 */
[----:B------:R-:W-:-:S13]  /*ad20*/  ISETP.GE.AND P0, PT, R2, R16, PT ;  /* 0x000000100200720c */ /* 0x000fda0003f06270 */
[----:B------:R-:W-:Y:S05]  /*ad30*/  @P0 BRA `(.L_x_1900) ;  /* 0x0000012000000947 */ /* 0x000fea0003800000 */
[----:B------:R-:W5:Y:S04]  /*ad40*/  LDL R8, [R1+0x78] ;  /* 0x0000780001087983 */ /* 0x000f680000100800 */
[----:B--2---:R-:W2:Y:S04]  /*ad50*/  LDL R3, [R1+0x80] ;  /* 0x0000800001037983 */ /* 0x004ea80000100800 */
[----:B---3--:R-:W3:Y:S01]  /*ad60*/  LDL R10, [R1+0x7c] ;  /* 0x00007c00010a7983 */ /* 0x008ee20000100800 */
[----:B----4-:R-:W-:-:S04]  /*ad70*/  LEA R14, P0, R140, R0, 0x1 ;  /* 0x000000008c0e7211 */ /* 0x010fc800078008ff */
[----:B-1----:R-:W-:Y:S02]  /*ad80*/  LEA.HI.X R15, R140, R4, R141, 0x1, P0 ;  /* 0x000000048c0f7211 */ /* 0x002fe400000f0c8d */
        /* <DEDUP_REMOVED lines=8> */
[----:B--2---:R-:W-:Y:S02]  /*ae10*/  LEA.HI.X R9, R233, R4, R3, 0x1, P0 ;  /* 0x00000004e9097211 */ /* 0x004fe400000f0c03 */
[----:B------:R-:W-:-:S03]  /*ae20*/  LEA R2, P0, R234, R0, 0x1 ;  /* 0x00000000ea027211 */ /* 0x000fc600078008ff */
[----:B------:R1:W-:Y:S01]  /*ae30*/  LDGSTS.E.BYPASS.LTC128B.128 [R223+0x19080], [R8.64], !P2 ;  /* 0x1908000008df7fae */ /* 0x0003e2000d101d4c */
[----:B---3--:R-:W-:-:S05]  /*ae40*/  LEA.HI.X R3, R234, R4, R10, 0x1, P0 ;  /* 0x00000004ea037211 */ /* 0x008fca00000f0c0a */
[----:B------:R1:W-:Y:S04]  /*ae50*/  LDGSTS.E.BYPASS.LTC128B.128 [R223+0x1d080], [R2.64], !P4 ;  /* 0x1d08000002df7fae */ /* 0x0003e8000e101d4c */
.L_x_1900:
[----:B------:R-:W-:Y:S05]  /*ae60*/  BSYNC B0 ;  /* 0x0000000000007941 */ /* 0x000fea0003800000 */
.L_x_1899:
[----:B------:R-:W-:Y:S05]  /*ae70*/  BRA.DIV ~URZ, `(.L_x_1901) ;  /* 0x000148227f007947 */ /* 0x000fea000b800000 */
[----:B-1----:R1:W2:Y:S02]  /*ae80*/  SHFL.IDX PT, R4, R17, 0x2, 0x181f ;  /* 0x00581f0011047f89 */ /* 0x0022a400000e0000 */
.L_x_2027:
[----:B------:R-:W-:Y:S05]  /*ae90*/  BRA.DIV ~URZ, `(.L_x_1902) ;  /* 0x000148827f007947 */ /* 0x000fea000b800000 */
[----:B----4-:R4:W1:Y:S02]  /*aea0*/  SHFL.IDX PT, R0, R20, 0x2, 0x181f ;  /* 0x00581f0014007f89 */ /* 0x01086400000e0000 */
.L_x_2028:
[----:B------:R-:W-:Y:S01]  /*aeb0*/  IADD3 R2, R7, 0x40, RZ ;  /* 0x0000004007027810 */ /* 0x000fe20007ffe0ff */
[----:B------:R-:W-:Y:S03]  /*aec0*/  BSSY B0, `(.L_x_1903) ;  /* 0x0000015000007945 */ /* 0x000fe60003800000 */
[----:B------:R-:W-:-:S13]  /*aed0*/  ISETP.GE.AND P0, PT, R2, R16, PT ;  /* 0x000000100200720c */ /* 0x000fda0003f06270 */
[----:B------:R-:W-:Y:S05]  /*aee0*/  @P0 BRA `(.L_x_1904) ;  /* 0x0000012000000947 */ /* 0x000fea0003800000 */
[----:B------:R-:W5:Y:S04]  /*aef0*/  LDL R8, [R1+0x78] ;  /* 0x0000780001087983 */ /* 0x000f680000100800 */
[----:B---3--:R-:W3:Y:S04]  /*af00*/  LDL R3, [R1+0x80] ;  /* 0x0000800001037983 */ /* 0x008ee80000100800 */
[----:B----4-:R-:W4:Y:S01]  /*af10*/  LDL R10, [R1+0x7c] ;  /* 0x00007c00010a7983 */ /* 0x010f220000100800 */
[----:B-1----:R-:W-:-:S04]  /*af20*/  LEA R14, P0, R140, R0, 0x1 ;  /* 0x000000008c0e7211 */ /* 0x002fc800078008ff */
        /* <DEDUP_REMOVED lines=14> */
.L_x_1904:
[----:B------:R-:W-:Y:S05]  /*b010*/  BSYNC B0 ;  /* 0x0000000000007941 */ /* 0x000fea0003800000 */
.L_x_1903:
[----:B------:R-:W-:Y:S05]  /*b020*/  BRA.DIV ~URZ, `(.L_x_1905) ;  /* 0x000147727f007947 */ /* 0x000fea000b800000 */
[----:B--2---:R2:W3:Y:S04]  /*b030*/  SHFL.IDX PT, R4, R17, 0x3, 0x181f ;  /* 0x00781f0011047f89 */ /* 0x0044e800000e0000 */
[----:B-1----:R2:W1:Y:S02]  /*b040*/  SHFL.IDX PT, R0, R20, 0x3, 0x181f ;  /* 0x00781f0014007f89 */ /* 0x00246400000e0000 */
.L_x_2029:
[----:B------:R-:W-:Y:S01]  /*b050*/  IADD3 R7, R7, 0x60, RZ ;  /* 0x0000006007077810 */ /* 0x000fe20007ffe0ff */
[----:B------:R-:W5:Y:S04]  /*b060*/  LDL R14, [R1+0x74] ;  /* 0x00007400010e7983 */ /* 0x000f680000100800 */
[----:B--2---:R-:W2:Y:S01]  /*b070*/  LDL R2, [R1+0x78] ;  /* 0x0000780001027983 */ /* 0x004ea20000100800 */
[----:B------:R-:W-:-:S03]  /*b080*/  ISETP.GE.AND P0, PT, R7, R16, PT ;  /* 0x000000100700720c */ /* 0x000fc60003f06270 */
[----:B----4-:R-:W4:Y:S04]  /*b090*/  LDL R15, [R1+0x80] ;  /* 0x00008000010f7983 */ /* 0x010f280000100800 */
[----:B---3--:R-:W3:Y:S01]  /*b0a0*/  LDL R10, [R1+0x7c] ;  /* 0x00007c00010a7983 */ /* 0x008ee20000100800 */
[----:B------:R-:W-:Y:S01]  /*b0b0*/  IMAD.MOV.U32 R104, RZ, RZ, 0x30 ;  /* 0x00000030ff687424 */ /* 0x000fe200078e00ff */
[----:B------:R-:W-:Y:S01]  /*b0c0*/  SHF.R.S32.HI R133, RZ, 0x1f, R124 ;  /* 0x0000001fff857819 */ /* 0x000fe2000001147c */
[----:B------:R-:W-:Y:S01]  /*b0d0*/  ULDC.64 UR4, c[0x0][0x40] ;  /* 0x0000100000047ab9 */ /* 0x000fe20000000a00 */
[----:B------:R-:W3:Y:S02]  /*b0e0*/  LDL R7, [R1+0x64] ;  /* 0x0000640001077983 */ /* 0x000ee40000100800 */
[----:B-1----:R-:W-:-:S04]  /*b0f0*/  @!P0 LEA R12, P1, R140, R0, 0x1 ;  /* 0x000000008c0c8211 */ /* 0x002fc800078208ff */
[----:B------:R-:W-:Y:S02]  /*b100*/  @!P0 LEA.HI.X R13, R140, R4, R141, 0x1, P1 ;  /* 0x000000048c0d8211 */ /* 0x000fe400008f0c8d */
[----:B------:R-:W-:Y:S01]  /*b110*/  @!P0 LEA R8, P1, R252, R0, 0x1 ;  /* 0x00000000fc088211 */ /* 0x000fe200078208ff */
[----:B------:R-:W-:Y:S02]  /*b120*/  UIADD3 UR4, UP0, UR4, 0x160, URZ ;  /* 0x0000016004047890 */ /* 0x000fe4000ff1e03f */
[----:B------:R-:W-:Y:S01]  /*b130*/  @!PT LDS RZ, [RZ] ;  /* 0x00000000fffff984 */ /* 0x000fe20000000800 */
[----:B------:R-:W-:Y:S01]  /*b140*/  @!PT LDS RZ, [RZ] ;  /* 0x00000000fffff984 */ /* 0x000fe20000000800 */
[----:B------:R-:W-:Y:S01]  /*b150*/  @!PT LDS RZ, [RZ] ;  /* 0x00000000fffff984 */ /* 0x000fe20000000800 */
[----:B------:R1:W-:Y:S02]  /*b160*/  @!P0 LDGSTS.E.BYPASS.LTC128B.128 [R223+0x13080], [R12.64], !P5 ;  /* 0x130800000cdf8fae */ /* 0x0003e4000e901d4c */
[----:B------:R-:W-:Y:S01]  /*b170*/  UIADD3.X UR5, URZ, UR5, URZ, UP0, !UPT ;  /* 0x000000053f057290 */ /* 0x000fe200087fe43f */
[C---:B------:R-:W-:Y:S02]  /*b180*/  LOP3.LUT P5, RZ, R215.reuse, 0x200, RZ, 0xc0, !PT ;  /* 0x00000200d7ff7812 */ /* 0x040fe400078ac0ff */
[----:B------:R-:W-:Y:S01]  /*b190*/  LOP3.LUT P6, RZ, R215, 0x100, RZ, 0xc0, !PT ;  /* 0x00000100d7ff7812 */ /* 0x000fe200078cc0ff */
[----:B------:R1:W-:Y:S04]  /*b1a0*/  STL.64 [R1+0x28], R18 ;  /* 0x0000281201007387 */ /* 0x0003e80000100a00 */
[----:B------:R1:W-:Y:S04]  /*b1b0*/  STL.64 [R1+0x30], R174 ;  /* 0x000030ae01007387 */ /* 0x0003e80000100a00 */
[----:B------:R1:W-:Y:S04]  /*b1c0*/  STL.64 [R1+0x38], R24 ;  /* 0x0000381801007387 */ /* 0x0003e80000100a00 */
[----:B------:R1:W-:Y:S01]  /*b1d0*/  STL.64 [R1+0x40], R22 ;  /* 0x0000401601007387 */ /* 0x0003e20000100a00 */
[----:B------:R-:W-:-:S02]  /*b1e0*/  IADD3 R203, R146, 0x20, RZ ;  /* 0x0000002092cb7810 */ /* 0x000fc40007ffe0ff */
[----:B------:R-:W-:Y:S01]  /*b1f0*/  MOV R134, 0xb670 ;  /* 0x0000b67000867802 */ /* 0x000fe20000000f00 */
[----:B-----5:R-:W-:Y:S01]  /*b200*/  IMAD R104, R14, -0x30, R104 ;  /* 0xffffffd00e687824 */ /* 0x020fe200078e0268 */
[----:B--2---:R-:W-:Y:S02]  /*b210*/  @!P0 LEA.HI.X R9, R252, R4, R2, 0x1, P1 ;  /* 0x00000004fc098211 */ /* 0x004fe400008f0c02 */
[----:B------:R-:W-:-:S03]  /*b220*/  @!P0 LEA R2, P1, R233, R0, 0x1 ;  /* 0x00000000e9028211 */ /* 0x000fc600078208ff */
[----:B------:R2:W-:Y:S01]  /*b230*/  @!P0 LDGSTS.E.BYPASS.LTC128B.128 [R223+0x17080], [R8.64], !P3 ;  /* 0x1708000008df8fae */ /* 0x0005e2000d901d4c */
[----:B----4-:R-:W-:Y:S01]  /*b240*/  @!P0 LEA.HI.X R3, R233, R4, R15, 0x1, P1 ;  /* 0x00000004e9038211 */ /* 0x010fe200008f0c0f */
[----:B---3--:R-:W-:Y:S01]  /*b250*/  IMAD.IADD R7, R104, 0x1, R7 ;  /* 0x0000000168077824 */ /* 0x008fe200078e0207 */
[----:B-1----:R-:W-:-:S03]  /*b260*/  @!P0 LEA R12, P1, R234, R0, 0x1 ;  /* 0x00000000ea0c8211 */ /* 0x002fc600078208ff */
[----:B------:R1:W-:Y:S01]  /*b270*/  @!P0 LDGSTS.E.BYPASS.LTC128B.128 [R223+0x1b080], [R2.64], !P2 ;  /* 0x1b08000002df8fae */ /* 0x0003e2000d101d4c */
[----:B------:R-:W-:Y:S02]  /*b280*/  IMNMX R7, R7, 0x30, PT ;  /* 0x0000003007077817 */ /* 0x000fe40003800200 */
[----:B------:R-:W-:-:S03]  /*b290*/  @!P0 LEA.HI.X R13, R234, R4, R10, 0x1, P1 ;  /* 0x00000004ea0d8211 */ /* 0x000fc600008f0c0a */
[----:B------:R-:W-:Y:S01]  /*b2a0*/  IMAD.IADD R7, R7, 0x1, -R231 ;  /* 0x0000000107077824 */ /* 0x000fe200078e0ae7 */
[----:B------:R-:W3:Y:S04]  /*b2b0*/  S2R R10, SR_TID.X ;  /* 0x00000000000a7919 */ /* 0x000ee80000002100 */
[----:B------:R-:W-:Y:S01]  /*b2c0*/  ISETP.GE.AND P1, PT, R7, 0x1, PT ;  /* 0x000000010700780c */ /* 0x000fe20003f26270 */
[----:B------:R4:W-:Y:S01]  /*b2d0*/  @!P0 LDGSTS.E.BYPASS.LTC128B.128 [R223+0x1f080], [R12.64], !P4 ;  /* 0x1f0800000cdf8fae */ /* 0x0009e2000e101d4c */
[----:B--2---:R-:W-:-:S03]  /*b2e0*/  IMAD.WIDE.U32 R8, R124, c[0x0][0x1e0], RZ ;  /* 0x000078007c087a25 */ /* 0x004fc600078e00ff */
[----:B------:R-:W0:Y:S01]  /*b2f0*/  LDGDEPBAR ;  /* 0x00000000000079af */ /* 0x000e220000000000 */
[----:B-1----:R-:W-:-:S04]  /*b300*/  IMAD R2, R133, c[0x0][0x1e0], RZ ;  /* 0x0000780085027a24 */ /* 0x002fc800078e02ff */
[----:B------:R-:W-:Y:S01]  /*b310*/  IMAD R0, R124, c[0x0][0x1e4], R2 ;  /* 0x000079007c007a24 */ /* 0x000fe200078e0202 */
[----:B------:R-:W-:Y:S01]  /*b320*/  ISETP.GE.AND P0, PT, R7, 0x21, PT ;  /* 0x000000210700780c */ /* 0x000fe20003f06270 */
[----:B------:R-:W-:Y:S02]  /*b330*/  IMAD.MOV.U32 R2, RZ, RZ, R224 ;  /* 0x000000ffff027224 */ /* 0x000fe400078e00e0 */
[----:B------:R-:W-:Y:S02]  /*b340*/  IMAD.MOV.U32 R3, RZ, RZ, R222 ;  /* 0x000000ffff037224 */ /* 0x000fe400078e00de */
[----:B------:R-:W-:Y:S02]  /*b350*/  IMAD.IADD R0, R9, 0x1, R0 ;  /* 0x0000000109007824 */ /* 0x000fe400078e0200 */
[----:B------:R-:W-:Y:S02]  /*b360*/  IMAD.U32 R14, RZ, RZ, UR4 ;  /* 0x00000004ff0e7e24 */ /* 0x000fe4000f8e00ff */
[----:B------:R-:W-:Y:S01]  /*b370*/  IMAD.U32 R15, RZ, RZ, UR5 ;  /* 0x00000005ff0f7e24 */ /* 0x000fe2000f8e00ff */
[----:B------:R-:W-:Y:S01]  /*b380*/  WARPSYNC 0xffffffff ;  /* 0xffffffff00007948 */ /* 0x000fe20003800000 */
[----:B------:R-:W-:-:S04]  /*b390*/  IMAD.WIDE.U32 R2, R8, 0x30, R2 ;  /* 0x0000003008027825 */ /* 0x000fc800078e0002 */
[----:B------:R-:W-:Y:S02]  /*b3a0*/  IMAD R0, R0, 0x30, RZ ;  /* 0x0000003000007824 */ /* 0x000fe400078e02ff */
[----:B------:R-:W-:Y:S01]  /*b3b0*/  IMAD.MOV.U32 R4, RZ, RZ, 0x20 ;  /* 0x00000020ff047424 */ /* 0x000fe200078e00ff */
[----:B------:R-:W-:Y:S01]  /*b3c0*/  @P1 LEA R8, P2, R2, c[0x0][0x1c8], 0x1 ;  /* 0x0000720002081a11 */ /* 0x000fe200078408ff */
[----:B------:R-:W-:Y:S02]  /*b3d0*/  IMAD.IADD R0, R3, 0x1, R0 ;  /* 0x0000000103007824 */ /* 0x000fe400078e0200 */
[----:B------:R-:W-:Y:S01]  /*b3e0*/  IMAD.WIDE.U32 R16, R4, c[0x0][0x1e0], RZ ;  /* 0x0000780004107a25 */ /* 0x000fe200078e00ff */
[C---:B------:R-:W-:Y:S02]  /*b3f0*/  LOP3.LUT P4, RZ, R215.reuse, 0x800, RZ, 0xc0, !PT ;  /* 0x00000800d7ff7812 */ /* 0x040fe4000788c0ff */
[----:B------:R-:W-:Y:S01]  /*b400*/  @P1 LEA.HI.X R9, R2, c[0x0][0x1cc], R0, 0x1, P2 ;  /* 0x0000730002091a11 */ /* 0x000fe200010f0c00 */
[----:B------:R-:W-:Y:S01]  /*b410*/  BAR.SYNC.DEFER_BLOCKING 0x0 ;  /* 0x0000000000007b1d */ /* 0x000fe20000010000 */
[----:B------:R-:W-:-:S02]  /*b420*/  LOP3.LUT P3, RZ, R215, 0x400, RZ, 0xc0, !PT ;  /* 0x00000400d7ff7812 */ /* 0x000fc4000786c0ff */
[----:B------:R-:W-:Y:S01]  /*b430*/  @P0 IADD3 R3, P2, R2, R16, RZ ;  /* 0x0000001002030210 */ /* 0x000fe20007f5e0ff */
[----:B------:R-:W-:Y:S01]  /*b440*/  IMAD R2, R4, c[0x0][0x1e4], RZ ;  /* 0x0000790004027a24 */ /* 0x000fe200078e02ff */
[----:B---3--:R-:W-:-:S04]  /*b450*/  SHF.R.S32.HI R18, RZ, 0x1f, R10 ;  /* 0x0000001fff127819 */ /* 0x008fc8000001140a */
[----:B------:R-:W-:Y:S02]  /*b460*/  @P0 IADD3.X R0, R0, R17, R2, P2, !PT ;  /* 0x0000001100000210 */ /* 0x000fe400017fe402 */
[C---:B------:R-:W-:Y:S02]  /*b470*/  @P0 LEA R2, P2, R3.reuse, c[0x0][0x1c8], 0x1 ;  /* 0x0000720003020a11 */ /* 0x040fe400078408ff */
[----:B------:R-:W-:Y:S02]  /*b480*/  LEA.HI R18, R18, R10, RZ, 0x3 ;  /* 0x0000000a12127211 */ /* 0x000fe400078f18ff */
[----:B------:R-:W-:Y:S02]  /*b490*/  @P0 LEA.HI.X R3, R3, c[0x0][0x1cc], R0, 0x1, P2 ;  /* 0x0000730003030a11 */ /* 0x000fe400010f0c00 */
[----:B------:R-:W-:Y:S01]  /*b4a0*/  LOP3.LUT R18, R18, 0xfffffff8, RZ, 0xc0, !PT ;  /* 0xfffffff812127812 */ /* 0x000fe200078ec0ff */
[----:B----4-:R-:W-:Y:S02]  /*b4b0*/  IMAD.U32 R12, RZ, RZ, UR8 ;  /* 0x00000008ff0c7e24 */ /* 0x010fe4000f8e00ff */
[----:B------:R-:W-:Y:S01]  /*b4c0*/  IMAD.U32 R13, RZ, RZ, UR7 ;  /* 0x00000007ff0d7e24 */ /* 0x000fe2000f8e00ff */
[----:B------:R-:W-:Y:S01]  /*b4d0*/  @!PT LDS RZ, [RZ] ;  /* 0x00000000fffff984 */ /* 0x000fe20000000800 */
[----:B------:R-:W-:Y:S01]  /*b4e0*/  @!PT LDS RZ, [RZ] ;  /* 0x00000000fffff984 */ /* 0x000fe20000000800 */
[----:B------:R-:W-:Y:S01]  /*b4f0*/  @!PT LDS RZ, [RZ] ;  /* 0x00000000fffff984 */ /* 0x000fe20000000800 */
[----:B------:R1:W-:Y:S04]  /*b500*/  @P1 LDGSTS.E.BYPASS.LTC128B.128 [R220+0xa080], [R8.64], !P4 ;  /* 0x0a08000008dc1fae */ /* 0x0003e8000e101d4c */
[----:B------:R1:W-:Y:S04]  /*b510*/  @P1 LDGSTS.E.BYPASS.LTC128B.128 [R220+0xb880], [R8.64+0x80], !P3 ;  /* 0x0b88008008dc1fae */ /* 0x0003e8000d901d4c */
[----:B------:R1:W-:Y:S01]  /*b520*/  @P1 LDGSTS.E.BYPASS.LTC128B.128 [R220+0xd080], [R8.64+0x100], !P5 ;  /* 0x0d08010008dc1fae */ /* 0x0003e2000e901d4c */
[----:B------:R-:W-:-:S03]  /*b530*/  IMAD.IADD R18, R10, 0x1, -R18 ;  /* 0x000000010a127824 */ /* 0x000fc600078e0a12 */
[----:B------:R1:W-:Y:S04]  /*b540*/  @P1 LDGSTS.E.BYPASS.LTC128B.128 [R220+0xe880], [R8.64+0x180], !P6 ;  /* 0x0e88018008dc1fae */ /* 0x0003e8000f101d4c */
[----:B------:R1:W-:Y:S04]  /*b550*/  @P0 LDGSTS.E.BYPASS.LTC128B.128 [R223+0xb080], [R2.64], !P4 ;  /* 0x0b08000002df0fae */ /* 0x0003e8000e101d4c */
[----:B------:R1:W-:Y:S04]  /*b560*/  @P0 LDGSTS.E.BYPASS.LTC128B.128 [R223+0xc880], [R2.64+0x80], !P3 ;  /* 0x0c88008002df0fae */ /* 0x0003e8000d901d4c */
[----:B------:R1:W-:Y:S04]  /*b570*/  @P0 LDGSTS.E.BYPASS.LTC128B.128 [R223+0xe080], [R2.64+0x100], !P5 ;  /* 0x0e08010002df0fae */ /* 0x0003e8000e901d4c */
[----:B------:R1:W-:Y:S01]  /*b580*/  @P0 LDGSTS.E.BYPASS.LTC128B.128 [R223+0xf880], [R2.64+0x180], !P6 ;  /* 0x0f88018002df0fae */ /* 0x0003e2000f101d4c */
[----:B------:R-:W-:-:S03]  /*b590*/  LOP3.LUT P0, RZ, R18, 0x2, RZ, 0xc0, !PT ;  /* 0x0000000212ff7812 */ /* 0x000fc6000780c0ff */
[----:B------:R1:W-:Y:S04]  /*b5a0*/  STL.64 [R1+0x20], R12 ;  /* 0x0000200c01007387 */ /* 0x0003e80000100a00 */
[----:B------:R1:W-:Y:S04]  /*b5b0*/  STL.64 [R1+0x18], R14 ;  /* 0x0000180e01007387 */ /* 0x0003e80000100a00 */
[----:B------:R-:W0:Y:S01]  /*b5c0*/  LDGDEPBAR ;  /* 0x00000000000079af */ /* 0x000e220000000000 */
[----:B------:R-:W-:Y:S01]  /*b5d0*/  ISETP.GT.AND P1, PT, R10, 0x7f, PT ;  /* 0x0000007f0a00780c */ /* 0x000fe20003f24270 */
[----:B------:R-:W-:Y:S01]  /*b5e0*/  IMAD.U32 R0, RZ, RZ, UR8 ;  /* 0x00000008ff007e24 */ /* 0x000fe2000f8e00ff */
[----:B------:R-:W-:-:S02]  /*b5f0*/  @P0 IADD3 R203, R146, -0x20, RZ ;  /* 0xffffffe092cb0810 */ /* 0x000fc40007ffe0ff */
[----:B------:R-:W-:Y:S01]  /*b600*/  LOP3.LUT R215, R215, 0xffffff7f, RZ, 0xc0, !PT ;  /* 0xffffff7fd7d77812 */ /* 0x000fe200078ec0ff */
[----:B------:R-:W-:Y:S01]  /*b610*/  BSSY B2, `(.L_x_1906) ;  /* 0x0000006000027945 */ /* 0x000fe20003800000 */
[----:B------:R-:W-:Y:S02]  /*b620*/  IADD3 R92, R0, 0x18, RZ ;  /* 0x00000018005c7810 */ /* 0x000fe40007ffe0ff */
[C---:B------:R-:W-:Y:S02]  /*b630*/  IADD3 R214, R203.reuse, 0x1000, RZ ;  /* 0x00001000cbd67810 */ /* 0x040fe40007ffe0ff */
[----:B------:R-:W-:-:S03]  /*b640*/  IADD3 R213, R203, 0x800, RZ ;  /* 0x00000800cbd57810 */ /* 0x000fc60007ffe0ff */
[----:B------:R-:W-:Y:S02]  /*b650*/  @P1 LOP3.LUT R215, R215, 0x80, RZ, 0xfc, !PT ;  /* 0x00000080d7d71812 */ /* 0x000fe400078efcff */
[----:B-1----:R-:W-:Y:S05]  /*b660*/  CALL.REL.NOINC `($_ZN7cutlass13device_kernelIN5flash19enable_sm80_to_sm89INS1_16FlashAttnFwdSm80INS1_25CollectiveMainloopFwdSm80ILi8ELi1ELb0EN4cute5tupleIJNS5_1CILi128EEENS7_ILi48EEENS7_ILi256EEEEEELi256ENS_6half_tEfNS_4arch4Sm80ELb0ELb1ELb1ELb1ELb0ELb1ELb1ELb1EEENS1_21CollectiveEpilogueFwdINS6_IJS8_SA_S9_EEENS6_IJNS7_ILi1EEESI_SI_EEESC_SE_Li256ELb1ELb1ELb1ELb0EEENS1_36VarlenDynamicPersistentTileSchedulerILi128ELi48ELi256ELi256ELb1ELb1ELb0ELb1ELb0ELb1EEEEEEEEEvNT_6ParamsE$_ZZN5flash25CollectiveMainloopFwdSm80ILi8ELi1ELb0EN4cute5tupleIJNS1_1CILi128EEENS3_ILi48EEENS3_ILi256EEEEEELi256EN7cutlass6half_tEfNS8_4arch4Sm80ELb0ELb1ELb1ELb1ELb0ELb1ELb1ELb1EE3mmaINS_16FlashAttnFwdSm80ISC_NS_21CollectiveEpilogueFwdINS2_IJS4_S6_S5_EEENS2_IJNS3_ILi1EEESH_SH_EEES9_SB_Li256ELb1ELb1ELb1ELb0EEENS_36VarlenDynamicPersistentTileSchedulerILi128ELi48ELi256ELi256ELb1ELb1ELb0ELb1ELb0ELb1EEEE13SharedStorageENS1_6TensorINS1_11ArrayEngineIfLm128EEENS1_6LayoutINS2_IJNS2_IJNS3_ILi2EEESS_EEESH_NS3_ILi32EEEEEENS2_IJNS2_IJSH_SS_EEENS3_ILi0EEENS3_ILi4EEEEEEEEEENS_7SoftmaxILi2ELi0EEEEEbRKNSC_6ParamsERT0_RT1_iRKNS_16SeqlenInfoQKNewKILb1ELb1EEENS2_IJiiiiEEERT_ENKUlvE_clEv) ;  /* 0x0001540000007944 */ /* 0x002fea0003c00000 */
[----:B------:R-:W-:Y:S05]  /*b670*/  BSYNC B2 ;  /* 0x0000000000027941 */ /* 0x000fea0003800000 */
.L_x_1906:
[----:B------:R-:W2:Y:S01]  /*b680*/  LDL R4, [R1+0x64] ;  /* 0x0000640001047983 */ /* 0x000ea20000100800 */
[----:B------:R-:W-:Y:S01]  /*b690*/  IMAD R0, R133, c[0x0][0x208], RZ ;  /* 0x0000820085007a24 */ /* 0x000fe200078e02ff */
[----:B------:R-:W-:Y:S01]  /*b6a0*/  MOV R3, R228 ;  /* 0x000000e400037202 */ /* 0x000fe20000000f00 */
[----:B-1----:R-:W-:Y:S01]  /*b6b0*/  IMAD.WIDE.U32 R8, R124, c[0x0][0x208], RZ ;  /* 0x000082007c087a25 */ /* 0x002fe200078e00ff */
[----:B------:R-:W1:Y:S01]  /*b6c0*/  S2R R12, SR_TID.X ;  /* 0x00000000000c7919 */ /* 0x000e620000002100 */
[----:B------:R-:W-:-:S04]  /*b6d0*/  DEPBAR.LE SB0, 0x0 ;  /* 0x000080000000791a */ /* 0x000fc80000000000 */
[----:B------:R-:W-:Y:S01]  /*b6e0*/  IMAD R0, R124, c[0x0][0x20c], R0 ;  /* 0x000083007c007a24 */ /* 0x000fe200078e0200 */
[----:B------:R-:W-:Y:S01]  /*b6f0*/  WARPSYNC 0xffffffff ;  /* 0xffffffff00007948 */ /* 0x000fe20003800000 */
[----:B------:R-:W-:Y:S01]  /*b700*/  IMAD.MOV.U32 R2, RZ, RZ, R226 ;  /* 0x000000ffff027224 */ /* 0x000fe200078e00e2 */
[----:B------:R-:W-:Y:S01]  /*b710*/  BAR.SYNC.DEFER_BLOCKING 0x0 ;  /* 0x0000000000007b1d */ /* 0x000fe20000010000 */
[----:B------:R-:W-:Y:S01]  /*b720*/  IMAD.IADD R0, R9, 0x1, R0 ;  /* 0x0000000109007824 */ /* 0x000fe200078e0200 */
[----:B------:R-:W-:Y:S01]  /*b730*/  LOP3.LUT P4, RZ, R130, 0x1, RZ, 0xc0, !PT ;  /* 0x0000000182ff7812 */ /* 0x000fe2000788c0ff */
[----:B------:R-:W-:Y:S01]  /*b740*/  IMAD.WIDE.U32 R8, R8, 0x30, R2 ;  /* 0x0000003008087825 */ /* 0x000fe200078e0002 */
[C---:B------:R-:W-:Y:S02]  /*b750*/  LOP3.LUT P2, RZ, R130.reuse, 0x2, RZ, 0xc0, !PT ;  /* 0x0000000282ff7812 */ /* 0x040fe4000784c0ff */
[----:B------:R-:W-:Y:S01]  /*b760*/  LOP3.LUT P1, RZ, R130, 0x4, RZ, 0xc0, !PT ;  /* 0x0000000482ff7812 */ /* 0x000fe2000782c0ff */
[----:B------:R-:W-:Y:S01]  /*b770*/  IMAD R0, R0, 0x30, RZ ;  /* 0x0000003000007824 */ /* 0x000fe200078e02ff */
[----:B------:R-:W-:Y:S01]  /*b780*/  LEA R2, P0, R8, c[0x0][0x1f8], 0x1 ;  /* 0x00007e0008027a11 */ /* 0x000fe200078008ff */
[----:B------:R3:W5:Y:S02]  /*b790*/  LDL R105, [R1+0x74] ;  /* 0x0000740001697983 */ /* 0x0007640000100800 */
[----:B------:R-:W-:-:S02]  /*b7a0*/  IMAD.IADD R0, R9, 0x1, R0 ;  /* 0x0000000109007824 */ /* 0x000fc400078e0200 */
[----:B------:R3:W5:Y:S01]  /*b7b0*/  LDL R232, [R1+0x10] ;  /* 0x0000100001e87983 */ /* 0x0007620000100800 */
[----:B-1----:R-:W-:Y:S02]  /*b7c0*/  ISETP.GT.AND P5, PT, R12, 0x7f, PT ;  /* 0x0000007f0c00780c */ /* 0x002fe40003fa4270 */
[----:B------:R-:W-:Y:S02]  /*b7d0*/  LEA.HI.X R3, R8, c[0x0][0x1fc], R0, 0x1, P0 ;  /* 0x00007f0008037a11 */ /* 0x000fe400000f0c00 */
[----:B------:R-:W-:-:S04]  /*b7e0*/  SHF.R.S32.HI R10, RZ, 0x1f, R12 ;  /* 0x0000001fff0a7819 */ /* 0x000fc8000001140c */
[----:B------:R-:W-:Y:S01]  /*b7f0*/  LEA.HI R10, R10, R12, RZ, 0x3 ;  /* 0x0000000c0a0a7211 */ /* 0x000fe200078f18ff */
[----:B----4-:R-:W-:Y:S03]  /*b800*/  LDSM.16.M88.4 R20, [R199] ;  /* 0x00000000c714783b */ /* 0x010fe60000000200 */
[----:B------:R-:W-:Y:S01]  /*b810*/  LOP3.LUT R10, R10, 0xfffffff8, RZ, 0xc0, !PT ;  /* 0xfffffff80a0a7812 */ /* 0x000fe200078ec0ff */
[----:B------:R-:W-:Y:S01]  /*b820*/  @!P5 IMAD.MOV.U32 R0, RZ, RZ, c[0x0][0x208] ;  /* 0x00008200ff00d624 */ /* 0x000fe200078e00ff */
[----:B------:R-:W1:Y:S01]  /*b830*/  LDSM.16.M88.4 R28, [R146] ;  /* 0x00000000921c783b */ /* 0x000e620000000200 */
[----:B------:R-:W-:Y:S02]  /*b840*/  @!P5 MOV R7, c[0x0][0x20c] ;  /* 0x000083000007da02 */ /* 0x000fe40000000f00 */
[----:B------:R-:W-:Y:S01]  /*b850*/  IMAD.IADD R10, R12, 0x1, -R10 ;  /* 0x000000010c0a7824 */ /* 0x000fe200078e0a0a */
[----:B-----5:R-:W-:Y:S04]  /*b860*/  LDSM.16.M88.4 R32, [R146+0x800] ;  /* 0x000800009220783b */ /* 0x020fe80000000200 */
[----:B------:R-:W4:Y:S04]  /*b870*/  LDSM.16.M88.4 R52, [R146+0x1000] ;  /* 0x001000009234783b */ /* 0x000f280000000200 */
[----:B------:R-:W-:Y:S04]  /*b880*/  LDSM.16.M88.4 R16, [R200] ;  /* 0x00000000c810783b */ /* 0x000fe80000000200 */
[----:B------:R-:W3:Y:S04]  /*b890*/  LDSM.16.M88.4 R44, [R203] ;  /* 0x00000000cb2c783b */ /* 0x000ee80000000200 */
[----:B------:R-:W-:Y:S04]  /*b8a0*/  LDSM.16.M88.4 R60, [R203+0x800] ;  /* 0x00080000cb3c783b */ /* 0x000fe80000000200 */
[----:B------:R-:W3:Y:S01]  /*b8b0*/  LDSM.16.M88.4 R76, [R203+0x1000] ;  /* 0x00100000cb4c783b */ /* 0x000ee20000000200 */
[C---:B-1----:R-:W-:Y:S08]  /*b8c0*/  HMMA.16816.F32 R36, R20.reuse, R30, RZ ;  /* 0x0000001e1424723c */ /* 0x042ff000000018ff */
[C---:B----4-:R-:W-:Y:S08]  /*b8d0*/  HMMA.16816.F32 R56, R20.reuse, R52, RZ ;  /* 0x000000341438723c */ /* 0x050ff000000018ff */
[C---:B------:R-:W-:Y:S08]  /*b8e0*/  HMMA.16816.F32 R24, R20.reuse, R28, RZ ;  /* 0x0000001c1418723c */ /* 0x040ff000000018ff */
[C---:B------:R-:W-:Y:S08]  /*b8f0*/  HMMA.16816.F32 R40, R20.reuse, R32, RZ ;  /* 0x000000201428723c */ /* 0x040ff000000018ff */
[C---:B------:R-:W-:Y:S08]  /*b900*/  HMMA.16816.F32 R48, R20.reuse, R34, RZ ;  /* 0x000000221430723c */ /* 0x040ff000000018ff */
[----:B------:R-:W-:Y:S08]  /*b910*/  HMMA.16816.F32 R52, R20, R54, RZ ;  /* 0x000000361434723c */ /* 0x000ff000000018ff */
[C---:B---3--:R-:W-:Y:S08]  /*b920*/  HMMA.16816.F32 R36, R16.reuse, R46, R36 ;  /* 0x0000002e1024723c */ /* 0x048ff00000001824 */
[C---:B------:R-:W-:Y:S08]  /*b930*/  HMMA.16816.F32 R56, R16.reuse, R76, R56 ;  /* 0x0000004c1038723c */ /* 0x040ff00000001838 */
[C---:B------:R-:W-:Y:S08]  /*b940*/  HMMA.16816.F32 R24, R16.reuse, R44, R24 ;  /* 0x0000002c1018723c */ /* 0x040ff00000001818 */
[C---:B------:R-:W-:Y:S08]  /*b950*/  HMMA.16816.F32 R40, R16.reuse, R60, R40 ;  /* 0x0000003c1028723c */ /* 0x040ff00000001828 */
[C---:B------:R-:W-:Y:S08]  /*b960*/  HMMA.16816.F32 R48, R16.reuse, R62, R48 ;  /* 0x0000003e1030723c */ /* 0x040ff00000001830 */
[----:B------:R-:W-:Y:S01]  /*b970*/  HMMA.16816.F32 R52, R16, R78, R52 ;  /* 0x0000004e1034723c */ /* 0x000fe20000001834 */
[----:B--2---:R-:W-:-:S04]  /*b980*/  IADD3 R4, R4, R104, -R231 ;  /* 0x0000006804047210 */ /* 0x004fc80007ffe8e7 */
[----:B------:R-:W-:Y:S11]  /*b990*/  ISETP.LT.OR P0, PT, R4, 0x1, !P4 ;  /* 0x000000010400780c */ /* 0x000ff60006701670 */
[----:B------:R-:W-:Y:S02]  /*b9a0*/  @!UPT UIADD3 URZ, URZ, URZ, URZ ;  /* 0x0000003f3f3ff290 */ /* 0x000fe4000fffe03f */
[----:B------:R-:W-:Y:S01]  /*b9b0*/  @!PT LDS RZ, [RZ] ;  /* 0x00000000fffff984 */ /* 0x000fe20000000800 */
[----:B------:R-:W-:Y:S01]  /*b9c0*/  @!PT LDS RZ, [RZ] ;  /* 0x00000000fffff984 */ /* 0x000fe20000000800 */
[----:B------:R-:W-:Y:S01]  /*b9d0*/  @!PT LDS RZ, [RZ] ;  /* 0x00000000fffff984 */ /* 0x000fe20000000800 */
[----:B------:R1:W-:Y:S01]  /*b9e0*/  LDGSTS.E.BYPASS.LTC128B.128 [R220+0x4080], [R2.64], !P0 ;  /* 0x0408000002dc7fae */ /* 0x0003e2000c101d4c */
[----:B------:R-:W-:-:S04]  /*b9f0*/  @!P5 LEA R8, P0, R0, R2, 0x6 ;  /* 0x000000020008d211 */ /* 0x000fc800078030ff */
[----:B------:R-:W-:Y:S02]  /*ba00*/  @!P5 LEA.HI.X R9, R0, R3, R7, 0x6, P0 ;  /* 0x000000030009d211 */ /* 0x000fe400000f3407 */
[----:B------:R-:W-:Y:S02]  /*ba10*/  LOP3.LUT P0, RZ, R10, 0x4, RZ, 0xc0, !PT ;  /* 0x000000040aff7812 */ /* 0x000fe4000780c0ff */
[----:B------:R-:W-:-:S04]  /*ba20*/  MOV R0, 0x40 ;  /* 0x0000004000007802 */ /* 0x000fc80000000f00 */
[----:B------:R-:W-:Y:S02]  /*ba30*/  SEL R0, R0, 0xffffffc0, !P0 ;  /* 0xffffffc000007807 */ /* 0x000fe40004000000 */
[C---:B------:R-:W-:Y:S11]  /*ba40*/  ISETP.LT.OR P0, PT, R4.reuse, 0x1, !P2 ;  /* 0x000000010400780c */ /* 0x040ff60005701670 */
[----:B------:R-:W-:Y:S02]  /*ba50*/  @!UPT UIADD3 URZ, URZ, URZ, URZ ;  /* 0x0000003f3f3ff290 */ /* 0x000fe4000fffe03f */
[----:B------:R1:W-:Y:S01]  /*ba60*/  LDGSTS.E.BYPASS.LTC128B.128 [R220+0x5880], [R2.64+0x80], !P0 ;  /* 0x0588008002dc7fae */ /* 0x0003e2000c101d4c */
[----:B------:R-:W-:Y:S11]  /*ba70*/  ISETP.LT.OR P0, PT, R4, 0x1, !P1 ;  /* 0x000000010400780c */ /* 0x000ff60004f01670 */
[----:B------:R-:W-:Y:S02]  /*ba80*/  @!UPT UIADD3 URZ, URZ, URZ, URZ ;  /* 0x0000003f3f3ff290 */ /* 0x000fe4000fffe03f */
[----:B------:R1:W-:Y:S01]  /*ba90*/  LDGSTS.E.BYPASS.LTC128B.128 [R220+0x7080], [R2.64+0x100], !P0 ;  /* 0x0708010002dc7fae */ /* 0x0003e2000c101d4c */
[----:B------:R-:W-:-:S04]  /*baa0*/  LOP3.LUT P0, RZ, R130, 0x8, RZ, 0xc0, !PT ;  /* 0x0000000882ff7812 */ /* 0x000fc8000780c0ff */
[C---:B------:R-:W-:Y:S02]  /*bab0*/  ISETP.LT.OR P3, PT, R4.reuse, 0x1, !P0 ;  /* 0x000000010400780c */ /* 0x040fe40004761670 */
[C---:B------:R-:W-:Y:S02]  /*bac0*/  @!P5 ISETP.LT.OR P2, PT, R4.reuse, 0x21, !P2 ;  /* 0x000000210400d80c */ /* 0x040fe40005741670 */
[C---:B------:R-:W-:Y:S02]  /*bad0*/  @!P5 ISETP.LT.OR P1, PT, R4.reuse, 0x21, !P1 ;  /* 0x000000210400d80c */ /* 0x040fe40004f21670 */
[----:B------:R-:W-:-:S07]  /*bae0*/  @!P5 ISETP.LT.OR P0, PT, R4, 0x21, !P0 ;  /* 0x000000210400d80c */ /* 0x000fce0004701670 */
[----:B------:R1:W-:Y:S01]  /*baf0*/  LDGSTS.E.BYPASS.LTC128B.128 [R220+0x8880], [R2.64+0x180], !P3 ;  /* 0x0888018002dc7fae */ /* 0x0003e2000d901d4c */
[----:B------:R-:W-:Y:S01]  /*bb00*/  @!P5 ISETP.LT.OR P3, PT, R4, 0x21, !P4 ;  /* 0x000000210400d80c */ /* 0x000fe20006761670 */
[----:B------:R-:W-:Y:S11]  /*bb10*/  IMAD.IADD R145, R146, 0x1, R0 ;  /* 0x0000000192917824 */ /* 0x000ff600078e0200 */
[----:B------:R-:W-:Y:S01]  /*bb20*/  @!UPT UIADD3 URZ, URZ, URZ, URZ ;  /* 0x0000003f3f3ff290 */ /* 0x000fe2000fffe03f */
[----:B------:R1:W-:Y:S04]  /*bb30*/  @!P5 LDGSTS.E.BYPASS.LTC128B.128 [R223+0x5080], [R8.64], !P3 ;  /* 0x0508000008dfdfae */ /* 0x0003e8000d901d4c */
[----:B------:R1:W-:Y:S04]  /*bb40*/  @!P5 LDGSTS.E.BYPASS.LTC128B.128 [R223+0x6880], [R8.64+0x80], !P2 ;  /* 0x0688008008dfdfae */ /* 0x0003e8000d101d4c */
[----:B------:R1:W-:Y:S04]  /*bb50*/  @!P5 LDGSTS.E.BYPASS.LTC128B.128 [R223+0x8080], [R8.64+0x100], !P1 ;  /* 0x0808010008dfdfae */ /* 0x0003e8000c901d4c */
[----:B------:R1:W-:Y:S04]  /*bb60*/  @!P5 LDGSTS.E.BYPASS.LTC128B.128 [R223+0x9880], [R8.64+0x180], !P0 ;  /* 0x0988018008dfdfae */ /* 0x0003e8000c101d4c */
[----:B------:R-:W-:Y:S04]  /*bb70*/  LDSM.16.M88.4 R12, [R202] ;  /* 0x00000000ca0c783b */ /* 0x000fe80000000200 */
[----:B------:R-:W2:Y:S01]  /*bb80*/  LDSM.16.M88.4 R64, [R145] ;  /* 0x000000009140783b */ /* 0x000ea20000000200 */
[----:B------:R-:W-:-:S03]  /*bb90*/  IADD3 R10, R203, R0, RZ ;  /* 0x00000000cb0a7210 */ /* 0x000fc60007ffe0ff */
[----:B------:R-:W3:Y:S04]  /*bba0*/  LDSM.16.M88.4 R68, [R145+0x1000] ;  /* 0x001000009144783b */ /* 0x000ee80000000200 */
[----:B------:R-:W4:Y:S04]  /*bbb0*/  LDSM.16.M88.4 R72, [R145+0x800] ;  /* 0x000800009148783b */ /* 0x000f280000000200 */
[----:B------:R-:W-:Y:S04]  /*bbc0*/  LDSM.16.M88.4 R32, [R201] ;  /* 0x00000000c920783b */ /* 0x000fe80000000200 */
[----:B------:R-:W1:Y:S04]  /*bbd0*/  LDSM.16.M88.4 R84, [R10] ;  /* 0x000000000a54783b */ /* 0x000e680000000200 */
[----:B------:R-:W1:Y:S04]  /*bbe0*/  LDSM.16.M88.4 R44, [R10+0x1000] ;  /* 0x001000000a2c783b */ /* 0x000e680000000200 */
[----:B------:R-:W1:Y:S04]  /*bbf0*/  LDSM.16.M88.4 R80, [R10+0x800] ;  /* 0x000800000a50783b */ /* 0x000e680000000200 */
[----:B------:R-:W-:Y:S04]  /*bc00*/  LDSM.16.M88.4 R28, [R199+0x4000] ;  /* 0x00400000c71c783b */ /* 0x000fe80000000200 */
[----:B------:R-:W1:Y:S04]  /*bc10*/  LDSM.16.M88.4 R88, [R146+0x1800] ;  /* 0x001800009258783b */ /* 0x000e680000000200 */
[----:B------:R-:W1:Y:S01]  /*bc20*/  LDSM.16.M88.4 R60, [R146+0x2800] ;  /* 0x00280000923c783b */ /* 0x000e620000000200 */
[C---:B--2---:R-:W-:Y:S03]  /*bc30*/  HMMA.16816.F32 R36, R12.reuse, R66, R36 ;  /* 0x000000420c24723c */ /* 0x044fe60000001824 */
[----:B------:R-:W2:Y:S04]  /*bc40*/  LDSM.16.M88.4 R76, [R146+0x2000] ;  /* 0x00200000924c783b */ /* 0x000ea80000000200 */
[----:B------:R-:W-:Y:S01]  /*bc50*/  LDSM.16.M88.4 R96, [R145+0x4000] ;  /* 0x004000009160783b */ /* 0x000fe20000000200 */
[C---:B---3--:R-:W-:Y:S03]  /*bc60*/  HMMA.16816.F32 R56, R12.reuse, R68, R56 ;  /* 0x000000440c38723c */ /* 0x048fe60000001838 */
[----:B------:R-:W-:Y:S04]  /*bc70*/  LDSM.16.M88.4 R92, [R146+0x5000] ;  /* 0x00500000925c783b */ /* 0x000fe80000000200 */
[----:B------:R-:W-:Y:S01]  /*bc80*/  LDSM.16.M88.4 R100, [R10+0x4800] ;  /* 0x004800000a64783b */ /* 0x000fe20000000200 */
[C---:B------:R-:W-:Y:S03]  /*bc90*/  HMMA.16816.F32 R20, R12.reuse, R64, R24 ;  /* 0x000000400c14723c */ /* 0x040fe60000001818 */
[----:B------:R-:W-:Y:S04]  /*bca0*/  LDSM.16.M88.4 R24, [R200+0x4000] ;  /* 0x00400000c818783b */ /* 0x000fe80000000200 */
[----:B------:R-:W-:Y:S01]  /*bcb0*/  LDSM.16.M88.4 R64, [R203+0x2000] ;  /* 0x00200000cb40783b */ /* 0x000fe20000000200 */
[C---:B----4-:R-:W-:Y:S03]  /*bcc0*/  HMMA.16816.F32 R40, R12.reuse, R72, R40 ;  /* 0x000000480c28723c */ /* 0x050fe60000001828 */
[----:B------:R-:W0:Y:S05]  /*bcd0*/  LDGDEPBAR ;  /* 0x00000000000079af */ /* 0x000e2a0000000000 */
[C---:B------:R-:W-:Y:S01]  /*bce0*/  HMMA.16816.F32 R48, R12.reuse, R74, R48 ;  /* 0x0000004a0c30723c */ /* 0x040fe20000001830 */
[----:B------:R-:W-:Y:S07]  /*bcf0*/  LDSM.16.M88.4 R72, [R203+0x1800] ;  /* 0x00180000cb48783b */ /* 0x000fee0000000200 */
[----:B------:R-:W-:Y:S01]  /*bd00*/  HMMA.16816.F32 R52, R12, R70, R52 ;  /* 0x000000460c34723c */ /* 0x000fe20000001834 */
[----:B------:R-:W-:Y:S07]  /*bd10*/  LDSM.16.M88.4 R68, [R145+0x1800] ;  /* 0x001800009144783b */ /* 0x000fee0000000200 */
[C---:B-1----:R-:W-:Y:S08]  /*bd20*/  HMMA.16816.F32 R36, R32.reuse, R86, R36 ;  /* 0x000000562024723c */ /* 0x042ff00000001824 */
[C---:B------:R-:W-:Y:S08]  /*bd30*/  HMMA.16816.F32 R56, R32.reuse, R44, R56 ;  /* 0x0000002c2038723c */ /* 0x040ff00000001838 */
[C---:B------:R-:W-:Y:S01]  /*bd40*/  HMMA.16816.F32 R16, R32.reuse, R84, R20 ;  /* 0x000000542010723c */ /* 0x040fe20000001814 */
[----:B------:R-:W-:Y:S04]  /*bd50*/  LDSM.16.M88.4 R20, [R202+0x4000] ;  /* 0x00400000ca14783b */ /* 0x000fe80000000200 */
[----:B------:R-:W-:Y:S03]  /*bd60*/  LDSM.16.M88.4 R84, [R203+0x3000] ;  /* 0x00300000cb54783b */ /* 0x000fe60000000200 */
[C---:B------:R-:W-:Y:S08]  /*bd70*/  HMMA.16816.F32 R40, R32.reuse, R80, R40 ;  /* 0x000000502028723c */ /* 0x040ff00000001828 */
[C---:B------:R-:W-:Y:S01]  /*bd80*/  HMMA.16816.F32 R48, R32.reuse, R82, R48 ;  /* 0x000000522030723c */ /* 0x040fe20000001830 */
[----:B------:R-:W-:Y:S07]  /*bd90*/  LDSM.16.M88.4 R80, [R145+0x2000] ;  /* 0x002000009150783b */ /* 0x000fee0000000200 */
[----:B------:R-:W-:Y:S01]  /*bda0*/  HMMA.16816.F32 R52, R32, R46, R52 ;  /* 0x0000002e2034723c */ /* 0x000fe20000001834 */
[----:B------:R-:W-:Y:S07]  /*bdb0*/  LDSM.16.M88.4 R44, [R145+0x2800] ;  /* 0x00280000912c783b */ /* 0x000fee0000000200 */
[C---:B------:R-:W-:Y:S01]  /*bdc0*/  HMMA.16816.F32 R32, R28.reuse, R90, R36 ;  /* 0x0000005a1c20723c */ /* 0x040fe20000001824 */
[----:B------:R-:W1:Y:S07]  /*bdd0*/  LDSM.16.M88.4 R36, [R203+0x2800] ;  /* 0x00280000cb24783b */ /* 0x000e6e0000000200 */
[C---:B------:R-:W-:Y:S08]  /*bde0*/  HMMA.16816.F32 R56, R28.reuse, R60, R56 ;  /* 0x0000003c1c38723c */ /* 0x040ff00000001838 */
[C---:B------:R-:W-:Y:S01]  /*bdf0*/  HMMA.16816.F32 R12, R28.reuse, R88, R16 ;  /* 0x000000581c0c723c */ /* 0x040fe20000001810 */
[----:B------:R-:W-:Y:S04]  /*be00*/  LDSM.16.M88.4 R16, [R201+0x4000] ;  /* 0x00400000c910783b */ /* 0x000fe80000000200 */
[----:B------:R-:W-:Y:S03]  /*be10*/  LDSM.16.M88.4 R88, [R10+0x1800] ;  /* 0x001800000a58783b */ /* 0x000fe60000000200 */
[C---:B------:R-:W-:Y:S01]  /*be20*/  HMMA.16816.F32 R52, R28.reuse, R62, R52 ;  /* 0x0000003e1c34723c */ /* 0x040fe20000001834 */
[----:B------:R-:W3:Y:S07]  /*be30*/  LDSM.16.M88.4 R60, [R10+0x2800] ;  /* 0x002800000a3c783b */ /* 0x000eee0000000200 */
[----:B--2---:R-:W-:Y:S08]  /*be40*/  HMMA.16816.F32 R40, R28, R76, R40 ;  /* 0x0000004c1c28723c */ /* 0x004ff00000001828 */
[C---:B-1----:R-:W-:Y:S08]  /*be50*/  HMMA.16816.F32 R56, R24.reuse, R36, R56 ;  /* 0x000000241838723c */ /* 0x042ff00000001838 */
[----:B------:R-:W-:Y:S08]  /*be60*/  HMMA.16816.F32 R12, R24, R72, R12 ;  /* 0x00000048180c723c */ /* 0x000ff0000000180c */
[----:B------:R-:W-:Y:S01]  /*be70*/  HMMA.16816.F32 R48, R28, R78, R48 ;  /* 0x0000004e1c30723c */ /* 0x000fe20000001830 */
[----:B------:R-:W-:Y:S07]  /*be80*/  LDSM.16.M88.4 R76, [R146+0x3000] ;  /* 0x00300000924c783b */ /* 0x000fee0000000200 */
[C---:B------:R-:W-:Y:S01]  /*be90*/  HMMA.16816.F32 R28, R24.reuse, R74, R32 ;  /* 0x0000004a181c723c */ /* 0x040fe20000001820 */
[----:B------:R-:W-:Y:S07]  /*bea0*/  LDSM.16.M88.4 R72, [R10+0x2000] ;  /* 0x002000000a48783b */ /* 0x000fee0000000200 */
[----:B------:R-:W-:Y:S08]  /*beb0*/  HMMA.16816.F32 R52, R24, R38, R52 ;  /* 0x000000261834723c */ /* 0x000ff00000001834 */
[----:B------:R-:W-:Y:S08]  /*bec0*/  HMMA.16816.F32 R56, R20, R44, R56 ;  /* 0x0000002c1438723c */ /* 0x000ff00000001838 */
[----:B------:R-:W-:Y:S08]  /*bed0*/  HMMA.16816.F32 R40, R24, R64, R40 ;  /* 0x000000401828723c */ /* 0x000ff00000001828 */
[----:B------:R-:W-:Y:S01]  /*bee0*/  HMMA.16816.F32 R32, R20, R68, R12 ;  /* 0x000000441420723c */ /* 0x000fe2000000180c */
[----:B------:R-:W-:Y:S07]  /*bef0*/  LDSM.16.M88.4 R12, [R199+0x8000] ;  /* 0x00800000c70c783b */ /* 0x000fee0000000200 */
[----:B------:R-:W-:Y:S01]  /*bf00*/  HMMA.16816.F32 R48, R24, R66, R48 ;  /* 0x000000421830723c */ /* 0x000fe20000001830 */
[----:B------:R-:W1:Y:S07]  /*bf10*/  LDSM.16.M88.4 R64, [R146+0x4000] ;  /* 0x004000009240783b */ /* 0x000e6e0000000200 */
[C---:B------:R-:W-:Y:S01]  /*bf20*/  HMMA.16816.F32 R36, R20.reuse, R70, R28 ;  /* 0x000000461424723c */ /* 0x040fe2000000181c */
[----:B------:R-:W-:Y:S07]  /*bf30*/  LDSM.16.M88.4 R68, [R146+0x3800] ;  /* 0x003800009244783b */ /* 0x000fee0000000200 */
[----:B------:R-:W-:Y:S08]  /*bf40*/  HMMA.16816.F32 R52, R20, R46, R52 ;  /* 0x0000002e1434723c */ /* 0x000ff00000001834 */
[C---:B---3--:R-:W-:Y:S08]  /*bf50*/  HMMA.16816.F32 R56, R16.reuse, R60, R56 ;  /* 0x0000003c1038723c */ /* 0x048ff00000001838 */
[----:B------:R-:W-:Y:S01]  /*bf60*/  HMMA.16816.F32 R24, R16, R88, R32 ;  /* 0x000000581018723c */ /* 0x000fe20000001820 */
[----:B------:R-:W2:Y:S07]  /*bf70*/  LDSM.16.M88.4 R32, [R200+0x8000] ;  /* 0x00800000c820783b */ /* 0x000eae0000000200 */
[C---:B------:R-:W-:Y:S08]  /*bf80*/  HMMA.16816.F32 R28, R20.reuse, R80, R40 ;  /* 0x00000050141c723c */ /* 0x040ff00000001828 */
[----:B------:R-:W-:Y:S01]  /*bf90*/  HMMA.16816.F32 R48, R20, R82, R48 ;  /* 0x000000521430723c */ /* 0x000fe20000001830 */
[----:B------:R-:W-:Y:S07]  /*bfa0*/  LDSM.16.M88.4 R80, [R145+0x3000] ;  /* 0x003000009150783b */ /* 0x000fee0000000200 */
[C---:B------:R-:W-:Y:S01]  /*bfb0*/  HMMA.16816.F32 R44, R16.reuse, R90, R36 ;  /* 0x0000005a102c723c */ /* 0x040fe20000001824 */
[----:B------:R-:W3:Y:S04]  /*bfc0*/  LDSM.16.M88.4 R36, [R202+0x8000] ;  /* 0x00800000ca24783b */ /* 0x000ee80000000200 */
[----:B------:R-:W-:Y:S03]  /*bfd0*/  LDSM.16.M88.4 R88, [R145+0x3800] ;  /* 0x003800009158783b */ /* 0x000fe60000000200 */
[----:B------:R-:W-:Y:S08]  /*bfe0*/  HMMA.16816.F32 R60, R16, R62, R52 ;  /* 0x0000003e103c723c */ /* 0x000ff00000001834 */
[C---:B-1----:R-:W-:Y:S01]  /*bff0*/  HMMA.16816.F32 R52, R12.reuse, R64, R56 ;  /* 0x000000400c34723c */ /* 0x042fe20000001838 */
[----:B------:R1:W5:Y:S07]  /*c000*/  LDL R56, [R1] ;  /* 0x0000000001387983 */ /* 0x00036e0000100800 */
[----:B------:R-:W-:Y:S08]  /*c010*/  HMMA.16816.F32 R20, R12, R76, R24 ;  /* 0x0000004c0c14723c */ /* 0x000ff00000001818 */
[C---:B------:R-:W-:Y:S08]  /*c020*/  HMMA.16816.F32 R40, R16.reuse, R72, R28 ;  /* 0x000000481028723c */ /* 0x040ff0000000181c */
[----:B------:R-:W-:Y:S01]  /*c030*/  HMMA.16816.F32 R28, R16, R74, R48 ;  /* 0x0000004a101c723c */ /* 0x000fe20000001830 */
[----:B------:R-:W4:Y:S04]  /*c040*/  LDSM.16.M88.4 R48, [R203+0x3800] ;  /* 0x00380000cb30783b */ /* 0x000f280000000200 */
[----:B------:R-:W-:Y:S03]  /*c050*/  LDSM.16.M88.4 R72, [R10+0x3000] ;  /* 0x003000000a48783b */ /* 0x000fe60000000200 */
[----:B------:R-:W-:Y:S01]  /*c060*/  HMMA.16816.F32 R24, R12, R78, R44 ;  /* 0x0000004e0c18723c */ /* 0x000fe2000000182c */
[----:B------:R-:W-:Y:S07]  /*c070*/  LDSM.16.M88.4 R76, [R203+0x4000] ;  /* 0x00400000cb4c783b */ /* 0x000fee0000000200 */
[----:B--2---:R-:W-:Y:S08]  /*c080*/  HMMA.16816.F32 R16, R32, R84, R20 ;  /* 0x000000542010723c */ /* 0x004ff00000001814 */
[C---:B------:R-:W-:Y:S08]  /*c090*/  HMMA.16816.F32 R44, R12.reuse, R68, R40 ;  /* 0x000000440c2c723c */ /* 0x040ff00000001828 */
[----:B------:R-:W-:Y:S01]  /*c0a0*/  HMMA.16816.F32 R20, R12, R70, R28 ;  /* 0x000000460c14723c */ /* 0x000fe2000000181c */
[----:B------:R-:W2:Y:S04]  /*c0b0*/  LDSM.16.M88.4 R28, [R201+0x8000] ;  /* 0x00800000c91c783b */ /* 0x000ea80000000200 */
[----:B------:R-:W-:Y:S03]  /*c0c0*/  LDSM.16.M88.4 R68, [R146+0x4800] ;  /* 0x004800009244783b */ /* 0x000fe60000000200 */
[----:B------:R-:W-:Y:S01]  /*c0d0*/  HMMA.16816.F32 R40, R32, R86, R24 ;  /* 0x000000562028723c */ /* 0x000fe20000001818 */
[----:B------:R-:W1:Y:S04]  /*c0e0*/  LDSM.16.M88.4 R24, [R199+0xc000] ;  /* 0x00c00000c718783b */ /* 0x000e680000000200 */
[----:B------:R-:W-:Y:S03]  /*c0f0*/  LDSM.16.M88.4 R84, [R203+0x4800] ;  /* 0x00480000cb54783b */ /* 0x000fe60000000200 */
[----:B---3--:R-:W-:Y:S08]  /*c100*/  HMMA.16816.F32 R16, R36, R80, R16 ;  /* 0x000000502410723c */ /* 0x008ff00000001810 */
[----:B----4-:R-:W-:Y:S08]  /*c110*/  HMMA.16816.F32 R44, R32, R48, R44 ;  /* 0x00000030202c723c */ /* 0x010ff0000000182c */
[----:B------:R-:W-:Y:S01]  /*c120*/  HMMA.16816.F32 R40, R36, R82, R40 ;  /* 0x000000522428723c */ /* 0x000fe20000001828 */
[----:B------:R-:W-:Y:S07]  /*c130*/  LDSM.16.M88.4 R80, [R145+0x4800] ;  /* 0x004800009150783b */ /* 0x000fee0000000200 */
[----:B------:R-:W-:Y:S01]  /*c140*/  HMMA.16816.F32 R60, R12, R66, R60 ;  /* 0x000000420c3c723c */ /* 0x000fe2000000183c */
[----:B------:R-:W3:Y:S07]  /*c150*/  LDSM.16.M88.4 R64, [R10+0x3800] ;  /* 0x003800000a40783b */ /* 0x000eee0000000200 */
[----:B--2---:R-:W-:Y:S01]  /*c160*/  HMMA.16816.F32 R12, R28, R72, R16 ;  /* 0x000000481c0c723c */ /* 0x004fe20000001810 */
[----:B------:R-:W-:Y:S07]  /*c170*/  LDSM.16.M88.4 R16, [R202+0xc000] ;  /* 0x00c00000ca10783b */ /* 0x000fee0000000200 */
[----:B------:R-:W-:Y:S01]  /*c180*/  HMMA.16816.F32 R48, R32, R50, R20 ;  /* 0x000000322030723c */ /* 0x000fe20000001814 */
[----:B------:R-:W2:Y:S07]  /*c190*/  LDSM.16.M88.4 R20, [R200+0xc000] ;  /* 0x00c00000c814783b */ /* 0x000eae0000000200 */
[----:B------:R-:W-:Y:S08]  /*c1a0*/  HMMA.16816.F32 R44, R36, R88, R44 ;  /* 0x00000058242c723c */ /* 0x000ff0000000182c */
[----:B------:R-:W-:Y:S08]  /*c1b0*/  HMMA.16816.F32 R40, R28, R74, R40 ;  /* 0x0000004a1c28723c */ /* 0x000ff00000001828 */
[----:B-1----:R-:W-:Y:S08]  /*c1c0*/  HMMA.16816.F32 R12, R24, R68, R12 ;  /* 0x00000044180c723c */ /* 0x002ff0000000180c */
[C---:B------:R-:W-:Y:S08]  /*c1d0*/  HMMA.16816.F32 R52, R32.reuse, R76, R52 ;  /* 0x0000004c2034723c */ /* 0x040ff00000001834 */
[----:B------:R-:W-:Y:S01]  /*c1e0*/  HMMA.16816.F32 R72, R32, R78, R60 ;  /* 0x0000004e2048723c */ /* 0x000fe2000000183c */
[----:B------:R-:W-:Y:S07]  /*c1f0*/  LDSM.16.M88.4 R76, [R145+0x5000] ;  /* 0x00500000914c783b */ /* 0x000fee0000000200 */
[----:B------:R-:W-:Y:S01]  /*c200*/  HMMA.16816.F32 R48, R36, R90, R48 ;  /* 0x0000005a2430723c */ /* 0x000fe20000001830 */
[----:B------:R-:W-:Y:S07]  /*c210*/  LDSM.16.M88.4 R88, [R203+0x5000] ;  /* 0x00500000cb58783b */ /* 0x000fee0000000200 */
[----:B---3--:R-:W-:Y:S08]  /*c220*/  HMMA.16816.F32 R44, R28, R64, R44 ;  /* 0x000000401c2c723c */ /* 0x008ff0000000182c */
[----:B------:R-:W-:Y:S01]  /*c230*/  HMMA.16816.F32 R40, R24, R70, R40 ;  /* 0x000000461828723c */ /* 0x000fe20000001828 */
[----:B------:R-:W1:Y:S07]  /*c240*/  LDSM.16.M88.4 R68, [R10+0x4000] ;  /* 0x004000000a44783b */ /* 0x000e6e0000000200 */
[----:B--2---:R-:W-:Y:S01]  /*c250*/  HMMA.16816.F32 R32, R20, R84, R12 ;  /* 0x000000541420723c */ /* 0x004fe2000000180c */
[----:B------:R-:W2:Y:S07]  /*c260*/  LDSM.16.M88.4 R12, [R201+0xc000] ;  /* 0x00c00000c90c783b */ /* 0x000eae0000000200 */
[C---:B------:R-:W-:Y:S08]  /*c270*/  HMMA.16816.F32 R60, R36.reuse, R96, R52 ;  /* 0x00000060243c723c */ /* 0x040ff00000001834 */
[----:B------:R-:W-:Y:S01]  /*c280*/  HMMA.16816.F32 R36, R36, R98, R72 ;  /* 0x000000622424723c */ /* 0x000fe20000001848 */
[----:B------:R-:W-:Y:S07]  /*c290*/  LDSM.16.M88.4 R72, [R203+0x5800] ;  /* 0x00580000cb48783b */ /* 0x000fee0000000200 */
[----:B------:R-:W-:Y:S01]  /*c2a0*/  HMMA.16816.F32 R52, R28, R66, R48 ;  /* 0x000000421c34723c */ /* 0x000fe20000001830 */
[----:B------:R-:W-:Y:S07]  /*c2b0*/  LDSM.16.M88.4 R64, [R10+0x5000] ;  /* 0x005000000a40783b */ /* 0x000fee0000000200 */
[----:B------:R-:W-:Y:S08]  /*c2c0*/  HMMA.16816.F32 R48, R24, R92, R44 ;  /* 0x0000005c1830723c */ /* 0x000ff0000000182c */
[----:B------:R-:W-:Y:S01]  /*c2d0*/  HMMA.16816.F32 R44, R20, R86, R40 ;  /* 0x00000056142c723c */ /* 0x000fe20000001828 */
[----:B------:R-:W3:Y:S07]  /*c2e0*/  LDSM.16.M88.4 R84, [R146+0x5800] ;  /* 0x005800009254783b */ /* 0x000eee0000000200 */
[----:B------:R-:W-:Y:S08]  /*c2f0*/  HMMA.16816.F32 R32, R16, R80, R32 ;  /* 0x000000501020723c */ /* 0x000ff00000001820 */
[C---:B-1----:R-:W-:Y:S08]  /*c300*/  HMMA.16816.F32 R40, R28.reuse, R68, R60 ;  /* 0x000000441c28723c */ /* 0x042ff0000000183c */
[----:B------:R-:W-:Y:S08]  /*c310*/  HMMA.16816.F32 R28, R28, R70, R36 ;  /* 0x000000461c1c723c */ /* 0x000ff00000001824 */
[----:B------:R-:W-:Y:S08]  /*c320*/  HMMA.16816.F32 R52, R24, R94, R52 ;  /* 0x0000005e1834723c */ /* 0x000ff00000001834 */
[----:B------:R-:W-:Y:S08]  /*c330*/  HMMA.16816.F32 R48, R20, R88, R48 ;  /* 0x000000581430723c */ /* 0x000ff00000001830 */
[----:B--2---:R-:W-:Y:S08]  /*c340*/  HMMA.16816.F32 R60, R12, R100, R32 ;  /* 0x000000640c3c723c */ /* 0x004ff00000001820 */
[C---:B---3--:R-:W-:Y:S08]  /*c350*/  HMMA.16816.F32 R32, R24.reuse, R84, R40 ;  /* 0x000000541820723c */ /* 0x048ff00000001828 */
[----:B------:R-:W-:Y:S08]  /*c360*/  HMMA.16816.F32 R24, R24, R86, R28 ;  /* 0x000000561818723c */ /* 0x000ff0000000181c */
[----:B------:R-:W-:Y:S08]  /*c370*/  HMMA.16816.F32 R36, R20, R90, R52 ;  /* 0x0000005a1424723c */ /* 0x000ff00000001834 */
[----:B------:R-:W-:Y:S01]  /*c380*/  HMMA.16816.F32 R40, R16, R76, R48 ;  /* 0x0000004c1028723c */ /* 0x000fe20000001830 */
[----:B------:R-:W1:Y:S07]  /*c390*/  LDSM.16.M88.4 R48, [R145+0x5800] ;  /* 0x005800009130783b */ /* 0x000e6e0000000200 */
[C---:B------:R-:W-:Y:S08]  /*c3a0*/  HMMA.16816.F32 R28, R20.reuse, R72, R32 ;  /* 0x00000048141c723c */ /* 0x040ff00000001820 */
[----:B------:R-:W-:Y:S08]  /*c3b0*/  HMMA.16816.F32 R20, R20, R74, R24 ;  /* 0x0000004a1414723c */ /* 0x000ff00000001818 */
[----:B------:R-:W-:Y:S08]  /*c3c0*/  HMMA.16816.F32 R32, R16, R78, R36 ;  /* 0x0000004e1020723c */ /* 0x000ff00000001824 */
[----:B------:R-:W-:Y:S01]  /*c3d0*/  HMMA.16816.F32 R36, R12, R64, R40 ;  /* 0x000000400c24723c */ /* 0x000fe20000001828 */
[----:B------:R-:W2:Y:S07]  /*c3e0*/  LDSM.16.M88.4 R40, [R10+0x5800] ;  /* 0x005800000a28783b */ /* 0x000eae0000000200 */
[----:B------:R-:W-:Y:S01]  /*c3f0*/  HMMA.16816.F32 R44, R16, R82, R44 ;  /* 0x00000052102c723c */ /* 0x000fe2000000182c */
[----:B------:R-:W-:Y:S01]  /*c400*/  FMUL.FTZ R60, R60, c[0x0][0x320] ;  /* 0x0000c8003c3c7a20 */ /* 0x000fe20000410000 */
[----:B------:R-:W-:Y:S01]  /*c410*/  ISETP.GT.AND P0, PT, R124, R235, PT ;  /* 0x000000eb7c00720c */ /* 0x000fe20003f04270 */
[----:B------:R-:W-:Y:S01]  /*c420*/  FMUL.FTZ R61, R61, c[0x0][0x320] ;  /* 0x0000c8003d3d7a20 */ /* 0x000fe20000410000 */
[----:B------:R-:W-:-:S04]  /*c430*/  DEPBAR.LE SB0, 0x0 ;  /* 0x000080000000791a */ /* 0x000fc80000000000 */
[C---:B-1----:R-:W-:Y:S08]  /*c440*/  HMMA.16816.F32 R24, R16.reuse, R48, R28 ;  /* 0x000000301018723c */ /* 0x042ff0000000181c */
[----:B------:R-:W-:Y:S08]  /*c450*/  HMMA.16816.F32 R16, R16, R50, R20 ;  /* 0x000000321010723c */ /* 0x000ff00000001814 */
[C---:B------:R-:W-:Y:S08]  /*c460*/  HMMA.16816.F32 R44, R12.reuse, R102, R44 ;  /* 0x000000660c2c723c */ /* 0x040ff0000000182c */
[C---:B------:R-:W-:Y:S08]  /*c470*/  HMMA.16816.F32 R28, R12.reuse, R66, R32 ;  /* 0x000000420c1c723c */ /* 0x040ff00000001820 */
[C---:B--2---:R-:W-:Y:S08]  /*c480*/  HMMA.16816.F32 R20, R12.reuse, R40, R24 ;  /* 0x000000280c14723c */ /* 0x044ff00000001818 */
[----:B------:R-:W-:Y:S01]  /*c490*/  HMMA.16816.F32 R12, R12, R42, R16 ;  /* 0x0000002a0c0c723c */ /* 0x000fe20000001810 */
[----:B------:R-:W-:-:S02]  /*c4a0*/  FMUL.FTZ R44, R44, c[0x0][0x320] ;  /* 0x0000c8002c2c7a20 */ /* 0x000fc40000410000 */
[----:B------:R-:W-:Y:S02]  /*c4b0*/  FMUL.FTZ R62, R62, c[0x0][0x320] ;  /* 0x0000c8003e3e7a20 */ /* 0x000fe40000410000 */
[----:B------:R-:W-:Y:S02]  /*c4c0*/  FMUL.FTZ R63, R63, c[0x0][0x320] ;  /* 0x0000c8003f3f7a20 */ /* 0x000fe40000410000 */
[----:B------:R-:W-:Y:S02]  /*c4d0*/  FMUL.FTZ R45, R45, c[0x0][0x320] ;  /* 0x0000c8002d2d7a20 */ /* 0x000fe40000410000 */
[----:B------:R-:W-:Y:S02]  /*c4e0*/  FMUL.FTZ R46, R46, c[0x0][0x320] ;  /* 0x0000c8002e2e7a20 */ /* 0x000fe40000410000 */
[----:B------:R-:W-:Y:S02]  /*c4f0*/  FMUL.FTZ R47, R47, c[0x0][0x320] ;  /* 0x0000c8002f2f7a20 */ /* 0x000fe40000410000 */
        /* <DEDUP_REMOVED lines=15> */
[----:B------:R-:W-:Y:S01]  /*c5f0*/  FMUL.FTZ R15, R15, c[0x0][0x320] ;  /* 0x0000c8000f0f7a20 */ /* 0x000fe20000410000 */
[----:B------:R1:W2:Y:S08]  /*c600*/  MUFU.TANH R52, R44 ;  /* 0x0000002c00347308 */ /* 0x0002b00000002400 */
[----:B------:R1:W3:Y:S08]  /*c610*/  MUFU.TANH R32, R30 ;  /* 0x0000001e00207308 */ /* 0x0002f00000002400 */
[----:B------:R1:W4:Y:S08]  /*c620*/  MUFU.TANH R44, R31 ;  /* 0x0000001f002c7308 */ /* 0x0003300000002400 */
[----:B------:R-:W1:Y:S08]  /*c630*/  MUFU.TANH R60, R60 ;  /* 0x0000003c003c7308 */ /* 0x000e700000002400 */
        /* <DEDUP_REMOVED lines=13> */
[----:B------:R1:W1:Y:S08]  /*c710*/  MUFU.TANH R19, R21 ;  /* 0x0000001500137308 */ /* 0x0002700000002400 */
[----:B------:R1:W1:Y:S08]  /*c720*/  MUFU.TANH R31, R22 ;  /* 0x00000016001f7308 */ /* 0x0002700000002400 */
[----:B------:R1:W1:Y:S08]  /*c730*/  MUFU.TANH R30, R23 ;  /* 0x00000017001e7308 */ /* 0x0002700000002400 */
[----:B------:R1:W1:Y:S08]  /*c740*/  MUFU.TANH R16, R12 ;  /* 0x0000000c00107308 */ /* 0x0002700000002400 */
[----:B------:R1:W1:Y:S08]  /*c750*/  MUFU.TANH R25, R13 ;  /* 0x0000000d00197308 */ /* 0x0002700000002400 */
[----:B------:R1:W1:Y:S08]  /*c760*/  MUFU.TANH R27, R14 ;  /* 0x0000000e001b7308 */ /* 0x0002700000002400 */
[----:B------:R1:W1:Y:S01]  /*c770*/  MUFU.TANH R26, R15 ;  /* 0x0000000f001a7308 */ /* 0x0002620000002400 */
[----:B------:R-:W-:Y:S01]  /*c780*/  BSSY B0, `(.L_x_1907) ;  /* 0x0000035000007945 */ /* 0x000fe20003800000 */
        /* <DEDUP_REMOVED lines=16> */
[C---:B------:R-:W-:Y:S01]  /*c890*/  LOP3.LUT P5, RZ, R215.reuse, 0x400, RZ, 0xc0, !PT ;  /* 0x00000400d7ff7812 */ /* 0x040fe200078ac0ff */
[----:B------:R-:W-:Y:S01]  /*c8a0*/  IMAD R4, R4, c[0x0][0x1e0], RZ ;  /* 0x0000780004047a24 */ /* 0x000fe200078e02ff */
[C---:B------:R-:W-:Y:S02]  /*c8b0*/  LOP3.LUT P4, RZ, R215.reuse, 0x200, RZ, 0xc0, !PT ;  /* 0x00000200d7ff7812 */ /* 0x040fe4000788c0ff */
[----:B------:R-:W-:Y:S01]  /*c8c0*/  LOP3.LUT P3, RZ, R215, 0x100, RZ, 0xc0, !PT ;  /* 0x00000100d7ff7812 */ /* 0x000fe2000786c0ff */
[----:B------:R-:W-:-:S02]  /*c8d0*/  IMAD R4, R8, c[0x0][0x1e4], R4 ;  /* 0x0000790008047a24 */ /* 0x000fc400078e0204 */
[----:B------:R-:W-:Y:S02]  /*c8e0*/  @P0 IMAD.MOV.U32 R7, RZ, RZ, c[0x0][0x1e0] ;  /* 0x00007800ff070624 */ /* 0x000fe400078e00ff */
[----:B------:R-:W-:Y:S02]  /*c8f0*/  @P0 IMAD.MOV.U32 R2, RZ, RZ, 0x5 ;  /* 0x00000005ff020424 */ /* 0x000fe400078e00ff */
[----:B------:R-:W-:-:S03]  /*c900*/  IMAD.WIDE.U32 R8, R8, c[0x0][0x1e0], RZ ;  /* 0x0000780008087a25 */ /* 0x000fc600078e00ff */
[C---:B------:R-:W-:Y:S01]  /*c910*/  @P0 SHF.L.U64.HI R3, R7.reuse, R2, c[0x0][0x1e4] ;  /* 0x0000790007030619 */ /* 0x040fe20000010202 */
[----:B------:R-:W-:Y:S02]  /*c920*/  @P0 IMAD.SHL.U32 R2, R7, 0x20, RZ ;  /* 0x0000002007020824 */ /* 0x000fe400078e00ff */
[----:B------:R-:W-:Y:S02]  /*c930*/  IMAD.IADD R4, R9, 0x1, R4 ;  /* 0x0000000109047824 */ /* 0x000fe400078e0204 */
[----:B------:R-:W-:-:S04]  /*c940*/  @P0 IMAD.WIDE.U32 R2, R8, 0x30, R2 ;  /* 0x0000003008020825 */ /* 0x000fc800078e0002 */
[----:B------:R-:W-:Y:S01]  /*c950*/  @P0 IMAD R9, R4, 0x30, RZ ;  /* 0x0000003004090824 */ /* 0x000fe200078e02ff */
[----:B------:R-:W-:-:S04]  /*c960*/  @P0 IADD3 R7, P1, R224, R2, RZ ;  /* 0x00000002e0070210 */ /* 0x000fc80007f3e0ff */
[----:B------:R-:W-:Y:S02]  /*c970*/  @P0 IADD3.X R12, R222, R9, R3, P1, !PT ;  /* 0x00000009de0c0210 */ /* 0x000fe40000ffe403 */
[----:B------:R-:W-:-:S13]  /*c980*/  ISETP.GE.AND P1, PT, R0, 0x1, PT ;  /* 0x000000010000780c */ /* 0x000fda0003f26270 */
[----:B------:R-:W-:Y:S02]  /*c990*/  @P1 IMAD.MOV.U32 R2, RZ, RZ, R224 ;  /* 0x000000ffff021224 */ /* 0x000fe400078e00e0 */
[----:B------:R-:W-:Y:S02]  /*c9a0*/  @P1 IMAD.MOV.U32 R3, RZ, RZ, R222 ;  /* 0x000000ffff031224 */ /* 0x000fe400078e00de */
[----:B------:R-:W-:Y:S02]  /*c9b0*/  @P1 IMAD R4, R4, 0x30, RZ ;  /* 0x0000003004041824 */ /* 0x000fe400078e02ff */
[----:B------:R-:W-:-:S04]  /*c9c0*/  @P1 IMAD.WIDE.U32 R2, R8, 0x30, R2 ;  /* 0x0000003008021825 */ /* 0x000fc800078e0002 */
        /* <DEDUP_REMOVED lines=16> */
.L_x_1908:
[----:B-1234-:R-:W-:Y:S05]  /*cad0*/  BSYNC B0 ;  /* 0x0000000000007941 */ /* 0x01efea0003800000 */
.L_x_1907:
[----:B------:R-:W2:Y:S01]  /*cae0*/  LDL R221, [R1+0x4] ;  /* 0x0000040001dd7983 */ /* 0x000ea20000100800 */
[----:B-----5:R-:W-:Y:S01]  /*caf0*/  SHF.R.S32.HI R0, RZ, 0x1f, R56 ;  /* 0x0000001fff007819 */ /* 0x020fe20000011438 */
[----:B------:R-:W-:Y:S01]  /*cb00*/  ULDC UR4, c[0x0][0x2c4] ;  /* 0x0000b10000047ab9 */ /* 0x000fe20000000800 */
[----:B------:R-:W-:Y:S01]  /*cb10*/  LOP3.LUT R215, R215, 0xffffffbf, RZ, 0xc0, !PT ;  /* 0xffffffbfd7d77812 */ /* 0x000fe200078ec0ff */
[----:B------:R-:W-:Y:S01]  /*cb20*/  UISETP.NE.AND UP0, UPT, UR4, 0x1, UPT ;  /* 0x000000010400788c */ /* 0x000fe2000bf05270 */
[CC--:B------:R-:W-:Y:S01]  /*cb30*/  LEA.HI R2, R0.reuse, R56.reuse, RZ, 0x2 ;  /* 0x0000003800027211 */ /* 0x0c0fe200078f10ff */
[----:B------:R-:W-:Y:S01]  /*cb40*/  IMAD.MOV.U32 R33, RZ, RZ, c[0x0][0x32c] ;  /* 0x0000cb00ff217624 */ /* 0x000fe200078e00ff */
[----:B------:R-:W-:Y:S01]  /*cb50*/  LEA.HI R0, R0, R56, RZ, 0x5 ;  /* 0x0000003800007211 */ /* 0x000fe200078f28ff */
[----:B------:R-:W-:Y:S01]  /*cb60*/  ULDC UR9, c[0x0][0x324] ;  /* 0x0000c90000097ab9 */ /* 0x000fe20000000800 */
[----:B------:R-:W-:Y:S01]  /*cb70*/  LOP3.LUT R2, R2, 0xfffffffc, RZ, 0xc0, !PT ;  /* 0xfffffffc02027812 */ /* 0x000fe200078ec0ff */
[----:B------:R-:W-:Y:S01]  /*cb80*/  ULOP3.LUT UR9, URZ, UR9, URZ, 0x33, !UPT ;  /* 0x000000093f097292 */ /* 0x000fe2000f8e333f */
[----:B------:R-:W-:Y:S01]  /*cb90*/  LOP3.LUT R3, R0, 0xffffffe0, RZ, 0xc0, !PT ;  /* 0xffffffe000037812 */ /* 0x000fe200078ec0ff */
[----:B------:R-:W0:Y:S01]  /*cba0*/  LDGDEPBAR ;  /* 0x00000000000079af */ /* 0x000e220000000000 */
[----:B------:R-:W-:Y:S01]  /*cbb0*/  SHF.R.S32.HI R4, RZ, 0x5, R0 ;  /* 0x00000005ff047819 */ /* 0x000fe20000011400 */
[C---:B------:R-:W-:Y:S01]  /*cbc0*/  IMAD.IADD R2, R56.reuse, 0x1, -R2 ;  /* 0x0000000138027824 */ /* 0x040fe200078e0a02 */
[----:B------:R-:W-:Y:S01]  /*cbd0*/  SHF.R.S32.HI R7, RZ, 0x1f, R0 ;  /* 0x0000001fff077819 */ /* 0x000fe20000011400 */
[----:B------:R-:W-:Y:S01]  /*cbe0*/  IMAD.IADD R0, R56, 0x1, -R3 ;  /* 0x0000000138007824 */ /* 0x000fe200078e0a03 */
[----:B------:R-:W-:-:S02]  /*cbf0*/  PLOP3.LUT P0, PT, PT, PT, UP0, 0x80, 0x0 ;  /* 0x000000000000781c */ /* 0x000fc40003f0f008 */
[----:B------:R-:W-:Y:S02]  /*cc00*/  LEA.HI R7, R7, R4, RZ, 0x3 ;  /* 0x0000000407077211 */ /* 0x000fe400078f18ff */
[----:B------:R-:W-:Y:S02]  /*cc10*/  LEA.HI R3, R2, R2, RZ, 0x1 ;  /* 0x0000000202037211 */ /* 0x000fe400078f08ff */
[----:B------:R-:W-:Y:S02]  /*cc20*/  SHF.R.S32.HI R9, RZ, 0x1f, R0 ;  /* 0x0000001fff097819 */ /* 0x000fe40000011400 */
[----:B------:R-:W-:Y:S02]  /*cc30*/  LOP3.LUT R8, R7, 0xffffff8, RZ, 0xc0, !PT ;  /* 0x0ffffff807087812 */ /* 0x000fe400078ec0ff */
[----:B------:R-:W-:Y:S02]  /*cc40*/  LOP3.LUT R7, R3, 0x1ffffffe, RZ, 0xc0, !PT ;  /* 0x1ffffffe03077812 */ /* 0x000fe400078ec0ff */
[----:B------:R-:W-:Y:S01]  /*cc50*/  LEA.HI R3, R9, R0, RZ, 0x2 ;  /* 0x0000000009037211 */ /* 0x000fe200078f10ff */
[----:B------:R-:W-:Y:S01]  /*cc60*/  IMAD.IADD R4, R4, 0x1, -R8 ;  /* 0x0000000104047824 */ /* 0x000fe200078e0a08 */
[----:B------:R-:W-:Y:S01]  /*cc70*/  @P0 LOP3.LUT R215, R215, 0x40, RZ, 0xfc, !PT ;  /* 0x00000040d7d70812 */ /* 0x000fe200078efcff */
[----:B------:R-:W-:Y:S01]  /*cc80*/  IMAD.IADD R2, R2, 0x1, -R7 ;  /* 0x0000000102027824 */ /* 0x000fe200078e0a07 */
[----:B------:R-:W-:Y:S01]  /*cc90*/  SHF.R.S32.HI R240, RZ, 0x2, R3 ;  /* 0x00000002fff07819 */ /* 0x000fe20000011403 */
[----:B------:R-:W-:Y:S01]  /*cca0*/  IMAD.SHL.U32 R238, R4, 0x10, RZ ;  /* 0x0000001004ee7824 */ /* 0x000fe200078e00ff */
[----:B------:R-:W-:Y:S01]  /*ccb0*/  LOP3.LUT R215, R215, 0xffffefff, RZ, 0xc0, !PT ;  /* 0xffffefffd7d77812 */ /* 0x000fe200078ec0ff */
[----:B------:R-:W-:-:S02]  /*ccc0*/  IMAD.SHL.U32 R237, R2, 0x8, RZ ;  /* 0x0000000802ed7824 */ /* 0x000fc400078e00ff */
[----:B--2---:R-:W-:-:S05]  /*ccd0*/  IMAD R4, R221, 0x80, R240 ;  /* 0x00000080dd047824 */ /* 0x004fca00078e02f0 */
[----:B------:R-:W-:-:S05]  /*cce0*/  IADD3 R4, R237, R4, R238 ;  /* 0x00000004ed047210 */ /* 0x000fca0007ffe0ee */
[----:B------:R-:W-:-:S05]  /*ccf0*/  @P0 IMAD.HI.U32 R2, R4, c[0x0][0x2c8], RZ ;  /* 0x0000b20004020a27 */ /* 0x000fca00078e00ff */
[----:B------:R-:W-:Y:S02]  /*cd00*/  @P0 SHF.R.U32.HI R4, RZ, c[0x0][0x2cc], R2 ;  /* 0x0000b300ff040a19 */ /* 0x000fe40000011602 */
[----:B------:R-:W-:Y:S02]  /*cd10*/  LOP3.LUT R2, R3, 0x7ffffffc, RZ, 0xc0, !PT ;  /* 0x7ffffffc03027812 */ /* 0x000fe400078ec0ff */
[----:B------:R-:W-:Y:S01]  /*cd20*/  ISETP.GE.AND P0, PT, R33, 0x1, PT ;  /* 0x000000012100780c */ /* 0x000fe20003f06270 */
[----:B------:R-:W1:Y:S02]  /*cd30*/  SHFL.IDX PT, R3, R4, RZ, 0x1c1f ;  /* 0x001c1fff04037589 */ /* 0x000e6400000e0000 */
[----:B------:R-:W-:Y:S02]  /*cd40*/  IMAD.IADD R2, R0, 0x1, -R2 ;  /* 0x0000000100027824 */ /* 0x000fe400078e0a02 */
[----:B------:R-:W-:Y:S02]  /*cd50*/  IMAD.IADD R0, R104, 0x1, R5 ;  /* 0x0000000168007824 */ /* 0x000fe400078e0205 */
[----:B------:R-:W-:-:S04]  /*cd60*/  IMAD.SHL.U32 R236, R2, 0x2, RZ ;  /* 0x0000000202ec7824 */ /* 0x000fc800078e00ff */
[----:B------:R-:W-:Y:S01]  /*cd70*/  IMAD.IADD R9, R0, 0x1, -R236 ;  /* 0x0000000100097824 */ /* 0x000fe200078e0aec */
[----:B------:R-:W-:Y:S01]  /*cd80*/  IADD3 R2, -R236, 0x1, R0 ;  /* 0x00000001ec027810 */ /* 0x000fe20007ffe100 */
[----:B------:R-:W-:Y:S01]  /*cd90*/  IMAD.IADD R12, R104, 0x1, -R236 ;  /* 0x00000001680c7824 */ /* 0x000fe200078e0aec */
[----:B------:R-:W-:-:S03]  /*cda0*/  @P0 LOP3.LUT R215, R215, 0x1000, RZ, 0xfc, !PT ;  /* 0x00001000d7d70812 */ /* 0x000fc600078efcff */
[----:B------:R-:W-:-:S05]  /*cdb0*/  IMAD.IADD R2, R2, 0x1, -R232 ;  /* 0x0000000102027824 */ /* 0x000fca00078e0ae8 */
[C---:B------:R-:W-:Y:S02]  /*cdc0*/  IADD3 R7, R2.reuse, c[0x0][0x328], RZ ;  /* 0x0000ca0002077a10 */ /* 0x040fe40007ffe0ff */
        /* <DEDUP_REMOVED lines=15> */
.L_x_1911:
[----:B------:R-:W-:-:S13]  /*cec0*/  ISETP.NE.AND P0, PT, R33, 0x1, PT ;  /* 0x000000012100780c */ /* 0x000fda0003f05270 */
[----:B------:R-:W-:-:S05]  /*ced0*/  @P0 IMAD.HI.U32 R13, R3, c[0x0][0x330], RZ ;  /* 0x0000cc00030d0a27 */ /* 0x000fca00078e00ff */
[----:B------:R-:W-:Y:S02]  /*cee0*/  @P0 SHF.R.U32.HI R3, RZ, c[0x0][0x334], R13 ;  /* 0x0000cd00ff030a19 */ /* 0x000fe4000001160d */
.L_x_1912:
[----:B------:R-:W-:Y:S05]  /*cef0*/  BSYNC B0 ;  /* 0x0000000000007941 */ /* 0x000fea0003800000 */
.L_x_1910:
[----:B------:R-:W-:-:S05]  /*cf00*/  IMAD R3, R3, c[0x0][0x32c], R12 ;  /* 0x0000cb0003037a24 */ /* 0x000fca00078e020c */
[----:B------:R-:W-:Y:S02]  /*cf10*/  IADD3 R13, R3, c[0x0][0x32c], RZ ;  /* 0x0000cb00030d7a10 */ /* 0x000fe40007ffe0ff */
[----:B------:R-:W-:Y:S02]  /*cf20*/  IMNMX R0, R0, R3, !PT ;  /* 0x0000000300007217 */ /* 0x000fe40007800200 */
[----:B------:R-:W-:Y:S02]  /*cf30*/  IMNMX R2, R2, R13, PT ;  /* 0x0000000d02027217 */ /* 0x000fe40003800200 */
.L_x_1909:
        /* <DEDUP_REMOVED lines=17> */
[----:B------:R-:W-:Y:S02]  /*d050*/  ISETP.GE.AND P5, PT, R104, 0x19, PT ;  /* 0x000000196800780c */ /* 0x000fe40003fa6270 */
        /* <DEDUP_REMOVED lines=9> */
[----:B------:R-:W-:Y:S02]  /*d0f0*/  P2R R18, PR, RZ, 0x2 ;  /* 0x00000002ff127803 */ /* 0x000fe40000000000 */
[----:B------:R-:W-:-:S02]  /*d100*/  FSEL R24, R37, -INF , !P0 ;  /* 0xff80000025187808 */ /* 0x000fc40004000000 */
[----:B------:R-:W-:Y:S02]  /*d110*/  ISETP.GT.AND P0, PT, R0, 0x18, !P5 ;  /* 0x000000180000780c */ /* 0x000fe40006f04270 */
        /* <DEDUP_REMOVED lines=15> */
[----:B------:R-:W-:-:S04]  /*d210*/  ISETP.GE.AND P0, PT, R104, 0x1, PT ;  /* 0x000000016800780c */ /* 0x000fc80003f06270 */
[----:B------:R-:W-:Y:S02]  /*d220*/  P2R R20, PR, RZ, 0x1 ;  /* 0x00000001ff147803 */ /* 0x000fe40000000000 */
        /* <DEDUP_REMOVED lines=23> */
.L_x_1915:
[----:B------:R-:W-:-:S13]  /*d3a0*/  ISETP.NE.AND P0, PT, R33, 0x1, PT ;  /* 0x000000012100780c */ /* 0x000fda0003f05270 */
[----:B------:R-:W-:-:S05]  /*d3b0*/  @P0 IMAD.HI.U32 R4, R3, c[0x0][0x330], RZ ;  /* 0x0000cc0003040a27 */ /* 0x000fca00078e00ff */
[----:B------:R-:W-:Y:S02]  /*d3c0*/  @P0 SHF.R.U32.HI R3, RZ, c[0x0][0x334], R4 ;  /* 0x0000cd00ff030a19 */ /* 0x000fe40000011604 */
.L_x_1916:
[----:B------:R-:W-:Y:S05]  /*d3d0*/  BSYNC B0 ;  /* 0x0000000000007941 */ /* 0x000fea0003800000 */
.L_x_1914:
[----:B------:R-:W-:-:S05]  /*d3e0*/  IMAD R3, R3, c[0x0][0x32c], R12 ;  /* 0x0000cb0003037a24 */ /* 0x000fca00078e020c */
[----:B------:R-:W-:Y:S02]  /*d3f0*/  IADD3 R4, R3, c[0x0][0x32c], RZ ;  /* 0x0000cb0003047a10 */ /* 0x000fe40007ffe0ff */
[----:B------:R-:W-:Y:S02]  /*d400*/  IMNMX R0, R0, R3, !PT ;  /* 0x0000000300007217 */ /* 0x000fe40007800200 */
[----:B------:R-:W-:Y:S02]  /*d410*/  IMNMX R2, R2, R4, PT ;  /* 0x0000000402027217 */ /* 0x000fe40003800200 */
.L_x_1913:
[----:B------:R-:W-:Y:S01]  /*d420*/  ISETP.NE.AND P0, PT, R13, RZ, PT ;  /* 0x000000ff0d00720c */ /* 0x000fe20003f05270 */
[----:B------:R-:W-:Y:S01]  /*d430*/  LDSM.16.MT88.4 R40, [R198] ;  /* 0x00000000c628783b */ /* 0x000fe20000004200 */
[----:B------:R-:W-:Y:S02]  /*d440*/  FMNMX.FTZ R9, R16, R17, !PT ;  /* 0x0000001110097209 */ /* 0x000fe40007810000 */
[----:B------:R-:W-:Y:S01]  /*d450*/  ISETP.GT.AND P0, PT, R0, 0x1, !P0 ;  /* 0x000000010000780c */ /* 0x000fe20004704270 */
[----:B------:R-:W-:Y:S01]  /*d460*/  LDSM.16.MT88.4 R56, [R196+0x800] ;  /* 0x00080000c438783b */ /* 0x000fe20000004200 */
[----:B------:R-:W-:-:S02]  /*d470*/  FMNMX.FTZ R9, R21, R9, !PT ;  /* 0x0000000915097209 */ /* 0x000fc40007810000 */
[----:B------:R-:W-:Y:S01]  /*d480*/  ISETP.LT.OR P0, PT, R2, 0x2, P0 ;  /* 0x000000020200780c */ /* 0x000fe20000701670 */
[----:B------:R-:W-:Y:S01]  /*d490*/  LDSM.16.MT88.4 R68, [R147+0x1800] ;  /* 0x001800009344783b */ /* 0x000fe20000004200 */
[----:B------:R-:W-:Y:S02]  /*d4a0*/  FMNMX.FTZ R9, R22, R9, !PT ;  /* 0x0000000916097209 */ /* 0x000fe40007810000 */
[----:B------:R-:W-:Y:S01]  /*d4b0*/  FSEL R7, R63, -INF , !P0 ;  /* 0xff8000003f077808 */ /* 0x000fe20004000000 */
[----:B------:R-:W-:Y:S01]  /*d4c0*/  LDSM.16.MT88.4 R64, [R198+0x800] ;  /* 0x00080000c640783b */ /* 0x000fe20000004200 */
[----:B------:R-:W-:Y:S02]  /*d4d0*/  ISETP.NE.AND P0, PT, R14, RZ, PT ;  /* 0x000000ff0e00720c */ /* 0x000fe40003f05270 */
[----:B------:R-:W-:Y:S01]  /*d4e0*/  FMNMX.FTZ R9, R23, R9, !PT ;  /* 0x0000000917097209 */ /* 0x000fe20007810000 */
[----:B------:R-:W-:Y:S01]  /*d4f0*/  LDSM.16.MT88.4 R52, [R147+0x2000] ;  /* 0x002000009334783b */ /* 0x000fe20000004200 */
[----:B------:R-:W-:-:S02]  /*d500*/  ISETP.GT.AND P0, PT, R0, 0x8, !P0 ;  /* 0x000000080000780c */ /* 0x000fc40004704270 */
[----:B------:R-:W-:Y:S01]  /*d510*/  FMNMX.FTZ R9, R24, R9, !PT ;  /* 0x0000000918097209 */ /* 0x000fe20007810000 */
[----:B------:R-:W-:Y:S01]  /*d520*/  LDSM.16.MT88.4 R156, [R196+0x1000] ;  /* 0x00100000c49c783b */ /* 0x000fe20000004200 */
[----:B------:R-:W-:Y:S02]  /*d530*/  ISETP.LT.OR P0, PT, R2, 0x9, P0 ;  /* 0x000000090200780c */ /* 0x000fe40000701670 */
[----:B------:R-:W-:Y:S01]  /*d540*/  FMNMX.FTZ R9, R28, R9, !PT ;  /* 0x000000091c097209 */ /* 0x000fe20007810000 */
[----:B------:R-:W-:Y:S01]  /*d550*/  LDSM.16.MT88.4 R164, [R147+0x1000] ;  /* 0x0010000093a4783b */ /* 0x000fe20000004200 */
[----:B------:R-:W-:Y:S02]  /*d560*/  FSEL R12, R46, -INF , !P0 ;  /* 0xff8000002e0c7808 */ /* 0x000fe40004000000 */
[----:B------:R-:W-:Y:S02]  /*d570*/  ISETP.NE.AND P0, PT, R15, RZ, PT ;  /* 0x000000ff0f00720c */ /* 0x000fe40003f05270 */
[----:B------:R-:W-:-:S02]  /*d580*/  FMNMX.FTZ R9, R29, R9, !PT ;  /* 0x000000091d097209 */ /* 0x000fc40007810000 */
[----:B------:R-:W-:Y:S02]  /*d590*/  ISETP.GT.AND P0, PT, R0, 0x9, !P0 ;  /* 0x000000090000780c */ /* 0x000fe40004704270 */
[----:B------:R-:W-:Y:S02]  /*d5a0*/  FMNMX.FTZ R9, R87, R9, !PT ;  /* 0x0000000957097209 */ /* 0x000fe40007810000 */
[----:B------:R-:W-:Y:S02]  /*d5b0*/  ISETP.LT.OR P0, PT, R2, 0xa, P0 ;  /* 0x0000000a0200780c */ /* 0x000fe40000701670 */
[----:B------:R-:W-:Y:S02]  /*d5c0*/  FMNMX.FTZ R9, R86, R9, !PT ;  /* 0x0000000956097209 */ /* 0x000fe40007810000 */
[----:B------:R-:W-:Y:S02]  /*d5d0*/  FSEL R13, R47, -INF , !P0 ;  /* 0xff8000002f0d7808 */ /* 0x000fe40004000000 */
[----:B------:R-:W-:-:S02]  /*d5e0*/  ISETP.NE.AND P0, PT, R18, RZ, PT ;  /* 0x000000ff1200720c */ /* 0x000fc40003f05270 */
[----:B------:R-:W-:Y:S02]  /*d5f0*/  FMNMX.FTZ R9, R85, R9, !PT ;  /* 0x0000000955097209 */ /* 0x000fe40007810000 */
[----:B------:R-:W-:Y:S02]  /*d600*/  ISETP.GT.AND P0, PT, R0, 0x10, !P0 ;  /* 0x000000100000780c */ /* 0x000fe40004704270 */
[----:B------:R-:W-:Y:S02]  /*d610*/  FMNMX.FTZ R9, R84, R9, !PT ;  /* 0x0000000954097209 */ /* 0x000fe40007810000 */
[----:B------:R-:W-:-:S04]  /*d620*/  ISETP.LT.OR P0, PT, R2, 0x11, P0 ;  /* 0x000000110200780c */ /* 0x000fc80000701670 */
[----:B------:R-:W-:Y:S02]  /*d630*/  FSEL R14, R38, -INF , !P0 ;  /* 0xff800000260e7808 */ /* 0x000fe40004000000 */
[----:B------:R-:W-:Y:S02]  /*d640*/  ISETP.GT.AND P0, PT, R0, 0x11, !P6 ;  /* 0x000000110000780c */ /* 0x000fe40007704270 */
[----:B------:R-:W-:Y:S02]  /*d650*/  ISETP.NE.AND P6, PT, R19, RZ, PT ;  /* 0x000000ff1300720c */ /* 0x000fe40003fc5270 */
[----:B------:R-:W-:-:S04]  /*d660*/  ISETP.LT.OR P0, PT, R2, 0x12, P0 ;  /* 0x000000120200780c */ /* 0x000fc80000701670 */
[----:B------:R-:W-:Y:S02]  /*d670*/  FSEL R15, R39, -INF , !P0 ;  /* 0xff800000270f7808 */ /* 0x000fe40004000000 */
[----:B------:R-:W-:Y:S01]  /*d680*/  ISETP.GT.AND P0, PT, R0, 0x18, !P5 ;  /* 0x000000180000780c */ /* 0x000fe20006f04270 */
[----:B------:R-:W-:Y:S01]  /*d690*/  LDSM.16.MT88.4 R36, [R196] ;  /* 0x00000000c424783b */ /* 0x000fe20000004200 */
[----:B------:R-:W-:Y:S02]  /*d6a0*/  ISETP.NE.AND P5, PT, R20, RZ, PT ;  /* 0x000000ff1400720c */ /* 0x000fe40003fa5270 */
[----:B------:R-:W-:-:S04]  /*d6b0*/  ISETP.LT.OR P0, PT, R2, 0x19, P0 ;  /* 0x000000190200780c */ /* 0x000fc80000701670 */
[----:B------:R-:W-:Y:S02]  /*d6c0*/  FSEL R20, R32, -INF , !P0 ;  /* 0xff80000020147808 */ /* 0x000fe40004000000 */
[----:B------:R-:W-:Y:S01]  /*d6d0*/  ISETP.GT.AND P0, PT, R0, 0x19, !P4 ;  /* 0x000000190000780c */ /* 0x000fe20006704270 */
[----:B------:R-:W-:Y:S03]  /*d6e0*/  LDSM.16.MT88.4 R32, [R147+0x800] ;  /* 0x000800009320783b */ /* 0x000fe60000004200 */
        /* <DEDUP_REMOVED lines=14> */
[----:B------:R-:W-:Y:S01]  /*d7d0*/  ISETP.GT.AND P0, PT, R0, 0x29, !P6 ;  /* 0x000000290000780c */ /* 0x000fe20007704270 */
[----:B------:R-:W-:Y:S01]  /*d7e0*/  LDSM.16.MT88.4 R60, [R197] ;  /* 0x00000000c53c783b */ /* 0x000fe20000004200 */
[----:B------:R-:W-:Y:S02]  /*d7f0*/  LOP3.LUT P6, RZ, R215, 0x40, RZ, 0xc0, !PT ;  /* 0x00000040d7ff7812 */ /* 0x000fe400078cc0ff */
[----:B------:R-:W-:Y:S01]  /*d800*/  ISETP.LT.OR P0, PT, R2, 0x2a, P0 ;  /* 0x0000002a0200780c */ /* 0x000fe20000701670 */
[----:B------:R-:W1:Y:S03]  /*d810*/  SHFL.BFLY PT, R0, R9, 0x2, 0x1f ;  /* 0x0c401f0009007f89 */ /* 0x000e6600000e0000 */
[----:B------:R-:W-:-:S02]  /*d820*/  FSEL R80, R26, -INF , !P0 ;  /* 0xff8000001a507808 */ /* 0x000fc40004000000 */
        /* <DEDUP_REMOVED lines=10> */
[----:B------:R-:W-:Y:S01]  /*d8d0*/  FFMA.FTZ R3, R16, c[0x0][0x2d0], -R2 ;  /* 0x0000b40010037a23 */ /* 0x000fe20000010802 */
[----:B------:R-:W-:-:S03]  /*d8e0*/  FMNMX.FTZ R8, R15, R0, !PT ;  /* 0x000000000f087209 */ /* 0x000fc60007810000 */
[----:B------:R1:W-:Y:S01]  /*d8f0*/  MUFU.EX2 R109, R3 ;  /* 0x00000003006d7308 */ /* 0x0003e20000000800 */
[----:B------:R-:W-:-:S04]  /*d900*/  FMNMX.FTZ R8, R20, R8, !PT ;  /* 0x0000000814087209 */ /* 0x000fc80007810000 */
[----:B------:R-:W-:-:S04]  /*d910*/  FMNMX.FTZ R8, R44, R8, !PT ;  /* 0x000000082c087209 */ /* 0x000fc80007810000 */
[----:B------:R-:W-:-:S04]  /*d920*/  FMNMX.FTZ R8, R83, R8, !PT ;  /* 0x0000000853087209 */ /* 0x000fc80007810000 */
[----:B------:R-:W-:Y:S01]  /*d930*/  FMNMX.FTZ R8, R82, R8, !PT ;  /* 0x0000000852087209 */ /* 0x000fe20007810000 */
[----:B-1----:R-:W-:-:S03]  /*d940*/  FFMA.FTZ R3, R17, c[0x0][0x2d0], -R2 ;  /* 0x0000b40011037a23 */ /* 0x002fc60000010802 */
[----:B------:R-:W-:Y:S01]  /*d950*/  FMNMX.FTZ R8, R81, R8, !PT ;  /* 0x0000000851087209 */ /* 0x000fe20007810000 */
[----:B------:R1:W2:Y:S03]  /*d960*/  MUFU.EX2 R108, R3 ;  /* 0x00000003006c7308 */ /* 0x0002a60000000800 */
[----:B------:R-:W-:-:S05]  /*d970*/  FMNMX.FTZ R8, R80, R8, !PT ;  /* 0x0000000850087209 */ /* 0x000fca0007810000 */
[----:B------:R-:W3:Y:S01]  /*d980*/  SHFL.BFLY PT, R0, R8, 0x2, 0x1f ;  /* 0x0c401f0008007f89 */ /* 0x000ee200000e0000 */
[----:B-1----:R-:W-:Y:S01]  /*d990*/  FFMA.FTZ R3, R21, c[0x0][0x2d0], -R2 ;  /* 0x0000b40015037a23 */ /* 0x002fe20000010802 */
[----:B--2---:R-:W-:-:S03]  /*d9a0*/  F2FP.PACK_AB R16, R108, R109 ;  /* 0x0000006d6c10723e */ /* 0x004fc600000000ff */
[----:B------:R1:W-:Y:S01]  /*d9b0*/  MUFU.EX2 R117, R3 ;  /* 0x0000000300757308 */ /* 0x0003e20000000800 */
[----:B---3--:R-:W-:-:S05]  /*d9c0*/  FMNMX.FTZ R8, R8, R0, !PT ;  /* 0x0000000008087209 */ /* 0x008fca0007810000 */
[----:B------:R-:W2:Y:S01]  /*d9d0*/  SHFL.BFLY PT, R0, R8, 0x1, 0x1f ;  /* 0x0c201f0008007f89 */ /* 0x000ea200000e0000 */
[----:B-1----:R-:W-:-:S04]  /*d9e0*/  FFMA.FTZ R3, R22, c[0x0][0x2d0], -R2 ;  /* 0x0000b40016037a23 */ /* 0x002fc80000010802 */
[----:B------:R1:W3:Y:S02]  /*d9f0*/  MUFU.EX2 R116, R3 ;  /* 0x0000000300747308 */ /* 0x0002e40000000800 */
[----:B-1----:R-:W-:Y:S01]  /*da00*/  FFMA.FTZ R3, R23, c[0x0][0x2d0], -R2 ;  /* 0x0000b40017037a23 */ /* 0x002fe20000010802 */
[----:B---3--:R-:W-:Y:S02]  /*da10*/  F2FP.PACK_AB R18, R116, R117 ;  /* 0x000000757412723e */ /* 0x008fe400000000ff */
[----:B--2---:R-:W-:-:S03]  /*da20*/  FMNMX.FTZ R8, R8, R0, !PT ;  /* 0x0000000008087209 */ /* 0x004fc60007810000 */
[----:B------:R1:W-:Y:S01]  /*da30*/  MUFU.EX2 R118, R3 ;  /* 0x0000000300767308 */ /* 0x0003e20000000800 */
[C---:B------:R-:W-:Y:S01]  /*da40*/  FSETP.NEU.FTZ.AND P0, PT, R8.reuse, -INF , PT ;  /* 0xff8000000800780b */ /* 0x040fe20003f1d000 */
[----:B------:R-:W-:-:S05]  /*da50*/  FMUL.FTZ R0, R8, c[0x0][0x2d0] ;  /* 0x0000b40008007a20 */ /* 0x000fca0000410000 */
[----:B------:R-:W-:Y:S01]  /*da60*/  FSEL R0, R0, RZ, P0 ;  /* 0x000000ff00007208 */ /* 0x000fe20000000000 */
[----:B-1----:R-:W-:Y:S02]  /*da70*/  FFMA.FTZ R3, R24, c[0x0][0x2d0], -R2 ;  /* 0x0000b40018037a23 */ /* 0x002fe40000010802 */
[----:B------:R-:W1:Y:S02]  /*da80*/  LDSM.16.MT88.4 R24, [R147] ;  /* 0x000000009318783b */ /* 0x000e640000004200 */
[----:B------:R2:W-:Y:S02]  /*da90*/  MUFU.EX2 R126, R3 ;  /* 0x00000003007e7308 */ /* 0x0005e40000000800 */
[----:B--2---:R-:W-:-:S06]  /*daa0*/  FFMA.FTZ R3, R4, c[0x0][0x2d0], -R0 ;  /* 0x0000b40004037a23 */ /* 0x004fcc0000010800 */
[----:B------:R2:W-:Y:S02]  /*dab0*/  MUFU.EX2 R4, R3 ;  /* 0x0000000300047308 */ /* 0x0005e40000000800 */
[----:B--2---:R-:W-:-:S06]  /*dac0*/  FFMA.FTZ R3, R7, c[0x0][0x2d0], -R0 ;  /* 0x0000b40007037a23 */ /* 0x004fcc0000010800 */
[----:B------:R2:W3:Y:S02]  /*dad0*/  MUFU.EX2 R7, R3 ;  /* 0x0000000300077308 */ /* 0x0004e40000000800 */
[----:B--2---:R-:W-:Y:S01]  /*dae0*/  FFMA.FTZ R3, R12, c[0x0][0x2d0], -R0 ;  /* 0x0000b4000c037a23 */ /* 0x004fe20000010800 */
[----:B---3--:R-:W-:Y:S01]  /*daf0*/  F2FP.PACK_AB R17, R7, R4 ;  /* 0x000000040711723e */ /* 0x008fe200000000ff */
[----:B------:R-:W-:Y:S01]  /*db00*/  FADD.FTZ R4, R4, R7 ;  /* 0x0000000704047221 */ /* 0x000fe20000010000 */
[----:B------:R-:W-:-:S03]  /*db10*/  F2FP.PACK_AB R12, R126, R118 ;  /* 0x000000767e0c723e */ /* 0x000fc600000000ff */
[----:B------:R2:W3:Y:S02]  /*db20*/  MUFU.EX2 R124, R3 ;  /* 0x00000003007c7308 */ /* 0x0004e40000000800 */
[----:B--2---:R-:W-:Y:S02]  /*db30*/  FFMA.FTZ R3, R13, c[0x0][0x2d0], -R0 ;  /* 0x0000b4000d037a23 */ /* 0x004fe40000010800 */
[----:B---3--:R-:W-:-:S04]  /*db40*/  FADD.FTZ R7, R124, R4 ;  /* 0x000000047c077221 */ /* 0x008fc80000010000 */
[----:B------:R2:W3:Y:S02]  /*db50*/  MUFU.EX2 R127, R3 ;  /* 0x00000003007f7308 */ /* 0x0004e40000000800 */
[----:B--2---:R-:W-:Y:S01]  /*db60*/  FFMA.FTZ R3, R28, c[0x0][0x2d0], -R2 ;  /* 0x0000b4001c037a23 */ /* 0x004fe20000010802 */
[----:B---3--:R-:W-:-:S05]  /*db70*/  F2FP.PACK_AB R19, R127, R124 ;  /* 0x0000007c7f13723e */ /* 0x008fca00000000ff */
[----:B------:R2:W-:Y:S02]  /*db80*/  MUFU.EX2 R125, R3 ;  /* 0x00000003007d7308 */ /* 0x0005e40000000800 */
[----:B------:R-:W-:Y:S01]  /*db90*/  HMMA.16816.F32 R48, R16, R38, RZ ;  /* 0x000000261030723c */ /* 0x000fe200000018ff */
[----:B--2---:R-:W-:-:S07]  /*dba0*/  FFMA.FTZ R3, R29, c[0x0][0x2d0], -R2 ;  /* 0x0000b4001d037a23 */ /* 0x004fce0000010802 */
[C---:B-1----:R-:W-:Y:S01]  /*dbb0*/  HMMA.16816.F32 R28, R16.reuse, R24, RZ ;  /* 0x00000018101c723c */ /* 0x042fe200000018ff */
[----:B------:R1:W2:Y:S07]  /*dbc0*/  MUFU.EX2 R132, R3 ;  /* 0x0000000300847308 */ /* 0x0002ae0000000800 */
[----:B------:R-:W-:Y:S01]  /*dbd0*/  HMMA.16816.F32 R24, R16, R26, RZ ;  /* 0x0000001a1018723c */ /* 0x000fe200000018ff */
[----:B-1----:R-:W-:Y:S01]  /*dbe0*/  FFMA.FTZ R3, R14, c[0x0][0x2d0], -R0 ;  /* 0x0000b4000e037a23 */ /* 0x002fe20000010800 */
[----:B--2---:R-:W-:-:S03]  /*dbf0*/  F2FP.PACK_AB R14, R132, R125 ;  /* 0x0000007d840e723e */ /* 0x004fc600000000ff */
[----:B------:R1:W-:Y:S02]  /*dc00*/  MUFU.EX2 R76, R3 ;  /* 0x00000003004c7308 */ /* 0x0003e40000000800 */
[----:B-1----:R-:W-:-:S06]  /*dc10*/  FFMA.FTZ R3, R15, c[0x0][0x2d0], -R0 ;  /* 0x0000b4000f037a23 */ /* 0x002fcc0000010800 */
[----:B------:R1:W2:Y:S02]  /*dc20*/  MUFU.EX2 R77, R3 ;  /* 0x00000003004d7308 */ /* 0x0002a40000000800 */
[--C-:B-1----:R-:W-:Y:S01]  /*dc30*/  FFMA.FTZ R3, R20, c[0x0][0x2d0], -R0.reuse ;  /* 0x0000b40014037a23 */ /* 0x102fe20000010800 */
[----:B--2---:R-:W-:Y:S01]  /*dc40*/  F2FP.PACK_AB R13, R77, R76 ;  /* 0x0000004c4d0d723e */ /* 0x004fe200000000ff */
[C---:B------:R-:W-:Y:S04]  /*dc50*/  HMMA.16816.F32 R20, R16.reuse, R36, RZ ;  /* 0x000000241014723c */ /* 0x040fe800000018ff */
[----:B------:R1:W-:Y:S04]  /*dc60*/  MUFU.EX2 R79, R3 ;  /* 0x00000003004f7308 */ /* 0x0003e80000000800 */
[----:B------:R-:W-:Y:S01]  /*dc70*/  HMMA.16816.F32 R36, R16, R40, RZ ;  /* 0x000000281024723c */ /* 0x000fe200000018ff */
[----:B-1----:R-:W-:-:S02]  /*dc80*/  FFMA.FTZ R3, R44, c[0x0][0x2d0], -R0 ;  /* 0x0000b4002c037a23 */ /* 0x002fc40000010800 */
[----:B------:R-:W-:Y:S02]  /*dc90*/  LDSM.16.MT88.4 R44, [R196+0x1800] ;  /* 0x00180000c42c783b */ /* 0x000fe40000004200 */
[----:B------:R-:W1:Y:S02]  /*dca0*/  MUFU.EX2 R78, R3 ;  /* 0x00000003004e7308 */ /* 0x000e640000000800 */
[----:B-1----:R-:W-:-:S07]  /*dcb0*/  F2FP.PACK_AB R15, R78, R79 ;  /* 0x0000004f4e0f723e */ /* 0x002fce00000000ff */
[C---:B------:R-:W-:Y:S08]  /*dcc0*/  HMMA.16816.F32 R168, R12.reuse, R32, R28 ;  /* 0x000000200ca8723c */ /* 0x040ff0000000181c */
[----:B------:R-:W-:Y:S08]  /*dcd0*/  HMMA.16816.F32 R148, R12, R34, R24 ;  /* 0x000000220c94723c */ /* 0x000ff00000001818 */
[----:B------:R-:W-:Y:S01]  /*dce0*/  HMMA.16816.F32 R32, R16, R42, RZ ;  /* 0x0000002a1020723c */ /* 0x000fe200000018ff */
[----:B------:R-:W1:Y:S07]  /*dcf0*/  LDSM.16.MT88.4 R40, [R197+0x800] ;  /* 0x00080000c528783b */ /* 0x000e6e0000004200 */
[----:B------:R-:W-:Y:S08]  /*dd00*/  HMMA.16816.F32 R160, R12, R56, R20 ;  /* 0x000000380ca0723c */ /* 0x000ff00000001814 */
[----:B------:R-:W-:Y:S08]  /*dd10*/  HMMA.16816.F32 R20, R16, R68, RZ ;  /* 0x000000441014723c */ /* 0x000ff000000018ff */
[----:B------:R-:W-:Y:S01]  /*dd20*/  HMMA.16816.F32 R72, R12, R58, R48 ;  /* 0x0000003a0c48723c */ /* 0x000fe20000001830 */
[----:B------:R-:W2:Y:S04]  /*dd30*/  LDSM.16.MT88.4 R48, [R198+0x1800] ;  /* 0x00180000c630783b */ /* 0x000ea80000004200 */
[----:B------:R-:W-:Y:S03]  /*dd40*/  LDSM.16.MT88.4 R56, [R196+0x3000] ;  /* 0x00300000c438783b */ /* 0x000fe60000004200 */
[C---:B------:R-:W-:Y:S08]  /*dd50*/  HMMA.16816.F32 R28, R16.reuse, R60, RZ ;  /* 0x0000003c101c723c */ /* 0x040ff000000018ff */
[----:B------:R-:W-:Y:S01]  /*dd60*/  HMMA.16816.F32 R24, R16, R62, RZ ;  /* 0x0000003e1018723c */ /* 0x000fe200000018ff */
[----:B------:R-:W-:Y:S07]  /*dd70*/  LDSM.16.MT88.4 R60, [R196+0x2000] ;  /* 0x00200000c43c783b */ /* 0x000fee0000004200 */
[----:B------:R-:W-:Y:S01]  /*dd80*/  HMMA.16816.F32 R32, R12, R66, R32 ;  /* 0x000000420c20723c */ /* 0x000fe20000001820 */
[----:B------:R-:W-:-:S02]  /*dd90*/  IMAD.MOV.U32 R102, RZ, RZ, R72 ;  /* 0x000000ffff667224 */ /* 0x000fc400078e0048 */
[----:B------:R-:W-:Y:S02]  /*dda0*/  IMAD.MOV.U32 R101, RZ, RZ, R73 ;  /* 0x000000ffff657224 */ /* 0x000fe400078e0049 */
[----:B------:R-:W-:Y:S02]  /*ddb0*/  IMAD.MOV.U32 R100, RZ, RZ, R74 ;  /* 0x000000ffff647224 */ /* 0x000fe400078e004a */
[----:B------:R-:W-:Y:S01]  /*ddc0*/  IMAD.MOV.U32 R3, RZ, RZ, R75 ;  /* 0x000000ffff037224 */ /* 0x000fe200078e004b */
[C---:B------:R-:W-:Y:S01]  /*ddd0*/  HMMA.16816.F32 R20, R12.reuse, R52, R20 ;  /* 0x000000340c14723c */ /* 0x040fe20000001814 */
[----:B------:R-:W3:Y:S07]  /*dde0*/  LDSM.16.MT88.4 R72, [R197+0x1800] ;  /* 0x00180000c548783b */ /* 0x000eee0000004200 */
[C---:B------:R-:W-:Y:S01]  /*ddf0*/  HMMA.16816.F32 R152, R12.reuse, R64, R36 ;  /* 0x000000400c98723c */ /* 0x040fe20000001824 */
[----:B------:R-:W4:Y:S07]  /*de00*/  LDSM.16.MT88.4 R64, [R198+0x2000] ;  /* 0x00200000c640783b */ /* 0x000f2e0000004200 */
[----:B-1----:R-:W-:Y:S01]  /*de10*/  HMMA.16816.F32 R28, R12, R40, R28 ;  /* 0x000000280c1c723c */ /* 0x002fe2000000181c */
[----:B------:R-:W-:-:S02]  /*de20*/  IMAD.MOV.U32 R95, RZ, RZ, R32 ;  /* 0x000000ffff5f7224 */ /* 0x000fc400078e0020 */
[----:B------:R-:W-:Y:S02]  /*de30*/  IMAD.MOV.U32 R94, RZ, RZ, R33 ;  /* 0x000000ffff5e7224 */ /* 0x000fe400078e0021 */
[----:B------:R-:W-:Y:S02]  /*de40*/  IMAD.MOV.U32 R93, RZ, RZ, R34 ;  /* 0x000000ffff5d7224 */ /* 0x000fe400078e0022 */
[----:B------:R-:W-:Y:S01]  /*de50*/  IMAD.MOV.U32 R92, RZ, RZ, R35 ;  /* 0x000000ffff5c7224 */ /* 0x000fe200078e0023 */
[----:B------:R-:W-:Y:S01]  /*de60*/  HMMA.16816.F32 R24, R12, R42, R24 ;  /* 0x0000002a0c18723c */ /* 0x000fe20000001818 */
[----:B------:R-:W-:Y:S01]  /*de70*/  IMAD.MOV.U32 R104, RZ, RZ, R20 ;  /* 0x000000ffff687224 */ /* 0x000fe200078e0014 */
[----:B------:R-:W1:Y:S01]  /*de80*/  LDSM.16.MT88.4 R40, [R197+0x2000] ;  /* 0x00200000c528783b */ /* 0x000e620000004200 */
[----:B------:R-:W-:Y:S02]  /*de90*/  IMAD.MOV.U32 R103, RZ, RZ, R21 ;  /* 0x000000ffff677224 */ /* 0x000fe400078e0015 */
[----:B------:R-:W-:-:S02]  /*dea0*/  IMAD.MOV.U32 R53, RZ, RZ, R22 ;  /* 0x000000ffff357224 */ /* 0x000fc400078e0016 */
[----:B------:R-:W-:Y:S01]  /*deb0*/  IMAD.MOV.U32 R52, RZ, RZ, R23 ;  /* 0x000000ffff347224 */ /* 0x000fe200078e0017 */
[C---:B------:R-:W-:Y:S01]  /*dec0*/  HMMA.16816.F32 R32, R16.reuse, R70, RZ ;  /* 0x000000461020723c */ /* 0x040fe200000018ff */
[----:B------:R-:W-:Y:S07]  /*ded0*/  LDSM.16.MT88.4 R68, [R198+0x3000] ;  /* 0x00300000c644783b */ /* 0x000fee0000004200 */
[----:B--2---:R-:W-:Y:S01]  /*dee0*/  HMMA.16816.F32 R20, R16, R48, RZ ;  /* 0x000000301014723c */ /* 0x004fe200000018ff */
[----:B------:R-:W-:-:S02]  /*def0*/  IMAD.MOV.U32 R91, RZ, RZ, R28 ;  /* 0x000000ffff5b7224 */ /* 0x000fc400078e001c */
[----:B------:R-:W-:Y:S02]  /*df00*/  IMAD.MOV.U32 R90, RZ, RZ, R29 ;  /* 0x000000ffff5a7224 */ /* 0x000fe400078e001d */
[----:B------:R-:W-:Y:S02]  /*df10*/  IMAD.MOV.U32 R89, RZ, RZ, R30 ;  /* 0x000000ffff597224 */ /* 0x000fe400078e001e */
[----:B------:R-:W-:Y:S01]  /*df20*/  IMAD.MOV.U32 R88, RZ, RZ, R31 ;  /* 0x000000ffff587224 */ /* 0x000fe200078e001f */
[----:B------:R-:W-:Y:S01]  /*df30*/  MOV R96, R27 ;  /* 0x0000001b00607202 */ /* 0x000fe20000000f00 */
[----:B------:R-:W-:Y:S01]  /*df40*/  IMAD.MOV.U32 R99, RZ, RZ, R24 ;  /* 0x000000ffff637224 */ /* 0x000fe200078e0018 */
[----:B------:R-:W-:Y:S01]  /*df50*/  HMMA.16816.F32 R36, R16, R50, RZ ;  /* 0x000000321024723c */ /* 0x000fe200000018ff */
[----:B------:R-:W-:Y:S01]  /*df60*/  IMAD.MOV.U32 R98, RZ, RZ, R25 ;  /* 0x000000ffff627224 */ /* 0x000fe200078e0019 */
[----:B------:R-:W-:Y:S01]  /*df70*/  LDSM.16.MT88.4 R48, [R196+0x3800] ;  /* 0x00380000c430783b */ /* 0x000fe20000004200 */
[----:B------:R-:W-:-:S05]  /*df80*/  IMAD.MOV.U32 R97, RZ, RZ, R26 ;  /* 0x000000ffff617224 */ /* 0x000fca00078e001a */
[C---:B------:R-:W-:Y:S08]  /*df90*/  HMMA.16816.F32 R28, R16.reuse, R44, RZ ;  /* 0x0000002c101c723c */ /* 0x040ff000000018ff */
[----:B------:R-:W-:Y:S01]  /*dfa0*/  HMMA.16816.F32 R24, R16, R46, RZ ;  /* 0x0000002e1018723c */ /* 0x000fe200000018ff */
[----:B------:R-:W2:Y:S07]  /*dfb0*/  LDSM.16.MT88.4 R44, [R147+0x3000] ;  /* 0x00300000932c783b */ /* 0x000eae0000004200 */
[----:B------:R-:W-:Y:S08]  /*dfc0*/  HMMA.16816.F32 R248, R12, R54, R32 ;  /* 0x000000360cf8723c */ /* 0x000ff00000001820 */
[----:B---3--:R-:W-:Y:S07]  /*dfd0*/  HMMA.16816.F32 R32, R16, R72, RZ ;  /* 0x000000481020723c */ /* 0x008fee00000018ff */
[----:B------:R-:W-:Y:S01]  /*dfe0*/  IMAD.MOV.U32 R73, RZ, RZ, R105 ;  /* 0x000000ffff497224 */ /* 0x000fe200078e0069 */
[----:B----4-:R-:W-:Y:S07]  /*dff0*/  HMMA.16816.F32 R192, R12, R64, R20 ;  /* 0x000000400cc0723c */ /* 0x010fee0000001814 */
[----:B------:R-:W-:Y:S01]  /*e000*/  IMAD.MOV.U32 R64, RZ, RZ, R104 ;  /* 0x000000ffff407224 */ /* 0x000fe200078e0068 */
[----:B------:R-:W-:Y:S01]  /*e010*/  HMMA.16816.F32 R20, R16, R74, RZ ;  /* 0x0000004a1014723c */ /* 0x000fe200000018ff */
[----:B------:R-:W-:-:S07]  /*e020*/  IMAD.MOV.U32 R65, RZ, RZ, R103 ;  /* 0x000000ffff417224 */ /* 0x000fce00078e0067 */
[C---:B------:R-:W-:Y:S07]  /*e030*/  HMMA.16816.F32 R188, R12.reuse, R66, R36 ;  /* 0x000000420cbc723c */ /* 0x040fee0000001824 */
[----:B------:R-:W-:Y:S01]  /*e040*/  IMAD.MOV.U32 R66, RZ, RZ, R53 ;  /* 0x000000ffff427224 */ /* 0x000fe200078e0035 */
[C---:B-1----:R-:W-:Y:S01]  /*e050*/  HMMA.16816.F32 R180, R12.reuse, R40, R32 ;  /* 0x000000280cb4723c */ /* 0x042fe20000001820 */
[----:B------:R-:W-:Y:S02]  /*e060*/  IMAD.MOV.U32 R67, RZ, RZ, R52 ;  /* 0x000000ffff437224 */ /* 0x000fe400078e0034 */
[----:B------:R-:W1:Y:S05]  /*e070*/  LDSM.16.MT88.4 R52, [R147+0x3800] ;  /* 0x003800009334783b */ /* 0x000e6a0000004200 */
[----:B------:R-:W-:Y:S01]  /*e080*/  HMMA.16816.F32 R184, R12, R42, R20 ;  /* 0x0000002a0cb8723c */ /* 0x000fe20000001814 */
[----:B------:R-:W-:Y:S07]  /*e090*/  LDSM.16.MT88.4 R40, [R197+0x3000] ;  /* 0x00300000c528783b */ /* 0x000fee0000004200 */
[C---:B--2---:R-:W-:Y:S07]  /*e0a0*/  HMMA.16816.F32 R32, R16.reuse, R46, RZ ;  /* 0x0000002e1020723c */ /* 0x044fee00000018ff */
[----:B------:R-:W-:Y:S01]  /*e0b0*/  IMAD.MOV.U32 R46, RZ, RZ, R97 ;  /* 0x000000ffff2e7224 */ /* 0x000fe200078e0061 */
[----:B------:R-:W-:Y:S01]  /*e0c0*/  HMMA.16816.F32 R36, R16, R44, RZ ;  /* 0x0000002c1024723c */ /* 0x000fe200000018ff */
[----:B------:R-:W-:-:S06]  /*e0d0*/  IMAD.MOV.U32 R47, RZ, RZ, R96 ;  /* 0x000000ffff2f7224 */ /* 0x000fcc00078e0060 */
[----:B------:R-:W-:Y:S01]  /*e0e0*/  IMAD.MOV.U32 R44, RZ, RZ, R99 ;  /* 0x000000ffff2c7224 */ /* 0x000fe200078e0063 */
[----:B------:R-:W-:Y:S01]  /*e0f0*/  HMMA.16816.F32 R216, R12, R60, R28 ;  /* 0x0000003c0cd8723c */ /* 0x000fe2000000181c */
[----:B------:R-:W-:-:S07]  /*e100*/  MOV R45, R98 ;  /* 0x00000062002d7202 */ /* 0x000fce0000000f00 */
[----:B------:R-:W-:Y:S01]  /*e110*/  HMMA.16816.F32 R244, R12, R62, R24 ;  /* 0x0000003e0cf4723c */ /* 0x000fe20000001818 */
[----:B------:R-:W2:Y:S07]  /*e120*/  LDSM.16.MT88.4 R60, [R198+0x3800] ;  /* 0x00380000c63c783b */ /* 0x000eae0000004200 */
[C---:B------:R-:W-:Y:S07]  /*e130*/  HMMA.16816.F32 R24, R16.reuse, R58, RZ ;  /* 0x0000003a1018723c */ /* 0x040fee00000018ff */
[----:B------:R-:W-:Y:S01]  /*e140*/  IMAD.MOV.U32 R58, RZ, RZ, R89 ;  /* 0x000000ffff3a7224 */ /* 0x000fe200078e0059 */
[----:B------:R-:W-:Y:S01]  /*e150*/  HMMA.16816.F32 R28, R16, R56, RZ ;  /* 0x00000038101c723c */ /* 0x000fe200000018ff */
[----:B------:R-:W-:-:S06]  /*e160*/  IMAD.MOV.U32 R59, RZ, RZ, R88 ;  /* 0x000000ffff3b7224 */ /* 0x000fcc00078e0058 */
[----:B------:R-:W-:Y:S01]  /*e170*/  IMAD.MOV.U32 R56, RZ, RZ, R91 ;  /* 0x000000ffff387224 */ /* 0x000fe200078e005b */
[----:B------:R-:W-:Y:S01]  /*e180*/  HMMA.16816.F32 R20, R16, R68, RZ ;  /* 0x000000441014723c */ /* 0x000fe200000018ff */
[----:B------:R-:W-:-:S07]  /*e190*/  IMAD.MOV.U32 R57, RZ, RZ, R90 ;  /* 0x000000ffff397224 */ /* 0x000fce00078e005a */
[C---:B-1----:R-:W-:Y:S01]  /*e1a0*/  HMMA.16816.F32 R88, R12.reuse, R54, R32 ;  /* 0x000000360c58723c */ /* 0x042fe20000001820 */
[----:B------:R-:W1:Y:S06]  /*e1b0*/  LDSM.16.MT88.4 R32, [R197+0x3800] ;  /* 0x00380000c520783b */ /* 0x000e6c0000004200 */
[----:B------:R-:W-:Y:S01]  /*e1c0*/  IMAD.MOV.U32 R54, RZ, RZ, R93 ;  /* 0x000000ffff367224 */ /* 0x000fe200078e005d */
[C---:B------:R-:W-:Y:S01]  /*e1d0*/  HMMA.16816.F32 R96, R12.reuse, R52, R36 ;  /* 0x000000340c60723c */ /* 0x040fe20000001824 */
[----:B------:R-:W-:Y:S01]  /*e1e0*/  MOV R55, R92 ;  /* 0x0000005c00377202 */ /* 0x000fe20000000f00 */
[----:B------:R-:W3:Y:S05]  /*e1f0*/  LDSM.16.MT88.4 R36, [R147+0x4800] ;  /* 0x004800009324783b */ /* 0x000eea0000004200 */
[----:B------:R-:W-:Y:S01]  /*e200*/  IMAD.MOV.U32 R52, RZ, RZ, R95 ;  /* 0x000000ffff347224 */ /* 0x000fe200078e005f */
[----:B--2---:R-:W-:Y:S01]  /*e210*/  HMMA.16816.F32 R104, R12, R60, R20 ;  /* 0x0000003c0c68723c */ /* 0x004fe20000001814 */
[----:B------:R-:W-:-:S07]  /*e220*/  IMAD.MOV.U32 R53, RZ, RZ, R94 ;  /* 0x000000ffff357224 */ /* 0x000fce00078e005e */
[----:B------:R-:W-:Y:S07]  /*e230*/  HMMA.16816.F32 R92, R12, R50, R24 ;  /* 0x000000320c5c723c */ /* 0x000fee0000001818 */
[----:B------:R-:W-:Y:S01]  /*e240*/  IMAD.MOV.U32 R51, RZ, RZ, R3 ;  /* 0x000000ffff337224 */ /* 0x000fe200078e0003 */
[----:B------:R-:W-:Y:S01]  /*e250*/  HMMA.16816.F32 R24, R16, R40, RZ ;  /* 0x000000281018723c */ /* 0x000fe200000018ff */
[----:B------:R-:W-:Y:S02]  /*e260*/  FADD.FTZ R3, R109, R108 ;  /* 0x0000006c6d037221 */ /* 0x000fe40000010000 */
[----:B------:R-:W-:-:S02]  /*e270*/  IMAD.MOV.U32 R50, RZ, RZ, R100 ;  /* 0x000000ffff327224 */ /* 0x000fc400078e0064 */
[----:B------:R-:W-:-:S03]  /*e280*/  FADD.FTZ R3, R117, R3 ;  /* 0x0000000375037221 */ /* 0x000fc60000010000 */
[----:B------:R-:W-:Y:S01]  /*e290*/  HMMA.16816.F32 R20, R16, R42, RZ ;  /* 0x0000002a1014723c */ /* 0x000fe200000018ff */
[----:B------:R-:W-:Y:S01]  /*e2a0*/  FADD.FTZ R3, R116, R3 ;  /* 0x0000000374037221 */ /* 0x000fe20000010000 */
[----:B------:R-:W-:Y:S03]  /*e2b0*/  LDSM.16.MT88.4 R40, [R197+0x1000] ;  /* 0x00100000c528783b */ /* 0x000fe60000004200 */
[----:B------:R-:W-:-:S03]  /*e2c0*/  FADD.FTZ R3, R118, R3 ;  /* 0x0000000376037221 */ /* 0x000fc60000010000 */
[----:B------:R-:W-:Y:S01]  /*e2d0*/  HMMA.16816.F32 R176, R12, R48, R28 ;  /* 0x000000300cb0723c */ /* 0x000fe2000000181c */
[----:B------:R-:W-:-:S04]  /*e2e0*/  FADD.FTZ R3, R126, R3 ;  /* 0x000000037e037221 */ /* 0x000fc80000010000 */
[----:B------:R-:W-:Y:S02]  /*e2f0*/  FADD.FTZ R4, R125, R3 ;  /* 0x000000037d047221 */ /* 0x000fe40000010000 */
[----:B------:R-:W-:Y:S01]  /*e300*/  IMAD.MOV.U32 R48, RZ, RZ, R102 ;  /* 0x000000ffff307224 */ /* 0x000fe200078e0066 */
[C---:B-1----:R-:W-:Y:S01]  /*e310*/  HMMA.16816.F32 R172, R12.reuse, R32, R24 ;  /* 0x000000200cac723c */ /* 0x042fe20000001818 */
[----:B------:R-:W1:Y:S01]  /*e320*/  LDSM.16.MT88.4 R24, [R147+0x5000] ;  /* 0x005000009318783b */ /* 0x000e620000004200 */
[----:B------:R-:W-:Y:S02]  /*e330*/  IMAD.MOV.U32 R49, RZ, RZ, R101 ;  /* 0x000000ffff317224 */ /* 0x000fe400078e0065 */
[----:B------:R-:W-:Y:S02]  /*e340*/  FADD.FTZ R3, R127, R7 ;  /* 0x000000077f037221 */ /* 0x000fe40000010000 */
[----:B------:R-:W-:Y:S02]  /*e350*/  FFMA.FTZ R7, R86, c[0x0][0x2d0], -R2 ;  /* 0x0000b40056077a23 */ /* 0x000fe40000010802 */
[----:B------:R-:W-:Y:S01]  /*e360*/  HMMA.16816.F32 R112, R12, R34, R20 ;  /* 0x000000220c70723c */ /* 0x000fe20000001814 */
[----:B------:R-:W-:-:S02]  /*e370*/  FADD.FTZ R33, R132, R4 ;  /* 0x0000000484217221 */ /* 0x000fc40000010000 */
[--C-:B------:R-:W-:Y:S02]  /*e380*/  FFMA.FTZ R32, R87, c[0x0][0x2d0], -R2.reuse ;  /* 0x0000b40057207a23 */ /* 0x100fe40000010802 */
[----:B------:R-:W-:Y:S02]  /*e390*/  FADD.FTZ R3, R76, R3 ;  /* 0x000000034c037221 */ /* 0x000fe40000010000 */
[--C-:B------:R-:W-:Y:S01]  /*e3a0*/  FFMA.FTZ R35, R85, c[0x0][0x2d0], -R2.reuse ;  /* 0x0000b40055237a23 */ /* 0x100fe20000010802 */
[C---:B---3--:R-:W-:Y:S01]  /*e3b0*/  HMMA.16816.F32 R20, R16.reuse, R36, RZ ;  /* 0x000000241014723c */ /* 0x048fe200000018ff */
[----:B------:R-:W-:Y:S02]  /*e3c0*/  FFMA.FTZ R34, R84, c[0x0][0x2d0], -R2 ;  /* 0x0000b40054227a23 */ /* 0x000fe40000010802 */
[----:B------:R-:W-:Y:S02]  /*e3d0*/  FADD.FTZ R2, R77, R3 ;  /* 0x000000034d027221 */ /* 0x000fe40000010000 */
[----:B------:R-:W-:Y:S01]  /*e3e0*/  FFMA.FTZ R3, R83, c[0x0][0x2d0], -R0 ;  /* 0x0000b40053037a23 */ /* 0x000fe20000010800 */
[----:B------:R-:W-:Y:S01]  /*e3f0*/  MUFU.EX2 R35, R35 ;  /* 0x0000002300237308 */ /* 0x000fe20000000800 */
[----:B------:R-:W-:Y:S01]  /*e400*/  FADD.FTZ R2, R79, R2 ;  /* 0x000000024f027221 */ /* 0x000fe20000010000 */
[----:B------:R-:W-:Y:S01]  /*e410*/  HMMA.16816.F32 R28, R16, R70, RZ ;  /* 0x00000046101c723c */ /* 0x000fe200000018ff */
[----:B------:R-:W-:-:S05]  /*e420*/  FFMA.FTZ R4, R82, c[0x0][0x2d0], -R0 ;  /* 0x0000b40052047a23 */ /* 0x000fca0000010800 */
[----:B------:R-:W-:Y:S10]  /*e430*/  MUFU.EX2 R3, R3 ;  /* 0x0000000300037308 */ /* 0x000ff40000000800 */
[C---:B-1----:R-:W-:Y:S08]  /*e440*/  HMMA.16816.F32 R108, R12.reuse, R24, R20 ;  /* 0x000000180c6c723c */ /* 0x042ff00000001814 */
[----:B------:R-:W-:Y:S01]  /*e450*/  HMMA.16816.F32 R100, R12, R62, R28 ;  /* 0x0000003e0c64723c */ /* 0x000fe2000000181c */
[----:B------:R-:W1:Y:S07]  /*e460*/  LDSM.16.MT88.4 R28, [R196+0x4800] ;  /* 0x00480000c41c783b */ /* 0x000e6e0000004200 */
[----:B------:R-:W-:Y:S11]  /*e470*/  HMMA.16816.F32 R20, R16, R38, RZ ;  /* 0x000000261014723c */ /* 0x000ff600000018ff */
[----:B------:R-:W-:Y:S11]  /*e480*/  @!UPT UIADD3 URZ, URZ, URZ, URZ ;  /* 0x0000003f3f3ff290 */ /* 0x000ff6000fffe03f */
[----:B------:R-:W-:Y:S02]  /*e490*/  @!UPT UIADD3 URZ, URZ, URZ, URZ ;  /* 0x0000003f3f3ff290 */ /* 0x000fe4000fffe03f */
[----:B------:R-:W-:Y:S01]  /*e4a0*/  HMMA.16816.F32 R120, R12, R26, R20 ;  /* 0x0000001a0c78723c */ /* 0x000fe20000001814 */
[----:B------:R-:W2:Y:S07]  /*e4b0*/  LDSM.16.MT88.4 R24, [R196+0x5000] ;  /* 0x00500000c418783b */ /* 0x000eae0000004200 */
[----:B-1----:R-:W-:Y:S11]  /*e4c0*/  HMMA.16816.F32 R20, R16, R28, RZ ;  /* 0x0000001c1014723c */ /* 0x002ff600000018ff */
[----:B------:R-:W-:Y:S11]  /*e4d0*/  @!UPT UIADD3 URZ, URZ, URZ, URZ ;  /* 0x0000003f3f3ff290 */ /* 0x000ff6000fffe03f */
[----:B------:R-:W-:Y:S02]  /*e4e0*/  @!UPT UIADD3 URZ, URZ, URZ, URZ ;  /* 0x0000003f3f3ff290 */ /* 0x000fe4000fffe03f */
[----:B--2---:R-:W-:Y:S08]  /*e4f0*/  HMMA.16816.F32 R116, R12, R24, R20 ;  /* 0x000000180c74723c */ /* 0x004ff00000001814 */
[----:B------:R-:W-:Y:S01]  /*e500*/  HMMA.16816.F32 R20, R16, R30, RZ ;  /* 0x0000001e1014723c */ /* 0x000fe200000018ff */
[----:B------:R-:W1:Y:S11]  /*e510*/  LDSM.16.MT88.4 R28, [R198+0x4800] ;  /* 0x00480000c61c783b */ /* 0x000e760000004200 */
[----:B------:R-:W-:Y:S11]  /*e520*/  @!UPT UIADD3 URZ, URZ, URZ, URZ ;  /* 0x0000003f3f3ff290 */ /* 0x000ff6000fffe03f */
[----:B------:R-:W-:Y:S01]  /*e530*/  @!UPT UIADD3 URZ, URZ, URZ, URZ ;  /* 0x0000003f3f3ff290 */ /* 0x000fe2000fffe03f */
[----:B------:R-:W-:Y:S01]  /*e540*/  HMMA.16816.F32 R128, R12, R26, R20 ;  /* 0x0000001a0c80723c */ /* 0x000fe20000001814 */
[----:B------:R-:W2:Y:S07]  /*e550*/  LDSM.16.MT88.4 R24, [R198+0x5000] ;  /* 0x00500000c618783b */ /* 0x000eae0000004200 */
[----:B-1----:R-:W-:Y:S01]  /*e560*/  HMMA.16816.F32 R20, R16, R28, RZ ;  /* 0x0000001c1014723c */ /* 0x002fe200000018ff */
[----:B------:R-:W-:Y:S08]  /*e570*/  MUFU.EX2 R29, R32 ;  /* 0x00000020001d7308 */ /* 0x000ff00000000800 */
[----:B------:R-:W1:Y:S11]  /*e580*/  MUFU.EX2 R28, R7 ;  /* 0x00000007001c7308 */ /* 0x000e760000000800 */
[----:B------:R-:W-:Y:S04]  /*e590*/  @!UPT UIADD3 URZ, URZ, URZ, URZ ;  /* 0x0000003f3f3ff290 */ /* 0x000fe8000fffe03f */
[----:B--2---:R-:W-:Y:S01]  /*e5a0*/  HMMA.16816.F32 R124, R12, R24, R20 ;  /* 0x000000180c7c723c */ /* 0x004fe20000001814 */
[----:B-1----:R-:W-:-:S06]  /*e5b0*/  F2FP.PACK_AB R136, R28, R29 ;  /* 0x0000001d1c88723e */ /* 0x002fcc00000000ff */
[----:B------:R-:W-:Y:S01]  /*e5c0*/  FFMA.FTZ R25, R80, c[0x0][0x2d0], -R0 ;  /* 0x0000b40050197a23 */ /* 0x000fe20000010800 */
[----:B------:R-:W-:Y:S01]  /*e5d0*/  HMMA.16816.F32 R20, R16, R30, RZ ;  /* 0x0000001e1014723c */ /* 0x000fe200000018ff */
[----:B------:R-:W-:Y:S02]  /*e5e0*/  FADD.FTZ R24, R78, R2 ;  /* 0x000000024e187221 */ /* 0x000fe40000010000 */
[----:B------:R-:W1:Y:S02]  /*e5f0*/  MUFU.EX2 R2, R4 ;  /* 0x0000000400027308 */ /* 0x000e640000000800 */
[----:B-1----:R-:W-:Y:S11]  /*e600*/  F2FP.PACK_AB R137, R2, R3 ;  /* 0x000000030289723e */ /* 0x002ff600000000ff */
[----:B------:R-:W-:Y:S08]  /*e610*/  @!UPT UIADD3 URZ, URZ, URZ, URZ ;  /* 0x0000003f3f3ff290 */ /* 0x000ff0000fffe03f */
[----:B------:R-:W-:Y:S01]  /*e620*/  HMMA.16816.F32 R132, R12, R26, R20 ;  /* 0x0000001a0c84723c */ /* 0x000fe20000001814 */
[----:B------:R-:W1:Y:S01]  /*e630*/  LDSM.16.MT88.4 R20, [R197+0x4800] ;  /* 0x00480000c514783b */ /* 0x000e620000004200 */
[----:B------:R-:W2:Y:S05]  /*e640*/  MUFU.EX2 R27, R34 ;  /* 0x00000022001b7308 */ /* 0x000eaa0000000800 */
[----:B------:R-:W-:Y:S02]  /*e650*/  FFMA.FTZ R26, R81, c[0x0][0x2d0], -R0 ;  /* 0x0000b400511a7a23 */ /* 0x000fe40000010800 */
[----:B------:R-:W-:Y:S01]  /*e660*/  FADD.FTZ R0, R29, R33 ;  /* 0x000000211d007221 */ /* 0x000fe20000010000 */
[----:B------:R-:W3:Y:S01]  /*e670*/  LDSM.16.MT88.4 R80, [R147+0x4000] ;  /* 0x004000009350783b */ /* 0x000ee20000004200 */
[----:B------:R-:W-:Y:S01]  /*e680*/  MUFU.EX2 R4, R26 ;  /* 0x0000001a00047308 */ /* 0x000fe20000000800 */
[----:B------:R-:W-:-:S02]  /*e690*/  IMAD.MOV.U32 R33, RZ, RZ, R73 ;  /* 0x000000ffff217224 */ /* 0x000fc400078e0049 */
[----:B------:R-:W-:Y:S01]  /*e6a0*/  FADD.FTZ R7, R28, R0 ;  /* 0x000000001c077221 */ /* 0x000fe20000010000 */
[----:B------:R-:W-:Y:S03]  /*e6b0*/  LDSM.16.MT88.4 R72, [R197+0x2800] ;  /* 0x00280000c548783b */ /* 0x000fe60000004200 */
[----:B------:R-:W-:Y:S01]  /*e6c0*/  FADD.FTZ R7, R35, R7 ;  /* 0x0000000723077221 */ /* 0x000fe20000010000 */
[----:B------:R-:W4:Y:S01]  /*e6d0*/  MUFU.EX2 R0, R25 ;  /* 0x0000001900007308 */ /* 0x000f220000000800 */
[C---:B--2---:R-:W-:Y:S02]  /*e6e0*/  F2FP.PACK_AB R138, R27.reuse, R35 ;  /* 0x000000231b8a723e */ /* 0x044fe400000000ff */
[----:B------:R-:W-:Y:S01]  /*e6f0*/  FADD.FTZ R229, R27, R7 ;  /* 0x000000071be57221 */ /* 0x000fe20000010000 */
[----:B----4-:R-:W-:Y:S01]  /*e700*/  F2FP.PACK_AB R139, R0, R4 ;  /* 0x00000004008b723e */ /* 0x010fe200000000ff */
[C---:B-1----:R-:W-:Y:S08]  /*e710*/  HMMA.16816.F32 R28, R16.reuse, R20, RZ ;  /* 0x00000014101c723c */ /* 0x042ff000000018ff */
[----:B------:R-:W-:Y:S07]  /*e720*/  HMMA.16816.F32 R20, R16, R22, RZ ;  /* 0x000000161014723c */ /* 0x000fee00000018ff */
[----:B------:R-:W-:Y:S01]  /*e730*/  FADD.FTZ R16, R3, R24 ;  /* 0x0000001803107221 */ /* 0x000fe20000010000 */
[----:B---3--:R-:W-:Y:S01]  /*e740*/  HMMA.16816.F32 R76, R136, R80, R96 ;  /* 0x00000050884c723c */ /* 0x008fe20000001860 */
[----:B------:R-:W2:Y:S02]  /*e750*/  LDL R3, [R1+0x58] ;  /* 0x0000580001037983 */ /* 0x000ea40000100800 */
[----:B------:R-:W-:-:S02]  /*e760*/  FADD.FTZ R16, R2, R16 ;  /* 0x0000001002107221 */ /* 0x000fc40000010000 */
[----:B------:R-:W-:Y:S02]  /*e770*/  LDSM.16.MT88.4 R96, [R198+0x4000] ;  /* 0x00400000c660783b */ /* 0x000fe40000004200 */
[----:B------:R-:W-:Y:S01]  /*e780*/  FADD.FTZ R7, R4, R16 ;  /* 0x0000001004077221 */ /* 0x000fe20000010000 */
[C---:B------:R-:W-:Y:S01]  /*e790*/  HMMA.16816.F32 R80, R136.reuse, R82, R88 ;  /* 0x000000528850723c */ /* 0x040fe20000001858 */
[----:B------:R-:W2:Y:S01]  /*e7a0*/  LDL R4, [R1+0x64] ;  /* 0x0000640001047983 */ /* 0x000ea20000100800 */
[----:B------:R-:W-:Y:S02]  /*e7b0*/  IMAD.MOV.U32 R32, RZ, RZ, c[0x0][0x32c] ;  /* 0x0000cb00ff207624 */ /* 0x000fe400078e00ff */
[----:B------:R-:W-:Y:S01]  /*e7c0*/  FADD.FTZ R230, R0, R7 ;  /* 0x0000000700e67221 */ /* 0x000fe20000010000 */
[----:B------:R-:W1:Y:S03]  /*e7d0*/  LDSM.16.MT88.4 R88, [R196+0x4000] ;  /* 0x00400000c458783b */ /* 0x000e660000004200 */
[C---:B------:R-:W-:Y:S01]  /*e7e0*/  HMMA.16816.F32 R160, R136.reuse, R156, R160 ;  /* 0x0000009c88a0723c */ /* 0x040fe200000018a0 */
[----:B------:R-:W-:Y:S07]  /*e7f0*/  LDSM.16.MT88.4 R16, [R197+0x5000] ;  /* 0x00500000c510783b */ /* 0x000fee0000004200 */
[C---:B------:R-:W-:Y:S01]  /*e800*/  HMMA.16816.F32 R156, R136.reuse, R158, R48 ;  /* 0x0000009e889c723c */ /* 0x040fe20000001830 */
[----:B------:R-:W3:Y:S07]  /*e810*/  LDSM.16.MT88.4 R48, [R147+0x2800] ;  /* 0x002800009330783b */ /* 0x000eee0000004200 */
[C---:B------:R-:W-:Y:S01]  /*e820*/  HMMA.16816.F32 R36, R136.reuse, R40, R56 ;  /* 0x000000288824723c */ /* 0x040fe20000001838 */
[----:B------:R-:W-:Y:S07]  /*e830*/  LDSM.16.MT88.4 R56, [R196+0x2800] ;  /* 0x00280000c438783b */ /* 0x000fee0000004200 */
[C---:B------:R-:W-:Y:S08]  /*e840*/  HMMA.16816.F32 R40, R136.reuse, R42, R44 ;  /* 0x0000002a8828723c */ /* 0x040ff0000000182c */
[C---:B------:R-:W-:Y:S08]  /*e850*/  HMMA.16816.F32 R168, R136.reuse, R164, R168 ;  /* 0x000000a488a8723c */ /* 0x040ff000000018a8 */
[C---:B-1----:R-:W-:Y:S08]  /*e860*/  HMMA.16816.F32 R84, R136.reuse, R88, R176 ;  /* 0x000000588854723c */ /* 0x042ff000000018b0 */
[C---:B------:R-:W-:Y:S08]  /*e870*/  HMMA.16816.F32 R88, R136.reuse, R90, R92 ;  /* 0x0000005a8858723c */ /* 0x040ff0000000185c */
[C---:B------:R-:W-:Y:S01]  /*e880*/  HMMA.16816.F32 R92, R136.reuse, R96, R104 ;  /* 0x00000060885c723c */ /* 0x040fe20000001868 */
[----:B------:R-:W1:Y:S07]  /*e890*/  LDSM.16.MT88.4 R104, [R197+0x4000] ;  /* 0x00400000c568783b */ /* 0x000e6e0000004200 */
[C---:B------:R-:W-:Y:S08]  /*e8a0*/  HMMA.16816.F32 R96, R136.reuse, R98, R100 ;  /* 0x000000628860723c */ /* 0x040ff00000001864 */
[C---:B---3--:R-:W-:Y:S01]  /*e8b0*/  HMMA.16816.F32 R44, R136.reuse, R48, R64 ;  /* 0x00000030882c723c */ /* 0x048fe20000001840 */
[----:B------:R-:W3:Y:S07]  /*e8c0*/  LDSM.16.MT88.4 R64, [R198+0x2800] ;  /* 0x00280000c640783b */ /* 0x000eee0000004200 */
[----:B------:R-:W-:Y:S01]  /*e8d0*/  HMMA.16816.F32 R164, R136, R166, R148 ;  /* 0x000000a688a4723c */ /* 0x000fe20000001894 */
[----:B------:R-:W4:Y:S07]  /*e8e0*/  LDSM.16.MT88.4 R148, [R198+0x1000] ;  /* 0x00100000c694783b */ /* 0x000f2e0000004200 */
[C---:B------:R-:W-:Y:S08]  /*e8f0*/  HMMA.16816.F32 R28, R12.reuse, R16, R28 ;  /* 0x000000100c1c723c */ /* 0x040ff0000000181c */
[----:B------:R-:W-:Y:S01]  /*e900*/  HMMA.16816.F32 R20, R12, R18, R20 ;  /* 0x000000120c14723c */ /* 0x000fe20000001814 */
[----:B------:R-:W-:Y:S07]  /*e910*/  LDSM.16.MT88.4 R12, [R197+0x5800] ;  /* 0x00580000c50c783b */ /* 0x000fee0000004200 */
[C---:B-1----:R-:W-:Y:S08]  /*e920*/  HMMA.16816.F32 R100, R136.reuse, R104, R172 ;  /* 0x000000688864723c */ /* 0x042ff000000018ac */
[C---:B------:R-:W-:Y:S01]  /*e930*/  HMMA.16816.F32 R104, R136.reuse, R106, R112 ;  /* 0x0000006a8868723c */ /* 0x040fe20000001870 */
[----:B------:R-:W1:Y:S07]  /*e940*/  LDSM.16.MT88.4 R112, [R147+0x5800] ;  /* 0x005800009370783b */ /* 0x000e6e0000004200 */
[C---:B---3--:R-:W-:Y:S08]  /*e950*/  HMMA.16816.F32 R60, R136.reuse, R64, R192 ;  /* 0x00000040883c723c */ /* 0x048ff000000018c0 */
[C---:B----4-:R-:W-:Y:S08]  /*e960*/  HMMA.16816.F32 R152, R136.reuse, R148, R152 ;  /* 0x000000948898723c */ /* 0x050ff00000001898 */
[C---:B------:R-:W-:Y:S08]  /*e970*/  HMMA.16816.F32 R68, R136.reuse, R72, R180 ;  /* 0x000000488844723c */ /* 0x040ff000000018b4 */
[C---:B------:R-:W-:Y:S08]  /*e980*/  HMMA.16816.F32 R48, R136.reuse, R50, R248 ;  /* 0x000000328830723c */ /* 0x040ff000000018f8 */
[C---:B-1----:R-:W-:Y:S08]  /*e990*/  HMMA.16816.F32 R108, R136.reuse, R112, R108 ;  /* 0x00000070886c723c */ /* 0x042ff0000000186c */
[----:B------:R-:W-:Y:S01]  /*e9a0*/  HMMA.16816.F32 R112, R136, R114, R120 ;  /* 0x000000728870723c */ /* 0x000fe20000001878 */
[----:B------:R-:W1:Y:S01]  /*e9b0*/  LDSM.16.MT88.4 R120, [R196+0x5800] ;  /* 0x00580000c478783b */ /* 0x000e620000004200 */
[----:B------:R-:W-:-:S04]  /*e9c0*/  IMAD.SHL.U32 R194, R221, 0x80, RZ ;  /* 0x00000080ddc27824 */ /* 0x000fc800078e00ff */
[----:B------:R-:W-:Y:S02]  /*e9d0*/  @P6 IMAD.HI.U32 R2, R194, c[0x0][0x2c8], RZ ;  /* 0x0000b200c2026a27 */ /* 0x000fe400078e00ff */
[----:B------:R-:W-:Y:S02]  /*e9e0*/  HMMA.16816.F32 R148, R136, R150, R52 ;  /* 0x000000968894723c */ /* 0x000fe40000001834 */
[----:B------:R-:W-:-:S06]  /*e9f0*/  IMAD.MOV.U32 R0, RZ, RZ, R194 ;  /* 0x000000ffff007224 */ /* 0x000fcc00078e00c2 */
[C---:B------:R-:W-:Y:S08]  /*ea00*/  HMMA.16816.F32 R64, R136.reuse, R66, R188 ;  /* 0x000000428840723c */ /* 0x040ff000000018bc */
[C---:B------:R-:W-:Y:S08]  /*ea10*/  HMMA.16816.F32 R72, R136.reuse, R74, R184 ;  /* 0x0000004a8848723c */ /* 0x040ff000000018b8 */
[C---:B-1----:R-:W-:Y:S08]  /*ea20*/  HMMA.16816.F32 R116, R136.reuse, R120, R116 ;  /* 0x000000788874723c */ /* 0x042ff00000001874 */
[----:B------:R-:W-:Y:S01]  /*ea30*/  HMMA.16816.F32 R120, R136, R122, R128 ;  /* 0x0000007a8878723c */ /* 0x000fe20000001880 */
[----:B------:R-:W1:Y:S01]  /*ea40*/  LDSM.16.MT88.4 R128, [R198+0x5800] ;  /* 0x00580000c680783b */ /* 0x000e620000004200 */
[----:B------:R-:W-:-:S02]  /*ea50*/  @P6 SHF.R.U32.HI R0, RZ, c[0x0][0x2cc], R2 ;  /* 0x0000b300ff006a19 */ /* 0x000fc40000011602 */
[----:B------:R-:W-:-:S04]  /*ea60*/  ISETP.GE.AND P6, PT, R32, 0x1, PT ;  /* 0x000000012000780c */ /* 0x000fc80003fc6270 */
[----:B------:R-:W-:Y:S01]  /*ea70*/  HMMA.16816.F32 R52, R136, R56, R216 ;  /* 0x000000388834723c */ /* 0x000fe200000018d8 */
[----:B------:R-:W-:-:S07]  /*ea80*/  IADD3 R221, R33, -0x2, RZ ;  /* 0xfffffffe21dd7810 */ /* 0x000fce0007ffe0ff */
[C---:B------:R-:W-:Y:S08]  /*ea90*/  HMMA.16816.F32 R56, R136.reuse, R58, R244 ;  /* 0x0000003a8838723c */ /* 0x040ff000000018f4 */
[C---:B-1----:R-:W-:Y:S08]  /*eaa0*/  HMMA.16816.F32 R124, R136.reuse, R128, R124 ;  /* 0x00000080887c723c */ /* 0x042ff0000000187c */
[C---:B------:R-:W-:Y:S08]  /*eab0*/  HMMA.16816.F32 R128, R136.reuse, R130, R132 ;  /* 0x000000828880723c */ /* 0x040ff00000001884 */
[C---:B------:R-:W-:Y:S08]  /*eac0*/  HMMA.16816.F32 R132, R136.reuse, R12, R28 ;  /* 0x0000000c8884723c */ /* 0x040ff0000000181c */
[----:B------:R-:W-:Y:S01]  /*ead0*/  HMMA.16816.F32 R136, R136, R14, R20 ;  /* 0x0000000e8888723c */ /* 0x000fe20000001814 */
[----:B--2---:R-:W-:-:S04]  /*eae0*/  IADD3 R0, -R3, R4, R0 ;  /* 0x0000000403007210 */ /* 0x004fc80007ffe100 */
        /* <DEDUP_REMOVED lines=12> */
.L_x_1919:
[----:B------:R-:W-:-:S13]  /*ebb0*/  ISETP.NE.AND P0, PT, R32, 0x1, PT ;  /* 0x000000012000780c */ /* 0x000fda0003f05270 */
[----:B------:R-:W-:-:S05]  /*ebc0*/  @P0 IMAD.HI.U32 R0, R2, c[0x0][0x330], RZ ;  /* 0x0000cc0002000a27 */ /* 0x000fca00078e00ff */
[----:B------:R-:W-:Y:S02]  /*ebd0*/  @P0 SHF.R.U32.HI R2, RZ, c[0x0][0x334], R0 ;  /* 0x0000cd00ff020a19 */ /* 0x000fe40000011600 */
.L_x_1920:
[----:B------:R-:W-:Y:S05]  /*ebe0*/  BSYNC B0 ;  /* 0x0000000000007941 */ /* 0x000fea0003800000 */
.L_x_1918:
[----:B------:R-:W-:-:S05]  /*ebf0*/  IMAD R2, R2, R32, c[0x0][0x32c] ;  /* 0x0000cb0002027624 */ /* 0x000fca00078e0220 */
[----:B------:R-:W-:-:S05]  /*ec00*/  IMNMX R3, R3, R2, PT ;  /* 0x0000000203037217 */ /* 0x000fca0003800200 */
.L_x_1917:
[----:B------:R-:W-:-:S05]  /*ec10*/  IMAD.HI R3, R3, 0x2aaaaaab, RZ ;  /* 0x2aaaaaab03037827 */ /* 0x000fca00078e02ff */
[----:B------:R-:W-:-:S04]  /*ec20*/  SHF.R.U32.HI R0, RZ, 0x1f, R3 ;  /* 0x0000001fff007819 */ /* 0x000fc80000011603 */
[----:B------:R-:W-:-:S04]  /*ec30*/  LEA.HI.SX32 R3, R3, R0, 0x1d ;  /* 0x0000000003037211 */ /* 0x000fc800078feaff */
[----:B------:R-:W-:-:S04]  /*ec40*/  IMNMX R195, R235, R3, !PT ;  /* 0x00000003ebc37217 */ /* 0x000fc80007800200 */
[----:B------:R-:W-:-:S13]  /*ec50*/  ISETP.GE.AND P0, PT, R221, R195, PT ;  /* 0x000000c3dd00720c */ /* 0x000fda0003f06270 */
[----:B------:R-:W-:Y:S05]  /*ec60*/  @!P0 BRA `(.L_x_1921) ;  /* 0x00003a5000008947 */ /* 0x000fea0003800000 */
.L_x_1934:
[----:B------:R-:W-:Y:S04]  /*ec70*/  DEPBAR.LE SB0, 0x0 ;  /* 0x000080000000791a */ /* 0x000fe80000000000 */
[----:B------:R-:W-:Y:S01]  /*ec80*/  WARPSYNC 0xffffffff ;  /* 0xffffffff00007948 */ /* 0x000fe20003800000 */
[----:B------:R-:W-:Y:S01]  /*ec90*/  BAR.SYNC.DEFER_BLOCKING 0x0 ;  /* 0x0000000000007b1d */ /* 0x000fe20000010000 */
[----:B------:R-:W-:Y:S02]  /*eca0*/  ISETP.GT.AND P0, PT, R235, R221, PT ;  /* 0x000000ddeb00720c */ /* 0x000fe40003f04270 */
[C---:B------:R-:W-:Y:S02]  /*ecb0*/  LOP3.LUT P3, RZ, R215.reuse, 0x800, RZ, 0xc0, !PT ;  /* 0x00000800d7ff7812 */ /* 0x040fe4000786c0ff */
[C---:B------:R-:W-:Y:S02]  /*ecc0*/  LOP3.LUT P6, RZ, R215.reuse, 0x400, RZ, 0xc0, !PT ;  /* 0x00000400d7ff7812 */ /* 0x040fe400078cc0ff */
[C---:B------:R-:W-:Y:S02]  /*ecd0*/  LOP3.LUT P5, RZ, R215.reuse, 0x200, RZ, 0xc0, !PT ;  /* 0x00000200d7ff7812 */ /* 0x040fe400078ac0ff */
[----:B------:R-:W-:Y:S01]  /*ece0*/  LOP3.LUT P4, RZ, R215, 0x100, RZ, 0xc0, !PT ;  /* 0x00000100d7ff7812 */ /* 0x000fe2000788c0ff */
[----:B------:R1:W2:Y:S01]  /*ecf0*/  LDSM.16.M88.4 R32, [R199] ;  /* 0x00000000c720783b */ /* 0x0002a20000000200 */
[----:B------:R-:W-:Y:S03]  /*ed00*/  BSSY B0, `(.L_x_1922) ;  /* 0x0000042000007945 */ /* 0x000fe60003800000 */
[----:B------:R1:W3:Y:S04]  /*ed10*/  LDSM.16.M88.4 R16, [R146] ;  /* 0x000000009210783b */ /* 0x0002e80000000200 */
[----:B------:R1:W4:Y:S04]  /*ed20*/  LDSM.16.M88.4 R24, [R146+0x800] ;  /* 0x000800009218783b */ /* 0x0003280000000200 */
[----:B------:R1:W1:Y:S04]  /*ed30*/  LDSM.16.M88.4 R172, [R146+0x1000] ;  /* 0x0010000092ac783b */ /* 0x0002680000000200 */
[----:B------:R1:W1:Y:S04]  /*ed40*/  LDSM.16.M88.4 R176, [R200] ;  /* 0x00000000c8b0783b */ /* 0x0002680000000200 */
[----:B------:R1:W1:Y:S04]  /*ed50*/  LDSM.16.M88.4 R180, [R203] ;  /* 0x00000000cbb4783b */ /* 0x0002680000000200 */
[----:B------:R1:W1:Y:S04]  /*ed60*/  LDSM.16.M88.4 R184, [R213] ;  /* 0x00000000d5b8783b */ /* 0x0002680000000200 */
[----:B------:R1:W1:Y:S01]  /*ed70*/  LDSM.16.M88.4 R188, [R214] ;  /* 0x00000000d6bc783b */ /* 0x0002620000000200 */
[----:B------:R-:W-:-:S05]  /*ed80*/  @P0 BRA `(.L_x_1923) ;  /* 0x0000039000000947 */ /* 0x000fca0003800000 */
[----:B------:R-:W-:Y:S01]  /*ed90*/  SHF.R.S32.HI R0, RZ, 0x1f, R221 ;  /* 0x0000001fff007819 */ /* 0x000fe200000114dd */
[C---:B------:R-:W-:Y:S01]  /*eda0*/  IMAD.WIDE.U32 R2, R221.reuse, c[0x0][0x208], RZ ;  /* 0x00008200dd027a25 */ /* 0x040fe200078e00ff */
[----:B------:R-:W5:Y:S03]  /*edb0*/  S2R R7, SR_TID.X ;  /* 0x0000000000077919 */ /* 0x000f660000002100 */
[----:B------:R-:W-:Y:S04]  /*edc0*/  IMAD R0, R0, c[0x0][0x208], RZ ;  /* 0x0000820000007a24 */ /* 0x000fe800078e02ff */
[----:B------:R-:W-:Y:S04]  /*edd0*/  IMAD R0, R221, c[0x0][0x20c], R0 ;  /* 0x00008300dd007a24 */ /* 0x000fe800078e0200 */
[----:B------:R-:W-:Y:S02]  /*ede0*/  IMAD.IADD R0, R3, 0x1, R0 ;  /* 0x0000000103007824 */ /* 0x000fe400078e0200 */
[----:B------:R-:W-:Y:S04]  /*edf0*/  IMAD.WIDE.U32 R2, R2, 0x30, RZ ;  /* 0x0000003002027825 */ /* 0x000fe800078e00ff */
[----:B------:R-:W-:Y:S01]  /*ee00*/  IMAD R0, R0, 0x30, RZ ;  /* 0x0000003000007824 */ /* 0x000fe200078e02ff */
[-C--:B------:R-:W-:Y:S03]  /*ee10*/  IADD3 R4, P0, R226, R2.reuse, RZ ;  /* 0x00000002e2047210 */ /* 0x080fe60007f1e0ff */
[----:B------:R-:W-:Y:S01]  /*ee20*/  IMAD.IADD R0, R3, 0x1, R0 ;  /* 0x0000000103007824 */ /* 0x000fe200078e0200 */
[----:B-----5:R-:W-:Y:S03]  /*ee30*/  ISETP.GT.AND P2, PT, R7, 0x7f, PT ;  /* 0x0000007f0700780c */ /* 0x020fe60003f44270 */
[----:B------:R-:W-:Y:S01]  /*ee40*/  IMAD.X R3, R0, 0x1, R228, P0 ;  /* 0x0000000100037824 */ /* 0x000fe200000e06e4 */
[C---:B------:R-:W-:Y:S04]  /*ee50*/  LEA R12, P0, R4.reuse, c[0x0][0x1f8], 0x1 ;  /* 0x00007e00040c7a11 */ /* 0x040fe800078008ff */
[----:B------:R-:W-:Y:S02]  /*ee60*/  LEA.HI.X R13, R4, c[0x0][0x1fc], R3, 0x1, P0 ;  /* 0x00007f00040d7a11 */ /* 0x000fe400000f0c03 */
[----:B------:R-:W-:Y:S03]  /*ee70*/  IADD3 R3, P1, P0, R2, 0x40, R226 ;  /* 0x0000004002037810 */ /* 0x000fe6000783e0e2 */
[----:B------:R-:W-:Y:S01]  /*ee80*/  @!PT LDS RZ, [RZ] ;  /* 0x00000000fffff984 */ /* 0x000fe20000000800 */
[----:B------:R-:W-:Y:S01]  /*ee90*/  @!PT LDS RZ, [RZ] ;  /* 0x00000000fffff984 */ /* 0x000fe20000000800 */
[----:B------:R-:W-:Y:S01]  /*eea0*/  @!PT LDS RZ, [RZ] ;  /* 0x00000000fffff984 */ /* 0x000fe20000000800 */
[----:B------:R5:W-:Y:S01]  /*eeb0*/  LDGSTS.E.BYPASS.LTC128B.128 [R220+0x4080], [R12.64], !P3 ;  /* 0x040800000cdc7fae */ /* 0x000be2000d901d4c */
[----:B------:R-:W-:Y:S02]  /*eec0*/  IADD3.X R4, R0, RZ, R228, P1, P0 ;  /* 0x000000ff00047210 */ /* 0x000fe40000fe04e4 */
[C---:B-----5:R-:W-:Y:S04]  /*eed0*/  LEA R12, P0, R3.reuse, c[0x0][0x1f8], 0x1 ;  /* 0x00007e00030c7a11 */ /* 0x060fe800078008ff */
[----:B------:R-:W-:Y:S01]  /*eee0*/  LEA.HI.X R13, R3, c[0x0][0x1fc], R4, 0x1, P0 ;  /* 0x00007f00030d7a11 */ /* 0x000fe200000f0c04 */
[----:B------:R-:W-:Y:S01]  /*eef0*/  @!P2 IMAD.MOV.U32 R3, RZ, RZ, c[0x0][0x208] ;  /* 0x00008200ff03a624 */ /* 0x000fe200078e00ff */
[----:B------:R-:W-:Y:S03]  /*ef00*/  IADD3 R4, P1, P0, R2, 0x80, R226 ;  /* 0x0000008002047810 */ /* 0x000fe6000783e0e2 */
[----:B------:R5:W-:Y:S02]  /*ef10*/  LDGSTS.E.BYPASS.LTC128B.128 [R220+0x5880], [R12.64], !P6 ;  /* 0x058800000cdc7fae */ /* 0x000be4000f101d4c */
[----:B-----5:R-:W-:Y:S01]  /*ef20*/  IADD3.X R13, R0, RZ, R228, P1, P0 ;  /* 0x000000ff000d7210 */ /* 0x020fe20000fe04e4 */
[----:B------:R-:W-:Y:S01]  /*ef30*/  @!P2 IMAD.MOV.U32 R12, RZ, RZ, c[0x0][0x20c] ;  /* 0x00008300ff0ca624 */ /* 0x000fe200078e00ff */
[----:B------:R-:W-:Y:S04]  /*ef40*/  IADD3 R7, P1, P0, R2, 0xc0, R226 ;  /* 0x000000c002077810 */ /* 0x000fe8000783e0e2 */
[----:B------:R-:W-:Y:S02]  /*ef50*/  IADD3.X R14, R0, RZ, R228, P1, P0 ;  /* 0x000000ff000e7210 */ /* 0x000fe40000fe04e4 */
[C---:B------:R-:W-:Y:S04]  /*ef60*/  @!P2 LEA R2, P0, R3.reuse, R2, 0x5 ;  /* 0x000000020302a211 */ /* 0x040fe800078028ff */
[----:B------:R-:W-:Y:S02]  /*ef70*/  @!P2 LEA.HI.X R0, R3, R0, R12, 0x5, P0 ;  /* 0x000000000300a211 */ /* 0x000fe400000f2c0c */
[C---:B------:R-:W-:Y:S04]  /*ef80*/  LEA R12, P0, R4.reuse, c[0x0][0x1f8], 0x1 ;  /* 0x00007e00040c7a11 */ /* 0x040fe800078008ff */
[----:B------:R-:W-:Y:S05]  /*ef90*/  LEA.HI.X R13, R4, c[0x0][0x1fc], R13, 0x1, P0 ;  /* 0x00007f00040d7a11 */ /* 0x000fea00000f0c0d */
[----:B------:R5:W-:Y:S02]  /*efa0*/  LDGSTS.E.BYPASS.LTC128B.128 [R220+0x7080], [R12.64], !P5 ;  /* 0x070800000cdc7fae */ /* 0x000be4000e901d4c */
[C---:B-----5:R-:W-:Y:S04]  /*efb0*/  LEA R12, P0, R7.reuse, c[0x0][0x1f8], 0x1 ;  /* 0x00007e00070c7a11 */ /* 0x060fe800078008ff */
[----:B------:R-:W-:Y:S02]  /*efc0*/  LEA.HI.X R13, R7, c[0x0][0x1fc], R14, 0x1, P0 ;  /* 0x00007f00070d7a11 */ /* 0x000fe400000f0c0e */
[----:B------:R-:W-:Y:S03]  /*efd0*/  @!P2 IADD3 R3, P0, R2, R226, RZ ;  /* 0x000000e20203a210 */ /* 0x000fe60007f1e0ff */
[----:B------:R5:W-:Y:S02]  /*efe0*/  LDGSTS.E.BYPASS.LTC128B.128 [R220+0x8880], [R12.64], !P4 ;  /* 0x088800000cdc7fae */ /* 0x000be4000e101d4c */
[----:B------:R-:W-:Y:S01]  /*eff0*/  @!P2 IMAD.X R4, R0, 0x1, R228, P0 ;  /* 0x000000010004a824 */ /* 0x000fe200000e06e4 */
[C---:B-----5:R-:W-:Y:S04]  /*f000*/  @!P2 LEA R12, P0, R3.reuse, c[0x0][0x1f8], 0x1 ;  /* 0x00007e00030caa11 */ /* 0x060fe800078008ff */
[----:B------:R-:W-:Y:S02]  /*f010*/  @!P2 LEA.HI.X R13, R3, c[0x0][0x1fc], R4, 0x1, P0 ;  /* 0x00007f00030daa11 */ /* 0x000fe400000f0c04 */
[----:B------:R-:W-:Y:S03]  /*f020*/  @!P2 IADD3 R3, P1, P0, R2, 0x40, R226 ;  /* 0x000000400203a810 */ /* 0x000fe6000783e0e2 */
[----:B------:R5:W-:Y:S01]  /*f030*/  @!P2 LDGSTS.E.BYPASS.LTC128B.128 [R223+0x5080], [R12.64], !P3 ;  /* 0x050800000cdfafae */ /* 0x000be2000d901d4c */
[----:B------:R-:W-:Y:S02]  /*f040*/  @!P2 IADD3.X R4, R0, RZ, R228, P1, P0 ;  /* 0x000000ff0004a210 */ /* 0x000fe40000fe04e4 */
[C---:B-----5:R-:W-:Y:S04]  /*f050*/  @!P2 LEA R12, P0, R3.reuse, c[0x0][0x1f8], 0x1 ;  /* 0x00007e00030caa11 */ /* 0x060fe800078008ff */
[----:B------:R-:W-:Y:S02]  /*f060*/  @!P2 LEA.HI.X R13, R3, c[0x0][0x1fc], R4, 0x1, P0 ;  /* 0x00007f00030daa11 */ /* 0x000fe400000f0c04 */
[----:B------:R-:W-:Y:S03]  /*f070*/  @!P2 IADD3 R3, P1, P0, R2, 0x80, R226 ;  /* 0x000000800203a810 */ /* 0x000fe6000783e0e2 */
[----:B------:R5:W-:Y:S01]  /*f080*/  @!P2 LDGSTS.E.BYPASS.LTC128B.128 [R223+0x6880], [R12.64], !P6 ;  /* 0x068800000cdfafae */ /* 0x000be2000f101d4c */
[----:B------:R-:W-:Y:S02]  /*f090*/  @!P2 IADD3.X R7, R0, RZ, R228, P1, P0 ;  /* 0x000000ff0007a210 */ /* 0x000fe40000fe04e4 */
[----:B------:R-:W-:Y:S04]  /*f0a0*/  @!P2 IADD3 R4, P1, P0, R2, 0xc0, R226 ;  /* 0x000000c00204a810 */ /* 0x000fe8000783e0e2 */
[----:B------:R-:W-:Y:S02]  /*f0b0*/  @!P2 IADD3.X R0, R0, RZ, R228, P1, P0 ;  /* 0x000000ff0000a210 */ /* 0x000fe40000fe04e4 */
[C---:B-----5:R-:W-:Y:S04]  /*f0c0*/  @!P2 LEA R12, P0, R3.reuse, c[0x0][0x1f8], 0x1 ;  /* 0x00007e00030caa11 */ /* 0x060fe800078008ff */
[----:B------:R-:W-:Y:S02]  /*f0d0*/  @!P2 LEA.HI.X R13, R3, c[0x0][0x1fc], R7, 0x1, P0 ;  /* 0x00007f00030daa11 */ /* 0x000fe400000f0c07 */
[C---:B------:R-:W-:Y:S03]  /*f0e0*/  @!P2 LEA R2, P0, R4.reuse, c[0x0][0x1f8], 0x1 ;  /* 0x00007e000402aa11 */ /* 0x040fe600078008ff */
[----:B------:R4:W-:Y:S01]  /*f0f0*/  @!P2 LDGSTS.E.BYPASS.LTC128B.128 [R223+0x8080], [R12.64], !P5 ;  /* 0x080800000cdfafae */ /* 0x0009e2000e901d4c */
[----:B------:R-:W-:Y:S05]  /*f100*/  @!P2 LEA.HI.X R3, R4, c[0x0][0x1fc], R0, 0x1, P0 ;  /* 0x00007f000403aa11 */ /* 0x000fea00000f0c00 */
[----:B------:R4:W-:Y:S04]  /*f110*/  @!P2 LDGSTS.E.BYPASS.LTC128B.128 [R223+0x9880], [R2.64], !P4 ;  /* 0x0988000002dfafae */ /* 0x0009e8000e101d4c */
.L_x_1923:
[----:B------:R-:W-:Y:S05]  /*f120*/  BSYNC B0 ;  /* 0x0000000000007941 */ /* 0x000fea0003800000 */
.L_x_1922:
[C---:B--234-:R-:W-:Y:S01]  /*f130*/  HMMA.16816.F32 R12, R32.reuse, R16, RZ ;  /* 0x00000010200c723c */ /* 0x05cfe200000018ff */
[----:B------:R-:W0:Y:S01]  /*f140*/  LDGDEPBAR ;  /* 0x00000000000079af */ /* 0x000e220000000000 */
[----:B------:R-:W-:Y:S01]  /*f150*/  BSSY B0, `(.L_x_1924) ;  /* 0x0000109000007945 */ /* 0x000fe20003800000 */
[----:B------:R-:W-:Y:S05]  /*f160*/  ISETP.GT.AND P0, PT, R221, R235, PT ;  /* 0x000000ebdd00720c */ /* 0x000fea0003f04270 */
[C---:B------:R-:W-:Y:S08]  /*f170*/  HMMA.16816.F32 R16, R32.reuse, R18, RZ ;  /* 0x000000122010723c */ /* 0x040ff000000018ff */
[C---:B------:R-:W-:Y:S08]  /*f180*/  HMMA.16816.F32 R20, R32.reuse, R24, RZ ;  /* 0x000000182014723c */ /* 0x040ff000000018ff */
[C---:B------:R-:W-:Y:S08]  /*f190*/  HMMA.16816.F32 R24, R32.reuse, R26, RZ ;  /* 0x0000001a2018723c */ /* 0x040ff000000018ff */
[C---:B-1----:R-:W-:Y:S08]  /*f1a0*/  HMMA.16816.F32 R28, R32.reuse, R172, RZ ;  /* 0x000000ac201c723c */ /* 0x042ff000000018ff */
[----:B------:R-:W-:Y:S01]  /*f1b0*/  HMMA.16816.F32 R32, R32, R174, RZ ;  /* 0x000000ae2020723c */ /* 0x000fe200000018ff */
[----:B------:R-:W-:Y:S07]  /*f1c0*/  LDSM.16.M88.4 R172, [R202] ;  /* 0x00000000caac783b */ /* 0x000fee0000000200 */
[C---:B------:R-:W-:Y:S08]  /*f1d0*/  HMMA.16816.F32 R12, R176.reuse, R180, R12 ;  /* 0x000000b4b00c723c */ /* 0x040ff0000000180c */
[C---:B------:R-:W-:Y:S01]  /*f1e0*/  HMMA.16816.F32 R16, R176.reuse, R182, R16 ;  /* 0x000000b6b010723c */ /* 0x040fe20000001810 */
[----:B------:R-:W1:Y:S07]  /*f1f0*/  LDSM.16.M88.4 R180, [R145] ;  /* 0x0000000091b4783b */ /* 0x000e6e0000000200 */
[C---:B------:R-:W-:Y:S08]  /*f200*/  HMMA.16816.F32 R20, R176.reuse, R184, R20 ;  /* 0x000000b8b014723c */ /* 0x040ff00000001814 */
[C---:B------:R-:W-:Y:S01]  /*f210*/  HMMA.16816.F32 R24, R176.reuse, R186, R24 ;  /* 0x000000bab018723c */ /* 0x040fe20000001818 */
[----:B------:R-:W-:Y:S07]  /*f220*/  LDSM.16.M88.4 R184, [R145+0x1000] ;  /* 0x0010000091b8783b */ /* 0x000fee0000000200 */
[C---:B------:R-:W-:Y:S08]  /*f230*/  HMMA.16816.F32 R28, R176.reuse, R188, R28 ;  /* 0x000000bcb01c723c */ /* 0x040ff0000000181c */
[----:B------:R-:W-:Y:S01]  /*f240*/  HMMA.16816.F32 R32, R176, R190, R32 ;  /* 0x000000beb020723c */ /* 0x000fe20000001820 */
[----:B------:R-:W2:Y:S07]  /*f250*/  LDSM.16.M88.4 R176, [R145+0x800] ;  /* 0x0008000091b0783b */ /* 0x000eae0000000200 */
[C---:B-1----:R-:W-:Y:S08]  /*f260*/  HMMA.16816.F32 R12, R172.reuse, R180, R12 ;  /* 0x000000b4ac0c723c */ /* 0x042ff0000000180c */
[C---:B------:R-:W-:Y:S01]  /*f270*/  HMMA.16816.F32 R16, R172.reuse, R182, R16 ;  /* 0x000000b6ac10723c */ /* 0x040fe20000001810 */
[----:B------:R-:W-:Y:S07]  /*f280*/  LDSM.16.M88.4 R180, [R10] ;  /* 0x000000000ab4783b */ /* 0x000fee0000000200 */
[C---:B--2---:R-:W-:Y:S08]  /*f290*/  HMMA.16816.F32 R20, R172.reuse, R176, R20 ;  /* 0x000000b0ac14723c */ /* 0x044ff00000001814 */
[C---:B------:R-:W-:Y:S01]  /*f2a0*/  HMMA.16816.F32 R24, R172.reuse, R178, R24 ;  /* 0x000000b2ac18723c */ /* 0x040fe20000001818 */
[----:B------:R-:W1:Y:S07]  /*f2b0*/  LDSM.16.M88.4 R176, [R201] ;  /* 0x00000000c9b0783b */ /* 0x000e6e0000000200 */
[C---:B------:R-:W-:Y:S08]  /*f2c0*/  HMMA.16816.F32 R28, R172.reuse, R184, R28 ;  /* 0x000000b8ac1c723c */ /* 0x040ff0000000181c */
[----:B------:R-:W-:Y:S01]  /*f2d0*/  HMMA.16816.F32 R32, R172, R186, R32 ;  /* 0x000000baac20723c */ /* 0x000fe20000001820 */
[----:B------:R-:W2:Y:S07]  /*f2e0*/  LDSM.16.M88.4 R172, [R10+0x800] ;  /* 0x000800000aac783b */ /* 0x000eae0000000200 */
[----:B------:R-:W3:Y:S01]  /*f2f0*/  LDSM.16.M88.4 R184, [R10+0x1000] ;  /* 0x001000000ab8783b */ /* 0x000ee20000000200 */
[C---:B-1----:R-:W-:Y:S08]  /*f300*/  HMMA.16816.F32 R12, R176.reuse, R180, R12 ;  /* 0x000000b4b00c723c */ /* 0x042ff0000000180c */
[C---:B------:R-:W-:Y:S01]  /*f310*/  HMMA.16816.F32 R16, R176.reuse, R182, R16 ;  /* 0x000000b6b010723c */ /* 0x040fe20000001810 */
[----:B------:R-:W-:Y:S07]  /*f320*/  LDSM.16.M88.4 R180, [R146+0x1800] ;  /* 0x0018000092b4783b */ /* 0x000fee0000000200 */
[C---:B--2---:R-:W-:Y:S08]  /*f330*/  HMMA.16816.F32 R20, R176.reuse, R172, R20 ;  /* 0x000000acb014723c */ /* 0x044ff00000001814 */
[C---:B------:R-:W-:Y:S01]  /*f340*/  HMMA.16816.F32 R24, R176.reuse, R174, R24 ;  /* 0x000000aeb018723c */ /* 0x040fe20000001818 */
[----:B------:R-:W1:Y:S07]  /*f350*/  LDSM.16.M88.4 R172, [R199+0x4000] ;  /* 0x00400000c7ac783b */ /* 0x000e6e0000000200 */
[C---:B---3--:R-:W-:Y:S08]  /*f360*/  HMMA.16816.F32 R28, R176.reuse, R184, R28 ;  /* 0x000000b8b01c723c */ /* 0x048ff0000000181c */
[----:B------:R-:W-:Y:S01]  /*f370*/  HMMA.16816.F32 R32, R176, R186, R32 ;  /* 0x000000bab020723c */ /* 0x000fe20000001820 */
[----:B------:R-:W2:Y:S07]  /*f380*/  LDSM.16.M88.4 R176, [R146+0x2000] ;  /* 0x0020000092b0783b */ /* 0x000eae0000000200 */
[----:B------:R-:W3:Y:S01]  /*f390*/  LDSM.16.M88.4 R184, [R146+0x2800] ;  /* 0x0028000092b8783b */ /* 0x000ee20000000200 */
[C---:B-1----:R-:W-:Y:S08]  /*f3a0*/  HMMA.16816.F32 R12, R172.reuse, R180, R12 ;  /* 0x000000b4ac0c723c */ /* 0x042ff0000000180c */
[C---:B------:R-:W-:Y:S01]  /*f3b0*/  HMMA.16816.F32 R16, R172.reuse, R182, R16 ;  /* 0x000000b6ac10723c */ /* 0x040fe20000001810 */
[----:B------:R-:W-:Y:S07]  /*f3c0*/  LDSM.16.M88.4 R180, [R206] ;  /* 0x00000000ceb4783b */ /* 0x000fee0000000200 */
[C---:B--2---:R-:W-:Y:S08]  /*f3d0*/  HMMA.16816.F32 R20, R172.reuse, R176, R20 ;  /* 0x000000b0ac14723c */ /* 0x044ff00000001814 */
[C---:B------:R-:W-:Y:S01]  /*f3e0*/  HMMA.16816.F32 R24, R172.reuse, R178, R24 ;  /* 0x000000b2ac18723c */ /* 0x040fe20000001818 */
[----:B------:R-:W1:Y:S07]  /*f3f0*/  LDSM.16.M88.4 R176, [R200+0x4000] ;  /* 0x00400000c8b0783b */ /* 0x000e6e0000000200 */
[C---:B---3--:R-:W-:Y:S08]  /*f400*/  HMMA.16816.F32 R28, R172.reuse, R184, R28 ;  /* 0x000000b8ac1c723c */ /* 0x048ff0000000181c */
[----:B------:R-:W-:Y:S01]  /*f410*/  HMMA.16816.F32 R32, R172, R186, R32 ;  /* 0x000000baac20723c */ /* 0x000fe20000001820 */
[----:B------:R-:W2:Y:S07]  /*f420*/  LDSM.16.M88.4 R172, [R204] ;  /* 0x00000000ccac783b */ /* 0x000eae0000000200 */
[----:B------:R-:W3:Y:S01]  /*f430*/  LDSM.16.M88.4 R184, [R205] ;  /* 0x00000000cdb8783b */ /* 0x000ee20000000200 */
        /* <DEDUP_REMOVED lines=89> */
[----:B------:R-:W-:Y:S01]  /*f9d0*/  LDSM.16.M88.4 R184, [R201+0xc000] ;  /* 0x00c00000c9b8783b */ /* 0x000fe20000000200 */
        /* <DEDUP_REMOVED lines=29> */
[----:B------:R-:W-:Y:S02]  /*fbb0*/  FMUL.FTZ R23, R23, c[0x0][0x320] ;  /* 0x0000c80017177a20 */ /* 0x000fe40000410000 */
[----:B------:R-:W-:Y:S02]  /*fbc0*/  FMUL.FTZ R26, R26, c[0x0][0x320] ;  /* 0x0000c8001a1a7a20 */ /* 0x000fe40000410000 */
[----:B------:R-:W-:Y:S01]  /*fbd0*/  FMUL.FTZ R27, R27, c[0x0][0x320] ;  /* 0x0000c8001b1b7a20 */ /* 0x000fe20000410000 */
[----:B------:R-:W1:Y:S10]  /*fbe0*/  MUFU.TANH R176, R16 ;  /* 0x0000001000b07308 */ /* 0x000e740000002400 */
[----:B------:R-:W1:Y:S01]  /*fbf0*/  MUFU.TANH R173, R17 ;  /* 0x0000001100ad7308 */ /* 0x000e620000002400 */
[----:B----4-:R-:W4:Y:S01]  /*fc00*/  LDSM.16.M88.4 R12, [R10+0x5800] ;  /* 0x005800000a0c783b */ /* 0x010f220000000200 */
[----:B------:R-:W-:Y:S08]  /*fc10*/  DEPBAR.LE SB0, 0x0 ;  /* 0x000080000000791a */ /* 0x000ff00000000000 */
[----:B------:R-:W1:Y:S01]  /*fc20*/  MUFU.TANH R183, R18 ;  /* 0x0000001200b77308 */ /* 0x000e620000002400 */
[----:B------:R-:W-:Y:S09]  /*fc30*/  BAR.SYNC.DEFER_BLOCKING 0x0 ;  /* 0x0000000000007b1d */ /* 0x000ff20000010000 */
[----:B------:R5:W1:Y:S10]  /*fc40*/  MUFU.TANH R182, R19 ;  /* 0x0000001300b67308 */ /* 0x000a740000002400 */
[----:B------:R1:W1:Y:S10]  /*fc50*/  MUFU.TANH R172, R20 ;  /* 0x0000001400ac7308 */ /* 0x0002740000002400 */
[----:B------:R2:W2:Y:S01]  /*fc60*/  MUFU.TANH R179, R26 ;  /* 0x0000001a00b37308 */ /* 0x0004a20000002400 */
[C---:B----4-:R-:W-:Y:S05]  /*fc70*/  HMMA.16816.F32 R28, R184.reuse, R12, R28 ;  /* 0x0000000cb81c723c */ /* 0x050fea000000181c */
[----:B-----5:R-:W-:Y:S04]  /*fc80*/  FMUL.FTZ R19, R25, c[0x0][0x320] ;  /* 0x0000c80019137a20 */ /* 0x020fe80000410000 */
[----:B------:R4:W2:Y:S01]  /*fc90*/  MUFU.TANH R174, R27 ;  /* 0x0000001b00ae7308 */ /* 0x0008a20000002400 */
[----:B------:R-:W-:Y:S03]  /*fca0*/  HMMA.16816.F32 R32, R184, R14, R32 ;  /* 0x0000000eb820723c */ /* 0x000fe60000001820 */
[----:B-1----:R-:W-:Y:S06]  /*fcb0*/  FMUL.FTZ R20, R24, c[0x0][0x320] ;  /* 0x0000c80018147a20 */ /* 0x002fec0000410000 */
[----:B------:R-:W1:Y:S05]  /*fcc0*/  MUFU.TANH R21, R21 ;  /* 0x0000001500157308 */ /* 0x000e6a0000002400 */
[----:B------:R-:W-:Y:S05]  /*fcd0*/  FMUL.FTZ R18, R28, c[0x0][0x320] ;  /* 0x0000c8001c127a20 */ /* 0x000fea0000410000 */
[----:B------:R1:W1:Y:S01]  /*fce0*/  MUFU.TANH R181, R22 ;  /* 0x0000001600b57308 */ /* 0x0002620000002400 */
[----:B------:R-:W-:Y:S02]  /*fcf0*/  FMUL.FTZ R17, R29, c[0x0][0x320] ;  /* 0x0000c8001d117a20 */ /* 0x000fe40000410000 */
[----:B------:R-:W-:Y:S02]  /*fd00*/  FMUL.FTZ R30, R30, c[0x0][0x320] ;  /* 0x0000c8001e1e7a20 */ /* 0x000fe40000410000 */
[----:B------:R-:W-:Y:S02]  /*fd10*/  FMUL.FTZ R29, R31, c[0x0][0x320] ;  /* 0x0000c8001f1d7a20 */ /* 0x000fe40000410000 */
[----:B------:R-:W-:Y:S02]  /*fd20*/  FMUL.FTZ R16, R32, c[0x0][0x320] ;  /* 0x0000c80020107a20 */ /* 0x000fe40000410000 */
[----:B--2---:R-:W-:Y:S01]  /*fd30*/  FMUL.FTZ R26, R33, c[0x0][0x320] ;  /* 0x0000c800211a7a20 */ /* 0x004fe20000410000 */
[----:B------:R2:W1:Y:S01]  /*fd40*/  MUFU.TANH R180, R23 ;  /* 0x0000001700b47308 */ /* 0x0004620000002400 */
[----:B------:R-:W-:Y:S02]  /*fd50*/  FMUL.FTZ R28, R34, c[0x0][0x320] ;  /* 0x0000c800221c7a20 */ /* 0x000fe40000410000 */
[----:B----4-:R-:W-:Y:S07]  /*fd60*/  FMUL.FTZ R27, R35, c[0x0][0x320] ;  /* 0x0000c800231b7a20 */ /* 0x010fee0000410000 */
[----:B------:R-:W4:Y:S10]  /*fd70*/  MUFU.TANH R20, R20 ;  /* 0x0000001400147308 */ /* 0x000f340000002400 */
        /* <DEDUP_REMOVED lines=9> */
[----:B------:R-:W-:-:S05]  /*fe10*/  @!P0 BRA `(.L_x_1925) ;  /* 0x000003c000008947 */ /* 0x000fca0003800000 */
[----:B--234-:R-:W-:Y:S02]  /*fe20*/  IADD3 R0, R221, -0x1, RZ ;  /* 0xffffffffdd007810 */ /* 0x01cfe40007ffe0ff */
[----:B------:R-:W-:Y:S02]  /*fe30*/  IADD3 R7, -R231, 0x30, RZ ;  /* 0x00000030e7077810 */ /* 0x000fe40007ffe1ff */
[----:B------:R-:W-:Y:S01]  /*fe40*/  SHF.R.S32.HI R4, RZ, 0x1f, R0 ;  /* 0x0000001fff047819 */ /* 0x000fe20000011400 */
[----:B------:R-:W-:Y:S01]  /*fe50*/  IMAD.WIDE.U32 R2, R0, c[0x0][0x1e0], RZ ;  /* 0x0000780000027a25 */ /* 0x000fe200078e00ff */
[C---:B------:R-:W-:Y:S02]  /*fe60*/  ISETP.GE.AND P1, PT, R7.reuse, 0x1, PT ;  /* 0x000000010700780c */ /* 0x040fe40003f26270 */
[----:B------:R-:W-:Y:S01]  /*fe70*/  ISETP.GE.AND P0, PT, R7, 0x21, PT ;  /* 0x000000210700780c */ /* 0x000fe20003f06270 */
[----:B------:R-:W-:Y:S04]  /*fe80*/  IMAD R4, R4, c[0x0][0x1e0], RZ ;  /* 0x0000780004047a24 */ /* 0x000fe800078e02ff */
[----:B------:R-:W-:Y:S04]  /*fe90*/  IMAD R4, R0, c[0x0][0x1e4], R4 ;  /* 0x0000790000047a24 */ /* 0x000fe800078e0204 */
[----:B------:R-:W-:Y:S02]  /*fea0*/  IMAD.IADD R0, R3, 0x1, R4 ;  /* 0x0000000103007824 */ /* 0x000fe400078e0204 */
[----:B------:R-:W-:Y:S04]  /*feb0*/  IMAD.WIDE.U32 R2, R2, 0x30, RZ ;  /* 0x0000003002027825 */ /* 0x000fe800078e00ff */
[----:B------:R-:W-:Y:S04]  /*fec0*/  IMAD R0, R0, 0x30, RZ ;  /* 0x0000003000007824 */ /* 0x000fe800078e02ff */
[----:B------:R-:W-:Y:S01]  /*fed0*/  IMAD.IADD R0, R3, 0x1, R0 ;  /* 0x0000000103007824 */ /* 0x000fe200078e0200 */
[-C--:B------:R-:W-:Y:S05]  /*fee0*/  @P1 IADD3 R3, P2, R224, R2.reuse, RZ ;  /* 0x00000002e0031210 */ /* 0x080fea0007f5e0ff */
[----:B------:R-:W-:Y:S01]  /*fef0*/  @P1 IMAD.X R4, R0, 0x1, R222, P2 ;  /* 0x0000000100041824 */ /* 0x000fe200010e06de */
[C---:B------:R-:W-:Y:S04]  /*ff00*/  @P1 LEA R12, P2, R3.reuse, c[0x0][0x1c8], 0x1 ;  /* 0x00007200030c1a11 */ /* 0x040fe800078408ff */
[----:B------:R-:W-:Y:S05]  /*ff10*/  @P1 LEA.HI.X R13, R3, c[0x0][0x1cc], R4, 0x1, P2 ;  /* 0x00007300030d1a11 */ /* 0x000fea00010f0c04 */
[----:B------:R-:W-:Y:S01]  /*ff20*/  @!PT LDS RZ, [RZ] ;  /* 0x00000000fffff984 */ /* 0x000fe20000000800 */
[----:B------:R-:W-:Y:S01]  /*ff30*/  @!PT LDS RZ, [RZ] ;  /* 0x00000000fffff984 */ /* 0x000fe20000000800 */
[----:B------:R-:W-:Y:S01]  /*ff40*/  @!PT LDS RZ, [RZ] ;  /* 0x00000000fffff984 */ /* 0x000fe20000000800 */
[----:B------:R2:W-:Y:S01]  /*ff50*/  @P1 LDGSTS.E.BYPASS.LTC128B.128 [R220+0xa080], [R12.64], !P3 ;  /* 0x0a0800000cdc1fae */ /* 0x0005e2000d901d4c */
[----:B------:R-:W-:Y:S04]  /*ff60*/  @P1 IADD3 R3, P3, P2, R2, 0x40, R224 ;  /* 0x0000004002031810 */ /* 0x000fe80007a7e0e0 */
[----:B------:R-:W-:Y:S02]  /*ff70*/  @P1 IADD3.X R4, R0, RZ, R222, P3, P2 ;  /* 0x000000ff00041210 */ /* 0x000fe40001fe44de */
[C---:B--2---:R-:W-:Y:S04]  /*ff80*/  @P1 LEA R12, P2, R3.reuse, c[0x0][0x1c8], 0x1 ;  /* 0x00007200030c1a11 */ /* 0x044fe800078408ff */
[----:B------:R-:W-:Y:S02]  /*ff90*/  @P1 LEA.HI.X R13, R3, c[0x0][0x1cc], R4, 0x1, P2 ;  /* 0x00007300030d1a11 */ /* 0x000fe400010f0c04 */
[----:B------:R-:W-:Y:S03]  /*ffa0*/  @P1 IADD3 R3, P3, P2, R2, 0x80, R224 ;  /* 0x0000008002031810 */ /* 0x000fe60007a7e0e0 */
[----:B------:R2:W-:Y:S01]  /*ffb0*/  @P1 LDGSTS.E.BYPASS.LTC128B.128 [R220+0xb880], [R12.64], !P6 ;  /* 0x0b8800000cdc1fae */ /* 0x0005e2000f101d4c */
[----:B------:R-:W-:Y:S02]  /*ffc0*/  @P1 IADD3.X R4, R0, RZ, R222, P3, P2 ;  /* 0x000000ff00041210 */ /* 0x000fe40001fe44de */
[C---:B--2---:R-:W-:Y:S04]  /*ffd0*/  @P1 LEA R12, P2, R3.reuse, c[0x0][0x1c8], 0x1 ;  /* 0x00007200030c1a11 */ /* 0x044fe800078408ff */
[----:B------:R-:W-:Y:S02]  /*ffe0*/  @P1 LEA.HI.X R13, R3, c[0x0][0x1cc], R4, 0x1, P2 ;  /* 0x00007300030d1a11 */ /* 0x000fe400010f0c04 */
[----:B------:R-:W-:Y:S03]  /*fff0*/  @P1 IADD3 R3, P3, P2, R2, 0xc0, R224 ;  /* 0x000000c002031810 */ /* 0x000fe60007a7e0e0 */
[----:B------:R2:W-:Y:S01]  /*10000*/  @P1 LDGSTS.E.BYPASS.LTC128B.128 [R220+0xd080], [R12.64], !P5 ;  /* 0x0d0800000cdc1fae */ /* 0x0005e2000e901d4c */
[----:B------:R-:W-:Y:S02]  /*10010*/  @P1 IADD3.X R4, R0, RZ, R222, P3, P2 ;  /* 0x000000ff00041210 */ /* 0x000fe40001fe44de */
[----:B------:R-:W-:Y:S02]  /*10020*/  LOP3.LUT P3, RZ, R215, 0x800, RZ, 0xc0, !PT ;  /* 0x00000800d7ff7812 */ /* 0x000fe4000786c0ff */
[C---:B--2---:R-:W-:Y:S04]  /*10030*/  @P1 LEA R12, P2, R3.reuse, c[0x0][0x1c8], 0x1 ;  /* 0x00007200030c1a11 */ /* 0x044fe800078408ff */
[----:B------:R-:W-:Y:S01]  /*10040*/  @P1 LEA.HI.X R13, R3, c[0x0][0x1cc], R4, 0x1, P2 ;  /* 0x00007300030d1a11 */ /* 0x000fe200010f0c04 */
[----:B------:R-:W-:Y:S02]  /*10050*/  @P0 IMAD.MOV.U32 R3, RZ, RZ, c[0x0][0x1e0] ;  /* 0x00007800ff030624 */ /* 0x000fe400078e00ff */
[----:B------:R-:W-:Y:S02]  /*10060*/  @P0 IMAD.MOV.U32 R4, RZ, RZ, c[0x0][0x1e4] ;  /* 0x00007900ff040624 */ /* 0x000fe400078e00ff */
[----:B------:R2:W-:Y:S01]  /*10070*/  @P1 LDGSTS.E.BYPASS.LTC128B.128 [R220+0xe880], [R12.64], !P4 ;  /* 0x0e8800000cdc1fae */ /* 0x0005e2000e101d4c */
[C---:B------:R-:W-:Y:S04]  /*10080*/  @P0 LEA R2, P1, R3.reuse, R2, 0x5 ;  /* 0x0000000203020211 */ /* 0x040fe800078228ff */
[----:B------:R-:W-:Y:S02]  /*10090*/  @P0 LEA.HI.X R0, R3, R0, R4, 0x5, P1 ;  /* 0x0000000003000211 */ /* 0x000fe400008f2c04 */
[----:B------:R-:W-:Y:S05]  /*100a0*/  @P0 IADD3 R3, P1, R2, R224, RZ ;  /* 0x000000e002030210 */ /* 0x000fea0007f3e0ff */
[----:B------:R-:W-:Y:S01]  /*100b0*/  @P0 IMAD.X R4, R0, 0x1, R222, P1 ;  /* 0x0000000100040824 */ /* 0x000fe200008e06de */
        /* <DEDUP_REMOVED lines=15> */
[C---:B------:R-:W-:Y:S04]  /*101b0*/  @P0 LEA R2, P1, R3.reuse, c[0x0][0x1c8], 0x1 ;  /* 0x0000720003020a11 */ /* 0x040fe800078208ff */
[----:B------:R-:W-:Y:S05]  /*101c0*/  @P0 LEA.HI.X R3, R3, c[0x0][0x1cc], R0, 0x1, P1 ;  /* 0x0000730003030a11 */ /* 0x000fea00008f0c00 */
[----:B------:R2:W-:Y:S04]  /*101d0*/  @P0 LDGSTS.E.BYPASS.LTC128B.128 [R223+0xf880], [R2.64], !P4 ;  /* 0x0f88000002df0fae */ /* 0x0005e8000e101d4c */
.L_x_1925:
[----:B--234-:R-:W-:Y:S05]  /*101e0*/  BSYNC B0 ;  /* 0x0000000000007941 */ /* 0x01cfea0003800000 */
.L_x_1924:
[----:B------:R-:W-:Y:S01]  /*101f0*/  LOP3.LUT R215, R215, 0xffffffbf, RZ, 0xc0, !PT ;  /* 0xffffffbfd7d77812 */ /* 0x000fe200078ec0ff */
[----:B------:R-:W2:Y:S01]  /*10200*/  LDL R194, [R1+0x4] ;  /* 0x0000040001c27983 */ /* 0x000ea20000100800 */
[----:B------:R-:W-:Y:S02]  /*10210*/  IMAD.MOV.U32 R0, RZ, RZ, c[0x0][0x2c4] ;  /* 0x0000b100ff007624 */ /* 0x000fe400078e00ff */
[----:B------:R-:W-:Y:S02]  /*10220*/  IMAD.MOV.U32 R31, RZ, RZ, c[0x0][0x32c] ;  /* 0x0000cb00ff1f7624 */ /* 0x000fe400078e00ff */
[----:B------:R-:W0:Y:S01]  /*10230*/  LDGDEPBAR ;  /* 0x00000000000079af */ /* 0x000e220000000000 */
[----:B------:R-:W-:Y:S01]  /*10240*/  ISETP.NE.AND P0, PT, R0, 0x1, PT ;  /* 0x000000010000780c */ /* 0x000fe20003f05270 */
[----:B------:R-:W-:Y:S04]  /*10250*/  IMAD R2, R221, -0x30, RZ ;  /* 0xffffffd0dd027824 */ /* 0x000fe800078e02ff */
[----:B------:R-:W-:Y:S08]  /*10260*/  IMAD.IADD R14, R2, 0x1, -R236 ;  /* 0x00000001020e7824 */ /* 0x000ff000078e0aec */
[----:B------:R-:W-:Y:S01]  /*10270*/  @P0 LOP3.LUT R215, R215, 0x40, RZ, 0xfc, !PT ;  /* 0x00000040d7d70812 */ /* 0x000fe200078efcff */
[----:B--2---:R-:W-:Y:S05]  /*10280*/  IMAD R7, R194, 0x80, R240 ;  /* 0x00000080c2077824 */ /* 0x004fea00078e02f0 */
[----:B------:R-:W-:Y:S05]  /*10290*/  IADD3 R7, R237, R7, R238 ;  /* 0x00000007ed077210 */ /* 0x000fea0007ffe0ee */
[----:B------:R-:W-:Y:S05]  /*102a0*/  @P0 IMAD.HI.U32 R0, R7, c[0x0][0x2c8], RZ ;  /* 0x0000b20007000a27 */ /* 0x000fea00078e00ff */
[----:B------:R-:W-:Y:S02]  /*102b0*/  @P0 SHF.R.U32.HI R7, RZ, c[0x0][0x2cc], R0 ;  /* 0x0000b300ff070a19 */ /* 0x000fe40000011600 */
[----:B------:R-:W-:Y:S02]  /*102c0*/  ISETP.GE.AND P0, PT, R31, 0x1, PT ;  /* 0x000000011f00780c */ /* 0x000fe40003f06270 */
[----:B------:R-:W-:Y:S01]  /*102d0*/  IADD3 R0, -R236, 0x1, R2 ;  /* 0x00000001ec007810 */ /* 0x000fe20007ffe102 */
[----:B------:R-:W2:Y:S03]  /*102e0*/  SHFL.IDX PT, R4, R7, RZ, 0x1c1f ;  /* 0x001c1fff07047589 */ /* 0x000ea600000e0000 */
[----:B------:R-:W-:Y:S04]  /*102f0*/  IADD3 R0, -R232, R0, R5 ;  /* 0x00000000e8007210 */ /* 0x000fe80007ffe105 */
[C---:B------:R-:W-:Y:S02]  /*10300*/  IADD3 R12, R0.reuse, c[0x0][0x328], RZ ;  /* 0x0000ca00000c7a10 */ /* 0x040fe40007ffe0ff */
[----:B------:R-:W-:Y:S03]  /*10310*/  IADD3 R13, R0, UR9, RZ ;  /* 0x00000009000d7c10 */ /* 0x000fe6000fffe0ff */
[--C-:B--2---:R-:W-:Y:S02]  /*10320*/  IMAD.IADD R3, R12, 0x1, R4.reuse ;  /* 0x000000010c037824 */ /* 0x104fe400078e0204 */
        /* <DEDUP_REMOVED lines=15> */
.L_x_1928:
[----:B------:R-:W-:Y:S04]  /*10420*/  MOV R15, c[0x0][0x32c] ;  /* 0x0000cb00000f7a02 */ /* 0x000fe80000000f00 */
[----:B------:R-:W-:Y:S11]  /*10430*/  ISETP.NE.AND P0, PT, R15, 0x1, PT ;  /* 0x000000010f00780c */ /* 0x000ff60003f05270 */
[----:B------:R-:W-:Y:S02]  /*10440*/  @!UPT UIADD3 URZ, URZ, URZ, URZ ;  /* 0x0000003f3f3ff290 */ /* 0x000fe4000fffe03f */
[----:B------:R-:W-:Y:S05]  /*10450*/  @P0 IMAD.HI.U32 R15, R4, c[0x0][0x330], RZ ;  /* 0x0000cc00040f0a27 */ /* 0x000fea00078e00ff */
[----:B------:R-:W-:Y:S02]  /*10460*/  @P0 SHF.R.U32.HI R4, RZ, c[0x0][0x334], R15 ;  /* 0x0000cd00ff040a19 */ /* 0x000fe4000001160f */
.L_x_1929:
[----:B------:R-:W-:Y:S05]  /*10470*/  BSYNC B0 ;  /* 0x0000000000007941 */ /* 0x000fea0003800000 */
.L_x_1927:
[----:B------:R-:W-:Y:S05]  /*10480*/  IMAD R4, R4, c[0x0][0x32c], R14 ;  /* 0x0000cb0004047a24 */ /* 0x000fea00078e020e */
[----:B------:R-:W-:Y:S02]  /*10490*/  IMNMX R0, R0, R4, !PT ;  /* 0x0000000400007217 */ /* 0x000fe40007800200 */
[----:B------:R-:W-:Y:S04]  /*104a0*/  IADD3 R4, R4, c[0x0][0x32c], RZ ;  /* 0x0000cb0004047a10 */ /* 0x000fe80007ffe0ff */
[----:B------:R-:W-:Y:S02]  /*104b0*/  IMNMX R3, R3, R4, PT ;  /* 0x0000000403037217 */ /* 0x000fe40003800200 */
.L_x_1926:
[C---:B------:R-:W-:Y:S02]  /*104c0*/  ISETP.GE.AND P0, PT, R2.reuse, 0x2, PT ;  /* 0x000000020200780c */ /* 0x040fe40003f06270 */
[C---:B------:R-:W-:Y:S02]  /*104d0*/  ISETP.GE.AND P1, PT, R2.reuse, 0x9, PT ;  /* 0x000000090200780c */ /* 0x040fe40003f26270 */
[----:B------:R-:W-:Y:S02]  /*104e0*/  LOP3.LUT R215, R215, 0xffffffef, RZ, 0xc0, !PT ;  /* 0xffffffefd7d77812 */ /* 0x000fe400078ec0ff */
[C---:B------:R-:W-:Y:S02]  /*104f0*/  ISETP.GE.AND P6, PT, R2.reuse, 0x19, PT ;  /* 0x000000190200780c */ /* 0x040fe40003fc6270 */
[C---:B------:R-:W-:Y:S02]  /*10500*/  ISETP.GE.AND P5, PT, R2.reuse, 0x1a, PT ;  /* 0x0000001a0200780c */ /* 0x040fe40003fa6270 */
[C---:B------:R-:W-:Y:S02]  /*10510*/  ISETP.GE.AND P4, PT, R2.reuse, 0x21, PT ;  /* 0x000000210200780c */ /* 0x040fe40003f86270 */
[----:B------:R-:W-:Y:S02]  /*10520*/  ISETP.GE.AND P3, PT, R2, 0x22, PT ;  /* 0x000000220200780c */ /* 0x000fe40003f66270 */
[----:B------:R-:W-:Y:S02]  /*10530*/  @P0 LOP3.LUT R215, R215, 0x10, RZ, 0xfc, !PT ;  /* 0x00000010d7d70812 */ /* 0x000fe400078efcff */
[C---:B------:R-:W-:Y:S02]  /*10540*/  ISETP.GT.AND P0, PT, R0.reuse, 0x1, !P0 ;  /* 0x000000010000780c */ /* 0x040fe40004704270 */
[----:B------:R-:W-:Y:S02]  /*10550*/  LOP3.LUT R215, R215, 0xfffffff7, RZ, 0xc0, !PT ;  /* 0xfffffff7d7d77812 */ /* 0x000fe400078ec0ff */
[----:B------:R-:W-:Y:S02]  /*10560*/  ISETP.LT.OR P0, PT, R3, 0x2, P0 ;  /* 0x000000020300780c */ /* 0x000fe40000701670 */
[----:B------:R-:W-:Y:S02]  /*10570*/  @P1 LOP3.LUT R215, R215, 0x8, RZ, 0xfc, !PT ;  /* 0x00000008d7d71812 */ /* 0x000fe400078efcff */
[----:B------:R-:W-:Y:S02]  /*10580*/  FSEL R25, R177, -INF , !P0 ;  /* 0xff800000b1197808 */ /* 0x000fe40004000000 */
[----:B------:R-:W-:Y:S02]  /*10590*/  ISETP.GT.AND P0, PT, R0, 0x8, !P1 ;  /* 0x000000080000780c */ /* 0x000fe40004f04270 */
[----:B------:R-:W-:Y:S02]  /*105a0*/  ISETP.GE.AND P1, PT, R2, 0xa, PT ;  /* 0x0000000a0200780c */ /* 0x000fe40003f26270 */
[----:B------:R-:W-:Y:S02]  /*105b0*/  ISETP.LT.OR P0, PT, R3, 0x9, P0 ;  /* 0x000000090300780c */ /* 0x000fe40000701670 */
[----:B------:R-:W-:Y:S02]  /*105c0*/  LOP3.LUT R215, R215, 0xfffffffb, RZ, 0xc0, !PT ;  /* 0xfffffffbd7d77812 */ /* 0x000fe400078ec0ff */
[----:B------:R-:W-:Y:S02]  /*105d0*/  FSEL R24, R176, -INF , !P0 ;  /* 0xff800000b0187808 */ /* 0x000fe40004000000 */
[----:B------:R-:W-:Y:S02]  /*105e0*/  ISETP.GT.AND P0, PT, R0, 0x9, !P1 ;  /* 0x000000090000780c */ /* 0x000fe40004f04270 */
[C---:B------:R-:W-:Y:S02]  /*105f0*/  ISETP.GE.AND P2, PT, R2.reuse, 0x29, PT ;  /* 0x000000290200780c */ /* 0x040fe40003f46270 */
[----:B------:R-:W-:Y:S02]  /*10600*/  ISETP.LT.OR P0, PT, R3, 0xa, P0 ;  /* 0x0000000a0300780c */ /* 0x000fe40000701670 */
[----:B------:R-:W-:Y:S02]  /*10610*/  @P1 LOP3.LUT R215, R215, 0x4, RZ, 0xfc, !PT ;  /* 0x00000004d7d71812 */ /* 0x000fe400078efcff */
[----:B------:R-:W-:Y:S02]  /*10620*/  ISETP.GE.AND P1, PT, R2, 0x11, PT ;  /* 0x000000110200780c */ /* 0x000fe40003f26270 */
[----:B------:R-:W-:Y:S02]  /*10630*/  FSEL R23, R173, -INF , !P0 ;  /* 0xff800000ad177808 */ /* 0x000fe40004000000 */
[----:B------:R-:W-:Y:S02]  /*10640*/  LOP3.LUT R215, R215, 0xfffffffd, RZ, 0xc0, !PT ;  /* 0xfffffffdd7d77812 */ /* 0x000fe400078ec0ff */
[----:B------:R-:W-:Y:S04]  /*10650*/  ISETP.GT.AND P0, PT, R0, 0x10, !P1 ;  /* 0x000000100000780c */ /* 0x000fe80004f04270 */
[----:B------:R-:W-:Y:S03]  /*10660*/  ISETP.LT.OR P0, PT, R3, 0x11, P0 ;  /* 0x000000110300780c */ /* 0x000fe60000701670 */
[----:B------:R-:W-:Y:S02]  /*10670*/  @P1 LOP3.LUT R215, R215, 0x2, RZ, 0xfc, !PT ;  /* 0x00000002d7d71812 */ /* 0x000fe400078efcff */
[----:B------:R-:W-:Y:S02]  /*10680*/  ISETP.GE.AND P1, PT, R2, 0x12, PT ;  /* 0x000000120200780c */ /* 0x000fe40003f26270 */
[----:B-1----:R-:W-:Y:S02]  /*10690*/  FSEL R22, R172, -INF , !P0 ;  /* 0xff800000ac167808 */ /* 0x002fe40004000000 */
[C---:B------:R-:W-:Y:S02]  /*106a0*/  ISETP.GT.AND P0, PT, R0.reuse, 0x11, !P1 ;  /* 0x000000110000780c */ /* 0x040fe40004f04270 */
[----:B------:R-:W-:Y:S02]  /*106b0*/  LOP3.LUT R215, R215, 0xfffffffe, RZ, 0xc0, !PT ;  /* 0xfffffffed7d77812 */ /* 0x000fe400078ec0ff */
[----:B------:R-:W-:Y:S04]  /*106c0*/  ISETP.LT.OR P0, PT, R3, 0x12, P0 ;  /* 0x000000120300780c */ /* 0x000fe80000701670 */
[----:B------:R-:W-:Y:S02]  /*106d0*/  FSEL R21, R21, -INF , !P0 ;  /* 0xff80000015157808 */ /* 0x000fe40004000000 */
[----:B------:R-:W-:Y:S02]  /*106e0*/  ISETP.GT.AND P0, PT, R0, 0x18, !P6 ;  /* 0x000000180000780c */ /* 0x000fe40007704270 */
[----:B------:R-:W-:Y:S02]  /*106f0*/  @P1 LOP3.LUT R215, R215, 0x1, RZ, 0xfc, !PT ;  /* 0x00000001d7d71812 */ /* 0x000fe400078efcff */
[----:B------:R-:W-:Y:S02]  /*10700*/  ISETP.LT.OR P0, PT, R3, 0x19, P0 ;  /* 0x000000190300780c */ /* 0x000fe40000701670 */
[----:B------:R-:W-:Y:S02]  /*10710*/  ISETP.GE.AND P1, PT, R2, 0x1, PT ;  /* 0x000000010200780c */ /* 0x000fe40003f26270 */
[----:B------:R-:W-:Y:S02]  /*10720*/  FSEL R20, R20, -INF , !P0 ;  /* 0xff80000014147808 */ /* 0x000fe40004000000 */
[C---:B------:R-:W-:Y:S02]  /*10730*/  ISETP.GT.AND P0, PT, R0.reuse, 0x19, !P5 ;  /* 0x000000190000780c */ /* 0x040fe40006f04270 */
[----:B------:R-:W-:Y:S02]  /*10740*/  LOP3.LUT R215, R215, 0xffffffdf, RZ, 0xc0, !PT ;  /* 0xffffffdfd7d77812 */ /* 0x000fe400078ec0ff */
        /* <DEDUP_REMOVED lines=11> */
[----:B------:R-:W-:Y:S04]  /*10800*/  ISETP.GT.AND P0, PT, R0, RZ, !P1 ;  /* 0x000000ff0000720c */ /* 0x000fe80004f04270 */
[----:B------:R-:W-:Y:S04]  /*10810*/  ISETP.LT.OR P0, PT, R3, 0x1, P0 ;  /* 0x000000010300780c */ /* 0x000fe80000701670 */
[----:B------:R-:W-:Y:S02]  /*10820*/  FSEL R15, R178, -INF , !P0 ;  /* 0xff800000b20f7808 */ /* 0x000fe40004000000 */
[----:B------:R-:W-:Y:S11]  /*10830*/  ISETP.GE.AND P0, PT, R2, 0x2a, PT ;  /* 0x0000002a0200780c */ /* 0x000ff60003f06270 */
[----:B------:R-:W-:Y:S02]  /*10840*/  @!UPT UIADD3 URZ, URZ, URZ, URZ ;  /* 0x0000003f3f3ff290 */ /* 0x000fe4000fffe03f */
[----:B------:R-:W-:Y:S02]  /*10850*/  @P0 LOP3.LUT R215, R215, 0x20, RZ, 0xfc, !PT ;  /* 0x00000020d7d70812 */ /* 0x000fe400078efcff */
[----:B------:R-:W-:Y:S02]  /*10860*/  ISETP.GT.AND P0, PT, R0, 0x29, !P0 ;  /* 0x000000290000780c */ /* 0x000fe40004704270 */
[----:B------:R-:W1:Y:S02]  /*10870*/  SHFL.IDX PT, R0, R7, 0x1, 0x1c1f ;  /* 0x003c1f0007007f89 */ /* 0x000e6400000e0000 */
[----:B------:R-:W-:Y:S04]  /*10880*/  ISETP.LT.OR P0, PT, R3, 0x2a, P0 ;  /* 0x0000002a0300780c */ /* 0x000fe80000701670 */
[----:B------:R-:W-:Y:S02]  /*10890*/  FSEL R3, R26, -INF , !P0 ;  /* 0xff8000001a037808 */ /* 0x000fe40004000000 */
[----:B------:R-:W-:Y:S01]  /*108a0*/  ISETP.GE.AND P0, PT, R31, 0x1, PT ;  /* 0x000000011f00780c */ /* 0x000fe20003f06270 */
[--C-:B-1----:R-:W-:Y:S02]  /*108b0*/  IMAD.IADD R12, R12, 0x1, R0.reuse ;  /* 0x000000010c0c7824 */ /* 0x102fe400078e0200 */
[----:B------:R-:W-:Y:S10]  /*108c0*/  IMAD.IADD R7, R13, 0x1, R0 ;  /* 0x000000010d077824 */ /* 0x000ff400078e0200 */
        /* <DEDUP_REMOVED lines=14> */
.L_x_1932:
[----:B------:R-:W-:Y:S04]  /*109b0*/  MOV R2, c[0x0][0x32c] ;  /* 0x0000cb0000027a02 */ /* 0x000fe80000000f00 */
[----:B------:R-:W-:Y:S11]  /*109c0*/  ISETP.NE.AND P0, PT, R2, 0x1, PT ;  /* 0x000000010200780c */ /* 0x000ff60003f05270 */
[----:B------:R-:W-:Y:S02]  /*109d0*/  @!UPT UIADD3 URZ, URZ, URZ, URZ ;  /* 0x0000003f3f3ff290 */ /* 0x000fe4000fffe03f */
[----:B------:R-:W-:Y:S05]  /*109e0*/  @P0 IMAD.HI.U32 R2, R0, c[0x0][0x330], RZ ;  /* 0x0000cc0000020a27 */ /* 0x000fea00078e00ff */
[----:B------:R-:W-:Y:S02]  /*109f0*/  @P0 SHF.R.U32.HI R0, RZ, c[0x0][0x334], R2 ;  /* 0x0000cd00ff000a19 */ /* 0x000fe40000011602 */
.L_x_1933:
[----:B------:R-:W-:Y:S05]  /*10a00*/  BSYNC B0 ;  /* 0x0000000000007941 */ /* 0x000fea0003800000 */
.L_x_1931:
[----:B------:R-:W-:Y:S05]  /*10a10*/  IMAD R0, R0, c[0x0][0x32c], R14 ;  /* 0x0000cb0000007a24 */ /* 0x000fea00078e020e */
[----:B------:R-:W-:Y:S02]  /*10a20*/  IMNMX R7, R7, R0, !PT ;  /* 0x0000000007077217 */ /* 0x000fe40007800200 */
[----:B------:R-:W-:Y:S04]  /*10a30*/  IADD3 R0, R0, c[0x0][0x32c], RZ ;  /* 0x0000cb0000007a10 */ /* 0x000fe80007ffe0ff */
[----:B------:R-:W-:Y:S02]  /*10a40*/  IMNMX R12, R12, R0, PT ;  /* 0x000000000c0c7217 */ /* 0x000fe40003800200 */
.L_x_1930:
        /* <DEDUP_REMOVED lines=19> */
[----:B------:R-:W-:Y:S02]  /*10b80*/  FSEL R2, R2, RZ, P0 ;  /* 0x000000ff02027208 */ /* 0x000fe40000000000 */
[----:B------:R-:W-:Y:S01]  /*10b90*/  ISETP.GT.AND P0, PT, R7, RZ, !P1 ;  /* 0x000000ff0700720c */ /* 0x000fe20004f04270 */
[----:B------:R-:W-:Y:S01]  /*10ba0*/  FADD.FTZ R0, -R0, R9 ;  /* 0x0000000900007221 */ /* 0x000fe20000010100 */
[----:B------:R-:W-:Y:S01]  /*10bb0*/  LOP3.LUT P1, RZ, R215, 0x20, RZ, 0xc0, !PT ;  /* 0x00000020d7ff7812 */ /* 0x000fe2000782c0ff */
[--C-:B------:R-:W-:Y:S01]  /*10bc0*/  FFMA.FTZ R15, R15, c[0x0][0x2d0], -R2.reuse ;  /* 0x0000b4000f0f7a23 */ /* 0x100fe20000010802 */
[----:B------:R-:W-:Y:S01]  /*10bd0*/  ISETP.LT.OR P0, PT, R12, 0x1, P0 ;  /* 0x000000010c00780c */ /* 0x000fe20000701670 */
[----:B------:R-:W-:Y:S02]  /*10be0*/  FMUL.FTZ R0, R0, c[0x0][0x2d0] ;  /* 0x0000b40000007a20 */ /* 0x000fe40000410000 */
[--C-:B------:R-:W-:Y:S01]  /*10bf0*/  FFMA.FTZ R25, R25, c[0x0][0x2d0], -R2.reuse ;  /* 0x0000b40019197a23 */ /* 0x100fe20000010802 */
[----:B------:R-:W-:Y:S01]  /*10c00*/  FSEL R9, R189, -INF , !P0 ;  /* 0xff800000bd097808 */ /* 0x000fe20004000000 */
[----:B------:R-:W-:Y:S01]  /*10c10*/  MUFU.EX2 R15, R15 ;  /* 0x0000000f000f7308 */ /* 0x000fe20000000800 */
[----:B------:R-:W-:Y:S01]  /*10c20*/  LOP3.LUT P0, RZ, R215, 0x10, RZ, 0xc0, !PT ;  /* 0x00000010d7ff7812 */ /* 0x000fe2000780c0ff */
[--C-:B------:R-:W-:Y:S02]  /*10c30*/  FFMA.FTZ R186, R21, c[0x0][0x2d0], -R2.reuse ;  /* 0x0000b40015ba7a23 */ /* 0x100fe40000010802 */
[--C-:B------:R-:W-:Y:S01]  /*10c40*/  FFMA.FTZ R184, R19, c[0x0][0x2d0], -R2.reuse ;  /* 0x0000b40013b87a23 */ /* 0x100fe20000010802 */
[----:B------:R-:W-:Y:S01]  /*10c50*/  ISETP.GT.AND P0, PT, R7, 0x1, !P0 ;  /* 0x000000010700780c */ /* 0x000fe20004704270 */
[--C-:B------:R-:W-:Y:S02]  /*10c60*/  FFMA.FTZ R193, R18, c[0x0][0x2d0], -R2.reuse ;  /* 0x0000b40012c17a23 */ /* 0x100fe40000010802 */
[--C-:B------:R-:W-:Y:S01]  /*10c70*/  FFMA.FTZ R192, R17, c[0x0][0x2d0], -R2.reuse ;  /* 0x0000b40011c07a23 */ /* 0x100fe20000010802 */
[----:B------:R-:W-:Y:S01]  /*10c80*/  ISETP.LT.OR P0, PT, R12, 0x2, P0 ;  /* 0x000000020c00780c */ /* 0x000fe20000701670 */
[----:B------:R-:W1:Y:S01]  /*10c90*/  MUFU.EX2 R0, R0 ;  /* 0x0000000000007308 */ /* 0x000e620000000800 */
[--C-:B------:R-:W-:Y:S02]  /*10ca0*/  FFMA.FTZ R191, R16, c[0x0][0x2d0], -R2.reuse ;  /* 0x0000b40010bf7a23 */ /* 0x100fe40000010802 */
[----:B------:R-:W-:Y:S01]  /*10cb0*/  FSEL R13, R188, -INF , !P0 ;  /* 0xff800000bc0d7808 */ /* 0x000fe20004000000 */
[--C-:B------:R-:W-:Y:S01]  /*10cc0*/  FFMA.FTZ R187, R22, c[0x0][0x2d0], -R2.reuse ;  /* 0x0000b40016bb7a23 */ /* 0x100fe20000010802 */
[----:B------:R-:W-:Y:S01]  /*10cd0*/  LOP3.LUT P0, RZ, R215, 0x8, RZ, 0xc0, !PT ;  /* 0x00000008d7ff7812 */ /* 0x000fe2000780c0ff */
[--C-:B------:R-:W-:Y:S02]  /*10ce0*/  FFMA.FTZ R185, R20, c[0x0][0x2d0], -R2.reuse ;  /* 0x0000b40014b97a23 */ /* 0x100fe40000010802 */
[--C-:B------:R-:W-:Y:S01]  /*10cf0*/  FFMA.FTZ R24, R24, c[0x0][0x2d0], -R2.reuse ;  /* 0x0000b40018187a23 */ /* 0x100fe20000010802 */
[----:B------:R-:W-:Y:S01]  /*10d00*/  ISETP.GT.AND P0, PT, R7, 0x8, !P0 ;  /* 0x000000080700780c */ /* 0x000fe20004704270 */
[----:B------:R-:W2:Y:S01]  /*10d10*/  MUFU.EX2 R25, R25 ;  /* 0x0000001900197308 */ /* 0x000ea20000000800 */
[--C-:B------:R-:W-:Y:S02]  /*10d20*/  FFMA.FTZ R23, R23, c[0x0][0x2d0], -R2.reuse ;  /* 0x0000b40017177a23 */ /* 0x100fe40000010802 */
[----:B------:R-:W-:Y:S01]  /*10d30*/  ISETP.LT.OR P0, PT, R12, 0x9, P0 ;  /* 0x000000090c00780c */ /* 0x000fe20000701670 */
[----:B------:R-:W-:Y:S03]  /*10d40*/  FFMA.FTZ R190, R3, c[0x0][0x2d0], -R2 ;  /* 0x0000b40003be7a23 */ /* 0x000fe60000010802 */
[----:B------:R-:W-:Y:S02]  /*10d50*/  FSEL R14, R183, -INF , !P0 ;  /* 0xff800000b70e7808 */ /* 0x000fe40004000000 */
[----:B------:R-:W-:Y:S01]  /*10d60*/  LOP3.LUT P0, RZ, R215, 0x4, RZ, 0xc0, !PT ;  /* 0x00000004d7ff7812 */ /* 0x000fe2000780c0ff */
[----:B------:R-:W-:Y:S03]  /*10d70*/  MUFU.EX2 R24, R24 ;  /* 0x0000001800187308 */ /* 0x000fe60000000800 */
[----:B------:R-:W-:Y:S01]  /*10d80*/  ISETP.GT.AND P0, PT, R7, 0x9, !P0 ;  /* 0x000000090700780c */ /* 0x000fe20004704270 */
[C---:B-1----:R-:W-:Y:S02]  /*10d90*/  FFMA.FTZ R2, R0.reuse, R229, R15 ;  /* 0x000000e500027223 */ /* 0x042fe4000001000f */
[----:B------:R-:W-:Y:S01]  /*10da0*/  FMUL.FTZ R16, R0, R164 ;  /* 0x000000a400107220 */ /* 0x000fe20000410000 */
[----:B------:R-:W-:Y:S01]  /*10db0*/  ISETP.LT.OR P0, PT, R12, 0xa, P0 ;  /* 0x0000000a0c00780c */ /* 0x000fe20000701670 */
[----:B------:R-:W-:Y:S02]  /*10dc0*/  FMUL.FTZ R17, R0, R165 ;  /* 0x000000a500117220 */ /* 0x000fe40000410000 */
[----:B------:R-:W1:Y:S01]  /*10dd0*/  MUFU.EX2 R23, R23 ;  /* 0x0000001700177308 */ /* 0x000e620000000800 */
[----:B------:R-:W-:Y:S01]  /*10de0*/  FSEL R175, R182, -INF , !P0 ;  /* 0xff800000b6af7808 */ /* 0x000fe20004000000 */
[C---:B------:R-:W-:Y:S01]  /*10df0*/  FMUL.FTZ R32, R0.reuse, R148 ;  /* 0x0000009400207220 */ /* 0x040fe20000410000 */
[----:B------:R-:W-:Y:S01]  /*10e00*/  LOP3.LUT P0, RZ, R215, 0x2, RZ, 0xc0, !PT ;  /* 0x00000002d7ff7812 */ /* 0x000fe2000780c0ff */
[C---:B------:R-:W-:Y:S01]  /*10e10*/  FMUL.FTZ R33, R0.reuse, R149 ;  /* 0x0000009500217220 */ /* 0x040fe20000410000 */
[----:B--2---:R-:W-:Y:S01]  /*10e20*/  F2FP.PACK_AB R172, R25, R15 ;  /* 0x0000000f19ac723e */ /* 0x004fe200000000ff */
[C---:B------:R-:W-:Y:S01]  /*10e30*/  FMUL.FTZ R20, R0.reuse, R160 ;  /* 0x000000a000147220 */ /* 0x040fe20000410000 */
[----:B------:R-:W-:Y:S01]  /*10e40*/  ISETP.GT.AND P0, PT, R7, 0x10, !P0 ;  /* 0x000000100700780c */ /* 0x000fe20004704270 */
[C---:B------:R-:W-:Y:S02]  /*10e50*/  FMUL.FTZ R21, R0.reuse, R161 ;  /* 0x000000a100157220 */ /* 0x040fe40000410000 */
[----:B------:R-:W-:Y:S01]  /*10e60*/  FMUL.FTZ R36, R0, R36 ;  /* 0x0000002400247220 */ /* 0x000fe20000410000 */
[----:B------:R-:W-:Y:S01]  /*10e70*/  ISETP.LT.OR P0, PT, R12, 0x11, P0 ;  /* 0x000000110c00780c */ /* 0x000fe20000701670 */
[C---:B------:R-:W-:Y:S01]  /*10e80*/  FMUL.FTZ R37, R0.reuse, R37 ;  /* 0x0000002500257220 */ /* 0x040fe20000410000 */
[----:B------:R-:W-:Y:S01]  /*10e90*/  MUFU.EX2 R185, R185 ;  /* 0x000000b900b97308 */ /* 0x000fe20000000800 */
[C---:B------:R-:W-:Y:S01]  /*10ea0*/  FMUL.FTZ R40, R0.reuse, R40 ;  /* 0x0000002800287220 */ /* 0x040fe20000410000 */
[----:B------:R-:W-:Y:S01]  /*10eb0*/  FSEL R181, R181, -INF , !P0 ;  /* 0xff800000b5b57808 */ /* 0x000fe20004000000 */
[C---:B------:R-:W-:Y:S01]  /*10ec0*/  FMUL.FTZ R41, R0.reuse, R41 ;  /* 0x0000002900297220 */ /* 0x040fe20000410000 */
[----:B------:R-:W-:Y:S01]  /*10ed0*/  LOP3.LUT P0, RZ, R215, 0x1, RZ, 0xc0, !PT ;  /* 0x00000001d7ff7812 */ /* 0x000fe2000780c0ff */
[C---:B------:R-:W-:Y:S02]  /*10ee0*/  FMUL.FTZ R44, R0.reuse, R44 ;  /* 0x0000002c002c7220 */ /* 0x040fe40000410000 */
[C---:B------:R-:W-:Y:S01]  /*10ef0*/  FMUL.FTZ R45, R0.reuse, R45 ;  /* 0x0000002d002d7220 */ /* 0x040fe20000410000 */
[C---:B------:R-:W-:Y:S01]  /*10f00*/  ISETP.GT.AND P0, PT, R7.reuse, 0x11, !P0 ;  /* 0x000000110700780c */ /* 0x040fe20004704270 */
[C---:B------:R-:W-:Y:S01]  /*10f10*/  FMUL.FTZ R48, R0.reuse, R48 ;  /* 0x0000003000307220 */ /* 0x040fe20000410000 */
[----:B------:R-:W-:Y:S01]  /*10f20*/  MUFU.EX2 R184, R184 ;  /* 0x000000b800b87308 */ /* 0x000fe20000000800 */
[----:B------:R-:W-:Y:S01]  /*10f30*/  FMUL.FTZ R49, R0, R49 ;  /* 0x0000003100317220 */ /* 0x000fe20000410000 */
[----:B------:R-:W-:Y:S01]  /*10f40*/  ISETP.LT.OR P0, PT, R12, 0x12, P0 ;  /* 0x000000120c00780c */ /* 0x000fe20000701670 */
[C---:B------:R-:W-:Y:S02]  /*10f50*/  FMUL.FTZ R52, R0.reuse, R52 ;  /* 0x0000003400347220 */ /* 0x040fe40000410000 */
[----:B------:R-:W-:Y:S01]  /*10f60*/  FMUL.FTZ R53, R0, R53 ;  /* 0x0000003500357220 */ /* 0x000fe20000410000 */
[----:B------:R-:W-:Y:S01]  /*10f70*/  FSEL R180, R180, -INF , !P0 ;  /* 0xff800000b4b47808 */ /* 0x000fe20004000000 */
[C---:B------:R-:W-:Y:S01]  /*10f80*/  FMUL.FTZ R56, R0.reuse, R56 ;  /* 0x0000003800387220 */ /* 0x040fe20000410000 */
[----:B------:R-:W-:Y:S01]  /*10f90*/  ISETP.GT.AND P0, PT, R7, 0x18, !P6 ;  /* 0x000000180700780c */ /* 0x000fe20007704270 */
[C---:B------:R-:W-:Y:S02]  /*10fa0*/  FMUL.FTZ R57, R0.reuse, R57 ;  /* 0x0000003900397220 */ /* 0x040fe40000410000 */
[----:B------:R-:W-:Y:S01]  /*10fb0*/  FMUL.FTZ R60, R0, R60 ;  /* 0x0000003c003c7220 */ /* 0x000fe20000410000 */
[----:B------:R-:W-:Y:S01]  /*10fc0*/  ISETP.LT.OR P0, PT, R12, 0x19, P0 ;  /* 0x000000190c00780c */ /* 0x000fe20000701670 */
[C---:B------:R-:W-:Y:S02]  /*10fd0*/  FMUL.FTZ R61, R0.reuse, R61 ;  /* 0x0000003d003d7220 */ /* 0x040fe40000410000 */
[C---:B------:R-:W-:Y:S01]  /*10fe0*/  FMUL.FTZ R64, R0.reuse, R64 ;  /* 0x0000004000407220 */ /* 0x040fe20000410000 */
[----:B------:R-:W-:Y:S01]  /*10ff0*/  FSEL R179, R179, -INF , !P0 ;  /* 0xff800000b3b37808 */ /* 0x000fe20004000000 */
[C---:B------:R-:W-:Y:S01]  /*11000*/  FMUL.FTZ R65, R0.reuse, R65 ;  /* 0x0000004100417220 */ /* 0x040fe20000410000 */
[C---:B------:R-:W-:Y:S01]  /*11010*/  ISETP.GT.AND P0, PT, R7.reuse, 0x19, !P5 ;  /* 0x000000190700780c */ /* 0x040fe20006f04270 */
[C---:B------:R-:W-:Y:S02]  /*11020*/  FMUL.FTZ R68, R0.reuse, R68 ;  /* 0x0000004400447220 */ /* 0x040fe40000410000 */
[----:B------:R-:W-:Y:S01]  /*11030*/  FMUL.FTZ R69, R0, R69 ;  /* 0x0000004500457220 */ /* 0x000fe20000410000 */
[----:B------:R-:W-:Y:S01]  /*11040*/  ISETP.LT.OR P0, PT, R12, 0x1a, P0 ;  /* 0x0000001a0c00780c */ /* 0x000fe20000701670 */
[C---:B------:R-:W-:Y:S02]  /*11050*/  FMUL.FTZ R72, R0.reuse, R72 ;  /* 0x0000004800487220 */ /* 0x040fe40000410000 */
[----:B------:R-:W-:Y:S01]  /*11060*/  FMUL.FTZ R73, R0, R73 ;  /* 0x0000004900497220 */ /* 0x000fe20000410000 */
[----:B------:R-:W-:Y:S01]  /*11070*/  FSEL R176, R174, -INF , !P0 ;  /* 0xff800000aeb07808 */ /* 0x000fe20004000000 */
[C---:B------:R-:W-:Y:S01]  /*11080*/  FMUL.FTZ R76, R0.reuse, R76 ;  /* 0x0000004c004c7220 */ /* 0x040fe20000410000 */
[----:B------:R-:W-:Y:S01]  /*11090*/  ISETP.GT.AND P0, PT, R7, 0x20, !P4 ;  /* 0x000000200700780c */ /* 0x000fe20006704270 */
[C---:B------:R-:W-:Y:S01]  /*110a0*/  FMUL.FTZ R77, R0.reuse, R77 ;  /* 0x0000004d004d7220 */ /* 0x040fe20000410000 */
[----:B-1----:R-:W-:Y:S01]  /*110b0*/  F2FP.PACK_AB R174, R23, R24 ;  /* 0x0000001817ae723e */ /* 0x002fe200000000ff */
        /* <DEDUP_REMOVED lines=26> */
[----:B------:R-:W-:Y:S01]  /*11260*/  FADD.FTZ R12, R25, R2 ;  /* 0x00000002190c7221 */ /* 0x000fe20000010000 */
[----:B------:R-:W-:Y:S01]  /*11270*/  FMNMX.FTZ R2, R9, R8, !PT ;  /* 0x0000000809027209 */ /* 0x000fe20007810000 */
[----:B------:R-:W-:Y:S01]  /*11280*/  FMUL.FTZ R25, R0, R157 ;  /* 0x0000009d00197220 */ /* 0x000fe20000410000 */
[----:B------:R-:W-:Y:S01]  /*11290*/  FSEL R7, R27, -INF , !P0 ;  /* 0xff8000001b077808 */ /* 0x000fe20004000000 */
[----:B------:R-:W-:Y:S01]  /*112a0*/  FADD.FTZ R12, R24, R12 ;  /* 0x0000000c180c7221 */ /* 0x000fe20000010000 */
        /* <DEDUP_REMOVED lines=19> */
[----:B------:R-:W-:Y:S01]  /*113e0*/  FMUL.FTZ R128, R0, R128 ;  /* 0x0000008000807220 */ /* 0x000fe20000410000 */
[----:B------:R-:W-:Y:S01]  /*113f0*/  FMNMX.FTZ R2, R176, R2, !PT ;  /* 0x00000002b0027209 */ /* 0x000fe20007810000 */
[C---:B------:R-:W-:Y:S02]  /*11400*/  FMUL.FTZ R129, R0.reuse, R129 ;  /* 0x0000008100817220 */ /* 0x040fe40000410000 */
[----:B------:R-:W-:Y:S01]  /*11410*/  FADD.FTZ R183, R23, R12 ;  /* 0x0000000c17b77221 */ /* 0x000fe20000010000 */
[----:B------:R-:W-:Y:S01]  /*11420*/  FMNMX.FTZ R2, R177, R2, !PT ;  /* 0x00000002b1027209 */ /* 0x000fe20007810000 */
[C---:B------:R-:W-:Y:S02]  /*11430*/  FMUL.FTZ R12, R0.reuse, R168 ;  /* 0x000000a8000c7220 */ /* 0x040fe40000410000 */
[----:B------:R-:W-:Y:S01]  /*11440*/  FMUL.FTZ R132, R0, R132 ;  /* 0x0000008400847220 */ /* 0x000fe20000410000 */
[----:B------:R-:W-:Y:S01]  /*11450*/  FMNMX.FTZ R2, R178, R2, !PT ;  /* 0x00000002b2027209 */ /* 0x000fe20007810000 */
[C---:B------:R-:W-:Y:S02]  /*11460*/  FMUL.FTZ R133, R0.reuse, R133 ;  /* 0x0000008500857220 */ /* 0x040fe40000410000 */
[----:B------:R-:W-:Y:S01]  /*11470*/  FMUL.FTZ R136, R0, R136 ;  /* 0x0000008800887220 */ /* 0x000fe20000410000 */
[----:B------:R-:W-:Y:S01]  /*11480*/  FMNMX.FTZ R2, R182, R2, !PT ;  /* 0x00000002b6027209 */ /* 0x000fe20007810000 */
[----:B------:R-:W-:Y:S03]  /*11490*/  FMUL.FTZ R137, R0, R137 ;  /* 0x0000008900897220 */ /* 0x000fe60000410000 */
        /* <DEDUP_REMOVED lines=11> */
[----:B------:R-:W-:Y:S01]  /*11550*/  ISETP.GT.AND P0, PT, R221, R195, PT ;  /* 0x000000c3dd00720c */ /* 0x000fe20003f04270 */
[----:B------:R-:W1:Y:S02]  /*11560*/  MUFU.EX2 R2, R2 ;  /* 0x0000000200027308 */ /* 0x000e640000000800 */
[--C-:B------:R-:W-:Y:S02]  /*11570*/  FFMA.FTZ R173, R9, c[0x0][0x2d0], -R8.reuse ;  /* 0x0000b40009ad7a23 */ /* 0x100fe40000010808 */
[--C-:B------:R-:W-:Y:S02]  /*11580*/  FFMA.FTZ R9, R13, c[0x0][0x2d0], -R8.reuse ;  /* 0x0000b4000d097a23 */ /* 0x100fe40000010808 */
[----:B------:R-:W-:Y:S02]  /*11590*/  FMUL.FTZ R13, R0, R169 ;  /* 0x000000a9000d7220 */ /* 0x000fe40000410000 */
[--C-:B------:R-:W-:Y:S02]  /*115a0*/  FFMA.FTZ R0, R14, c[0x0][0x2d0], -R8.reuse ;  /* 0x0000b4000e007a23 */ /* 0x100fe40000010808 */
[----:B------:R-:W-:Y:S10]  /*115b0*/  MUFU.EX2 R161, R9 ;  /* 0x0000000900a17308 */ /* 0x000ff40000000800 */
[----:B------:R-:W2:Y:S01]  /*115c0*/  MUFU.EX2 R173, R173 ;  /* 0x000000ad00ad7308 */ /* 0x000ea20000000800 */
[C---:B-1----:R-:W-:Y:S02]  /*115d0*/  FMUL.FTZ R27, R2.reuse, R159 ;  /* 0x0000009f021b7220 */ /* 0x042fe40000410000 */
[C---:B------:R-:W-:Y:S02]  /*115e0*/  FMUL.FTZ R34, R2.reuse, R150 ;  /* 0x0000009602227220 */ /* 0x040fe40000410000 */
[C---:B------:R-:W-:Y:S05]  /*115f0*/  FMUL.FTZ R35, R2.reuse, R151 ;  /* 0x0000009702237220 */ /* 0x040fea0000410000 */
[----:B------:R1:W-:Y:S01]  /*11600*/  MUFU.EX2 R159, R0 ;  /* 0x00000000009f7308 */ /* 0x0003e20000000800 */
[----:B------:R-:W3:Y:S01]  /*11610*/  LDSM.16.MT88.4 R148, [R147] ;  /* 0x000000009394783b */ /* 0x000ee20000004200 */
[C---:B------:R-:W-:Y:S02]  /*11620*/  FMUL.FTZ R26, R2.reuse, R158 ;  /* 0x0000009e021a7220 */ /* 0x040fe40000410000 */
[C---:B------:R-:W-:Y:S02]  /*11630*/  FMUL.FTZ R14, R2.reuse, R170 ;  /* 0x000000aa020e7220 */ /* 0x040fe40000410000 */
[C---:B------:R-:W-:Y:S02]  /*11640*/  FMUL.FTZ R15, R2.reuse, R171 ;  /* 0x000000ab020f7220 */ /* 0x040fe40000410000 */
[C---:B------:R-:W-:Y:S02]  /*11650*/  FMUL.FTZ R18, R2.reuse, R166 ;  /* 0x000000a602127220 */ /* 0x040fe40000410000 */
[C---:B------:R-:W-:Y:S02]  /*11660*/  FMUL.FTZ R19, R2.reuse, R167 ;  /* 0x000000a702137220 */ /* 0x040fe40000410000 */
[C---:B------:R-:W-:Y:S01]  /*11670*/  FMUL.FTZ R22, R2.reuse, R162 ;  /* 0x000000a202167220 */ /* 0x040fe20000410000 */
[----:B------:R-:W-:Y:S01]  /*11680*/  LDSM.16.MT88.4 R164, [R147+0x1000] ;  /* 0x0010000093a4783b */ /* 0x000fe20000004200 */
[C---:B--2---:R-:W-:Y:S01]  /*11690*/  FFMA.FTZ R157, R2.reuse, R230, R173 ;  /* 0x000000e6029d7223 */ /* 0x044fe200000100ad */
[----:B------:R-:W-:Y:S01]  /*116a0*/  F2FP.PACK_AB R173, R161, R173 ;  /* 0x000000ada1ad723e */ /* 0x000fe200000000ff */
[C---:B------:R-:W-:Y:S02]  /*116b0*/  FMUL.FTZ R23, R2.reuse, R163 ;  /* 0x000000a302177220 */ /* 0x040fe40000410000 */
[C---:B------:R-:W-:Y:S02]  /*116c0*/  FMUL.FTZ R30, R2.reuse, R154 ;  /* 0x0000009a021e7220 */ /* 0x040fe40000410000 */
[C---:B------:R-:W-:Y:S02]  /*116d0*/  FMUL.FTZ R31, R2.reuse, R155 ;  /* 0x0000009b021f7220 */ /* 0x040fe40000410000 */
[C---:B------:R-:W-:Y:S01]  /*116e0*/  FMUL.FTZ R38, R2.reuse, R38 ;  /* 0x0000002602267220 */ /* 0x040fe20000410000 */
[----:B------:R-:W-:Y:S01]  /*116f0*/  LDSM.16.MT88.4 R152, [R147+0x800] ;  /* 0x000800009398783b */ /* 0x000fe20000004200 */
        /* <DEDUP_REMOVED lines=16> */
[----:B------:R-:W-:Y:S02]  /*11800*/  FADD.FTZ R157, R161, R157 ;  /* 0x0000009da19d7221 */ /* 0x000fe40000010000 */
[C---:B------:R-:W-:Y:S02]  /*11810*/  FMUL.FTZ R66, R2.reuse, R66 ;  /* 0x0000004202427220 */ /* 0x040fe40000410000 */
[C---:B------:R-:W-:Y:S02]  /*11820*/  FMUL.FTZ R67, R2.reuse, R67 ;  /* 0x0000004302437220 */ /* 0x040fe40000410000 */
[C---:B---3--:R-:W-:Y:S05]  /*11830*/  HMMA.16816.F32 R12, R172.reuse, R148, R12 ;  /* 0x00000094ac0c723c */ /* 0x048fea000000180c */
        /* <DEDUP_REMOVED lines=37> */
[--C-:B------:R-:W-:Y:S02]  /*11a90*/  FFMA.FTZ R0, R181, c[0x0][0x2d0], -R8.reuse ;  /* 0x0000b400b5007a23 */ /* 0x100fe40000010808 */
[C---:B------:R-:W-:Y:S01]  /*11aa0*/  FMUL.FTZ R134, R2.reuse, R134 ;  /* 0x0000008602867220 */ /* 0x040fe20000410000 */
[----:B------:R-:W-:Y:S01]  /*11ab0*/  MUFU.EX2 R181, R192 ;  /* 0x000000c000b57308 */ /* 0x000fe20000000800 */
[C---:B------:R-:W-:Y:S02]  /*11ac0*/  FMUL.FTZ R135, R2.reuse, R135 ;  /* 0x0000008702877220 */ /* 0x040fe40000410000 */
[C---:B------:R-:W-:Y:S02]  /*11ad0*/  FMUL.FTZ R138, R2.reuse, R138 ;  /* 0x0000008a028a7220 */ /* 0x040fe40000410000 */
[----:B------:R-:W-:Y:S05]  /*11ae0*/  FMUL.FTZ R139, R2, R139 ;  /* 0x0000008b028b7220 */ /* 0x000fea0000410000 */
[----:B------:R2:W-:Y:S01]  /*11af0*/  MUFU.EX2 R162, R0 ;  /* 0x0000000000a27308 */ /* 0x0005e20000000800 */
[C---:B-1----:R-:W-:Y:S09]  /*11b00*/  HMMA.16816.F32 R28, R172.reuse, R148, R28 ;  /* 0x00000094ac1c723c */ /* 0x042ff2000000181c */
[----:B------:R-:W1:Y:S01]  /*11b10*/  MUFU.EX2 R2, R187 ;  /* 0x000000bb00027308 */ /* 0x000e620000000800 */
[C---:B------:R-:W-:Y:S01]  /*11b20*/  HMMA.16816.F32 R32, R172.reuse, R150, R32 ;  /* 0x00000096ac20723c */ /* 0x040fe20000001820 */
[----:B------:R-:W3:Y:S02]  /*11b30*/  LDSM.16.MT88.4 R148, [R197] ;  /* 0x00000000c594783b */ /* 0x000ee40000004200 */
[--C-:B--2---:R-:W-:Y:S06]  /*11b40*/  FFMA.FTZ R0, R180, c[0x0][0x2d0], -R8.reuse ;  /* 0x0000b400b4007a23 */ /* 0x104fec0000010808 */
[----:B------:R-:W-:Y:S10]  /*11b50*/  MUFU.EX2 R180, R193 ;  /* 0x000000c100b47308 */ /* 0x000ff40000000800 */
[----:B------:R2:W4:Y:S01]  /*11b60*/  MUFU.EX2 R160, R0 ;  /* 0x0000000000a07308 */ /* 0x0005220000000800 */
[C---:B---3--:R-:W-:Y:S03]  /*11b70*/  HMMA.16816.F32 R36, R172.reuse, R148, R36 ;  /* 0x00000094ac24723c */ /* 0x048fe60000001824 */
[--C-:B--2---:R-:W-:Y:S05]  /*11b80*/  FFMA.FTZ R0, R179, c[0x0][0x2d0], -R8.reuse ;  /* 0x0000b400b3007a23 */ /* 0x104fea0000010808 */
[C---:B------:R-:W-:Y:S01]  /*11b90*/  HMMA.16816.F32 R40, R172.reuse, R150, R40 ;  /* 0x00000096ac28723c */ /* 0x040fe20000001828 */
[----:B------:R-:W2:Y:S01]  /*11ba0*/  LDSM.16.MT88.4 R148, [R147+0x1800] ;  /* 0x001800009394783b */ /* 0x000ea20000004200 */
[----:B------:R3:W-:Y:S02]  /*11bb0*/  MUFU.EX2 R9, R0 ;  /* 0x0000000000097308 */ /* 0x0007e40000000800 */
[----:B---3--:R-:W-:Y:S08]  /*11bc0*/  FFMA.FTZ R0, R176, c[0x0][0x2d0], -R8 ;  /* 0x0000b400b0007a23 */ /* 0x008ff00000010808 */
[----:B------:R1:W3:Y:S01]  /*11bd0*/  MUFU.EX2 R179, R0 ;  /* 0x0000000000b37308 */ /* 0x0002e20000000800 */
[C---:B--2---:R-:W-:Y:S08]  /*11be0*/  HMMA.16816.F32 R44, R172.reuse, R148, R44 ;  /* 0x00000094ac2c723c */ /* 0x044ff0000000182c */
[C---:B------:R-:W-:Y:S01]  /*11bf0*/  HMMA.16816.F32 R48, R172.reuse, R150, R48 ;  /* 0x00000096ac30723c */ /* 0x040fe20000001830 */
[----:B------:R-:W2:Y:S03]  /*11c00*/  LDSM.16.MT88.4 R148, [R196+0x1800] ;  /* 0x00180000c494783b */ /* 0x000ea60000004200 */
[----:B-1----:R-:W-:Y:S02]  /*11c10*/  FADD.FTZ R0, R2, R183 ;  /* 0x000000b702007221 */ /* 0x002fe40000010000 */
[----:B------:R-:W1:Y:S02]  /*11c20*/  MUFU.EX2 R183, R191 ;  /* 0x000000bf00b77308 */ /* 0x000e640000000800 */
[C---:B------:R-:W-:Y:S04]  /*11c30*/  FADD.FTZ R161, R156.reuse, R0 ;  /* 0x000000009ca17221 */ /* 0x040fe80000010000 */
        /* <DEDUP_REMOVED lines=34> */
[----:B----4-:R-:W-:Y:S01]  /*11e60*/  F2FP.PACK_AB R149, R160, R162 ;  /* 0x000000a2a095723e */ /* 0x010fe200000000ff */
[----:B------:R-:W-:Y:S02]  /*11e70*/  FADD.FTZ R2, R158, R0 ;  /* 0x000000009e027221 */ /* 0x000fe40000010000 */
[----:B------:R-:W-:Y:S01]  /*11e80*/  F2FP.PACK_AB R150, R184, R185 ;  /* 0x000000b9b896723e */ /* 0x000fe200000000ff */
[----:B------:R-:W-:Y:S01]  /*11e90*/  LDSM.16.MT88.4 R156, [R197+0x5000] ;  /* 0x00500000c59c783b */ /* 0x000fe20000004200 */
[----:B---3--:R-:W-:Y:S03]  /*11ea0*/  F2FP.PACK_AB R151, R179, R9 ;  /* 0x00000009b397723e */ /* 0x008fe600000000ff */
[----:B------:R-:W-:Y:S01]  /*11eb0*/  F2FP.PACK_AB R172, R181, R180 ;  /* 0x000000b4b5ac723e */ /* 0x000fe200000000ff */
[----:B------:R-:W-:Y:S01]  /*11ec0*/  FADD.FTZ R2, R162, R2 ;  /* 0x00000002a2027221 */ /* 0x000fe20000010000 */
[----:B-1----:R-:W-:Y:S01]  /*11ed0*/  F2FP.PACK_AB R174, R186, R183 ;  /* 0x000000b7baae723e */ /* 0x002fe200000000ff */
[----:B------:R-:W-:Y:S01]  /*11ee0*/  FFMA.FTZ R0, R177, c[0x0][0x2d0], -R8 ;  /* 0x0000b400b1007a23 */ /* 0x000fe20000010808 */
[C---:B------:R-:W-:Y:S03]  /*11ef0*/  HMMA.16816.F32 R12, R148.reuse, R152, R12 ;  /* 0x00000098940c723c */ /* 0x040fe6000000180c */
[----:B------:R1:W-:Y:S02]  /*11f00*/  MUFU.EX2 R177, R0 ;  /* 0x0000000000b17308 */ /* 0x0003e40000000800 */
[----:B------:R-:W-:Y:S03]  /*11f10*/  FADD.FTZ R2, R160, R2 ;  /* 0x00000002a0027221 */ /* 0x000fe60000010000 */
[C---:B------:R-:W-:Y:S01]  /*11f20*/  HMMA.16816.F32 R16, R148.reuse, R154, R16 ;  /* 0x0000009a9410723c */ /* 0x040fe20000001810 */
[----:B------:R-:W2:Y:S03]  /*11f30*/  LDSM.16.MT88.4 R152, [R196+0x800] ;  /* 0x00080000c498783b */ /* 0x000ea60000004200 */
[----:B------:R-:W-:Y:S01]  /*11f40*/  FADD.FTZ R2, R9, R2 ;  /* 0x0000000209027221 */ /* 0x000fe20000010000 */
[----:B------:R-:W-:Y:S03]  /*11f50*/  MOV R9, R4 ;  /* 0x0000000400097202 */ /* 0x000fe60000000f00 */
[----:B------:R-:W-:Y:S04]  /*11f60*/  FADD.FTZ R2, R179, R2 ;  /* 0x00000002b3027221 */ /* 0x000fe80000010000 */
[--C-:B-1----:R-:W-:Y:S04]  /*11f70*/  FFMA.FTZ R0, R178, c[0x0][0x2d0], -R8.reuse ;  /* 0x0000b400b2007a23 */ /* 0x102fe80000010808 */
[----:B------:R-:W1:Y:S01]  /*11f80*/  MUFU.EX2 R178, R0 ;  /* 0x0000000000b27308 */ /* 0x000e620000000800 */
[C---:B--2---:R-:W-:Y:S03]  /*11f90*/  HMMA.16816.F32 R20, R148.reuse, R152, R20 ;  /* 0x000000989414723c */ /* 0x044fe60000001814 */
[----:B-1----:R-:W-:Y:S01]  /*11fa0*/  F2FP.PACK_AB R173, R178, R177 ;  /* 0x000000b1b2ad723e */ /* 0x002fe200000000ff */
[--C-:B------:R-:W-:Y:S04]  /*11fb0*/  FFMA.FTZ R0, R182, c[0x0][0x2d0], -R8.reuse ;  /* 0x0000b400b6007a23 */ /* 0x100fe80000010808 */
[C---:B------:R-:W-:Y:S01]  /*11fc0*/  HMMA.16816.F32 R24, R148.reuse, R154, R24 ;  /* 0x0000009a9418723c */ /* 0x040fe20000001818 */
[----:B------:R-:W1:Y:S01]  /*11fd0*/  LDSM.16.MT88.4 R152, [R198+0x800] ;  /* 0x00080000c698783b */ /* 0x000e620000004200 */
[----:B------:R2:W-:Y:S02]  /*11fe0*/  MUFU.EX2 R176, R0 ;  /* 0x0000000000b07308 */ /* 0x0005e40000000800 */
[----:B------:R-:W-:Y:S02]  /*11ff0*/  FFMA.FTZ R8, R7, c[0x0][0x2d0], -R8 ;  /* 0x0000b40007087a23 */ /* 0x000fe40000010808 */
[----:B------:R-:W-:Y:S06]  /*12000*/  FADD.FTZ R7, R177, R2 ;  /* 0x00000002b1077221 */ /* 0x000fec0000010000 */
[----:B------:R-:W3:Y:S01]  /*12010*/  MUFU.EX2 R8, R8 ;  /* 0x0000000800087308 */ /* 0x000ee20000000800 */
[----:B--2---:R-:W-:Y:S04]  /*12020*/  FADD.FTZ R0, R185, R161 ;  /* 0x000000a1b9007221 */ /* 0x004fe80000010000 */
[----:B------:R-:W-:Y:S04]  /*12030*/  FADD.FTZ R0, R184, R0 ;  /* 0x00000000b8007221 */ /* 0x000fe80000010000 */
[----:B------:R-:W-:Y:S01]  /*12040*/  FADD.FTZ R0, R180, R0 ;  /* 0x00000000b4007221 */ /* 0x000fe20000010000 */
[----:B---3--:R-:W-:Y:S03]  /*12050*/  F2FP.PACK_AB R175, R8, R176 ;  /* 0x000000b008af723e */ /* 0x008fe600000000ff */
[----:B------:R-:W-:Y:S01]  /*12060*/  FADD.FTZ R2, R181, R0 ;  /* 0x00000000b5027221 */ /* 0x000fe20000010000 */
[C---:B-1----:R-:W-:Y:S03]  /*12070*/  HMMA.16816.F32 R28, R148.reuse, R152, R28 ;  /* 0x00000098941c723c */ /* 0x042fe6000000181c */
[----:B------:R-:W-:Y:S02]  /*12080*/  FADD.FTZ R0, R178, R7 ;  /* 0x00000007b2007221 */ /* 0x000fe40000010000 */
[----:B------:R-:W-:Y:S02]  /*12090*/  FADD.FTZ R2, R183, R2 ;  /* 0x00000002b7027221 */ /* 0x000fe40000010000 */
[----:B------:R-:W-:Y:S01]  /*120a0*/  FADD.FTZ R0, R176, R0 ;  /* 0x00000000b0007221 */ /* 0x000fe20000010000 */
[C---:B------:R-:W-:Y:S01]  /*120b0*/  HMMA.16816.F32 R32, R148.reuse, R154, R32 ;  /* 0x0000009a9420723c */ /* 0x040fe20000001820 */
[----:B------:R-:W1:Y:S03]  /*120c0*/  LDSM.16.MT88.4 R152, [R197+0x800] ;  /* 0x00080000c598783b */ /* 0x000e660000004200 */
[----:B------:R-:W-:Y:S01]  /*120d0*/  FADD.FTZ R230, R8, R0 ;  /* 0x0000000008e67221 */ /* 0x000fe20000010000 */
[----:B------:R-:W-:Y:S01]  /*120e0*/  IADD3 R0, R221, -0x1, RZ ;  /* 0xffffffffdd007810 */ /* 0x000fe20007ffe0ff */
[----:B------:R-:W-:Y:S01]  /*120f0*/  FADD.FTZ R229, R186, R2 ;  /* 0x00000002bae57221 */ /* 0x000fe20000010000 */
[----:B------:R-:W-:Y:S02]  /*12100*/  MOV R8, R3 ;  /* 0x0000000300087202 */ /* 0x000fe40000000f00 */
[----:B------:R-:W-:Y:S01]  /*12110*/  MOV R221, R0 ;  /* 0x0000000000dd7202 */ /* 0x000fe20000000f00 */
        /* <DEDUP_REMOVED lines=85> */
[----:B------:R-:W-:Y:S06]  /*12670*/  @!UPT UIADD3 URZ, URZ, URZ, URZ ;  /* 0x0000003f3f3ff290 */ /* 0x000fec000fffe03f */
[----:B------:R-:W-:Y:S01]  /*12680*/  IMAD.SHL.U32 R194, R194, 0x80, RZ ;  /* 0x00000080c2c27824 */ /* 0x000fe200078e00ff */
[----:B------:R-:W-:Y:S01]  /*12690*/  MOV R9, R4 ;  /* 0x0000000400097202 */ /* 0x000fe20000000f00 */
[----:B------:R-:W-:Y:S01]  /*126a0*/  IMAD.MOV.U32 R8, RZ, RZ, R3 ;  /* 0x000000ffff087224 */ /* 0x000fe200078e0003 */
[----:B------:R-:W-:-:S07]  /*126b0*/  MOV R221, R0 ;  /* 0x0000000000dd7202 */ /* 0x000fce0000000f00 */
.L_x_1921:
[----:B------:R-:W-:Y:S01]  /*126c0*/  LOP3.LUT P0, RZ, R215, 0x40, RZ, 0xc0, !PT ;  /* 0x00000040d7ff7812 */ /* 0x000fe2000780c0ff */
[----:B------:R-:W2:Y:S01]  /*126d0*/  LDL R2, [R1+0x58] ;  /* 0x0000580001027983 */ /* 0x000ea20000100800 */
[----:B------:R-:W-:-:S11]  /*126e0*/  IADD3 R194, R194, 0x7f, RZ ;  /* 0x0000007fc2c27810 */ /* 0x000fd60007ffe0ff */
[----:B------:R-:W-:-:S05]  /*126f0*/  @P0 IMAD.HI.U32 R0, R194, c[0x0][0x2c8], RZ ;  /* 0x0000b200c2000a27 */ /* 0x000fca00078e00ff */
[----:B------:R-:W-:Y:S02]  /*12700*/  @P0 SHF.R.U32.HI R194, RZ, c[0x0][0x2cc], R0 ;  /* 0x0000b300ffc20a19 */ /* 0x000fe40000011600 */
[----:B------:R-:W3:Y:S01]  /*12710*/  LDL R0, [R1+0x64] ;  /* 0x0000640001007983 */ /* 0x000ee20000100800 */
[----:B------:R-:W-:-:S05]  /*12720*/  IMAD.MOV.U32 R244, RZ, RZ, c[0x0][0x32c] ;  /* 0x0000cb00fff47624 */ /* 0x000fca00078e00ff */
[----:B------:R-:W-:Y:S02]  /*12730*/  ISETP.GE.AND P0, PT, R244, 0x1, PT ;  /* 0x00000001f400780c */ /* 0x000fe40003f06270 */
[----:B------:R-:W-:-:S11]  /*12740*/  LOP3.LUT R215, R215, 0xffffffbf, RZ, 0xc0, !PT ;  /* 0xffffffbfd7d77812 */ /* 0x000fd600078ec0ff */
[----:B------:R-:W-:Y:S02]  /*12750*/  @P0 LOP3.LUT R215, R215, 0x40, RZ, 0xfc, !PT ;  /* 0x00000040d7d70812 */ /* 0x000fe400078efcff */
[----:B---3--:R-:W-:-:S05]  /*12760*/  IADD3 R194, R194, 0x1, R0 ;  /* 0x00000001c2c27810 */ /* 0x008fca0007ffe000 */
[----:B--2---:R-:W-:-:S05]  /*12770*/  IMAD.IADD R194, R194, 0x1, -R2 ;  /* 0x00000001c2c27824 */ /* 0x004fca00078e0a02 */
[----:B------:R-:W-:Y:S01]  /*12780*/  IADD3 R2, R194, -c[0x0][0x324], RZ ;  /* 0x8000c900c2027a10 */ /* 0x000fe20007ffe0ff */
[----:B------:R-:W-:Y:S05]  /*12790*/  @!P0 BRA `(.L_x_1935) ;  /* 0x0000010000008947 */ /* 0x000fea0003800000 */
[----:B------:R-:W-:Y:S01]  /*127a0*/  MOV R0, R194 ;  /* 0x000000c200007202 */ /* 0x000fe20000000f00 */
        /* <DEDUP_REMOVED lines=9> */
.L_x_1937:
[----:B------:R-:W-:-:S13]  /*12840*/  ISETP.NE.AND P0, PT, R244, 0x1, PT ;  /* 0x00000001f400780c */ /* 0x000fda0003f05270 */
[----:B------:R-:W-:-:S05]  /*12850*/  @P0 IMAD.HI.U32 R3, R0, c[0x0][0x330], RZ ;  /* 0x0000cc0000030a27 */ /* 0x000fca00078e00ff */
[----:B------:R-:W-:Y:S02]  /*12860*/  @P0 SHF.R.U32.HI R0, RZ, c[0x0][0x334], R3 ;  /* 0x0000cd00ff000a19 */ /* 0x000fe40000011603 */
.L_x_1938:
[----:B------:R-:W-:Y:S05]  /*12870*/  BSYNC B0 ;  /* 0x0000000000007941 */ /* 0x000fea0003800000 */
.L_x_1936:
[----:B------:R-:W-:-:S05]  /*12880*/  IMAD R0, R0, c[0x0][0x32c], RZ ;  /* 0x0000cb0000007a24 */ /* 0x000fca00078e02ff */
[----:B------:R-:W-:-:S04]  /*12890*/  IMNMX R2, R2, R0, !PT ;  /* 0x0000000002027217 */ /* 0x000fc80007800200 */
.L_x_1935:
[----:B------:R-:W-:-:S05]  /*128a0*/  IADD3 R2, R2, 0x2f, RZ ;  /* 0x0000002f02027810 */ /* 0x000fca0007ffe0ff */
[----:B------:R-:W-:-:S05]  /*128b0*/  IMAD.HI R2, R2, 0x2aaaaaab, RZ ;  /* 0x2aaaaaab02027827 */ /* 0x000fca00078e02ff */
[----:B------:R-:W-:-:S04]  /*128c0*/  SHF.R.U32.HI R194, RZ, 0x1f, R2 ;  /* 0x0000001fffc27819 */ /* 0x000fc80000011602 */
[----:B------:R-:W-:-:S04]  /*128d0*/  LEA.HI.SX32 R194, R2, R194, 0x1d ;  /* 0x000000c202c27211 */ /* 0x000fc800078feaff */
[----:B------:R-:W-:-:S04]  /*128e0*/  IMNMX R194, R235, R194, !PT ;  /* 0x000000c2ebc27217 */ /* 0x000fc80007800200 */
[----:B------:R-:W-:-:S13]  /*128f0*/  ISETP.GE.AND P0, PT, R221, R194, PT ;  /* 0x000000c2dd00720c */ /* 0x000fda0003f06270 */
[----:B------:R-:W-:Y:S05]  /*12900*/  @!P0 BRA `(.L_x_1939) ;  /* 0x00002ea000008947 */ /* 0x000fea0003800000 */
.L_x_1944:
[----:B------:R-:W-:Y:S04]  /*12910*/  DEPBAR.LE SB0, 0x0 ;  /* 0x000080000000791a */ /* 0x000fe80000000000 */
[----:B------:R-:W-:Y:S01]  /*12920*/  WARPSYNC 0xffffffff ;  /* 0xffffffff00007948 */ /* 0x000fe20003800000 */
[----:B------:R-:W-:Y:S01]  /*12930*/  BAR.SYNC.DEFER_BLOCKING 0x0 ;  /* 0x0000000000007b1d */ /* 0x000fe20000010000 */
[----:B------:R-:W-:Y:S01]  /*12940*/  ISETP.GT.AND P0, PT, R235, R221, PT ;  /* 0x000000ddeb00720c */ /* 0x000fe20003f04270 */
[----:B------:R-:W-:Y:S01]  /*12950*/  IMAD.MOV.U32 R2, RZ, RZ, R9 ;  /* 0x000000ffff027224 */ /* 0x000fe200078e0009 */
        /* <DEDUP_REMOVED lines=33> */
[----:B------:R-:W-:Y:S01]  /*12b70*/  IADD3.X R4, R0, RZ, R228, P1, P0 ;  /* 0x000000ff00047210 */ /* 0x000fe20000fe04e4 */
[----:B------:R-:W-:Y:S01]  /*12b80*/  @!P2 IMAD.MOV.U32 R13, RZ, RZ, c[0x0][0x20c] ;  /* 0x00008300ff0da624 */ /* 0x000fe200078e00ff */
[C---:B-----5:R-:W-:Y:S04]  /*12b90*/  LEA R14, P0, R3.reuse, c[0x0][0x1f8], 0x1 ;  /* 0x00007e00030e7a11 */ /* 0x060fe800078008ff */
[----:B------:R-:W-:Y:S01]  /*12ba0*/  LEA.HI.X R15, R3, c[0x0][0x1fc], R4, 0x1, P0 ;  /* 0x00007f00030f7a11 */ /* 0x000fe200000f0c04 */
[----:B------:R-:W-:Y:S01]  /*12bb0*/  @!P2 IMAD.MOV.U32 R3, RZ, RZ, c[0x0][0x208] ;  /* 0x00008200ff03a624 */ /* 0x000fe200078e00ff */
[----:B------:R-:W-:Y:S03]  /*12bc0*/  IADD3 R4, P1, P0, R12, 0x80, R226 ;  /* 0x000000800c047810 */ /* 0x000fe6000783e0e2 */
[----:B------:R5:W-:Y:S02]  /*12bd0*/  LDGSTS.E.BYPASS.LTC128B.128 [R220+0x5880], [R14.64], !P6 ;  /* 0x058800000edc7fae */ /* 0x000be4000f101d4c */
[----:B-----5:R-:W-:Y:S02]  /*12be0*/  IADD3.X R15, R0, RZ, R228, P1, P0 ;  /* 0x000000ff000f7210 */ /* 0x020fe40000fe04e4 */
        /* <DEDUP_REMOVED lines=30> */
.L_x_1941:
[----:B------:R-:W-:Y:S05]  /*12dd0*/  BSYNC B0 ;  /* 0x0000000000007941 */ /* 0x000fea0003800000 */
.L_x_1940:
        /* <DEDUP_REMOVED lines=175> */
[----:B------:R-:W1:Y:S10]  /*138d0*/  MUFU.TANH R181, R19 ;  /* 0x0000001300b57308 */ /* 0x000e740000002400 */
[----:B------:R5:W1:Y:S10]  /*138e0*/  MUFU.TANH R173, R20 ;  /* 0x0000001400ad7308 */ /* 0x000a740000002400 */
[----:B------:R1:W1:Y:S01]  /*138f0*/  MUFU.TANH R172, R21 ;  /* 0x0000001500ac7308 */ /* 0x0002620000002400 */
[C---:B----4-:R-:W-:Y:S09]  /*13900*/  HMMA.16816.F32 R28, R184.reuse, R12, R28 ;  /* 0x0000000cb81c723c */ /* 0x050ff2000000181c */
[----:B------:R4:W2:Y:S01]  /*13910*/  MUFU.TANH R180, R22 ;  /* 0x0000001600b47308 */ /* 0x0008a20000002400 */
[----:B------:R-:W-:Y:S09]  /*13920*/  HMMA.16816.F32 R32, R184, R14, R32 ;  /* 0x0000000eb820723c */ /* 0x000ff20000001820 */
[----:B------:R2:W2:Y:S05]  /*13930*/  MUFU.TANH R175, R23 ;  /* 0x0000001700af7308 */ /* 0x0004aa0000002400 */
[----:B-----5:R-:W-:Y:S02]  /*13940*/  FMUL.FTZ R20, R28, c[0x0][0x320] ;  /* 0x0000c8001c147a20 */ /* 0x020fe40000410000 */
[----:B------:R-:W-:Y:S02]  /*13950*/  FMUL.FTZ R18, R29, c[0x0][0x320] ;  /* 0x0000c8001d127a20 */ /* 0x000fe40000410000 */
[----:B-1----:R-:W-:Y:S02]  /*13960*/  FMUL.FTZ R21, R30, c[0x0][0x320] ;  /* 0x0000c8001e157a20 */ /* 0x002fe40000410000 */
[----:B------:R-:W1:Y:S01]  /*13970*/  MUFU.TANH R20, R20 ;  /* 0x0000001400147308 */ /* 0x000e620000002400 */
[----:B----4-:R-:W-:Y:S02]  /*13980*/  FMUL.FTZ R22, R25, c[0x0][0x320] ;  /* 0x0000c80019167a20 */ /* 0x010fe40000410000 */
[----:B------:R-:W-:Y:S02]  /*13990*/  FMUL.FTZ R25, R26, c[0x0][0x320] ;  /* 0x0000c8001a197a20 */ /* 0x000fe40000410000 */
[----:B------:R-:W-:Y:S02]  /*139a0*/  FMUL.FTZ R19, R31, c[0x0][0x320] ;  /* 0x0000c8001f137a20 */ /* 0x000fe40000410000 */
[----:B------:R-:W-:Y:S02]  /*139b0*/  FMUL.FTZ R17, R32, c[0x0][0x320] ;  /* 0x0000c80020117a20 */ /* 0x000fe40000410000 */
[----:B------:R-:W-:Y:S01]  /*139c0*/  FMUL.FTZ R16, R33, c[0x0][0x320] ;  /* 0x0000c80021107a20 */ /* 0x000fe20000410000 */
[----:B------:R-:W4:Y:S01]  /*139d0*/  MUFU.TANH R22, R22 ;  /* 0x0000001600167308 */ /* 0x000f220000002400 */
[----:B--2---:R-:W-:Y:S02]  /*139e0*/  FMUL.FTZ R23, R24, c[0x0][0x320] ;  /* 0x0000c80018177a20 */ /* 0x004fe40000410000 */
[----:B------:R-:W-:Y:S02]  /*139f0*/  FMUL.FTZ R24, R27, c[0x0][0x320] ;  /* 0x0000c8001b187a20 */ /* 0x000fe40000410000 */
[----:B------:R-:W-:Y:S02]  /*13a00*/  FMUL.FTZ R7, R34, c[0x0][0x320] ;  /* 0x0000c80022077a20 */ /* 0x000fe40000410000 */
[----:B------:R-:W-:Y:S03]  /*13a10*/  FMUL.FTZ R0, R35, c[0x0][0x320] ;  /* 0x0000c80023007a20 */ /* 0x000fe60000410000 */
[----:B------:R-:W2:Y:S10]  /*13a20*/  MUFU.TANH R23, R23 ;  /* 0x0000001700177308 */ /* 0x000eb40000002400 */
        /* <DEDUP_REMOVED lines=10> */
[----:B-1234-:R-:W-:Y:S02]  /*13ad0*/  IADD3 R0, R221, -0x1, RZ ;  /* 0xffffffffdd007810 */ /* 0x01efe40007ffe0ff */
        /* <DEDUP_REMOVED lines=9> */
[----:B------:R-:W-:Y:S01]  /*13b70*/  IMAD R0, R0, 0x30, RZ ;  /* 0x0000003000007824 */ /* 0x000fe200078e02ff */
[-C--:B------:R-:W-:Y:S03]  /*13b80*/  @P1 IADD3 R4, P2, R224, R12.reuse, RZ ;  /* 0x0000000ce0041210 */ /* 0x080fe60007f5e0ff */
[----:B------:R-:W-:Y:S04]  /*13b90*/  IMAD.IADD R0, R13, 0x1, R0 ;  /* 0x000000010d007824 */ /* 0x000fe800078e0200 */
        /* <DEDUP_REMOVED lines=9> */
[C---:B-1----:R-:W-:Y:S04]  /*13c30*/  @P1 LEA R14, P2, R4.reuse, c[0x0][0x1c8], 0x1 ;  /* 0x00007200040e1a11 */ /* 0x042fe800078408ff */
[----:B------:R-:W-:Y:S02]  /*13c40*/  @P1 LEA.HI.X R15, R4, c[0x0][0x1cc], R13, 0x1, P2 ;  /* 0x00007300040f1a11 */ /* 0x000fe400010f0c0d */
[----:B------:R-:W-:Y:S03]  /*13c50*/  @P1 IADD3 R4, P3, P2, R12, 0x80, R224 ;  /* 0x000000800c041810 */ /* 0x000fe60007a7e0e0 */
[----:B------:R1:W-:Y:S01]  /*13c60*/  @P1 LDGSTS.E.BYPASS.LTC128B.128 [R220+0xb880], [R14.64], !P6 ;  /* 0x0b8800000edc1fae */ /* 0x0003e2000f101d4c */
[----:B------:R-:W-:Y:S02]  /*13c70*/  @P1 IADD3.X R13, R0, RZ, R222, P3, P2 ;  /* 0x000000ff000d1210 */ /* 0x000fe40001fe44de */
[C---:B-1----:R-:W-:Y:S04]  /*13c80*/  @P1 LEA R14, P2, R4.reuse, c[0x0][0x1c8], 0x1 ;  /* 0x00007200040e1a11 */ /* 0x042fe800078408ff */
[----:B------:R-:W-:Y:S02]  /*13c90*/  @P1 LEA.HI.X R15, R4, c[0x0][0x1cc], R13, 0x1, P2 ;  /* 0x00007300040f1a11 */ /* 0x000fe400010f0c0d */
[----:B------:R-:W-:Y:S03]  /*13ca0*/  @P1 IADD3 R4, P3, P2, R12, 0xc0, R224 ;  /* 0x000000c00c041810 */ /* 0x000fe60007a7e0e0 */
[----:B------:R1:W-:Y:S01]  /*13cb0*/  @P1 LDGSTS.E.BYPASS.LTC128B.128 [R220+0xd080], [R14.64], !P5 ;  /* 0x0d0800000edc1fae */ /* 0x0003e2000e901d4c */
[--C-:B------:R-:W-:Y:S02]  /*13cc0*/  @P1 IADD3.X R13, R0, RZ, R222.reuse, P3, P2 ;  /* 0x000000ff000d1210 */ /* 0x100fe40001fe44de */
[----:B------:R-:W-:Y:S02]  /*13cd0*/  LOP3.LUT P3, RZ, R215, 0x800, RZ, 0xc0, !PT ;  /* 0x00000800d7ff7812 */ /* 0x000fe4000786c0ff */
[C---:B-1----:R-:W-:Y:S04]  /*13ce0*/  @P1 LEA R14, P2, R4.reuse, c[0x0][0x1c8], 0x1 ;  /* 0x00007200040e1a11 */ /* 0x042fe800078408ff */
        /* <DEDUP_REMOVED lines=23> */
[C---:B------:R-:W-:Y:S04]  /*13e60*/  @P0 LEA R12, P1, R4.reuse, c[0x0][0x1c8], 0x1 ;  /* 0x00007200040c0a11 */ /* 0x040fe800078208ff */
[----:B------:R-:W-:Y:S05]  /*13e70*/  @P0 LEA.HI.X R13, R4, c[0x0][0x1cc], R0, 0x1, P1 ;  /* 0x00007300040d0a11 */ /* 0x000fea00008f0c00 */
[----:B------:R1:W-:Y:S04]  /*13e80*/  @P0 LDGSTS.E.BYPASS.LTC128B.128 [R223+0xf880], [R12.64], !P4 ;  /* 0x0f8800000cdf0fae */ /* 0x0003e8000e101d4c */
.L_x_1943:
[----:B--234-:R-:W-:Y:S05]  /*13e90*/  BSYNC B0 ;  /* 0x0000000000007941 */ /* 0x01cfea0003800000 */
.L_x_1942:
[----:B------:R-:W-:Y:S01]  /*13ea0*/  FMNMX.FTZ R9, R179, R9, !PT ;  /* 0x00000009b3097209 */ /* 0x000fe20007810000 */
[----:B------:R-:W0:Y:S01]  /*13eb0*/  LDGDEPBAR ;  /* 0x00000000000079af */ /* 0x000e220000000000 */
[C---:B------:R-:W-:Y:S02]  /*13ec0*/  ISETP.GT.AND P0, PT, R221.reuse, R194, PT ;  /* 0x000000c2dd00720c */ /* 0x040fe40003f04270 */
[----:B------:R-:W-:Y:S02]  /*13ed0*/  FMNMX.FTZ R9, R178, R9, !PT ;  /* 0x00000009b2097209 */ /* 0x000fe40007810000 */
[----:B------:R-:W-:Y:S02]  /*13ee0*/  IADD3 R221, R221, -0x1, RZ ;  /* 0xffffffffdddd7810 */ /* 0x000fe40007ffe0ff */
[----:B------:R-:W-:Y:S04]  /*13ef0*/  FMNMX.FTZ R9, R177, R9, !PT ;  /* 0x00000009b1097209 */ /* 0x000fe80007810000 */
        /* <DEDUP_REMOVED lines=17> */
[----:B------:R1:W2:Y:S01]  /*14010*/  MUFU.EX2 R4, R0 ;  /* 0x0000000000047308 */ /* 0x0002a20000000800 */
        /* <DEDUP_REMOVED lines=11> */
[----:B------:R-:W3:Y:S01]  /*140d0*/  MUFU.EX2 R13, R13 ;  /* 0x0000000d000d7308 */ /* 0x000ee20000000800 */
[----:B-1----:R-:W-:Y:S02]  /*140e0*/  FFMA.FTZ R0, R176, c[0x0][0x2d0], -R2 ;  /* 0x0000b400b0007a23 */ /* 0x002fe40000010802 */
[C---:B--2---:R-:W-:Y:S02]  /*140f0*/  FMUL.FTZ R32, R4.reuse, R148 ;  /* 0x0000009404207220 */ /* 0x044fe40000410000 */
[C---:B------:R-:W-:Y:S05]  /*14100*/  FMUL.FTZ R33, R4.reuse, R149 ;  /* 0x0000009504217220 */ /* 0x040fea0000410000 */
[----:B------:R1:W-:Y:S01]  /*14110*/  MUFU.EX2 R174, R0 ;  /* 0x0000000000ae7308 */ /* 0x0003e20000000800 */
[C---:B------:R-:W-:Y:S02]  /*14120*/  FMUL.FTZ R20, R4.reuse, R160 ;  /* 0x000000a004147220 */ /* 0x040fe40000410000 */
[C---:B------:R-:W-:Y:S02]  /*14130*/  FMUL.FTZ R16, R4.reuse, R164 ;  /* 0x000000a404107220 */ /* 0x040fe40000410000 */
[C---:B------:R-:W-:Y:S02]  /*14140*/  FMUL.FTZ R17, R4.reuse, R165 ;  /* 0x000000a504117220 */ /* 0x040fe40000410000 */
[C---:B------:R-:W-:Y:S02]  /*14150*/  FMUL.FTZ R28, R4.reuse, R152 ;  /* 0x00000098041c7220 */ /* 0x040fe40000410000 */
[C---:B------:R-:W-:Y:S01]  /*14160*/  FMUL.FTZ R29, R4.reuse, R153 ;  /* 0x00000099041d7220 */ /* 0x040fe20000410000 */
[----:B------:R-:W2:Y:S01]  /*14170*/  MUFU.EX2 R12, R12 ;  /* 0x0000000c000c7308 */ /* 0x000ea20000000800 */
[C---:B------:R-:W-:Y:S02]  /*14180*/  FMUL.FTZ R36, R4.reuse, R36 ;  /* 0x0000002404247220 */ /* 0x040fe40000410000 */
[C---:B------:R-:W-:Y:S01]  /*14190*/  FMUL.FTZ R37, R4.reuse, R37 ;  /* 0x0000002504257220 */ /* 0x040fe20000410000 */
[C---:B---3--:R-:W-:Y:S01]  /*141a0*/  F2FP.PACK_AB R172, R13.reuse, R14 ;  /* 0x0000000e0dac723e */ /* 0x048fe200000000ff */
[C---:B------:R-:W-:Y:S02]  /*141b0*/  FMUL.FTZ R40, R4.reuse, R40 ;  /* 0x0000002804287220 */ /* 0x040fe40000410000 */
[C---:B------:R-:W-:Y:S02]  /*141c0*/  FMUL.FTZ R41, R4.reuse, R41 ;  /* 0x0000002904297220 */ /* 0x040fe40000410000 */
[C---:B------:R-:W-:Y:S02]  /*141d0*/  FMUL.FTZ R44, R4.reuse, R44 ;  /* 0x0000002c042c7220 */ /* 0x040fe40000410000 */
[C---:B------:R-:W-:Y:S02]  /*141e0*/  FMUL.FTZ R45, R4.reuse, R45 ;  /* 0x0000002d042d7220 */ /* 0x040fe40000410000 */
[C---:B------:R-:W-:Y:S02]  /*141f0*/  FMUL.FTZ R48, R4.reuse, R48 ;  /* 0x0000003004307220 */ /* 0x040fe40000410000 */
[C---:B-1----:R-:W-:Y:S02]  /*14200*/  FFMA.FTZ R0, R4.reuse, R229, R14 ;  /* 0x000000e504007223 */ /* 0x042fe4000001000e */
[C---:B------:R-:W-:Y:S02]  /*14210*/  FMUL.FTZ R49, R4.reuse, R49 ;  /* 0x0000003104317220 */ /* 0x040fe40000410000 */
[----:B------:R-:W-:Y:S02]  /*14220*/  FADD.FTZ R0, R13, R0 ;  /* 0x000000000d007221 */ /* 0x000fe40000010000 */
[C---:B------:R-:W-:Y:S02]  /*14230*/  FMUL.FTZ R52, R4.reuse, R52 ;  /* 0x0000003404347220 */ /* 0x040fe40000410000 */
[----:B------:R-:W-:Y:S02]  /*14240*/  FMUL.FTZ R53, R4, R53 ;  /* 0x0000003504357220 */ /* 0x000fe40000410000 */
[----:B--2---:R-:W-:Y:S02]  /*14250*/  FADD.FTZ R0, R12, R0 ;  /* 0x000000000c007221 */ /* 0x004fe40000010000 */
[----:B------:R-:W-:Y:S02]  /*14260*/  FMUL.FTZ R56, R4, R56 ;  /* 0x0000003804387220 */ /* 0x000fe40000410000 */
[----:B------:R-:W-:Y:S01]  /*14270*/  FADD.FTZ R187, R174, R0 ;  /* 0x00000000aebb7221 */ /* 0x000fe20000010000 */
[----:B------:R-:W-:Y:S01]  /*14280*/  FMNMX.FTZ R0, R183, R8, !PT ;  /* 0x00000008b7007209 */ /* 0x000fe20007810000 */
[----:B------:R-:W-:Y:S01]  /*14290*/  FMUL.FTZ R57, R4, R57 ;  /* 0x0000003904397220 */ /* 0x000fe20000410000 */
[----:B------:R-:W-:Y:S01]  /*142a0*/  F2FP.PACK_AB R174, R174, R12 ;  /* 0x0000000caeae723e */ /* 0x000fe200000000ff */
[----:B------:R-:W-:Y:S01]  /*142b0*/  FMUL.FTZ R60, R4, R60 ;  /* 0x0000003c043c7220 */ /* 0x000fe20000410000 */
[----:B------:R-:W-:Y:S01]  /*142c0*/  FMNMX.FTZ R0, R188, R0, !PT ;  /* 0x00000000bc007209 */ /* 0x000fe20007810000 */
[C---:B------:R-:W-:Y:S02]  /*142d0*/  FMUL.FTZ R61, R4.reuse, R61 ;  /* 0x0000003d043d7220 */ /* 0x040fe40000410000 */
[----:B------:R-:W-:Y:S01]  /*142e0*/  FMUL.FTZ R64, R4, R64 ;  /* 0x0000004004407220 */ /* 0x000fe20000410000 */
[----:B------:R-:W-:Y:S01]  /*142f0*/  FMNMX.FTZ R0, R182, R0, !PT ;  /* 0x00000000b6007209 */ /* 0x000fe20007810000 */
[C---:B------:R-:W-:Y:S02]  /*14300*/  FMUL.FTZ R65, R4.reuse, R65 ;  /* 0x0000004104417220 */ /* 0x040fe40000410000 */
[C---:B------:R-:W-:Y:S01]  /*14310*/  FMUL.FTZ R68, R4.reuse, R68 ;  /* 0x0000004404447220 */ /* 0x040fe20000410000 */
        /* <DEDUP_REMOVED lines=26> */
[C---:B------:R-:W-:Y:S02]  /*144c0*/  FMUL.FTZ R104, R4.reuse, R104 ;  /* 0x0000006804687220 */ /* 0x040fe40000410000 */
[----:B------:R-:W1:Y:S01]  /*144d0*/  SHFL.BFLY PT, R2, R0, 0x2, 0x1f ;  /* 0x0c401f0000027f89 */ /* 0x000e6200000e0000 */
        /* <DEDUP_REMOVED lines=12> */
[----:B-1----:R-:W-:Y:S01]  /*145a0*/  FMNMX.FTZ R0, R0, R2, !PT ;  /* 0x0000000200007209 */ /* 0x002fe20007810000 */
[C---:B------:R-:W-:Y:S02]  /*145b0*/  FMUL.FTZ R129, R4.reuse, R129 ;  /* 0x0000008104817220 */ /* 0x040fe40000410000 */
[C---:B------:R-:W-:Y:S02]  /*145c0*/  FMUL.FTZ R132, R4.reuse, R132 ;  /* 0x0000008404847220 */ /* 0x040fe40000410000 */
[----:B------:R-:W1:Y:S01]  /*145d0*/  SHFL.BFLY PT, R2, R0, 0x1, 0x1f ;  /* 0x0c201f0000027f89 */ /* 0x000e6200000e0000 */
[C---:B------:R-:W-:Y:S02]  /*145e0*/  FMUL.FTZ R133, R4.reuse, R133 ;  /* 0x0000008504857220 */ /* 0x040fe40000410000 */
[C---:B------:R-:W-:Y:S02]  /*145f0*/  FMUL.FTZ R136, R4.reuse, R136 ;  /* 0x0000008804887220 */ /* 0x040fe40000410000 */
[----:B------:R-:W-:Y:S01]  /*14600*/  FMUL.FTZ R137, R4, R137 ;  /* 0x0000008904897220 */ /* 0x000fe20000410000 */
        /* <DEDUP_REMOVED lines=11> */
[----:B------:R-:W-:Y:S01]  /*146c0*/  FMUL.FTZ R21, R4, R161 ;  /* 0x000000a104157220 */ /* 0x000fe20000410000 */
[----:B------:R-:W2:Y:S01]  /*146d0*/  MUFU.EX2 R13, R13 ;  /* 0x0000000d000d7308 */ /* 0x000ea20000000800 */
[--C-:B------:R-:W-:Y:S02]  /*146e0*/  FFMA.FTZ R177, R25, c[0x0][0x2d0], -R8.reuse ;  /* 0x0000b40019b17a23 */ /* 0x100fe40000010808 */
[--C-:B------:R-:W-:Y:S02]  /*146f0*/  FFMA.FTZ R183, R19, c[0x0][0x2d0], -R8.reuse ;  /* 0x0000b40013b77a23 */ /* 0x100fe40000010808 */
[--C-:B------:R-:W-:Y:S02]  /*14700*/  FFMA.FTZ R180, R180, c[0x0][0x2d0], -R8.reuse ;  /* 0x0000b400b4b47a23 */ /* 0x100fe40000010808 */
[--C-:B------:R-:W-:Y:S02]  /*14710*/  FFMA.FTZ R178, R24, c[0x0][0x2d0], -R8.reuse ;  /* 0x0000b40018b27a23 */ /* 0x100fe40000010808 */
[--C-:B------:R-:W-:Y:S01]  /*14720*/  FFMA.FTZ R189, R7, c[0x0][0x2d0], -R8.reuse ;  /* 0x0000b40007bd7a23 */ /* 0x100fe20000010808 */
[----:B------:R-:W3:Y:S01]  /*14730*/  MUFU.EX2 R12, R12 ;  /* 0x0000000c000c7308 */ /* 0x000ee20000000800 */
[----:B------:R-:W-:Y:S02]  /*14740*/  FFMA.FTZ R8, R3, c[0x0][0x2d0], -R8 ;  /* 0x0000b40003087a23 */ /* 0x000fe40000010808 */
[----:B------:R-:W-:Y:S02]  /*14750*/  FMUL.FTZ R25, R4, R157 ;  /* 0x0000009d04197220 */ /* 0x000fe40000410000 */
[C---:B-1----:R-:W-:Y:S02]  /*14760*/  FMUL.FTZ R34, R0.reuse, R150 ;  /* 0x0000009600227220 */ /* 0x042fe40000410000 */
[C---:B------:R-:W-:Y:S02]  /*14770*/  FMUL.FTZ R35, R0.reuse, R151 ;  /* 0x0000009700237220 */ /* 0x040fe40000410000 */
[----:B------:R-:W1:Y:S01]  /*14780*/  LDSM.16.MT88.4 R148, [R147] ;  /* 0x000000009394783b */ /* 0x000e620000004200 */
[----:B------:R-:W-:Y:S01]  /*14790*/  MUFU.EX2 R161, R181 ;  /* 0x000000b500a17308 */ /* 0x000fe20000000800 */
[C---:B------:R-:W-:Y:S02]  /*147a0*/  FMUL.FTZ R14, R0.reuse, R170 ;  /* 0x000000aa000e7220 */ /* 0x040fe40000410000 */
[C---:B------:R-:W-:Y:S02]  /*147b0*/  FMUL.FTZ R15, R0.reuse, R171 ;  /* 0x000000ab000f7220 */ /* 0x040fe40000410000 */
[C---:B--2---:R-:W-:Y:S02]  /*147c0*/  FFMA.FTZ R3, R0.reuse, R230, R13 ;  /* 0x000000e600037223 */ /* 0x044fe4000001000d */
[C---:B------:R-:W-:Y:S02]  /*147d0*/  FMUL.FTZ R18, R0.reuse, R166 ;  /* 0x000000a600127220 */ /* 0x040fe40000410000 */
[C---:B------:R-:W-:Y:S01]  /*147e0*/  FMUL.FTZ R19, R0.reuse, R167 ;  /* 0x000000a700137220 */ /* 0x040fe20000410000 */
[----:B------:R-:W2:Y:S01]  /*147f0*/  MUFU.EX2 R175, R182 ;  /* 0x000000b600af7308 */ /* 0x000ea20000000800 */
[C---:B------:R-:W-:Y:S01]  /*14800*/  FMUL.FTZ R22, R0.reuse, R162 ;  /* 0x000000a200167220 */ /* 0x040fe20000410000 */
[----:B------:R-:W-:Y:S01]  /*14810*/  LDSM.16.MT88.4 R164, [R147+0x1000] ;  /* 0x0010000093a4783b */ /* 0x000fe20000004200 */
[----:B------:R-:W-:Y:S01]  /*14820*/  FMUL.FTZ R23, R0, R163 ;  /* 0x000000a300177220 */ /* 0x000fe20000410000 */
[C---:B---3--:R-:W-:Y:S01]  /*14830*/  F2FP.PACK_AB R173, R12.reuse, R13 ;  /* 0x0000000d0cad723e */ /* 0x048fe200000000ff */
[----:B------:R-:W-:Y:S02]  /*14840*/  FADD.FTZ R3, R12, R3 ;  /* 0x000000030c037221 */ /* 0x000fe40000010000 */
[C---:B------:R-:W-:Y:S02]  /*14850*/  FMUL.FTZ R12, R4.reuse, R168 ;  /* 0x000000a8040c7220 */ /* 0x040fe40000410000 */
[----:B------:R-:W-:Y:S01]  /*14860*/  FMUL.FTZ R13, R4, R169 ;  /* 0x000000a9040d7220 */ /* 0x000fe20000410000 */
[----:B------:R-:W-:Y:S01]  /*14870*/  MUFU.EX2 R7, R179 ;  /* 0x000000b300077308 */ /* 0x000fe20000000800 */
[C---:B------:R-:W-:Y:S02]  /*14880*/  FMUL.FTZ R26, R0.reuse, R158 ;  /* 0x0000009e001a7220 */ /* 0x040fe40000410000 */
[----:B------:R-:W-:Y:S02]  /*14890*/  FMUL.FTZ R27, R0, R159 ;  /* 0x0000009f001b7220 */ /* 0x000fe40000410000 */
[----:B------:R-:W-:Y:S02]  /*148a0*/  FMUL.FTZ R24, R4, R156 ;  /* 0x0000009c04187220 */ /* 0x000fe40000410000 */
[C---:B------:R-:W-:Y:S02]  /*148b0*/  FMUL.FTZ R30, R0.reuse, R154 ;  /* 0x0000009a001e7220 */ /* 0x040fe40000410000 */
[C---:B------:R-:W-:Y:S01]  /*148c0*/  FMUL.FTZ R31, R0.reuse, R155 ;  /* 0x0000009b001f7220 */ /* 0x040fe20000410000 */
[----:B------:R-:W-:Y:S01]  /*148d0*/  MUFU.EX2 R156, R184 ;  /* 0x000000b8009c7308 */ /* 0x000fe20000000800 */
[C---:B------:R-:W-:Y:S01]  /*148e0*/  FMUL.FTZ R38, R0.reuse, R38 ;  /* 0x0000002600267220 */ /* 0x040fe20000410000 */
[----:B------:R-:W-:Y:S01]  /*148f0*/  LDSM.16.MT88.4 R152, [R147+0x800] ;  /* 0x000800009398783b */ /* 0x000fe20000004200 */
[C---:B------:R-:W-:Y:S02]  /*14900*/  FMUL.FTZ R39, R0.reuse, R39 ;  /* 0x0000002700277220 */ /* 0x040fe40000410000 */
[----:B--2---:R-:W-:Y:S01]  /*14910*/  FADD.FTZ R160, R175, R3 ;  /* 0x00000003afa07221 */ /* 0x004fe20000010000 */
[----:B------:R-:W-:Y:S01]  /*14920*/  F2FP.PACK_AB R175, R161, R175 ;  /* 0x000000afa1af723e */ /* 0x000fe200000000ff */
[C---:B------:R-:W-:Y:S02]  /*14930*/  FMUL.FTZ R42, R0.reuse, R42 ;  /* 0x0000002a002a7220 */ /* 0x040fe40000410000 */
[C---:B------:R-:W-:Y:S01]  /*14940*/  FMUL.FTZ R43, R0.reuse, R43 ;  /* 0x0000002b002b7220 */ /* 0x040fe20000410000 */
[----:B------:R-:W2:Y:S01]  /*14950*/  MUFU.EX2 R4, R186 ;  /* 0x000000ba00047308 */ /* 0x000ea20000000800 */
[C---:B------:R-:W-:Y:S02]  /*14960*/  FMUL.FTZ R46, R0.reuse, R46 ;  /* 0x0000002e002e7220 */ /* 0x040fe40000410000 */
[C---:B-1----:R-:W-:Y:S05]  /*14970*/  HMMA.16816.F32 R12, R172.reuse, R148, R12 ;  /* 0x00000094ac0c723c */ /* 0x042fea000000180c */
[C---:B------:R-:W-:Y:S02]  /*14980*/  FMUL.FTZ R47, R0.reuse, R47 ;  /* 0x0000002f002f7220 */ /* 0x040fe40000410000 */
[C---:B------:R-:W-:Y:S01]  /*14990*/  FMUL.FTZ R50, R0.reuse, R50 ;  /* 0x0000003200327220 */ /* 0x040fe20000410000 */
[C---:B------:R-:W-:Y:S01]  /*149a0*/  HMMA.16816.F32 R16, R172.reuse, R150, R16 ;  /* 0x00000096ac10723c */ /* 0x040fe20000001810 */
[----:B------:R-:W1:Y:S01]  /*149b0*/  LDSM.16.MT88.4 R148, [R196] ;  /* 0x00000000c494783b */ /* 0x000e620000004200 */
[----:B------:R-:W3:Y:S02]  /*149c0*/  MUFU.EX2 R3, R185 ;  /* 0x000000b900037308 */ /* 0x000ee40000000800 */
        /* <DEDUP_REMOVED lines=27> */
[----:B------:R-:W5:Y:S03]  /*14b80*/  LDSM.16.MT88.4 R148, [R198] ;  /* 0x00000000c694783b */ /* 0x000f660000004200 */
        /* <DEDUP_REMOVED lines=27> */
[----:B------:R-:W5:Y:S03]  /*14d40*/  LDSM.16.MT88.4 R148, [R197] ;  /* 0x00000000c594783b */ /* 0x000f660000004200 */
[C---:B------:R-:W-:Y:S02]  /*14d50*/  FMUL.FTZ R135, R0.reuse, R135 ;  /* 0x0000008700877220 */ /* 0x040fe40000410000 */
[C---:B------:R-:W-:Y:S02]  /*14d60*/  FMUL.FTZ R138, R0.reuse, R138 ;  /* 0x0000008a008a7220 */ /* 0x040fe40000410000 */
[----:B------:R-:W-:Y:S04]  /*14d70*/  FMUL.FTZ R139, R0, R139 ;  /* 0x0000008b008b7220 */ /* 0x000fe80000410000 */
[----:B--2---:R-:W-:Y:S04]  /*14d80*/  FADD.FTZ R0, R4, R187 ;  /* 0x000000bb04007221 */ /* 0x004fe80000010000 */
[----:B---3--:R-:W-:Y:S04]  /*14d90*/  FADD.FTZ R0, R3, R0 ;  /* 0x0000000003007221 */ /* 0x008fe80000010000 */
[----:B------:R-:W-:Y:S04]  /*14da0*/  FADD.FTZ R0, R156, R0 ;  /* 0x000000009c007221 */ /* 0x000fe80000010000 */
[----:B------:R-:W-:Y:S01]  /*14db0*/  FADD.FTZ R0, R7, R0 ;  /* 0x0000000007007221 */ /* 0x000fe20000010000 */
[C---:B-----5:R-:W-:Y:S08]  /*14dc0*/  HMMA.16816.F32 R36, R172.reuse, R148, R36 ;  /* 0x00000094ac24723c */ /* 0x060ff00000001824 */
        /* <DEDUP_REMOVED lines=39> */
[----:B----4-:R-:W-:Y:S01]  /*15040*/  F2FP.PACK_AB R149, R182, R180 ;  /* 0x000000b4b695723e */ /* 0x010fe200000000ff */
[----:B------:R-:W-:Y:S02]  /*15050*/  FADD.FTZ R3, R161, R160 ;  /* 0x000000a0a1037221 */ /* 0x000fe40000010000 */
[----:B------:R-:W-:Y:S02]  /*15060*/  F2FP.PACK_AB R150, R7, R156 ;  /* 0x0000009c0796723e */ /* 0x000fe400000000ff */
[----:B------:R-:W3:Y:S02]  /*15070*/  LDSM.16.MT88.4 R156, [R196+0x800] ;  /* 0x00080000c49c783b */ /* 0x000ee40000004200 */
[----:B------:R-:W4:Y:S01]  /*15080*/  MUFU.EX2 R172, R192 ;  /* 0x000000c000ac7308 */ /* 0x000f220000000800 */
[----:B-1----:R-:W-:Y:S02]  /*15090*/  F2FP.PACK_AB R151, R179, R181 ;  /* 0x000000b5b397723e */ /* 0x002fe400000000ff */
[----:B------:R-:W-:Y:S02]  /*150a0*/  F2FP.PACK_AB R173, R178, R177 ;  /* 0x000000b1b2ad723e */ /* 0x000fe400000000ff */
[----:B------:R-:W-:Y:S03]  /*150b0*/  F2FP.PACK_AB R175, R8, R176 ;  /* 0x000000b008af723e */ /* 0x000fe600000000ff */
[C---:B------:R-:W-:Y:S02]  /*150c0*/  HMMA.16816.F32 R12, R148.reuse, R152, R12 ;  /* 0x00000098940c723c */ /* 0x040fe4000000180c */
[----:B------:R-:W1:Y:S03]  /*150d0*/  MUFU.EX2 R7, R191 ;  /* 0x000000bf00077308 */ /* 0x000e660000000800 */
[----:B--2---:R-:W-:Y:S03]  /*150e0*/  FADD.FTZ R0, R4, R0 ;  /* 0x0000000004007221 */ /* 0x004fe60000010000 */
[C---:B------:R-:W-:Y:S01]  /*150f0*/  HMMA.16816.F32 R16, R148.reuse, R154, R16 ;  /* 0x0000009a9410723c */ /* 0x040fe20000001810 */
[----:B------:R-:W2:Y:S03]  /*15100*/  LDSM.16.MT88.4 R152, [R198+0x800] ;  /* 0x00080000c698783b */ /* 0x000ea60000004200 */
[----:B------:R-:W5:Y:S01]  /*15110*/  MUFU.EX2 R174, R190 ;  /* 0x000000be00ae7308 */ /* 0x000f620000000800 */
[C---:B----4-:R-:W-:Y:S01]  /*15120*/  FADD.FTZ R0, R172.reuse, R0 ;  /* 0x00000000ac007221 */ /* 0x050fe20000010000 */
[----:B------:R-:W-:Y:S03]  /*15130*/  F2FP.PACK_AB R172, R172, R4 ;  /* 0x00000004acac723e */ /* 0x000fe600000000ff */
[----:B-1----:R-:W-:Y:S01]  /*15140*/  FADD.FTZ R0, R7, R0 ;  /* 0x0000000007007221 */ /* 0x002fe20000010000 */
[C---:B---3--:R-:W-:Y:S03]  /*15150*/  HMMA.16816.F32 R20, R148.reuse, R156, R20 ;  /* 0x0000009c9414723c */ /* 0x048fe60000001814 */
[C---:B-----5:R-:W-:Y:S01]  /*15160*/  FADD.FTZ R229, R174.reuse, R0 ;  /* 0x00000000aee57221 */ /* 0x060fe20000010000 */
[----:B------:R-:W-:Y:S04]  /*15170*/  F2FP.PACK_AB R174, R174, R7 ;  /* 0x00000007aeae723e */ /* 0x000fe800000000ff */
[C---:B------:R-:W-:Y:S01]  /*15180*/  HMMA.16816.F32 R24, R148.reuse, R158, R24 ;  /* 0x0000009e9418723c */ /* 0x040fe20000001818 */
[----:B------:R-:W1:Y:S03]  /*15190*/  LDSM.16.MT88.4 R156, [R197+0x800] ;  /* 0x00080000c59c783b */ /* 0x000e660000004200 */
[----:B------:R-:W-:Y:S04]  /*151a0*/  FADD.FTZ R0, R180, R3 ;  /* 0x00000003b4007221 */ /* 0x000fe80000010000 */
[----:B------:R-:W-:Y:S01]  /*151b0*/  FADD.FTZ R0, R182, R0 ;  /* 0x00000000b6007221 */ /* 0x000fe20000010000 */
[C---:B--2---:R-:W-:Y:S03]  /*151c0*/  HMMA.16816.F32 R28, R148.reuse, R152, R28 ;  /* 0x00000098941c723c */ /* 0x044fe6000000181c */
[----:B------:R-:W-:Y:S04]  /*151d0*/  FADD.FTZ R0, R181, R0 ;  /* 0x00000000b5007221 */ /* 0x000fe80000010000 */
[----:B------:R-:W-:Y:S01]  /*151e0*/  FADD.FTZ R0, R179, R0 ;  /* 0x00000000b3007221 */ /* 0x000fe20000010000 */
[C---:B------:R-:W-:Y:S01]  /*151f0*/  HMMA.16816.F32 R32, R148.reuse, R154, R32 ;  /* 0x0000009a9420723c */ /* 0x040fe20000001820 */
[----:B------:R-:W2:Y:S03]  /*15200*/  LDSM.16.MT88.4 R152, [R147+0x2000] ;  /* 0x002000009398783b */ /* 0x000ea60000004200 */
[----:B------:R-:W-:Y:S04]  /*15210*/  FADD.FTZ R0, R177, R0 ;  /* 0x00000000b1007221 */ /* 0x000fe80000010000 */
[----:B------:R-:W-:Y:S04]  /*15220*/  FADD.FTZ R0, R178, R0 ;  /* 0x00000000b2007221 */ /* 0x000fe80000010000 */
[----:B------:R-:W-:Y:S04]  /*15230*/  FADD.FTZ R0, R176, R0 ;  /* 0x00000000b0007221 */ /* 0x000fe80000010000 */
[----:B------:R-:W-:Y:S01]  /*15240*/  FADD.FTZ R230, R8, R0 ;  /* 0x0000000008e67221 */ /* 0x000fe20000010000 */
[----:B------:R-:W-:Y:S01]  /*15250*/  MOV R8, R2 ;  /* 0x0000000200087202 */ /* 0x000fe20000000f00 */
        /* <DEDUP_REMOVED lines=85> */
.L_x_1939:
[----:B------:R-:W-:-:S13]  /*157b0*/  ISETP.GE.AND P0, PT, R221, R235, PT ;  /* 0x000000ebdd00720c */ /* 0x000fda0003f06270 */
[----:B------:R-:W-:Y:S05]  /*157c0*/  @!P0 BRA `(.L_x_1945) ;  /* 0x000039c000008947 */ /* 0x000fea0003800000 */
[----:B------:R-:W-:Y:S02]  /*157d0*/  MOV R4, R8 ;  /* 0x0000000800047202 */ /* 0x000fe40000000f00 */
[----:B------:R-:W-:Y:S02]  /*157e0*/  MOV R2, R9 ;  /* 0x0000000900027202 */ /* 0x000fe40000000f00 */
.L_x_1956:
[----:B------:R-:W1:Y:S01]  /*157f0*/  S2R R3, SR_TID.X ;  /* 0x0000000000037919 */ /* 0x000e620000002100 */
[----:B------:R-:W-:Y:S01]  /*15800*/  SHF.R.S32.HI R0, RZ, 0x1f, R221 ;  /* 0x0000001fff007819 */ /* 0x000fe200000114dd */
[----:B------:R-:W-:Y:S01]  /*15810*/  IMAD.WIDE.U32 R8, R221, c[0x0][0x208], RZ ;  /* 0x00008200dd087a25 */ /* 0x000fe200078e00ff */
[----:B------:R-:W-:Y:S04]  /*15820*/  DEPBAR.LE SB0, 0x0 ;  /* 0x000080000000791a */ /* 0x000fe80000000000 */
[----:B------:R-:W-:Y:S01]  /*15830*/  IMAD R0, R0, c[0x0][0x208], RZ ;  /* 0x0000820000007a24 */ /* 0x000fe200078e02ff */
[----:B------:R-:W-:Y:S01]  /*15840*/  WARPSYNC 0xffffffff ;  /* 0xffffffff00007948 */ /* 0x000fe20003800000 */
[----:B------:R-:W-:Y:S01]  /*15850*/  BAR.SYNC.DEFER_BLOCKING 0x0 ;  /* 0x0000000000007b1d */ /* 0x000fe20000010000 */
[----:B------:R-:W-:Y:S01]  /*15860*/  LOP3.LUT P3, RZ, R215, 0x800, RZ, 0xc0, !PT ;  /* 0x00000800d7ff7812 */ /* 0x000fe2000786c0ff */
[----:B------:R-:W-:Y:S01]  /*15870*/  IMAD R0, R221, c[0x0][0x20c], R0 ;  /* 0x00008300dd007a24 */ /* 0x000fe200078e0200 */
[C---:B------:R-:W-:Y:S02]  /*15880*/  LOP3.LUT P6, RZ, R215.reuse, 0x400, RZ, 0xc0, !PT ;  /* 0x00000400d7ff7812 */ /* 0x040fe400078cc0ff */
[----:B------:R-:W-:Y:S01]  /*15890*/  LOP3.LUT P5, RZ, R215, 0x200, RZ, 0xc0, !PT ;  /* 0x00000200d7ff7812 */ /* 0x000fe200078ac0ff */
[----:B------:R-:W-:Y:S01]  /*158a0*/  IMAD.IADD R0, R9, 0x1, R0 ;  /* 0x0000000109007824 */ /* 0x000fe200078e0200 */
[----:B------:R-:W-:Y:S01]  /*158b0*/  LOP3.LUT P4, RZ, R215, 0x100, RZ, 0xc0, !PT ;  /* 0x00000100d7ff7812 */ /* 0x000fe2000788c0ff */
[----:B------:R-:W-:Y:S04]  /*158c0*/  IMAD.WIDE.U32 R8, R8, 0x30, RZ ;  /* 0x0000003008087825 */ /* 0x000fe800078e00ff */
[----:B------:R-:W-:Y:S01]  /*158d0*/  IMAD R0, R0, 0x30, RZ ;  /* 0x0000003000007824 */ /* 0x000fe200078e02ff */
[----:B-1----:R-:W-:Y:S03]  /*158e0*/  ISETP.GT.AND P2, PT, R3, 0x7f, PT ;  /* 0x0000007f0300780c */ /* 0x002fe60003f44270 */
[----:B------:R-:W-:Y:S01]  /*158f0*/  IMAD.IADD R0, R9, 0x1, R0 ;  /* 0x0000000109007824 */ /* 0x000fe200078e0200 */
[----:B------:R-:W-:Y:S04]  /*15900*/  IADD3 R9, P1, P0, R8, 0x40, R226 ;  /* 0x0000004008097810 */ /* 0x000fe8000783e0e2 */
[----:B------:R-:W-:Y:S02]  /*15910*/  IADD3.X R16, R0, RZ, R228, P1, P0 ;  /* 0x000000ff00107210 */ /* 0x000fe40000fe04e4 */
[----:B------:R-:W-:Y:S01]  /*15920*/  IADD3 R12, P1, P0, R8, 0x80, R226 ;  /* 0x00000080080c7810 */ /* 0x000fe2000783e0e2 */
[----:B------:R-:W-:Y:S01]  /*15930*/  LDSM.16.M88.4 R32, [R199] ;  /* 0x00000000c720783b */ /* 0x000fe20000000200 */
[----:B------:R-:W-:Y:S02]  /*15940*/  BSSY B0, `(.L_x_1946) ;  /* 0x000013e000007945 */ /* 0x000fe40003800000 */
[----:B------:R-:W-:Y:S01]  /*15950*/  IADD3.X R21, R0, RZ, R228, P1, P0 ;  /* 0x000000ff00157210 */ /* 0x000fe20000fe04e4 */
[----:B------:R-:W-:Y:S01]  /*15960*/  @!P2 IMAD.MOV.U32 R3, RZ, RZ, c[0x0][0x208] ;  /* 0x00008200ff03a624 */ /* 0x000fe200078e00ff */
[----:B------:R-:W-:Y:S01]  /*15970*/  IADD3 R13, P1, P0, R8, 0xc0, R226 ;  /* 0x000000c0080d7810 */ /* 0x000fe2000783e0e2 */
[----:B------:R-:W-:Y:S01]  /*15980*/  @!P2 IMAD.MOV.U32 R14, RZ, RZ, c[0x0][0x20c] ;  /* 0x00008300ff0ea624 */ /* 0x000fe200078e00ff */
[----:B------:R-:W-:Y:S02]  /*15990*/  LDSM.16.M88.4 R176, [R200] ;  /* 0x00000000c8b0783b */ /* 0x000fe40000000200 */
[----:B------:R-:W-:Y:S02]  /*159a0*/  IADD3.X R24, R0, RZ, R228, P1, P0 ;  /* 0x000000ff00187210 */ /* 0x000fe40000fe04e4 */
[C---:B------:R-:W-:Y:S02]  /*159b0*/  @!P2 LEA R7, P0, R3.reuse, R8, 0x5 ;  /* 0x000000080307a211 */ /* 0x040fe400078028ff */
[----:B------:R-:W-:Y:S02]  /*159c0*/  LDSM.16.M88.4 R180, [R203] ;  /* 0x00000000cbb4783b */ /* 0x000fe40000000200 */
[----:B------:R-:W-:Y:S02]  /*159d0*/  @!P2 LEA.HI.X R3, R3, R0, R14, 0x5, P0 ;  /* 0x000000000303a211 */ /* 0x000fe400000f2c0e */
[----:B------:R-:W-:Y:S02]  /*159e0*/  @!P2 IADD3 R14, P1, P0, R7, 0x40, R226 ;  /* 0x00000040070ea810 */ /* 0x000fe4000783e0e2 */
[----:B------:R-:W-:Y:S02]  /*159f0*/  LDSM.16.M88.4 R188, [R214] ;  /* 0x00000000d6bc783b */ /* 0x000fe40000000200 */
[----:B------:R-:W-:Y:S02]  /*15a00*/  @!P2 IADD3.X R172, R3, RZ, R228, P1, P0 ;  /* 0x000000ff03aca210 */ /* 0x000fe40000fe04e4 */
[----:B------:R-:W-:Y:S04]  /*15a10*/  @!P2 IADD3 R15, P1, P0, R7, 0x80, R226 ;  /* 0x00000080070fa810 */ /* 0x000fe8000783e0e2 */
[----:B------:R-:W-:Y:S02]  /*15a20*/  @!P2 IADD3.X R184, R3, RZ, R228, P1, P0 ;  /* 0x000000ff03b8a210 */ /* 0x000fe40000fe04e4 */
[----:B------:R-:W-:Y:S04]  /*15a30*/  @!P2 IADD3 R20, P1, P0, R7, 0xc0, R226 ;  /* 0x000000c00714a810 */ /* 0x000fe8000783e0e2 */
[--C-:B------:R-:W-:Y:S02]  /*15a40*/  @!P2 IADD3.X R185, R3, RZ, R228.reuse, P1, P0 ;  /* 0x000000ff03b9a210 */ /* 0x100fe40000fe04e4 */
[----:B------:R-:W-:Y:S05]  /*15a50*/  IADD3 R8, P0, R226, R8, RZ ;  /* 0x00000008e2087210 */ /* 0x000fea0007f1e0ff */
[----:B------:R-:W-:Y:S01]  /*15a60*/  IMAD.X R0, R0, 0x1, R228, P0 ;  /* 0x0000000100007824 */ /* 0x000fe200000e06e4 */
[C---:B------:R-:W-:Y:S04]  /*15a70*/  LEA R22, P0, R8.reuse, c[0x0][0x1f8], 0x1 ;  /* 0x00007e0008167a11 */ /* 0x040fe800078008ff */
[----:B------:R-:W-:Y:S02]  /*15a80*/  LEA.HI.X R23, R8, c[0x0][0x1fc], R0, 0x1, P0 ;  /* 0x00007f0008177a11 */ /* 0x000fe400000f0c00 */
[C---:B------:R-:W-:Y:S04]  /*15a90*/  LEA R8, P0, R9.reuse, c[0x0][0x1f8], 0x1 ;  /* 0x00007e0009087a11 */ /* 0x040fe800078008ff */
[----:B------:R-:W-:Y:S02]  /*15aa0*/  LEA.HI.X R9, R9, c[0x0][0x1fc], R16, 0x1, P0 ;  /* 0x00007f0009097a11 */ /* 0x000fe400000f0c10 */
[C---:B------:R-:W-:Y:S01]  /*15ab0*/  LEA R28, P0, R12.reuse, c[0x0][0x1f8], 0x1 ;  /* 0x00007e000c1c7a11 */ /* 0x040fe200078008ff */
[----:B------:R-:W1:Y:S03]  /*15ac0*/  LDSM.16.M88.4 R16, [R146] ;  /* 0x000000009210783b */ /* 0x000e660000000200 */
[----:B------:R-:W-:Y:S02]  /*15ad0*/  LEA.HI.X R29, R12, c[0x0][0x1fc], R21, 0x1, P0 ;  /* 0x00007f000c1d7a11 */ /* 0x000fe400000f0c15 */
[C---:B------:R-:W-:Y:S04]  /*15ae0*/  LEA R30, P0, R13.reuse, c[0x0][0x1f8], 0x1 ;  /* 0x00007e000d1e7a11 */ /* 0x040fe800078008ff */
[----:B------:R-:W-:Y:S02]  /*15af0*/  LEA.HI.X R31, R13, c[0x0][0x1fc], R24, 0x1, P0 ;  /* 0x00007f000d1f7a11 */ /* 0x000fe400000f0c18 */
[----:B------:R-:W-:Y:S01]  /*15b00*/  @!P2 IADD3 R7, P0, R7, R226, RZ ;  /* 0x000000e20707a210 */ /* 0x000fe20007f1e0ff */
[----:B------:R-:W2:Y:S04]  /*15b10*/  LDSM.16.M88.4 R24, [R146+0x800] ;  /* 0x000800009218783b */ /* 0x000ea80000000200 */
[----:B------:R-:W-:Y:S01]  /*15b20*/  @!P2 IMAD.X R3, R3, 0x1, R228, P0 ;  /* 0x000000010303a824 */ /* 0x000fe200000e06e4 */
[C---:B------:R-:W-:Y:S04]  /*15b30*/  @!P2 LEA R192, P0, R7.reuse, c[0x0][0x1f8], 0x1 ;  /* 0x00007e0007c0aa11 */ /* 0x040fe800078008ff */
[----:B------:R-:W-:Y:S02]  /*15b40*/  @!P2 LEA.HI.X R193, R7, c[0x0][0x1fc], R3, 0x1, P0 ;  /* 0x00007f0007c1aa11 */ /* 0x000fe400000f0c03 */
[C---:B------:R-:W-:Y:S04]  /*15b50*/  @!P2 LEA R194, P0, R14.reuse, c[0x0][0x1f8], 0x1 ;  /* 0x00007e000ec2aa11 */ /* 0x040fe800078008ff */
[----:B------:R-:W-:Y:S02]  /*15b60*/  @!P2 LEA.HI.X R195, R14, c[0x0][0x1fc], R172, 0x1, P0 ;  /* 0x00007f000ec3aa11 */ /* 0x000fe400000f0cac */
[C---:B------:R-:W-:Y:S01]  /*15b70*/  @!P2 LEA R218, P0, R15.reuse, c[0x0][0x1f8], 0x1 ;  /* 0x00007e000fdaaa11 */ /* 0x040fe200078008ff */
[----:B------:R-:W3:Y:S03]  /*15b80*/  LDSM.16.M88.4 R172, [R146+0x1000] ;  /* 0x0010000092ac783b */ /* 0x000ee60000000200 */
[----:B------:R-:W-:Y:S02]  /*15b90*/  @!P2 LEA.HI.X R219, R15, c[0x0][0x1fc], R184, 0x1, P0 ;  /* 0x00007f000fdbaa11 */ /* 0x000fe400000f0cb8 */
[C---:B------:R-:W-:Y:S04]  /*15ba0*/  @!P2 LEA R216, P0, R20.reuse, c[0x0][0x1f8], 0x1 ;  /* 0x00007e0014d8aa11 */ /* 0x040fe800078008ff */
[----:B------:R-:W-:Y:S01]  /*15bb0*/  @!P2 LEA.HI.X R217, R20, c[0x0][0x1fc], R185, 0x1, P0 ;  /* 0x00007f0014d9aa11 */ /* 0x000fe200000f0cb9 */
[C---:B-1----:R-:W-:Y:S01]  /*15bc0*/  HMMA.16816.F32 R12, R32.reuse, R16, RZ ;  /* 0x00000010200c723c */ /* 0x042fe200000018ff */
[----:B------:R-:W1:Y:S02]  /*15bd0*/  LDSM.16.M88.4 R184, [R213] ;  /* 0x00000000d5b8783b */ /* 0x000e640000000200 */
[----:B------:R-:W-:Y:S04]  /*15be0*/  ISETP.GT.AND P0, PT, R221, R235, PT ;  /* 0x000000ebdd00720c */ /* 0x000fe80003f04270 */
[----:B------:R-:W-:Y:S01]  /*15bf0*/  @!PT LDS RZ, [RZ] ;  /* 0x00000000fffff984 */ /* 0x000fe20000000800 */
[----:B------:R-:W-:Y:S01]  /*15c00*/  @!PT LDS RZ, [RZ] ;  /* 0x00000000fffff984 */ /* 0x000fe20000000800 */
[----:B------:R-:W-:Y:S01]  /*15c10*/  @!PT LDS RZ, [RZ] ;  /* 0x00000000fffff984 */ /* 0x000fe20000000800 */
[----:B------:R2:W-:Y:S01]  /*15c20*/  LDGSTS.E.BYPASS.LTC128B.128 [R223+0x4080], [R22.64], !P3 ;  /* 0x0408000016df7fae */ /* 0x0005e2000d901d4c */
[C---:B------:R-:W-:Y:S05]  /*15c30*/  HMMA.16816.F32 R16, R32.reuse, R18, RZ ;  /* 0x000000122010723c */ /* 0x040fea00000018ff */
[----:B------:R4:W-:Y:S06]  /*15c40*/  LDGSTS.E.BYPASS.LTC128B.128 [R223+0x5880], [R8.64], !P6 ;  /* 0x0588000008df7fae */ /* 0x0009ec000f101d4c */
[----:B------:R3:W-:Y:S06]  /*15c50*/  LDGSTS.E.BYPASS.LTC128B.128 [R223+0x7080], [R28.64], !P5 ;  /* 0x070800001cdf7fae */ /* 0x0007ec000e901d4c */
[----:B------:R3:W-:Y:S06]  /*15c60*/  LDGSTS.E.BYPASS.LTC128B.128 [R223+0x8880], [R30.64], !P4 ;  /* 0x088800001edf7fae */ /* 0x0007ec000e101d4c */
[----:B------:R5:W-:Y:S01]  /*15c70*/  @!P2 LDGSTS.E.BYPASS.LTC128B.128 [R223+0x5080], [R192.64], !P3 ;  /* 0x05080000c0dfafae */ /* 0x000be2000d901d4c */
[C---:B--2---:R-:W-:Y:S05]  /*15c80*/  HMMA.16816.F32 R20, R32.reuse, R24, RZ ;  /* 0x000000182014723c */ /* 0x044fea00000018ff */
[----:B------:R5:W-:Y:S03]  /*15c90*/  @!P2 LDGSTS.E.BYPASS.LTC128B.128 [R223+0x6880], [R194.64], !P6 ;  /* 0x06880000c2dfafae */ /* 0x000be6000f101d4c */
[C---:B------:R-:W-:Y:S03]  /*15ca0*/  HMMA.16816.F32 R24, R32.reuse, R26, RZ ;  /* 0x0000001a2018723c */ /* 0x040fe600000018ff */
[----:B------:R4:W-:Y:S06]  /*15cb0*/  @!P2 LDGSTS.E.BYPASS.LTC128B.128 [R223+0x8080], [R218.64], !P5 ;  /* 0x08080000dadfafae */ /* 0x0009ec000e901d4c */
[----:B------:R4:W-:Y:S01]  /*15cc0*/  @!P2 LDGSTS.E.BYPASS.LTC128B.128 [R223+0x9880], [R216.64], !P4 ;  /* 0x09880000d8dfafae */ /* 0x0009e2000e101d4c */
[C---:B---3--:R-:W-:Y:S05]  /*15cd0*/  HMMA.16816.F32 R28, R32.reuse, R172, RZ ;  /* 0x000000ac201c723c */ /* 0x048fea00000018ff */
[----:B------:R-:W0:Y:S03]  /*15ce0*/  LDGDEPBAR ;  /* 0x00000000000079af */ /* 0x000e260000000000 */
[----:B------:R-:W-:Y:S03]  /*15cf0*/  HMMA.16816.F32 R32, R32, R174, RZ ;  /* 0x000000ae2020723c */ /* 0x000fe600000018ff */
[----:B------:R-:W-:Y:S06]  /*15d00*/  LDSM.16.M88.4 R172, [R202] ;  /* 0x00000000caac783b */ /* 0x000fec0000000200 */
[----:B-----5:R-:W-:Y:S01]  /*15d10*/  LDSM.16.M88.4 R192, [R145+0x800] ;  /* 0x0008000091c0783b */ /* 0x020fe20000000200 */
[C---:B------:R-:W-:Y:S08]  /*15d20*/  HMMA.16816.F32 R12, R176.reuse, R180, R12 ;  /* 0x000000b4b00c723c */ /* 0x040ff0000000180c */
[C---:B------:R-:W-:Y:S01]  /*15d30*/  HMMA.16816.F32 R16, R176.reuse, R182, R16 ;  /* 0x000000b6b010723c */ /* 0x040fe20000001810 */
[----:B------:R-:W2:Y:S07]  /*15d40*/  LDSM.16.M88.4 R180, [R145] ;  /* 0x0000000091b4783b */ /* 0x000eae0000000200 */
[C---:B-1----:R-:W-:Y:S08]  /*15d50*/  HMMA.16816.F32 R20, R176.reuse, R184, R20 ;  /* 0x000000b8b014723c */ /* 0x042ff00000001814 */
[C---:B------:R-:W-:Y:S01]  /*15d60*/  HMMA.16816.F32 R24, R176.reuse, R186, R24 ;  /* 0x000000bab018723c */ /* 0x040fe20000001818 */
[----:B------:R-:W1:Y:S07]  /*15d70*/  LDSM.16.M88.4 R184, [R145+0x1000] ;  /* 0x0010000091b8783b */ /* 0x000e6e0000000200 */
[C---:B------:R-:W-:Y:S08]  /*15d80*/  HMMA.16816.F32 R28, R176.reuse, R188, R28 ;  /* 0x000000bcb01c723c */ /* 0x040ff0000000181c */
[----:B------:R-:W-:Y:S01]  /*15d90*/  HMMA.16816.F32 R32, R176, R190, R32 ;  /* 0x000000beb020723c */ /* 0x000fe20000001820 */
[----:B------:R-:W-:Y:S06]  /*15da0*/  LDSM.16.M88.4 R176, [R201] ;  /* 0x00000000c9b0783b */ /* 0x000fec0000000200 */
[----:B------:R-:W-:Y:S01]  /*15db0*/  LDSM.16.M88.4 R188, [R10+0x800] ;  /* 0x000800000abc783b */ /* 0x000fe20000000200 */
[C---:B--2---:R-:W-:Y:S08]  /*15dc0*/  HMMA.16816.F32 R12, R172.reuse, R180, R12 ;  /* 0x000000b4ac0c723c */ /* 0x044ff0000000180c */
[C---:B------:R-:W-:Y:S01]  /*15dd0*/  HMMA.16816.F32 R16, R172.reuse, R182, R16 ;  /* 0x000000b6ac10723c */ /* 0x040fe20000001810 */
[----:B------:R-:W2:Y:S07]  /*15de0*/  LDSM.16.M88.4 R180, [R10] ;  /* 0x000000000ab4783b */ /* 0x000eae0000000200 */
[C---:B------:R-:W-:Y:S08]  /*15df0*/  HMMA.16816.F32 R20, R172.reuse, R192, R20 ;  /* 0x000000c0ac14723c */ /* 0x040ff00000001814 */
[C---:B------:R-:W-:Y:S01]  /*15e00*/  HMMA.16816.F32 R24, R172.reuse, R194, R24 ;  /* 0x000000c2ac18723c */ /* 0x040fe20000001818 */
[----:B------:R-:W3:Y:S07]  /*15e10*/  LDSM.16.M88.4 R192, [R10+0x1000] ;  /* 0x001000000ac0783b */ /* 0x000eee0000000200 */
[C---:B-1----:R-:W-:Y:S08]  /*15e20*/  HMMA.16816.F32 R28, R172.reuse, R184, R28 ;  /* 0x000000b8ac1c723c */ /* 0x042ff0000000181c */
[----:B------:R-:W-:Y:S01]  /*15e30*/  HMMA.16816.F32 R32, R172, R186, R32 ;  /* 0x000000baac20723c */ /* 0x000fe20000001820 */
[----:B------:R-:W-:Y:S06]  /*15e40*/  LDSM.16.M88.4 R172, [R199+0x4000] ;  /* 0x00400000c7ac783b */ /* 0x000fec0000000200 */
[----:B------:R-:W-:Y:S01]  /*15e50*/  LDSM.16.M88.4 R184, [R146+0x2000] ;  /* 0x0020000092b8783b */ /* 0x000fe20000000200 */
[C---:B--2---:R-:W-:Y:S08]  /*15e60*/  HMMA.16816.F32 R12, R176.reuse, R180, R12 ;  /* 0x000000b4b00c723c */ /* 0x044ff0000000180c */
[C---:B------:R-:W-:Y:S01]  /*15e70*/  HMMA.16816.F32 R16, R176.reuse, R182, R16 ;  /* 0x000000b6b010723c */ /* 0x040fe20000001810 */
[----:B------:R-:W1:Y:S07]  /*15e80*/  LDSM.16.M88.4 R180, [R146+0x1800] ;  /* 0x0018000092b4783b */ /* 0x000e6e0000000200 */
[C---:B------:R-:W-:Y:S08]  /*15e90*/  HMMA.16816.F32 R20, R176.reuse, R188, R20 ;  /* 0x000000bcb014723c */ /* 0x040ff00000001814 */
[C---:B------:R-:W-:Y:S01]  /*15ea0*/  HMMA.16816.F32 R24, R176.reuse, R190, R24 ;  /* 0x000000beb018723c */ /* 0x040fe20000001818 */
[----:B------:R-:W2:Y:S07]  /*15eb0*/  LDSM.16.M88.4 R188, [R146+0x2800] ;  /* 0x0028000092bc783b */ /* 0x000eae0000000200 */
[C---:B---3--:R-:W-:Y:S08]  /*15ec0*/  HMMA.16816.F32 R28, R176.reuse, R192, R28 ;  /* 0x000000c0b01c723c */ /* 0x048ff0000000181c */
[----:B------:R-:W-:Y:S01]  /*15ed0*/  HMMA.16816.F32 R32, R176, R194, R32 ;  /* 0x000000c2b020723c */ /* 0x000fe20000001820 */
[----:B------:R-:W-:Y:S06]  /*15ee0*/  LDSM.16.M88.4 R176, [R200+0x4000] ;  /* 0x00400000c8b0783b */ /* 0x000fec0000000200 */
[----:B------:R-:W-:Y:S01]  /*15ef0*/  LDSM.16.M88.4 R192, [R204] ;  /* 0x00000000ccc0783b */ /* 0x000fe20000000200 */
[C---:B-1----:R-:W-:Y:S08]  /*15f00*/  HMMA.16816.F32 R12, R172.reuse, R180, R12 ;  /* 0x000000b4ac0c723c */ /* 0x042ff0000000180c */
[C---:B------:R-:W-:Y:S01]  /*15f10*/  HMMA.16816.F32 R16, R172.reuse, R182, R16 ;  /* 0x000000b6ac10723c */ /* 0x040fe20000001810 */
[----:B------:R-:W1:Y:S07]  /*15f20*/  LDSM.16.M88.4 R180, [R206] ;  /* 0x00000000ceb4783b */ /* 0x000e6e0000000200 */
[C---:B------:R-:W-:Y:S08]  /*15f30*/  HMMA.16816.F32 R20, R172.reuse, R184, R20 ;  /* 0x000000b8ac14723c */ /* 0x040ff00000001814 */
[C---:B------:R-:W-:Y:S01]  /*15f40*/  HMMA.16816.F32 R24, R172.reuse, R186, R24 ;  /* 0x000000baac18723c */ /* 0x040fe20000001818 */
[----:B------:R-:W3:Y:S07]  /*15f50*/  LDSM.16.M88.4 R184, [R205] ;  /* 0x00000000cdb8783b */ /* 0x000eee0000000200 */
[C---:B--2---:R-:W-:Y:S08]  /*15f60*/  HMMA.16816.F32 R28, R172.reuse, R188, R28 ;  /* 0x000000bcac1c723c */ /* 0x044ff0000000181c */
[----:B------:R-:W-:Y:S01]  /*15f70*/  HMMA.16816.F32 R32, R172, R190, R32 ;  /* 0x000000beac20723c */ /* 0x000fe20000001820 */
[----:B------:R-:W-:Y:S06]  /*15f80*/  LDSM.16.M88.4 R172, [R202+0x4000] ;  /* 0x00400000caac783b */ /* 0x000fec0000000200 */
[----:B------:R-:W2:Y:S01]  /*15f90*/  LDSM.16.M88.4 R188, [R145+0x1800] ;  /* 0x0018000091bc783b */ /* 0x000ea20000000200 */
[C---:B-1----:R-:W-:Y:S08]  /*15fa0*/  HMMA.16816.F32 R12, R176.reuse, R180, R12 ;  /* 0x000000b4b00c723c */ /* 0x042ff0000000180c */
[C---:B------:R-:W-:Y:S01]  /*15fb0*/  HMMA.16816.F32 R16, R176.reuse, R182, R16 ;  /* 0x000000b6b010723c */ /* 0x040fe20000001810 */
[----:B------:R-:W1:Y:S07]  /*15fc0*/  LDSM.16.M88.4 R180, [R145+0x2000] ;  /* 0x0020000091b4783b */ /* 0x000e6e0000000200 */
[C---:B------:R-:W-:Y:S08]  /*15fd0*/  HMMA.16816.F32 R20, R176.reuse, R192, R20 ;  /* 0x000000c0b014723c */ /* 0x040ff00000001814 */
[C---:B------:R-:W-:Y:S01]  /*15fe0*/  HMMA.16816.F32 R24, R176.reuse, R194, R24 ;  /* 0x000000c2b018723c */ /* 0x040fe20000001818 */
[----:B------:R-:W5:Y:S07]  /*15ff0*/  LDSM.16.M88.4 R192, [R145+0x2800] ;  /* 0x0028000091c0783b */ /* 0x000f6e0000000200 */
[C---:B---3--:R-:W-:Y:S08]  /*16000*/  HMMA.16816.F32 R28, R176.reuse, R184, R28 ;  /* 0x000000b8b01c723c */ /* 0x048ff0000000181c */
[----:B------:R-:W-:Y:S01]  /*16010*/  HMMA.16816.F32 R32, R176, R186, R32 ;  /* 0x000000bab020723c */ /* 0x000fe20000001820 */
[----:B------:R-:W-:Y:S06]  /*16020*/  LDSM.16.M88.4 R176, [R201+0x4000] ;  /* 0x00400000c9b0783b */ /* 0x000fec0000000200 */
[----:B------:R-:W3:Y:S01]  /*16030*/  LDSM.16.M88.4 R184, [R10+0x1800] ;  /* 0x001800000ab8783b */ /* 0x000ee20000000200 */
[C---:B--2---:R-:W-:Y:S08]  /*16040*/  HMMA.16816.F32 R12, R172.reuse, R188, R12 ;  /* 0x000000bcac0c723c */ /* 0x044ff0000000180c */
[C---:B------:R-:W-:Y:S01]  /*16050*/  HMMA.16816.F32 R16, R172.reuse, R190, R16 ;  /* 0x000000beac10723c */ /* 0x040fe20000001810 */
[----:B------:R-:W2:Y:S07]  /*16060*/  LDSM.16.M88.4 R188, [R10+0x2000] ;  /* 0x002000000abc783b */ /* 0x000eae0000000200 */
[C---:B-1----:R-:W-:Y:S08]  /*16070*/  HMMA.16816.F32 R20, R172.reuse, R180, R20 ;  /* 0x000000b4ac14723c */ /* 0x042ff00000001814 */
[C---:B------:R-:W-:Y:S01]  /*16080*/  HMMA.16816.F32 R24, R172.reuse, R182, R24 ;  /* 0x000000b6ac18723c */ /* 0x040fe20000001818 */
[----:B------:R-:W1:Y:S07]  /*16090*/  LDSM.16.M88.4 R180, [R10+0x2800] ;  /* 0x002800000ab4783b */ /* 0x000e6e0000000200 */
[C---:B-----5:R-:W-:Y:S08]  /*160a0*/  HMMA.16816.F32 R28, R172.reuse, R192, R28 ;  /* 0x000000c0ac1c723c */ /* 0x060ff0000000181c */
[----:B------:R-:W-:Y:S01]  /*160b0*/  HMMA.16816.F32 R32, R172, R194, R32 ;  /* 0x000000c2ac20723c */ /* 0x000fe20000001820 */
[----:B------:R-:W-:Y:S06]  /*160c0*/  LDSM.16.M88.4 R172, [R199+0x8000] ;  /* 0x00800000c7ac783b */ /* 0x000fec0000000200 */
[----:B------:R-:W-:Y:S01]  /*160d0*/  LDSM.16.M88.4 R192, [R146+0x3800] ;  /* 0x0038000092c0783b */ /* 0x000fe20000000200 */
[C---:B---3--:R-:W-:Y:S08]  /*160e0*/  HMMA.16816.F32 R12, R176.reuse, R184, R12 ;  /* 0x000000b8b00c723c */ /* 0x048ff0000000180c */
[C---:B------:R-:W-:Y:S01]  /*160f0*/  HMMA.16816.F32 R16, R176.reuse, R186, R16 ;  /* 0x000000bab010723c */ /* 0x040fe20000001810 */
[----:B------:R-:W3:Y:S07]  /*16100*/  LDSM.16.M88.4 R184, [R146+0x3000] ;  /* 0x0030000092b8783b */ /* 0x000eee0000000200 */
[C---:B--2---:R-:W-:Y:S08]  /*16110*/  HMMA.16816.F32 R20, R176.reuse, R188, R20 ;  /* 0x000000bcb014723c */ /* 0x044ff00000001814 */
[C---:B------:R-:W-:Y:S01]  /*16120*/  HMMA.16816.F32 R24, R176.reuse, R190, R24 ;  /* 0x000000beb018723c */ /* 0x040fe20000001818 */
[----:B------:R-:W2:Y:S07]  /*16130*/  LDSM.16.M88.4 R188, [R146+0x4000] ;  /* 0x0040000092bc783b */ /* 0x000eae0000000200 */
[C---:B-1----:R-:W-:Y:S08]  /*16140*/  HMMA.16816.F32 R28, R176.reuse, R180, R28 ;  /* 0x000000b4b01c723c */ /* 0x042ff0000000181c */
[----:B------:R-:W-:Y:S01]  /*16150*/  HMMA.16816.F32 R32, R176, R182, R32 ;  /* 0x000000b6b020723c */ /* 0x000fe20000001820 */
[----:B------:R-:W-:Y:S06]  /*16160*/  LDSM.16.M88.4 R176, [R200+0x8000] ;  /* 0x00800000c8b0783b */ /* 0x000fec0000000200 */
[----:B------:R-:W1:Y:S01]  /*16170*/  LDSM.16.M88.4 R180, [R209] ;  /* 0x00000000d1b4783b */ /* 0x000e620000000200 */
[C---:B---3--:R-:W-:Y:S08]  /*16180*/  HMMA.16816.F32 R12, R172.reuse, R184, R12 ;  /* 0x000000b8ac0c723c */ /* 0x048ff0000000180c */
[C---:B------:R-:W-:Y:S01]  /*16190*/  HMMA.16816.F32 R16, R172.reuse, R186, R16 ;  /* 0x000000baac10723c */ /* 0x040fe20000001810 */
[----:B------:R-:W3:Y:S07]  /*161a0*/  LDSM.16.M88.4 R184, [R207] ;  /* 0x00000000cfb8783b */ /* 0x000eee0000000200 */
[C---:B------:R-:W-:Y:S08]  /*161b0*/  HMMA.16816.F32 R20, R172.reuse, R192, R20 ;  /* 0x000000c0ac14723c */ /* 0x040ff00000001814 */
[C---:B------:R-:W-:Y:S01]  /*161c0*/  HMMA.16816.F32 R24, R172.reuse, R194, R24 ;  /* 0x000000c2ac18723c */ /* 0x040fe20000001818 */
[----:B------:R-:W5:Y:S07]  /*161d0*/  LDSM.16.M88.4 R192, [R208] ;  /* 0x00000000d0c0783b */ /* 0x000f6e0000000200 */
[C---:B--2---:R-:W-:Y:S08]  /*161e0*/  HMMA.16816.F32 R28, R172.reuse, R188, R28 ;  /* 0x000000bcac1c723c */ /* 0x044ff0000000181c */
[----:B------:R-:W-:Y:S01]  /*161f0*/  HMMA.16816.F32 R32, R172, R190, R32 ;  /* 0x000000beac20723c */ /* 0x000fe20000001820 */
[----:B------:R-:W-:Y:S06]  /*16200*/  LDSM.16.M88.4 R172, [R202+0x8000] ;  /* 0x00800000caac783b */ /* 0x000fec0000000200 */
[----:B------:R-:W-:Y:S01]  /*16210*/  LDSM.16.M88.4 R188, [R145+0x3800] ;  /* 0x0038000091bc783b */ /* 0x000fe20000000200 */
[C---:B-1----:R-:W-:Y:S08]  /*16220*/  HMMA.16816.F32 R12, R176.reuse, R180, R12 ;  /* 0x000000b4b00c723c */ /* 0x042ff0000000180c */
[C---:B------:R-:W-:Y:S01]  /*16230*/  HMMA.16816.F32 R16, R176.reuse, R182, R16 ;  /* 0x000000b6b010723c */ /* 0x040fe20000001810 */
[----:B------:R-:W1:Y:S07]  /*16240*/  LDSM.16.M88.4 R180, [R145+0x3000] ;  /* 0x0030000091b4783b */ /* 0x000e6e0000000200 */
[C---:B---3--:R-:W-:Y:S08]  /*16250*/  HMMA.16816.F32 R20, R176.reuse, R184, R20 ;  /* 0x000000b8b014723c */ /* 0x048ff00000001814 */
[C---:B------:R-:W-:Y:S01]  /*16260*/  HMMA.16816.F32 R24, R176.reuse, R186, R24 ;  /* 0x000000bab018723c */ /* 0x040fe20000001818 */
[----:B------:R-:W2:Y:S07]  /*16270*/  LDSM.16.M88.4 R184, [R145+0x4000] ;  /* 0x0040000091b8783b */ /* 0x000eae0000000200 */
[C---:B-----5:R-:W-:Y:S08]  /*16280*/  HMMA.16816.F32 R28, R176.reuse, R192, R28 ;  /* 0x000000c0b01c723c */ /* 0x060ff0000000181c */
[----:B------:R-:W-:Y:S01]  /*16290*/  HMMA.16816.F32 R32, R176, R194, R32 ;  /* 0x000000c2b020723c */ /* 0x000fe20000001820 */
[----:B------:R-:W-:Y:S06]  /*162a0*/  LDSM.16.M88.4 R176, [R201+0x8000] ;  /* 0x00800000c9b0783b */ /* 0x000fec0000000200 */
[----:B------:R-:W-:Y:S01]  /*162b0*/  LDSM.16.M88.4 R192, [R10+0x3800] ;  /* 0x003800000ac0783b */ /* 0x000fe20000000200 */
[C---:B-1----:R-:W-:Y:S08]  /*162c0*/  HMMA.16816.F32 R12, R172.reuse, R180, R12 ;  /* 0x000000b4ac0c723c */ /* 0x042ff0000000180c */
[C---:B------:R-:W-:Y:S01]  /*162d0*/  HMMA.16816.F32 R16, R172.reuse, R182, R16 ;  /* 0x000000b6ac10723c */ /* 0x040fe20000001810 */
[----:B------:R-:W1:Y:S07]  /*162e0*/  LDSM.16.M88.4 R180, [R10+0x3000] ;  /* 0x003000000ab4783b */ /* 0x000e6e0000000200 */
[C---:B------:R-:W-:Y:S08]  /*162f0*/  HMMA.16816.F32 R20, R172.reuse, R188, R20 ;  /* 0x000000bcac14723c */ /* 0x040ff00000001814 */
[C---:B------:R-:W-:Y:S01]  /*16300*/  HMMA.16816.F32 R24, R172.reuse, R190, R24 ;  /* 0x000000beac18723c */ /* 0x040fe20000001818 */
[----:B------:R-:W3:Y:S07]  /*16310*/  LDSM.16.M88.4 R188, [R10+0x4000] ;  /* 0x004000000abc783b */ /* 0x000eee0000000200 */
[C---:B--2---:R-:W-:Y:S08]  /*16320*/  HMMA.16816.F32 R28, R172.reuse, R184, R28 ;  /* 0x000000b8ac1c723c */ /* 0x044ff0000000181c */
        /* <DEDUP_REMOVED lines=26> */
[C---:B---3--:R-:W-:Y:S08]  /*164d0*/  HMMA.16816.F32 R20, R176.reuse, R184, R20 ;  /* 0x000000b8b014723c */ /* 0x048ff00000001814 */
[C---:B------:R-:W-:Y:S01]  /*164e0*/  HMMA.16816.F32 R24, R176.reuse, R186, R24 ;  /* 0x000000bab018723c */ /* 0x040fe20000001818 */
[----:B------:R-:W-:Y:S07]  /*164f0*/  LDSM.16.M88.4 R184, [R201+0xc000] ;  /* 0x00c00000c9b8783b */ /* 0x000fee0000000200 */
[C---:B------:R-:W-:Y:S08]  /*16500*/  HMMA.16816.F32 R28, R176.reuse, R188, R28 ;  /* 0x000000bcb01c723c */ /* 0x040ff0000000181c */
[----:B------:R-:W-:Y:S01]  /*16510*/  HMMA.16816.F32 R32, R176, R190, R32 ;  /* 0x000000beb020723c */ /* 0x000fe20000001820 */
[----:B------:R-:W3:Y:S06]  /*16520*/  LDSM.16.M88.4 R176, [R145+0x5800] ;  /* 0x0058000091b0783b */ /* 0x000eec0000000200 */
[----:B------:R-:W5:Y:S01]  /*16530*/  LDSM.16.M88.4 R188, [R10+0x4800] ;  /* 0x004800000abc783b */ /* 0x000f620000000200 */
[C---:B--2---:R-:W-:Y:S08]  /*16540*/  HMMA.16816.F32 R12, R172.reuse, R192, R12 ;  /* 0x000000c0ac0c723c */ /* 0x044ff0000000180c */
[C---:B------:R-:W-:Y:S08]  /*16550*/  HMMA.16816.F32 R16, R172.reuse, R194, R16 ;  /* 0x000000c2ac10723c */ /* 0x040ff00000001810 */
[C---:B-1----:R-:W-:Y:S08]  /*16560*/  HMMA.16816.F32 R20, R172.reuse, R180, R20 ;  /* 0x000000b4ac14723c */ /* 0x042ff00000001814 */
[C---:B------:R-:W-:Y:S08]  /*16570*/  HMMA.16816.F32 R24, R172.reuse, R182, R24 ;  /* 0x000000b6ac18723c */ /* 0x040ff00000001818 */
[C---:B---3--:R-:W-:Y:S08]  /*16580*/  HMMA.16816.F32 R28, R172.reuse, R176, R28 ;  /* 0x000000b0ac1c723c */ /* 0x048ff0000000181c */
[----:B------:R-:W-:Y:S01]  /*16590*/  HMMA.16816.F32 R32, R172, R178, R32 ;  /* 0x000000b2ac20723c */ /* 0x000fe20000001820 */
[----:B------:R-:W1:Y:S07]  /*165a0*/  LDSM.16.M88.4 R172, [R10+0x5000] ;  /* 0x005000000aac783b */ /* 0x000e6e0000000200 */
[C---:B-----5:R-:W-:Y:S08]  /*165b0*/  HMMA.16816.F32 R12, R184.reuse, R188, R12 ;  /* 0x000000bcb80c723c */ /* 0x060ff0000000180c */
        /* <DEDUP_REMOVED lines=22> */
[----:B------:R-:W-:Y:S09]  /*16720*/  FMUL.FTZ R27, R27, c[0x0][0x320] ;  /* 0x0000c8001b1b7a20 */ /* 0x000ff20000410000 */
[----:B------:R-:W1:Y:S01]  /*16730*/  MUFU.TANH R173, R17 ;  /* 0x0000001100ad7308 */ /* 0x000e620000002400 */
[----:B-----5:R-:W5:Y:S01]  /*16740*/  LDSM.16.M88.4 R12, [R10+0x5800] ;  /* 0x005800000a0c783b */ /* 0x020f620000000200 */
[----:B------:R-:W-:Y:S08]  /*16750*/  DEPBAR.LE SB0, 0x0 ;  /* 0x000080000000791a */ /* 0x000ff00000000000 */
[----:B------:R-:W1:Y:S01]  /*16760*/  MUFU.TANH R183, R18 ;  /* 0x0000001200b77308 */ /* 0x000e620000002400 */
[----:B------:R-:W-:Y:S09]  /*16770*/  BAR.SYNC.DEFER_BLOCKING 0x0 ;  /* 0x0000000000007b1d */ /* 0x000ff20000010000 */
[----:B------:R1:W1:Y:S10]  /*16780*/  MUFU.TANH R182, R19 ;  /* 0x0000001300b67308 */ /* 0x0002740000002400 */
[----:B------:R2:W2:Y:S10]  /*16790*/  MUFU.TANH R172, R20 ;  /* 0x0000001400ac7308 */ /* 0x0004b40000002400 */
[----:B------:R3:W3:Y:S01]  /*167a0*/  MUFU.TANH R179, R26 ;  /* 0x0000001a00b37308 */ /* 0x0006e20000002400 */
[C---:B-----5:R-:W-:Y:S05]  /*167b0*/  HMMA.16816.F32 R28, R184.reuse, R12, R28 ;  /* 0x0000000cb81c723c */ /* 0x060fea000000181c */
[----:B-1----:R-:W-:Y:S04]  /*167c0*/  FMUL.FTZ R19, R25, c[0x0][0x320] ;  /* 0x0000c80019137a20 */ /* 0x002fe80000410000 */
[----:B------:R1:W1:Y:S01]  /*167d0*/  MUFU.TANH R174, R27 ;  /* 0x0000001b00ae7308 */ /* 0x0002620000002400 */
[----:B------:R-:W-:Y:S03]  /*167e0*/  HMMA.16816.F32 R32, R184, R14, R32 ;  /* 0x0000000eb820723c */ /* 0x000fe60000001820 */
[----:B--2---:R-:W-:Y:S06]  /*167f0*/  FMUL.FTZ R20, R24, c[0x0][0x320] ;  /* 0x0000c80018147a20 */ /* 0x004fec0000410000 */
[----:B------:R-:W2:Y:S05]  /*16800*/  MUFU.TANH R21, R21 ;  /* 0x0000001500157308 */ /* 0x000eaa0000002400 */
[----:B------:R-:W-:Y:S05]  /*16810*/  FMUL.FTZ R18, R28, c[0x0][0x320] ;  /* 0x0000c8001c127a20 */ /* 0x000fea0000410000 */
[----:B------:R4:W2:Y:S01]  /*16820*/  MUFU.TANH R181, R22 ;  /* 0x0000001600b57308 */ /* 0x0008a20000002400 */
[----:B------:R-:W-:Y:S02]  /*16830*/  FMUL.FTZ R17, R29, c[0x0][0x320] ;  /* 0x0000c8001d117a20 */ /* 0x000fe40000410000 */
[----:B------:R-:W-:Y:S02]  /*16840*/  FMUL.FTZ R29, R30, c[0x0][0x320] ;  /* 0x0000c8001e1d7a20 */ /* 0x000fe40000410000 */
[----:B------:R-:W-:Y:S02]  /*16850*/  FMUL.FTZ R28, R31, c[0x0][0x320] ;  /* 0x0000c8001f1c7a20 */ /* 0x000fe40000410000 */
[----:B------:R-:W-:Y:S02]  /*16860*/  FMUL.FTZ R16, R32, c[0x0][0x320] ;  /* 0x0000c80020107a20 */ /* 0x000fe40000410000 */
[----:B---3--:R-:W-:Y:S01]  /*16870*/  FMUL.FTZ R26, R33, c[0x0][0x320] ;  /* 0x0000c800211a7a20 */ /* 0x008fe20000410000 */
[----:B------:R4:W3:Y:S01]  /*16880*/  MUFU.TANH R180, R23 ;  /* 0x0000001700b47308 */ /* 0x0008e20000002400 */
[----:B-1----:R-:W-:Y:S02]  /*16890*/  FMUL.FTZ R27, R34, c[0x0][0x320] ;  /* 0x0000c800221b7a20 */ /* 0x002fe40000410000 */
[----:B------:R-:W-:Y:S07]  /*168a0*/  FMUL.FTZ R30, R35, c[0x0][0x320] ;  /* 0x0000c800231e7a20 */ /* 0x000fee0000410000 */
        /* <DEDUP_REMOVED lines=14> */
[C---:B------:R-:W-:Y:S01]  /*16990*/  IMAD.WIDE.U32 R8, R0.reuse, c[0x0][0x1e0], RZ ;  /* 0x0000780000087a25 */ /* 0x040fe200078e00ff */
        /* <DEDUP_REMOVED lines=27> */
[--C-:B------:R-:W-:Y:S02]  /*16b50*/  @P1 IADD3.X R7, R0, RZ, R222.reuse, P3, P2 ;  /* 0x000000ff00071210 */ /* 0x100fe40001fe44de */
        /* <DEDUP_REMOVED lines=28> */
.L_x_1947:
[----:B--234-:R-:W-:Y:S05]  /*16d20*/  BSYNC B0 ;  /* 0x0000000000007941 */ /* 0x01cfea0003800000 */
.L_x_1946:
[----:B------:R-:W-:Y:S01]  /*16d30*/  ISETP.GE.AND P1, PT, R244, 0x1, PT ;  /* 0x00000001f400780c */ /* 0x000fe20003f26270 */
[----:B------:R-:W-:Y:S01]  /*16d40*/  IMAD.MOV.U32 R0, RZ, RZ, c[0x0][0x2c4] ;  /* 0x0000b100ff007624 */ /* 0x000fe200078e00ff */
[----:B------:R-:W2:Y:S01]  /*16d50*/  LDL R9, [R1+0x4] ;  /* 0x0000040001097983 */ /* 0x000ea20000100800 */
[----:B------:R-:W-:Y:S03]  /*16d60*/  IMAD R3, R221, -0x30, RZ ;  /* 0xffffffd0dd037824 */ /* 0x000fe600078e02ff */
[----:B------:R-:W-:Y:S01]  /*16d70*/  ISETP.NE.AND P0, PT, R0, 0x1, PT ;  /* 0x000000010000780c */ /* 0x000fe20003f05270 */
[----:B------:R-:W0:Y:S01]  /*16d80*/  LDGDEPBAR ;  /* 0x00000000000079af */ /* 0x000e220000000000 */
[----:B------:R-:W-:Y:S02]  /*16d90*/  IMAD.IADD R15, R3, 0x1, -R236 ;  /* 0x00000001030f7824 */ /* 0x000fe400078e0aec */
[----:B--2---:R-:W-:Y:S05]  /*16da0*/  IMAD R9, R9, 0x80, R240 ;  /* 0x0000008009097824 */ /* 0x004fea00078e02f0 */
[----:B------:R-:W-:Y:S05]  /*16db0*/  IADD3 R9, R237, R9, R238 ;  /* 0x00000009ed097210 */ /* 0x000fea0007ffe0ee */
[----:B------:R-:W-:Y:S05]  /*16dc0*/  @P0 IMAD.HI.U32 R0, R9, c[0x0][0x2c8], RZ ;  /* 0x0000b20009000a27 */ /* 0x000fea00078e00ff */
[----:B------:R-:W-:Y:S02]  /*16dd0*/  @P0 SHF.R.U32.HI R9, RZ, c[0x0][0x2cc], R0 ;  /* 0x0000b300ff090a19 */ /* 0x000fe40000011600 */
[----:B------:R-:W-:Y:S03]  /*16de0*/  IADD3 R0, -R236, 0x1, R3 ;  /* 0x00000001ec007810 */ /* 0x000fe60007ffe103 */
[----:B------:R-:W2:Y:S01]  /*16df0*/  SHFL.IDX PT, R8, R9, RZ, 0x1c1f ;  /* 0x001c1fff09087589 */ /* 0x000ea200000e0000 */
        /* <DEDUP_REMOVED lines=19> */
.L_x_1950:
[----:B------:R-:W-:Y:S04]  /*16f30*/  MOV R14, c[0x0][0x32c] ;  /* 0x0000cb00000e7a02 */ /* 0x000fe80000000f00 */
[----:B------:R-:W-:Y:S11]  /*16f40*/  ISETP.NE.AND P0, PT, R14, 0x1, PT ;  /* 0x000000010e00780c */ /* 0x000ff60003f05270 */
[----:B------:R-:W-:Y:S02]  /*16f50*/  @!UPT UIADD3 URZ, URZ, URZ, URZ ;  /* 0x0000003f3f3ff290 */ /* 0x000fe4000fffe03f */
[----:B------:R-:W-:Y:S05]  /*16f60*/  @P0 IMAD.HI.U32 R14, R8, c[0x0][0x330], RZ ;  /* 0x0000cc00080e0a27 */ /* 0x000fea00078e00ff */
[----:B------:R-:W-:Y:S02]  /*16f70*/  @P0 SHF.R.U32.HI R8, RZ, c[0x0][0x334], R14 ;  /* 0x0000cd00ff080a19 */ /* 0x000fe4000001160e */
.L_x_1951:
[----:B------:R-:W-:Y:S05]  /*16f80*/  BSYNC B0 ;  /* 0x0000000000007941 */ /* 0x000fea0003800000 */
.L_x_1949:
[----:B------:R-:W-:Y:S05]  /*16f90*/  IMAD R8, R8, c[0x0][0x32c], R15 ;  /* 0x0000cb0008087a24 */ /* 0x000fea00078e020f */
[----:B------:R-:W-:Y:S02]  /*16fa0*/  IMNMX R0, R0, R8, !PT ;  /* 0x0000000800007217 */ /* 0x000fe40007800200 */
[----:B------:R-:W-:Y:S04]  /*16fb0*/  IADD3 R8, R8, c[0x0][0x32c], RZ ;  /* 0x0000cb0008087a10 */ /* 0x000fe80007ffe0ff */
[----:B------:R-:W-:Y:S02]  /*16fc0*/  IMNMX R7, R7, R8, PT ;  /* 0x0000000807077217 */ /* 0x000fe40003800200 */
.L_x_1948:
[C---:B------:R-:W-:Y:S02]  /*16fd0*/  ISETP.GE.AND P0, PT, R3.reuse, 0x2, PT ;  /* 0x000000020300780c */ /* 0x040fe40003f06270 */
[----:B------:R-:W-:Y:S02]  /*16fe0*/  ISETP.GE.AND P1, PT, R3, 0x9, PT ;  /* 0x000000090300780c */ /* 0x000fe40003f26270 */
        /* <DEDUP_REMOVED lines=16> */
[C---:B------:R-:W-:Y:S02]  /*170f0*/  ISETP.GT.AND P0, PT, R0.reuse, 0x9, !P1 ;  /* 0x000000090000780c */ /* 0x040fe40004f04270 */
[----:B------:R-:W-:Y:S02]  /*17100*/  ISETP.GE.AND P2, PT, R3, 0x29, PT ;  /* 0x000000290300780c */ /* 0x000fe40003f46270 */
        /* <DEDUP_REMOVED lines=9> */
[----:B------:R-:W-:Y:S02]  /*171a0*/  FSEL R22, R172, -INF , !P0 ;  /* 0xff800000ac167808 */ /* 0x000fe40004000000 */
        /* <DEDUP_REMOVED lines=8> */
[----:B-1----:R-:W-:Y:S02]  /*17230*/  FSEL R20, R20, -INF , !P0 ;  /* 0xff80000014147808 */ /* 0x002fe40004000000 */
        /* <DEDUP_REMOVED lines=40> */
.L_x_1954:
[----:B------:R-:W-:Y:S04]  /*174c0*/  MOV R9, c[0x0][0x32c] ;  /* 0x0000cb0000097a02 */ /* 0x000fe80000000f00 */
[----:B------:R-:W-:Y:S11]  /*174d0*/  ISETP.NE.AND P0, PT, R9, 0x1, PT ;  /* 0x000000010900780c */ /* 0x000ff60003f05270 */
[----:B------:R-:W-:Y:S02]  /*174e0*/  @!UPT UIADD3 URZ, URZ, URZ, URZ ;  /* 0x0000003f3f3ff290 */ /* 0x000fe4000fffe03f */
[----:B------:R-:W-:Y:S05]  /*174f0*/  @P0 IMAD.HI.U32 R9, R0, c[0x0][0x330], RZ ;  /* 0x0000cc0000090a27 */ /* 0x000fea00078e00ff */
[----:B------:R-:W-:Y:S02]  /*17500*/  @P0 SHF.R.U32.HI R0, RZ, c[0x0][0x334], R9 ;  /* 0x0000cd00ff000a19 */ /* 0x000fe40000011609 */
.L_x_1955:
[----:B------:R-:W-:Y:S05]  /*17510*/  BSYNC B0 ;  /* 0x0000000000007941 */ /* 0x000fea0003800000 */
.L_x_1953:
[----:B------:R-:W-:Y:S05]  /*17520*/  IMAD R0, R0, c[0x0][0x32c], R15 ;  /* 0x0000cb0000007a24 */ /* 0x000fea00078e020f */
[----:B------:R-:W-:Y:S02]  /*17530*/  IMNMX R3, R3, R0, !PT ;  /* 0x0000000003037217 */ /* 0x000fe40007800200 */
[----:B------:R-:W-:Y:S04]  /*17540*/  IADD3 R0, R0, c[0x0][0x32c], RZ ;  /* 0x0000cb0000007a10 */ /* 0x000fe80007ffe0ff */
[----:B------:R-:W-:Y:S02]  /*17550*/  IMNMX R7, R7, R0, PT ;  /* 0x0000000007077217 */ /* 0x000fe40003800200 */
.L_x_1952:
        /* <DEDUP_REMOVED lines=22> */
[----:B------:R-:W-:Y:S01]  /*176c0*/  ISETP.GT.AND P0, PT, R3, RZ, !P1 ;  /* 0x000000ff0300720c */ /* 0x000fe20004f04270 */
[----:B------:R-:W1:Y:S01]  /*176d0*/  MUFU.EX2 R0, R0 ;  /* 0x0000000000007308 */ /* 0x000e620000000800 */
[----:B------:R-:W-:Y:S01]  /*176e0*/  LOP3.LUT P1, RZ, R215, 0x8, RZ, 0xc0, !PT ;  /* 0x00000008d7ff7812 */ /* 0x000fe2000782c0ff */
[--C-:B------:R-:W-:Y:S01]  /*176f0*/  FFMA.FTZ R13, R8, c[0x0][0x2d0], -R2.reuse ;  /* 0x0000b400080d7a23 */ /* 0x100fe20000010802 */
[----:B------:R-:W-:Y:S01]  /*17700*/  ISETP.LT.OR P0, PT, R7, 0x1, P0 ;  /* 0x000000010700780c */ /* 0x000fe20000701670 */
[--C-:B------:R-:W-:Y:S02]  /*17710*/  FFMA.FTZ R190, R14, c[0x0][0x2d0], -R2.reuse ;  /* 0x0000b4000ebe7a23 */ /* 0x100fe40000010802 */
[--C-:B------:R-:W-:Y:S01]  /*17720*/  FFMA.FTZ R25, R25, c[0x0][0x2d0], -R2.reuse ;  /* 0x0000b40019197a23 */ /* 0x100fe20000010802 */
[----:B------:R-:W-:Y:S01]  /*17730*/  FSEL R8, R189, -INF , !P0 ;  /* 0xff800000bd087808 */ /* 0x000fe20004000000 */
[--C-:B------:R-:W-:Y:S01]  /*17740*/  FFMA.FTZ R186, R21, c[0x0][0x2d0], -R2.reuse ;  /* 0x0000b40015ba7a23 */ /* 0x100fe20000010802 */
[----:B------:R-:W-:Y:S01]  /*17750*/  LOP3.LUT P0, RZ, R215, 0x10, RZ, 0xc0, !PT ;  /* 0x00000010d7ff7812 */ /* 0x000fe2000780c0ff */
[----:B------:R-:W2:Y:S01]  /*17760*/  MUFU.EX2 R172, R13 ;  /* 0x0000000d00ac7308 */ /* 0x000ea20000000800 */
[--C-:B------:R-:W-:Y:S02]  /*17770*/  FFMA.FTZ R184, R19, c[0x0][0x2d0], -R2.reuse ;  /* 0x0000b40013b87a23 */ /* 0x100fe40000010802 */
[----:B------:R-:W-:Y:S01]  /*17780*/  ISETP.GT.AND P0, PT, R3, 0x1, !P0 ;  /* 0x000000010300780c */ /* 0x000fe20004704270 */
[--C-:B------:R-:W-:Y:S02]  /*17790*/  FFMA.FTZ R193, R18, c[0x0][0x2d0], -R2.reuse ;  /* 0x0000b40012c17a23 */ /* 0x100fe40000010802 */
[--C-:B------:R-:W-:Y:S01]  /*177a0*/  FFMA.FTZ R192, R17, c[0x0][0x2d0], -R2.reuse ;  /* 0x0000b40011c07a23 */ /* 0x100fe20000010802 */
[----:B------:R-:W-:Y:S01]  /*177b0*/  ISETP.LT.OR P0, PT, R7, 0x2, P0 ;  /* 0x000000020700780c */ /* 0x000fe20000701670 */
[--C-:B------:R-:W-:Y:S02]  /*177c0*/  FFMA.FTZ R191, R16, c[0x0][0x2d0], -R2.reuse ;  /* 0x0000b40010bf7a23 */ /* 0x100fe40000010802 */
[----:B------:R-:W3:Y:S01]  /*177d0*/  MUFU.EX2 R25, R25 ;  /* 0x0000001900197308 */ /* 0x000ee20000000800 */
[----:B------:R-:W-:Y:S01]  /*177e0*/  FSEL R12, R188, -INF , !P0 ;  /* 0xff800000bc0c7808 */ /* 0x000fe20004000000 */
[--C-:B------:R-:W-:Y:S01]  /*177f0*/  FFMA.FTZ R187, R22, c[0x0][0x2d0], -R2.reuse ;  /* 0x0000b40016bb7a23 */ /* 0x100fe20000010802 */
[----:B------:R-:W-:Y:S01]  /*17800*/  ISETP.GT.AND P0, PT, R3, 0x8, !P1 ;  /* 0x000000080300780c */ /* 0x000fe20004f04270 */
[--C-:B------:R-:W-:Y:S01]  /*17810*/  FFMA.FTZ R185, R20, c[0x0][0x2d0], -R2.reuse ;  /* 0x0000b40014b97a23 */ /* 0x100fe20000010802 */
[----:B------:R-:W-:Y:S01]  /*17820*/  LOP3.LUT P1, RZ, R215, 0x20, RZ, 0xc0, !PT ;  /* 0x00000020d7ff7812 */ /* 0x000fe2000782c0ff */
[--C-:B------:R-:W-:Y:S01]  /*17830*/  FFMA.FTZ R24, R24, c[0x0][0x2d0], -R2.reuse ;  /* 0x0000b40018187a23 */ /* 0x100fe20000010802 */
[----:B------:R-:W-:Y:S01]  /*17840*/  ISETP.LT.OR P0, PT, R7, 0x9, P0 ;  /* 0x000000090700780c */ /* 0x000fe20000701670 */
[----:B------:R-:W-:Y:S02]  /*17850*/  FFMA.FTZ R23, R23, c[0x0][0x2d0], -R2 ;  /* 0x0000b40017177a23 */ /* 0x000fe40000010802 */
[C---:B-1----:R-:W-:Y:S01]  /*17860*/  FMUL.FTZ R16, R0.reuse, R164 ;  /* 0x000000a400107220 */ /* 0x042fe20000410000 */
[----:B------:R-:W-:Y:S01]  /*17870*/  FSEL R14, R183, -INF , !P0 ;  /* 0xff800000b70e7808 */ /* 0x000fe20004000000 */
[----:B------:R-:W-:Y:S01]  /*17880*/  MUFU.EX2 R24, R24 ;  /* 0x0000001800187308 */ /* 0x000fe20000000800 */
[----:B------:R-:W-:Y:S01]  /*17890*/  LOP3.LUT P0, RZ, R215, 0x4, RZ, 0xc0, !PT ;  /* 0x00000004d7ff7812 */ /* 0x000fe2000780c0ff */
[C---:B--2---:R-:W-:Y:S02]  /*178a0*/  FFMA.FTZ R2, R0.reuse, R229, R172 ;  /* 0x000000e500027223 */ /* 0x044fe400000100ac */
[C---:B------:R-:W-:Y:S01]  /*178b0*/  FMUL.FTZ R17, R0.reuse, R165 ;  /* 0x000000a500117220 */ /* 0x040fe20000410000 */
[----:B------:R-:W-:Y:S01]  /*178c0*/  ISETP.GT.AND P0, PT, R3, 0x9, !P0 ;  /* 0x000000090300780c */ /* 0x000fe20004704270 */
[C---:B------:R-:W-:Y:S02]  /*178d0*/  FMUL.FTZ R32, R0.reuse, R148 ;  /* 0x0000009400207220 */ /* 0x040fe40000410000 */
[C---:B------:R-:W-:Y:S01]  /*178e0*/  FMUL.FTZ R33, R0.reuse, R149 ;  /* 0x0000009500217220 */ /* 0x040fe20000410000 */
[----:B------:R-:W-:Y:S01]  /*178f0*/  ISETP.LT.OR P0, PT, R7, 0xa, P0 ;  /* 0x0000000a0700780c */ /* 0x000fe20000701670 */
[----:B------:R-:W1:Y:S01]  /*17900*/  MUFU.EX2 R23, R23 ;  /* 0x0000001700177308 */ /* 0x000e620000000800 */
[----:B------:R-:W-:Y:S01]  /*17910*/  FMUL.FTZ R20, R0, R160 ;  /* 0x000000a000147220 */ /* 0x000fe20000410000 */
[C---:B---3--:R-:W-:Y:S01]  /*17920*/  F2FP.PACK_AB R172, R25.reuse, R172 ;  /* 0x000000ac19ac723e */ /* 0x048fe200000000ff */
[----:B------:R-:W-:Y:S01]  /*17930*/  FADD.FTZ R13, R25, R2 ;  /* 0x00000002190d7221 */ /* 0x000fe20000010000 */
[----:B------:R-:W-:Y:S01]  /*17940*/  FSEL R175, R182, -INF , !P0 ;  /* 0xff800000b6af7808 */ /* 0x000fe20004000000 */
[C---:B------:R-:W-:Y:S01]  /*17950*/  FMUL.FTZ R21, R0.reuse, R161 ;  /* 0x000000a100157220 */ /* 0x040fe20000410000 */
[----:B------:R-:W-:Y:S01]  /*17960*/  LOP3.LUT P0, RZ, R215, 0x2, RZ, 0xc0, !PT ;  /* 0x00000002d7ff7812 */ /* 0x000fe2000780c0ff */
[----:B------:R-:W-:Y:S01]  /*17970*/  FMUL.FTZ R25, R0, R157 ;  /* 0x0000009d00197220 */ /* 0x000fe20000410000 */
[----:B------:R-:W-:Y:S01]  /*17980*/  FMNMX.FTZ R2, R8, R4, !PT ;  /* 0x0000000408027209 */ /* 0x000fe20007810000 */
[C---:B------:R-:W-:Y:S01]  /*17990*/  FMUL.FTZ R36, R0.reuse, R36 ;  /* 0x0000002400247220 */ /* 0x040fe20000410000 */
[----:B------:R-:W-:Y:S01]  /*179a0*/  ISETP.GT.AND P0, PT, R3, 0x10, !P0 ;  /* 0x000000100300780c */ /* 0x000fe20004704270 */
[----:B------:R-:W-:Y:S01]  /*179b0*/  FMUL.FTZ R37, R0, R37 ;  /* 0x0000002500257220 */ /* 0x000fe20000410000 */
[----:B------:R-:W-:Y:S01]  /*179c0*/  FMNMX.FTZ R2, R12, R2, !PT ;  /* 0x000000020c027209 */ /* 0x000fe20007810000 */
[C---:B------:R-:W-:Y:S01]  /*179d0*/  FMUL.FTZ R40, R0.reuse, R40 ;  /* 0x0000002800287220 */ /* 0x040fe20000410000 */
[----:B------:R-:W-:Y:S01]  /*179e0*/  ISETP.LT.OR P0, PT, R7, 0x11, P0 ;  /* 0x000000110700780c */ /* 0x000fe20000701670 */
[----:B------:R-:W-:Y:S01]  /*179f0*/  FMUL.FTZ R41, R0, R41 ;  /* 0x0000002900297220 */ /* 0x000fe20000410000 */
[----:B------:R-:W-:Y:S01]  /*17a00*/  FMNMX.FTZ R2, R14, R2, !PT ;  /* 0x000000020e027209 */ /* 0x000fe20007810000 */
[C---:B------:R-:W-:Y:S01]  /*17a10*/  FMUL.FTZ R44, R0.reuse, R44 ;  /* 0x0000002c002c7220 */ /* 0x040fe20000410000 */
[----:B------:R-:W-:Y:S01]  /*17a20*/  FSEL R181, R181, -INF , !P0 ;  /* 0xff800000b5b57808 */ /* 0x000fe20004000000 */
[C---:B------:R-:W-:Y:S01]  /*17a30*/  FMUL.FTZ R45, R0.reuse, R45 ;  /* 0x0000002d002d7220 */ /* 0x040fe20000410000 */
[----:B------:R-:W-:Y:S01]  /*17a40*/  LOP3.LUT P0, RZ, R215, 0x1, RZ, 0xc0, !PT ;  /* 0x00000001d7ff7812 */ /* 0x000fe2000780c0ff */
[C---:B------:R-:W-:Y:S01]  /*17a50*/  FMUL.FTZ R48, R0.reuse, R48 ;  /* 0x0000003000307220 */ /* 0x040fe20000410000 */
[----:B------:R-:W-:Y:S01]  /*17a60*/  FMNMX.FTZ R2, R175, R2, !PT ;  /* 0x00000002af027209 */ /* 0x000fe20007810000 */
[C---:B------:R-:W-:Y:S01]  /*17a70*/  FMUL.FTZ R49, R0.reuse, R49 ;  /* 0x0000003100317220 */ /* 0x040fe20000410000 */
[----:B------:R-:W-:Y:S01]  /*17a80*/  ISETP.GT.AND P0, PT, R3, 0x11, !P0 ;  /* 0x000000110300780c */ /* 0x000fe20004704270 */
[C---:B------:R-:W-:Y:S01]  /*17a90*/  FMUL.FTZ R52, R0.reuse, R52 ;  /* 0x0000003400347220 */ /* 0x040fe20000410000 */
[----:B------:R-:W-:Y:S01]  /*17aa0*/  FMNMX.FTZ R2, R181, R2, !PT ;  /* 0x00000002b5027209 */ /* 0x000fe20007810000 */
[C---:B------:R-:W-:Y:S01]  /*17ab0*/  FMUL.FTZ R53, R0.reuse, R53 ;  /* 0x0000003500357220 */ /* 0x040fe20000410000 */
[----:B------:R-:W-:Y:S01]  /*17ac0*/  ISETP.LT.OR P0, PT, R7, 0x12, P0 ;  /* 0x000000120700780c */ /* 0x000fe20000701670 */
[C---:B------:R-:W-:Y:S01]  /*17ad0*/  FMUL.FTZ R56, R0.reuse, R56 ;  /* 0x0000003800387220 */ /* 0x040fe20000410000 */
[----:B------:R-:W-:Y:S01]  /*17ae0*/  MUFU.EX2 R185, R185 ;  /* 0x000000b900b97308 */ /* 0x000fe20000000800 */
[----:B------:R-:W-:Y:S01]  /*17af0*/  FMUL.FTZ R57, R0, R57 ;  /* 0x0000003900397220 */ /* 0x000fe20000410000 */
[----:B------:R-:W-:Y:S01]  /*17b00*/  FSEL R180, R180, -INF , !P0 ;  /* 0xff800000b4b47808 */ /* 0x000fe20004000000 */
[C---:B------:R-:W-:Y:S01]  /*17b10*/  FMUL.FTZ R60, R0.reuse, R60 ;  /* 0x0000003c003c7220 */ /* 0x040fe20000410000 */
[----:B------:R-:W-:Y:S01]  /*17b20*/  ISETP.GT.AND P0, PT, R3, 0x18, !P6 ;  /* 0x000000180300780c */ /* 0x000fe20007704270 */
[----:B------:R-:W-:Y:S01]  /*17b30*/  FMUL.FTZ R61, R0, R61 ;  /* 0x0000003d003d7220 */ /* 0x000fe20000410000 */
[----:B------:R-:W-:Y:S01]  /*17b40*/  FMNMX.FTZ R2, R180, R2, !PT ;  /* 0x00000002b4027209 */ /* 0x000fe20007810000 */
[C---:B------:R-:W-:Y:S01]  /*17b50*/  FMUL.FTZ R64, R0.reuse, R64 ;  /* 0x0000004000407220 */ /* 0x040fe20000410000 */
[----:B------:R-:W-:Y:S01]  /*17b60*/  ISETP.LT.OR P0, PT, R7, 0x19, P0 ;  /* 0x000000190700780c */ /* 0x000fe20000701670 */
[C---:B------:R-:W-:Y:S01]  /*17b70*/  FMUL.FTZ R65, R0.reuse, R65 ;  /* 0x0000004100417220 */ /* 0x040fe20000410000 */
[----:B------:R-:W-:Y:S01]  /*17b80*/  MUFU.EX2 R184, R184 ;  /* 0x000000b800b87308 */ /* 0x000fe20000000800 */
[C---:B------:R-:W-:Y:S01]  /*17b90*/  FMUL.FTZ R68, R0.reuse, R68 ;  /* 0x0000004400447220 */ /* 0x040fe20000410000 */
[----:B------:R-:W-:Y:S01]  /*17ba0*/  FSEL R179, R179, -INF , !P0 ;  /* 0xff800000b3b37808 */ /* 0x000fe20004000000 */
[C---:B------:R-:W-:Y:S01]  /*17bb0*/  FMUL.FTZ R69, R0.reuse, R69 ;  /* 0x0000004500457220 */ /* 0x040fe20000410000 */
[----:B------:R-:W-:Y:S01]  /*17bc0*/  ISETP.GT.AND P0, PT, R3, 0x19, !P5 ;  /* 0x000000190300780c */ /* 0x000fe20006f04270 */
[C---:B------:R-:W-:Y:S01]  /*17bd0*/  FMUL.FTZ R72, R0.reuse, R72 ;  /* 0x0000004800487220 */ /* 0x040fe20000410000 */
[----:B------:R-:W-:Y:S01]  /*17be0*/  FMNMX.FTZ R2, R179, R2, !PT ;  /* 0x00000002b3027209 */ /* 0x000fe20007810000 */
[C---:B------:R-:W-:Y:S01]  /*17bf0*/  FMUL.FTZ R73, R0.reuse, R73 ;  /* 0x0000004900497220 */ /* 0x040fe20000410000 */
[----:B------:R-:W-:Y:S01]  /*17c00*/  ISETP.LT.OR P0, PT, R7, 0x1a, P0 ;  /* 0x0000001a0700780c */ /* 0x000fe20000701670 */
[C---:B------:R-:W-:Y:S02]  /*17c10*/  FMUL.FTZ R76, R0.reuse, R76 ;  /* 0x0000004c004c7220 */ /* 0x040fe40000410000 */
        /* <DEDUP_REMOVED lines=9> */
[----:B-1----:R-:W-:Y:S01]  /*17cb0*/  F2FP.PACK_AB R174, R23, R24 ;  /* 0x0000001817ae723e */ /* 0x002fe200000000ff */
        /* <DEDUP_REMOVED lines=17> */
[C---:B------:R-:W-:Y:S02]  /*17dd0*/  FMUL.FTZ R101, R0.reuse, R101 ;  /* 0x0000006500657220 */ /* 0x040fe40000410000 */
[C---:B------:R-:W-:Y:S01]  /*17de0*/  FMUL.FTZ R104, R0.reuse, R104 ;  /* 0x0000006800687220 */ /* 0x040fe20000410000 */
        /* <DEDUP_REMOVED lines=8> */
[----:B------:R-:W-:Y:S01]  /*17e70*/  FMUL.FTZ R113, R0, R113 ;  /* 0x0000007100717220 */ /* 0x000fe20000410000 */
[----:B------:R-:W-:Y:S01]  /*17e80*/  FSEL R7, R30, -INF , !P0 ;  /* 0xff8000001e077808 */ /* 0x000fe20004000000 */
        /* <DEDUP_REMOVED lines=14> */
[----:B-1----:R-:W-:Y:S05]  /*17f70*/  FMNMX.FTZ R2, R2, R3, !PT ;  /* 0x0000000302027209 */ /* 0x002fea0007810000 */
[----:B------:R-:W1:Y:S02]  /*17f80*/  SHFL.BFLY PT, R3, R2, 0x1, 0x1f ;  /* 0x0c201f0002037f89 */ /* 0x000e6400000e0000 */
[----:B-1----:R-:W-:Y:S01]  /*17f90*/  FMNMX.FTZ R3, R2, R3, !PT ;  /* 0x0000000302037209 */ /* 0x002fe20007810000 */
[----:B------:R-:W-:Y:S02]  /*17fa0*/  FADD.FTZ R2, R24, R13 ;  /* 0x0000000d18027221 */ /* 0x000fe40000010000 */
[C---:B------:R-:W-:Y:S01]  /*17fb0*/  FMUL.FTZ R13, R0.reuse, R169 ;  /* 0x000000a9000d7220 */ /* 0x040fe20000410000 */
[----:B------:R-:W-:Y:S01]  /*17fc0*/  FSETP.NEU.FTZ.AND P0, PT, R3, -INF , PT ;  /* 0xff8000000300780b */ /* 0x000fe20003f1d000 */
[----:B------:R-:W-:Y:S02]  /*17fd0*/  FADD.FTZ R183, R23, R2 ;  /* 0x0000000217b77221 */ /* 0x000fe40000010000 */
[----:B------:R-:W-:Y:S01]  /*17fe0*/  FMUL.FTZ R24, R0, R156 ;  /* 0x0000009c00187220 */ /* 0x000fe20000410000 */
[C---:B------:R-:W-:Y:S01]  /*17ff0*/  FSEL R2, R3.reuse, RZ, P0 ;  /* 0x000000ff03027208 */ /* 0x040fe20000000000 */
[----:B------:R-:W-:Y:S04]  /*18000*/  MUFU.EX2 R156, R186 ;  /* 0x000000ba009c7308 */ /* 0x000fe80000000800 */
[----:B------:R-:W-:Y:S02]  /*18010*/  FADD.FTZ R2, -R2, R4 ;  /* 0x0000000402027221 */ /* 0x000fe40000010100 */
[----:B------:R-:W-:Y:S02]  /*18020*/  FMUL.FTZ R4, R3, c[0x0][0x2d0] ;  /* 0x0000b40003047a20 */ /* 0x000fe40000410000 */
[----:B------:R-:W-:Y:S02]  /*18030*/  FMUL.FTZ R2, R2, c[0x0][0x2d0] ;  /* 0x0000b40002027a20 */ /* 0x000fe40000410000 */
[----:B------:R-:W-:Y:S01]  /*18040*/  MUFU.EX2 R186, R190 ;  /* 0x000000be00ba7308 */ /* 0x000fe20000000800 */
[----:B------:R-:W-:Y:S02]  /*18050*/  FSEL R4, R4, RZ, P0 ;  /* 0x000000ff04047208 */ /* 0x000fe40000000000 */
[----:B------:R-:W-:Y:S03]  /*18060*/  ISETP.GT.AND P0, PT, R221, R235, PT ;  /* 0x000000ebdd00720c */ /* 0x000fe60003f04270 */
[--C-:B------:R-:W-:Y:S02]  /*18070*/  FFMA.FTZ R173, R8, c[0x0][0x2d0], -R4.reuse ;  /* 0x0000b40008ad7a23 */ /* 0x100fe40000010804 */
[--C-:B------:R-:W-:Y:S02]  /*18080*/  FFMA.FTZ R8, R12, c[0x0][0x2d0], -R4.reuse ;  /* 0x0000b4000c087a23 */ /* 0x100fe40000010804 */
[----:B------:R-:W1:Y:S01]  /*18090*/  MUFU.EX2 R2, R2 ;  /* 0x0000000200027308 */ /* 0x000e620000000800 */
[----:B------:R-:W-:Y:S02]  /*180a0*/  FMUL.FTZ R12, R0, R168 ;  /* 0x000000a8000c7220 */ /* 0x000fe40000410000 */
[--C-:B------:R-:W-:Y:S07]  /*180b0*/  FFMA.FTZ R0, R14, c[0x0][0x2d0], -R4.reuse ;  /* 0x0000b4000e007a23 */ /* 0x100fee0000010804 */
        /* <DEDUP_REMOVED lines=153> */
[--C-:B-1----:R-:W-:Y:S04]  /*18a50*/  FFMA.FTZ R0, R178, c[0x0][0x2d0], -R4.reuse ;  /* 0x0000b400b2007a23 */ /* 0x102fe80000010804 */
[----:B------:R-:W1:Y:S01]  /*18a60*/  MUFU.EX2 R178, R0 ;  /* 0x0000000000b27308 */ /* 0x000e620000000800 */
[C---:B--2---:R-:W-:Y:S03]  /*18a70*/  HMMA.16816.F32 R20, R148.reuse, R152, R20 ;  /* 0x000000989414723c */ /* 0x044fe60000001814 */
[----:B-1----:R-:W-:Y:S01]  /*18a80*/  F2FP.PACK_AB R173, R178, R177 ;  /* 0x000000b1b2ad723e */ /* 0x002fe200000000ff */
[--C-:B------:R-:W-:Y:S04]  /*18a90*/  FFMA.FTZ R0, R182, c[0x0][0x2d0], -R4.reuse ;  /* 0x0000b400b6007a23 */ /* 0x100fe80000010804 */
[C---:B------:R-:W-:Y:S01]  /*18aa0*/  HMMA.16816.F32 R24, R148.reuse, R154, R24 ;  /* 0x0000009a9418723c */ /* 0x040fe20000001818 */
[----:B------:R-:W1:Y:S03]  /*18ab0*/  LDSM.16.MT88.4 R152, [R198+0x800] ;  /* 0x00080000c698783b */ /* 0x000e660000004200 */
[----:B------:R-:W-:Y:S02]  /*18ac0*/  FFMA.FTZ R4, R7, c[0x0][0x2d0], -R4 ;  /* 0x0000b40007047a23 */ /* 0x000fe40000010804 */
[----:B------:R2:W-:Y:S10]  /*18ad0*/  MUFU.EX2 R7, R0 ;  /* 0x0000000000077308 */ /* 0x0005f40000000800 */
[----:B------:R-:W3:Y:S01]  /*18ae0*/  MUFU.EX2 R176, R4 ;  /* 0x0000000400b07308 */ /* 0x000ee20000000800 */
[----:B--2---:R-:W-:Y:S01]  /*18af0*/  FADD.FTZ R0, R185, R161 ;  /* 0x000000a1b9007221 */ /* 0x004fe20000010000 */
[----:B---3--:R-:W-:Y:S01]  /*18b00*/  F2FP.PACK_AB R175, R176, R7 ;  /* 0x00000007b0af723e */ /* 0x008fe200000000ff */
[C---:B-1----:R-:W-:Y:S03]  /*18b10*/  HMMA.16816.F32 R28, R148.reuse, R152, R28 ;  /* 0x00000098941c723c */ /* 0x042fe6000000181c */
[----:B------:R-:W-:Y:S02]  /*18b20*/  FADD.FTZ R4, R184, R0 ;  /* 0x00000000b8047221 */ /* 0x000fe40000010000 */
[----:B------:R-:W-:Y:S01]  /*18b30*/  FADD.FTZ R0, R8, R2 ;  /* 0x0000000208007221 */ /* 0x000fe20000010000 */
[-C--:B------:R-:W-:Y:S01]  /*18b40*/  MOV R8, R3.reuse ;  /* 0x0000000300087202 */ /* 0x080fe20000000f00 */
[----:B------:R-:W-:Y:S01]  /*18b50*/  FADD.FTZ R2, R180, R4 ;  /* 0x00000004b4027221 */ /* 0x000fe20000010000 */
[C---:B------:R-:W-:Y:S01]  /*18b60*/  HMMA.16816.F32 R32, R148.reuse, R154, R32 ;  /* 0x0000009a9420723c */ /* 0x040fe20000001820 */
[----:B------:R-:W1:Y:S03]  /*18b70*/  LDSM.16.MT88.4 R152, [R197+0x800] ;  /* 0x00080000c598783b */ /* 0x000e660000004200 */
        /* <DEDUP_REMOVED lines=97> */
.L_x_1945:
[----:B------:R-:W-:Y:S07]  /*19190*/  @!UPT UIADD3 URZ, URZ, URZ, URZ ;  /* 0x0000003f3f3ff290 */ /* 0x000fee000fffe03f */
[----:B------:R-:W-:Y:S02]  /*191a0*/  MOV R7, 0x1f ;  /* 0x0000001f00077802 */ /* 0x000fe40000000f00 */
[----:B------:R-:W-:Y:S01]  /*191b0*/  MOV R5, 0xffffffff ;  /* 0xffffffff00057802 */ /* 0x000fe20000000f00 */
[----:B------:R-:W-:Y:S06]  /*191c0*/  BRA.DIV ~URZ, `(.L_x_1957) ;  /* 0x000066c27f007947 */ /* 0x000fec000b800000 */
[----:B------:R1:W2:Y:S02]  /*191d0*/  SHFL.BFLY PT, R0, R229, 0x2, 0x1f ;  /* 0x0c401f00e5007f89 */ /* 0x0002a400000e0000 */
.L_x_2030:
[----:B--2---:R-:W-:Y:S01]  /*191e0*/  FADD.FTZ R0, R0, R229 ;  /* 0x000000e500007221 */ /* 0x004fe20000010000 */
[----:B------:R-:W-:Y:S05]  /*191f0*/  BRA.DIV ~URZ, `(.L_x_1958) ;  /* 0x000066f27f007947 */ /* 0x000fea000b800000 */
[----:B------:R-:W2:Y:S02]  /*19200*/  SHFL.BFLY PT, R2, R230, 0x2, 0x1f ;  /* 0x0c401f00e6027f89 */ /* 0x000ea400000e0000 */
[----:B--2---:R-:W-:-:S02]  /*19210*/  FADD.FTZ R230, R2, R230 ;  /* 0x000000e602e67221 */ /* 0x004fc40000010000 */
[----:B------:R-:W2:Y:S04]  /*19220*/  SHFL.BFLY PT, R2, R0, 0x1, 0x1f ;  /* 0x0c201f0000027f89 */ /* 0x000ea800000e0000 */
[----:B------:R3:W4:Y:S01]  /*19230*/  SHFL.BFLY PT, R3, R230, 0x1, 0x1f ;  /* 0x0c201f00e6037f89 */ /* 0x00072200000e0000 */
[----:B--2---:R-:W-:-:S05]  /*19240*/  FADD.FTZ R0, R0, R2 ;  /* 0x0000000200007221 */ /* 0x004fca0000010000 */
.L_x_2031:
[----:B------:R-:W-:Y:S01]  /*19250*/  FSETP.NE.FTZ.AND P0, PT, R0, RZ, PT ;  /* 0x000000ff0000720b */ /* 0x000fe20003f15000 */
[----:B----4-:R-:W-:Y:S01]  /*19260*/  FADD.FTZ R3, R3, R230 ;  /* 0x000000e603037221 */ /* 0x010fe20000010000 */
[----:B------:R-:W-:Y:S02]  /*19270*/  MOV R2, RZ ;  /* 0x000000ff00027202 */ /* 0x000fe40000000f00 */
[----:B------:R-:W-:Y:S02]  /*19280*/  MOV R17, 0xff800000 ;  /* 0xff80000000117802 */ /* 0x000fe40000000f00 */
[----:B------:R-:W-:-:S07]  /*19290*/  MOV R19, 0xff800000 ;  /* 0xff80000000137802 */ /* 0x000fce0000000f00 */
[----:B------:R-:W2:Y:S08]  /*192a0*/  @P0 MUFU.LG2 R4, R0 ;  /* 0x0000000000040308 */ /* 0x000eb00000000c00 */
[----:B------:R4:W5:Y:S01]  /*192b0*/  @P0 MUFU.RCP R2, R0 ;  /* 0x0000000000020308 */ /* 0x0009620000001000 */
[----:B--2---:R-:W-:Y:S01]  /*192c0*/  @P0 FMUL.FTZ R4, R4, 0.69314718246459960938 ;  /* 0x3f31721804040820 */ /* 0x004fe20000410000 */
[----:B----4-:R-:W-:Y:S01]  /*192d0*/  @P0 MOV R0, 0x3f317218 ;  /* 0x3f31721800000802 */ /* 0x010fe20000000f00 */
[----:B-----5:R-:W-:-:S02]  /*192e0*/  FMUL.FTZ R168, R2, R168 ;  /* 0x000000a802a87220 */ /* 0x020fc40000410000 */
[----:B------:R-:W-:Y:S02]  /*192f0*/  FMUL.FTZ R169, R2, R169 ;  /* 0x000000a902a97220 */ /* 0x000fe40000410000 */
[----:B------:R-:W-:Y:S02]  /*19300*/  @P0 FMUL.FTZ R0, R0, c[0x0][0x2d0] ;  /* 0x0000b40000000a20 */ /* 0x000fe40000410000 */
[----:B------:R-:W-:Y:S02]  /*19310*/  FMUL.FTZ R164, R2, R164 ;  /* 0x000000a402a47220 */ /* 0x000fe40000410000 */
[----:B------:R-:W-:Y:S01]  /*19320*/  @P0 FFMA.FTZ R17, R0, R9, R4 ;  /* 0x0000000900110223 */ /* 0x000fe20000010004 */
[----:B------:R-:W-:Y:S01]  /*19330*/  FSETP.NE.FTZ.AND P0, PT, R3, RZ, PT ;  /* 0x000000ff0300720b */ /* 0x000fe20003f15000 */
[C---:B------:R-:W-:Y:S01]  /*19340*/  FMUL.FTZ R165, R2.reuse, R165 ;  /* 0x000000a502a57220 */ /* 0x040fe20000410000 */
[----:B------:R-:W-:Y:S01]  /*19350*/  MOV R0, RZ ;  /* 0x000000ff00007202 */ /* 0x000fe20000000f00 */
[----:B------:R-:W-:-:S02]  /*19360*/  FMUL.FTZ R160, R2, R160 ;  /* 0x000000a002a07220 */ /* 0x000fc40000410000 */
[C---:B------:R-:W-:Y:S02]  /*19370*/  FMUL.FTZ R161, R2.reuse, R161 ;  /* 0x000000a102a17220 */ /* 0x040fe40000410000 */
[C---:B------:R-:W-:Y:S02]  /*19380*/  FMUL.FTZ R156, R2.reuse, R156 ;  /* 0x0000009c029c7220 */ /* 0x040fe40000410000 */
[C---:B------:R-:W-:Y:S02]  /*19390*/  FMUL.FTZ R157, R2.reuse, R157 ;  /* 0x0000009d029d7220 */ /* 0x040fe40000410000 */
[C---:B------:R-:W-:Y:S02]  /*193a0*/  FMUL.FTZ R152, R2.reuse, R152 ;  /* 0x0000009802987220 */ /* 0x040fe40000410000 */
[----:B------:R-:W2:Y:S01]  /*193b0*/  @P0 MUFU.LG2 R4, R3 ;  /* 0x0000000300040308 */ /* 0x000ea20000000c00 */
[----:B------:R-:W-:Y:S01]  /*193c0*/  @P0 MOV R5, 0x3f317218 ;  /* 0x3f31721800050802 */ /* 0x000fe20000000f00 */
[----:B------:R-:W-:-:S02]  /*193d0*/  FMUL.FTZ R153, R2, R153 ;  /* 0x0000009902997220 */ /* 0x000fc40000410000 */
[C---:B------:R-:W-:Y:S02]  /*193e0*/  FMUL.FTZ R148, R2.reuse, R148 ;  /* 0x0000009402947220 */ /* 0x040fe40000410000 */
[C---:B------:R-:W-:Y:S02]  /*193f0*/  FMUL.FTZ R149, R2.reuse, R149 ;  /* 0x0000009502957220 */ /* 0x040fe40000410000 */
[----:B------:R2:W4:Y:S01]  /*19400*/  @P0 MUFU.RCP R0, R3 ;  /* 0x0000000300000308 */ /* 0x0005220000001000 */
        /* <DEDUP_REMOVED lines=8> */
[----:B--2---:R-:W-:Y:S02]  /*19490*/  @P0 FMUL.FTZ R3, R4, 0.69314718246459960938 ;  /* 0x3f31721804030820 */ /* 0x004fe40000410000 */
[----:B------:R-:W-:-:S02]  /*194a0*/  @P0 FMUL.FTZ R4, R5, c[0x0][0x2d0] ;  /* 0x0000b40005040a20 */ /* 0x000fc40000410000 */
[C---:B----4-:R-:W-:Y:S02]  /*194b0*/  FMUL.FTZ R170, R0.reuse, R170 ;  /* 0x000000aa00aa7220 */ /* 0x050fe40000410000 */
        /* <DEDUP_REMOVED lines=62> */
[----:B------:R-:W-:Y:S01]  /*198a0*/  FMUL.FTZ R139, R0, R139 ;  /* 0x0000008b008b7220 */ /* 0x000fe20000410000 */
[----:B------:R-:W-:Y:S01]  /*198b0*/  MOV R0, 0x1 ;  /* 0x0000000100007802 */ /* 0x000fe20000000f00 */
[----:B------:R-:W-:Y:S02]  /*198c0*/  @P0 FFMA.FTZ R19, R4, R8, R3 ;  /* 0x0000000804130223 */ /* 0x000fe40000010003 */
        /* <DEDUP_REMOVED lines=44> */
.L_x_1893:
[----:B------:R2:W5:Y:S04]  /*19b90*/  LDL R7, [R1+0xa8] ;  /* 0x0000a80001077983 */ /* 0x0005680000100800 */
[----:B------:R-:W4:Y:S01]  /*19ba0*/  S2R R2, SR_TID.X ;  /* 0x0000000000027919 */ /* 0x000f220000002100 */
[----:B------:R-:W-:Y:S01]  /*19bb0*/  BSSY B0, `(.L_x_1959) ;  /* 0x0000011000007945 */ /* 0x000fe20003800000 */
[----:B----4-:R-:W-:-:S13]  /*19bc0*/  LOP3.LUT P0, RZ, R2, 0xff, RZ, 0xc0, !PT ;  /* 0x000000ff02ff7812 */ /* 0x010fda000780c0ff */
[----:B------:R-:W-:Y:S05]  /*19bd0*/  @P0 BRA `(.L_x_1960) ;  /* 0x000000e000000947 */ /* 0x000fea0003800000 */
[----:B--2---:R-:W2:Y:S01]  /*19be0*/  S2R R2, SR_LANEID ;  /* 0x0000000000027919 */ /* 0x004ea20000000000 */
[----:B------:R-:W-:Y:S01]  /*19bf0*/  VOTEU.ANY UR4, UPT, PT ;  /* 0x0000000000047886 */ /* 0x000fe200038e0100 */
[----:B------:R-:W-:Y:S01]  /*19c00*/  IMAD.MOV.U32 R4, RZ, RZ, c[0x0][0x560] ;  /* 0x00015800ff047624 */ /* 0x000fe200078e00ff */
[----:B------:R-:W2:Y:S01]  /*19c10*/  FLO.U32 R3, UR4 ;  /* 0x0000000400037d00 */ /* 0x000ea200080e0000 */
[----:B------:R-:W-:Y:S01]  /*19c20*/  IMAD.MOV.U32 R5, RZ, RZ, c[0x0][0x564] ;  /* 0x00015900ff057624 */ /* 0x000fe200078e00ff */
[----:B--2---:R-:W-:-:S06]  /*19c30*/  ISETP.EQ.U32.AND P0, PT, R3, R2, PT ;  /* 0x000000020300720c */ /* 0x004fcc0003f02070 */
[----:B------:R-:W2:Y:S07]  /*19c40*/  POPC R2, UR4 ;  /* 0x0000000400027d09 */ /* 0x000eae0008000000 */
[----:B--2---:R2:W4:Y:S04]  /*19c50*/  @P0 ATOMG.E.ADD.STRONG.GPU PT, R2, [R4.64], R2 ;  /* 0x00000002040209a8 */ /* 0x00452800081ee1cc */
[----:B--2---:R-:W2:Y:S04]  /*19c60*/  S2R R4, SR_LTMASK ;  /* 0x0000000000047919 */ /* 0x004ea80000003900 */
[----:B----4-:R2:W4:Y:S02]  /*19c70*/  SHFL.IDX PT, R3, R2, R3, 0x1f ;  /* 0x00001f0302037589 */ /* 0x01052400000e0000 */
[----:B--2---:R-:W-:-:S06]  /*19c80*/  LOP3.LUT R2, R4, UR4, RZ, 0xc0, !PT ;  /* 0x0000000404027c12 */ /* 0x004fcc000f8ec0ff */
[----:B------:R-:W4:Y:S02]  /*19c90*/  POPC R2, R2 ;  /* 0x0000000200027309 */ /* 0x000f240000000000 */
[----:B----45:R-:W-:-:S05]  /*19ca0*/  IADD3 R7, R3, c[0x0][0xc], R2 ;  /* 0x0000030003077a10 */ /* 0x030fca0007ffe002 */
[----:B------:R2:W-:Y:S02]  /*19cb0*/  STL [R1+0xa8], R7 ;  /* 0x0000a80701007387 */ /* 0x0005e40000100800 */
.L_x_1960:
[----:B--2---:R-:W-:Y:S05]  /*19cc0*/  BSYNC B0 ;  /* 0x0000000000007941 */ /* 0x004fea0003800000 */
.L_x_1959:
[----:B------:R-:W-:Y:S01]  /*19cd0*/  PRMT R0, R0, 0x9910, RZ ;  /* 0x0000991000007816 */ /* 0x000fe200000000ff */
[----:B------:R-:W-:Y:S01]  /*19ce0*/  BSSY B1, `(.L_x_1961) ;  /* 0x0000434000017945 */ /* 0x000fe20003800000 */
[----:B-----5:R-:W-:Y:S02]  /*19cf0*/  IMAD.MOV.U32 R145, RZ, RZ, R7 ;  /* 0x000000ffff917224 */ /* 0x020fe400078e0007 */
[----:B------:R-:W-:-:S13]  /*19d00*/  ISETP.NE.AND P0, PT, R0, RZ, PT ;  /* 0x000000ff0000720c */ /* 0x000fda0003f05270 */
[----:B------:R-:W-:Y:S05]  /*19d10*/  @!P0 BRA `(.L_x_1962) ;  /* 0x000034e000008947 */ /* 0x000fea0003800000 */
[----:B------:R-:W2:Y:S04]  /*19d20*/  LDL R12, [R1+0x88] ;  /* 0x00008800010c7983 */ /* 0x000ea80000100800 */
[----:B------:R-:W4:Y:S04]  /*19d30*/  LDL R10, [R1+0x8c] ;  /* 0x00008c00010a7983 */ /* 0x000f280000100800 */
[----:B---3--:R-:W3:Y:S04]  /*19d40*/  LDL R7, [R1+0x94] ;  /* 0x0000940001077983 */ /* 0x008ee80000100800 */
[----:B------:R-:W3:Y:S04]  /*19d50*/  LDL R9, [R1+0x90] ;  /* 0x0000900001097983 */ /* 0x000ee80000100800 */
[----:B------:R-:W3:Y:S04]  /*19d60*/  LDL R8, [R1+0xa4] ;  /* 0x0000a40001087983 */ /* 0x000ee80000100800 */
[----:B------:R-:W3:Y:S04]  /*19d70*/  LDL R5, [R1+0x9c] ;  /* 0x00009c0001057983 */ /* 0x000ee80000100800 */
[----:B------:R-:W3:Y:S04]  /*19d80*/  LDL R4, [R1+0xa0] ;  /* 0x0000a00001047983 */ /* 0x000ee80000100800 */
[----:B------:R-:W3:Y:S01]  /*19d90*/  LDL R3, [R1+0x98] ;  /* 0x0000980001037983 */ /* 0x000ee20000100800 */
[----:B------:R-:W-:Y:S01]  /*19da0*/  WARPSYNC 0xffffffff ;  /* 0xffffffff00007948 */ /* 0x000fe20003800000 */
[----:B------:R-:W-:-:S02]  /*19db0*/  F2FP.PACK_AB R2, R169, R168 ;  /* 0x000000a8a902723e */ /* 0x000fc400000000ff */
[----:B------:R-:W-:Y:S01]  /*19dc0*/  BAR.SYNC.DEFER_BLOCKING 0x1, 0x100 ;  /* 0x0044000000007b1d */ /* 0x000fe20000010000 */
[----:B------:R-:W-:Y:S02]  /*19dd0*/  F2FP.PACK_AB R0, R171, R170 ;  /* 0x000000aaab00723e */ /* 0x000fe400000000ff */
[----:B------:R-:W-:-:S04]  /*19de0*/  ISETP.NE.U32.AND P0, PT, RZ, c[0x0][0x508], PT ;  /* 0x00014200ff007a0c */ /* 0x000fc80003f05070 */
[----:B------:R-:W-:Y:S02]  /*19df0*/  ISETP.NE.AND.EX P1, PT, RZ, c[0x0][0x50c], PT, P0 ;  /* 0x00014300ff007a0c */ /* 0x000fe40003f25300 */
[----:B------:R-:W-:Y:S01]  /*19e00*/  ISETP.NE.U32.AND P2, PT, RZ, c[0x0][0x500], PT ;  /* 0x00014000ff007a0c */ /* 0x000fe20003f45070 */
[----:B------:R-:W-:-:S03]  /*19e10*/  IMAD.MOV.U32 R18, RZ, RZ, c[0x0][0x388] ;  /* 0x0000e200ff127624 */ /* 0x000fc600078e00ff */
[----:B------:R-:W-:Y:S01]  /*19e20*/  ISETP.NE.AND.EX P2, PT, RZ, c[0x0][0x504], PT, P2 ;  /* 0x00014100ff007a0c */ /* 0x000fe20003f45320 */
[----:B--2---:R2:W-:Y:S04]  /*19e30*/  STS [R12+0x80], R2 ;  /* 0x000080020c007388 */ /* 0x0045e80000000800 */
[----:B------:R1:W-:Y:S01]  /*19e40*/  STS [R12+0x480], R0 ;  /* 0x000480000c007388 */ /* 0x0003e20000000800 */
[----:B--2---:R-:W-:Y:S02]  /*19e50*/  F2FP.PACK_AB R2, R165, R164 ;  /* 0x000000a4a502723e */ /* 0x004fe400000000ff */
[----:B-1----:R-:W-:-:S03]  /*19e60*/  F2FP.PACK_AB R0, R167, R166 ;  /* 0x000000a6a700723e */ /* 0x002fc600000000ff */
[----:B----4-:R1:W-:Y:S04]  /*19e70*/  STS [R10], R2 ;  /* 0x000000020a007388 */ /* 0x0103e80000000800 */
[----:B------:R2:W-:Y:S01]  /*19e80*/  STS [R10+0x400], R0 ;  /* 0x000400000a007388 */ /* 0x0005e20000000800 */
[----:B-1----:R-:W-:Y:S02]  /*19e90*/  F2FP.PACK_AB R2, R161, R160 ;  /* 0x000000a0a102723e */ /* 0x002fe400000000ff */
[----:B--2---:R-:W-:-:S03]  /*19ea0*/  F2FP.PACK_AB R0, R163, R162 ;  /* 0x000000a2a300723e */ /* 0x004fc600000000ff */
[----:B---3--:R1:W-:Y:S04]  /*19eb0*/  STS [R7+0x80], R2 ;  /* 0x0000800207007388 */ /* 0x0083e80000000800 */
[----:B------:R2:W-:Y:S01]  /*19ec0*/  STS [R7+0x480], R0 ;  /* 0x0004800007007388 */ /* 0x0005e20000000800 */
[----:B-1----:R-:W-:Y:S02]  /*19ed0*/  F2FP.PACK_AB R2, R157, R156 ;  /* 0x0000009c9d02723e */ /* 0x002fe400000000ff */
[----:B--2---:R-:W-:-:S03]  /*19ee0*/  F2FP.PACK_AB R0, R159, R158 ;  /* 0x0000009e9f00723e */ /* 0x004fc600000000ff */
[----:B------:R1:W-:Y:S04]  /*19ef0*/  STS [R9], R2 ;  /* 0x0000000209007388 */ /* 0x0003e80000000800 */
[----:B------:R2:W-:Y:S01]  /*19f00*/  STS [R9+0x400], R0 ;  /* 0x0004000009007388 */ /* 0x0005e20000000800 */
[----:B-1----:R-:W-:Y:S02]  /*19f10*/  F2FP.PACK_AB R2, R153, R152 ;  /* 0x000000989902723e */ /* 0x002fe400000000ff */
[----:B--2---:R-:W-:-:S03]  /*19f20*/  F2FP.PACK_AB R0, R155, R154 ;  /* 0x0000009a9b00723e */ /* 0x004fc600000000ff */
[----:B------:R1:W-:Y:S04]  /*19f30*/  STS [R8+0x80], R2 ;  /* 0x0000800208007388 */ /* 0x0003e80000000800 */
        /* <DEDUP_REMOVED lines=92> */
[----:B------:R2:W-:Y:S04]  /*1a500*/  STS [R9+0xc400], R0 ;  /* 0x00c4000009007388 */ /* 0x0005e80000000800 */
[----:B------:R-:W3:Y:S01]  /*1a510*/  LDL.LU R7, [R1+0x84] ;  /* 0x0000840001077983 */ /* 0x000ee20000300800 */
        /* <DEDUP_REMOVED lines=14> */
[----:B------:R-:W-:Y:S01]  /*1a600*/  STS [R3+0xc000], R2 ;  /* 0x00c0000203007388 */ /* 0x000fe20000000800 */
[----:B------:R-:W-:-:S03]  /*1a610*/  IMAD.MOV.U32 R4, RZ, RZ, 0x4 ;  /* 0x00000004ff047424 */ /* 0x000fc600078e00ff */
[----:B------:R1:W-:Y:S02]  /*1a620*/  STS [R3+0xc400], R0 ;  /* 0x00c4000003007388 */ /* 0x0003e40000000800 */
[CC--:B-1----:R-:W-:Y:S02]  /*1a630*/  @P1 IMAD.WIDE R2, R239.reuse, R4.reuse, c[0x0][0x508] ;  /* 0x00014200ef021625 */ /* 0x0c2fe400078e0204 */
[----:B------:R-:W-:Y:S02]  /*1a640*/  BAR.SYNC.DEFER_BLOCKING 0x1, 0x100 ;  /* 0x0044000000007b1d */ /* 0x000fe40000010000 */
[----:B------:R-:W-:-:S04]  /*1a650*/  IMAD.WIDE R4, R239, R4, c[0x0][0x500] ;  /* 0x00014000ef047625 */ /* 0x000fc800078e0204 */
[----:B------:R1:W5:Y:S02]  /*1a660*/  @P1 LDG.E R18, [R2.64] ;  /* 0x0000000c02121981 */ /* 0x000364000c1e1900 */
[----:B-1----:R-:W-:-:S06]  /*1a670*/  IMAD.MOV.U32 R2, RZ, RZ, RZ ;  /* 0x000000ffff027224 */ /* 0x002fcc00078e00ff */
[----:B------:R1:W5:Y:S01]  /*1a680*/  @P2 LDG.E R2, [R4.64] ;  /* 0x0000000c04022981 */ /* 0x000362000c1e1900 */
[----:B---3--:R-:W-:-:S04]  /*1a690*/  ISETP.NE.AND P0, PT, R7, RZ, PT ;  /* 0x000000ff0700720c */ /* 0x008fc80003f05270 */
[----:B------:R-:W-:Y:S01]  /*1a6a0*/  SEL R3, R7, c[0x0][0x3d4], P0 ;  /* 0x0000f50007037a07 */ /* 0x000fe20000000000 */
[----:B------:R-:W-:Y:S05]  /*1a6b0*/  @P1 BRA `(.L_x_1963) ;  /* 0x0000004000001947 */ /* 0x000fea0003800000 */
[----:B-1----:R-:W-:Y:S05]  /*1a6c0*/  @!P2 BRA `(.L_x_1963) ;  /* 0x000000300000a947 */ /* 0x002fea0003800000 */
[----:B------:R1:W2:Y:S04]  /*1a6d0*/  LDG.E R0, [R4.64] ;  /* 0x0000000c04007981 */ /* 0x0002a8000c1e1900 */
[----:B-1----:R-:W2:Y:S02]  /*1a6e0*/  LDG.E R4, [R4.64+0x4] ;  /* 0x0000040c04047981 */ /* 0x002ea4000c1e1900 */
[----:B--2--5:R-:W-:Y:S02]  /*1a6f0*/  IADD3 R18, -R0, R4, RZ ;  /* 0x0000000400127210 */ /* 0x024fe40007ffe1ff */
.L_x_1963:
[----:B-1----:R-:W2:Y:S04]  /*1a700*/  LDL R21, [R1+0x1b8] ;  /* 0x0001b80001157983 */ /* 0x002ea80000100800 */
[----:B------:R-:W2:Y:S04]  /*1a710*/  LDL R172, [R1+0x70] ;  /* 0x0000700001ac7983 */ /* 0x000ea80000100800 */
[----:B------:R-:W3:Y:S04]  /*1a720*/  LDL R22, [R1+0xac] ;  /* 0x0000ac0001167983 */ /* 0x000ee80000100800 */
[----:B------:R-:W4:Y:S01]  /*1a730*/  LDL R20, [R1+0x1b4] ;  /* 0x0001b40001147983 */ /* 0x000f220000100800 */
[----:B------:R-:W-:Y:S01]  /*1a740*/  IMAD.MOV.U32 R16, RZ, RZ, 0x368 ;  /* 0x00000368ff107424 */ /* 0x000fe200078e00ff */
[----:B------:R-:W-:-:S04]  /*1a750*/  ISETP.GT.AND P2, PT, R3, 0x1, PT ;  /* 0x000000010300780c */ /* 0x000fc80003f44270 */
[----:B------:R-:W-:-:S04]  /*1a760*/  SEL R16, R16, 0x328, P2 ;  /* 0x0000032810107807 */ /* 0x000fc80001000000 */
[----:B------:R-:W1:Y:S08]  /*1a770*/  LDC.64 R8, c[0x0][R16+0x170] ;  /* 0x00005c0010087b82 */ /* 0x000e700000000a00 */
[----:B------:R-:W1:Y:S01]  /*1a780*/  LDC.64 R12, c[0x0][R16+0x168] ;  /* 0x00005a00100c7b82 */ /* 0x000e620000000a00 */
[----:B------:R-:W-:-:S07]  /*1a790*/  ISETP.NE.U32.AND P0, PT, RZ, c[0x0][0x500], PT ;  /* 0x00014000ff007a0c */ /* 0x000fce0003f05070 */
[----:B------:R-:W2:Y:S01]  /*1a7a0*/  LDC.64 R14, c[0x0][R16+0x178] ;  /* 0x00005e00100e7b82 */ /* 0x000ea20000000a00 */
[----:B------:R-:W-:Y:S02]  /*1a7b0*/  ISETP.NE.AND.EX P0, PT, RZ, c[0x0][0x504], PT, P0 ;  /* 0x00014100ff007a0c */ /* 0x000fe40003f05300 */
[----:B------:R-:W-:Y:S02]  /*1a7c0*/  SHF.R.S32.HI R3, RZ, 0x1f, R239 ;  /* 0x0000001fff037819 */ /* 0x000fe400000114ef */
[----:B------:R-:W-:Y:S02]  /*1a7d0*/  SEL R0, R239, RZ, !P0 ;  /* 0x000000ffef007207 */ /* 0x000fe40004000000 */
[----:B------:R-:W-:Y:S02]  /*1a7e0*/  SEL R4, R3, RZ, !P0 ;  /* 0x000000ff03047207 */ /* 0x000fe40004000000 */
[----:B-----5:R-:W-:Y:S01]  /*1a7f0*/  SHF.R.S32.HI R10, RZ, 0x1f, R2 ;  /* 0x0000001fff0a7819 */ /* 0x020fe20000011402 */
[----:B-1----:R-:W-:-:S04]  /*1a800*/  IMAD R3, R9, R0, RZ ;  /* 0x0000000009037224 */ /* 0x002fc800078e02ff */
[C---:B------:R-:W-:Y:S02]  /*1a810*/  IMAD R7, R8.reuse, R4, R3 ;  /* 0x0000000408077224 */ /* 0x040fe400078e0203 */
[----:B------:R-:W-:-:S04]  /*1a820*/  IMAD.WIDE.U32 R4, R8, R0, RZ ;  /* 0x0000000008047225 */ /* 0x000fc800078e00ff */
[----:B------:R-:W-:-:S04]  /*1a830*/  IMAD.WIDE.U32 R8, R12, R243, RZ ;  /* 0x000000f30c087225 */ /* 0x000fc800078e00ff */
[----:B------:R-:W-:Y:S01]  /*1a840*/  IMAD R3, R13, R243, RZ ;  /* 0x000000f30d037224 */ /* 0x000fe200078e02ff */
[----:B------:R-:W-:-:S03]  /*1a850*/  IADD3 R13, P1, P0, R4, R8, R2 ;  /* 0x00000008040d7210 */ /* 0x000fc6000783e002 */
[----:B------:R-:W-:Y:S02]  /*1a860*/  IMAD.IADD R8, R9, 0x1, R3 ;  /* 0x0000000109087824 */ /* 0x000fe400078e0203 */
[----:B------:R-:W-:Y:S02]  /*1a870*/  IMAD.MOV.U32 R3, RZ, RZ, c[0x0][0x4e8] ;  /* 0x00013a00ff037624 */ /* 0x000fe400078e00ff */
[----:B------:R-:W-:-:S03]  /*1a880*/  IMAD.IADD R7, R5, 0x1, R7 ;  /* 0x0000000105077824 */ /* 0x000fc600078e0207 */
[----:B------:R-:W-:Y:S02]  /*1a890*/  ISETP.NE.AND P3, PT, R3, 0x1, PT ;  /* 0x000000010300780c */ /* 0x000fe40003f65270 */
[----:B------:R-:W-:Y:S01]  /*1a8a0*/  IADD3.X R12, R7, R8, R10, P1, P0 ;  /* 0x00000008070c7210 */ /* 0x000fe20000fe040a */
[----:B--2---:R-:W-:Y:S01]  /*1a8b0*/  IMAD.IADD R7, R21, 0x1, R172 ;  /* 0x0000000115077824 */ /* 0x004fe200078e02ac */
[----:B---3--:R-:W-:-:S09]  /*1a8c0*/  SEL R4, R22, RZ, P2 ;  /* 0x000000ff16047207 */ /* 0x008fd20001000000 */
[----:B------:R-:W-:-:S04]  /*1a8d0*/  @P3 IMAD.HI.U32 R8, R7, c[0x0][0x4ec], RZ ;  /* 0x00013b0007083a27 */ /* 0x000fc800078e00ff */
[-C--:B------:R-:W-:Y:S02]  /*1a8e0*/  IMAD R9, R15, R4.reuse, RZ ;  /* 0x000000040f097224 */ /* 0x080fe400078e02ff */
[----:B------:R-:W-:-:S04]  /*1a8f0*/  IMAD.WIDE.U32 R4, R14, R4, RZ ;  /* 0x000000040e047225 */ /* 0x000fc800078e00ff */
[----:B------:R-:W-:Y:S01]  /*1a900*/  IMAD.MOV.U32 R3, RZ, RZ, R7 ;  /* 0x000000ffff037224 */ /* 0x000fe200078e0007 */
[----:B------:R-:W-:Y:S01]  /*1a910*/  @P3 SHF.R.U32.HI R3, RZ, c[0x0][0x4f0], R8 ;  /* 0x00013c00ff033a19 */ /* 0x000fe20000011608 */
[----:B------:R-:W-:-:S03]  /*1a920*/  IMAD.IADD R9, R5, 0x1, R9 ;  /* 0x0000000105097824 */ /* 0x000fc600078e0209 */
[----:B------:R-:W-:Y:S02]  /*1a930*/  IADD3 R4, P1, P0, R3, R13, R4 ;  /* 0x0000000d03047210 */ /* 0x000fe4000783e004 */
[----:B------:R-:W-:-:S04]  /*1a940*/  SHF.R.S32.HI R5, RZ, 0x1f, R3 ;  /* 0x0000001fff057819 */ /* 0x000fc80000011403 */
[----:B------:R-:W-:Y:S02]  /*1a950*/  IADD3.X R5, R5, R12, R9, P1, P0 ;  /* 0x0000000c05057210 */ /* 0x000fe40000fe0409 */
[----:B------:R-:W1:Y:S01]  /*1a960*/  LDC.64 R8, c[0x0][R16+0x160] ;  /* 0x0000580010087b82 */ /* 0x000e620000000a00 */
[----:B------:R-:W2:Y:S01]  /*1a970*/  S2R R22, SR_TID.X ;  /* 0x0000000000167919 */ /* 0x000ea20000002100 */
[----:B------:R-:W-:-:S04]  /*1a980*/  IMAD.MOV R3, RZ, RZ, -R3 ;  /* 0x000000ffff037224 */ /* 0x000fc800078e0a03 */
[----:B------:R-:W-:-:S05]  /*1a990*/  IMAD R3, R3, c[0x0][0x4e8], R7 ;  /* 0x00013a0003037a24 */ /* 0x000fca00078e0207 */
[----:B------:R-:W-:Y:S02]  /*1a9a0*/  SHF.R.S32.HI R12, RZ, 0x1f, R3 ;  /* 0x0000001fff0c7819 */ /* 0x000fe40000011403 */
[----:B--2---:R-:W-:-:S04]  /*1a9b0*/  SHF.R.S32.HI R21, RZ, 0x1f, R22 ;  /* 0x0000001fff157819 */ /* 0x004fc80000011416 */
[----:B------:R-:W-:Y:S01]  /*1a9c0*/  LEA.HI R21, R21, R22, RZ, 0x5 ;  /* 0x0000001615157211 */ /* 0x000fe200078f28ff */
[----:B-1----:R-:W-:-:S04]  /*1a9d0*/  IMAD.WIDE.U32 R4, R8, R3, R4 ;  /* 0x0000000308047225 */ /* 0x002fc800078e0004 */
[----:B------:R-:W-:Y:S02]  /*1a9e0*/  IMAD R3, R9, R3, RZ ;  /* 0x0000000309037224 */ /* 0x000fe400078e02ff */
[----:B------:R-:W-:Y:S02]  /*1a9f0*/  IMAD.MOV.U32 R9, RZ, RZ, c[0x0][0x4a8] ;  /* 0x00012a00ff097624 */ /* 0x000fe400078e00ff */
[----:B------:R-:W-:Y:S02]  /*1aa00*/  IMAD R3, R8, R12, R3 ;  /* 0x0000000c08037224 */ /* 0x000fe400078e0203 */
[----:B------:R-:W-:Y:S01]  /*1aa10*/  IMAD.MOV.U32 R8, RZ, RZ, c[0x0][0x4ac] ;  /* 0x00012b00ff087624 */ /* 0x000fe200078e00ff */
[----:B------:R-:W-:Y:S01]  /*1aa20*/  SEL R9, R9, c[0x0][0x450], P2 ;  /* 0x0001140009097a07 */ /* 0x000fe20001000000 */
[----:B------:R-:W-:-:S03]  /*1aa30*/  IMAD.IADD R3, R5, 0x1, R3 ;  /* 0x0000000105037824 */ /* 0x000fc600078e0203 */
[----:B------:R-:W-:Y:S02]  /*1aa40*/  SEL R8, R8, c[0x0][0x454], P2 ;  /* 0x0001150008087a07 */ /* 0x000fe40001000000 */
[C---:B------:R-:W-:Y:S02]  /*1aa50*/  LEA R9, P0, R4.reuse, R9, 0x2 ;  /* 0x0000000904097211 */ /* 0x040fe400078010ff */
[----:B------:R-:W-:Y:S02]  /*1aa60*/  LOP3.LUT R21, R21, 0xffffffe0, RZ, 0xc0, !PT ;  /* 0xffffffe015157812 */ /* 0x000fe400078ec0ff */
[----:B------:R-:W-:Y:S02]  /*1aa70*/  LEA.HI.X R5, R4, R8, R3, 0x2, P0 ;  /* 0x0000000804057211 */ /* 0x000fe400000f1403 */
[----:B------:R-:W-:Y:S01]  /*1aa80*/  SHFL.IDX PT, R8, R9, RZ, 0x1c1f ;  /* 0x001c1fff09087589 */ /* 0x000fe200000e0000 */
[----:B------:R-:W-:-:S03]  /*1aa90*/  IMAD.IADD R21, R22, 0x1, -R21 ;  /* 0x0000000116157824 */ /* 0x000fc600078e0a15 */
[----:B------:R-:W-:Y:S01]  /*1aaa0*/  SHFL.IDX PT, R4, R9, 0x1, 0x1c1f ;  /* 0x003c1f0009047f89 */ /* 0x000fe200000e0000 */
[----:B----4-:R-:W-:-:S03]  /*1aab0*/  IMAD.IADD R14, R20, 0x1, R172 ;  /* 0x00000001140e7824 */ /* 0x010fc600078e02ac */
[----:B------:R-:W1:Y:S04]  /*1aac0*/  SHFL.IDX PT, R9, R5, RZ, 0x1c1f ;  /* 0x001c1fff05097589 */ /* 0x000e6800000e0000 */
[----:B------:R-:W2:Y:S01]  /*1aad0*/  SHFL.IDX PT, R5, R5, 0x1, 0x1c1f ;  /* 0x003c1f0005057f89 */ /* 0x000ea200000e0000 */
[----:B------:R-:W-:Y:S01]  /*1aae0*/  IMAD R3, R18, c[0x0][0x4e8], RZ ;  /* 0x00013a0012037a24 */ /* 0x000fe200078e02ff */
[----:B------:R-:W-:Y:S02]  /*1aaf0*/  LOP3.LUT P0, RZ, R21, 0x3, RZ, 0xc0, !PT ;  /* 0x0000000315ff7812 */ /* 0x000fe4000780c0ff */
[C---:B------:R-:W-:Y:S02]  /*1ab00*/  IADD3 R16, R14.reuse, 0x8, RZ ;  /* 0x000000080e107810 */ /* 0x040fe40007ffe0ff */
[----:B------:R-:W-:-:S02]  /*1ab10*/  ISETP.GE.OR P1, PT, R14, R3, P0 ;  /* 0x000000030e00720c */ /* 0x000fc40000726670 */
[----:B------:R-:W-:-:S11]  /*1ab20*/  ISETP.GE.OR P0, PT, R16, R3, P0 ;  /* 0x000000031000720c */ /* 0x000fd60000706670 */
[----:B-1----:R1:W-:Y:S04]  /*1ab30*/  @!P1 ST.E [R8.64], R17 ;  /* 0x0000001108009985 */ /* 0x0023e8000c10190c */
[----:B--2---:R1:W-:Y:S01]  /*1ab40*/  @!P0 ST.E [R4.64], R19 ;  /* 0x0000001304008985 */ /* 0x0043e2000c10190c */
[----:B------:R-:W-:Y:S05]  /*1ab50*/  @P2 BRA `(.L_x_1964) ;  /* 0x00000a3000002947 */ /* 0x000fea0003800000 */
[----:B------:R-:W2:Y:S01]  /*1ab60*/  S2R R20, SR_TID.X ;  /* 0x0000000000147919 */ /* 0x000ea20000002100 */
[----:B------:R-:W-:Y:S01]  /*1ab70*/  IMAD R10, R10, c[0x0][0x3a0], RZ ;  /* 0x0000e8000a0a7a24 */ /* 0x000fe200078e02ff */
[----:B-1----:R-:W-:Y:S01]  /*1ab80*/  SHF.R.S32.HI R8, RZ, 0x1f, R0 ;  /* 0x0000001fff087819 */ /* 0x002fe20000011400 */
[----:B------:R-:W-:Y:S01]  /*1ab90*/  IMAD.WIDE.U32 R4, R2, c[0x0][0x3a0], RZ ;  /* 0x0000e80002047a25 */ /* 0x000fe200078e00ff */
[----:B------:R1:W3:Y:S01]  /*1aba0*/  LDS.128 R32, [R220+0x80] ;  /* 0x00008000dc207984 */ /* 0x0002e20000000c00 */
[----:B------:R-:W-:-:S02]  /*1abb0*/  IADD3 R14, R231, R172, RZ ;  /* 0x000000ace70e7210 */ /* 0x000fc40007ffe0ff */
[----:B------:R-:W-:Y:S01]  /*1abc0*/  IMAD R2, R2, c[0x0][0x3a4], R10 ;  /* 0x0000e90002027a24 */ /* 0x000fe200078e020a */
[----:B------:R1:W4:Y:S04]  /*1abd0*/  LDS.128 R48, [R220+0x1080] ;  /* 0x00108000dc307984 */ /* 0x0003280000000c00 */
[----:B------:R-:W-:Y:S01]  /*1abe0*/  IADD3 R3, R5, R2, RZ ;  /* 0x0000000205037210 */ /* 0x000fe20007ffe0ff */
[----:B------:R-:W-:Y:S01]  /*1abf0*/  IMAD.MOV.U32 R2, RZ, RZ, R4 ;  /* 0x000000ffff027224 */ /* 0x000fe200078e0004 */
[----:B------:R1:W1:Y:S03]  /*1ac00*/  LDS.128 R64, [R220+0x2080] ;  /* 0x00208000dc407984 */ /* 0x0002660000000c00 */
[C---:B------:R-:W-:Y:S01]  /*1ac10*/  IMAD.WIDE.U32 R4, R243.reuse, c[0x0][0x3e8], R2 ;  /* 0x0000fa00f3047a25 */ /* 0x040fe200078e0002 */
[----:B------:R1:W1:Y:S03]  /*1ac20*/  LDS.128 R80, [R220+0x3080] ;  /* 0x00308000dc507984 */ /* 0x0002660000000c00 */
[----:B------:R-:W-:Y:S01]  /*1ac30*/  IMAD R3, R8, c[0x0][0x3f0], RZ ;  /* 0x0000fc0008037a24 */ /* 0x000fe200078e02ff */
[----:B------:R1:W1:Y:S01]  /*1ac40*/  LDS.128 R28, [R220+0x4080] ;  /* 0x00408000dc1c7984 */ /* 0x0002620000000c00 */
[----:B------:R-:W-:Y:S01]  /*1ac50*/  IMAD R5, R243, c[0x0][0x3ec], R5 ;  /* 0x0000fb00f3057a24 */ /* 0x000fe200078e0205 */
[----:B--2---:R-:W-:Y:S01]  /*1ac60*/  SHF.R.S32.HI R15, RZ, 0x1f, R20 ;  /* 0x0000001fff0f7819 */ /* 0x004fe20000011414 */
[C---:B------:R-:W-:Y:S01]  /*1ac70*/  IMAD R9, R0.reuse, c[0x0][0x3f4], R3 ;  /* 0x0000fd0000097a24 */ /* 0x040fe200078e0203 */
[----:B------:R2:W1:Y:S01]  /*1ac80*/  LDS.128 R44, [R220+0x5080] ;  /* 0x00508000dc2c7984 */ /* 0x0004620000000c00 */
[----:B------:R-:W-:Y:S01]  /*1ac90*/  IMAD.WIDE.U32 R4, R0, c[0x0][0x3f0], R4 ;  /* 0x0000fc0000047a25 */ /* 0x000fe200078e0004 */
[----:B------:R-:W-:-:S02]  /*1aca0*/  LEA.HI R15, R15, R20, RZ, 0x3 ;  /* 0x000000140f0f7211 */ /* 0x000fc400078f18ff */
[----:B------:R2:W1:Y:S01]  /*1acb0*/  LDS.128 R60, [R220+0x6080] ;  /* 0x00608000dc3c7984 */ /* 0x0004620000000c00 */
[----:B------:R-:W-:Y:S01]  /*1acc0*/  IMAD.IADD R5, R5, 0x1, R9 ;  /* 0x0000000105057824 */ /* 0x000fe200078e0209 */
[----:B------:R-:W-:Y:S02]  /*1acd0*/  LOP3.LUT R15, R15, 0xfffffff8, RZ, 0xc0, !PT ;  /* 0xfffffff80f0f7812 */ /* 0x000fe400078ec0ff */
[----:B------:R2:W1:Y:S02]  /*1ace0*/  LDS.128 R76, [R220+0x7080] ;  /* 0x00708000dc4c7984 */ /* 0x0004640000000c00 */
[----:B------:R-:W-:Y:S02]  /*1acf0*/  IADD3 R15, -R15, R20, RZ ;  /* 0x000000140f0f7210 */ /* 0x000fe40007ffe1ff */
[----:B------:R2:W1:Y:S02]  /*1ad00*/  LDS.128 R24, [R220+0x8080] ;  /* 0x00808000dc187984 */ /* 0x0004640000000c00 */
[----:B------:R-:W-:-:S02]  /*1ad10*/  LEA R7, R15, R231, 0x5 ;  /* 0x000000e70f077211 */ /* 0x000fc400078e28ff */
[----:B------:R2:W1:Y:S02]  /*1ad20*/  LDS.128 R40, [R220+0x9080] ;  /* 0x00908000dc287984 */ /* 0x0004640000000c00 */
[----:B------:R-:W-:Y:S02]  /*1ad30*/  IADD3 R7, R172, R7, RZ ;  /* 0x00000007ac077210 */ /* 0x000fe40007ffe0ff */
[----:B------:R2:W1:Y:S02]  /*1ad40*/  LDS.128 R56, [R220+0xa080] ;  /* 0x00a08000dc387984 */ /* 0x0004640000000c00 */
[----:B------:R-:W-:Y:S01]  /*1ad50*/  MOV R2, R7 ;  /* 0x0000000700027202 */ /* 0x000fe20000000f00 */
[----:B------:R-:W-:Y:S01]  /*1ad60*/  @P3 IMAD.HI.U32 R8, R7, c[0x0][0x4ec], RZ ;  /* 0x00013b0007083a27 */ /* 0x000fe200078e00ff */
[----:B------:R2:W1:Y:S04]  /*1ad70*/  LDS.128 R72, [R220+0xb080] ;  /* 0x00b08000dc487984 */ /* 0x0004680000000c00 */
[----:B------:R2:W1:Y:S01]  /*1ad80*/  LDS.128 R20, [R220+0xc080] ;  /* 0x00c08000dc147984 */ /* 0x0004620000000c00 */
[----:B------:R-:W-:-:S03]  /*1ad90*/  @P3 SHF.R.U32.HI R2, RZ, c[0x0][0x4f0], R8 ;  /* 0x00013c00ff023a19 */ /* 0x000fc60000011608 */
[----:B------:R2:W1:Y:S01]  /*1ada0*/  LDS.128 R36, [R220+0xd080] ;  /* 0x00d08000dc247984 */ /* 0x0004620000000c00 */
[----:B------:R-:W-:Y:S02]  /*1adb0*/  SHF.R.S32.HI R3, RZ, 0x1f, R2 ;  /* 0x0000001fff037819 */ /* 0x000fe40000011402 */
[----:B------:R-:W-:Y:S01]  /*1adc0*/  IADD3 R0, -R2, RZ, RZ ;  /* 0x000000ff02007210 */ /* 0x000fe20007ffe1ff */
[----:B------:R2:W1:Y:S02]  /*1add0*/  LDS.128 R52, [R220+0xe080] ;  /* 0x00e08000dc347984 */ /* 0x0004640000000c00 */
[----:B------:R-:W-:Y:S02]  /*1ade0*/  IMAD R3, R3, c[0x0][0x3e0], RZ ;  /* 0x0000f80003037a24 */ /* 0x000fe400078e02ff */
[----:B------:R2:W1:Y:S01]  /*1adf0*/  LDS.128 R68, [R220+0xf080] ;  /* 0x00f08000dc447984 */ /* 0x0004620000000c00 */
[----:B------:R-:W-:Y:S02]  /*1ae00*/  IMAD R0, R0, c[0x0][0x4e8], R7 ;  /* 0x00013a0000007a24 */ /* 0x000fe400078e0207 */
[----:B------:R-:W-:-:S02]  /*1ae10*/  IMAD R7, R2, c[0x0][0x3e4], R3 ;  /* 0x0000f90002077a24 */ /* 0x000fc400078e0203 */
        /* <DEDUP_REMOVED lines=10> */
[----:B--234-:R2:W3:Y:S02]  /*1aec0*/  SHFL.IDX PT, R7, R15, RZ, 0x181f ;  /* 0x00181fff0f077589 */ /* 0x01c4e400000e0000 */
.L_x_2032:
[----:B------:R-:W-:Y:S05]  /*1aed0*/  BRA.DIV ~URZ, `(.L_x_1966) ;  /* 0x00004b927f007947 */ /* 0x000fea000b800000 */
[----:B------:R4:W2:Y:S02]  /*1aee0*/  SHFL.IDX PT, R0, R17, RZ, 0x181f ;  /* 0x00181fff11007589 */ /* 0x0008a400000e0000 */
.L_x_2033:
[----:B------:R-:W-:Y:S01]  /*1aef0*/  IMAD R16, R18, c[0x0][0x4e8], RZ ;  /* 0x00013a0012107a24 */ /* 0x000fe200078e02ff */
[----:B------:R-:W-:Y:S04]  /*1af00*/  BSSY B0, `(.L_x_1967) ;  /* 0x0000016000007945 */ /* 0x000fe80003800000 */
[----:B------:R-:W-:-:S13]  /*1af10*/  ISETP.GE.AND P0, PT, R14, R16, PT ;  /* 0x000000100e00720c */ /* 0x000fda0003f06270 */
[----:B------:R-:W-:Y:S05]  /*1af20*/  @P0 BRA `(.L_x_1968) ;  /* 0x0000013000000947 */ /* 0x000fea0003800000 */
[----:B------:R-:W5:Y:S04]  /*1af30*/  LDL R84, [R1+0x78] ;  /* 0x0000780001547983 */ /* 0x000f680000100800 */
[----:B----4-:R-:W4:Y:S04]  /*1af40*/  LDL R19, [R1+0x80] ;  /* 0x0000800001137983 */ /* 0x010f280000100800 */
[----:B---3--:R-:W3:Y:S01]  /*1af50*/  LDL R10, [R1+0x7c] ;  /* 0x00007c00010a7983 */ /* 0x008ee20000100800 */
[----:B------:R-:W-:Y:S02]  /*1af60*/  ISETP.GE.AND P3, PT, R140, c[0x0][0x3c8], PT ;  /* 0x0000f2008c007a0c */ /* 0x000fe40003f66270 */
[----:B------:R-:W-:-:S02]  /*1af70*/  ISETP.GE.AND P2, PT, R144, c[0x0][0x3c8], PT ;  /* 0x0000f20090007a0c */ /* 0x000fc40003f46270 */
[----:B------:R-:W-:Y:S02]  /*1af80*/  ISETP.GE.AND P1, PT, R233, c[0x0][0x3c8], PT ;  /* 0x0000f200e9007a0c */ /* 0x000fe40003f26270 */
[----:B------:R-:W-:-:S07]  /*1af90*/  ISETP.GE.AND P0, PT, R234, c[0x0][0x3c8], PT ;  /* 0x0000f200ea007a0c */ /* 0x000fce0003f06270 */
[-C--:B--2---:R-:W-:Y:S02]  /*1afa0*/  @!P3 LEA R12, P4, R140, R0.reuse, 0x1 ;  /* 0x000000008c0cb211 */ /* 0x084fe400078808ff */
[-C--:B------:R-:W-:Y:S02]  /*1afb0*/  @!P2 LEA R8, P6, R252, R0.reuse, 0x1 ;  /* 0x00000000fc08a211 */ /* 0x080fe400078c08ff */
[-C--:B------:R-:W-:Y:S02]  /*1afc0*/  @!P1 LEA R4, P5, R233, R0.reuse, 0x1 ;  /* 0x00000000e9049211 */ /* 0x080fe400078a08ff */
[----:B------:R-:W-:Y:S02]  /*1afd0*/  @!P3 LEA.HI.X R13, R140, R7, R141, 0x1, P4 ;  /* 0x000000078c0db211 */ /* 0x000fe400020f0c8d */
[----:B------:R-:W-:-:S03]  /*1afe0*/  @!P0 LEA R2, P4, R234, R0, 0x1 ;  /* 0x00000000ea028211 */ /* 0x000fc600078808ff */
[----:B------:R2:W-:Y:S01]  /*1aff0*/  @!P3 ST.E.128 [R12.64], R32 ;  /* 0x000000200c00b985 */ /* 0x0005e2000c101d0c */
[-C--:B-----5:R-:W-:Y:S02]  /*1b000*/  @!P2 LEA.HI.X R9, R252, R7.reuse, R84, 0x1, P6 ;  /* 0x00000007fc09a211 */ /* 0x0a0fe400030f0c54 */
[----:B----4-:R-:W-:-:S03]  /*1b010*/  @!P1 LEA.HI.X R5, R233, R7, R19, 0x1, P5 ;  /* 0x00000007e9059211 */ /* 0x010fc600028f0c13 */
[----:B-1----:R2:W-:Y:S01]  /*1b020*/  @!P2 ST.E.128 [R8.64], R28 ;  /* 0x0000001c0800a985 */ /* 0x0025e2000c101d0c */
[----:B---3--:R-:W-:-:S03]  /*1b030*/  @!P0 LEA.HI.X R3, R234, R7, R10, 0x1, P4 ;  /* 0x00000007ea038211 */ /* 0x008fc600020f0c0a */
[----:B------:R2:W-:Y:S04]  /*1b040*/  @!P1 ST.E.128 [R4.64], R24 ;  /* 0x0000001804009985 */ /* 0x0005e8000c101d0c */
[----:B------:R2:W-:Y:S02]  /*1b050*/  @!P0 ST.E.128 [R2.64], R20 ;  /* 0x0000001402008985 */ /* 0x0005e4000c101d0c */
.L_x_1968:
[----:B------:R-:W-:Y:S05]  /*1b060*/  BSYNC B0 ;  /* 0x0000000000007941 */ /* 0x000fea0003800000 */
.L_x_1967:
[----:B------:R-:W-:Y:S05]  /*1b070*/  BRA.DIV ~URZ, `(.L_x_1969) ;  /* 0x00004a727f007947 */ /* 0x000fea000b800000 */
[----:B---3--:R3:W4:Y:S04]  /*1b080*/  SHFL.IDX PT, R7, R15, 0x1, 0x181f ;  /* 0x00381f000f077f89 */ /* 0x00872800000e0000 */
[----:B--2---:R3:W2:Y:S02]  /*1b090*/  SHFL.IDX PT, R0, R17, 0x1, 0x181f ;  /* 0x00381f0011007f89 */ /* 0x0046a400000e0000 */
.L_x_2034:
[----:B------:R-:W-:Y:S01]  /*1b0a0*/  IADD3 R2, R14, 0x20, RZ ;  /* 0x000000200e027810 */ /* 0x000fe20007ffe0ff */
[----:B------:R-:W-:Y:S03]  /*1b0b0*/  BSSY B0, `(.L_x_1970) ;  /* 0x0000016000007945 */ /* 0x000fe60003800000 */
[----:B------:R-:W-:-:S13]  /*1b0c0*/  ISETP.GE.AND P0, PT, R2, R16, PT ;  /* 0x000000100200720c */ /* 0x000fda0003f06270 */
[----:B------:R-:W-:Y:S05]  /*1b0d0*/  @P0 BRA `(.L_x_1971) ;  /* 0x0000013000000947 */ /* 0x000fea0003800000 */
[----:B------:R-:W5:Y:S04]  /*1b0e0*/  LDL R19, [R1+0x78] ;  /* 0x0000780001137983 */ /* 0x000f680000100800 */
[----:B---3--:R-:W3:Y:S04]  /*1b0f0*/  LDL R18, [R1+0x80] ;  /* 0x0000800001127983 */ /* 0x008ee80000100800 */
[----:B----4-:R-:W4:Y:S01]  /*1b100*/  LDL R10, [R1+0x7c] ;  /* 0x00007c00010a7983 */ /* 0x010f220000100800 */
        /* <DEDUP_REMOVED lines=11> */
[----:B---3--:R-:W-:-:S03]  /*1b1c0*/  @!P1 LEA.HI.X R5, R233, R7, R18, 0x1, P5 ;  /* 0x00000007e9059211 */ /* 0x008fc600028f0c12 */
[----:B-1----:R2:W-:Y:S01]  /*1b1d0*/  @!P2 ST.E.128 [R8.64], R44 ;  /* 0x0000002c0800a985 */ /* 0x0025e2000c101d0c */
[----:B----4-:R-:W-:-:S03]  /*1b1e0*/  @!P0 LEA.HI.X R3, R234, R7, R10, 0x1, P4 ;  /* 0x00000007ea038211 */ /* 0x010fc600020f0c0a */
[----:B------:R2:W-:Y:S04]  /*1b1f0*/  @!P1 ST.E.128 [R4.64], R40 ;  /* 0x0000002804009985 */ /* 0x0005e8000c101d0c */
[----:B------:R2:W-:Y:S02]  /*1b200*/  @!P0 ST.E.128 [R2.64], R36 ;  /* 0x0000002402008985 */ /* 0x0005e4000c101d0c */
.L_x_1971:
[----:B------:R-:W-:Y:S05]  /*1b210*/  BSYNC B0 ;  /* 0x0000000000007941 */ /* 0x000fea0003800000 */
.L_x_1970:
[----:B------:R-:W-:Y:S05]  /*1b220*/  BRA.DIV ~URZ, `(.L_x_1972) ;  /* 0x000049b27f007947 */ /* 0x000fea000b800000 */
[----:B----4-:R4:W3:Y:S02]  /*1b230*/  SHFL.IDX PT, R7, R15, 0x2, 0x181f ;  /* 0x00581f000f077f89 */ /* 0x0108e400000e0000 */
.L_x_2035:
[----:B------:R-:W-:Y:S05]  /*1b240*/  BRA.DIV ~URZ, `(.L_x_1973) ;  /* 0x00004a127f007947 */ /* 0x000fea000b800000 */
[----:B--2---:R2:W4:Y:S02]  /*1b250*/  SHFL.IDX PT, R0, R17, 0x2, 0x181f ;  /* 0x00581f0011007f89 */ /* 0x00452400000e0000 */
.L_x_2036:
[----:B------:R-:W-:Y:S01]  /*1b260*/  IADD3 R2, R14, 0x40, RZ ;  /* 0x000000400e027810 */ /* 0x000fe20007ffe0ff */
[----:B------:R-:W-:Y:S03]  /*1b270*/  BSSY B0, `(.L_x_1974) ;  /* 0x0000016000007945 */ /* 0x000fe60003800000 */
[----:B------:R-:W-:-:S13]  /*1b280*/  ISETP.GE.AND P0, PT, R2, R16, PT ;  /* 0x000000100200720c */ /* 0x000fda0003f06270 */
[----:B------:R-:W-:Y:S05]  /*1b290*/  @P0 BRA `(.L_x_1975) ;  /* 0x0000013000000947 */ /* 0x000fea0003800000 */
[----:B------:R-:W5:Y:S04]  /*1b2a0*/  LDL R19, [R1+0x78] ;  /* 0x0000780001137983 */ /* 0x000f680000100800 */
[----:B--2---:R-:W2:Y:S04]  /*1b2b0*/  LDL R18, [R1+0x80] ;  /* 0x0000800001127983 */ /* 0x004ea80000100800 */
[----:B----4-:R-:W4:Y:S01]  /*1b2c0*/  LDL R10, [R1+0x7c] ;  /* 0x00007c00010a7983 */ /* 0x010f220000100800 */
[----:B------:R-:W-:Y:S02]  /*1b2d0*/  ISETP.GE.AND P3, PT, R140, c[0x0][0x3c8], PT ;  /* 0x0000f2008c007a0c */ /* 0x000fe40003f66270 */
[----:B------:R-:W-:-:S02]  /*1b2e0*/  ISETP.GE.AND P2, PT, R144, c[0x0][0x3c8], PT ;  /* 0x0000f20090007a0c */ /* 0x000fc40003f46270 */
[----:B------:R-:W-:Y:S02]  /*1b2f0*/  ISETP.GE.AND P1, PT, R233, c[0x0][0x3c8], PT ;  /* 0x0000f200e9007a0c */ /* 0x000fe40003f26270 */
[----:B------:R-:W-:-:S07]  /*1b300*/  ISETP.GE.AND P0, PT, R234, c[0x0][0x3c8], PT ;  /* 0x0000f200ea007a0c */ /* 0x000fce0003f06270 */
[-C--:B------:R-:W-:Y:S02]  /*1b310*/  @!P3 LEA R12, P4, R140, R0.reuse, 0x1 ;  /* 0x000000008c0cb211 */ /* 0x080fe400078808ff */
[-C--:B------:R-:W-:Y:S02]  /*1b320*/  @!P2 LEA R8, P6, R252, R0.reuse, 0x1 ;  /* 0x00000000fc08a211 */ /* 0x080fe400078c08ff */
[-C--:B------:R-:W-:Y:S02]  /*1b330*/  @!P1 LEA R4, P5, R233, R0.reuse, 0x1 ;  /* 0x00000000e9049211 */ /* 0x080fe400078a08ff */
[----:B---3--:R-:W-:Y:S02]  /*1b340*/  @!P3 LEA.HI.X R13, R140, R7, R141, 0x1, P4 ;  /* 0x000000078c0db211 */ /* 0x008fe400020f0c8d */
[----:B------:R-:W-:-:S03]  /*1b350*/  @!P0 LEA R2, P4, R234, R0, 0x1 ;  /* 0x00000000ea028211 */ /* 0x000fc600078808ff */
[----:B-1----:R1:W-:Y:S01]  /*1b360*/  @!P3 ST.E.128 [R12.64], R64 ;  /* 0x000000400c00b985 */ /* 0x0023e2000c101d0c */
[-C--:B-----5:R-:W-:Y:S02]  /*1b370*/  @!P2 LEA.HI.X R9, R252, R7.reuse, R19, 0x1, P6 ;  /* 0x00000007fc09a211 */ /* 0x0a0fe400030f0c13 */
[----:B--2---:R-:W-:-:S03]  /*1b380*/  @!P1 LEA.HI.X R5, R233, R7, R18, 0x1, P5 ;  /* 0x00000007e9059211 */ /* 0x004fc600028f0c12 */
[----:B------:R1:W-:Y:S01]  /*1b390*/  @!P2 ST.E.128 [R8.64], R60 ;  /* 0x0000003c0800a985 */ /* 0x0003e2000c101d0c */
[----:B----4-:R-:W-:-:S03]  /*1b3a0*/  @!P0 LEA.HI.X R3, R234, R7, R10, 0x1, P4 ;  /* 0x00000007ea038211 */ /* 0x010fc600020f0c0a */
[----:B------:R1:W-:Y:S04]  /*1b3b0*/  @!P1 ST.E.128 [R4.64], R56 ;  /* 0x0000003804009985 */ /* 0x0003e8000c101d0c */
[----:B------:R1:W-:Y:S02]  /*1b3c0*/  @!P0 ST.E.128 [R2.64], R52 ;  /* 0x0000003402008985 */ /* 0x0003e4000c101d0c */
.L_x_1975:
[----:B------:R-:W-:Y:S05]  /*1b3d0*/  BSYNC B0 ;  /* 0x0000000000007941 */ /* 0x000fea0003800000 */
.L_x_1974:
[----:B------:R-:W-:Y:S05]  /*1b3e0*/  BRA.DIV ~URZ, `(.L_x_1976) ;  /* 0x000048f27f007947 */ /* 0x000fea000b800000 */
[----:B---3--:R3:W2:Y:S04]  /*1b3f0*/  SHFL.IDX PT, R7, R15, 0x3, 0x181f ;  /* 0x00781f000f077f89 */ /* 0x0086a800000e0000 */
[----:B----4-:R3:W4:Y:S02]  /*1b400*/  SHFL.IDX PT, R0, R17, 0x3, 0x181f ;  /* 0x00781f0011007f89 */ /* 0x01072400000e0000 */
.L_x_2037:
[----:B-1----:R-:W-:-:S04]  /*1b410*/  IADD3 R2, R14, 0x60, RZ ;  /* 0x000000600e027810 */ /* 0x002fc80007ffe0ff */
[----:B------:R-:W-:-:S13]  /*1b420*/  ISETP.GE.AND P0, PT, R2, R16, PT ;  /* 0x000000100200720c */ /* 0x000fda0003f06270 */
[----:B------:R-:W-:Y:S05]  /*1b430*/  @P0 BRA `(.L_x_1977) ;  /* 0x00002be000000947 */ /* 0x000fea0003800000 */
[----:B------:R-:W5:Y:S04]  /*1b440*/  LDL R12, [R1+0x78] ;  /* 0x00007800010c7983 */ /* 0x000f680000100800 */
[----:B---3--:R-:W3:Y:S01]  /*1b450*/  LDL R10, [R1+0x80] ;  /* 0x00008000010a7983 */ /* 0x008ee20000100800 */
[----:B------:R-:W-:Y:S02]  /*1b460*/  ISETP.GE.AND P2, PT, R140, c[0x0][0x3c8], PT ;  /* 0x0000f2008c007a0c */ /* 0x000fe40003f46270 */
[----:B------:R-:W-:Y:S02]  /*1b470*/  ISETP.GE.AND P1, PT, R144, c[0x0][0x3c8], PT ;  /* 0x0000f20090007a0c */ /* 0x000fe40003f26270 */
[----:B------:R-:W-:-:S09]  /*1b480*/  ISETP.GE.AND P0, PT, R233, c[0x0][0x3c8], PT ;  /* 0x0000f200e9007a0c */ /* 0x000fd20003f06270 */
[-C--:B----4-:R-:W-:Y:S02]  /*1b490*/  @!P2 LEA R8, P5, R140, R0.reuse, 0x1 ;  /* 0x000000008c08a211 */ /* 0x090fe400078a08ff */
[-C--:B------:R-:W-:Y:S02]  /*1b4a0*/  @!P1 LEA R4, P4, R252, R0.reuse, 0x1 ;  /* 0x00000000fc049211 */ /* 0x080fe400078808ff */
[----:B------:R-:W-:Y:S02]  /*1b4b0*/  @!P0 LEA R2, P3, R233, R0, 0x1 ;  /* 0x00000000e9028211 */ /* 0x000fe400078608ff */
[----:B--2---:R-:W-:-:S05]  /*1b4c0*/  @!P2 LEA.HI.X R9, R140, R7, R141, 0x1, P5 ;  /* 0x000000078c09a211 */ /* 0x004fca00028f0c8d */
[----:B------:R1:W-:Y:S01]  /*1b4d0*/  @!P2 ST.E.128 [R8.64], R80 ;  /* 0x000000500800a985 */ /* 0x0003e2000c101d0c */
[-C--:B-----5:R-:W-:Y:S02]  /*1b4e0*/  @!P1 LEA.HI.X R5, R252, R7.reuse, R12, 0x1, P4 ;  /* 0x00000007fc059211 */ /* 0x0a0fe400020f0c0c */
[----:B---3--:R-:W-:-:S03]  /*1b4f0*/  @!P0 LEA.HI.X R3, R233, R7, R10, 0x1, P3 ;  /* 0x00000007e9038211 */ /* 0x008fc600018f0c0a */
        /* <DEDUP_REMOVED lines=9> */
.L_x_1964:
[----:B-1----:R-:W2:Y:S01]  /*1b590*/  LDL.LU R5, [R1+0xac] ;  /* 0x0000ac0001057983 */ /* 0x002ea20000300800 */
[----:B------:R-:W-:Y:S01]  /*1b5a0*/  IMAD R10, R10, c[0x0][0x408], RZ ;  /* 0x000102000a0a7a24 */ /* 0x000fe200078e02ff */
[----:B------:R-:W-:-:S03]  /*1b5b0*/  SHF.R.S32.HI R4, RZ, 0x1f, R0 ;  /* 0x0000001fff047819 */ /* 0x000fc60000011400 */
[C---:B------:R-:W-:Y:S02]  /*1b5c0*/  IMAD R10, R2.reuse, c[0x0][0x40c], R10 ;  /* 0x00010300020a7a24 */ /* 0x040fe400078e020a */
[----:B------:R-:W-:-:S04]  /*1b5d0*/  IMAD.WIDE.U32 R2, R2, c[0x0][0x408], RZ ;  /* 0x0001020002027a25 */ /* 0x000fc800078e00ff */
[----:B------:R-:W-:Y:S01]  /*1b5e0*/  IMAD R4, R4, c[0x0][0x440], RZ ;  /* 0x0001100004047a24 */ /* 0x000fe200078e02ff */
[----:B------:R-:W-:-:S03]  /*1b5f0*/  IADD3 R3, R3, R10, RZ ;  /* 0x0000000a03037210 */ /* 0x000fc60007ffe0ff */
[----:B------:R-:W-:Y:S02]  /*1b600*/  IMAD R4, R0, c[0x0][0x444], R4 ;  /* 0x0001110000047a24 */ /* 0x000fe400078e0204 */
[----:B------:R-:W-:-:S04]  /*1b610*/  IMAD.WIDE.U32 R2, R243, c[0x0][0x438], R2 ;  /* 0x00010e00f3027a25 */ /* 0x000fc800078e0002 */
[----:B------:R-:W-:-:S04]  /*1b620*/  IMAD R3, R243, c[0x0][0x43c], R3 ;  /* 0x00010f00f3037a24 */ /* 0x000fc800078e0203 */
[----:B------:R-:W-:Y:S01]  /*1b630*/  IMAD.WIDE.U32 R2, R0, c[0x0][0x440], R2 ;  /* 0x0001100000027a25 */ /* 0x000fe200078e0002 */
[----:B------:R-:W-:-:S04]  /*1b640*/  MOV R0, R7 ;  /* 0x0000000700007202 */ /* 0x000fc80000000f00 */
[----:B------:R-:W-:Y:S01]  /*1b650*/  IADD3 R3, R3, R4, RZ ;  /* 0x0000000403037210 */ /* 0x000fe20007ffe0ff */
[----:B------:R-:W-:-:S05]  /*1b660*/  @P3 IMAD.HI.U32 R4, R7, c[0x0][0x4ec], RZ ;  /* 0x00013b0007043a27 */ /* 0x000fca00078e00ff */
[----:B------:R-:W-:-:S04]  /*1b670*/  @P3 SHF.R.U32.HI R0, RZ, c[0x0][0x4f0], R4 ;  /* 0x00013c00ff003a19 */ /* 0x000fc80000011604 */
[----:B------:R-:W-:-:S05]  /*1b680*/  SHF.R.S32.HI R4, RZ, 0x1f, R0 ;  /* 0x0000001fff047819 */ /* 0x000fca0000011400 */
[----:B------:R-:W-:-:S04]  /*1b690*/  IMAD R4, R4, c[0x0][0x430], RZ ;  /* 0x00010c0004047a24 */ /* 0x000fc800078e02ff */
[----:B------:R-:W-:Y:S02]  /*1b6a0*/  IMAD R4, R0, c[0x0][0x434], R4 ;  /* 0x00010d0000047a24 */ /* 0x000fe400078e0204 */
[----:B--2---:R-:W-:-:S04]  /*1b6b0*/  IMAD.WIDE.U32 R2, R5, c[0x0][0x448], R2 ;  /* 0x0001120005027a25 */ /* 0x004fc800078e0002 */
[----:B------:R-:W-:-:S04]  /*1b6c0*/  IMAD R3, R5, c[0x0][0x44c], R3 ;  /* 0x0001130005037a24 */ /* 0x000fc800078e0203 */
[C---:B------:R-:W-:Y:S01]  /*1b6d0*/  IMAD.WIDE.U32 R2, R0.reuse, c[0x0][0x430], R2 ;  /* 0x00010c0000027a25 */ /* 0x040fe200078e0002 */
[----:B------:R-:W-:-:S04]  /*1b6e0*/  IADD3 R0, -R0, RZ, RZ ;  /* 0x000000ff00007210 */ /* 0x000fc80007ffe1ff */
[----:B------:R-:W-:Y:S01]  /*1b6f0*/  IADD3 R3, R3, R4, RZ ;  /* 0x0000000403037210 */ /* 0x000fe20007ffe0ff */
[----:B------:R-:W-:-:S04]  /*1b700*/  IMAD R7, R0, c[0x0][0x4e8], R7 ;  /* 0x00013a0000077a24 */ /* 0x000fc800078e0207 */
[----:B------:R-:W-:Y:S01]  /*1b710*/  IMAD.WIDE.U32 R2, R7, c[0x0][0x428], R2 ;  /* 0x00010a0007027a25 */ /* 0x000fe200078e0002 */
[----:B------:R-:W-:-:S04]  /*1b720*/  SHF.R.S32.HI R0, RZ, 0x1f, R7 ;  /* 0x0000001fff007819 */ /* 0x000fc80000011407 */
[----:B------:R-:W-:Y:S01]  /*1b730*/  LEA R5, P0, R2, c[0x0][0x400], 0x2 ;  /* 0x0001000002057a11 */ /* 0x000fe200078010ff */
[----:B------:R-:W-:-:S04]  /*1b740*/  IMAD R0, R0, c[0x0][0x428], RZ ;  /* 0x00010a0000007a24 */ /* 0x000fc800078e02ff */
[----:B------:R-:W-:-:S05]  /*1b750*/  IMAD R7, R7, c[0x0][0x42c], R0 ;  /* 0x00010b0007077a24 */ /* 0x000fca00078e0200 */
[----:B------:R-:W-:-:S04]  /*1b760*/  IADD3 R7, R3, R7, RZ ;  /* 0x0000000703077210 */ /* 0x000fc80007ffe0ff */
[----:B------:R-:W-:Y:S01]  /*1b770*/  LEA.HI.X R7, R2, c[0x0][0x404], R7, 0x2, P0 ;  /* 0x0001010002077a11 */ /* 0x000fe200000f1407 */
[----:B------:R-:W-:Y:S05]  /*1b780*/  BRA.DIV ~URZ, `(.L_x_1978) ;  /* 0x000046427f007947 */ /* 0x000fea000b800000 */
[----:B------:R1:W2:Y:S02]  /*1b790*/  SHFL.IDX PT, R4, R7, RZ, 0x1c1f ;  /* 0x001c1fff07047589 */ /* 0x0002a400000e0000 */
.L_x_2038:
[----:B------:R-:W-:Y:S05]  /*1b7a0*/  BRA.DIV ~URZ, `(.L_x_1979) ;  /* 0x000046a27f007947 */ /* 0x000fea000b800000 */
[----:B------:R3:W4:Y:S02]  /*1b7b0*/  SHFL.IDX PT, R0, R5, RZ, 0x1c1f ;  /* 0x001c1fff05007589 */ /* 0x00072400000e0000 */
.L_x_2039:
[----:B------:R-:W-:Y:S01]  /*1b7c0*/  IMAD R18, R18, c[0x0][0x4e8], RZ ;  /* 0x00013a0012127a24 */ /* 0x000fe200078e02ff */
[----:B------:R-:W-:Y:S04]  /*1b7d0*/  BSSY B0, `(.L_x_1980) ;  /* 0x00000cb000007945 */ /* 0x000fe80003800000 */
[----:B------:R-:W-:-:S13]  /*1b7e0*/  ISETP.GE.AND P0, PT, R14, R18, PT ;  /* 0x000000120e00720c */ /* 0x000fda0003f06270 */
        /* <DEDUP_REMOVED lines=22> */
[----:B------:R-:W2:Y:S01]  /*1b950*/  LDL R32, [R1+0x154] ;  /* 0x0001540001207983 */ /* 0x000ea20000100800 */
[----:B-----5:R-:W-:-:S02]  /*1b960*/  ISETP.GE.AND P0, PT, R8, c[0x0][0x3c8], PT ;  /* 0x0000f20008007a0c */ /* 0x020fc40003f06270 */
[----:B---3--:R-:W-:-:S11]  /*1b970*/  ISETP.GE.AND P1, PT, R10, c[0x0][0x3c8], PT ;  /* 0x0000f2000a007a0c */ /* 0x008fd60003f26270 */
[----:B------:R-:W-:Y:S02]  /*1b980*/  @!P0 IMAD.MOV.U32 R2, RZ, RZ, R0 ;  /* 0x000000ffff028224 */ /* 0x000fe400078e0000 */
[----:B------:R-:W-:Y:S01]  /*1b990*/  @!P0 IMAD.MOV.U32 R3, RZ, RZ, R4 ;  /* 0x000000ffff038224 */ /* 0x000fe200078e0004 */
[----:B----4-:R-:W-:-:S03]  /*1b9a0*/  ISETP.GE.AND P2, PT, R9, c[0x0][0x3c8], PT ;  /* 0x0000f20009007a0c */ /* 0x010fc60003f46270 */
[----:B------:R-:W-:Y:S02]  /*1b9b0*/  @!P0 IMAD.WIDE R2, R8, 0x4, R2 ;  /* 0x0000000408028825 */ /* 0x000fe400078e0202 */
[----:B------:R-:W3:Y:S04]  /*1b9c0*/  LDL R8, [R1+0x11c] ;  /* 0x00011c0001087983 */ /* 0x000ee80000100800 */
[----:B------:R4:W-:Y:S02]  /*1b9d0*/  @!P0 ST.E.64 [R2.64], R168 ;  /* 0x000000a802008985 */ /* 0x0009e4000c101b0c */
[----:B----4-:R-:W-:-:S04]  /*1b9e0*/  @!P1 LEA R2, P0, R10, R0, 0x2 ;  /* 0x000000000a029211 */ /* 0x010fc800078010ff */
[----:B--2---:R-:W-:Y:S02]  /*1b9f0*/  @!P1 LEA.HI.X R3, R10, R4, R13, 0x2, P0 ;  /* 0x000000040a039211 */ /* 0x004fe400000f140d */
[----:B------:R-:W2:Y:S04]  /*1ba00*/  LDL R13, [R1+0x198] ;  /* 0x00019800010d7983 */ /* 0x000ea80000100800 */
[----:B------:R4:W-:Y:S04]  /*1ba10*/  @!P1 ST.E.64 [R2.64], R164 ;  /* 0x000000a402009985 */ /* 0x0009e8000c101b0c */
[----:B------:R-:W5:Y:S01]  /*1ba20*/  LDL R10, [R1+0x110] ;  /* 0x00011000010a7983 */ /* 0x000f620000100800 */
[----:B----4-:R-:W-:-:S04]  /*1ba30*/  @!P2 LEA R2, P0, R9, R0, 0x2 ;  /* 0x000000000902a211 */ /* 0x010fc800078010ff */
[----:B------:R-:W-:Y:S02]  /*1ba40*/  @!P2 LEA.HI.X R3, R9, R4, R24, 0x2, P0 ;  /* 0x000000040903a211 */ /* 0x000fe400000f1418 */
[----:B------:R-:W4:Y:S04]  /*1ba50*/  LDL R9, [R1+0x194] ;  /* 0x0001940001097983 */ /* 0x000f280000100800 */
[----:B------:R-:W4:Y:S01]  /*1ba60*/  LDL R24, [R1+0x188] ;  /* 0x0001880001187983 */ /* 0x000f220000100800 */
[----:B------:R-:W-:-:S03]  /*1ba70*/  ISETP.GE.AND P1, PT, R22, c[0x0][0x3c8], PT ;  /* 0x0000f20016007a0c */ /* 0x000fc60003f26270 */
[----:B------:R1:W-:Y:S01]  /*1ba80*/  @!P2 ST.E.64 [R2.64], R160 ;  /* 0x000000a00200a985 */ /* 0x0003e2000c101b0c */
[----:B------:R-:W-:-:S09]  /*1ba90*/  ISETP.GE.AND P2, PT, R20, c[0x0][0x3c8], PT ;  /* 0x0000f20014007a0c */ /* 0x000fd20003f46270 */
[----:B-1----:R-:W-:-:S04]  /*1baa0*/  @!P1 LEA R2, P0, R22, R0, 0x2 ;  /* 0x0000000016029211 */ /* 0x002fc800078010ff */
[----:B------:R-:W-:Y:S02]  /*1bab0*/  @!P1 LEA.HI.X R3, R22, R4, R23, 0x2, P0 ;  /* 0x0000000416039211 */ /* 0x000fe400000f1417 */
[----:B------:R-:W4:Y:S04]  /*1bac0*/  LDL R22, [R1+0x104] ;  /* 0x0001040001167983 */ /* 0x000f280000100800 */
[----:B------:R1:W-:Y:S01]  /*1bad0*/  @!P1 ST.E.64 [R2.64], R156 ;  /* 0x0000009c02009985 */ /* 0x0003e2000c101b0c */
[----:B------:R-:W-:Y:S02]  /*1bae0*/  ISETP.GE.AND P1, PT, R15, c[0x0][0x3c8], PT ;  /* 0x0000f2000f007a0c */ /* 0x000fe40003f26270 */
[----:B------:R-:W-:Y:S01]  /*1baf0*/  ISETP.GE.AND P6, PT, R25, c[0x0][0x3c8], PT ;  /* 0x0000f20019007a0c */ /* 0x000fe20003fc6270 */
[----:B------:R-:W4:Y:S01]  /*1bb00*/  LDL R23, [R1+0xf8] ;  /* 0x0000f80001177983 */ /* 0x000f220000100800 */
[----:B-1----:R-:W-:-:S04]  /*1bb10*/  @!P2 LEA R2, P0, R20, R0, 0x2 ;  /* 0x000000001402a211 */ /* 0x002fc800078010ff */
[----:B------:R-:W-:Y:S02]  /*1bb20*/  @!P2 LEA.HI.X R3, R20, R4, R21, 0x2, P0 ;  /* 0x000000041403a211 */ /* 0x000fe400000f1415 */
[----:B------:R-:W-:Y:S01]  /*1bb30*/  ISETP.GE.AND P0, PT, R12, c[0x0][0x3c8], PT ;  /* 0x0000f2000c007a0c */ /* 0x000fe20003f06270 */
[----:B------:R-:W4:Y:S04]  /*1bb40*/  LDL R20, [R1+0xfc] ;  /* 0x0000fc0001147983 */ /* 0x000f280000100800 */
[----:B------:R1:W-:Y:S04]  /*1bb50*/  @!P2 ST.E.64 [R2.64], R152 ;  /* 0x000000980200a985 */ /* 0x0003e8000c101b0c */
[----:B------:R-:W4:Y:S01]  /*1bb60*/  LDL R21, [R1+0x17c] ;  /* 0x00017c0001157983 */ /* 0x000f220000100800 */
[----:B-1----:R-:W-:-:S04]  /*1bb70*/  @!P1 LEA R2, P2, R15, R0, 0x2 ;  /* 0x000000000f029211 */ /* 0x002fc800078410ff */
[----:B------:R-:W-:Y:S02]  /*1bb80*/  @!P1 LEA.HI.X R3, R15, R4, R17, 0x2, P2 ;  /* 0x000000040f039211 */ /* 0x000fe400010f1411 */
[----:B------:R-:W4:Y:S04]  /*1bb90*/  LDL R17, [R1+0xb4] ;  /* 0x0000b40001117983 */ /* 0x000f280000100800 */
[----:B------:R1:W-:Y:S01]  /*1bba0*/  @!P1 ST.E.64 [R2.64], R148 ;  /* 0x0000009402009985 */ /* 0x0003e2000c101b0c */
[----:B------:R-:W-:-:S03]  /*1bbb0*/  ISETP.GE.AND P2, PT, R28, c[0x0][0x3c8], PT ;  /* 0x0000f2001c007a0c */ /* 0x000fc60003f46270 */
[----:B------:R-:W4:Y:S01]  /*1bbc0*/  LDL R15, [R1+0x184] ;  /* 0x00018400010f7983 */ /* 0x000f220000100800 */
[----:B-1----:R-:W-:Y:S02]  /*1bbd0*/  @!P0 LEA R2, P1, R12, R0, 0x2 ;  /* 0x000000000c028211 */ /* 0x002fe400078210ff */
[----:B---3--:R-:W-:Y:S02]  /*1bbe0*/  ISETP.GE.AND P3, PT, R8, c[0x0][0x3c8], PT ;  /* 0x0000f20008007a0c */ /* 0x008fe40003f66270 */
[----:B--2---:R-:W-:-:S05]  /*1bbf0*/  @!P0 LEA.HI.X R3, R12, R4, R13, 0x2, P1 ;  /* 0x000000040c038211 */ /* 0x004fca00008f140d */
[----:B------:R1:W-:Y:S01]  /*1bc00*/  @!P0 ST.E.64 [R2.64], R36 ;  /* 0x0000002402008985 */ /* 0x0003e2000c101b0c */
[----:B------:R-:W-:Y:S02]  /*1bc10*/  ISETP.GE.AND P1, PT, R19, c[0x0][0x3c8], PT ;  /* 0x0000f20013007a0c */ /* 0x000fe40003f26270 */
[----:B-----5:R-:W-:-:S03]  /*1bc20*/  ISETP.GE.AND P0, PT, R10, c[0x0][0x3c8], PT ;  /* 0x0000f2000a007a0c */ /* 0x020fc60003f06270 */
[----:B-1----:R-:W-:-:S04]  /*1bc30*/  @!P3 LEA R2, P4, R8, R0, 0x2 ;  /* 0x000000000802b211 */ /* 0x002fc800078810ff */
[----:B----4-:R-:W-:-:S05]  /*1bc40*/  @!P3 LEA.HI.X R3, R8, R4, R9, 0x2, P4 ;  /* 0x000000040803b211 */ /* 0x010fca00020f1409 */
[----:B------:R1:W-:Y:S01]  /*1bc50*/  @!P3 ST.E.64 [R2.64], R40 ;  /* 0x000000280200b985 */ /* 0x0003e2000c101b0c */
[----:B------:R-:W-:-:S04]  /*1bc60*/  @!P2 LEA R12, P3, R28, R0, 0x2 ;  /* 0x000000001c0ca211 */ /* 0x000fc800078610ff */
[----:B------:R-:W-:Y:S02]  /*1bc70*/  @!P2 LEA.HI.X R13, R28, R4, R30, 0x2, P3 ;  /* 0x000000041c0da211 */ /* 0x000fe400018f141e */
[----:B------:R-:W2:Y:S01]  /*1bc80*/  LDL R28, [R1+0x178] ;  /* 0x00017800011c7983 */ /* 0x000ea20000100800 */
[C---:B------:R-:W-:Y:S02]  /*1bc90*/  @!P1 LEA R8, P4, R19.reuse, R0, 0x2 ;  /* 0x0000000013089211 */ /* 0x040fe400078810ff */
[----:B------:R-:W-:Y:S01]  /*1bca0*/  ISETP.GE.AND P5, PT, R14, c[0x0][0x3c8], PT ;  /* 0x0000f2000e007a0c */ /* 0x000fe20003fa6270 */
[----:B------:R-:W3:Y:S01]  /*1bcb0*/  LDL R30, [R1+0x150] ;  /* 0x00015000011e7983 */ /* 0x000ee20000100800 */
[----:B------:R-:W-:-:S03]  /*1bcc0*/  @!P1 LEA.HI.X R9, R19, R4, R27, 0x2, P4 ;  /* 0x0000000413099211 */ /* 0x000fc600020f141b */
[----:B------:R-:W4:Y:S01]  /*1bcd0*/  LDL R27, [R1+0x174] ;  /* 0x00017400011b7983 */ /* 0x000f220000100800 */
[----:B-1----:R-:W-:-:S03]  /*1bce0*/  @!P0 LEA R2, P3, R10, R0, 0x2 ;  /* 0x000000000a028211 */ /* 0x002fc600078610ff */
[----:B------:R-:W-:Y:S01]  /*1bcf0*/  @!P2 ST.E.64 [R12.64], R44 ;  /* 0x0000002c0c00a985 */ /* 0x000fe2000c101b0c */
[----:B------:R-:W-:-:S03]  /*1bd00*/  @!P0 LEA.HI.X R3, R10, R4, R24, 0x2, P3 ;  /* 0x000000040a038211 */ /* 0x000fc600018f1418 */
[----:B------:R-:W5:Y:S04]  /*1bd10*/  LDL R19, [R1+0xf4] ;  /* 0x0000f40001137983 */ /* 0x000f680000100800 */
[----:B------:R-:W3:Y:S04]  /*1bd20*/  LDL R24, [R1+0x170] ;  /* 0x0001700001187983 */ /* 0x000ee80000100800 */
[----:B------:R1:W-:Y:S01]  /*1bd30*/  @!P1 ST.E.64 [R8.64], R48 ;  /* 0x0000003008009985 */ /* 0x0003e2000c101b0c */
[----:B------:R-:W-:-:S03]  /*1bd40*/  ISETP.GE.AND P4, PT, R22, c[0x0][0x3c8], PT ;  /* 0x0000f20016007a0c */ /* 0x000fc60003f86270 */
[----:B------:R1:W-:Y:S04]  /*1bd50*/  @!P0 ST.E.64 [R2.64], R52 ;  /* 0x0000003402008985 */ /* 0x0003e8000c101b0c */
[----:B------:R-:W5:Y:S01]  /*1bd60*/  LDL R10, [R1+0xf0] ;  /* 0x0000f000010a7983 */ /* 0x000f620000100800 */
[----:B-1----:R-:W-:-:S04]  /*1bd70*/  @!P6 LEA R8, P1, R25, R0, 0x2 ;  /* 0x000000001908e211 */ /* 0x002fc800078210ff */
[----:B------:R-:W-:Y:S02]  /*1bd80*/  @!P6 LEA.HI.X R9, R25, R4, R29, 0x2, P1 ;  /* 0x000000041909e211 */ /* 0x000fe400008f141d */
[----:B------:R-:W-:Y:S01]  /*1bd90*/  ISETP.GE.AND P3, PT, R26, c[0x0][0x3c8], PT ;  /* 0x0000f2001a007a0c */ /* 0x000fe20003f66270 */
[----:B------:R-:W5:Y:S04]  /*1bda0*/  LDL R25, [R1+0x16c] ;  /* 0x00016c0001197983 */ /* 0x000f680000100800 */
[----:B------:R-:W5:Y:S01]  /*1bdb0*/  LDL R29, [R1+0xe0] ;  /* 0x0000e000011d7983 */ /* 0x000f620000100800 */
[C---:B------:R-:W-:Y:S02]  /*1bdc0*/  ISETP.GE.AND P2, PT, R17.reuse, c[0x0][0x3c8], PT ;  /* 0x0000f20011007a0c */ /* 0x040fe40003f46270 */
[----:B------:R-:W-:-:S11]  /*1bdd0*/  ISETP.GE.AND P1, PT, R17, c[0x0][0x3c8], PT ;  /* 0x0000f20011007a0c */ /* 0x000fd60003f26270 */
[----:B------:R-:W-:-:S04]  /*1bde0*/  @!P2 LEA R12, P0, R17, R0, 0x2 ;  /* 0x00000000110ca211 */ /* 0x000fc800078010ff */
[----:B------:R-:W-:Y:S02]  /*1bdf0*/  @!P2 LEA.HI.X R13, R17, R4, R15, 0x2, P0 ;  /* 0x00000004110da211 */ /* 0x000fe400000f140f */
[----:B------:R-:W-:Y:S01]  /*1be00*/  ISETP.GE.AND P2, PT, R20, c[0x0][0x3c8], PT ;  /* 0x0000f20014007a0c */ /* 0x000fe20003f46270 */
[----:B------:R-:W5:Y:S01]  /*1be10*/  LDL R15, [R1+0xec] ;  /* 0x0000ec00010f7983 */ /* 0x000f620000100800 */
[----:B------:R-:W-:-:S03]  /*1be20*/  @!P5 LEA R2, P0, R14, R0, 0x2 ;  /* 0x000000000e02d211 */ /* 0x000fc600078010ff */
[----:B------:R1:W-:Y:S01]  /*1be30*/  @!P1 ST.E.64 [R12.64], R56 ;  /* 0x000000380c009985 */ /* 0x0003e2000c101b0c */
[----:B------:R-:W-:-:S03]  /*1be40*/  @!P5 LEA.HI.X R3, R14, R4, R21, 0x2, P0 ;  /* 0x000000040e03d211 */ /* 0x000fc600000f1415 */
[----:B------:R-:W-:Y:S04]  /*1be50*/  @!P6 ST.E.64 [R8.64], R60 ;  /* 0x0000003c0800e985 */ /* 0x000fe8000c101b0c */
[----:B------:R-:W5:Y:S04]  /*1be60*/  LDL R21, [R1+0x168] ;  /* 0x0001680001157983 */ /* 0x000f680000100800 */
[----:B------:R1:W-:Y:S04]  /*1be70*/  @!P5 ST.E.64 [R2.64], R64 ;  /* 0x000000400200d985 */ /* 0x0003e8000c101b0c */
[----:B------:R-:W5:Y:S04]  /*1be80*/  LDL R14, [R1+0x164] ;  /* 0x00016400010e7983 */ /* 0x000f680000100800 */
[----:B------:R-:W5:Y:S01]  /*1be90*/  LDL R17, [R1+0xe8] ;  /* 0x0000e80001117983 */ /* 0x000f620000100800 */
[----:B-1----:R-:W-:-:S02]  /*1bea0*/  @!P4 LEA R12, P0, R22, R0, 0x2 ;  /* 0x00000000160cc211 */ /* 0x002fc400078010ff */
[-C--:B------:R-:W-:Y:S02]  /*1beb0*/  @!P2 LEA R2, P1, R20, R0.reuse, 0x2 ;  /* 0x000000001402a211 */ /* 0x080fe400078210ff */
[----:B------:R-:W-:-:S11]  /*1bec0*/  @!P3 LEA R8, P6, R26, R0, 0x2 ;  /* 0x000000001a08b211 */ /* 0x000fd600078c10ff */
[----:B------:R-:W-:Y:S02]  /*1bed0*/  P2R R3, PR, RZ, 0x2 ;  /* 0x00000002ff037803 */ /* 0x000fe40000000000 */
[-C--:B--2---:R-:W-:Y:S02]  /*1bee0*/  @!P4 LEA.HI.X R13, R22, R4.reuse, R28, 0x2, P0 ;  /* 0x00000004160dc211 */ /* 0x084fe400000f141c */
[----:B------:R-:W2:Y:S01]  /*1bef0*/  LDL R22, [R1+0xb0] ;  /* 0x0000b00001167983 */ /* 0x000ea20000100800 */
[----:B----4-:R-:W-:-:S03]  /*1bf00*/  @!P3 LEA.HI.X R9, R26, R4, R27, 0x2, P6 ;  /* 0x000000041a09b211 */ /* 0x010fc600030f141b */
[----:B------:R-:W4:Y:S01]  /*1bf10*/  LDL R28, [R1+0x14c] ;  /* 0x00014c00011c7983 */ /* 0x000f220000100800 */
[----:B------:R-:W-:-:S03]  /*1bf20*/  ISETP.NE.AND P6, PT, R3, RZ, PT ;  /* 0x000000ff0300720c */ /* 0x000fc60003fc5270 */
[----:B------:R-:W4:Y:S01]  /*1bf30*/  LDL R26, [R1+0x160] ;  /* 0x00016000011a7983 */ /* 0x000f220000100800 */
[----:B------:R-:W-:-:S03]  /*1bf40*/  ISETP.GE.AND P5, PT, R23, c[0x0][0x3c8], PT ;  /* 0x0000f20017007a0c */ /* 0x000fc60003fa6270 */
[----:B------:R-:W4:Y:S01]  /*1bf50*/  LDL R27, [R1+0xdc] ;  /* 0x0000dc00011b7983 */ /* 0x000f220000100800 */
[----:B---3--:R-:W-:-:S03]  /*1bf60*/  @!P2 LEA.HI.X R3, R20, R4, R24, 0x2, P6 ;  /* 0x000000041403a211 */ /* 0x008fc600030f1418 */
[----:B------:R-:W3:Y:S04]  /*1bf70*/  LDL R24, [R1+0x15c] ;  /* 0x00015c0001187983 */ /* 0x000ee80000100800 */
[----:B------:R-:W3:Y:S01]  /*1bf80*/  LDL R20, [R1+0x158] ;  /* 0x0001580001147983 */ /* 0x000ee20000100800 */
[----:B-----5:R-:W-:Y:S02]  /*1bf90*/  ISETP.GE.AND P1, PT, R19, c[0x0][0x3c8], PT ;  /* 0x0000f20013007a0c */ /* 0x020fe40003f26270 */
[----:B------:R-:W-:Y:S01]  /*1bfa0*/  ISETP.GE.AND P0, PT, R10, c[0x0][0x3c8], PT ;  /* 0x0000f2000a007a0c */ /* 0x000fe20003f06270 */
[----:B------:R1:W-:Y:S04]  /*1bfb0*/  @!P4 ST.E.64 [R12.64], R68 ;  /* 0x000000440c00c985 */ /* 0x0003e8000c101b0c */
[----:B------:R5:W-:Y:S04]  /*1bfc0*/  @!P3 ST.E.64 [R8.64], R72 ;  /* 0x000000480800b985 */ /* 0x000be8000c101b0c */
[----:B------:R5:W-:Y:S01]  /*1bfd0*/  @!P2 ST.E.64 [R2.64], R76 ;  /* 0x0000004c0200a985 */ /* 0x000be2000c101b0c */
[----:B-1----:R-:W-:-:S02]  /*1bfe0*/  @!P5 LEA R12, P2, R23, R0, 0x2 ;  /* 0x00000000170cd211 */ /* 0x002fc400078410ff */
[----:B-----5:R-:W-:Y:S02]  /*1bff0*/  @!P1 LEA R8, P3, R19, R0, 0x2 ;  /* 0x0000000013089211 */ /* 0x020fe400078610ff */
[----:B------:R-:W-:Y:S02]  /*1c000*/  @!P5 LEA.HI.X R13, R23, R4, R25, 0x2, P2 ;  /* 0x00000004170dd211 */ /* 0x000fe400010f1419 */
[----:B------:R-:W-:Y:S01]  /*1c010*/  @!P0 LEA R2, P2, R10, R0, 0x2 ;  /* 0x000000000a028211 */ /* 0x000fe200078410ff */
[----:B------:R-:W5:Y:S04]  /*1c020*/  LDL R25, [R1+0xd8] ;  /* 0x0000d80001197983 */ /* 0x000f680000100800 */
[----:B------:R-:W-:Y:S04]  /*1c030*/  @!P5 ST.E.64 [R12.64], R80 ;  /* 0x000000500c00d985 */ /* 0x000fe8000c101b0c */
[----:B------:R-:W5:Y:S01]  /*1c040*/  LDL R23, [R1+0xd0] ;  /* 0x0000d00001177983 */ /* 0x000f620000100800 */
[----:B------:R-:W-:-:S02]  /*1c050*/  ISETP.GE.AND P6, PT, R15, c[0x0][0x3c8], PT ;  /* 0x0000f2000f007a0c */ /* 0x000fc40003fc6270 */
[-C--:B------:R-:W-:Y:S02]  /*1c060*/  @!P1 LEA.HI.X R9, R19, R4.reuse, R21, 0x2, P3 ;  /* 0x0000000413099211 */ /* 0x080fe400018f1415 */
[----:B------:R-:W5:Y:S01]  /*1c070*/  LDL R21, [R1+0xcc] ;  /* 0x0000cc0001157983 */ /* 0x000f620000100800 */
[----:B------:R-:W-:-:S03]  /*1c080*/  @!P0 LEA.HI.X R3, R10, R4, R14, 0x2, P2 ;  /* 0x000000040a038211 */ /* 0x000fc600010f140e */
[----:B------:R-:W5:Y:S04]  /*1c090*/  LDL R19, [R1+0xc8] ;  /* 0x0000c80001137983 */ /* 0x000f680000100800 */
[----:B------:R-:W5:Y:S04]  /*1c0a0*/  LDL R14, [R1+0xd4] ;  /* 0x0000d400010e7983 */ /* 0x000f680000100800 */
[----:B------:R1:W-:Y:S04]  /*1c0b0*/  @!P1 ST.E.64 [R8.64], R84 ;  /* 0x0000005408009985 */ /* 0x0003e8000c101b0c */
[----:B------:R2:W-:Y:S01]  /*1c0c0*/  @!P0 ST.E.64 [R2.64], R88 ;  /* 0x0000005802008985 */ /* 0x0005e2000c101b0c */
[----:B------:R-:W-:-:S03]  /*1c0d0*/  ISETP.GE.AND P4, PT, R17, c[0x0][0x3c8], PT ;  /* 0x0000f20011007a0c */ /* 0x000fc60003f86270 */
[----:B------:R-:W5:Y:S01]  /*1c0e0*/  LDL R10, [R1+0xc4] ;  /* 0x0000c400010a7983 */ /* 0x000f620000100800 */
[----:B-1----:R-:W-:Y:S02]  /*1c0f0*/  @!P6 LEA R8, P5, R15, R0, 0x2 ;  /* 0x000000000f08e211 */ /* 0x002fe400078a10ff */
[----:B--2---:R-:W-:-:S13]  /*1c100*/  ISETP.GE.AND P3, PT, R22, c[0x0][0x3c8], PT ;  /* 0x0000f20016007a0c */ /* 0x004fda0003f66270 */
[----:B------:R-:W-:-:S04]  /*1c110*/  @!P3 LEA R12, P0, R22, R0, 0x2 ;  /* 0x00000000160cb211 */ /* 0x000fc800078010ff */
[-C--:B----4-:R-:W-:Y:S02]  /*1c120*/  @!P3 LEA.HI.X R13, R22, R4.reuse, R26, 0x2, P0 ;  /* 0x00000004160db211 */ /* 0x090fe400000f141a */
[----:B------:R-:W2:Y:S01]  /*1c130*/  LDL R26, [R1+0x148] ;  /* 0x00014800011a7983 */ /* 0x000ea20000100800 */
[----:B---3--:R-:W-:-:S03]  /*1c140*/  @!P6 LEA.HI.X R9, R15, R4, R24, 0x2, P5 ;  /* 0x000000040f09e211 */ /* 0x008fc600028f1418 */
[----:B------:R-:W3:Y:S01]  /*1c150*/  LDL R15, [R1+0x144] ;  /* 0x00014400010f7983 */ /* 0x000ee20000100800 */
[----:B------:R-:W-:-:S03]  /*1c160*/  @!P4 LEA R2, P3, R17, R0, 0x2 ;  /* 0x000000001102c211 */ /* 0x000fc600078610ff */
[----:B------:R-:W4:Y:S01]  /*1c170*/  LDL R24, [R1+0x140] ;  /* 0x0001400001187983 */ /* 0x000f220000100800 */
[----:B------:R-:W-:Y:S02]  /*1c180*/  ISETP.GE.AND P5, PT, R22, c[0x0][0x3c8], PT ;  /* 0x0000f20016007a0c */ /* 0x000fe40003fa6270 */
[----:B------:R-:W-:Y:S01]  /*1c190*/  @!P4 LEA.HI.X R3, R17, R4, R20, 0x2, P3 ;  /* 0x000000041103c211 */ /* 0x000fe200018f1414 */
[----:B------:R-:W4:Y:S04]  /*1c1a0*/  LDL R22, [R1+0x13c] ;  /* 0x00013c0001167983 */ /* 0x000f280000100800 */
[----:B------:R-:W4:Y:S04]  /*1c1b0*/  LDL R20, [R1+0x138] ;  /* 0x0001380001147983 */ /* 0x000f280000100800 */
[----:B------:R-:W4:Y:S01]  /*1c1c0*/  LDL R17, [R1+0x134] ;  /* 0x0001340001117983 */ /* 0x000f220000100800 */
[----:B------:R-:W-:-:S03]  /*1c1d0*/  ISETP.GE.AND P1, PT, R29, c[0x0][0x3c8], PT ;  /* 0x0000f2001d007a0c */ /* 0x000fc60003f26270 */
[----:B------:R-:W-:Y:S01]  /*1c1e0*/  @!P5 ST.E.64 [R12.64], R92 ;  /* 0x0000005c0c00d985 */ /* 0x000fe2000c101b0c */
[----:B------:R-:W-:-:S03]  /*1c1f0*/  ISETP.GE.AND P2, PT, R31, c[0x0][0x3c8], PT ;  /* 0x0000f2001f007a0c */ /* 0x000fc60003f46270 */
[----:B------:R1:W-:Y:S04]  /*1c200*/  @!P6 ST.E.64 [R8.64], R96 ;  /* 0x000000600800e985 */ /* 0x0003e8000c101b0c */
[----:B------:R5:W-:Y:S01]  /*1c210*/  @!P4 ST.E.64 [R2.64], R100 ;  /* 0x000000640200c985 */ /* 0x000be2000c101b0c */
[----:B------:R-:W-:Y:S02]  /*1c220*/  ISETP.GE.AND P0, PT, R27, c[0x0][0x3c8], PT ;  /* 0x0000f2001b007a0c */ /* 0x000fe40003f06270 */
[----:B-1----:R-:W-:-:S03]  /*1c230*/  @!P1 LEA R8, P4, R29, R0, 0x2 ;  /* 0x000000001d089211 */ /* 0x002fc600078810ff */
[----:B------:R-:W-:Y:S02]  /*1c240*/  @!P2 LEA R12, P3, R31, R0, 0x2 ;  /* 0x000000001f0ca211 */ /* 0x000fe400078610ff */
[----:B-----5:R-:W-:Y:S02]  /*1c250*/  ISETP.GE.AND P5, PT, R25, c[0x0][0x3c8], PT ;  /* 0x0000f20019007a0c */ /* 0x020fe40003fa6270 */
[----:B------:R-:W-:-:S04]  /*1c260*/  @!P2 LEA.HI.X R13, R31, R4, R32, 0x2, P3 ;  /* 0x000000041f0da211 */ /* 0x000fc800018f1420 */
[----:B------:R-:W-:Y:S02]  /*1c270*/  @!P0 LEA R2, P6, R27, R0, 0x2 ;  /* 0x000000001b028211 */ /* 0x000fe400078c10ff */
[----:B------:R-:W-:-:S04]  /*1c280*/  P2R R3, PR, RZ, 0x10 ;  /* 0x00000010ff037803 */ /* 0x000fc80000000000 */
[----:B------:R-:W-:Y:S02]  /*1c290*/  ISETP.NE.AND P3, PT, R3, RZ, PT ;  /* 0x000000ff0300720c */ /* 0x000fe40003f65270 */
[-C--:B------:R-:W-:Y:S02]  /*1c2a0*/  @!P0 LEA.HI.X R3, R27, R4.reuse, R28, 0x2, P6 ;  /* 0x000000041b038211 */ /* 0x080fe400030f141c */
[----:B------:R-:W-:Y:S01]  /*1c2b0*/  @!P1 LEA.HI.X R9, R29, R4, R30, 0x2, P3 ;  /* 0x000000041d099211 */ /* 0x000fe200018f141e */
[----:B------:R-:W-:Y:S01]  /*1c2c0*/  @!P2 ST.E.64 [R12.64], R104 ;  /* 0x000000680c00a985 */ /* 0x000fe2000c101b0c */
[----:B------:R-:W-:-:S03]  /*1c2d0*/  ISETP.GE.AND P3, PT, R23, c[0x0][0x3c8], PT ;  /* 0x0000f20017007a0c */ /* 0x000fc60003f66270 */
[----:B------:R1:W-:Y:S04]  /*1c2e0*/  @!P1 ST.E.64 [R8.64], R108 ;  /* 0x0000006c08009985 */ /* 0x0003e8000c101b0c */
[----:B------:R5:W-:Y:S01]  /*1c2f0*/  @!P0 ST.E.64 [R2.64], R112 ;  /* 0x0000007002008985 */ /* 0x000be2000c101b0c */
[----:B-1----:R-:W-:Y:S02]  /*1c300*/  @!P5 LEA R8, P0, R25, R0, 0x2 ;  /* 0x000000001908d211 */ /* 0x002fe400078010ff */
[----:B------:R-:W-:-:S13]  /*1c310*/  ISETP.GE.AND P4, PT, R14, c[0x0][0x3c8], PT ;  /* 0x0000f2000e007a0c */ /* 0x000fda0003f86270 */
[----:B-----5:R-:W-:Y:S02]  /*1c320*/  @!P4 LEA R2, P6, R14, R0, 0x2 ;  /* 0x000000000e02c211 */ /* 0x020fe400078c10ff */
[----:B------:R-:W-:Y:S02]  /*1c330*/  ISETP.GE.AND P2, PT, R21, c[0x0][0x3c8], PT ;  /* 0x0000f20015007a0c */ /* 0x000fe40003f46270 */
[----:B------:R-:W-:Y:S02]  /*1c340*/  ISETP.GE.AND P1, PT, R19, c[0x0][0x3c8], PT ;  /* 0x0000f20013007a0c */ /* 0x000fe40003f26270 */
[----:B--2---:R-:W-:-:S05]  /*1c350*/  @!P5 LEA.HI.X R9, R25, R4, R26, 0x2, P0 ;  /* 0x000000041909d211 */ /* 0x004fca00000f141a */
[----:B------:R-:W-:Y:S01]  /*1c360*/  @!P5 ST.E.64 [R8.64], R116 ;  /* 0x000000740800d985 */ /* 0x000fe2000c101b0c */
[----:B---3--:R-:W-:Y:S02]  /*1c370*/  @!P4 LEA.HI.X R3, R14, R4, R15, 0x2, P6 ;  /* 0x000000040e03c211 */ /* 0x008fe400030f140f */
[-C--:B------:R-:W-:Y:S02]  /*1c380*/  @!P3 LEA R14, P5, R23, R0.reuse, 0x2 ;  /* 0x00000000170eb211 */ /* 0x080fe400078a10ff */
[----:B------:R-:W-:Y:S01]  /*1c390*/  ISETP.GE.AND P0, PT, R10, c[0x0][0x3c8], PT ;  /* 0x0000f2000a007a0c */ /* 0x000fe20003f06270 */
[----:B------:R1:W-:Y:S01]  /*1c3a0*/  @!P4 ST.E.64 [R2.64], R120 ;  /* 0x000000780200c985 */ /* 0x0003e2000c101b0c */
[----:B------:R-:W-:-:S04]  /*1c3b0*/  @!P2 LEA R12, P6, R21, R0, 0x2 ;  /* 0x00000000150ca211 */ /* 0x000fc800078c10ff */
[----:B----4-:R-:W-:-:S05]  /*1c3c0*/  @!P2 LEA.HI.X R13, R21, R4, R22, 0x2, P6 ;  /* 0x00000004150da211 */ /* 0x010fca00030f1416 */
[----:B-1----:R-:W-:-:S04]  /*1c3d0*/  P2R R2, PR, RZ, 0x20 ;  /* 0x00000020ff027803 */ /* 0x002fc80000000000 */
[----:B------:R-:W-:Y:S02]  /*1c3e0*/  ISETP.NE.AND P4, PT, R2, RZ, PT ;  /* 0x000000ff0200720c */ /* 0x000fe40003f85270 */
[----:B------:R-:W-:Y:S02]  /*1c3f0*/  @!P1 LEA R8, P5, R19, R0, 0x2 ;  /* 0x0000000013089211 */ /* 0x000fe400078a10ff */
[----:B------:R-:W-:Y:S02]  /*1c400*/  @!P3 LEA.HI.X R15, R23, R4, R24, 0x2, P4 ;  /* 0x00000004170fb211 */ /* 0x000fe400020f1418 */
[C---:B------:R-:W-:Y:S02]  /*1c410*/  @!P0 LEA R2, P4, R10.reuse, R0, 0x2 ;  /* 0x000000000a028211 */ /* 0x040fe400078810ff */
[-C--:B------:R-:W-:Y:S02]  /*1c420*/  @!P1 LEA.HI.X R9, R19, R4.reuse, R20, 0x2, P5 ;  /* 0x0000000413099211 */ /* 0x080fe400028f1414 */
[----:B------:R-:W-:Y:S01]  /*1c430*/  @!P0 LEA.HI.X R3, R10, R4, R17, 0x2, P4 ;  /* 0x000000040a038211 */ /* 0x000fe200020f1411 */
[----:B------:R1:W-:Y:S04]  /*1c440*/  @!P3 ST.E.64 [R14.64], R124 ;  /* 0x0000007c0e00b985 */ /* 0x0003e8000c101b0c */
[----:B------:R1:W-:Y:S04]  /*1c450*/  @!P2 ST.E.64 [R12.64], R128 ;  /* 0x000000800c00a985 */ /* 0x0003e8000c101b0c */
[----:B------:R1:W-:Y:S04]  /*1c460*/  @!P1 ST.E.64 [R8.64], R132 ;  /* 0x0000008408009985 */ /* 0x0003e8000c101b0c */
[----:B------:R1:W-:Y:S02]  /*1c470*/  @!P0 ST.E.64 [R2.64], R136 ;  /* 0x0000008802008985 */ /* 0x0003e4000c101b0c */
.L_x_1981:
[----:B------:R-:W-:Y:S05]  /*1c480*/  BSYNC B0 ;  /* 0x0000000000007941 */ /* 0x000fea0003800000 */
.L_x_1980:
[----:B------:R-:W-:Y:S05]  /*1c490*/  BRA.DIV ~URZ, `(.L_x_1982) ;  /* 0x00003a327f007947 */ /* 0x000fea000b800000 */
[----:B--2---:R2:W1:Y:S04]  /*1c4a0*/  SHFL.IDX PT, R4, R7, 0x1, 0x1c1f ;  /* 0x003c1f0007047f89 */ /* 0x00446800000e0000 */
[----:B----4-:R2:W4:Y:S02]  /*1c4b0*/  SHFL.IDX PT, R0, R5, 0x1, 0x1c1f ;  /* 0x003c1f0005007f89 */ /* 0x01052400000e0000 */
.L_x_2040:
[----:B------:R-:W-:-:S13]  /*1c4c0*/  ISETP.GE.AND P0, PT, R16, R18, PT ;  /* 0x000000121000720c */ /* 0x000fda0003f06270 */
[----:B------:R-:W-:Y:S05]  /*1c4d0*/  @P0 BRA `(.L_x_1977) ;  /* 0x00001b4000000947 */ /* 0x000fea0003800000 */
[----:B-1----:R-:W5:Y:S04]  /*1c4e0*/  LDL R8, [R1+0x130] ;  /* 0x0001300001087983 */ /* 0x002f680000100800 */
[----:B--2---:R-:W2:Y:S04]  /*1c4f0*/  LDL R24, [R1+0x128] ;  /* 0x0001280001187983 */ /* 0x004ea80000100800 */
[----:B---3--:R-:W3:Y:S04]  /*1c500*/  LDL R7, [R1+0x12c] ;  /* 0x00012c0001077983 */ /* 0x008ee80000100800 */
[----:B----4-:R-:W4:Y:S04]  /*1c510*/  LDL R10, [R1+0x124] ;  /* 0x00012400010a7983 */ /* 0x010f280000100800 */
        /* <DEDUP_REMOVED lines=15> */
[----:B-----5:R-:W-:-:S02]  /*1c610*/  ISETP.GE.AND P3, PT, R8, c[0x0][0x3c8], PT ;  /* 0x0000f20008007a0c */ /* 0x020fc40003f66270 */
[----:B--2---:R-:W-:Y:S02]  /*1c620*/  ISETP.GE.AND P1, PT, R24, c[0x0][0x3c8], PT ;  /* 0x0000f20018007a0c */ /* 0x004fe40003f26270 */
[----:B---3--:R-:W-:-:S09]  /*1c630*/  ISETP.GE.AND P2, PT, R7, c[0x0][0x3c8], PT ;  /* 0x0000f20007007a0c */ /* 0x008fd20003f46270 */
[----:B------:R-:W-:Y:S02]  /*1c640*/  @!P3 IMAD.MOV.U32 R2, RZ, RZ, R0 ;  /* 0x000000ffff02b224 */ /* 0x000fe400078e0000 */
[----:B------:R-:W-:Y:S01]  /*1c650*/  @!P3 IMAD.MOV.U32 R3, RZ, RZ, R4 ;  /* 0x000000ffff03b224 */ /* 0x000fe200078e0004 */
[----:B----4-:R-:W-:-:S03]  /*1c660*/  ISETP.GE.AND P0, PT, R10, c[0x0][0x3c8], PT ;  /* 0x0000f2000a007a0c */ /* 0x010fc60003f06270 */
[----:B------:R-:W-:Y:S01]  /*1c670*/  @!P3 IMAD.WIDE R2, R8, 0x4, R2 ;  /* 0x000000040802b825 */ /* 0x000fe200078e0202 */
[----:B------:R-:W-:-:S04]  /*1c680*/  @!P1 LEA R8, P4, R24, R0, 0x2 ;  /* 0x0000000018089211 */ /* 0x000fc800078810ff */
[----:B------:R1:W-:Y:S01]  /*1c690*/  @!P3 ST.E.64 [R2.64], R170 ;  /* 0x000000aa0200b985 */ /* 0x0003e2000c101b0c */
[C---:B------:R-:W-:Y:S02]  /*1c6a0*/  @!P2 LEA R12, P3, R7.reuse, R0, 0x2 ;  /* 0x00000000070ca211 */ /* 0x040fe400078610ff */
[-C--:B------:R-:W-:Y:S02]  /*1c6b0*/  @!P1 LEA.HI.X R9, R24, R4.reuse, R25, 0x2, P4 ;  /* 0x0000000418099211 */ /* 0x080fe400020f1419 */
[----:B------:R-:W2:Y:S01]  /*1c6c0*/  LDL R25, [R1+0x194] ;  /* 0x0001940001197983 */ /* 0x000ea20000100800 */
[----:B------:R-:W-:-:S03]  /*1c6d0*/  @!P2 LEA.HI.X R13, R7, R4, R20, 0x2, P3 ;  /* 0x00000004070da211 */ /* 0x000fc600018f1414 */
[----:B------:R-:W3:Y:S01]  /*1c6e0*/  LDL R20, [R1+0xb4] ;  /* 0x0000b40001147983 */ /* 0x000ee20000100800 */
[----:B------:R-:W-:Y:S02]  /*1c6f0*/  ISETP.GE.AND P4, PT, R19, c[0x0][0x3c8], PT ;  /* 0x0000f20013007a0c */ /* 0x000fe40003f86270 */
[----:B------:R-:W-:Y:S01]  /*1c700*/  ISETP.GE.AND P6, PT, R15, c[0x0][0x3c8], PT ;  /* 0x0000f2000f007a0c */ /* 0x000fe20003fc6270 */
[----:B------:R-:W4:Y:S04]  /*1c710*/  LDL R7, [R1+0x110] ;  /* 0x0001100001077983 */ /* 0x000f280000100800 */
[----:B------:R5:W-:Y:S04]  /*1c720*/  @!P2 ST.E.64 [R12.64], R166 ;  /* 0x000000a60c00a985 */ /* 0x000be8000c101b0c */
[----:B------:R-:W4:Y:S01]  /*1c730*/  LDL R24, [R1+0x108] ;  /* 0x0001080001187983 */ /* 0x000f220000100800 */
[----:B-1----:R-:W-:-:S04]  /*1c740*/  @!P0 LEA R2, P3, R10, R0, 0x2 ;  /* 0x000000000a028211 */ /* 0x002fc800078610ff */
[----:B------:R-:W-:Y:S02]  /*1c750*/  @!P0 LEA.HI.X R3, R10, R4, R21, 0x2, P3 ;  /* 0x000000040a038211 */ /* 0x000fe400018f1415 */
[----:B------:R-:W4:Y:S01]  /*1c760*/  LDL R21, [R1+0x18c] ;  /* 0x00018c0001157983 */ /* 0x000f220000100800 */
[----:B------:R-:W-:-:S03]  /*1c770*/  ISETP.GE.AND P3, PT, R22, c[0x0][0x3c8], PT ;  /* 0x0000f20016007a0c */ /* 0x000fc60003f66270 */
[----:B------:R1:W-:Y:S04]  /*1c780*/  @!P1 ST.E.64 [R8.64], R162 ;  /* 0x000000a208009985 */ /* 0x0003e8000c101b0c */
[----:B------:R1:W-:Y:S01]  /*1c790*/  @!P0 ST.E.64 [R2.64], R158 ;  /* 0x0000009e02008985 */ /* 0x0003e2000c101b0c */
[----:B-----5:R-:W-:-:S03]  /*1c7a0*/  @!P4 LEA R12, P0, R19, R0, 0x2 ;  /* 0x00000000130cc211 */ /* 0x020fc600078010ff */
[----:B------:R-:W5:Y:S01]  /*1c7b0*/  LDL R10, [R1+0x10c] ;  /* 0x00010c00010a7983 */ /* 0x000f620000100800 */
[----:B------:R-:W-:Y:S02]  /*1c7c0*/  @!P4 LEA.HI.X R13, R19, R4, R5, 0x2, P0 ;  /* 0x00000004130dc211 */ /* 0x000fe400000f1405 */
[C---:B------:R-:W-:Y:S01]  /*1c7d0*/  ISETP.GE.AND P0, PT, R22.reuse, c[0x0][0x3c8], PT ;  /* 0x0000f20016007a0c */ /* 0x040fe20003f06270 */
[----:B------:R-:W5:Y:S01]  /*1c7e0*/  LDL R5, [R1+0x104] ;  /* 0x0001040001057983 */ /* 0x000f620000100800 */
[-C--:B-1----:R-:W-:Y:S02]  /*1c7f0*/  @!P3 LEA R8, P1, R22, R0.reuse, 0x2 ;  /* 0x000000001608b211 */ /* 0x082fe400078210ff */
[----:B------:R-:W-:-:S04]  /*1c800*/  @!P6 LEA R2, P2, R15, R0, 0x2 ;  /* 0x000000000f02e211 */ /* 0x000fc800078410ff */
[-C--:B------:R-:W-:Y:S02]  /*1c810*/  @!P6 LEA.HI.X R3, R15, R4.reuse, R16, 0x2, P2 ;  /* 0x000000040f03e211 */ /* 0x080fe400010f1410 */
[----:B------:R-:W5:Y:S05]  /*1c820*/  LDL R15, [R1+0x188] ;  /* 0x00018800010f7983 */ /* 0x000f6a0000100800 */
[----:B------:R-:W-:Y:S01]  /*1c830*/  @!P0 LEA.HI.X R9, R22, R4, R26, 0x2, P1 ;  /* 0x0000000416098211 */ /* 0x000fe200008f141a */
[----:B------:R-:W5:Y:S04]  /*1c840*/  LDL R16, [R1+0x180] ;  /* 0x0001800001107983 */ /* 0x000f680000100800 */
[----:B------:R-:W5:Y:S01]  /*1c850*/  LDL R22, [R1+0x184] ;  /* 0x0001840001167983 */ /* 0x000f620000100800 */
[----:B------:R-:W-:-:S02]  /*1c860*/  ISETP.GE.AND P1, PT, R19, c[0x0][0x3c8], PT ;  /* 0x0000f20013007a0c */ /* 0x000fc40003f26270 */
[----:B------:R-:W-:Y:S01]  /*1c870*/  ISETP.GE.AND P4, PT, R23, c[0x0][0x3c8], PT ;  /* 0x0000f20017007a0c */ /* 0x000fe20003f86270 */
[----:B------:R-:W5:Y:S01]  /*1c880*/  LDL R19, [R1+0x100] ;  /* 0x0001000001137983 */ /* 0x000f620000100800 */
[----:B------:R-:W-:Y:S02]  /*1c890*/  ISETP.GE.AND P5, PT, R17, c[0x0][0x3c8], PT ;  /* 0x0000f20011007a0c */ /* 0x000fe40003fa6270 */
[----:B------:R-:W-:Y:S01]  /*1c8a0*/  ISETP.GE.AND P3, PT, R14, c[0x0][0x3c8], PT ;  /* 0x0000f2000e007a0c */ /* 0x000fe20003f66270 */
[----:B------:R-:W5:Y:S06]  /*1c8b0*/  LDL R26, [R1+0xe4] ;  /* 0x0000e400011a7983 */ /* 0x000f6c0000100800 */
[----:B------:R-:W-:Y:S04]  /*1c8c0*/  @!P1 ST.E.64 [R12.64], R154 ;  /* 0x0000009a0c009985 */ /* 0x000fe8000c101b0c */
[----:B------:R1:W-:Y:S04]  /*1c8d0*/  @!P0 ST.E.64 [R8.64], R150 ;  /* 0x0000009608008985 */ /* 0x0003e8000c101b0c */
[----:B------:R1:W-:Y:S02]  /*1c8e0*/  @!P6 ST.E.64 [R2.64], R38 ;  /* 0x000000260200e985 */ /* 0x0003e4000c101b0c */
[----:B-1----:R-:W-:-:S02]  /*1c8f0*/  @!P4 LEA R8, P6, R23, R0, 0x2 ;  /* 0x000000001708c211 */ /* 0x002fc400078c10ff */
[----:B------:R-:W-:-:S11]  /*1c900*/  @!P5 LEA R12, P0, R17, R0, 0x2 ;  /* 0x00000000110cd211 */ /* 0x000fd600078010ff */
[----:B------:R-:W-:Y:S02]  /*1c910*/  P2R R2, PR, RZ, 0x40 ;  /* 0x00000040ff027803 */ /* 0x000fe40000000000 */
[-C--:B--2---:R-:W-:Y:S02]  /*1c920*/  @!P5 LEA.HI.X R13, R17, R4.reuse, R25, 0x2, P0 ;  /* 0x00000004110dd211 */ /* 0x084fe400000f1419 */
[----:B------:R-:W-:Y:S01]  /*1c930*/  ISETP.NE.AND P0, PT, R2, RZ, PT ;  /* 0x000000ff0200720c */ /* 0x000fe20003f05270 */
[----:B------:R-:W2:Y:S01]  /*1c940*/  LDL R17, [R1+0xfc] ;  /* 0x0000fc0001117983 */ /* 0x000ea20000100800 */
[----:B---3--:R-:W-:Y:S02]  /*1c950*/  ISETP.GE.AND P1, PT, R20, c[0x0][0x3c8], PT ;  /* 0x0000f20014007a0c */ /* 0x008fe40003f26270 */
[----:B------:R-:W-:Y:S01]  /*1c960*/  @!P4 LEA.HI.X R9, R23, R4, R18, 0x2, P0 ;  /* 0x000000041709c211 */ /* 0x000fe200000f1412 */
[----:B------:R-:W3:Y:S01]  /*1c970*/  LDL R25, [R1+0x17c] ;  /* 0x00017c0001197983 */ /* 0x000ee20000100800 */
[----:B------:R-:W-:-:S03]  /*1c980*/  @!P3 LEA R2, P6, R14, R0, 0x2 ;  /* 0x000000000e02b211 */ /* 0x000fc600078c10ff */
[----:B------:R-:W2:Y:S01]  /*1c990*/  LDL R23, [R1+0x178] ;  /* 0x0001780001177983 */ /* 0x000ea20000100800 */
[----:B----4-:R-:W-:-:S03]  /*1c9a0*/  ISETP.GE.AND P2, PT, R7, c[0x0][0x3c8], PT ;  /* 0x0000f20007007a0c */ /* 0x010fc60003f46270 */
[----:B------:R-:W-:Y:S04]  /*1c9b0*/  @!P5 ST.E.64 [R12.64], R42 ;  /* 0x0000002a0c00d985 */ /* 0x000fe8000c101b0c */
[----:B------:R1:W-:Y:S04]  /*1c9c0*/  @!P4 ST.E.64 [R8.64], R46 ;  /* 0x0000002e0800c985 */ /* 0x0003e8000c101b0c */
[----:B------:R-:W4:Y:S01]  /*1c9d0*/  LDL R18, [R1+0xf8] ;  /* 0x0000f80001127983 */ /* 0x000f220000100800 */
[----:B------:R-:W-:-:S03]  /*1c9e0*/  @!P3 LEA.HI.X R3, R14, R4, R21, 0x2, P6 ;  /* 0x000000040e03b211 */ /* 0x000fc600030f1415 */
[----:B------:R-:W4:Y:S04]  /*1c9f0*/  LDL R21, [R1+0x174] ;  /* 0x0001740001157983 */ /* 0x000f280000100800 */
[----:B------:R5:W-:Y:S04]  /*1ca00*/  @!P3 ST.E.64 [R2.64], R50 ;  /* 0x000000320200b985 */ /* 0x000be8000c101b0c */
[----:B------:R-:W4:Y:S01]  /*1ca10*/  LDL R14, [R1+0xf4] ;  /* 0x0000f400010e7983 */ /* 0x000f220000100800 */
[-C--:B-1----:R-:W-:Y:S02]  /*1ca20*/  @!P1 LEA R8, P6, R20, R0.reuse, 0x2 ;  /* 0x0000000014089211 */ /* 0x082fe400078c10ff */
[----:B------:R-:W-:-:S11]  /*1ca30*/  @!P2 LEA R12, P3, R7, R0, 0x2 ;  /* 0x00000000070ca211 */ /* 0x000fd600078610ff */
[----:B-----5:R-:W-:Y:S02]  /*1ca40*/  P2R R2, PR, RZ, 0x40 ;  /* 0x00000040ff027803 */ /* 0x020fe40000000000 */
[-C--:B------:R-:W-:Y:S02]  /*1ca50*/  @!P2 LEA.HI.X R13, R7, R4.reuse, R15, 0x2, P3 ;  /* 0x00000004070da211 */ /* 0x080fe400018f140f */
[----:B------:R-:W-:Y:S01]  /*1ca60*/  ISETP.NE.AND P3, PT, R2, RZ, PT ;  /* 0x000000ff0200720c */ /* 0x000fe20003f65270 */
[----:B------:R-:W5:Y:S01]  /*1ca70*/  LDL R15, [R1+0xb0] ;  /* 0x0000b000010f7983 */ /* 0x000f620000100800 */
[----:B------:R-:W-:Y:S02]  /*1ca80*/  ISETP.GE.AND P0, PT, R10, c[0x0][0x3c8], PT ;  /* 0x0000f2000a007a0c */ /* 0x000fe40003f06270 */
[----:B------:R-:W-:Y:S01]  /*1ca90*/  ISETP.GE.AND P4, PT, R5, c[0x0][0x3c8], PT ;  /* 0x0000f20005007a0c */ /* 0x000fe20003f86270 */
[----:B------:R-:W5:Y:S01]  /*1caa0*/  LDL R7, [R1+0xf0] ;  /* 0x0000f00001077983 */ /* 0x000f620000100800 */
[----:B------:R-:W-:-:S03]  /*1cab0*/  @!P1 LEA.HI.X R9, R20, R4, R22, 0x2, P3 ;  /* 0x0000000414099211 */ /* 0x000fc600018f1416 */
[----:B------:R-:W5:Y:S01]  /*1cac0*/  LDL R22, [R1+0x170] ;  /* 0x0001700001167983 */ /* 0x000f620000100800 */
[----:B------:R-:W-:-:S03]  /*1cad0*/  ISETP.GE.AND P3, PT, R19, c[0x0][0x3c8], PT ;  /* 0x0000f20013007a0c */ /* 0x000fc60003f66270 */
[----:B------:R-:W-:Y:S02]  /*1cae0*/  @!P2 ST.E.64 [R12.64], R54 ;  /* 0x000000360c00a985 */ /* 0x000fe4000c101b0c */
[C---:B------:R-:W-:Y:S02]  /*1caf0*/  @!P0 LEA R2, P6, R10.reuse, R0, 0x2 ;  /* 0x000000000a028211 */ /* 0x040fe400078c10ff */
[----:B------:R-:W5:Y:S02]  /*1cb00*/  LDL R20, [R1+0x16c] ;  /* 0x00016c0001147983 */ /* 0x000f640000100800 */
[----:B------:R-:W-:Y:S02]  /*1cb10*/  @!P0 LEA.HI.X R3, R10, R4, R16, 0x2, P6 ;  /* 0x000000040a038211 */ /* 0x000fe400030f1410 */
[----:B------:R-:W-:Y:S04]  /*1cb20*/  @!P1 ST.E.64 [R8.64], R58 ;  /* 0x0000003a08009985 */ /* 0x000fe8000c101b0c */
[----:B------:R1:W-:Y:S04]  /*1cb30*/  @!P0 ST.E.64 [R2.64], R62 ;  /* 0x0000003e02008985 */ /* 0x0003e8000c101b0c */
[----:B------:R-:W5:Y:S01]  /*1cb40*/  LDL R16, [R1+0x168] ;  /* 0x0001680001107983 */ /* 0x000f620000100800 */
[----:B------:R-:W-:-:S03]  /*1cb50*/  ISETP.GE.AND P5, PT, R24, c[0x0][0x3c8], PT ;  /* 0x0000f20018007a0c */ /* 0x000fc60003fa6270 */
[----:B------:R-:W5:Y:S01]  /*1cb60*/  LDL R10, [R1+0xec] ;  /* 0x0000ec00010a7983 */ /* 0x000f620000100800 */
[-C--:B-1----:R-:W-:Y:S02]  /*1cb70*/  @!P3 LEA R2, P1, R19, R0.reuse, 0x2 ;  /* 0x000000001302b211 */ /* 0x082fe400078210ff */
[----:B------:R-:W-:-:S11]  /*1cb80*/  @!P4 LEA R8, P6, R5, R0, 0x2 ;  /* 0x000000000508c211 */ /* 0x000fd600078c10ff */
[----:B------:R-:W-:Y:S02]  /*1cb90*/  P2R R3, PR, RZ, 0x2 ;  /* 0x00000002ff037803 */ /* 0x000fe40000000000 */
[C---:B------:R-:W-:Y:S02]  /*1cba0*/  @!P5 LEA R12, P0, R24.reuse, R0, 0x2 ;  /* 0x00000000180cd211 */ /* 0x040fe400078010ff */
[-C--:B--2---:R-:W-:Y:S02]  /*1cbb0*/  @!P4 LEA.HI.X R9, R5, R4.reuse, R23, 0x2, P6 ;  /* 0x000000040509c211 */ /* 0x084fe400030f1417 */
[----:B------:R-:W-:Y:S01]  /*1cbc0*/  ISETP.NE.AND P6, PT, R3, RZ, PT ;  /* 0x000000ff0300720c */ /* 0x000fe20003fc5270 */
[----:B------:R-:W2:Y:S01]  /*1cbd0*/  LDL R5, [R1+0xe8] ;  /* 0x0000e80001057983 */ /* 0x000ea20000100800 */
[----:B------:R-:W-:Y:S02]  /*1cbe0*/  ISETP.GE.AND P2, PT, R17, c[0x0][0x3c8], PT ;  /* 0x0000f20011007a0c */ /* 0x000fe40003f46270 */
[-C--:B---3--:R-:W-:Y:S01]  /*1cbf0*/  @!P5 LEA.HI.X R13, R24, R4.reuse, R25, 0x2, P0 ;  /* 0x00000004180dd211 */ /* 0x088fe200000f1419 */
[----:B------:R-:W3:Y:S01]  /*1cc00*/  LDL R23, [R1+0x14c] ;  /* 0x00014c0001177983 */ /* 0x000ee20000100800 */
[----:B----4-:R-:W-:-:S03]  /*1cc10*/  @!P3 LEA.HI.X R3, R19, R4, R21, 0x2, P6 ;  /* 0x000000041303b211 */ /* 0x010fc600030f1415 */
[----:B------:R-:W4:Y:S04]  /*1cc20*/  LDL R24, [R1+0xe0] ;  /* 0x0000e00001187983 */ /* 0x000f280000100800 */
[----:B------:R-:W3:Y:S04]  /*1cc30*/  LDL R21, [R1+0x164] ;  /* 0x0001640001157983 */ /* 0x000ee80000100800 */
[----:B------:R-:W4:Y:S04]  /*1cc40*/  LDL R19, [R1+0x160] ;  /* 0x0001600001137983 */ /* 0x000f280000100800 */
[----:B------:R1:W-:Y:S04]  /*1cc50*/  @!P5 ST.E.64 [R12.64], R66 ;  /* 0x000000420c00d985 */ /* 0x0003e8000c101b0c */
[----:B------:R5:W-:Y:S04]  /*1cc60*/  @!P4 ST.E.64 [R8.64], R70 ;  /* 0x000000460800c985 */ /* 0x000be8000c101b0c */
[----:B------:R5:W-:Y:S01]  /*1cc70*/  @!P3 ST.E.64 [R2.64], R74 ;  /* 0x0000004a0200b985 */ /* 0x000be2000c101b0c */
[----:B------:R-:W-:-:S03]  /*1cc80*/  ISETP.GE.AND P1, PT, R18, c[0x0][0x3c8], PT ;  /* 0x0000f20012007a0c */ /* 0x000fc60003f26270 */
[----:B------:R-:W4:Y:S01]  /*1cc90*/  LDL R25, [R1+0x150] ;  /* 0x0001500001197983 */ /* 0x000f220000100800 */
[----:B-1----:R-:W-:-:S04]  /*1cca0*/  @!P2 LEA R12, P3, R17, R0, 0x2 ;  /* 0x00000000110ca211 */ /* 0x002fc800078610ff */
[----:B-----5:R-:W-:Y:S02]  /*1ccb0*/  @!P2 LEA.HI.X R13, R17, R4, R22, 0x2, P3 ;  /* 0x00000004110da211 */ /* 0x020fe400018f1416 */
[----:B------:R-:W5:Y:S03]  /*1ccc0*/  LDL R17, [R1+0x15c] ;  /* 0x00015c0001117983 */ /* 0x000f660000100800 */
[----:B------:R-:W-:Y:S02]  /*1ccd0*/  @!P1 LEA R8, P6, R18, R0, 0x2 ;  /* 0x0000000012089211 */ /* 0x000fe400078c10ff */
[----:B------:R-:W-:Y:S01]  /*1cce0*/  ISETP.GE.AND P0, PT, R14, c[0x0][0x3c8], PT ;  /* 0x0000f2000e007a0c */ /* 0x000fe20003f06270 */
[----:B------:R-:W5:Y:S01]  /*1ccf0*/  LDL R22, [R1+0xdc] ;  /* 0x0000dc0001167983 */ /* 0x000f620000100800 */
[----:B------:R-:W-:-:S09]  /*1cd00*/  ISETP.GE.AND P4, PT, R15, c[0x0][0x3c8], PT ;  /* 0x0000f2000f007a0c */ /* 0x000fd20003f86270 */
[----:B------:R-:W-:-:S04]  /*1cd10*/  P2R R2, PR, RZ, 0x40 ;  /* 0x00000040ff027803 */ /* 0x000fc80000000000 */
[----:B------:R-:W-:Y:S02]  /*1cd20*/  ISETP.NE.AND P3, PT, R2, RZ, PT ;  /* 0x000000ff0200720c */ /* 0x000fe40003f65270 */
[----:B------:R-:W-:Y:S02]  /*1cd30*/  @!P0 LEA R2, P6, R14, R0, 0x2 ;  /* 0x000000000e028211 */ /* 0x000fe400078c10ff */
[-C--:B------:R-:W-:Y:S01]  /*1cd40*/  @!P1 LEA.HI.X R9, R18, R4.reuse, R20, 0x2, P3 ;  /* 0x0000000412099211 */ /* 0x080fe200018f1414 */
[----:B------:R-:W-:Y:S01]  /*1cd50*/  @!P2 ST.E.64 [R12.64], R78 ;  /* 0x0000004e0c00a985 */ /* 0x000fe2000c101b0c */
[----:B------:R-:W-:Y:S02]  /*1cd60*/  ISETP.GE.AND P5, PT, R7, c[0x0][0x3c8], PT ;  /* 0x0000f20007007a0c */ /* 0x000fe40003fa6270 */
[----:B------:R-:W-:Y:S01]  /*1cd70*/  @!P0 LEA.HI.X R3, R14, R4, R16, 0x2, P6 ;  /* 0x000000040e038211 */ /* 0x000fe200030f1410 */
[----:B------:R1:W-:Y:S04]  /*1cd80*/  @!P1 ST.E.64 [R8.64], R82 ;  /* 0x0000005208009985 */ /* 0x0003e8000c101b0c */
[----:B------:R-:W5:Y:S04]  /*1cd90*/  LDL R14, [R1+0xd8] ;  /* 0x0000d800010e7983 */ /* 0x000f680000100800 */
[----:B------:R-:W5:Y:S04]  /*1cda0*/  LDL R20, [R1+0xd4] ;  /* 0x0000d40001147983 */ /* 0x000f680000100800 */
[----:B------:R1:W-:Y:S01]  /*1cdb0*/  @!P0 ST.E.64 [R2.64], R86 ;  /* 0x0000005602008985 */ /* 0x0003e2000c101b0c */
[----:B------:R-:W-:-:S03]  /*1cdc0*/  ISETP.GE.AND P3, PT, R10, c[0x0][0x3c8], PT ;  /* 0x0000f2000a007a0c */ /* 0x000fc60003f66270 */
[----:B------:R-:W5:Y:S04]  /*1cdd0*/  LDL R18, [R1+0xd0] ;  /* 0x0000d00001127983 */ /* 0x000f680000100800 */
[----:B------:R-:W5:Y:S01]  /*1cde0*/  LDL R16, [R1+0xcc] ;  /* 0x0000cc0001107983 */ /* 0x000f620000100800 */
[-C--:B-1----:R-:W-:Y:S02]  /*1cdf0*/  @!P4 LEA R8, P6, R15, R0.reuse, 0x2 ;  /* 0x000000000f08c211 */ /* 0x082fe400078c10ff */
[----:B------:R-:W-:-:S11]  /*1ce00*/  @!P5 LEA R12, P0, R7, R0, 0x2 ;  /* 0x00000000070cd211 */ /* 0x000fd600078010ff */
[----:B------:R-:W-:Y:S02]  /*1ce10*/  P2R R2, PR, RZ, 0x40 ;  /* 0x00000040ff027803 */ /* 0x000fe40000000000 */
[----:B--2---:R-:W-:Y:S02]  /*1ce20*/  ISETP.GE.AND P2, PT, R5, c[0x0][0x3c8], PT ;  /* 0x0000f20005007a0c */ /* 0x004fe40003f46270 */
[-C--:B---3--:R-:W-:Y:S02]  /*1ce30*/  @!P5 LEA.HI.X R13, R7, R4.reuse, R21, 0x2, P0 ;  /* 0x00000004070dd211 */ /* 0x088fe400000f1415 */
[----:B------:R-:W-:Y:S01]  /*1ce40*/  ISETP.NE.AND P0, PT, R2, RZ, PT ;  /* 0x000000ff0200720c */ /* 0x000fe20003f05270 */
[----:B------:R-:W2:Y:S03]  /*1ce50*/  LDL R7, [R1+0xc8] ;  /* 0x0000c80001077983 */ /* 0x000ea60000100800 */
[----:B----4-:R-:W-:Y:S01]  /*1ce60*/  @!P4 LEA.HI.X R9, R15, R4, R19, 0x2, P0 ;  /* 0x000000040f09c211 */ /* 0x010fe200000f1413 */
[----:B------:R-:W3:Y:S04]  /*1ce70*/  LDL R21, [R1+0x144] ;  /* 0x0001440001157983 */ /* 0x000ee80000100800 */
[----:B------:R-:W4:Y:S01]  /*1ce80*/  LDL R15, [R1+0x148] ;  /* 0x00014800010f7983 */ /* 0x000f220000100800 */
[----:B------:R-:W-:-:S03]  /*1ce90*/  @!P3 LEA R2, P6, R10, R0, 0x2 ;  /* 0x000000000a02b211 */ /* 0x000fc600078c10ff */
[----:B------:R-:W2:Y:S04]  /*1cea0*/  LDL R19, [R1+0x140] ;  /* 0x0001400001137983 */ /* 0x000ea80000100800 */
[----:B------:R1:W-:Y:S04]  /*1ceb0*/  @!P5 ST.E.64 [R12.64], R90 ;  /* 0x0000005a0c00d985 */ /* 0x0003e8000c101b0c */
[----:B------:R1:W-:Y:S01]  /*1cec0*/  @!P4 ST.E.64 [R8.64], R94 ;  /* 0x0000005e0800c985 */ /* 0x0003e2000c101b0c */
[----:B-----5:R-:W-:-:S03]  /*1ced0*/  @!P3 LEA.HI.X R3, R10, R4, R17, 0x2, P6 ;  /* 0x000000040a03b211 */ /* 0x020fc600030f1411 */
[----:B------:R-:W5:Y:S04]  /*1cee0*/  LDL R17, [R1+0x13c] ;  /* 0x00013c0001117983 */ /* 0x000f680000100800 */
[----:B------:R-:W5:Y:S04]  /*1cef0*/  LDL R10, [R1+0x138] ;  /* 0x00013800010a7983 */ /* 0x000f680000100800 */
[----:B------:R1:W-:Y:S02]  /*1cf00*/  @!P3 ST.E.64 [R2.64], R98 ;  /* 0x000000620200b985 */ /* 0x0003e4000c101b0c */
[----:B-1----:R-:W-:-:S04]  /*1cf10*/  @!P2 LEA R12, P3, R5, R0, 0x2 ;  /* 0x00000000050ca211 */ /* 0x002fc800078610ff */
[----:B------:R-:W-:Y:S02]  /*1cf20*/  @!P2 LEA.HI.X R13, R5, R4, R28, 0x2, P3 ;  /* 0x00000004050da211 */ /* 0x000fe400018f141c */
[----:B------:R-:W5:Y:S01]  /*1cf30*/  LDL R5, [R1+0xc4] ;  /* 0x0000c40001057983 */ /* 0x000f620000100800 */
[----:B------:R-:W-:Y:S02]  /*1cf40*/  ISETP.GE.AND P1, PT, R26, c[0x0][0x3c8], PT ;  /* 0x0000f2001a007a0c */ /* 0x000fe40003f26270 */
[----:B------:R-:W-:-:S11]  /*1cf50*/  ISETP.GE.AND P0, PT, R24, c[0x0][0x3c8], PT ;  /* 0x0000f20018007a0c */ /* 0x000fd60003f06270 */
[-C--:B------:R-:W-:Y:S02]  /*1cf60*/  @!P1 LEA R8, P4, R26, R0.reuse, 0x2 ;  /* 0x000000001a089211 */ /* 0x080fe400078810ff */
[----:B------:R-:W-:Y:S02]  /*1cf70*/  ISETP.GE.AND P5, PT, R22, c[0x0][0x3c8], PT ;  /* 0x0000f20016007a0c */ /* 0x000fe40003fa6270 */
[----:B------:R-:W-:-:S09]  /*1cf80*/  @!P0 LEA R2, P6, R24, R0, 0x2 ;  /* 0x0000000018028211 */ /* 0x000fd200078c10ff */
[----:B------:R-:W-:-:S04]  /*1cf90*/  P2R R3, PR, RZ, 0x10 ;  /* 0x00000010ff037803 */ /* 0x000fc80000000000 */
[----:B------:R-:W-:Y:S02]  /*1cfa0*/  ISETP.NE.AND P3, PT, R3, RZ, PT ;  /* 0x000000ff0300720c */ /* 0x000fe40003f65270 */
        /* <DEDUP_REMOVED lines=9> */
[----:B-1----:R-:W-:-:S04]  /*1d040*/  @!P5 LEA R8, P0, R22, R0, 0x2 ;  /* 0x000000001608d211 */ /* 0x002fc800078010ff */
[----:B------:R-:W-:Y:S02]  /*1d050*/  @!P5 LEA.HI.X R9, R22, R4, R23, 0x2, P0 ;  /* 0x000000041609d211 */ /* 0x000fe400000f1417 */
[----:B------:R-:W-:-:S03]  /*1d060*/  @!P4 LEA R2, P6, R14, R0, 0x2 ;  /* 0x000000000e02c211 */ /* 0x000fc600078c10ff */
[----:B------:R-:W-:Y:S01]  /*1d070*/  @!P5 ST.E.64 [R8.64], R114 ;  /* 0x000000720800d985 */ /* 0x000fe2000c101b0c */
[----:B----4-:R-:W-:Y:S02]  /*1d080*/  @!P4 LEA.HI.X R3, R14, R4, R15, 0x2, P6 ;  /* 0x000000040e03c211 */ /* 0x010fe400030f140f */
[-C--:B------:R-:W-:Y:S02]  /*1d090*/  @!P3 LEA R14, P5, R20, R0.reuse, 0x2 ;  /* 0x00000000140eb211 */ /* 0x080fe400078a10ff */
[----:B--2---:R-:W-:Y:S01]  /*1d0a0*/  ISETP.GE.AND P0, PT, R7, c[0x0][0x3c8], PT ;  /* 0x0000f20007007a0c */ /* 0x004fe20003f06270 */
[----:B------:R1:W-:Y:S01]  /*1d0b0*/  @!P4 ST.E.64 [R2.64], R118 ;  /* 0x000000760200c985 */ /* 0x0003e2000c101b0c */
[----:B------:R-:W-:-:S04]  /*1d0c0*/  @!P2 LEA R12, P6, R18, R0, 0x2 ;  /* 0x00000000120ca211 */ /* 0x000fc800078c10ff */
[----:B------:R-:W-:-:S05]  /*1d0d0*/  @!P2 LEA.HI.X R13, R18, R4, R19, 0x2, P6 ;  /* 0x00000004120da211 */ /* 0x000fca00030f1413 */
[----:B-1----:R-:W-:-:S04]  /*1d0e0*/  P2R R2, PR, RZ, 0x20 ;  /* 0x00000020ff027803 */ /* 0x002fc80000000000 */
[----:B------:R-:W-:Y:S02]  /*1d0f0*/  ISETP.NE.AND P4, PT, R2, RZ, PT ;  /* 0x000000ff0200720c */ /* 0x000fe40003f85270 */
[----:B------:R-:W-:Y:S02]  /*1d100*/  @!P1 LEA R8, P5, R16, R0, 0x2 ;  /* 0x0000000010089211 */ /* 0x000fe400078a10ff */
[----:B---3--:R-:W-:Y:S02]  /*1d110*/  @!P3 LEA.HI.X R15, R20, R4, R21, 0x2, P4 ;  /* 0x00000004140fb211 */ /* 0x008fe400020f1415 */
[C---:B------:R-:W-:Y:S02]  /*1d120*/  @!P0 LEA R2, P4, R7.reuse, R0, 0x2 ;  /* 0x0000000007028211 */ /* 0x040fe400078810ff */
[-C--:B-----5:R-:W-:Y:S02]  /*1d130*/  @!P1 LEA.HI.X R9, R16, R4.reuse, R17, 0x2, P5 ;  /* 0x0000000410099211 */ /* 0x0a0fe400028f1411 */
        /* <DEDUP_REMOVED lines=12> */
.L_x_1962:
[----:B------:R-:W-:Y:S01]  /*1d200*/  ISETP.NE.U32.AND P0, PT, RZ, c[0x0][0x508], PT ;  /* 0x00014200ff007a0c */ /* 0x000fe20003f05070 */
[----:B------:R-:W2:Y:S01]  /*1d210*/  LDL.LU R7, [R1+0x84] ;  /* 0x0000840001077983 */ /* 0x000ea20000300800 */
[----:B------:R-:W-:Y:S01]  /*1d220*/  ISETP.NE.U32.AND P2, PT, RZ, c[0x0][0x500], PT ;  /* 0x00014000ff007a0c */ /* 0x000fe20003f45070 */
[----:B------:R-:W-:Y:S01]  /*1d230*/  IMAD.MOV.U32 R4, RZ, RZ, 0x4 ;  /* 0x00000004ff047424 */ /* 0x000fe200078e00ff */
[----:B------:R-:W-:Y:S01]  /*1d240*/  ISETP.NE.AND.EX P0, PT, RZ, c[0x0][0x50c], PT, P0 ;  /* 0x00014300ff007a0c */ /* 0x000fe20003f05300 */
[----:B------:R-:W-:Y:S01]  /*1d250*/  IMAD.MOV.U32 R21, RZ, RZ, c[0x0][0x388] ;  /* 0x0000e200ff157624 */ /* 0x000fe200078e00ff */
[----:B------:R-:W-:Y:S01]  /*1d260*/  ISETP.NE.AND.EX P2, PT, RZ, c[0x0][0x504], PT, P2 ;  /* 0x00014100ff007a0c */ /* 0x000fe20003f45320 */
[----:B------:R-:W-:Y:S02]  /*1d270*/  IMAD.MOV.U32 R0, RZ, RZ, RZ ;  /* 0x000000ffff007224 */ /* 0x000fe400078e00ff */
[----:B------:R-:W-:-:S08]  /*1d280*/  IMAD.WIDE R2, R239, R4, c[0x0][0x500] ;  /* 0x00014000ef027625 */ /* 0x000fd000078e0204 */
[----:B------:R-:W-:Y:S02]  /*1d290*/  @P0 IMAD.WIDE R4, R239, R4, c[0x0][0x508] ;  /* 0x00014200ef040625 */ /* 0x000fe400078e0204 */
[----:B------:R4:W5:Y:S04]  /*1d2a0*/  @P2 LDG.E R0, [R2.64] ;  /* 0x0000000c02002981 */ /* 0x000968000c1e1900 */
[----:B------:R4:W5:Y:S01]  /*1d2b0*/  @P0 LDG.E R21, [R4.64] ;  /* 0x0000000c04150981 */ /* 0x000962000c1e1900 */
[----:B--2---:R-:W-:-:S04]  /*1d2c0*/  ISETP.NE.AND P1, PT, R7, RZ, PT ;  /* 0x000000ff0700720c */ /* 0x004fc80003f25270 */
[----:B------:R-:W-:Y:S01]  /*1d2d0*/  SEL R20, R7, c[0x0][0x3d4], P1 ;  /* 0x0000f50007147a07 */ /* 0x000fe20000800000 */
[----:B------:R-:W-:Y:S05]  /*1d2e0*/  @P0 BRA `(.L_x_1983) ;  /* 0x0000004000000947 */ /* 0x000fea0003800000 */
[----:B----4-:R-:W-:Y:S05]  /*1d2f0*/  @!P2 BRA `(.L_x_1983) ;  /* 0x000000300000a947 */ /* 0x010fea0003800000 */
[----:B------:R2:W4:Y:S04]  /*1d300*/  LDG.E R4, [R2.64] ;  /* 0x0000000c02047981 */ /* 0x000528000c1e1900 */
[----:B--2---:R-:W4:Y:S02]  /*1d310*/  LDG.E R2, [R2.64+0x4] ;  /* 0x0000040c02027981 */ /* 0x004f24000c1e1900 */
[----:B----45:R-:W-:Y:S02]  /*1d320*/  IADD3 R21, -R4, R2, RZ ;  /* 0x0000000204157210 */ /* 0x030fe40007ffe1ff */
.L_x_1983:
[----:B----4-:R-:W2:Y:S01]  /*1d330*/  S2R R4, SR_TID.X ;  /* 0x0000000000047919 */ /* 0x010ea20000002100 */
        /* <DEDUP_REMOVED lines=12> */
[----:B------:R-:W2:Y:S01]  /*1d400*/  LDL.LU R23, [R1+0xac] ;  /* 0x0000ac0001177983 */ /* 0x000ea20000300800 */
[----:B------:R-:W-:Y:S01]  /*1d410*/  IMAD.MOV.U32 R2, RZ, RZ, 0x368 ;  /* 0x00000368ff027424 */ /* 0x000fe200078e00ff */
[----:B------:R-:W-:-:S04]  /*1d420*/  ISETP.GT.AND P2, PT, R20, 0x1, PT ;  /* 0x000000011400780c */ /* 0x000fc80003f44270 */
[----:B------:R-:W-:-:S04]  /*1d430*/  SEL R2, R2, 0x328, P2 ;  /* 0x0000032802027807 */ /* 0x000fc80001000000 */
[----:B------:R4:W5:Y:S08]  /*1d440*/  LDC.64 R12, c[0x0][R2+0x170] ;  /* 0x00005c00020c7b82 */ /* 0x0009700000000a00 */
[----:B------:R4:W1:Y:S08]  /*1d450*/  LDC.64 R8, c[0x0][R2+0x168] ;  /* 0x00005a0002087b82 */ /* 0x0008700000000a00 */
[----:B------:R4:W3:Y:S08]  /*1d460*/  LDC.64 R16, c[0x0][R2+0x178] ;  /* 0x00005e0002107b82 */ /* 0x0008f00000000a00 */
[----:B------:R4:W2:Y:S02]  /*1d470*/  LDC.64 R14, c[0x0][R2+0x160] ;  /* 0x00005800020e7b82 */ /* 0x0008a40000000a00 */
[----:B----4-:R-:W-:-:S02]  /*1d480*/  IMAD.MOV.U32 R2, RZ, RZ, c[0x0][0x4e8] ;  /* 0x00013a00ff027624 */ /* 0x010fc400078e00ff */
[-C--:B-----5:R-:W-:Y:S02]  /*1d490*/  IMAD R3, R13, R7.reuse, RZ ;  /* 0x000000070d037224 */ /* 0x0a0fe400078e02ff */
[----:B------:R-:W-:Y:S01]  /*1d4a0*/  IMAD.WIDE.U32 R4, R12, R7, RZ ;  /* 0x000000070c047225 */ /* 0x000fe200078e00ff */
[----:B------:R-:W-:Y:S02]  /*1d4b0*/  ISETP.NE.AND P0, PT, R2, 0x1, PT ;  /* 0x000000010200780c */ /* 0x000fe40003f05270 */
[----:B------:R-:W-:Y:S01]  /*1d4c0*/  MOV R2, R10 ;  /* 0x0000000a00027202 */ /* 0x000fe20000000f00 */
[----:B------:R-:W-:Y:S02]  /*1d4d0*/  IMAD R12, R12, R22, R3 ;  /* 0x000000160c0c7224 */ /* 0x000fe400078e0203 */
[-C--:B-1----:R-:W-:Y:S02]  /*1d4e0*/  IMAD R13, R9, R243.reuse, RZ ;  /* 0x000000f3090d7224 */ /* 0x082fe400078e02ff */
[----:B------:R-:W-:-:S04]  /*1d4f0*/  IMAD.WIDE.U32 R8, R8, R243, RZ ;  /* 0x000000f308087225 */ /* 0x000fc800078e00ff */
[----:B------:R-:W-:Y:S01]  /*1d500*/  IMAD.IADD R13, R9, 0x1, R13 ;  /* 0x00000001090d7824 */ /* 0x000fe200078e020d */
[----:B------:R-:W-:Y:S01]  /*1d510*/  IADD3 R9, R5, R12, RZ ;  /* 0x0000000c05097210 */ /* 0x000fe20007ffe0ff */
[----:B------:R-:W-:-:S05]  /*1d520*/  @P0 IMAD.HI.U32 R18, R10, c[0x0][0x4ec], RZ ;  /* 0x00013b000a120a27 */ /* 0x000fca00078e00ff */
[----:B------:R-:W-:Y:S02]  /*1d530*/  @P0 SHF.R.U32.HI R2, RZ, c[0x0][0x4f0], R18 ;  /* 0x00013c00ff020a19 */ /* 0x000fe40000011612 */
[----:B------:R-:W-:-:S03]  /*1d540*/  IADD3 R18, P1, P0, R4, R8, R0 ;  /* 0x0000000804127210 */ /* 0x000fc6000783e000 */
[----:B------:R-:W-:Y:S01]  /*1d550*/  IMAD.MOV R8, RZ, RZ, -R2 ;  /* 0x000000ffff087224 */ /* 0x000fe200078e0a02 */
[----:B--2---:R-:W-:-:S05]  /*1d560*/  SEL R3, R23, RZ, P2 ;  /* 0x000000ff17037207 */ /* 0x004fca0001000000 */
[-C--:B---3--:R-:W-:Y:S02]  /*1d570*/  IMAD R12, R17, R3.reuse, RZ ;  /* 0x00000003110c7224 */ /* 0x088fe400078e02ff */
[----:B------:R-:W-:-:S04]  /*1d580*/  IMAD.WIDE.U32 R4, R16, R3, RZ ;  /* 0x0000000310047225 */ /* 0x000fc800078e00ff */
[----:B------:R-:W-:Y:S01]  /*1d590*/  IMAD R3, R8, c[0x0][0x4e8], R10 ;  /* 0x00013a0008037a24 */ /* 0x000fe200078e020a */
[----:B------:R-:W-:Y:S02]  /*1d5a0*/  IADD3.X R10, R9, R13, R19, P1, P0 ;  /* 0x0000000d090a7210 */ /* 0x000fe40000fe0413 */
[----:B------:R-:W-:Y:S02]  /*1d5b0*/  IADD3 R9, R5, R12, RZ ;  /* 0x0000000c05097210 */ /* 0x000fe40007ffe0ff */
[----:B------:R-:W-:Y:S02]  /*1d5c0*/  IADD3 R4, P1, P0, R2, R18, R4 ;  /* 0x0000001202047210 */ /* 0x000fe4000783e004 */
[----:B------:R-:W-:Y:S01]  /*1d5d0*/  SHF.R.S32.HI R5, RZ, 0x1f, R2 ;  /* 0x0000001fff057819 */ /* 0x000fe20000011402 */
[----:B------:R-:W-:Y:S01]  /*1d5e0*/  IMAD R2, R15, R3, RZ ;  /* 0x000000030f027224 */ /* 0x000fe200078e02ff */
[----:B------:R-:W-:Y:S02]  /*1d5f0*/  SHF.R.S32.HI R8, RZ, 0x1f, R3 ;  /* 0x0000001fff087819 */ /* 0x000fe40000011403 */
[----:B------:R-:W-:Y:S01]  /*1d600*/  IADD3.X R5, R5, R10, R9, P1, P0 ;  /* 0x0000000a05057210 */ /* 0x000fe20000fe0409 */
[----:B------:R-:W-:-:S02]  /*1d610*/  IMAD.MOV.U32 R9, RZ, RZ, c[0x0][0x4a8] ;  /* 0x00012a00ff097624 */ /* 0x000fc400078e00ff */
        /* <DEDUP_REMOVED lines=10> */
.L_x_1985:
[----:B------:R-:W-:Y:S05]  /*1d6c0*/  BSYNC B0 ;  /* 0x0000000000007941 */ /* 0x000fea0003800000 */
.L_x_1984:
[----:B------:R-:W-:-:S13]  /*1d6d0*/  ISETP.GT.AND P0, PT, R20, 0x1, PT ;  /* 0x000000011400780c */ /* 0x000fda0003f04270 */
[----:B------:R-:W-:Y:S05]  /*1d6e0*/  @P0 BRA `(.L_x_1977) ;  /* 0x0000093000000947 */ /* 0x000fea0003800000 */
[----:B-1----:R-:W2:Y:S01]  /*1d6f0*/  LDL.LU R2, [R1+0x70] ;  /* 0x0000700001027983 */ /* 0x002ea20000300800 */
[----:B------:R-:W-:-:S03]  /*1d700*/  IMAD R4, R19, c[0x0][0x3a0], RZ ;  /* 0x0000e80013047a24 */ /* 0x000fc600078e02ff */
[----:B------:R-:W1:Y:S02]  /*1d710*/  S2R R3, SR_TID.X ;  /* 0x0000000000037919 */ /* 0x000e640000002100 */
[----:B-1----:R-:W-:-:S04]  /*1d720*/  SHF.R.S32.HI R5, RZ, 0x1f, R3 ;  /* 0x0000001fff057819 */ /* 0x002fc80000011403 */
[----:B------:R-:W-:-:S04]  /*1d730*/  LEA.HI R5, R5, R3, RZ, 0x3 ;  /* 0x0000000305057211 */ /* 0x000fc800078f18ff */
[----:B------:R-:W-:-:S04]  /*1d740*/  LOP3.LUT R5, R5, 0xfffffff8, RZ, 0xc0, !PT ;  /* 0xfffffff805057812 */ /* 0x000fc800078ec0ff */
[----:B------:R-:W-:Y:S02]  /*1d750*/  IADD3 R5, -R5, R3, RZ ;  /* 0x0000000305057210 */ /* 0x000fe40007ffe1ff */
[----:B--2---:R-:W-:Y:S02]  /*1d760*/  MOV R10, R2 ;  /* 0x00000002000a7202 */ /* 0x004fe40000000f00 */
[----:B------:R-:W-:Y:S02]  /*1d770*/  MOV R2, c[0x0][0x4e8] ;  /* 0x00013a0000027a02 */ /* 0x000fe40000000f00 */
[----:B------:R-:W-:Y:S02]  /*1d780*/  IADD3 R16, R231, R10, RZ ;  /* 0x0000000ae7107210 */ /* 0x000fe40007ffe0ff */
[----:B------:R-:W-:Y:S01]  /*1d790*/  ISETP.NE.AND P0, PT, R2, 0x1, PT ;  /* 0x000000010200780c */ /* 0x000fe20003f05270 */
[----:B------:R-:W-:-:S04]  /*1d7a0*/  IMAD.WIDE.U32 R2, R0, c[0x0][0x3a0], RZ ;  /* 0x0000e80000027a25 */ /* 0x000fc800078e00ff */
[----:B------:R-:W-:Y:S01]  /*1d7b0*/  IMAD R0, R0, c[0x0][0x3a4], R4 ;  /* 0x0000e90000007a24 */ /* 0x000fe200078e0204 */
[----:B------:R-:W-:Y:S01]  /*1d7c0*/  LEA R4, R5, R231, 0x5 ;  /* 0x000000e705047211 */ /* 0x000fe200078e28ff */
[----:B------:R-:W-:Y:S02]  /*1d7d0*/  IMAD R5, R22, c[0x0][0x3f0], RZ ;  /* 0x0000fc0016057a24 */ /* 0x000fe400078e02ff */
[----:B------:R-:W-:Y:S01]  /*1d7e0*/  IMAD.IADD R3, R3, 0x1, R0 ;  /* 0x0000000103037824 */ /* 0x000fe200078e0200 */
[----:B------:R-:W-:Y:S01]  /*1d7f0*/  IADD3 R4, R10, R4, RZ ;  /* 0x000000040a047210 */ /* 0x000fe20007ffe0ff */
[----:B------:R-:W-:Y:S02]  /*1d800*/  IMAD R9, R7, c[0x0][0x3f4], R5 ;  /* 0x0000fd0007097a24 */ /* 0x000fe400078e0205 */
[----:B------:R-:W-:Y:S01]  /*1d810*/  IMAD.WIDE.U32 R2, R243, c[0x0][0x3e8], R2 ;  /* 0x0000fa00f3027a25 */ /* 0x000fe200078e0002 */
[----:B------:R-:W-:-:S03]  /*1d820*/  MOV R0, R4 ;  /* 0x0000000400007202 */ /* 0x000fc60000000f00 */
[----:B------:R-:W-:-:S04]  /*1d830*/  @P0 IMAD.HI.U32 R8, R4, c[0x0][0x4ec], RZ ;  /* 0x00013b0004080a27 */ /* 0x000fc800078e00ff */
[----:B------:R-:W-:Y:S01]  /*1d840*/  IMAD R3, R243, c[0x0][0x3ec], R3 ;  /* 0x0000fb00f3037a24 */ /* 0x000fe200078e0203 */
[----:B------:R-:W-:-:S03]  /*1d850*/  @P0 SHF.R.U32.HI R0, RZ, c[0x0][0x4f0], R8 ;  /* 0x00013c00ff000a19 */ /* 0x000fc60000011608 */
[----:B------:R-:W-:Y:S01]  /*1d860*/  IMAD.WIDE.U32 R2, R7, c[0x0][0x3f0], R2 ;  /* 0x0000fc0007027a25 */ /* 0x000fe200078e0002 */
[----:B------:R-:W-:Y:S02]  /*1d870*/  SHF.R.S32.HI R8, RZ, 0x1f, R0 ;  /* 0x0000001fff087819 */ /* 0x000fe40000011400 */
[----:B------:R-:W-:Y:S01]  /*1d880*/  IADD3 R5, -R0, RZ, RZ ;  /* 0x000000ff00057210 */ /* 0x000fe20007ffe1ff */
[----:B------:R-:W-:Y:S02]  /*1d890*/  IMAD.IADD R3, R3, 0x1, R9 ;  /* 0x0000000103037824 */ /* 0x000fe400078e0209 */
[----:B------:R-:W-:Y:S02]  /*1d8a0*/  IMAD R7, R8, c[0x0][0x3e0], RZ ;  /* 0x0000f80008077a24 */ /* 0x000fe400078e02ff */
        /* <DEDUP_REMOVED lines=13> */
.L_x_2041:
[----:B------:R-:W-:Y:S05]  /*1d980*/  BRA.DIV ~URZ, `(.L_x_1987) ;  /* 0x000026b27f007947 */ /* 0x000fea000b800000 */
[----:B------:R4:W1:Y:S02]  /*1d990*/  SHFL.IDX PT, R0, R17, RZ, 0x181f ;  /* 0x00181fff11007589 */ /* 0x00086400000e0000 */
.L_x_2042:
[----:B------:R-:W-:Y:S01]  /*1d9a0*/  IMAD R15, R21, c[0x0][0x4e8], RZ ;  /* 0x00013a00150f7a24 */ /* 0x000fe200078e02ff */
[----:B------:R-:W-:Y:S04]  /*1d9b0*/  BSSY B0, `(.L_x_1988) ;  /* 0x0000016000007945 */ /* 0x000fe80003800000 */
        /* <DEDUP_REMOVED lines=9> */
[-C--:B-1----:R-:W-:Y:S02]  /*1da50*/  @!P3 LEA R12, P4, R140, R0.reuse, 0x1 ;  /* 0x000000008c0cb211 */ /* 0x082fe400078808ff */
[-C--:B------:R-:W-:Y:S02]  /*1da60*/  @!P2 LEA R8, P6, R252, R0.reuse, 0x1 ;  /* 0x00000000fc08a211 */ /* 0x080fe400078c08ff */
[-C--:B------:R-:W-:Y:S02]  /*1da70*/  @!P1 LEA R4, P5, R233, R0.reuse, 0x1 ;  /* 0x00000000e9049211 */ /* 0x080fe400078a08ff */
[----:B--2---:R-:W-:Y:S02]  /*1da80*/  @!P3 LEA.HI.X R13, R140, R7, R141, 0x1, P4 ;  /* 0x000000078c0db211 */ /* 0x004fe400020f0c8d */
[----:B------:R-:W-:-:S03]  /*1da90*/  @!P0 LEA R2, P4, R234, R0, 0x1 ;  /* 0x00000000ea028211 */ /* 0x000fc600078808ff */
[----:B------:R1:W-:Y:S01]  /*1daa0*/  @!P3 ST.E.128 [R12.64], RZ ;  /* 0x000000ff0c00b985 */ /* 0x0003e2000c101d0c */
[-C--:B-----5:R-:W-:Y:S02]  /*1dab0*/  @!P2 LEA.HI.X R9, R252, R7.reuse, R19, 0x1, P6 ;  /* 0x00000007fc09a211 */ /* 0x0a0fe400030f0c13 */
[----:B---3--:R-:W-:-:S03]  /*1dac0*/  @!P1 LEA.HI.X R5, R233, R7, R18, 0x1, P5 ;  /* 0x00000007e9059211 */ /* 0x008fc600028f0c12 */
[----:B------:R1:W-:Y:S01]  /*1dad0*/  @!P2 ST.E.128 [R8.64], RZ ;  /* 0x000000ff0800a985 */ /* 0x0003e2000c101d0c */
[----:B----4-:R-:W-:-:S03]  /*1dae0*/  @!P0 LEA.HI.X R3, R234, R7, R10, 0x1, P4 ;  /* 0x00000007ea038211 */ /* 0x010fc600020f0c0a */
[----:B------:R1:W-:Y:S04]  /*1daf0*/  @!P1 ST.E.128 [R4.64], RZ ;  /* 0x000000ff04009985 */ /* 0x0003e8000c101d0c */
[----:B------:R1:W-:Y:S02]  /*1db00*/  @!P0 ST.E.128 [R2.64], RZ ;  /* 0x000000ff02008985 */ /* 0x0003e4000c101d0c */
.L_x_1989:
[----:B------:R-:W-:Y:S05]  /*1db10*/  BSYNC B0 ;  /* 0x0000000000007941 */ /* 0x000fea0003800000 */
.L_x_1988:
[----:B------:R-:W-:Y:S05]  /*1db20*/  BRA.DIV ~URZ, `(.L_x_1990) ;  /* 0x000025927f007947 */ /* 0x000fea000b800000 */
[----:B--2---:R2:W3:Y:S04]  /*1db30*/  SHFL.IDX PT, R7, R14, 0x1, 0x181f ;  /* 0x00381f000e077f89 */ /* 0x0044e800000e0000 */
[----:B-1----:R2:W1:Y:S02]  /*1db40*/  SHFL.IDX PT, R0, R17, 0x1, 0x181f ;  /* 0x00381f0011007f89 */ /* 0x00246400000e0000 */
.L_x_2043:
        /* <DEDUP_REMOVED lines=14> */
[----:B---3--:R-:W-:Y:S02]  /*1dc30*/  @!P3 LEA.HI.X R13, R140, R7, R141, 0x1, P4 ;  /* 0x000000078c0db211 */ /* 0x008fe400020f0c8d */
[----:B------:R-:W-:-:S03]  /*1dc40*/  @!P0 LEA R2, P4, R234, R0, 0x1 ;  /* 0x00000000ea028211 */ /* 0x000fc600078808ff */
[----:B------:R1:W-:Y:S01]  /*1dc50*/  @!P3 ST.E.128 [R12.64], RZ ;  /* 0x000000ff0c00b985 */ /* 0x0003e2000c101d0c */
[-C--:B-----5:R-:W-:Y:S02]  /*1dc60*/  @!P2 LEA.HI.X R9, R252, R7.reuse, R19, 0x1, P6 ;  /* 0x00000007fc09a211 */ /* 0x0a0fe400030f0c13 */
[----:B--2---:R-:W-:-:S03]  /*1dc70*/  @!P1 LEA.HI.X R5, R233, R7, R18, 0x1, P5 ;  /* 0x00000007e9059211 */ /* 0x004fc600028f0c12 */
[----:B------:R1:W-:Y:S01]  /*1dc80*/  @!P2 ST.E.128 [R8.64], RZ ;  /* 0x000000ff0800a985 */ /* 0x0003e2000c101d0c */
[----:B----4-:R-:W-:-:S03]  /*1dc90*/  @!P0 LEA.HI.X R3, R234, R7, R10, 0x1, P4 ;  /* 0x00000007ea038211 */ /* 0x010fc600020f0c0a */
[----:B------:R1:W-:Y:S04]  /*1dca0*/  @!P1 ST.E.128 [R4.64], RZ ;  /* 0x000000ff04009985 */ /* 0x0003e8000c101d0c */
[----:B------:R1:W-:Y:S02]  /*1dcb0*/  @!P0 ST.E.128 [R2.64], RZ ;  /* 0x000000ff02008985 */ /* 0x0003e4000c101d0c */
.L_x_1992:
[----:B------:R-:W-:Y:S05]  /*1dcc0*/  BSYNC B0 ;  /* 0x0000000000007941 */ /* 0x000fea0003800000 */
.L_x_1991:
[----:B------:R-:W-:Y:S05]  /*1dcd0*/  BRA.DIV ~URZ, `(.L_x_1993) ;  /* 0x000024d27f007947 */ /* 0x000fea000b800000 */
[----:B---3--:R3:W2:Y:S02]  /*1dce0*/  SHFL.IDX PT, R7, R14, 0x2, 0x181f ;  /* 0x00581f000e077f89 */ /* 0x0086a400000e0000 */
.L_x_2044:
[----:B------:R-:W-:Y:S05]  /*1dcf0*/  BRA.DIV ~URZ, `(.L_x_1994) ;  /* 0x000025327f007947 */ /* 0x000fea000b800000 */
[----:B-1----:R1:W3:Y:S02]  /*1dd00*/  SHFL.IDX PT, R0, R17, 0x2, 0x181f ;  /* 0x00581f0011007f89 */ /* 0x0022e400000e0000 */
.L_x_2045:
[----:B------:R-:W-:Y:S01]  /*1dd10*/  IADD3 R2, R16, 0x40, RZ ;  /* 0x0000004010027810 */ /* 0x000fe20007ffe0ff */
[----:B------:R-:W-:Y:S03]  /*1dd20*/  BSSY B0, `(.L_x_1995) ;  /* 0x0000016000007945 */ /* 0x000fe60003800000 */
        /* <DEDUP_REMOVED lines=9> */
[-C--:B------:R-:W-:Y:S02]  /*1ddc0*/  @!P3 LEA R12, P4, R140, R0.reuse, 0x1 ;  /* 0x000000008c0cb211 */ /* 0x080fe400078808ff */
[-C--:B------:R-:W-:Y:S02]  /*1ddd0*/  @!P2 LEA R8, P6, R252, R0.reuse, 0x1 ;  /* 0x00000000fc08a211 */ /* 0x080fe400078c08ff */
[-C--:B------:R-:W-:Y:S02]  /*1dde0*/  @!P1 LEA R4, P5, R233, R0.reuse, 0x1 ;  /* 0x00000000e9049211 */ /* 0x080fe400078a08ff */
[----:B--2---:R-:W-:Y:S02]  /*1ddf0*/  @!P3 LEA.HI.X R13, R140, R7, R141, 0x1, P4 ;  /* 0x000000078c0db211 */ /* 0x004fe400020f0c8d */
[----:B------:R-:W-:-:S03]  /*1de00*/  @!P0 LEA R2, P4, R234, R0, 0x1 ;  /* 0x00000000ea028211 */ /* 0x000fc600078808ff */
[----:B------:R2:W-:Y:S01]  /*1de10*/  @!P3 ST.E.128 [R12.64], RZ ;  /* 0x000000ff0c00b985 */ /* 0x0005e2000c101d0c */
[-C--:B-----5:R-:W-:Y:S02]  /*1de20*/  @!P2 LEA.HI.X R9, R252, R7.reuse, R19, 0x1, P6 ;  /* 0x00000007fc09a211 */ /* 0x0a0fe400030f0c13 */
[----:B----4-:R-:W-:-:S03]  /*1de30*/  @!P1 LEA.HI.X R5, R233, R7, R18, 0x1, P5 ;  /* 0x00000007e9059211 */ /* 0x010fc600028f0c12 */
[----:B------:R2:W-:Y:S01]  /*1de40*/  @!P2 ST.E.128 [R8.64], RZ ;  /* 0x000000ff0800a985 */ /* 0x0005e2000c101d0c */
[----:B---3--:R-:W-:-:S03]  /*1de50*/  @!P0 LEA.HI.X R3, R234, R7, R10, 0x1, P4 ;  /* 0x00000007ea038211 */ /* 0x008fc600020f0c0a */
[----:B------:R2:W-:Y:S04]  /*1de60*/  @!P1 ST.E.128 [R4.64], RZ ;  /* 0x000000ff04009985 */ /* 0x0005e8000c101d0c */
[----:B------:R2:W-:Y:S02]  /*1de70*/  @!P0 ST.E.128 [R2.64], RZ ;  /* 0x000000ff02008985 */ /* 0x0005e4000c101d0c */
.L_x_1996:
[----:B------:R-:W-:Y:S05]  /*1de80*/  BSYNC B0 ;  /* 0x0000000000007941 */ /* 0x000fea0003800000 */
.L_x_1995:
[----:B------:R-:W-:Y:S05]  /*1de90*/  BRA.DIV ~URZ, `(.L_x_1997) ;  /* 0x000024127f007947 */ /* 0x000fea000b800000 */
[----:B--2---:R2:W1:Y:S04]  /*1dea0*/  SHFL.IDX PT, R7, R14, 0x3, 0x181f ;  /* 0x00781f000e077f89 */ /* 0x00446800000e0000 */
[----:B---3--:R2:W3:Y:S02]  /*1deb0*/  SHFL.IDX PT, R0, R17, 0x3, 0x181f ;  /* 0x00781f0011007f89 */ /* 0x0084e400000e0000 */
.L_x_2046:
[----:B------:R-:W-:-:S04]  /*1dec0*/  IADD3 R2, R16, 0x60, RZ ;  /* 0x0000006010027810 */ /* 0x000fc80007ffe0ff */
[----:B------:R-:W-:-:S13]  /*1ded0*/  ISETP.GE.AND P0, PT, R2, R15, PT ;  /* 0x0000000f0200720c */ /* 0x000fda0003f06270 */
[----:B------:R-:W-:Y:S05]  /*1dee0*/  @P0 BRA `(.L_x_1977) ;  /* 0x0000013000000947 */ /* 0x000fea0003800000 */
[----:B-12-4-:R-:W2:Y:S04]  /*1def0*/  LDL R17, [R1+0x78] ;  /* 0x0000780001117983 */ /* 0x016ea80000100800 */
[----:B------:R-:W4:Y:S04]  /*1df00*/  LDL R14, [R1+0x80] ;  /* 0x00008000010e7983 */ /* 0x000f280000100800 */
[----:B------:R-:W5:Y:S01]  /*1df10*/  LDL R10, [R1+0x7c] ;  /* 0x00007c00010a7983 */ /* 0x000f620000100800 */
[----:B------:R-:W-:Y:S02]  /*1df20*/  ISETP.GE.AND P3, PT, R140, c[0x0][0x3c8], PT ;  /* 0x0000f2008c007a0c */ /* 0x000fe40003f66270 */
[----:B------:R-:W-:-:S02]  /*1df30*/  ISETP.GE.AND P2, PT, R144, c[0x0][0x3c8], PT ;  /* 0x0000f20090007a0c */ /* 0x000fc40003f46270 */
[----:B------:R-:W-:Y:S02]  /*1df40*/  ISETP.GE.AND P1, PT, R233, c[0x0][0x3c8], PT ;  /* 0x0000f200e9007a0c */ /* 0x000fe40003f26270 */
[----:B------:R-:W-:-:S07]  /*1df50*/  ISETP.GE.AND P0, PT, R234, c[0x0][0x3c8], PT ;  /* 0x0000f200ea007a0c */ /* 0x000fce0003f06270 */
[-C--:B---3--:R-:W-:Y:S02]  /*1df60*/  @!P3 LEA R12, P4, R140, R0.reuse, 0x1 ;  /* 0x000000008c0cb211 */ /* 0x088fe400078808ff */
[-C--:B------:R-:W-:Y:S02]  /*1df70*/  @!P2 LEA R8, P6, R252, R0.reuse, 0x1 ;  /* 0x00000000fc08a211 */ /* 0x080fe400078c08ff */
[-C--:B------:R-:W-:Y:S02]  /*1df80*/  @!P1 LEA R4, P5, R233, R0.reuse, 0x1 ;  /* 0x00000000e9049211 */ /* 0x080fe400078a08ff */
[----:B------:R-:W-:Y:S02]  /*1df90*/  @!P3 LEA.HI.X R13, R140, R7, R141, 0x1, P4 ;  /* 0x000000078c0db211 */ /* 0x000fe400020f0c8d */
[----:B------:R-:W-:-:S03]  /*1dfa0*/  @!P0 LEA R2, P4, R234, R0, 0x1 ;  /* 0x00000000ea028211 */ /* 0x000fc600078808ff */
[----:B------:R1:W-:Y:S01]  /*1dfb0*/  @!P3 ST.E.128 [R12.64], RZ ;  /* 0x000000ff0c00b985 */ /* 0x0003e2000c101d0c */
[-C--:B--2---:R-:W-:Y:S02]  /*1dfc0*/  @!P2 LEA.HI.X R9, R252, R7.reuse, R17, 0x1, P6 ;  /* 0x00000007fc09a211 */ /* 0x084fe400030f0c11 */
[----:B----4-:R-:W-:-:S03]  /*1dfd0*/  @!P1 LEA.HI.X R5, R233, R7, R14, 0x1, P5 ;  /* 0x00000007e9059211 */ /* 0x010fc600028f0c0e */
[----:B------:R1:W-:Y:S01]  /*1dfe0*/  @!P2 ST.E.128 [R8.64], RZ ;  /* 0x000000ff0800a985 */ /* 0x0003e2000c101d0c */
[----:B-----5:R-:W-:-:S03]  /*1dff0*/  @!P0 LEA.HI.X R3, R234, R7, R10, 0x1, P4 ;  /* 0x00000007ea038211 */ /* 0x020fc600020f0c0a */
[----:B------:R1:W-:Y:S04]  /*1e000*/  @!P1 ST.E.128 [R4.64], RZ ;  /* 0x000000ff04009985 */ /* 0x0003e8000c101d0c */
[----:B------:R1:W-:Y:S02]  /*1e010*/  @!P0 ST.E.128 [R2.64], RZ ;  /* 0x000000ff02008985 */ /* 0x0003e4000c101d0c */
.L_x_1977:
[----:B------:R-:W-:Y:S05]  /*1e020*/  BSYNC B1 ;  /* 0x0000000000017941 */ /* 0x000fea0003800000 */
.L_x_1961:
[----:B------:R-:W-:-:S13]  /*1e030*/  ISETP.NE.AND P0, PT, RZ, UR10, PT ;  /* 0x0000000aff007c0c */ /* 0x000fda000bf05270 */
[----:B------:R-:W-:Y:S01]  /*1e040*/  @P0 WARPSYNC 0xffffffff ;  /* 0xffffffff00000948 */ /* 0x000fe20003800000 */
[----:B------:R-:W-:Y:S06]  /*1e050*/  @P0 BAR.SYNC.DEFER_BLOCKING 0x5, 0x100 ;  /* 0x0144000000000b1d */ /* 0x000fec0000010000 */
[----:B------:R-:W5:Y:S02]  /*1e060*/  @P0 LDS.128 R236, [0x20080] ;  /* 0x02008000ffec0984 */ /* 0x000f640000000c00 */
[----:B-1---5:R-:W-:Y:S01]  /*1e070*/  @P0 IMAD.MOV.U32 R2, RZ, RZ, R236 ;  /* 0x000000ffff020224 */ /* 0x022fe200078e00ec */
[----:B---34-:R-:W-:-:S04]  /*1e080*/  @P0 MOV R0, R237 ;  /* 0x000000ed00000202 */ /* 0x018fc80000000f00 */
[----:B------:R1:W-:Y:S04]  /*1e090*/  @P0 STL [R1+0xa8], R2 ;  /* 0x0000a80201000387 */ /* 0x0003e80000100800 */
[----:B------:R1:W-:Y:S04]  /*1e0a0*/  @P0 STL [R1+0xc0], R0 ;  /* 0x0000c00001000387 */ /* 0x0003e80000100800 */
[----:B------:R-:W-:Y:S06]  /*1e0b0*/  @P0 BAR.ARV 0x4, 0x100 ;  /* 0x0104000000000b1d */ /* 0x000fec0000002000 */
[----:B------:R-:W-:Y:S05]  /*1e0c0*/  @P0 BRA `(.L_x_1998) ;  /* 0x00000fd000000947 */ /* 0x000fea0003800000 */
[----:B-1----:R-:W1:Y:S01]  /*1e0d0*/  S2R R0, SR_TID.X ;  /* 0x0000000000007919 */ /* 0x002e620000002100 */
[----:B------:R-:W-:Y:S01]  /*1e0e0*/  IMAD.MOV.U32 R8, RZ, RZ, RZ ;  /* 0x000000ffff087224 */ /* 0x000fe200078e00ff */
[----:B-12---:R-:W-:-:S04]  /*1e0f0*/  LOP3.LUT R17, R0, 0x1f, RZ, 0xc0, !PT ;  /* 0x0000001f00117812 */ /* 0x006fc800078ec0ff */
[----:B------:R-:W-:Y:S01]  /*1e100*/  ISETP.NE.AND P6, PT, R17, 0x1f, PT ;  /* 0x0000001f1100780c */ /* 0x000fe20003fc5270 */
[----:B------:R-:W-:Y:S10]  /*1e110*/  BRA.DIV ~URZ, `(.L_x_1999) ;  /* 0x000022827f007947 */ /* 0x000ff4000b800000 */
[----:B------:R1:W2:Y:S02]  /*1e120*/  SHFL.IDX PT, R14, R145, RZ, 0x1f ;  /* 0x00001fff910e7589 */ /* 0x0002a400000e0000 */
.L_x_2047:
[----:B------:R-:W-:Y:S05]  /*1e130*/  BRA.DIV ~URZ, `(.L_x_2000) ;  /* 0x000022e27f007947 */ /* 0x000fea000b800000 */
[----:B------:R3:W4:Y:S02]  /*1e140*/  SHFL.IDX PT, R9, R145, 0x1, 0x1f ;  /* 0x00201f0091097f89 */ /* 0x00072400000e0000 */
.L_x_2048:
[----:B------:R-:W-:Y:S02]  /*1e150*/  IMAD.IADD R0, R239, 0x1, R17 ;  /* 0x00000001ef007824 */ /* 0x000fe400078e0211 */
        /* <DEDUP_REMOVED lines=17> */
.L_x_2049:
        /* <DEDUP_REMOVED lines=16> */
.L_x_2050:
[----:B---3--:R-:W-:Y:S01]  /*1e370*/  IMAD R0, R0, c[0x0][0x538], RZ ;  /* 0x00014e0000007a24 */ /* 0x008fe200078e02ff */
[----:B------:R-:W-:Y:S04]  /*1e380*/  BSSY B1, `(.L_x_2003) ;  /* 0x00000c5000017945 */ /* 0x000fe80003800000 */
[----:B----4-:R-:W-:-:S04]  /*1e390*/  IADD3 R9, R0, R9, RZ ;  /* 0x0000000900097210 */ /* 0x010fc80007ffe0ff */
[----:B--2---:R-:W-:-:S13]  /*1e3a0*/  ISETP.GT.AND P0, PT, R9, R14, PT ;  /* 0x0000000e0900720c */ /* 0x004fda0003f04270 */
[----:B------:R-:W-:Y:S05]  /*1e3b0*/  @P0 BRA `(.L_x_2004) ;  /* 0x0000025000000947 */ /* 0x000fea0003800000 */
.L_x_2008:
        /* <DEDUP_REMOVED lines=8> */
[----:B-1----:R-:W-:Y:S01]  /*1e440*/  @!P0 MOV R4, 0x4 ;  /* 0x0000000400048802 */ /* 0x002fe20000000f00 */
        /* <DEDUP_REMOVED lines=8> */
.L_x_2051:
        /* <DEDUP_REMOVED lines=16> */
.L_x_2052:
[----:B--2---:R-:W-:-:S05]  /*1e5d0*/  IMAD R0, R0, c[0x0][0x538], RZ ;  /* 0x00014e0000007a24 */ /* 0x004fca00078e02ff */
[----:B------:R-:W-:-:S04]  /*1e5e0*/  IADD3 R9, R0, R9, RZ ;  /* 0x0000000900097210 */ /* 0x000fc80007ffe0ff */
[----:B------:R-:W-:-:S13]  /*1e5f0*/  ISETP.GT.AND P0, PT, R9, R14, PT ;  /* 0x0000000e0900720c */ /* 0x000fda0003f04270 */
[----:B-1----:R-:W-:Y:S05]  /*1e600*/  @!P0 BRA `(.L_x_2008) ;  /* 0xfffffdb000008947 */ /* 0x002fea000383ffff */
.L_x_2004:
[----:B------:R-:W-:-:S05]  /*1e610*/  IADD3 R15, -R0, R9, RZ ;  /* 0x00000009000f7210 */ /* 0x000fca0007ffe1ff */
[----:B------:R-:W-:-:S05]  /*1e620*/  IMAD R0, R4, c[0x0][0x538], R15 ;  /* 0x00014e0004007a24 */ /* 0x000fca00078e020f */
[----:B------:R-:W-:Y:S01]  /*1e630*/  ISETP.GT.AND P0, PT, R0, R14, PT ;  /* 0x0000000e0000720c */ /* 0x000fe20003f04270 */
[----:B------:R-:W-:-:S12]  /*1e640*/  BRA.DIV ~URZ, `(.L_x_2009) ;  /* 0x000022627f007947 */ /* 0x000fd8000b800000 */
[----:B------:R-:W-:-:S04]  /*1e650*/  VOTE.ANY R5, PT, !P0 ;  /* 0x0000000000057806 */ /* 0x000fc800040e0100 */
.L_x_2053:
[----:B------:R-:W2:Y:S02]  /*1e660*/  POPC R0, R5 ;  /* 0x0000000500007309 */ /* 0x000ea40000000000 */
[----:B--2---:R-:W-:Y:S01]  /*1e670*/  IADD3 R239, R0, R239, RZ ;  /* 0x000000ef00ef7210 */ /* 0x004fe20007ffe0ff */
[----:B------:R-:W-:Y:S05]  /*1e680*/  BRA.DIV ~URZ, `(.L_x_2010) ;  /* 0x000022727f007947 */ /* 0x000fea000b800000 */
[----:B------:R2:W3:Y:S04]  /*1e690*/  SHFL.IDX PT, R9, R7, R0, 0x1f ;  /* 0x00001f0007097589 */ /* 0x0004e800000e0000 */
[----:B------:R2:W4:Y:S02]  /*1e6a0*/  SHFL.IDX PT, R8, R8, R0, 0x1f ;  /* 0x00001f0008087589 */ /* 0x00052400000e0000 */
.L_x_2054:
[----:B------:R-:W-:Y:S01]  /*1e6b0*/  ISETP.NE.AND P0, PT, R5, RZ, PT ;  /* 0x000000ff0500720c */ /* 0x000fe20003f05270 */
[----:B------:R-:W-:-:S12]  /*1e6c0*/  BSSY B0, `(.L_x_2011) ;  /* 0x0000005000007945 */ /* 0x000fd80003800000 */
[----:B------:R-:W-:Y:S05]  /*1e6d0*/  @!P0 BRA `(.L_x_2012) ;  /* 0x0000003000008947 */ /* 0x000fea0003800000 */
[----:B--2---:R-:W-:Y:S01]  /*1e6e0*/  IADD3 R0, R0, -0x1, RZ ;  /* 0xffffffff00007810 */ /* 0x004fe20007ffe0ff */
[----:B------:R-:W-:Y:S05]  /*1e6f0*/  BRA.DIV ~URZ, `(.L_x_2013) ;  /* 0x000022f27f007947 */ /* 0x000fea000b800000 */
[----:B------:R2:W1:Y:S02]  /*1e700*/  SHFL.IDX PT, R16, R4, R0, 0x1f ;  /* 0x00001f0004107589 */ /* 0x00046400000e0000 */
.L_x_2012:
[----:B------:R-:W-:Y:S05]  /*1e710*/  BSYNC B0 ;  /* 0x0000000000007941 */ /* 0x000fea0003800000 */
.L_x_2011:
[----:B-12---:R-:W-:Y:S01]  /*1e720*/  IMAD R0, R16, c[0x0][0x538], R15 ;  /* 0x00014e0010007a24 */ /* 0x006fe200078e020f */
[----:B----4-:R-:W-:Y:S01]  /*1e730*/  ISETP.NE.AND P0, PT, R8, 0x1, PT ;  /* 0x000000010800780c */ /* 0x010fe20003f05270 */
[----:B------:R-:W-:Y:S03]  /*1e740*/  BSSY B0, `(.L_x_2014) ;  /* 0x0000080000007945 */ /* 0x000fe60003800000 */
[----:B------:R1:W-:Y:S01]  /*1e750*/  STL [R1+0xa8], R0 ;  /* 0x0000a80001007387 */ /* 0x0003e20000100800 */
[----:B------:R-:W-:-:S08]  /*1e760*/  IADD3 R7, -R0, R14, RZ ;  /* 0x0000000e00077210 */ /* 0x000fd00007ffe1ff */
[----:B------:R-:W-:Y:S05]  /*1e770*/  @!P0 BRA `(.L_x_2015) ;  /* 0x000003d000008947 */ /* 0x000fea0003800000 */
[-C--:B---3--:R-:W-:Y:S02]  /*1e780*/  IABS R4, R9.reuse ;  /* 0x0000000900047213 */ /* 0x088fe40000000000 */
[----:B------:R-:W-:Y:S02]  /*1e790*/  IABS R5, R8 ;  /* 0x0000000800057213 */ /* 0x000fe40000000000 */
[----:B------:R-:W2:Y:S01]  /*1e7a0*/  I2F.RP R2, R4 ;  /* 0x0000000400027306 */ /* 0x000ea20000209400 */
[----:B------:R-:W-:-:S07]  /*1e7b0*/  IABS R12, R9 ;  /* 0x00000009000c7213 */ /* 0x000fce0000000000 */
[----:B------:R-:W-:Y:S08]  /*1e7c0*/  I2F.RP R13, R5 ;  /* 0x00000005000d7306 */ /* 0x000ff00000209400 */
[----:B--2---:R-:W2:Y:S02]  /*1e7d0*/  MUFU.RCP R2, R2 ;  /* 0x0000000200027308 */ /* 0x004ea40000001000 */
[----:B--2---:R-:W-:-:S06]  /*1e7e0*/  IADD3 R2, R2, 0xffffffe, RZ ;  /* 0x0ffffffe02027810 */ /* 0x004fcc0007ffe0ff */
[----:B------:R-:W2:Y:S02]  /*1e7f0*/  F2I.FTZ.U32.TRUNC.NTZ R3, R2 ;  /* 0x0000000200037305 */ /* 0x000ea4000021f000 */
[----:B-12---:R-:W-:Y:S02]  /*1e800*/  IMAD.MOV R0, RZ, RZ, -R3 ;  /* 0x000000ffff007224 */ /* 0x006fe400078e0a03 */
[----:B------:R-:W-:Y:S02]  /*1e810*/  IMAD.MOV.U32 R2, RZ, RZ, RZ ;  /* 0x000000ffff027224 */ /* 0x000fe400078e00ff */
[----:B------:R-:W-:Y:S01]  /*1e820*/  IMAD.MOV.U32 R10, RZ, RZ, R0 ;  /* 0x000000ffff0a7224 */ /* 0x000fe200078e0000 */
[----:B------:R-:W-:-:S03]  /*1e830*/  IABS R0, R7 ;  /* 0x0000000700007213 */ /* 0x000fc60000000000 */
[----:B------:R-:W-:-:S04]  /*1e840*/  IMAD R10, R10, R4, RZ ;  /* 0x000000040a0a7224 */ /* 0x000fc800078e02ff */
[----:B------:R-:W-:-:S04]  /*1e850*/  IMAD.HI.U32 R10, R3, R10, R2 ;  /* 0x0000000a030a7227 */ /* 0x000fc800078e0002 */
[----:B------:R-:W-:Y:S02]  /*1e860*/  IMAD.MOV.U32 R2, RZ, RZ, R0 ;  /* 0x000000ffff027224 */ /* 0x000fe400078e0000 */
[----:B------:R-:W-:-:S05]  /*1e870*/  IMAD.MOV R0, RZ, RZ, -R12 ;  /* 0x000000ffff007224 */ /* 0x000fca00078e0a0c */
[----:B------:R-:W-:Y:S01]  /*1e880*/  MOV R3, R0 ;  /* 0x0000000000037202 */ /* 0x000fe20000000f00 */
        /* <DEDUP_REMOVED lines=42> */
[----:B------:R-:W-:Y:S01]  /*1eb30*/  IMAD R238, R3, 0x10000, R8 ;  /* 0x0001000003ee7824 */ /* 0x000fe200078e0208 */
[----:B------:R-:W-:Y:S05]  /*1eb40*/  BRA `(.L_x_2016) ;  /* 0x000003f000007947 */ /* 0x000fea0003800000 */
.L_x_2015:
[----:B------:R-:W-:-:S04]  /*1eb50*/  IMAD.MOV.U32 R4, RZ, RZ, 0x4 ;  /* 0x00000004ff047424 */ /* 0x000fc800078e00ff */
[----:B------:R-:W-:-:S06]  /*1eb60*/  IMAD.WIDE R4, R239, R4, c[0x0][0x590] ;  /* 0x00016400ef047625 */ /* 0x000fcc00078e0204 */
[----:B------:R-:W2:Y:S01]  /*1eb70*/  LDG.E R4, [R4.64] ;  /* 0x0000000c04047981 */ /* 0x000ea2000c1e1900 */
[----:B------:R-:W-:Y:S01]  /*1eb80*/  IABS R8, R7 ;  /* 0x0000000700087213 */ /* 0x000fe20000000000 */
[----:B--23--:R-:W-:-:S05]  /*1eb90*/  IMAD R10, R4, R9, RZ ;  /* 0x00000009040a7224 */ /* 0x00cfca00078e02ff */
[-C--:B------:R-:W-:Y:S02]  /*1eba0*/  IABS R5, R10.reuse ;  /* 0x0000000a00057213 */ /* 0x080fe40000000000 */
[----:B------:R-:W-:Y:S02]  /*1ebb0*/  IABS R12, R10 ;  /* 0x0000000a000c7213 */ /* 0x000fe40000000000 */
[----:B------:R-:W2:Y:S08]  /*1ebc0*/  I2F.RP R2, R5 ;  /* 0x0000000500027306 */ /* 0x000eb00000209400 */
[----:B--2---:R-:W2:Y:S02]  /*1ebd0*/  MUFU.RCP R2, R2 ;  /* 0x0000000200027308 */ /* 0x004ea40000001000 */
[----:B--2---:R-:W-:-:S06]  /*1ebe0*/  IADD3 R2, R2, 0xffffffe, RZ ;  /* 0x0ffffffe02027810 */ /* 0x004fcc0007ffe0ff */
[----:B------:R-:W2:Y:S02]  /*1ebf0*/  F2I.FTZ.U32.TRUNC.NTZ R3, R2 ;  /* 0x0000000200037305 */ /* 0x000ea4000021f000 */
[----:B-12---:R-:W-:Y:S02]  /*1ec00*/  IMAD.MOV R0, RZ, RZ, -R3 ;  /* 0x000000ffff007224 */ /* 0x006fe400078e0a03 */
[----:B------:R-:W-:Y:S02]  /*1ec10*/  IMAD.MOV.U32 R2, RZ, RZ, RZ ;  /* 0x000000ffff027224 */ /* 0x000fe400078e00ff */
[----:B------:R-:W-:-:S04]  /*1ec20*/  IMAD R0, R0, R5, RZ ;  /* 0x0000000500007224 */ /* 0x000fc800078e02ff */
        /* <DEDUP_REMOVED lines=12> */
[----:B------:R-:W-:-:S04]  /*1ecf0*/  IMAD.MOV.U32 R2, RZ, RZ, R0 ;  /* 0x000000ffff027224 */ /* 0x000fc800078e0000 */
[----:B------:R-:W-:Y:S01]  /*1ed00*/  @!P1 IMAD.MOV R2, RZ, RZ, -R2 ;  /* 0x000000ffff029224 */ /* 0x000fe200078e0a02 */
[----:B------:R-:W-:-:S05]  /*1ed10*/  @!P0 LOP3.LUT R2, RZ, R10, RZ, 0x33, !PT ;  /* 0x0000000aff028212 */ /* 0x000fca00078e33ff */
[----:B------:R-:W-:Y:S02]  /*1ed20*/  IMAD R12, R4, R2, RZ ;  /* 0x00000002040c7224 */ /* 0x000fe400078e02ff */
[----:B------:R-:W-:-:S03]  /*1ed30*/  IMAD.MOV R2, RZ, RZ, -R2 ;  /* 0x000000ffff027224 */ /* 0x000fc600078e0a02 */
[----:B------:R-:W-:Y:S01]  /*1ed40*/  IADD3 R0, -R12, c[0x0][0x538], RZ ;  /* 0x00014e000c007a10 */ /* 0x000fe20007ffe1ff */
[----:B------:R-:W-:Y:S02]  /*1ed50*/  IMAD R7, R10, R2, R7 ;  /* 0x000000020a077224 */ /* 0x000fe400078e0207 */
[----:B------:R-:W-:Y:S01]  /*1ed60*/  IMAD.MOV.U32 R2, RZ, RZ, RZ ;  /* 0x000000ffff027224 */ /* 0x000fe200078e00ff */
[----:B------:R-:W-:-:S04]  /*1ed70*/  IMNMX R0, R4, R0, PT ;  /* 0x0000000004007217 */ /* 0x000fc80003800200 */
[-C--:B------:R-:W-:Y:S02]  /*1ed80*/  IABS R4, R0.reuse ;  /* 0x0000000000047213 */ /* 0x080fe40000000000 */
[----:B------:R-:W-:Y:S02]  /*1ed90*/  IABS R10, R0 ;  /* 0x00000000000a7213 */ /* 0x000fe40000000000 */
[----:B------:R-:W1:Y:S08]  /*1eda0*/  I2F.RP R3, R4 ;  /* 0x0000000400037306 */ /* 0x000e700000209400 */
[----:B-1----:R-:W1:Y:S02]  /*1edb0*/  MUFU.RCP R3, R3 ;  /* 0x0000000300037308 */ /* 0x002e640000001000 */
[----:B-1----:R-:W-:-:S06]  /*1edc0*/  IADD3 R3, R3, 0xffffffe, RZ ;  /* 0x0ffffffe03037810 */ /* 0x002fcc0007ffe0ff */
[----:B------:R-:W1:Y:S02]  /*1edd0*/  F2I.FTZ.U32.TRUNC.NTZ R3, R3 ;  /* 0x0000000300037305 */ /* 0x000e64000021f000 */
[----:B-1----:R-:W-:-:S05]  /*1ede0*/  IADD3 R5, RZ, -R3, RZ ;  /* 0x80000003ff057210 */ /* 0x002fca0007ffe0ff */
[----:B------:R-:W-:Y:S01]  /*1edf0*/  IMAD.MOV.U32 R8, RZ, RZ, R5 ;  /* 0x000000ffff087224 */ /* 0x000fe200078e0005 */
[----:B------:R-:W-:-:S03]  /*1ee00*/  IABS R5, R7 ;  /* 0x0000000700057213 */ /* 0x000fc60000000000 */
[----:B------:R-:W-:-:S04]  /*1ee10*/  IMAD R8, R8, R4, RZ ;  /* 0x0000000408087224 */ /* 0x000fc800078e02ff */
        /* <DEDUP_REMOVED lines=18> */
.L_x_2016:
[----:B------:R-:W-:Y:S05]  /*1ef40*/  BSYNC B0 ;  /* 0x0000000000007941 */ /* 0x000fea0003800000 */
.L_x_2014:
[----:B------:R-:W-:-:S04]  /*1ef50*/  LOP3.LUT R2, RZ, R2, RZ, 0x33, !PT ;  /* 0x00000002ff027212 */ /* 0x000fc800078e33ff */
[----:B------:R-:W-:-:S05]  /*1ef60*/  IADD3 R0, R2, R9, RZ ;  /* 0x0000000902007210 */ /* 0x000fca0007ffe0ff */
[----:B------:R1:W-:Y:S01]  /*1ef70*/  STL [R1+0xc0], R0 ;  /* 0x0000c00001007387 */ /* 0x0003e20000100800 */
[----:B------:R-:W-:Y:S05]  /*1ef80*/  BRA `(.L_x_2017) ;  /* 0x0000004000007947 */ /* 0x000fea0003800000 */
.L_x_2005:
[----:B------:R2:W-:Y:S01]  /*1ef90*/  STL [R1+0xa8], R14 ;  /* 0x0000a80e01007387 */ /* 0x0005e20000100800 */
[----:B------:R-:W-:Y:S02]  /*1efa0*/  MOV R238, RZ ;  /* 0x000000ff00ee7202 */ /* 0x000fe40000000f00 */
[----:B------:R-:W-:Y:S01]  /*1efb0*/  MOV R239, c[0x0][0x53c] ;  /* 0x00014f0000ef7a02 */ /* 0x000fe20000000f00 */
[----:B------:R2:W-:Y:S04]  /*1efc0*/  STL [R1+0xc0], RZ ;  /* 0x0000c0ff01007387 */ /* 0x0005e80000100800 */
.L_x_2017:
[----:B------:R-:W-:Y:S05]  /*1efd0*/  BSYNC B1 ;  /* 0x0000000000017941 */ /* 0x000fea0003800000 */
.L_x_2003:
[----:B------:R-:W3:Y:S04]  /*1efe0*/  LDL R2, [R1+0xa8] ;  /* 0x0000a80001027983 */ /* 0x000ee80000100800 */
[----:B-1----:R-:W4:Y:S01]  /*1eff0*/  LDL R0, [R1+0xc0] ;  /* 0x0000c00001007983 */ /* 0x002f220000100800 */
[----:B------:R-:W-:Y:S03]  /*1f000*/  WARPSYNC 0xffffffff ;  /* 0xffffffff00007948 */ /* 0x000fe60003800000 */
[----:B------:R-:W-:Y:S01]  /*1f010*/  BAR.SYNC.DEFER_BLOCKING 0x4, 0x100 ;  /* 0x0104000000007b1d */ /* 0x000fe20000010000 */
[----:B------:R-:W-:Y:S01]  /*1f020*/  ISETP.NE.AND P0, PT, R17, RZ, PT ;  /* 0x000000ff1100720c */ /* 0x000fe20003f05270 */
[----:B--2---:R-:W-:Y:S01]  /*1f030*/  IMAD.MOV.U32 R14, RZ, RZ, R238 ;  /* 0x000000ffff0e7224 */ /* 0x004fe200078e00ee */
[----:B------:R-:W-:-:S11]  /*1f040*/  MOV R15, R239 ;  /* 0x000000ef000f7202 */ /* 0x000fd60000000f00 */
[----:B---3--:R-:W-:Y:S01]  /*1f050*/  @!P0 IMAD.MOV.U32 R236, RZ, RZ, R2 ;  /* 0x000000ffffec8224 */ /* 0x008fe200078e0002 */
[----:B----4-:R-:W-:-:S03]  /*1f060*/  MOV R13, R0 ;  /* 0x00000000000d7202 */ /* 0x010fc60000000f00 */
[----:B------:R-:W-:-:S05]  /*1f070*/  IMAD.MOV.U32 R12, RZ, RZ, R236 ;  /* 0x000000ffff0c7224 */ /* 0x000fca00078e00ec */
[----:B------:R1:W-:Y:S04]  /*1f080*/  @!P0 STS.128 [0x20080], R12 ;  /* 0x0200800cff008388 */ /* 0x0003e80000000c00 */
[----:B------:R-:W-:Y:S06]  /*1f090*/  BAR.ARV 0x5, 0x100 ;  /* 0x0144000000007b1d */ /* 0x000fec0000002000 */
.L_x_1998:
[----:B------:R-:W-:-:S13]  /*1f0a0*/  ISETP.GE.AND P0, PT, R239, c[0x0][0x53c], PT ;  /* 0x00014f00ef007a0c */ /* 0x000fda0003f06270 */
[----:B-12---:R-:W-:Y:S01]  /*1f0b0*/  @P0 CALL.REL.NOINC `(.L_x_2018) ;  /* 0x0000001000000944 */ /* 0x006fe20003c00000 */
[----:B------:R-:W-:Y:S05]  /*1f0c0*/  BRA `(.L_x_2019) ;  /* 0xfffe310000007947 */ /* 0x000fea000383ffff */
.L_x_2018:
[----:B------:R-:W-:Y:S05]  /*1f0d0*/  EXIT ;  /* 0x000000000000794d */ /* 0x000fea0003800000 */
.L_x_1816:
[----:B------:R-:W-:Y:S01]  /*1f0e0*/  IMAD.MOV.U32 R0, RZ, RZ, R5 ;  /* 0x000000ffff007224 */ /* 0x000fe200078e0005 */
[----:B------:R-:W-:Y:S02]  /*1f0f0*/  MOV R3, 0x1 ;  /* 0x0000000100037802 */ /* 0x000fe40000000f00 */
[----:B------:R-:W-:Y:S02]  /*1f100*/  MOV R2, 0x1f120 ;  /* 0x0001f12000027802 */ /* 0x000fe40000000f00 */
[----:B------:R-:W-:Y:S05]  /*1f110*/  CALL.REL.NOINC `($__internal_40_$__cuda_sm70_shflsync_up_p) ;  /* 0x0000c17000007944 */ /* 0x000fea0003c00000 */
[----:B------:R-:W-:Y:S01]  /*1f120*/  MOV R0, R4 ;  /* 0x0000000400007202 */ /* 0x000fe20000000f00 */
[----:B------:R-:W-:Y:S05]  /*1f130*/  BRA `(.L_x_2020) ;  /* 0xfffe139000007947 */ /* 0x000fea000383ffff */
.L_x_1817:
[----:B------:R-:W-:Y:S01]  /*1f140*/  IMAD.MOV.U32 R0, RZ, RZ, R5 ;  /* 0x000000ffff007224 */ /* 0x000fe200078e0005 */
[----:B------:R-:W-:Y:S02]  /*1f150*/  MOV R3, 0x2 ;  /* 0x0000000200037802 */ /* 0x000fe40000000f00 */
[----:B------:R-:W-:Y:S02]  /*1f160*/  MOV R2, 0x1f180 ;  /* 0x0001f18000027802 */ /* 0x000fe40000000f00 */
[----:B------:R-:W-:Y:S05]  /*1f170*/  CALL.REL.NOINC `($__internal_40_$__cuda_sm70_shflsync_up_p) ;  /* 0x0000c11000007944 */ /* 0x000fea0003c00000 */
[----:B------:R-:W-:Y:S01]  /*1f180*/  SEL R4, R4, RZ, P4 ;  /* 0x000000ff04047207 */ /* 0x000fe20002000000 */
[----:B------:R-:W-:Y:S01]  /*1f190*/  IMAD.MOV.U32 R3, RZ, RZ, 0x4 ;  /* 0x00000004ff037424 */ /* 0x000fe200078e00ff */
[----:B------:R-:W-:-:S03]  /*1f1a0*/  MOV R2, 0x1f1d0 ;  /* 0x0001f1d000027802 */ /* 0x000fc60000000f00 */
[----:B------:R-:W-:Y:S02]  /*1f1b0*/  IMAD.IADD R0, R5, 0x1, R4 ;  /* 0x0000000105007824 */ /* 0x000fe400078e0204 */
        /* <DEDUP_REMOVED lines=13> */
[----:B------:R-:W-:Y:S02]  /*1f290*/  MOV R10, 0x1f ;  /* 0x0000001f000a7802 */ /* 0x000fe40000000f00 */
[----:B------:R-:W-:Y:S01]  /*1f2a0*/  MOV R172, 0xffffffff ;  /* 0xffffffff00ac7802 */ /* 0x000fe20000000f00 */
[----:B------:R-:W-:Y:S01]  /*1f2b0*/  IMAD.IADD R4, R0, 0x1, R4 ;  /* 0x0000000100047824 */ /* 0x000fe200078e0204 */
[----:B------:R-:W-:-:S03]  /*1f2c0*/  MOV R2, 0x1f2f0 ;  /* 0x0001f2f000027802 */ /* 0x000fc60000000f00 */
[----:B------:R-:W-:Y:S02]  /*1f2d0*/  IMAD.MOV.U32 R12, RZ, RZ, R4 ;  /* 0x000000ffff0c7224 */ /* 0x000fe400078e0004 */
[----:B------:R-:W-:Y:S05]  /*1f2e0*/  CALL.REL.NOINC `($__internal_39_$__cuda_sm70_shflsync_idx_p) ;  /* 0x0000bf6000007944 */ /* 0x000fea0003c00000 */
[----:B------:R-:W-:Y:S01]  /*1f2f0*/  MOV R0, R13 ;  /* 0x0000000d00007202 */ /* 0x000fe20000000f00 */
[----:B------:R-:W-:Y:S05]  /*1f300*/  BRA `(.L_x_2021) ;  /* 0xfffe12c000007947 */ /* 0x000fea000383ffff */
.L_x_1819:
[----:B------:R-:W-:Y:S02]  /*1f310*/  SEL R0, RZ, 0x1, P0 ;  /* 0x00000001ff007807 */ /* 0x000fe40000000000 */
[----:B------:R-:W-:Y:S02]  /*1f320*/  MOV R2, 0x1f340 ;  /* 0x0001f34000027802 */ /* 0x000fe40000000f00 */
[----:B------:R-:W-:Y:S05]  /*1f330*/  CALL.REL.NOINC `($__internal_41_$__cuda_sm70_votesync_ballot) ;  /* 0x0000bfb000007944 */ /* 0x000fea0003c00000 */
[----:B------:R-:W-:Y:S01]  /*1f340*/  MOV R5, R0 ;  /* 0x0000000000057202 */ /* 0x000fe20000000f00 */
[----:B------:R-:W-:Y:S05]  /*1f350*/  BRA `(.L_x_2022) ;  /* 0xfffe130000007947 */ /* 0x000fea000383ffff */
.L_x_1820:
[----:B------:R-:W-:Y:S01]  /*1f360*/  IMAD.MOV.U32 R12, RZ, RZ, R9 ;  /* 0x000000ffff0c7224 */ /* 0x000fe200078e0009 */
[----:B------:R-:W-:Y:S01]  /*1f370*/  MOV R3, 0x1f ;  /* 0x0000001f00037802 */ /* 0x000fe20000000f00 */
[----:B------:R-:W-:Y:S01]  /*1f380*/  IMAD.MOV.U32 R172, RZ, RZ, -0x1 ;  /* 0xffffffffffac7424 */ /* 0x000fe200078e00ff */
[----:B------:R-:W-:Y:S02]  /*1f390*/  MOV R2, 0x1f3b0 ;  /* 0x0001f3b000027802 */ /* 0x000fe40000000f00 */
[----:B------:R-:W-:Y:S05]  /*1f3a0*/  CALL.REL.NOINC `($__internal_39_$__cuda_sm70_shflsync_idx_p) ;  /* 0x0000bea000007944 */ /* 0x000fea0003c00000 */
[----:B------:R-:W-:Y:S01]  /*1f3b0*/  IMAD.MOV.U32 R14, RZ, RZ, R13 ;  /* 0x000000ffff0e7224 */ /* 0x000fe200078e000d */
[----:B------:R-:W-:Y:S01]  /*1f3c0*/  MOV R12, R8 ;  /* 0x00000008000c7202 */ /* 0x000fe20000000f00 */
[----:B------:R-:W-:Y:S01]  /*1f3d0*/  IMAD.MOV.U32 R0, RZ, RZ, RZ ;  /* 0x000000ffff007224 */ /* 0x000fe200078e00ff */
[----:B------:R-:W-:Y:S01]  /*1f3e0*/  MOV R3, 0x1f ;  /* 0x0000001f00037802 */ /* 0x000fe20000000f00 */
[----:B------:R-:W-:Y:S01]  /*1f3f0*/  IMAD.MOV.U32 R172, RZ, RZ, -0x1 ;  /* 0xffffffffffac7424 */ /* 0x000fe200078e00ff */
[----:B------:R-:W-:-:S02]  /*1f400*/  MOV R2, 0x1f420 ;  /* 0x0001f42000027802 */ /* 0x000fc40000000f00 */
[----:B------:R-:W-:Y:S05]  /*1f410*/  CALL.REL.NOINC `($__internal_39_$__cuda_sm70_shflsync_idx_p) ;  /* 0x0000be3000007944 */ /* 0x000fea0003c00000 */
[----:B------:R-:W-:Y:S01]  /*1f420*/  MOV R9, R13 ;  /* 0x0000000d00097202 */ /* 0x000fe20000000f00 */
[----:B------:R-:W-:Y:S05]  /*1f430*/  BRA `(.L_x_2023) ;  /* 0xfffe128000007947 */ /* 0x000fea000383ffff */
.L_x_1823:
[----:B------:R-:W-:Y:S01]  /*1f440*/  IMAD.MOV.U32 R12, RZ, RZ, R4 ;  /* 0x000000ffff0c7224 */ /* 0x000fe200078e0004 */
[----:B------:R-:W-:Y:S01]  /*1f450*/  MOV R3, 0x1f ;  /* 0x0000001f00037802 */ /* 0x000fe20000000f00 */
[----:B------:R-:W-:Y:S01]  /*1f460*/  IMAD.MOV.U32 R172, RZ, RZ, -0x1 ;  /* 0xffffffffffac7424 */ /* 0x000fe200078e00ff */
[----:B------:R-:W-:-:S02]  /*1f470*/  MOV R2, 0x1f490 ;  /* 0x0001f49000027802 */ /* 0x000fc40000000f00 */
[----:B--23--:R-:W-:Y:S05]  /*1f480*/  CALL.REL.NOINC `($__internal_39_$__cuda_sm70_shflsync_idx_p) ;  /* 0x0000bdc000007944 */ /* 0x00cfea0003c00000 */
[----:B------:R-:W-:Y:S01]  /*1f490*/  MOV R0, R13 ;  /* 0x0000000d00007202 */ /* 0x000fe20000000f00 */
[----:B------:R-:W-:Y:S05]  /*1f4a0*/  BRA `(.L_x_1822) ;  /* 0xfffe127000007947 */ /* 0x000fea000383ffff */
.L_x_1894:
[----:B-1----:R-:W-:Y:S01]  /*1f4b0*/  IMAD.MOV.U32 R12, RZ, RZ, R17 ;  /* 0x000000ffff0c7224 */ /* 0x002fe200078e0011 */
[----:B------:R-:W-:Y:S01]  /*1f4c0*/  MOV R3, 0x181f ;  /* 0x0000181f00037802 */ /* 0x000fe20000000f00 */
[----:B------:R-:W-:Y:S01]  /*1f4d0*/  IMAD.MOV.U32 R10, RZ, RZ, RZ ;  /* 0x000000ffff0a7224 */ /* 0x000fe200078e00ff */
[----:B------:R-:W-:-:S02]  /*1f4e0*/  MOV R172, 0xffffffff ;  /* 0xffffffff00ac7802 */ /* 0x000fc40000000f00 */
[----:B------:R-:W-:Y:S02]  /*1f4f0*/  MOV R2, 0x1f510 ;  /* 0x0001f51000027802 */ /* 0x000fe40000000f00 */
[----:B------:R-:W-:Y:S05]  /*1f500*/  CALL.REL.NOINC `($__internal_39_$__cuda_sm70_shflsync_idx_p) ;  /* 0x0000bd4000007944 */ /* 0x000fea0003c00000 */
[----:B------:R-:W-:Y:S01]  /*1f510*/  MOV R4, R13 ;  /* 0x0000000d00047202 */ /* 0x000fe20000000f00 */
[----:B------:R-:W-:Y:S05]  /*1f520*/  BRA `(.L_x_2024) ;  /* 0xfffeb61000007947 */ /* 0x000fea000383ffff */
.L_x_1895:
[----:B------:R-:W-:Y:S01]  /*1f530*/  IMAD.MOV.U32 R12, RZ, RZ, R20 ;  /* 0x000000ffff0c7224 */ /* 0x000fe200078e0014 */
[----:B------:R-:W-:Y:S01]  /*1f540*/  MOV R3, 0x181f ;  /* 0x0000181f00037802 */ /* 0x000fe20000000f00 */
[----:B------:R-:W-:Y:S01]  /*1f550*/  IMAD.MOV.U32 R10, RZ, RZ, RZ ;  /* 0x000000ffff0a7224 */ /* 0x000fe200078e00ff */
[----:B------:R-:W-:Y:S02]  /*1f560*/  MOV R172, 0xffffffff ;  /* 0xffffffff00ac7802 */ /* 0x000fe40000000f00 */
[----:B------:R-:W-:Y:S02]  /*1f570*/  MOV R2, 0x1f590 ;  /* 0x0001f59000027802 */ /* 0x000fe40000000f00 */
[----:B-12---:R-:W-:Y:S05]  /*1f580*/  CALL.REL.NOINC `($__internal_39_$__cuda_sm70_shflsync_idx_p) ;  /* 0x0000bcc000007944 */ /* 0x006fea0003c00000 */
[----:B------:R-:W-:Y:S01]  /*1f590*/  MOV R0, R13 ;  /* 0x0000000d00007202 */ /* 0x000fe20000000f00 */
[----:B------:R-:W-:Y:S05]  /*1f5a0*/  BRA `(.L_x_2025) ;  /* 0xfffeb5b000007947 */ /* 0x000fea000383ffff */
.L_x_1898:
[----:B--2---:R-:W-:Y:S01]  /*1f5b0*/  IMAD.MOV.U32 R12, RZ, RZ, R17 ;  /* 0x000000ffff0c7224 */ /* 0x004fe200078e0011 */
[----:B------:R-:W-:Y:S01]  /*1f5c0*/  MOV R3, 0x181f ;  /* 0x0000181f00037802 */ /* 0x000fe20000000f00 */
[----:B------:R-:W-:Y:S01]  /*1f5d0*/  IMAD.MOV.U32 R10, RZ, RZ, 0x1 ;  /* 0x00000001ff0a7424 */ /* 0x000fe200078e00ff */
[----:B------:R-:W-:-:S02]  /*1f5e0*/  MOV R172, 0xffffffff ;  /* 0xffffffff00ac7802 */ /* 0x000fc40000000f00 */
[----:B------:R-:W-:Y:S02]  /*1f5f0*/  MOV R2, 0x1f610 ;  /* 0x0001f61000027802 */ /* 0x000fe40000000f00 */
[----:B-1-34-:R-:W-:Y:S05]  /*1f600*/  CALL.REL.NOINC `($__internal_39_$__cuda_sm70_shflsync_idx_p) ;  /* 0x0000bc4000007944 */ /* 0x01afea0003c00000 */
[----:B------:R-:W-:Y:S01]  /*1f610*/  IMAD.MOV.U32 R4, RZ, RZ, R13 ;  /* 0x000000ffff047224 */ /* 0x000fe200078e000d */
[----:B------:R-:W-:Y:S01]  /*1f620*/  MOV R12, R20 ;  /* 0x00000014000c7202 */ /* 0x000fe20000000f00 */
[----:B------:R-:W-:Y:S01]  /*1f630*/  IMAD.MOV.U32 R10, RZ, RZ, 0x1 ;  /* 0x00000001ff0a7424 */ /* 0x000fe200078e00ff */
[----:B------:R-:W-:Y:S01]  /*1f640*/  MOV R3, 0x181f ;  /* 0x0000181f00037802 */ /* 0x000fe20000000f00 */
[----:B------:R-:W-:Y:S01]  /*1f650*/  IMAD.MOV.U32 R172, RZ, RZ, -0x1 ;  /* 0xffffffffffac7424 */ /* 0x000fe200078e00ff */
[----:B------:R-:W-:Y:S02]  /*1f660*/  MOV R2, 0x1f680 ;  /* 0x0001f68000027802 */ /* 0x000fe40000000f00 */
[----:B------:R-:W-:Y:S05]  /*1f670*/  CALL.REL.NOINC `($__internal_39_$__cuda_sm70_shflsync_idx_p) ;  /* 0x0000bbd000007944 */ /* 0x000fea0003c00000 */
[----:B------:R-:W-:Y:S01]  /*1f680*/  MOV R0, R13 ;  /* 0x0000000d00007202 */ /* 0x000fe20000000f00 */
[----:B------:R-:W-:Y:S05]  /*1f690*/  BRA `(.L_x_2026) ;  /* 0xfffeb66000007947 */ /* 0x000fea000383ffff */
.L_x_1901:
[----:B-1----:R-:W-:Y:S01]  /*1f6a0*/  IMAD.MOV.U32 R12, RZ, RZ, R17 ;  /* 0x000000ffff0c7224 */ /* 0x002fe200078e0011 */
[----:B------:R-:W-:Y:S01]  /*1f6b0*/  MOV R3, 0x181f ;  /* 0x0000181f00037802 */ /* 0x000fe20000000f00 */
[----:B------:R-:W-:Y:S01]  /*1f6c0*/  IMAD.MOV.U32 R10, RZ, RZ, 0x2 ;  /* 0x00000002ff0a7424 */ /* 0x000fe200078e00ff */
[----:B------:R-:W-:Y:S02]  /*1f6d0*/  MOV R172, 0xffffffff ;  /* 0xffffffff00ac7802 */ /* 0x000fe40000000f00 */
[----:B------:R-:W-:-:S02]  /*1f6e0*/  MOV R2, 0x1f700 ;  /* 0x0001f70000027802 */ /* 0x000fc40000000f00 */
[----:B--234-:R-:W-:Y:S05]  /*1f6f0*/  CALL.REL.NOINC `($__internal_39_$__cuda_sm70_shflsync_idx_p) ;  /* 0x0000bb5000007944 */ /* 0x01cfea0003c00000 */
[----:B------:R-:W-:Y:S01]  /*1f700*/  MOV R4, R13 ;  /* 0x0000000d00047202 */ /* 0x000fe20000000f00 */
[----:B------:R-:W-:Y:S05]  /*1f710*/  BRA `(.L_x_2027) ;  /* 0xfffeb77000007947 */ /* 0x000fea000383ffff */
.L_x_1902:
[----:B------:R-:W-:Y:S01]  /*1f720*/  IMAD.MOV.U32 R12, RZ, RZ, R20 ;  /* 0x000000ffff0c7224 */ /* 0x000fe200078e0014 */
[----:B------:R-:W-:Y:S01]  /*1f730*/  MOV R3, 0x181f ;  /* 0x0000181f00037802 */ /* 0x000fe20000000f00 */
[----:B------:R-:W-:Y:S01]  /*1f740*/  IMAD.MOV.U32 R10, RZ, RZ, 0x2 ;  /* 0x00000002ff0a7424 */ /* 0x000fe200078e00ff */
[----:B------:R-:W-:-:S02]  /*1f750*/  MOV R172, 0xffffffff ;  /* 0xffffffff00ac7802 */ /* 0x000fc40000000f00 */
[----:B------:R-:W-:Y:S02]  /*1f760*/  MOV R2, 0x1f780 ;  /* 0x0001f78000027802 */ /* 0x000fe40000000f00 */
[----:B-1234-:R-:W-:Y:S05]  /*1f770*/  CALL.REL.NOINC `($__internal_39_$__cuda_sm70_shflsync_idx_p) ;  /* 0x0000bad000007944 */ /* 0x01efea0003c00000 */
[----:B------:R-:W-:Y:S01]  /*1f780*/  MOV R0, R13 ;  /* 0x0000000d00007202 */ /* 0x000fe20000000f00 */
[----:B------:R-:W-:Y:S05]  /*1f790*/  BRA `(.L_x_2028) ;  /* 0xfffeb71000007947 */ /* 0x000fea000383ffff */
.L_x_1905:
[----:B-1----:R-:W-:Y:S01]  /*1f7a0*/  IMAD.MOV.U32 R12, RZ, RZ, R17 ;  /* 0x000000ffff0c7224 */ /* 0x002fe200078e0011 */
[----:B------:R-:W-:Y:S01]  /*1f7b0*/  MOV R3, 0x181f ;  /* 0x0000181f00037802 */ /* 0x000fe20000000f00 */
[----:B------:R-:W-:Y:S01]  /*1f7c0*/  IMAD.MOV.U32 R10, RZ, RZ, 0x3 ;  /* 0x00000003ff0a7424 */ /* 0x000fe200078e00ff */
[----:B------:R-:W-:Y:S02]  /*1f7d0*/  MOV R172, 0xffffffff ;  /* 0xffffffff00ac7802 */ /* 0x000fe40000000f00 */
[----:B------:R-:W-:Y:S02]  /*1f7e0*/  MOV R2, 0x1f800 ;  /* 0x0001f80000027802 */ /* 0x000fe40000000f00 */
[----:B--234-:R-:W-:Y:S05]  /*1f7f0*/  CALL.REL.NOINC `($__internal_39_$__cuda_sm70_shflsync_idx_p) ;  /* 0x0000ba5000007944 */ /* 0x01cfea0003c00000 */
[----:B------:R-:W-:Y:S01]  /*1f800*/  IMAD.MOV.U32 R4, RZ, RZ, R13 ;  /* 0x000000ffff047224 */ /* 0x000fe200078e000d */
[----:B------:R-:W-:Y:S01]  /*1f810*/  MOV R12, R20 ;  /* 0x00000014000c7202 */ /* 0x000fe20000000f00 */
[----:B------:R-:W-:Y:S01]  /*1f820*/  IMAD.MOV.U32 R10, RZ, RZ, 0x3 ;  /* 0x00000003ff0a7424 */ /* 0x000fe200078e00ff */
[----:B------:R-:W-:Y:S01]  /*1f830*/  MOV R3, 0x181f ;  /* 0x0000181f00037802 */ /* 0x000fe20000000f00 */
[----:B------:R-:W-:Y:S01]  /*1f840*/  IMAD.MOV.U32 R172, RZ, RZ, -0x1 ;  /* 0xffffffffffac7424 */ /* 0x000fe200078e00ff */
[----:B------:R-:W-:-:S02]  /*1f850*/  MOV R2, 0x1f870 ;  /* 0x0001f87000027802 */ /* 0x000fc40000000f00 */
[----:B------:R-:W-:Y:S05]  /*1f860*/  CALL.REL.NOINC `($__internal_39_$__cuda_sm70_shflsync_idx_p) ;  /* 0x0000b9e000007944 */ /* 0x000fea0003c00000 */
[----:B------:R-:W-:Y:S01]  /*1f870*/  MOV R0, R13 ;  /* 0x0000000d00007202 */ /* 0x000fe20000000f00 */
[----:B------:R-:W-:Y:S05]  /*1f880*/  BRA `(.L_x_2029) ;  /* 0xfffeb7c000007947 */ /* 0x000fea000383ffff */
.L_x_1957:
[----:B------:R-:W-:Y:S01]  /*1f890*/  IMAD.MOV.U32 R2, RZ, RZ, R229 ;  /* 0x000000ffff027224 */ /* 0x000fe200078e00e5 */
[----:B------:R-:W-:-:S02]  /*1f8a0*/  MOV R4, 0x2 ;  /* 0x0000000200047802 */ /* 0x000fc40000000f00 */
[----:B------:R-:W-:Y:S02]  /*1f8b0*/  MOV R3, 0x1f8d0 ;  /* 0x0001f8d000037802 */ /* 0x000fe40000000f00 */
[----:B------:R-:W-:Y:S05]  /*1f8c0*/  CALL.REL.NOINC `($__internal_38_$__cuda_sm70_shflsync_bfly_p) ;  /* 0x0000b93000007944 */ /* 0x000fea0003c00000 */
[----:B------:R-:W-:Y:S01]  /*1f8d0*/  MOV R0, R4 ;  /* 0x0000000400007202 */ /* 0x000fe20000000f00 */
[----:B------:R-:W-:Y:S05]  /*1f8e0*/  BRA `(.L_x_2030) ;  /* 0xffff98f000007947 */ /* 0x000fea000383ffff */
.L_x_1958:
[----:B------:R-:W-:Y:S01]  /*1f8f0*/  IMAD.MOV.U32 R2, RZ, RZ, R0 ;  /* 0x000000ffff027224 */ /* 0x000fe200078e0000 */
[----:B------:R-:W-:Y:S02]  /*1f900*/  MOV R4, 0x1 ;  /* 0x0000000100047802 */ /* 0x000fe40000000f00 */
[----:B------:R-:W-:Y:S02]  /*1f910*/  MOV R3, 0x1f930 ;  /* 0x0001f93000037802 */ /* 0x000fe40000000f00 */
[----:B-1----:R-:W-:Y:S05]  /*1f920*/  CALL.REL.NOINC `($__internal_38_$__cuda_sm70_shflsync_bfly_p) ;  /* 0x0000b8d000007944 */ /* 0x002fea0003c00000 */
[----:B------:R-:W-:Y:S01]  /*1f930*/  FADD.FTZ R0, R0, R4 ;  /* 0x0000000400007221 */ /* 0x000fe20000010000 */
[----:B------:R-:W-:Y:S02]  /*1f940*/  MOV R2, R230 ;  /* 0x000000e600027202 */ /* 0x000fe40000000f00 */
[----:B------:R-:W-:Y:S02]  /*1f950*/  MOV R4, 0x2 ;  /* 0x0000000200047802 */ /* 0x000fe40000000f00 */
[----:B------:R-:W-:Y:S02]  /*1f960*/  MOV R3, 0x1f980 ;  /* 0x0001f98000037802 */ /* 0x000fe40000000f00 */
[----:B------:R-:W-:Y:S05]  /*1f970*/  CALL.REL.NOINC `($__internal_38_$__cuda_sm70_shflsync_bfly_p) ;  /* 0x0000b88000007944 */ /* 0x000fea0003c00000 */
[----:B------:R-:W-:Y:S01]  /*1f980*/  FADD.FTZ R230, R230, R4 ;  /* 0x00000004e6e67221 */ /* 0x000fe20000010000 */
[----:B------:R-:W-:-:S02]  /*1f990*/  MOV R4, 0x1 ;  /* 0x0000000100047802 */ /* 0x000fc40000000f00 */
[----:B------:R-:W-:Y:S02]  /*1f9a0*/  MOV R3, 0x1f9d0 ;  /* 0x0001f9d000037802 */ /* 0x000fe40000000f00 */
[----:B------:R-:W-:Y:S02]  /*1f9b0*/  MOV R2, R230 ;  /* 0x000000e600027202 */ /* 0x000fe40000000f00 */
[----:B------:R-:W-:Y:S05]  /*1f9c0*/  CALL.REL.NOINC `($__internal_38_$__cuda_sm70_shflsync_bfly_p) ;  /* 0x0000b83000007944 */ /* 0x000fea0003c00000 */
[----:B------:R-:W-:Y:S01]  /*1f9d0*/  MOV R3, R4 ;  /* 0x0000000400037202 */ /* 0x000fe20000000f00 */
[----:B------:R-:W-:Y:S05]  /*1f9e0*/  BRA `(.L_x_2031) ;  /* 0xffff986000007947 */ /* 0x000fea000383ffff */
.L_x_1965:
[----:B--234-:R-:W-:Y:S01]  /*1f9f0*/  IMAD.MOV.U32 R12, RZ, RZ, R15 ;  /* 0x000000ffff0c7224 */ /* 0x01cfe200078e000f */
[----:B------:R-:W-:Y:S01]  /*1fa00*/  MOV R3, 0x181f ;  /* 0x0000181f00037802 */ /* 0x000fe20000000f00 */
[----:B------:R-:W-:Y:S01]  /*1fa10*/  IMAD.MOV.U32 R10, RZ, RZ, RZ ;  /* 0x000000ffff0a7224 */ /* 0x000fe200078e00ff */
[----:B------:R-:W-:Y:S02]  /*1fa20*/  MOV R172, 0xffffffff ;  /* 0xffffffff00ac7802 */ /* 0x000fe40000000f00 */
[----:B------:R-:W-:Y:S02]  /*1fa30*/  MOV R2, 0x1fa50 ;  /* 0x0001fa5000027802 */ /* 0x000fe40000000f00 */
[----:B-1----:R-:W-:Y:S05]  /*1fa40*/  CALL.REL.NOINC `($__internal_39_$__cuda_sm70_shflsync_idx_p) ;  /* 0x0000b80000007944 */ /* 0x002fea0003c00000 */
[----:B------:R-:W-:Y:S01]  /*1fa50*/  MOV R7, R13 ;  /* 0x0000000d00077202 */ /* 0x000fe20000000f00 */
[----:B------:R-:W-:Y:S05]  /*1fa60*/  BRA `(.L_x_2032) ;  /* 0xffffb46000007947 */ /* 0x000fea000383ffff */
.L_x_1966:
[----:B------:R-:W-:Y:S01]  /*1fa70*/  IMAD.MOV.U32 R12, RZ, RZ, R17 ;  /* 0x000000ffff0c7224 */ /* 0x000fe200078e0011 */
[----:B------:R-:W-:Y:S01]  /*1fa80*/  MOV R3, 0x181f ;  /* 0x0000181f00037802 */ /* 0x000fe20000000f00 */
[----:B------:R-:W-:Y:S01]  /*1fa90*/  IMAD.MOV.U32 R10, RZ, RZ, RZ ;  /* 0x000000ffff0a7224 */ /* 0x000fe200078e00ff */
[----:B------:R-:W-:-:S02]  /*1faa0*/  MOV R172, 0xffffffff ;  /* 0xffffffff00ac7802 */ /* 0x000fc40000000f00 */
[----:B------:R-:W-:Y:S02]  /*1fab0*/  MOV R2, 0x1fad0 ;  /* 0x0001fad000027802 */ /* 0x000fe40000000f00 */
[----:B-123--:R-:W-:Y:S05]  /*1fac0*/  CALL.REL.NOINC `($__internal_39_$__cuda_sm70_shflsync_idx_p) ;  /* 0x0000b78000007944 */ /* 0x00efea0003c00000 */
[----:B------:R-:W-:Y:S01]  /*1fad0*/  MOV R0, R13 ;  /* 0x0000000d00007202 */ /* 0x000fe20000000f00 */
[----:B------:R-:W-:Y:S05]  /*1fae0*/  BRA `(.L_x_2033) ;  /* 0xffffb40000007947 */ /* 0x000fea000383ffff */
.L_x_1969:
[----:B--2---:R-:W-:Y:S01]  /*1faf0*/  IMAD.MOV.U32 R12, RZ, RZ, R15 ;  /* 0x000000ffff0c7224 */ /* 0x004fe200078e000f */
[----:B------:R-:W-:Y:S01]  /*1fb00*/  MOV R3, 0x181f ;  /* 0x0000181f00037802 */ /* 0x000fe20000000f00 */
[----:B------:R-:W-:Y:S01]  /*1fb10*/  IMAD.MOV.U32 R10, RZ, RZ, 0x1 ;  /* 0x00000001ff0a7424 */ /* 0x000fe200078e00ff */
[----:B------:R-:W-:Y:S02]  /*1fb20*/  MOV R172, 0xffffffff ;  /* 0xffffffff00ac7802 */ /* 0x000fe40000000f00 */
[----:B------:R-:W-:Y:S02]  /*1fb30*/  MOV R2, 0x1fb50 ;  /* 0x0001fb5000027802 */ /* 0x000fe40000000f00 */
[----:B-1-34-:R-:W-:Y:S05]  /*1fb40*/  CALL.REL.NOINC `($__internal_39_$__cuda_sm70_shflsync_idx_p) ;  /* 0x0000b70000007944 */ /* 0x01afea0003c00000 */
        /* <DEDUP_REMOVED lines=9> */
.L_x_1972:
[----:B--2---:R-:W-:Y:S01]  /*1fbe0*/  IMAD.MOV.U32 R12, RZ, RZ, R15 ;  /* 0x000000ffff0c7224 */ /* 0x004fe200078e000f */
[----:B------:R-:W-:Y:S01]  /*1fbf0*/  MOV R3, 0x181f ;  /* 0x0000181f00037802 */ /* 0x000fe20000000f00 */
[----:B------:R-:W-:Y:S01]  /*1fc00*/  IMAD.MOV.U32 R10, RZ, RZ, 0x2 ;  /* 0x00000002ff0a7424 */ /* 0x000fe200078e00ff */
[----:B------:R-:W-:-:S02]  /*1fc10*/  MOV R172, 0xffffffff ;  /* 0xffffffff00ac7802 */ /* 0x000fc40000000f00 */
[----:B------:R-:W-:Y:S02]  /*1fc20*/  MOV R2, 0x1fc40 ;  /* 0x0001fc4000027802 */ /* 0x000fe40000000f00 */
[----:B-1-34-:R-:W-:Y:S05]  /*1fc30*/  CALL.REL.NOINC `($__internal_39_$__cuda_sm70_shflsync_idx_p) ;  /* 0x0000b61000007944 */ /* 0x01afea0003c00000 */
[----:B------:R-:W-:Y:S01]  /*1fc40*/  MOV R7, R13 ;  /* 0x0000000d00077202 */ /* 0x000fe20000000f00 */
[----:B------:R-:W-:Y:S05]  /*1fc50*/  BRA `(.L_x_2035) ;  /* 0xffffb5e000007947 */ /* 0x000fea000383ffff */
.L_x_1973:
[----:B--2---:R-:W-:Y:S01]  /*1fc60*/  IMAD.MOV.U32 R12, RZ, RZ, R17 ;  /* 0x000000ffff0c7224 */ /* 0x004fe200078e0011 */
[----:B------:R-:W-:Y:S01]  /*1fc70*/  MOV R3, 0x181f ;  /* 0x0000181f00037802 */ /* 0x000fe20000000f00 */
[----:B------:R-:W-:Y:S01]  /*1fc80*/  IMAD.MOV.U32 R10, RZ, RZ, 0x2 ;  /* 0x00000002ff0a7424 */ /* 0x000fe200078e00ff */
[----:B------:R-:W-:Y:S02]  /*1fc90*/  MOV R172, 0xffffffff ;  /* 0xffffffff00ac7802 */ /* 0x000fe40000000f00 */
[----:B------:R-:W-:Y:S02]  /*1fca0*/  MOV R2, 0x1fcc0 ;  /* 0x0001fcc000027802 */ /* 0x000fe40000000f00 */
[----:B-1-34-:R-:W-:Y:S05]  /*1fcb0*/  CALL.REL.NOINC `($__internal_39_$__cuda_sm70_shflsync_idx_p) ;  /* 0x0000b59000007944 */ /* 0x01afea0003c00000 */
[----:B------:R-:W-:Y:S01]  /*1fcc0*/  MOV R0, R13 ;  /* 0x0000000d00007202 */ /* 0x000fe20000000f00 */
[----:B------:R-:W-:Y:S05]  /*1fcd0*/  BRA `(.L_x_2036) ;  /* 0xffffb58000007947 */ /* 0x000fea000383ffff */
.L_x_1976:
[----:B-1----:R-:W-:Y:S01]  /*1fce0*/  IMAD.MOV.U32 R12, RZ, RZ, R15 ;  /* 0x000000ffff0c7224 */ /* 0x002fe200078e000f */
[----:B------:R-:W-:Y:S01]  /*1fcf0*/  MOV R3, 0x181f ;  /* 0x0000181f00037802 */ /* 0x000fe20000000f00 */
[----:B------:R-:W-:Y:S01]  /*1fd00*/  IMAD.MOV.U32 R10, RZ, RZ, 0x3 ;  /* 0x00000003ff0a7424 */ /* 0x000fe200078e00ff */
[----:B------:R-:W-:-:S02]  /*1fd10*/  MOV R172, 0xffffffff ;  /* 0xffffffff00ac7802 */ /* 0x000fc40000000f00 */
[----:B------:R-:W-:Y:S02]  /*1fd20*/  MOV R2, 0x1fd40 ;  /* 0x0001fd4000027802 */ /* 0x000fe40000000f00 */
[----:B--234-:R-:W-:Y:S05]  /*1fd30*/  CALL.REL.NOINC `($__internal_39_$__cuda_sm70_shflsync_idx_p) ;  /* 0x0000b51000007944 */ /* 0x01cfea0003c00000 */
        /* <DEDUP_REMOVED lines=9> */
.L_x_1978:
[----:B------:R-:W-:Y:S01]  /*1fdd0*/  IMAD.MOV.U32 R12, RZ, RZ, R7 ;  /* 0x000000ffff0c7224 */ /* 0x000fe200078e0007 */
[----:B------:R-:W-:Y:S01]  /*1fde0*/  MOV R3, 0x1c1f ;  /* 0x00001c1f00037802 */ /* 0x000fe20000000f00 */
[----:B------:R-:W-:Y:S01]  /*1fdf0*/  IMAD.MOV.U32 R10, RZ, RZ, RZ ;  /* 0x000000ffff0a7224 */ /* 0x000fe200078e00ff */
[----:B------:R-:W-:Y:S02]  /*1fe00*/  MOV R172, 0xffffffff ;  /* 0xffffffff00ac7802 */ /* 0x000fe40000000f00 */
[----:B------:R-:W-:-:S02]  /*1fe10*/  MOV R2, 0x1fe30 ;  /* 0x0001fe3000027802 */ /* 0x000fc40000000f00 */
[----:B------:R-:W-:Y:S05]  /*1fe20*/  CALL.REL.NOINC `($__internal_39_$__cuda_sm70_shflsync_idx_p) ;  /* 0x0000b42000007944 */ /* 0x000fea0003c00000 */
[----:B------:R-:W-:Y:S01]  /*1fe30*/  MOV R4, R13 ;  /* 0x0000000d00047202 */ /* 0x000fe20000000f00 */
[----:B------:R-:W-:Y:S05]  /*1fe40*/  BRA `(.L_x_2038) ;  /* 0xffffb95000007947 */ /* 0x000fea000383ffff */
.L_x_1979:
[----:B------:R-:W-:Y:S01]  /*1fe50*/  IMAD.MOV.U32 R12, RZ, RZ, R5 ;  /* 0x000000ffff0c7224 */ /* 0x000fe200078e0005 */
[----:B------:R-:W-:Y:S01]  /*1fe60*/  MOV R3, 0x1c1f ;  /* 0x00001c1f00037802 */ /* 0x000fe20000000f00 */
[----:B------:R-:W-:Y:S01]  /*1fe70*/  IMAD.MOV.U32 R10, RZ, RZ, RZ ;  /* 0x000000ffff0a7224 */ /* 0x000fe200078e00ff */
[----:B------:R-:W-:-:S02]  /*1fe80*/  MOV R172, 0xffffffff ;  /* 0xffffffff00ac7802 */ /* 0x000fc40000000f00 */
[----:B------:R-:W-:Y:S02]  /*1fe90*/  MOV R2, 0x1feb0 ;  /* 0x0001feb000027802 */ /* 0x000fe40000000f00 */
[----:B-12---:R-:W-:Y:S05]  /*1fea0*/  CALL.REL.NOINC `($__internal_39_$__cuda_sm70_shflsync_idx_p) ;  /* 0x0000b3a000007944 */ /* 0x006fea0003c00000 */
[----:B------:R-:W-:Y:S01]  /*1feb0*/  MOV R0, R13 ;  /* 0x0000000d00007202 */ /* 0x000fe20000000f00 */
[----:B------:R-:W-:Y:S05]  /*1fec0*/  BRA `(.L_x_2039) ;  /* 0xffffb8f000007947 */ /* 0x000fea000383ffff */
.L_x_1982:
        /* <DEDUP_REMOVED lines=15> */
.L_x_1986:
[----:B------:R-:W-:Y:S01]  /*1ffc0*/  IMAD.MOV.U32 R12, RZ, RZ, R14 ;  /* 0x000000ffff0c7224 */ /* 0x000fe200078e000e */
[----:B------:R-:W-:Y:S01]  /*1ffd0*/  MOV R3, 0x181f ;  /* 0x0000181f00037802 */ /* 0x000fe20000000f00 */
[----:B------:R-:W-:Y:S01]  /*1ffe0*/  IMAD.MOV.U32 R10, RZ, RZ, RZ ;  /* 0x000000ffff0a7224 */ /* 0x000fe200078e00ff */
[----:B------:R-:W-:-:S02]  /*1fff0*/  MOV R172, 0xffffffff ;  /* 0xffffffff00ac7802 */ /* 0x000fc40000000f00 */
[----:B------:R-:W-:Y:S02]  /*20000*/  MOV R2, 0x20020 ;  /* 0x0002002000027802 */ /* 0x000fe40000000f00 */
[----:B---3--:R-:W-:Y:S05]  /*20010*/  CALL.REL.NOINC `($__internal_39_$__cuda_sm70_shflsync_idx_p) ;  /* 0x0000b23000007944 */ /* 0x008fea0003c00000 */
[----:B------:R-:W-:Y:S01]  /*20020*/  MOV R7, R13 ;  /* 0x0000000d00077202 */ /* 0x000fe20000000f00 */
[----:B------:R-:W-:Y:S05]  /*20030*/  BRA `(.L_x_2041) ;  /* 0xffffd94000007947 */ /* 0x000fea000383ffff */
.L_x_1987:
[----:B------:R-:W-:Y:S01]  /*20040*/  IMAD.MOV.U32 R12, RZ, RZ, R17 ;  /* 0x000000ffff0c7224 */ /* 0x000fe200078e0011 */
[----:B------:R-:W-:Y:S01]  /*20050*/  MOV R3, 0x181f ;  /* 0x0000181f00037802 */ /* 0x000fe20000000f00 */
[----:B------:R-:W-:Y:S01]  /*20060*/  IMAD.MOV.U32 R10, RZ, RZ, RZ ;  /* 0x000000ffff0a7224 */ /* 0x000fe200078e00ff */
[----:B------:R-:W-:Y:S02]  /*20070*/  MOV R172, 0xffffffff ;  /* 0xffffffff00ac7802 */ /* 0x000fe40000000f00 */
[----:B------:R-:W-:Y:S02]  /*20080*/  MOV R2, 0x200a0 ;  /* 0x000200a000027802 */ /* 0x000fe40000000f00 */
[----:B-123--:R-:W-:Y:S05]  /*20090*/  CALL.REL.NOINC `($__internal_39_$__cuda_sm70_shflsync_idx_p) ;  /* 0x0000b1b000007944 */ /* 0x00efea0003c00000 */
[----:B------:R-:W-:Y:S01]  /*200a0*/  MOV R0, R13 ;  /* 0x0000000d00007202 */ /* 0x000fe20000000f00 */
[----:B------:R-:W-:Y:S05]  /*200b0*/  BRA `(.L_x_2042) ;  /* 0xffffd8e000007947 */ /* 0x000fea000383ffff */
.L_x_1990:
        /* <DEDUP_REMOVED lines=15> */
.L_x_1993:
        /* <DEDUP_REMOVED lines=8> */
.L_x_1994:
[----:B-1----:R-:W-:Y:S01]  /*20230*/  IMAD.MOV.U32 R12, RZ, RZ, R17 ;  /* 0x000000ffff0c7224 */ /* 0x002fe200078e0011 */
[----:B------:R-:W-:Y:S01]  /*20240*/  MOV R3, 0x181f ;  /* 0x0000181f00037802 */ /* 0x000fe20000000f00 */
[----:B------:R-:W-:Y:S01]  /*20250*/  IMAD.MOV.U32 R10, RZ, RZ, 0x2 ;  /* 0x00000002ff0a7424 */ /* 0x000fe200078e00ff */
[----:B------:R-:W-:-:S02]  /*20260*/  MOV R172, 0xffffffff ;  /* 0xffffffff00ac7802 */ /* 0x000fc40000000f00 */
[----:B------:R-:W-:Y:S02]  /*20270*/  MOV R2, 0x20290 ;  /* 0x0002029000027802 */ /* 0x000fe40000000f00 */
[----:B--234-:R-:W-:Y:S05]  /*20280*/  CALL.REL.NOINC `($__internal_39_$__cuda_sm70_shflsync_idx_p) ;  /* 0x0000afc000007944 */ /* 0x01cfea0003c00000 */
[----:B------:R-:W-:Y:S01]  /*20290*/  MOV R0, R13 ;  /* 0x0000000d00007202 */ /* 0x000fe20000000f00 */
[----:B------:R-:W-:Y:S05]  /*202a0*/  BRA `(.L_x_2045) ;  /* 0xffffda6000007947 */ /* 0x000fea000383ffff */
.L_x_1997:
        /* <DEDUP_REMOVED lines=15> */
.L_x_1999:
[----:B------:R-:W-:Y:S01]  /*203a0*/  IMAD.MOV.U32 R12, RZ, RZ, R145 ;  /* 0x000000ffff0c7224 */ /* 0x000fe200078e0091 */
[----:B------:R-:W-:Y:S01]  /*203b0*/  MOV R3, 0x1f ;  /* 0x0000001f00037802 */ /* 0x000fe20000000f00 */
[----:B------:R-:W-:Y:S01]  /*203c0*/  IMAD.MOV.U32 R10, RZ, RZ, RZ ;  /* 0x000000ffff0a7224 */ /* 0x000fe200078e00ff */
[----:B------:R-:W-:-:S02]  /*203d0*/  MOV R172, 0xffffffff ;  /* 0xffffffff00ac7802 */ /* 0x000fc40000000f00 */
[----:B------:R-:W-:Y:S02]  /*203e0*/  MOV R2, 0x20400 ;  /* 0x0002040000027802 */ /* 0x000fe40000000f00 */
[----:B------:R-:W-:Y:S05]  /*203f0*/  CALL.REL.NOINC `($__internal_39_$__cuda_sm70_shflsync_idx_p) ;  /* 0x0000ae5000007944 */ /* 0x000fea0003c00000 */
[----:B------:R-:W-:Y:S01]  /*20400*/  MOV R14, R13 ;  /* 0x0000000d000e7202 */ /* 0x000fe20000000f00 */
[----:B------:R-:W-:Y:S05]  /*20410*/  BRA `(.L_x_2047) ;  /* 0xffffdd1000007947 */ /* 0x000fea000383ffff */
.L_x_2000:
[----:B------:R-:W-:Y:S01]  /*20420*/  IMAD.MOV.U32 R12, RZ, RZ, R145 ;  /* 0x000000ffff0c7224 */ /* 0x000fe200078e0091 */
[----:B------:R-:W-:Y:S01]  /*20430*/  MOV R3, 0x1f ;  /* 0x0000001f00037802 */ /* 0x000fe20000000f00 */
[----:B------:R-:W-:Y:S01]  /*20440*/  IMAD.MOV.U32 R10, RZ, RZ, 0x1 ;  /* 0x00000001ff0a7424 */ /* 0x000fe200078e00ff */
[----:B------:R-:W-:Y:S02]  /*20450*/  MOV R172, 0xffffffff ;  /* 0xffffffff00ac7802 */ /* 0x000fe40000000f00 */
[----:B------:R-:W-:Y:S02]  /*20460*/  MOV R2, 0x20480 ;  /* 0x0002048000027802 */ /* 0x000fe40000000f00 */
[----:B-12---:R-:W-:Y:S05]  /*20470*/  CALL.REL.NOINC `($__internal_39_$__cuda_sm70_shflsync_idx_p) ;  /* 0x0000add000007944 */ /* 0x006fea0003c00000 */
[----:B------:R-:W-:Y:S01]  /*20480*/  MOV R9, R13 ;  /* 0x0000000d00097202 */ /* 0x000fe20000000f00 */
[----:B------:R-:W-:Y:S05]  /*20490*/  BRA `(.L_x_2048) ;  /* 0xffffdcb000007947 */ /* 0x000fea000383ffff */
.L_x_2001:
[----:B------:R-:W-:Y:S02]  /*204a0*/  MOV R3, 0x1 ;  /* 0x0000000100037802 */ /* 0x000fe40000000f00 */
[----:B------:R-:W-:Y:S02]  /*204b0*/  MOV R2, 0x204d0 ;  /* 0x000204d000027802 */ /* 0x000fe40000000f00 */
[----:B-1234-:R-:W-:Y:S05]  /*204c0*/  CALL.REL.NOINC `($__internal_40_$__cuda_sm70_shflsync_up_p) ;  /* 0x0000adc000007944 */ /* 0x01efea0003c00000 */
[----:B------:R-:W-:Y:S05]  /*204d0*/  BRA `(.L_x_2049) ;  /* 0xffffdd9000007947 */ /* 0x000fea000383ffff */
.L_x_2002:
[----:B------:R-:W-:Y:S02]  /*204e0*/  MOV R3, 0x2 ;  /* 0x0000000200037802 */ /* 0x000fe40000000f00 */
[----:B------:R-:W-:-:S02]  /*204f0*/  MOV R2, 0x20510 ;  /* 0x0002051000027802 */ /* 0x000fc40000000f00 */
[----:B--2-4-:R-:W-:Y:S05]  /*20500*/  CALL.REL.NOINC `($__internal_40_$__cuda_sm70_shflsync_up_p) ;  /* 0x0000ad8000007944 */ /* 0x014fea0003c00000 */
        /* <DEDUP_REMOVED lines=25> */
.L_x_2006:
[----:B------:R-:W-:Y:S02]  /*206a0*/  MOV R3, 0x1 ;  /* 0x0000000100037802 */ /* 0x000fe40000000f00 */
[----:B------:R-:W-:Y:S02]  /*206b0*/  MOV R2, 0x206d0 ;  /* 0x000206d000027802 */ /* 0x000fe40000000f00 */
[----:B------:R-:W-:Y:S05]  /*206c0*/  CALL.REL.NOINC `($__internal_40_$__cuda_sm70_shflsync_up_p) ;  /* 0x0000abc000007944 */ /* 0x000fea0003c00000 */
[----:B------:R-:W-:Y:S01]  /*206d0*/  MOV R2, R4 ;  /* 0x0000000400027202 */ /* 0x000fe20000000f00 */
[----:B------:R-:W-:Y:S05]  /*206e0*/  BRA `(.L_x_2051) ;  /* 0xffffdde000007947 */ /* 0x000fea000383ffff */
.L_x_2007:
        /* <DEDUP_REMOVED lines=28> */
.L_x_2009:
[----:B------:R-:W-:Y:S02]  /*208b0*/  SEL R0, RZ, 0x1, P0 ;  /* 0x00000001ff007807 */ /* 0x000fe40000000000 */
[----:B------:R-:W-:Y:S02]  /*208c0*/  MOV R2, 0x208e0 ;  /* 0x000208e000027802 */ /* 0x000fe40000000f00 */
[----:B-1----:R-:W-:Y:S05]  /*208d0*/  CALL.REL.NOINC `($__internal_41_$__cuda_sm70_votesync_ballot) ;  /* 0x0000aa1000007944 */ /* 0x002fea0003c00000 */
[----:B------:R-:W-:Y:S01]  /*208e0*/  MOV R5, R0 ;  /* 0x0000000000057202 */ /* 0x000fe20000000f00 */
[----:B------:R-:W-:Y:S05]  /*208f0*/  BRA `(.L_x_2053) ;  /* 0xffffdd6000007947 */ /* 0x000fea000383ffff */
.L_x_2010:
[----:B------:R-:W-:Y:S01]  /*20900*/  IMAD.MOV.U32 R12, RZ, RZ, R7 ;  /* 0x000000ffff0c7224 */ /* 0x000fe200078e0007 */
[----:B------:R-:W-:Y:S01]  /*20910*/  MOV R3, 0x1f ;  /* 0x0000001f00037802 */ /* 0x000fe20000000f00 */
[----:B------:R-:W-:Y:S01]  /*20920*/  IMAD.MOV.U32 R10, RZ, RZ, R0 ;  /* 0x000000ffff0a7224 */ /* 0x000fe200078e0000 */
[----:B------:R-:W-:Y:S02]  /*20930*/  MOV R172, 0xffffffff ;  /* 0xffffffff00ac7802 */ /* 0x000fe40000000f00 */
[----:B------:R-:W-:Y:S02]  /*20940*/  MOV R2, 0x20960 ;  /* 0x0002096000027802 */ /* 0x000fe40000000f00 */
[----:B-1----:R-:W-:Y:S05]  /*20950*/  CALL.REL.NOINC `($__internal_39_$__cuda_sm70_shflsync_idx_p) ;  /* 0x0000a8f000007944 */ /* 0x002fea0003c00000 */
[----:B------:R-:W-:Y:S01]  /*20960*/  IMAD.MOV.U32 R9, RZ, RZ, R13 ;  /* 0x000000ffff097224 */ /* 0x000fe200078e000d */
[----:B------:R-:W-:Y:S01]  /*20970*/  MOV R12, R8 ;  /* 0x00000008000c7202 */ /* 0x000fe20000000f00 */
[----:B------:R-:W-:Y:S01]  /*20980*/  IMAD.MOV.U32 R10, RZ, RZ, R0 ;  /* 0x000000ffff0a7224 */ /* 0x000fe200078e0000 */
[----:B------:R-:W-:Y:S01]  /*20990*/  MOV R3, 0x1f ;  /* 0x0000001f00037802 */ /* 0x000fe20000000f00 */
[----:B------:R-:W-:Y:S01]  /*209a0*/  IMAD.MOV.U32 R172, RZ, RZ, -0x1 ;  /* 0xffffffffffac7424 */ /* 0x000fe200078e00ff */
[----:B------:R-:W-:-:S02]  /*209b0*/  MOV R2, 0x209d0 ;  /* 0x000209d000027802 */ /* 0x000fc40000000f00 */
[----:B------:R-:W-:Y:S05]  /*209c0*/  CALL.REL.NOINC `($__internal_39_$__cuda_sm70_shflsync_idx_p) ;  /* 0x0000a88000007944 */ /* 0x000fea0003c00000 */
[----:B------:R-:W-:Y:S01]  /*209d0*/  MOV R8, R13 ;  /* 0x0000000d00087202 */ /* 0x000fe20000000f00 */
[----:B------:R-:W-:Y:S05]  /*209e0*/  BRA `(.L_x_2054) ;  /* 0xffffdcc000007947 */ /* 0x000fea000383ffff */
.L_x_2013:
[----:B------:R-:W-:Y:S01]  /*209f0*/  IMAD.MOV.U32 R12, RZ, RZ, R4 ;  /* 0x000000ffff0c7224 */ /* 0x000fe200078e0004 */
[----:B------:R-:W-:Y:S01]  /*20a00*/  MOV R3, 0x1f ;  /* 0x0000001f00037802 */ /* 0x000fe20000000f00 */
[----:B------:R-:W-:Y:S01]  /*20a10*/  IMAD.MOV.U32 R10, RZ, RZ, R0 ;  /* 0x000000ffff0a7224 */ /* 0x000fe200078e0000 */
[----:B------:R-:W-:-:S02]  /*20a20*/  MOV R172, 0xffffffff ;  /* 0xffffffff00ac7802 */ /* 0x000fc40000000f00 */
[----:B------:R-:W-:Y:S02]  /*20a30*/  MOV R2, 0x20a50 ;  /* 0x00020a5000027802 */ /* 0x000fe40000000f00 */
[----:B-1-34-:R-:W-:Y:S05]  /*20a40*/  CALL.REL.NOINC `($__internal_39_$__cuda_sm70_shflsync_idx_p) ;  /* 0x0000a80000007944 */ /* 0x01afea0003c00000 */
[----:B------:R-:W-:Y:S01]  /*20a50*/  MOV R16, R13 ;  /* 0x0000000d00107202 */ /* 0x000fe20000000f00 */
[----:B------:R-:W-:Y:S05]  /*20a60*/  BRA `(.L_x_2012) ;  /* 0xffffdca000007947 */ /* 0x000fea000383ffff */
        .type           $_ZN7cutlass13device_kernelIN5flash19enable_sm80_to_sm89INS1_16FlashAttnFwdSm80INS1_25CollectiveMainloopFwdSm80ILi8ELi1ELb0EN4cute5tupleIJNS5_1CILi128EEENS7_ILi48EEENS7_ILi256EEEEEELi256ENS_6half_tEfNS_4arch4Sm80ELb0ELb1ELb1ELb1ELb0ELb1ELb1ELb1EEENS1_21CollectiveEpilogueFwdINS6_IJS8_SA_S9_EEENS6_IJNS7_ILi1EEESI_SI_EEESC_SE_Li256ELb1ELb1ELb1ELb0EEENS1_36VarlenDynamicPersistentTileSchedulerILi128ELi48ELi256ELi256ELb1ELb1ELb0ELb1ELb0ELb1EEEEEEEEEvNT_6ParamsE$_ZZN5flash25CollectiveMainloopFwdSm80ILi8ELi1ELb0EN4cute5tupleIJNS1_1CILi128EEENS3_ILi48EEENS3_ILi256EEEEEELi256EN7cutlass6half_tEfNS8_4arch4Sm80ELb0ELb1ELb1ELb1ELb0ELb1ELb1ELb1EE3mmaINS_16FlashAttnFwdSm80ISC_NS_21CollectiveEpilogueFwdINS2_IJS4_S6_S5_EEENS2_IJNS3_ILi1EEESH_SH_EEES9_SB_Li256ELb1ELb1ELb1ELb0EEENS_36VarlenDynamicPersistentTileSchedulerILi128ELi48ELi256ELi256ELb1ELb1ELb0ELb1ELb0ELb1EEEE13SharedStorageENS1_6TensorINS1_11ArrayEngineIfLm128EEENS1_6LayoutINS2_IJNS2_IJNS3_ILi2EEESS_EEESH_NS3_ILi32EEEEEENS2_IJNS2_IJSH_SS_EEENS3_ILi0EEENS3_ILi4EEEEEEEEEENS_7SoftmaxILi2ELi0EEEEEbRKNSC_6ParamsERT0_RT1_iRKNS_16SeqlenInfoQKNewKILb1ELb1EEENS2_IJiiiiEEERT_ENKUlvE_clEv,@function
        .size           $_ZN7cutlass13device_kernelIN5flash19enable_sm80_to_sm89INS1_16FlashAttnFwdSm80INS1_25CollectiveMainloopFwdSm80ILi8ELi1ELb0EN4cute5tupleIJNS5_1CILi128EEENS7_ILi48EEENS7_ILi256EEEEEELi256ENS_6half_tEfNS_4arch4Sm80ELb0ELb1ELb1ELb1ELb0ELb1ELb1ELb1EEENS1_21CollectiveEpilogueFwdINS6_IJS8_SA_S9_EEENS6_IJNS7_ILi1EEESI_SI_EEESC_SE_Li256ELb1ELb1ELb1ELb0EEENS1_36VarlenDynamicPersistentTileSchedulerILi128ELi48ELi256ELi256ELb1ELb1ELb0ELb1ELb0ELb1EEEEEEEEEvNT_6ParamsE$_ZZN5flash25CollectiveMainloopFwdSm80ILi8ELi1ELb0EN4cute5tupleIJNS1_1CILi128EEENS3_ILi48EEENS3_ILi256EEEEEELi256EN7cutlass6half_tEfNS8_4arch4Sm80ELb0ELb1ELb1ELb1ELb0ELb1ELb1ELb1EE3mmaINS_16FlashAttnFwdSm80ISC_NS_21CollectiveEpilogueFwdINS2_IJS4_S6_S5_EEENS2_IJNS3_ILi1EEESH_SH_EEES9_SB_Li256ELb1ELb1ELb1ELb0EEENS_36VarlenDynamicPersistentTileSchedulerILi128ELi48ELi256ELi256ELb1ELb1ELb0ELb1ELb0ELb1EEEE13SharedStorageENS1_6TensorINS1_11ArrayEngineIfLm128EEENS1_6LayoutINS2_IJNS2_IJNS3_ILi2EEESS_EEESH_NS3_ILi32EEEEEENS2_IJNS2_IJSH_SS_EEENS3_ILi0EEENS3_ILi4EEEEEEEEEENS_7SoftmaxILi2ELi0EEEEEbRKNSC_6ParamsERT0_RT1_iRKNS_16SeqlenInfoQKNewKILb1ELb1EEENS2_IJiiiiEEERT_ENKUlvE_clEv,($__internal_38_$__cuda_sm70_shflsync_bfly_p - $_ZN7cutlass13device_kernelIN5flash19enable_sm80_to_sm89INS1_16FlashAttnFwdSm80INS1_25CollectiveMainloopFwdSm80ILi8ELi1ELb0EN4cute5tupleIJNS5_1CILi128EEENS7_ILi48EEENS7_ILi256EEEEEELi256ENS_6half_tEfNS_4arch4Sm80ELb0ELb1ELb1ELb1ELb0ELb1ELb1ELb1EEENS1_21CollectiveEpilogueFwdINS6_IJS8_SA_S9_EEENS6_IJNS7_ILi1EEESI_SI_EEESC_SE_Li256ELb1ELb1ELb1ELb0EEENS1_36VarlenDynamicPersistentTileSchedulerILi128ELi48ELi256ELi256ELb1ELb1ELb0ELb1ELb0ELb1EEEEEEEEEvNT_6ParamsE$_ZZN5flash25CollectiveMainloopFwdSm80ILi8ELi1ELb0EN4cute5tupleIJNS1_1CILi128EEENS3_ILi48EEENS3_ILi256EEEEEELi256EN7cutlass6half_tEfNS8_4arch4Sm80ELb0ELb1ELb1ELb1ELb0ELb1ELb1ELb1EE3mmaINS_16FlashAttnFwdSm80ISC_NS_21CollectiveEpilogueFwdINS2_IJS4_S6_S5_EEENS2_IJNS3_ILi1EEESH_SH_EEES9_SB_Li256ELb1ELb1ELb1ELb0EEENS_36VarlenDynamicPersistentTileSchedulerILi128ELi48ELi256ELi256ELb1ELb1ELb0ELb1ELb0ELb1EEEE13SharedStorageENS1_6TensorINS1_11ArrayEngineIfLm128EEENS1_6LayoutINS2_IJNS2_IJNS3_ILi2EEESS_EEESH_NS3_ILi32EEEEEENS2_IJNS2_IJSH_SS_EEENS3_ILi0EEENS3_ILi4EEEEEEEEEENS_7SoftmaxILi2ELi0EEEEEbRKNSC_6ParamsERT0_RT1_iRKNS_16SeqlenInfoQKNewKILb1ELb1EEENS2_IJiiiiEEERT_ENKUlvE_clEv)
$_ZN7cutlass13device_kernelIN5flash19enable_sm80_to_sm89INS1_16FlashAttnFwdSm80INS1_25CollectiveMainloopFwdSm80ILi8ELi1ELb0EN4cute5tupleIJNS5_1CILi128EEENS7_ILi48EEENS7_ILi256EEEEEELi256ENS_6half_tEfNS_4arch4Sm80ELb0ELb1ELb1ELb1ELb0ELb1ELb1ELb1EEENS1_21CollectiveEpilogueFwdINS6_IJS8_SA_S9_EEENS6_IJNS7_ILi1EEESI_SI_EEESC_SE_Li256ELb1ELb1ELb1ELb0EEENS1_36VarlenDynamicPersistentTileSchedulerILi128ELi48ELi256ELi256ELb1ELb1ELb0ELb1ELb0ELb1EEEEEEEEEvNT_6ParamsE$_ZZN5flash25CollectiveMainloopFwdSm80ILi8ELi1ELb0EN4cute5tupleIJNS1_1CILi128EEENS3_ILi48EEENS3_ILi256EEEEEELi256EN7cutlass6half_tEfNS8_4arch4Sm80ELb0ELb1ELb1ELb1ELb0ELb1ELb1ELb1EE3mmaINS_16FlashAttnFwdSm80ISC_NS_21CollectiveEpilogueFwdINS2_IJS4_S6_S5_EEENS2_IJNS3_ILi1EEESH_SH_EEES9_SB_Li256ELb1ELb1ELb1ELb0EEENS_36VarlenDynamicPersistentTileSchedulerILi128ELi48ELi256ELi256ELb1ELb1ELb0ELb1ELb0ELb1EEEE13SharedStorageENS1_6TensorINS1_11ArrayEngineIfLm128EEENS1_6LayoutINS2_IJNS2_IJNS3_ILi2EEESS_EEESH_NS3_ILi32EEEEEENS2_IJNS2_IJSH_SS_EEENS3_ILi0EEENS3_ILi4EEEEEEEEEENS_7SoftmaxILi2ELi0EEEEEbRKNSC_6ParamsERT0_RT1_iRKNS_16SeqlenInfoQKNewKILb1ELb1EEENS2_IJiiiiEEERT_ENKUlvE_clEv:
[----:B------:R-:W-:-:S05]  /*20a70*/  IADD3 R16, R92, -c[0x0][0x20], RZ ;  /* 0x800008005c107a10 */ /* 0x000fca0007ffe0ff */
[----:B------:R-:W2:Y:S01]  /*20a80*/  LDL.64 R12, [R16] ;  /* 0x00000000100c7983 */ /* 0x000ea20000100a00 */
[----:B------:R-:W-:-:S03]  /*20a90*/  ULDC.64 UR4, c[0x0][0x118] ;  /* 0x0000460000047ab9 */ /* 0x000fc60000000a00 */
[----:B--2---:R-:W2:Y:S02]  /*20aa0*/  LD.E R0, [R12.64+0x11c] ;  /* 0x00011c040c007980 */ /* 0x004ea4000c101900 */
[----:B--2---:R-:W-:-:S13]  /*20ab0*/  ISETP.GT.AND P0, PT, R0, RZ, PT ;  /* 0x000000ff0000720c */ /* 0x004fda0003f04270 */
[----:B------:R-:W-:Y:S05]  /*20ac0*/  @P0 BRA `(.L_x_2055) ;  /* 0x0000004000000947 */ /* 0x000fea0003800000 */
[----:B------:R-:W-:Y:S01]  /*20ad0*/  MOV R2, R134 ;  /* 0x0000008600027202 */ /* 0x000fe20000000f00 */
[----:B------:R-:W-:-:S04]  /*20ae0*/  DEPBAR.LE SB0, 0x1 ;  /* 0x000080400000791a */ /* 0x000fc80000000000 */
[----:B------:R-:W-:-:S04]  /*20af0*/  MOV R3, 0x0 ;  /* 0x0000000000037802 */ /* 0x000fc80000000f00 */
[----:B------:R-:W-:Y:S05]  /*20b00*/  RET.REL.NODEC R2 `(_ZN7cutlass13device_kernelIN5flash19enable_sm80_to_sm89INS1_16FlashAttnFwdSm80INS1_25CollectiveMainloopFwdSm80ILi8ELi1ELb0EN4cute5tupleIJNS5_1CILi128EEENS7_ILi48EEENS7_ILi256EEEEEELi256ENS_6half_tEfNS_4arch4Sm80ELb0ELb1ELb1ELb1ELb0ELb1ELb1ELb1EEENS1_21CollectiveEpilogueFwdINS6_IJS8_SA_S9_EEENS6_IJNS7_ILi1EEESI_SI_EEESC_SE_Li256ELb1ELb1ELb1ELb0EEENS1_36VarlenDynamicPersistentTileSchedulerILi128ELi48ELi256ELi256ELb1ELb1ELb0ELb1ELb0ELb1EEEEEEEEEvNT_6ParamsE) ;  /* 0xfffdf4f002007950 */ /* 0x000fea0003c3ffff */
.L_x_2055:
[----:B------:R1:W2:Y:S04]  /*20b10*/  LDL.64 R8, [R16+0x8] ;  /* 0x0000080010087983 */ /* 0x0002a80000100a00 */
[----:B------:R1:W3:Y:S04]  /*20b20*/  LDL.64 R2, [R16+0x20] ;  /* 0x0000200010027983 */ /* 0x0002e80000100a00 */
[----:B------:R1:W4:Y:S04]  /*20b30*/  LDL.64 R14, [R16+0x18] ;  /* 0x00001800100e7983 */ /* 0x0003280000100a00 */
[----:B------:R-:W4:Y:S04]  /*20b40*/  LD.E.U8 R18, [R12.64+0x138] ;  /* 0x000138040c127980 */ /* 0x000f28000c101100 */
[----:B------:R2:W5:Y:S04]  /*20b50*/  LD.E R20, [R12.64+0x164] ;  /* 0x000164040c147980 */ /* 0x000568000c101900 */
[----:B-1----:R-:W4:Y:S04]  /*20b60*/  LDL.64 R16, [R16+0x10] ;  /* 0x0000100010107983 */ /* 0x002f280000100a00 */
[----:B--2---:R1:W2:Y:S04]  /*20b70*/  LD.E R22, [R8.64] ;  /* 0x0000000408167980 */ /* 0x0042a8000c101900 */
[----:B---3--:R3:W2:Y:S04]  /*20b80*/  LD.E R76, [R2.64] ;  /* 0x00000004024c7980 */ /* 0x0086a8000c101900 */
[----:B----4-:R4:W2:Y:S04]  /*20b90*/  LD.E R7, [R14.64+0x20] ;  /* 0x000020040e077980 */ /* 0x0108a8000c101900 */
[----:B-1----:R1:W5:Y:S04]  /*20ba0*/  LD.E.64 R8, [R12.64+0x120] ;  /* 0x000120040c087980 */ /* 0x002368000c101b00 */
[----:B---3--:R1:W5:Y:S04]  /*20bb0*/  LD.E.64 R2, [R12.64+0x130] ;  /* 0x000130040c027980 */ /* 0x008368000c101b00 */
[----:B------:R3:W5:Y:S04]  /*20bc0*/  LD.E R24, [R16.64] ;  /* 0x0000000410187980 */ /* 0x000768000c101900 */
[----:B----4-:R1:W5:Y:S04]  /*20bd0*/  LD.E.64 R14, [R12.64+0x110] ;  /* 0x000110040c0e7980 */ /* 0x010368000c101b00 */
[----:B---3--:R1:W5:Y:S01]  /*20be0*/  LD.E.64 R16, [R12.64+0x128] ;  /* 0x000128040c107980 */ /* 0x008362000c101b00 */
[----:B------:R-:W-:-:S02]  /*20bf0*/  ISETP.NE.AND P0, PT, R18, RZ, PT ;  /* 0x000000ff1200720c */ /* 0x000fc40003f05270 */
[----:B--2---:R-:W-:-:S04]  /*20c00*/  SHF.R.S32.HI R4, RZ, 0x1f, R22 ;  /* 0x0000001fff047819 */ /* 0x004fc80000011416 */
[----:B------:R-:W-:-:S04]  /*20c10*/  LEA.HI R4, R4, R22, RZ, 0x3 ;  /* 0x0000001604047211 */ /* 0x000fc800078f18ff */
[----:B------:R-:W-:Y:S02]  /*20c20*/  LOP3.LUT R10, R4, 0xfffffff8, RZ, 0xc0, !PT ;  /* 0xfffffff8040a7812 */ /* 0x000fe400078ec0ff */
[----:B------:R-:W-:-:S03]  /*20c30*/  SHF.R.S32.HI R93, RZ, 0x3, R4 ;  /* 0x00000003ff5d7819 */ /* 0x000fc60000011404 */
[----:B------:R-:W-:Y:S02]  /*20c40*/  IMAD.IADD R41, R22, 0x1, -R10 ;  /* 0x0000000116297824 */ /* 0x000fe400078e0a0a */
[----:B------:R-:W-:Y:S01]  /*20c50*/  IMAD R57, R76, 0x80, R93 ;  /* 0x000000804c397824 */ /* 0x000fe200078e025d */
[----:B------:R-:W-:Y:S01]  /*20c60*/  SHF.R.S32.HI R23, RZ, 0x1f, R7 ;  /* 0x0000001fff177819 */ /* 0x000fe20000011407 */
[C---:B------:R-:W-:Y:S02]  /*20c70*/  IMAD.SHL.U32 R56, R41.reuse, 0x8, RZ ;  /* 0x0000000829387824 */ /* 0x040fe400078e00ff */
[----:B------:R-:W-:Y:S01]  /*20c80*/  IMAD R4, R41, 0x20, R57 ;  /* 0x0000002029047824 */ /* 0x000fe200078e0239 */
[----:B------:R-:W-:Y:S05]  /*20c90*/  @!P0 BRA `(.L_x_2056) ;  /* 0x000049e000008947 */ /* 0x000fea0003800000 */
[----:B-1---5:R-:W-:-:S13]  /*20ca0*/  ISETP.NE.AND P0, PT, R20, 0x1, PT ;  /* 0x000000011400780c */ /* 0x022fda0003f05270 */
[----:B------:R1:W2:Y:S04]  /*20cb0*/  @P0 LD.E R10, [R12.64+0x168] ;  /* 0x000168040c0a0980 */ /* 0x0002a8000c101900 */
[----:B-1----:R-:W3:Y:S01]  /*20cc0*/  @P0 LD.E R12, [R12.64+0x16c] ;  /* 0x00016c040c0c0980 */ /* 0x002ee2000c101900 */
[----:B--2---:R-:W-:-:S05]  /*20cd0*/  @P0 IMAD.HI.U32 R10, R4, R10, RZ ;  /* 0x0000000a040a0227 */ /* 0x004fca00078e00ff */
[----:B---3--:R-:W-:-:S04]  /*20ce0*/  @P0 SHF.R.U32.HI R4, RZ, R12, R10 ;  /* 0x0000000cff040219 */ /* 0x008fc8000001160a */
[----:B------:R-:W-:Y:S01]  /*20cf0*/  SHF.R.S32.HI R10, RZ, 0x1f, R4 ;  /* 0x0000001fff0a7819 */ /* 0x000fe20000011404 */
[-C--:B------:R-:W-:Y:S02]  /*20d00*/  IMAD R19, R9, R4.reuse, RZ ;  /* 0x0000000409137224 */ /* 0x080fe400078e02ff */
[-C--:B------:R-:W-:Y:S02]  /*20d10*/  IMAD R18, R3, R4.reuse, RZ ;  /* 0x0000000403127224 */ /* 0x080fe400078e02ff */
[----:B------:R-:W-:-:S04]  /*20d20*/  IMAD.WIDE.U32 R12, R8, R4, RZ ;  /* 0x00000004080c7225 */ /* 0x000fc800078e00ff */
[-C--:B------:R-:W-:Y:S02]  /*20d30*/  IMAD R21, R8, R10.reuse, R19 ;  /* 0x0000000a08157224 */ /* 0x080fe400078e0213 */
[C---:B------:R-:W-:Y:S02]  /*20d40*/  IMAD R10, R2.reuse, R10, R18 ;  /* 0x0000000a020a7224 */ /* 0x040fe400078e0212 */
[----:B------:R-:W-:Y:S01]  /*20d50*/  IMAD.WIDE.U32 R18, R2, R4, RZ ;  /* 0x0000000402127225 */ /* 0x000fe200078e00ff */
[----:B------:R-:W-:-:S03]  /*20d60*/  IADD3 R13, R13, R21, RZ ;  /* 0x000000150d0d7210 */ /* 0x000fc60007ffe0ff */
[----:B------:R-:W-:Y:S01]  /*20d70*/  IMAD R4, R9, R7, RZ ;  /* 0x0000000709047224 */ /* 0x000fe200078e02ff */
[----:B------:R-:W-:Y:S01]  /*20d80*/  IADD3 R9, R19, R10, RZ ;  /* 0x0000000a13097210 */ /* 0x000fe20007ffe0ff */
[----:B------:R-:W-:-:S04]  /*20d90*/  IMAD.WIDE.U32 R12, R7, R8, R12 ;  /* 0x00000008070c7225 */ /* 0x000fc800078e000c */
[----:B------:R-:W-:Y:S01]  /*20da0*/  IMAD R4, R8, R23, R4 ;  /* 0x0000001708047224 */ /* 0x000fe200078e0204 */
[----:B------:R-:W-:Y:S01]  /*20db0*/  MOV R8, R18 ;  /* 0x0000001200087202 */ /* 0x000fe20000000f00 */
[----:B------:R-:W-:Y:S01]  /*20dc0*/  IMAD R3, R3, R7, RZ ;  /* 0x0000000703037224 */ /* 0x000fe200078e02ff */
[----:B------:R-:W-:-:S03]  /*20dd0*/  LEA R33, P1, R12, R14, 0x1 ;  /* 0x0000000e0c217211 */ /* 0x000fc600078208ff */
[----:B------:R-:W-:-:S04]  /*20de0*/  IMAD.WIDE.U32 R8, R7, R2, R8 ;  /* 0x0000000207087225 */ /* 0x000fc800078e0008 */
[----:B------:R-:W-:Y:S01]  /*20df0*/  IMAD R2, R2, R23, R3 ;  /* 0x0000001702027224 */ /* 0x000fe200078e0203 */
[----:B------:R-:W-:Y:S02]  /*20e00*/  IADD3 R3, R13, R4, RZ ;  /* 0x000000040d037210 */ /* 0x000fe40007ffe0ff */
[----:B------:R-:W-:Y:S02]  /*20e10*/  LEA R34, P0, R8, R16, 0x1 ;  /* 0x0000001008227211 */ /* 0x000fe400078008ff */
[----:B------:R-:W-:Y:S02]  /*20e20*/  IADD3 R2, R9, R2, RZ ;  /* 0x0000000209027210 */ /* 0x000fe40007ffe0ff */
[----:B------:R-:W-:Y:S02]  /*20e30*/  LEA.HI.X R32, R12, R15, R3, 0x1, P1 ;  /* 0x0000000f0c207211 */ /* 0x000fe400008f0c03 */
[----:B------:R-:W-:Y:S02]  /*20e40*/  SHF.L.U32 R4, R41, 0x2, RZ ;  /* 0x0000000229047819 */ /* 0x000fe400000006ff */
[----:B------:R-:W-:Y:S01]  /*20e50*/  LEA.HI.X R23, R8, R17, R2, 0x1, P0 ;  /* 0x0000001108177211 */ /* 0x000fe200000f0c02 */
[----:B------:R-:W-:Y:S05]  /*20e60*/  BRA.DIV ~URZ, `(.L_x_2057) ;  /* 0x000094527f007947 */ /* 0x000fea000b800000 */
[----:B------:R1:W2:Y:S02]  /*20e70*/  SHFL.IDX PT, R7, R32, RZ, 0x181f ;  /* 0x00181fff20077589 */ /* 0x0002a400000e0000 */
.L_x_2131:
[----:B------:R-:W-:Y:S05]  /*20e80*/  BRA.DIV ~URZ, `(.L_x_2058) ;  /* 0x000094b27f007947 */ /* 0x000fea000b800000 */
[----:B------:R3:W4:Y:S01]  /*20e90*/  SHFL.IDX PT, R8, R33, RZ, 0x181f ;  /* 0x00181fff21087589 */ /* 0x00072200000e0000 */
[----:B--2---:R-:W-:-:S03]  /*20ea0*/  MOV R9, R7 ;  /* 0x0000000700097202 */ /* 0x004fc60000000f00 */
[----:B------:R3:W2:Y:S04]  /*20eb0*/  SHFL.IDX PT, R14, R23, RZ, 0x181f ;  /* 0x00181fff170e7589 */ /* 0x0006a800000e0000 */
[----:B------:R3:W1:Y:S02]  /*20ec0*/  SHFL.IDX PT, R2, R34, RZ, 0x181f ;  /* 0x00181fff22027589 */ /* 0x00066400000e0000 */
.L_x_2132:
[----:B------:R-:W-:Y:S01]  /*20ed0*/  IMAD R35, R24, R20, RZ ;  /* 0x0000001418237224 */ /* 0x000fe200078e02ff */
[----:B------:R-:W-:Y:S01]  /*20ee0*/  BSSY B0, `(.L_x_2059) ;  /* 0x0000035000007945 */ /* 0x000fe20003800000 */
[----:B------:R-:W-:Y:S01]  /*20ef0*/  CS2R R58, SRZ ;  /* 0x00000000003a7805 */ /* 0x000fe2000001ff00 */
[----:B------:R-:W-:Y:S01]  /*20f00*/  CS2R R36, SRZ ;  /* 0x0000000000247805 */ /* 0x000fe2000001ff00 */
[----:B------:R-:W-:Y:S01]  /*20f10*/  CS2R R28, SRZ ;  /* 0x00000000001c7805 */ /* 0x000fe2000001ff00 */
[----:B------:R-:W-:Y:S01]  /*20f20*/  ISETP.GE.AND P0, PT, R57, R35, PT ;  /* 0x000000233900720c */ /* 0x000fe20003f06270 */
[----:B------:R-:W-:Y:S01]  /*20f30*/  CS2R R26, SRZ ;  /* 0x00000000001a7805 */ /* 0x000fe2000001ff00 */
[----:B------:R-:W-:Y:S01]  /*20f40*/  CS2R R20, SRZ ;  /* 0x0000000000147805 */ /* 0x000fe2000001ff00 */
[----:B------:R-:W-:Y:S01]  /*20f50*/  CS2R R38, SRZ ;  /* 0x0000000000267805 */ /* 0x000fe2000001ff00 */
[----:B------:R-:W-:Y:S01]  /*20f60*/  CS2R R30, SRZ ;  /* 0x00000000001e7805 */ /* 0x000fe2000001ff00 */
[----:B------:R-:W-:Y:S01]  /*20f70*/  CS2R R24, SRZ ;  /* 0x0000000000187805 */ /* 0x000fe2000001ff00 */
[----:B------:R-:W-:Y:S01]  /*20f80*/  CS2R R18, SRZ ;  /* 0x0000000000127805 */ /* 0x000fe2000001ff00 */
[----:B--2---:R-:W-:-:S06]  /*20f90*/  MOV R3, R14 ;  /* 0x0000000e00037202 */ /* 0x004fcc0000000f00 */
[----:B------:R-:W-:Y:S05]  /*20fa0*/  @P0 BRA `(.L_x_2060) ;  /* 0x0000028000000947 */ /* 0x000fea0003800000 */
[C---:B------:R-:W-:Y:S01]  /*20fb0*/  IADD3 R10, R4.reuse, 0x20, RZ ;  /* 0x00000020040a7810 */ /* 0x040fe20007ffe0ff */
[----:B------:R-:W-:Y:S01]  /*20fc0*/  CS2R R20, SRZ ;  /* 0x0000000000147805 */ /* 0x000fe2000001ff00 */
[-C--:B------:R-:W-:Y:S01]  /*20fd0*/  ISETP.GE.AND P1, PT, R4, R0.reuse, PT ;  /* 0x000000000400720c */ /* 0x080fe20003f26270 */
[----:B------:R-:W-:Y:S01]  /*20fe0*/  CS2R R18, SRZ ;  /* 0x0000000000127805 */ /* 0x000fe2000001ff00 */
[----:B------:R-:W-:Y:S01]  /*20ff0*/  ISETP.GE.AND P0, PT, R10, R0, PT ;  /* 0x000000000a00720c */ /* 0x000fe20003f06270 */
[----:B------:R-:W-:Y:S01]  /*21000*/  CS2R R26, SRZ ;  /* 0x00000000001a7805 */ /* 0x000fe2000001ff00 */
[----:B------:R-:W-:-:S09]  /*21010*/  CS2R R24, SRZ ;  /* 0x0000000000187805 */ /* 0x000fd2000001ff00 */
[C---:B----4-:R-:W-:Y:S02]  /*21020*/  @!P1 IMAD.WIDE R12, R4.reuse, 0x2, R8 ;  /* 0x00000002040c9825 */ /* 0x050fe400078e0208 */
[----:B------:R-:W-:Y:S02]  /*21030*/  @!P0 SHF.R.S32.HI R7, RZ, 0x1f, R10 ;  /* 0x0000001fff078819 */ /* 0x000fe4000001140a */
[----:B-1----:R-:W-:Y:S01]  /*21040*/  @!P1 IMAD.WIDE R16, R4, 0x2, R2 ;  /* 0x0000000204109825 */ /* 0x002fe200078e0202 */
[----:B------:R1:W5:Y:S01]  /*21050*/  @!P1 LD.E.64 R20, [R12.64] ;  /* 0x000000040c149980 */ /* 0x000362000c101b00 */
[----:B------:R-:W-:-:S03]  /*21060*/  @!P0 LEA.HI R7, R7, R10, RZ, 0x2 ;  /* 0x0000000a07078211 */ /* 0x000fc600078f10ff */
[----:B------:R2:W5:Y:S01]  /*21070*/  @!P1 LD.E.64 R18, [R16.64] ;  /* 0x0000000410129980 */ /* 0x000562000c101b00 */
[----:B------:R-:W-:-:S05]  /*21080*/  @!P0 LOP3.LUT R7, R7, 0xfffffffc, RZ, 0xc0, !PT ;  /* 0xfffffffc07078812 */ /* 0x000fca00078ec0ff */
[----:B------:R-:W-:-:S05]  /*21090*/  @!P0 IMAD.WIDE R14, R7, 0x2, R8 ;  /* 0x00000002070e8825 */ /* 0x000fca00078e0208 */
[----:B------:R4:W5:Y:S01]  /*210a0*/  @!P0 LD.E.64 R26, [R14.64] ;  /* 0x000000040e1a8980 */ /* 0x000962000c101b00 */
[----:B-1----:R-:W-:Y:S01]  /*210b0*/  @!P0 IMAD.WIDE R12, R7, 0x2, R2 ;  /* 0x00000002070c8825 */ /* 0x002fe200078e0202 */
[----:B--2---:R-:W-:-:S04]  /*210c0*/  IADD3 R16, R4, 0x40, RZ ;  /* 0x0000004004107810 */ /* 0x004fc80007ffe0ff */
[----:B------:R1:W5:Y:S01]  /*210d0*/  @!P0 LD.E.64 R24, [R12.64] ;  /* 0x000000040c188980 */ /* 0x000362000c101b00 */
[----:B------:R-:W-:Y:S02]  /*210e0*/  IADD3 R17, R4, 0x60, RZ ;  /* 0x0000006004117810 */ /* 0x000fe40007ffe0ff */
[-C--:B------:R-:W-:Y:S02]  /*210f0*/  ISETP.GE.AND P1, PT, R16, R0.reuse, PT ;  /* 0x000000001000720c */ /* 0x080fe40003f26270 */
[----:B------:R-:W-:-:S11]  /*21100*/  ISETP.GE.AND P0, PT, R17, R0, PT ;  /* 0x000000001100720c */ /* 0x000fd60003f06270 */
[----:B------:R-:W-:Y:S02]  /*21110*/  @!P1 SHF.R.S32.HI R10, RZ, 0x1f, R16 ;  /* 0x0000001fff0a9819 */ /* 0x000fe40000011410 */
[----:B------:R-:W-:Y:S02]  /*21120*/  @!P0 SHF.R.S32.HI R7, RZ, 0x1f, R17 ;  /* 0x0000001fff078819 */ /* 0x000fe40000011411 */
[----:B------:R-:W-:Y:S02]  /*21130*/  @!P1 LEA.HI R10, R10, R16, RZ, 0x2 ;  /* 0x000000100a0a9211 */ /* 0x000fe400078f10ff */
[----:B------:R-:W-:Y:S02]  /*21140*/  @!P0 LEA.HI R7, R7, R17, RZ, 0x2 ;  /* 0x0000001107078211 */ /* 0x000fe400078f10ff */
[----:B------:R-:W-:Y:S02]  /*21150*/  @!P1 LOP3.LUT R10, R10, 0xfffffffc, RZ, 0xc0, !PT ;  /* 0xfffffffc0a0a9812 */ /* 0x000fe400078ec0ff */
[----:B------:R-:W-:Y:S01]  /*21160*/  @!P0 LOP3.LUT R7, R7, 0xfffffffc, RZ, 0xc0, !PT ;  /* 0xfffffffc07078812 */ /* 0x000fe200078ec0ff */
[----:B------:R-:W-:Y:S01]  /*21170*/  CS2R R28, SRZ ;  /* 0x00000000001c7805 */ /* 0x000fe2000001ff00 */
[----:B------:R-:W-:Y:S01]  /*21180*/  CS2R R36, SRZ ;  /* 0x0000000000247805 */ /* 0x000fe2000001ff00 */
[----:B----4-:R-:W-:Y:S01]  /*21190*/  @!P1 IMAD.WIDE R14, R10, 0x2, R8 ;  /* 0x000000020a0e9825 */ /* 0x010fe200078e0208 */
[----:B------:R-:W-:Y:S01]  /*211a0*/  CS2R R30, SRZ ;  /* 0x00000000001e7805 */ /* 0x000fe2000001ff00 */
[----:B------:R-:W-:-:S02]  /*211b0*/  CS2R R38, SRZ ;  /* 0x0000000000267805 */ /* 0x000fc4000001ff00 */
[C---:B-1----:R-:W-:Y:S01]  /*211c0*/  @!P0 IMAD.WIDE R12, R7.reuse, 0x2, R8 ;  /* 0x00000002070c8825 */ /* 0x042fe200078e0208 */
[----:B------:R1:W5:Y:S03]  /*211d0*/  @!P1 LD.E.64 R28, [R14.64] ;  /* 0x000000040e1c9980 */ /* 0x000366000c101b00 */
[--C-:B------:R-:W-:Y:S01]  /*211e0*/  @!P1 IMAD.WIDE R8, R10, 0x2, R2.reuse ;  /* 0x000000020a089825 */ /* 0x100fe200078e0202 */
[----:B------:R1:W5:Y:S03]  /*211f0*/  @!P0 LD.E.64 R36, [R12.64] ;  /* 0x000000040c248980 */ /* 0x000366000c101b00 */
[----:B------:R-:W-:Y:S01]  /*21200*/  @!P0 IMAD.WIDE R2, R7, 0x2, R2 ;  /* 0x0000000207028825 */ /* 0x000fe200078e0202 */
[----:B------:R1:W5:Y:S04]  /*21210*/  @!P1 LD.E.64 R30, [R8.64] ;  /* 0x00000004081e9980 */ /* 0x000368000c101b00 */
[----:B------:R1:W5:Y:S02]  /*21220*/  @!P0 LD.E.64 R38, [R2.64] ;  /* 0x0000000402268980 */ /* 0x000364000c101b00 */
.L_x_2060:
[----:B------:R-:W-:Y:S05]  /*21230*/  BSYNC B0 ;  /* 0x0000000000007941 */ /* 0x000fea0003800000 */
.L_x_2059:
[----:B-1---5:R-:W-:Y:S02]  /*21240*/  IMAD.MOV.U32 R3, RZ, RZ, R28 ;  /* 0x000000ffff037224 */ /* 0x022fe400078e001c */
[----:B------:R-:W-:-:S02]  /*21250*/  IMAD.MOV.U32 R2, RZ, RZ, R29 ;  /* 0x000000ffff027224 */ /* 0x000fc400078e001d */
[----:B----4-:R-:W-:Y:S01]  /*21260*/  IMAD.MOV.U32 R8, RZ, RZ, R36 ;  /* 0x000000ffff087224 */ /* 0x010fe200078e0024 */
        /* <DEDUP_REMOVED lines=11> */
[----:B------:R-:W-:-:S02]  /*21320*/  IMAD.MOV.U32 R3, RZ, RZ, R30 ;  /* 0x000000ffff037224 */ /* 0x000fc400078e001e */
        /* <DEDUP_REMOVED lines=8> */
[----:B------:R-:W-:Y:S01]  /*213b0*/  PRMT R91, R2, 0x7610, R91 ;  /* 0x00007610025b7816 */ /* 0x000fe2000000005b */
[----:B------:R-:W-:Y:S01]  /*213c0*/  IMAD.MOV.U32 R2, RZ, RZ, R19 ;  /* 0x000000ffff027224 */ /* 0x000fe200078e0013 */
[----:B------:R-:W-:-:S02]  /*213d0*/  PRMT R97, R7, 0x7610, R97 ;  /* 0x0000761007617816 */ /* 0x000fc40000000061 */
[----:B------:R-:W-:Y:S02]  /*213e0*/  MOV R7, R25 ;  /* 0x0000001900077202 */ /* 0x000fe40000000f00 */
[----:B------:R-:W-:Y:S02]  /*213f0*/  PRMT R86, R3, 0x7610, R86 ;  /* 0x0000761003567816 */ /* 0x000fe40000000056 */
[----:B------:R-:W-:Y:S02]  /*21400*/  PRMT R88, R8, 0x5410, R7 ;  /* 0x0000541008587816 */ /* 0x000fe40000000007 */
[----:B------:R-:W-:Y:S01]  /*21410*/  PRMT R87, R2, 0x7610, R87 ;  /* 0x0000761002577816 */ /* 0x000fe20000000057 */
[----:B------:R-:W-:Y:S05]  /*21420*/  BRA.DIV ~URZ, `(.L_x_2061) ;  /* 0x000090827f007947 */ /* 0x000fea000b800000 */
[----:B------:R1:W2:Y:S04]  /*21430*/  SHFL.IDX PT, R9, R32, 0x1, 0x181f ;  /* 0x00381f0020097f89 */ /* 0x0002a800000e0000 */
[----:B------:R1:W4:Y:S04]  /*21440*/  SHFL.IDX PT, R8, R33, 0x1, 0x181f ;  /* 0x00381f0021087f89 */ /* 0x00032800000e0000 */
[----:B------:R1:W3:Y:S04]  /*21450*/  SHFL.IDX PT, R7, R23, 0x1, 0x181f ;  /* 0x00381f0017077f89 */ /* 0x0002e800000e0000 */
[----:B------:R1:W1:Y:S02]  /*21460*/  SHFL.IDX PT, R2, R34, 0x1, 0x181f ;  /* 0x00381f0022027f89 */ /* 0x00026400000e0000 */
.L_x_2133:
[----:B------:R-:W-:Y:S01]  /*21470*/  IADD3 R3, R57, 0x20, RZ ;  /* 0x0000002039037810 */ /* 0x000fe20007ffe0ff */
[----:B------:R-:W-:Y:S01]  /*21480*/  BSSY B0, `(.L_x_2062) ;  /* 0x0000033000007945 */ /* 0x000fe20003800000 */
        /* <DEDUP_REMOVED lines=8> */
[----:B---3--:R-:W-:-:S07]  /*21510*/  IMAD.MOV.U32 R3, RZ, RZ, R7 ;  /* 0x000000ffff037224 */ /* 0x008fce00078e0007 */
        /* <DEDUP_REMOVED lines=8> */
[C---:B--2-4-:R-:W-:Y:S02]  /*215a0*/  @!P1 IMAD.WIDE R12, R4.reuse, 0x2, R8 ;  /* 0x00000002040c9825 */ /* 0x054fe400078e0208 */
        /* <DEDUP_REMOVED lines=22> */
[----:B---3--:R-:W-:Y:S01]  /*21710*/  @!P1 IMAD.WIDE R14, R10, 0x2, R8 ;  /* 0x000000020a0e9825 */ /* 0x008fe200078e0208 */
        /* <DEDUP_REMOVED lines=9> */
.L_x_2063:
[----:B------:R-:W-:Y:S05]  /*217b0*/  BSYNC B0 ;  /* 0x0000000000007941 */ /* 0x000fea0003800000 */
.L_x_2062:
[----:B-1--45:R-:W-:Y:S02]  /*217c0*/  IMAD.MOV.U32 R8, RZ, RZ, R58 ;  /* 0x000000ffff087224 */ /* 0x032fe400078e003a */
[----:B------:R-:W-:-:S02]  /*217d0*/  IMAD.MOV.U32 R7, RZ, RZ, R59 ;  /* 0x000000ffff077224 */ /* 0x000fc400078e003b */
        /* <DEDUP_REMOVED lines=27> */
[----:B------:R-:W-:-:S02]  /*21990*/  PRMT R99, R7, 0x7610, R99 ;  /* 0x0000761007637816 */ /* 0x000fc40000000063 */
[----:B------:R-:W-:Y:S02]  /*219a0*/  PRMT R94, R3, 0x7610, R94 ;  /* 0x00007610035e7816 */ /* 0x000fe4000000005e */
[----:B------:R-:W-:Y:S01]  /*219b0*/  PRMT R95, R95, 0x5410, R2 ;  /* 0x000054105f5f7816 */ /* 0x000fe20000000002 */
[----:B------:R-:W-:Y:S05]  /*219c0*/  BRA.DIV ~URZ, `(.L_x_2064) ;  /* 0x00008cc27f007947 */ /* 0x000fea000b800000 */
[----:B------:R1:W3:Y:S02]  /*219d0*/  SHFL.IDX PT, R7, R32, 0x2, 0x181f ;  /* 0x00581f0020077f89 */ /* 0x0002e400000e0000 */
.L_x_2134:
[----:B------:R-:W-:Y:S05]  /*219e0*/  BRA.DIV ~URZ, `(.L_x_2065) ;  /* 0x00008d227f007947 */ /* 0x000fea000b800000 */
[----:B------:R4:W1:Y:S01]  /*219f0*/  SHFL.IDX PT, R8, R33, 0x2, 0x181f ;  /* 0x00581f0021087f89 */ /* 0x00086200000e0000 */
[----:B--23--:R-:W-:-:S03]  /*21a00*/  MOV R9, R7 ;  /* 0x0000000700097202 */ /* 0x00cfc60000000f00 */
[----:B------:R4:W2:Y:S04]  /*21a10*/  SHFL.IDX PT, R14, R23, 0x2, 0x181f ;  /* 0x00581f00170e7f89 */ /* 0x0008a800000e0000 */
[----:B------:R4:W3:Y:S02]  /*21a20*/  SHFL.IDX PT, R2, R34, 0x2, 0x181f ;  /* 0x00581f0022027f89 */ /* 0x0008e400000e0000 */
.L_x_2135:
        /* <DEDUP_REMOVED lines=11> */
[----:B--2---:R-:W-:-:S06]  /*21ae0*/  IMAD.MOV.U32 R3, RZ, RZ, R14 ;  /* 0x000000ffff037224 */ /* 0x004fcc00078e000e */
        /* <DEDUP_REMOVED lines=8> */
[C---:B-1----:R-:W-:Y:S02]  /*21b70*/  @!P1 IMAD.WIDE R12, R4.reuse, 0x2, R8 ;  /* 0x00000002040c9825 */ /* 0x042fe400078e0208 */
[----:B------:R-:W-:Y:S02]  /*21b80*/  @!P0 SHF.R.S32.HI R7, RZ, 0x1f, R10 ;  /* 0x0000001fff078819 */ /* 0x000fe4000001140a */
[----:B---3--:R-:W-:Y:S01]  /*21b90*/  @!P1 IMAD.WIDE R16, R4, 0x2, R2 ;  /* 0x0000000204109825 */ /* 0x008fe200078e0202 */
        /* <DEDUP_REMOVED lines=30> */
.L_x_2067:
[----:B------:R-:W-:Y:S05]  /*21d80*/  BSYNC B0 ;  /* 0x0000000000007941 */ /* 0x000fea0003800000 */
.L_x_2066:
[----:B-1-3-5:R-:W-:Y:S01]  /*21d90*/  IMAD.MOV.U32 R2, RZ, RZ, R68 ;  /* 0x000000ffff027224 */ /* 0x02afe200078e0044 */
[----:B------:R-:W-:Y:S01]  /*21da0*/  CS2R R84, SRZ ;  /* 0x0000000000547805 */ /* 0x000fe2000001ff00 */
        /* <DEDUP_REMOVED lines=22> */
[----:B------:R-:W-:Y:S01]  /*21f10*/  SHF.R.S32.HI R8, RZ, 0x1f, R22 ;  /* 0x0000001fff087819 */ /* 0x000fe20000011416 */
[----:B------:R-:W-:Y:S01]  /*21f20*/  IMAD.SHL.U32 R76, R76, 0x80, RZ ;  /* 0x000000804c4c7824 */ /* 0x000fe200078e00ff */
[----:B------:R-:W-:Y:S01]  /*21f30*/  PRMT R109, R7, 0x7610, R109 ;  /* 0x00007610076d7816 */ /* 0x000fe2000000006d */
[----:B------:R-:W-:Y:S01]  /*21f40*/  IMAD.MOV.U32 R7, RZ, RZ, R63 ;  /* 0x000000ffff077224 */ /* 0x000fe200078e003f */
[----:B------:R-:W-:Y:S01]  /*21f50*/  PRMT R110, R3, 0x7610, R110 ;  /* 0x00007610036e7816 */ /* 0x000fe2000000006e */
[----:B------:R-:W-:Y:S01]  /*21f60*/  IMAD.MOV.U32 R3, RZ, RZ, R54 ;  /* 0x000000ffff037224 */ /* 0x000fe200078e0036 */
[----:B------:R-:W-:Y:S01]  /*21f70*/  PRMT R107, R2, 0x7610, R107 ;  /* 0x00007610026b7816 */ /* 0x000fe2000000006b */
[----:B------:R-:W-:Y:S01]  /*21f80*/  IMAD.MOV.U32 R2, RZ, RZ, R55 ;  /* 0x000000ffff027224 */ /* 0x000fe200078e0037 */
[----:B------:R-:W-:-:S02]  /*21f90*/  LEA.HI R8, R8, R22, RZ, 0x3 ;  /* 0x0000001608087211 */ /* 0x000fc400078f18ff */
[----:B------:R-:W-:Y:S02]  /*21fa0*/  PRMT R108, R7, 0x7610, R108 ;  /* 0x00007610076c7816 */ /* 0x000fe4000000006c */
[----:B------:R-:W-:Y:S02]  /*21fb0*/  PRMT R102, R3, 0x7610, R102 ;  /* 0x0000761003667816 */ /* 0x000fe40000000066 */
[----:B------:R-:W-:Y:S02]  /*21fc0*/  PRMT R103, R103, 0x5410, R2 ;  /* 0x0000541067677816 */ /* 0x000fe40000000002 */
[----:B------:R-:W-:Y:S01]  /*21fd0*/  LEA.HI.SX32 R7, R8, R76, 0x1d ;  /* 0x0000004c08077211 */ /* 0x000fe200078feaff */
[----:B------:R-:W-:Y:S05]  /*21fe0*/  BRA.DIV ~URZ, `(.L_x_2068) ;  /* 0x000088927f007947 */ /* 0x000fea000b800000 */
[----:B------:R1:W2:Y:S02]  /*21ff0*/  SHFL.IDX PT, R9, R32, 0x3, 0x181f ;  /* 0x00781f0020097f89 */ /* 0x0002a400000e0000 */
.L_x_2136:
[----:B------:R-:W-:Y:S05]  /*22000*/  BRA.DIV ~URZ, `(.L_x_2069) ;  /* 0x000088f27f007947 */ /* 0x000fea000b800000 */
[----:B------:R3:W1:Y:S04]  /*22010*/  SHFL.IDX PT, R8, R33, 0x3, 0x181f ;  /* 0x00781f0021087f89 */ /* 0x00066800000e0000 */
[----:B------:R3:W4:Y:S04]  /*22020*/  SHFL.IDX PT, R14, R23, 0x3, 0x181f ;  /* 0x00781f00170e7f89 */ /* 0x00072800000e0000 */
[----:B------:R3:W2:Y:S02]  /*22030*/  SHFL.IDX PT, R2, R34, 0x3, 0x181f ;  /* 0x00781f0022027f89 */ /* 0x0006a400000e0000 */
.L_x_2137:
        /* <DEDUP_REMOVED lines=9> */
[----:B-1-34-:R-:W-:Y:S01]  /*220d0*/  CS2R R32, SRZ ;  /* 0x0000000000207805 */ /* 0x01afe2000001ff00 */
[----:B------:R-:W-:-:S07]  /*220e0*/  IMAD.MOV.U32 R3, RZ, RZ, R14 ;  /* 0x000000ffff037224 */ /* 0x000fce00078e000e */
        /* <DEDUP_REMOVED lines=8> */
[C---:B--2---:R-:W-:Y:S02]  /*22170*/  @!P1 IMAD.WIDE R12, R4.reuse, 0x2, R8 ;  /* 0x00000002040c9825 */ /* 0x044fe400078e0208 */
[----:B------:R-:W-:Y:S02]  /*22180*/  @!P0 SHF.R.S32.HI R7, RZ, 0x1f, R10 ;  /* 0x0000001fff078819 */ /* 0x000fe4000001140a */
[----:B------:R-:W-:Y:S01]  /*22190*/  @!P1 IMAD.WIDE R16, R4, 0x2, R2 ;  /* 0x0000000204109825 */ /* 0x000fe200078e0202 */
        /* <DEDUP_REMOVED lines=30> */
.L_x_2071:
[----:B------:R-:W-:Y:S05]  /*22380*/  BSYNC B0 ;  /* 0x0000000000007941 */ /* 0x000fea0003800000 */
.L_x_2070:
[----:B-1----:R-:W-:Y:S01]  /*22390*/  IADD3 R8, R92, -c[0x0][0x20], RZ ;  /* 0x800008005c087a10 */ /* 0x002fe20007ffe0ff */
[----:B------:R-:W-:-:S04]  /*223a0*/  DEPBAR.LE SB0, 0x1 ;  /* 0x000080400000791a */ /* 0x000fc80000000000 */
[----:B--2---:R1:W2:Y:S04]  /*223b0*/  LDL.64 R2, [R8+0x20] ;  /* 0x0000200008027983 */ /* 0x0042a80000100a00 */
[----:B-1----:R-:W3:Y:S01]  /*223c0*/  LDL.64 R8, [R8+0x28] ;  /* 0x0000280008087983 */ /* 0x002ee20000100a00 */
[----:B------:R-:W-:Y:S03]  /*223d0*/  WARPSYNC 0xffffffff ;  /* 0xffffffff00007948 */ /* 0x000fe60003800000 */
[----:B------:R-:W-:Y:S01]  /*223e0*/  BAR.SYNC.DEFER_BLOCKING 0x0 ;  /* 0x0000000000007b1d */ /* 0x000fe20000010000 */
[----:B------:R-:W-:-:S05]  /*223f0*/  SHF.R.S32.HI R10, RZ, 0x1f, R22 ;  /* 0x0000001fff0a7819 */ /* 0x000fca0000011416 */
[----:B--2---:R1:W2:Y:S04]  /*22400*/  LD.E R14, [R2.64] ;  /* 0x00000004020e7980 */ /* 0x0042a8000c101900 */
[----:B---3--:R3:W4:Y:S01]  /*22410*/  LD.E.64 R12, [R8.64] ;  /* 0x00000004080c7980 */ /* 0x008722000c101b00 */
[----:B-----5:R-:W-:Y:S01]  /*22420*/  IMAD.MOV.U32 R7, RZ, RZ, R79 ;  /* 0x000000ffff077224 */ /* 0x020fe200078e004f */
[----:B------:R-:W-:Y:S01]  /*22430*/  BSSY B1, `(.L_x_2072) ;  /* 0x00000e5000017945 */ /* 0x000fe20003800000 */
[----:B-1----:R-:W-:Y:S02]  /*22440*/  IMAD.MOV.U32 R2, RZ, RZ, R84 ;  /* 0x000000ffff027224 */ /* 0x002fe400078e0054 */
[----:B------:R-:W-:-:S03]  /*22450*/  IMAD.MOV.U32 R3, RZ, RZ, R85 ;  /* 0x000000ffff037224 */ /* 0x000fc600078e0055 */
[----:B------:R-:W-:Y:S01]  /*22460*/  PRMT R118, R2, 0x7610, R118 ;  /* 0x0000761002767816 */ /* 0x000fe20000000076 */
[----:B------:R-:W-:-:S03]  /*22470*/  IMAD.MOV.U32 R2, RZ, RZ, R78 ;  /* 0x000000ffff027224 */ /* 0x000fc600078e004e */
[----:B------:R-:W-:Y:S02]  /*22480*/  PRMT R118, R118, 0x5410, R3 ;  /* 0x0000541076767816 */ /* 0x000fe40000000003 */
[----:B------:R-:W-:Y:S01]  /*22490*/  PRMT R116, R2, 0x5410, R7 ;  /* 0x0000541002747816 */ /* 0x000fe20000000007 */
[----:B------:R-:W-:-:S05]  /*224a0*/  IMAD.MOV.U32 R7, RZ, RZ, R75 ;  /* 0x000000ffff077224 */ /* 0x000fca00078e004b */
[----:B------:R-:W-:Y:S02]  /*224b0*/  PRMT R114, R114, 0x5410, R7 ;  /* 0x0000541072727816 */ /* 0x000fe40000000007 */
[CC--:B---3--:R-:W-:Y:S01]  /*224c0*/  LEA.HI R8, R10.reuse, R22.reuse, RZ, 0x3 ;  /* 0x000000160a087211 */ /* 0x0c8fe200078f18ff */
[----:B------:R-:W-:Y:S01]  /*224d0*/  IMAD.SHL.U32 R9, R93, 0x40, RZ ;  /* 0x000000405d097824 */ /* 0x000fe200078e00ff */
[----:B------:R-:W-:Y:S02]  /*224e0*/  LEA.HI R10, R10, R22, RZ, 0x6 ;  /* 0x000000160a0a7211 */ /* 0x000fe400078f30ff */
[----:B------:R-:W-:Y:S01]  /*224f0*/  LOP3.LUT R2, R8, 0xfffffff8, RZ, 0xc0, !PT ;  /* 0xfffffff808027812 */ /* 0x000fe200078ec0ff */
[----:B------:R-:W-:-:S04]  /*22500*/  IMAD.MOV.U32 R8, RZ, RZ, R74 ;  /* 0x000000ffff087224 */ /* 0x000fc800078e004a */
[----:B------:R-:W-:Y:S01]  /*22510*/  IMAD.IADD R3, R22, 0x1, -R2 ;  /* 0x0000000116037824 */ /* 0x000fe200078e0a02 */
[----:B------:R-:W-:Y:S02]  /*22520*/  LOP3.LUT R2, R9, 0x1c0, RZ, 0xc0, !PT ;  /* 0x000001c009027812 */ /* 0x000fe400078ec0ff */
[----:B------:R-:W-:Y:S01]  /*22530*/  PRMT R113, R8, 0x7610, R113 ;  /* 0x0000761008717816 */ /* 0x000fe20000000071 */
[----:B------:R-:W-:Y:S02]  /*22540*/  IMAD.SHL.U32 R3, R3, 0x8, RZ ;  /* 0x0000000803037824 */ /* 0x000fe400078e00ff */
[----:B------:R-:W-:-:S03]  /*22550*/  IMAD.MOV.U32 R8, RZ, RZ, R72 ;  /* 0x000000ffff087224 */ /* 0x000fc600078e0048 */
[----:B------:R-:W-:Y:S01]  /*22560*/  LOP3.LUT R7, R2, 0x38, R3, 0xf8, !PT ;  /* 0x0000003802077812 */ /* 0x000fe200078ef803 */
[----:B------:R-:W-:Y:S01]  /*22570*/  IMAD.MOV.U32 R3, RZ, RZ, R73 ;  /* 0x000000ffff037224 */ /* 0x000fe200078e0049 */
[----:B------:R-:W-:-:S04]  /*22580*/  SHF.R.U32.HI R2, RZ, 0x3, R2 ;  /* 0x00000003ff027819 */ /* 0x000fc80000011602 */
[----:B------:R-:W-:Y:S01]  /*22590*/  PRMT R92, R8, 0x5410, R3 ;  /* 0x00005410085c7816 */ /* 0x000fe20000000003 */
[----:B------:R-:W-:Y:S01]  /*225a0*/  IMAD.MOV.U32 R3, RZ, RZ, R82 ;  /* 0x000000ffff037224 */ /* 0x000fe200078e0052 */
[----:B------:R-:W-:Y:S01]  /*225b0*/  LOP3.LUT R7, R7, R2, RZ, 0x3c, !PT ;  /* 0x0000000207077212 */ /* 0x000fe200078e3cff */
[----:B------:R-:W-:Y:S02]  /*225c0*/  IMAD.MOV.U32 R2, RZ, RZ, R83 ;  /* 0x000000ffff027224 */ /* 0x000fe400078e0053 */
[----:B------:R-:W-:-:S03]  /*225d0*/  IMAD.SHL.U32 R8, R10, 0x8, RZ ;  /* 0x000000080a087824 */ /* 0x000fc600078e00ff */
[----:B------:R-:W-:Y:S01]  /*225e0*/  PRMT R117, R3, 0x5410, R2 ;  /* 0x0000541003757816 */ /* 0x000fe20000000002 */
[----:B------:R-:W-:Y:S01]  /*225f0*/  IMAD.MOV.U32 R3, RZ, RZ, R80 ;  /* 0x000000ffff037224 */ /* 0x000fe200078e0050 */
[----:B------:R-:W-:Y:S01]  /*22600*/  LOP3.LUT R8, R7, 0xfffffe00, R8, 0xf8, !PT ;  /* 0xfffffe0007087812 */ /* 0x000fe200078ef808 */
[----:B------:R-:W-:-:S05]  /*22610*/  IMAD.MOV.U32 R2, RZ, RZ, R81 ;  /* 0x000000ffff027224 */ /* 0x000fca00078e0051 */
[----:B------:R-:W-:Y:S01]  /*22620*/  PRMT R115, R3, 0x5410, R2 ;  /* 0x0000541003737816 */ /* 0x000fe20000000002 */
[----:B------:R-:W-:Y:S02]  /*22630*/  IMAD.MOV.U32 R3, RZ, RZ, R76 ;  /* 0x000000ffff037224 */ /* 0x000fe400078e004c */
[----:B------:R-:W-:-:S03]  /*22640*/  IMAD.MOV.U32 R2, RZ, RZ, R77 ;  /* 0x000000ffff027224 */ /* 0x000fc600078e004d */
[----:B------:R-:W-:Y:S01]  /*22650*/  PRMT R111, R3, 0x7610, R111 ;  /* 0x00007610036f7816 */ /* 0x000fe2000000006f */
[----:B------:R-:W-:Y:S01]  /*22660*/  IMAD.MOV.U32 R3, RZ, RZ, R32 ;  /* 0x000000ffff037224 */ /* 0x000fe200078e0020 */
[----:B------:R-:W-:Y:S01]  /*22670*/  PRMT R112, R112, 0x5410, R2 ;  /* 0x0000541070707816 */ /* 0x000fe20000000002 */
[----:B------:R-:W-:Y:S02]  /*22680*/  IMAD.MOV.U32 R2, RZ, RZ, R33 ;  /* 0x000000ffff027224 */ /* 0x000fe400078e0021 */
[----:B--2---:R-:W-:-:S03]  /*22690*/  IMAD R9, R14, -0x80, R35 ;  /* 0xffffff800e097824 */ /* 0x004fc600078e0223 */
[----:B------:R-:W-:Y:S02]  /*226a0*/  PRMT R35, R3, 0x5410, R2 ;  /* 0x0000541003237816 */ /* 0x000fe40000000002 */
[----:B------:R-:W-:-:S04]  /*226b0*/  IMNMX R34, R9, 0x80, PT ;  /* 0x0000008009227817 */ /* 0x000fc80003800200 */
[----:B------:R-:W-:Y:S01]  /*226c0*/  ISETP.GE.AND P0, PT, R93, R34, PT ;  /* 0x000000225d00720c */ /* 0x000fe20003f06270 */
[----:B----4-:R-:W-:-:S12]  /*226d0*/  IMAD.WIDE.U32 R8, R8, 0x2, R12 ;  /* 0x0000000208087825 */ /* 0x010fd800078e000c */
[----:B------:R-:W-:Y:S05]  /*226e0*/  @P0 BRA `(.L_x_2073) ;  /* 0x00000b9000000947 */ /* 0x000fea0003800000 */
[----:B------:R-:W-:Y:S01]  /*226f0*/  ISETP.GE.AND P0, PT, R4, R0, PT ;  /* 0x000000000400720c */ /* 0x000fe20003f06270 */
[----:B------:R-:W-:-:S12]  /*22700*/  BSSY B0, `(.L_x_2074) ;  /* 0x000002c000007945 */ /* 0x000fd80003800000 */
[----:B------:R-:W-:Y:S05]  /*22710*/  @P0 BRA `(.L_x_2075) ;  /* 0x000002a000000947 */ /* 0x000fea0003800000 */
[----:B------:R-:W2:Y:S01]  /*22720*/  LD.E.128 R12, [R8.64] ;  /* 0x00000004080c7980 */ /* 0x000ea2000c101d00 */
[----:B------:R-:W-:Y:S02]  /*22730*/  SHF.R.U32.HI R2, RZ, 0x10, R19 ;  /* 0x00000010ff027819 */ /* 0x000fe40000011613 */
[----:B------:R-:W-:-:S03]  /*22740*/  SHF.R.U32.HI R3, RZ, 0x10, R21 ;  /* 0x00000010ff037819 */ /* 0x000fc60000011615 */
[----:B------:R-:W-:Y:S02]  /*22750*/  HADD2.F32 R2, -RZ, R2.H0_H0 ;  /* 0x20000002ff027230 */ /* 0x000fe40000004100 */
[----:B------:R-:W-:Y:S02]  /*22760*/  HADD2.F32 R3, -RZ, R3.H0_H0 ;  /* 0x20000003ff037230 */ /* 0x000fe40000004100 */
[--C-:B--2---:R-:W-:Y:S02]  /*22770*/  HADD2.F32 R7, -RZ, R15.reuse.H1_H1 ;  /* 0x3000000fff077230 */ /* 0x104fe40000004100 */
[----:B------:R-:W-:-:S03]  /*22780*/  HADD2.F32 R10, -RZ, R15.H0_H0 ;  /* 0x2000000fff0a7230 */ /* 0x000fc60000004100 */
[CC--:B------:R-:W-:Y:S02]  /*22790*/  FMUL.FTZ R15, R7.reuse, R2.reuse ;  /* 0x00000002070f7220 */ /* 0x0c0fe40000410000 */
[-C--:B------:R-:W-:Y:S02]  /*227a0*/  FMUL.FTZ R7, R7, R3.reuse ;  /* 0x0000000307077220 */ /* 0x080fe40000410000 */
[C---:B------:R-:W-:Y:S01]  /*227b0*/  FFMA.FTZ R17, R10.reuse, R3, -R15 ;  /* 0x000000030a117223 */ /* 0x040fe2000001080f */
[--C-:B------:R-:W-:Y:S01]  /*227c0*/  HADD2.F32 R3, -RZ, R86.reuse.H1_H1 ;  /* 0x30000056ff037230 */ /* 0x100fe20000004100 */
[----:B------:R-:W-:Y:S01]  /*227d0*/  FFMA.FTZ R16, R10, R2, R7 ;  /* 0x000000020a107223 */ /* 0x000fe20000010007 */
[----:B------:R-:W-:Y:S01]  /*227e0*/  HADD2.F32 R2, -RZ, R86.H0_H0 ;  /* 0x20000056ff027230 */ /* 0x000fe20000004100 */
[----:B------:R-:W-:Y:S01]  /*227f0*/  SHF.R.U64 R15, R18, 0x10, R19 ;  /* 0x00000010120f7819 */ /* 0x000fe20000001213 */
[--C-:B------:R-:W-:Y:S02]  /*22800*/  HADD2.F32 R7, -RZ, R12.reuse.H1_H1 ;  /* 0x3000000cff077230 */ /* 0x100fe40000004100 */
[----:B------:R-:W-:-:S02]  /*22810*/  HADD2.F32 R10, -RZ, R12.H0_H0 ;  /* 0x2000000cff0a7230 */ /* 0x000fc40000004100 */
[----:B------:R-:W-:Y:S01]  /*22820*/  HADD2.F32 R15, -RZ, R15.H0_H0 ;  /* 0x2000000fff0f7230 */ /* 0x000fe20000004100 */
[CC--:B------:R-:W-:Y:S02]  /*22830*/  FMUL.FTZ R12, R7.reuse, R2.reuse ;  /* 0x00000002070c7220 */ /* 0x0c0fe40000410000 */
[-C--:B------:R-:W-:Y:S02]  /*22840*/  FMUL.FTZ R7, R7, R3.reuse ;  /* 0x0000000307077220 */ /* 0x080fe40000410000 */
[C---:B------:R-:W-:Y:S01]  /*22850*/  FFMA.FTZ R23, R10.reuse, R3, -R12 ;  /* 0x000000030a177223 */ /* 0x040fe2000001080c */
[--C-:B------:R-:W-:Y:S01]  /*22860*/  HADD2.F32 R3, -RZ, R87.reuse.H1_H1 ;  /* 0x30000057ff037230 */ /* 0x100fe20000004100 */
[----:B------:R-:W-:Y:S01]  /*22870*/  FFMA.FTZ R22, R10, R2, R7 ;  /* 0x000000020a167223 */ /* 0x000fe20000010007 */
[----:B------:R-:W-:Y:S01]  /*22880*/  HADD2.F32 R7, -RZ, R14.H1_H1 ;  /* 0x3000000eff077230 */ /* 0x000fe20000004100 */
[----:B------:R-:W-:Y:S01]  /*22890*/  SHF.R.U64 R12, R20, 0x10, R21 ;  /* 0x00000010140c7819 */ /* 0x000fe20000001215 */
[----:B------:R-:W-:-:S02]  /*228a0*/  HADD2.F32 R2, -RZ, R87.H0_H0 ;  /* 0x20000057ff027230 */ /* 0x000fc40000004100 */
[----:B------:R-:W-:Y:S01]  /*228b0*/  HADD2.F32 R10, -RZ, R14.H0_H0 ;  /* 0x2000000eff0a7230 */ /* 0x000fe20000004100 */
[CC--:B------:R-:W-:Y:S01]  /*228c0*/  FMUL.FTZ R14, R7.reuse, R3.reuse ;  /* 0x00000003070e7220 */ /* 0x0c0fe20000410000 */
[----:B------:R-:W-:Y:S01]  /*228d0*/  HADD2.F32 R12, -RZ, R12.H0_H0 ;  /* 0x2000000cff0c7230 */ /* 0x000fe20000004100 */
[-C--:B------:R-:W-:Y:S02]  /*228e0*/  FMUL.FTZ R18, R7, R2.reuse ;  /* 0x0000000207127220 */ /* 0x080fe40000410000 */
[C---:B------:R-:W-:Y:S01]  /*228f0*/  FFMA.FTZ R14, R10.reuse, R2, R14 ;  /* 0x000000020a0e7223 */ /* 0x040fe2000001000e */
[--C-:B------:R-:W-:Y:S01]  /*22900*/  HADD2.F32 R2, -RZ, R13.reuse.H1_H1 ;  /* 0x3000000dff027230 */ /* 0x100fe20000004100 */
[----:B------:R-:W-:Y:S01]  /*22910*/  FFMA.FTZ R18, R10, R3, -R18 ;  /* 0x000000030a127223 */ /* 0x000fe20000010812 */
[----:B------:R-:W-:-:S03]  /*22920*/  HADD2.F32 R3, -RZ, R13.H0_H0 ;  /* 0x2000000dff037230 */ /* 0x000fc60000004100 */
[----:B------:R-:W-:Y:S01]  /*22930*/  FMUL.FTZ R7, R2, R15 ;  /* 0x0000000f02077220 */ /* 0x000fe20000410000 */
[----:B------:R-:W-:Y:S01]  /*22940*/  F2FP.PACK_AB R14, R14, R18 ;  /* 0x000000120e0e723e */ /* 0x000fe200000000ff */
[-C--:B------:R-:W-:Y:S02]  /*22950*/  FMUL.FTZ R13, R2, R12.reuse ;  /* 0x0000000c020d7220 */ /* 0x080fe40000410000 */
[C---:B------:R-:W-:Y:S01]  /*22960*/  FFMA.FTZ R2, R3.reuse, R12, -R7 ;  /* 0x0000000c03027223 */ /* 0x040fe20000010807 */
[----:B------:R-:W-:Y:S01]  /*22970*/  F2FP.PACK_AB R12, R22, R23 ;  /* 0x00000017160c723e */ /* 0x000fe200000000ff */
[----:B------:R-:W-:Y:S01]  /*22980*/  FFMA.FTZ R13, R3, R15, R13 ;  /* 0x0000000f030d7223 */ /* 0x000fe2000001000d */
[----:B------:R-:W-:-:S04]  /*22990*/  F2FP.PACK_AB R15, R16, R17 ;  /* 0x00000011100f723e */ /* 0x000fc800000000ff */
[----:B------:R-:W-:-:S05]  /*229a0*/  F2FP.PACK_AB R13, R13, R2 ;  /* 0x000000020d0d723e */ /* 0x000fca00000000ff */
[----:B------:R1:W-:Y:S02]  /*229b0*/  ST.E.128 [R8.64], R12 ;  /* 0x0000000c08007985 */ /* 0x0003e4000c101d04 */
.L_x_2075:
[----:B------:R-:W-:Y:S05]  /*229c0*/  BSYNC B0 ;  /* 0x0000000000007941 */ /* 0x000fea0003800000 */
.L_x_2074:
[----:B------:R-:W-:Y:S01]  /*229d0*/  IADD3 R2, R4, 0x20, RZ ;  /* 0x0000002004027810 */ /* 0x000fe20007ffe0ff */
[----:B------:R-:W-:Y:S03]  /*229e0*/  BSSY B0, `(.L_x_2076) ;  /* 0x000002d000007945 */ /* 0x000fe60003800000 */
[----:B------:R-:W-:-:S13]  /*229f0*/  ISETP.GE.AND P0, PT, R2, R0, PT ;  /* 0x000000000200720c */ /* 0x000fda0003f06270 */
[----:B------:R-:W-:Y:S05]  /*22a00*/  @P0 BRA `(.L_x_2077) ;  /* 0x000002a000000947 */ /* 0x000fea0003800000 */
[----:B-1----:R-:W2:Y:S01]  /*22a10*/  LD.E.128 R12, [R8.64+0x4000] ;  /* 0x00400004080c7980 */ /* 0x002ea2000c101d00 */
[----:B------:R-:W-:Y:S02]  /*22a20*/  SHF.R.U32.HI R2, RZ, 0x10, R25 ;  /* 0x00000010ff027819 */ /* 0x000fe40000011619 */
[----:B------:R-:W-:Y:S02]  /*22a30*/  SHF.R.U32.HI R3, RZ, 0x10, R27 ;  /* 0x00000010ff037819 */ /* 0x000fe4000001161b */
[----:B------:R-:W-:Y:S01]  /*22a40*/  SHF.R.U64 R16, R24, 0x10, R25 ;  /* 0x0000001018107819 */ /* 0x000fe20000001219 */
[----:B------:R-:W-:Y:S02]  /*22a50*/  HADD2.F32 R2, -RZ, R2.H0_H0 ;  /* 0x20000002ff027230 */ /* 0x000fe40000004100 */
[----:B------:R-:W-:Y:S02]  /*22a60*/  HADD2.F32 R3, -RZ, R3.H0_H0 ;  /* 0x20000003ff037230 */ /* 0x000fe40000004100 */
[----:B------:R-:W-:-:S02]  /*22a70*/  HADD2.F32 R21, -RZ, R16.H0_H0 ;  /* 0x20000010ff157230 */ /* 0x000fc40000004100 */
[--C-:B--2---:R-:W-:Y:S02]  /*22a80*/  HADD2.F32 R7, -RZ, R15.reuse.H1_H1 ;  /* 0x3000000fff077230 */ /* 0x104fe40000004100 */
[----:B------:R-:W-:-:S03]  /*22a90*/  HADD2.F32 R10, -RZ, R15.H0_H0 ;  /* 0x2000000fff0a7230 */ /* 0x000fc60000004100 */
[CC--:B------:R-:W-:Y:S02]  /*22aa0*/  FMUL.FTZ R15, R7.reuse, R2.reuse ;  /* 0x00000002070f7220 */ /* 0x0c0fe40000410000 */
[-C--:B------:R-:W-:Y:S02]  /*22ab0*/  FMUL.FTZ R7, R7, R3.reuse ;  /* 0x0000000307077220 */ /* 0x080fe40000410000 */
[C---:B------:R-:W-:Y:S01]  /*22ac0*/  FFMA.FTZ R18, R10.reuse, R3, -R15 ;  /* 0x000000030a127223 */ /* 0x040fe2000001080f */
[----:B------:R-:W-:Y:S01]  /*22ad0*/  HADD2.F32 R3, -RZ, R89.H0_H0 ;  /* 0x20000059ff037230 */ /* 0x000fe20000004100 */
        /* <DEDUP_REMOVED lines=9> */
[----:B------:R-:W-:Y:S01]  /*22b70*/  HADD2.F32 R3, -RZ, R14.H1_H1 ;  /* 0x3000000eff037230 */ /* 0x000fe20000004100 */
[----:B------:R-:W-:Y:S01]  /*22b80*/  FFMA.FTZ R19, R10, R2, R7 ;  /* 0x000000020a137223 */ /* 0x000fe20000010007 */
[----:B------:R-:W-:Y:S02]  /*22b90*/  HADD2.F32 R7, -RZ, R88.H1_H1 ;  /* 0x30000058ff077230 */ /* 0x000fe40000004100 */
[----:B------:R-:W-:-:S02]  /*22ba0*/  HADD2.F32 R2, -RZ, R89.H1_H1 ;  /* 0x30000059ff027230 */ /* 0x000fc40000004100 */
[----:B------:R-:W-:Y:S01]  /*22bb0*/  HADD2.F32 R10, -RZ, R14.H0_H0 ;  /* 0x2000000eff0a7230 */ /* 0x000fe20000004100 */
[C---:B------:R-:W-:Y:S01]  /*22bc0*/  FMUL.FTZ R16, R3.reuse, R7 ;  /* 0x0000000703107220 */ /* 0x040fe20000410000 */
[--C-:B------:R-:W-:Y:S01]  /*22bd0*/  HADD2.F32 R12, -RZ, R13.reuse.H1_H1 ;  /* 0x3000000dff0c7230 */ /* 0x100fe20000004100 */
[-C--:B------:R-:W-:Y:S02]  /*22be0*/  FMUL.FTZ R14, R3, R2.reuse ;  /* 0x00000002030e7220 */ /* 0x080fe40000410000 */
[----:B------:R-:W-:Y:S01]  /*22bf0*/  FFMA.FTZ R16, R10, R2, -R16 ;  /* 0x000000020a107223 */ /* 0x000fe20000010810 */
[----:B------:R-:W-:Y:S01]  /*22c00*/  HADD2.F32 R2, -RZ, R13.H0_H0 ;  /* 0x2000000dff027230 */ /* 0x000fe20000004100 */
[C---:B------:R-:W-:Y:S02]  /*22c10*/  FMUL.FTZ R3, R12.reuse, R21 ;  /* 0x000000150c037220 */ /* 0x040fe40000410000 */
[----:B------:R-:W-:Y:S01]  /*22c20*/  FMUL.FTZ R13, R12, R15 ;  /* 0x0000000f0c0d7220 */ /* 0x000fe20000410000 */
[----:B------:R-:W-:Y:S01]  /*22c30*/  F2FP.PACK_AB R12, R19, R20 ;  /* 0x00000014130c723e */ /* 0x000fe200000000ff */
[----:B------:R-:W-:-:S02]  /*22c40*/  FFMA.FTZ R14, R10, R7, R14 ;  /* 0x000000070a0e7223 */ /* 0x000fc4000001000e */
[C---:B------:R-:W-:Y:S01]  /*22c50*/  FFMA.FTZ R3, R2.reuse, R15, -R3 ;  /* 0x0000000f02037223 */ /* 0x040fe20000010803 */
[----:B------:R-:W-:Y:S01]  /*22c60*/  F2FP.PACK_AB R15, R17, R18 ;  /* 0x00000012110f723e */ /* 0x000fe200000000ff */
[----:B------:R-:W-:Y:S01]  /*22c70*/  FFMA.FTZ R13, R2, R21, R13 ;  /* 0x00000015020d7223 */ /* 0x000fe2000001000d */
[----:B------:R-:W-:-:S04]  /*22c80*/  F2FP.PACK_AB R14, R14, R16 ;  /* 0x000000100e0e723e */ /* 0x000fc800000000ff */
[----:B------:R-:W-:-:S05]  /*22c90*/  F2FP.PACK_AB R13, R13, R3 ;  /* 0x000000030d0d723e */ /* 0x000fca00000000ff */
[----:B------:R1:W-:Y:S02]  /*22ca0*/  ST.E.128 [R8.64+0x4000], R12 ;  /* 0x0040000c08007985 */ /* 0x0003e4000c101d04 */
.L_x_2077:
[----:B------:R-:W-:Y:S05]  /*22cb0*/  BSYNC B0 ;  /* 0x0000000000007941 */ /* 0x000fea0003800000 */
.L_x_2076:
[----:B------:R-:W-:Y:S01]  /*22cc0*/  IADD3 R2, R4, 0x40, RZ ;  /* 0x0000004004027810 */ /* 0x000fe20007ffe0ff */
[----:B------:R-:W-:Y:S03]  /*22cd0*/  BSSY B0, `(.L_x_2078) ;  /* 0x000002d000007945 */ /* 0x000fe60003800000 */
[----:B------:R-:W-:-:S13]  /*22ce0*/  ISETP.GE.AND P0, PT, R2, R0, PT ;  /* 0x000000000200720c */ /* 0x000fda0003f06270 */
[----:B------:R-:W-:Y:S05]  /*22cf0*/  @P0 BRA `(.L_x_2079) ;  /* 0x000002a000000947 */ /* 0x000fea0003800000 */
[----:B-1----:R-:W2:Y:S01]  /*22d00*/  LD.E.128 R12, [R8.64+0x8000] ;  /* 0x00800004080c7980 */ /* 0x002ea2000c101d00 */
[----:B------:R-:W-:Y:S01]  /*22d10*/  SHF.R.U32.HI R10, RZ, 0x10, R31 ;  /* 0x00000010ff0a7819 */ /* 0x000fe2000001161f */
[--C-:B------:R-:W-:Y:S01]  /*22d20*/  HADD2.F32 R16, -RZ, R90.reuse.H1_H1 ;  /* 0x3000005aff107230 */ /* 0x100fe20000004100 */
[--C-:B------:R-:W-:Y:S01]  /*22d30*/  SHF.R.U32.HI R7, RZ, 0x10, R29.reuse ;  /* 0x00000010ff077819 */ /* 0x100fe2000001161d */
[----:B------:R-:W-:Y:S01]  /*22d40*/  HADD2.F32 R18, -RZ, R90.H0_H0 ;  /* 0x2000005aff127230 */ /* 0x000fe20000004100 */
[----:B------:R-:W-:Y:S01]  /*22d50*/  SHF.R.U64 R19, R28, 0x10, R29 ;  /* 0x000000101c137819 */ /* 0x000fe2000000121d */
[----:B------:R-:W-:Y:S01]  /*22d60*/  HADD2.F32 R24, -RZ, R10.H0_H0 ;  /* 0x2000000aff187230 */ /* 0x000fe20000004100 */
[----:B------:R-:W-:Y:S01]  /*22d70*/  SHF.R.U64 R20, R30, 0x10, R31 ;  /* 0x000000101e147819 */ /* 0x000fe2000000121f */
[----:B------:R-:W-:Y:S02]  /*22d80*/  HADD2.F32 R23, -RZ, R7.H0_H0 ;  /* 0x20000007ff177230 */ /* 0x000fe40000004100 */
[----:B------:R-:W-:-:S02]  /*22d90*/  HADD2.F32 R19, -RZ, R19.H0_H0 ;  /* 0x20000013ff137230 */ /* 0x000fc40000004100 */
[----:B------:R-:W-:Y:S02]  /*22da0*/  HADD2.F32 R20, -RZ, R20.H0_H0 ;  /* 0x20000014ff147230 */ /* 0x000fe40000004100 */
[--C-:B--2---:R-:W-:Y:S02]  /*22db0*/  HADD2.F32 R2, -RZ, R15.reuse.H1_H1 ;  /* 0x3000000fff027230 */ /* 0x104fe40000004100 */
[----:B------:R-:W-:Y:S02]  /*22dc0*/  HADD2.F32 R17, -RZ, R15.H0_H0 ;  /* 0x2000000fff117230 */ /* 0x000fe40000004100 */
[--C-:B------:R-:W-:Y:S01]  /*22dd0*/  HADD2.F32 R3, -RZ, R12.reuse.H1_H1 ;  /* 0x3000000cff037230 */ /* 0x100fe20000004100 */
[CC--:B------:R-:W-:Y:S01]  /*22de0*/  FMUL.FTZ R21, R2.reuse, R24.reuse ;  /* 0x0000001802157220 */ /* 0x0c0fe20000410000 */
[----:B------:R-:W-:Y:S01]  /*22df0*/  HADD2.F32 R15, -RZ, R12.H0_H0 ;  /* 0x2000000cff0f7230 */ /* 0x000fe20000004100 */
[-C--:B------:R-:W-:Y:S01]  /*22e00*/  FMUL.FTZ R2, R2, R23.reuse ;  /* 0x0000001702027220 */ /* 0x080fe20000410000 */
[--C-:B------:R-:W-:Y:S01]  /*22e10*/  HADD2.F32 R12, -RZ, R14.reuse.H0_H0 ;  /* 0x2000000eff0c7230 */ /* 0x100fe20000004100 */
[C---:B------:R-:W-:Y:S01]  /*22e20*/  FFMA.FTZ R21, R17.reuse, R23, -R21 ;  /* 0x0000001711157223 */ /* 0x040fe20000010815 */
[--C-:B------:R-:W-:Y:S01]  /*22e30*/  HADD2.F32 R10, -RZ, R13.reuse.H0_H0 ;  /* 0x2000000dff0a7230 */ /* 0x100fe20000004100 */
[----:B------:R-:W-:Y:S01]  /*22e40*/  FFMA.FTZ R17, R17, R24, R2 ;  /* 0x0000001811117223 */ /* 0x000fe20000010002 */
[----:B------:R-:W-:Y:S01]  /*22e50*/  HADD2.F32 R7, -RZ, R13.H1_H1 ;  /* 0x3000000dff077230 */ /* 0x000fe20000004100 */
[C---:B------:R-:W-:Y:S01]  /*22e60*/  FMUL.FTZ R22, R3.reuse, R18 ;  /* 0x0000001203167220 */ /* 0x040fe20000410000 */
[----:B------:R-:W-:Y:S01]  /*22e70*/  HADD2.F32 R14, -RZ, R14.H1_H1 ;  /* 0x3000000eff0e7230 */ /* 0x000fe20000004100 */
[-C--:B------:R-:W-:Y:S01]  /*22e80*/  FMUL.FTZ R13, R3, R16.reuse ;  /* 0x00000010030d7220 */ /* 0x080fe20000410000 */
[--C-:B------:R-:W-:Y:S01]  /*22e90*/  HADD2.F32 R2, -RZ, R91.reuse.H0_H0 ;  /* 0x2000005bff027230 */ /* 0x100fe20000004100 */
[C---:B------:R-:W-:Y:S01]  /*22ea0*/  FFMA.FTZ R22, R15.reuse, R16, -R22 ;  /* 0x000000100f167223 */ /* 0x040fe20000010816 */
[----:B------:R-:W-:Y:S01]  /*22eb0*/  HADD2.F32 R3, -RZ, R91.H1_H1 ;  /* 0x3000005bff037230 */ /* 0x000fe20000004100 */
[----:B------:R-:W-:-:S02]  /*22ec0*/  FFMA.FTZ R18, R15, R18, R13 ;  /* 0x000000120f127223 */ /* 0x000fc4000001000d */
[C---:B------:R-:W-:Y:S02]  /*22ed0*/  FMUL.FTZ R16, R14.reuse, R2 ;  /* 0x000000020e107220 */ /* 0x040fe40000410000 */
[----:B------:R-:W-:Y:S02]  /*22ee0*/  FMUL.FTZ R14, R14, R3 ;  /* 0x000000030e0e7220 */ /* 0x000fe40000410000 */
[C---:B------:R-:W-:Y:S02]  /*22ef0*/  FMUL.FTZ R15, R7.reuse, R20 ;  /* 0x00000014070f7220 */ /* 0x040fe40000410000 */
[----:B------:R-:W-:Y:S02]  /*22f00*/  FMUL.FTZ R13, R7, R19 ;  /* 0x00000013070d7220 */ /* 0x000fe40000410000 */
[C---:B------:R-:W-:Y:S02]  /*22f10*/  FFMA.FTZ R14, R12.reuse, R2, R14 ;  /* 0x000000020c0e7223 */ /* 0x040fe4000001000e */
[----:B------:R-:W-:Y:S01]  /*22f20*/  FFMA.FTZ R3, R12, R3, -R16 ;  /* 0x000000030c037223 */ /* 0x000fe20000010810 */
[----:B------:R-:W-:Y:S01]  /*22f30*/  F2FP.PACK_AB R12, R18, R22 ;  /* 0x00000016120c723e */ /* 0x000fe200000000ff */
[C---:B------:R-:W-:Y:S01]  /*22f40*/  FFMA.FTZ R2, R10.reuse, R19, -R15 ;  /* 0x000000130a027223 */ /* 0x040fe2000001080f */
[----:B------:R-:W-:Y:S01]  /*22f50*/  F2FP.PACK_AB R15, R17, R21 ;  /* 0x00000015110f723e */ /* 0x000fe200000000ff */
[----:B------:R-:W-:Y:S01]  /*22f60*/  FFMA.FTZ R13, R10, R20, R13 ;  /* 0x000000140a0d7223 */ /* 0x000fe2000001000d */
[----:B------:R-:W-:-:S04]  /*22f70*/  F2FP.PACK_AB R14, R14, R3 ;  /* 0x000000030e0e723e */ /* 0x000fc800000000ff */
[----:B------:R-:W-:-:S05]  /*22f80*/  F2FP.PACK_AB R13, R13, R2 ;  /* 0x000000020d0d723e */ /* 0x000fca00000000ff */
[----:B------:R1:W-:Y:S02]  /*22f90*/  ST.E.128 [R8.64+0x8000], R12 ;  /* 0x0080000c08007985 */ /* 0x0003e4000c101d04 */
.L_x_2079:
[----:B------:R-:W-:Y:S05]  /*22fa0*/  BSYNC B0 ;  /* 0x0000000000007941 */ /* 0x000fea0003800000 */
.L_x_2078:
[----:B------:R-:W-:-:S04]  /*22fb0*/  IADD3 R2, R4, 0x60, RZ ;  /* 0x0000006004027810 */ /* 0x000fc80007ffe0ff */
[----:B------:R-:W-:-:S13]  /*22fc0*/  ISETP.GE.AND P0, PT, R2, R0, PT ;  /* 0x000000000200720c */ /* 0x000fda0003f06270 */
[----:B------:R-:W-:Y:S05]  /*22fd0*/  @P0 BRA `(.L_x_2073) ;  /* 0x000002a000000947 */ /* 0x000fea0003800000 */
[----:B-1----:R-:W2:Y:S01]  /*22fe0*/  LD.E.128 R12, [R8.64+0xc000] ;  /* 0x00c00004080c7980 */ /* 0x002ea2000c101d00 */
[----:B------:R-:W-:Y:S01]  /*22ff0*/  SHF.R.U32.HI R10, RZ, 0x10, R39 ;  /* 0x00000010ff0a7819 */ /* 0x000fe20000011627 */
[----:B------:R-:W-:Y:S01]  /*23000*/  HADD2.F32 R16, -RZ, R96.H0_H0 ;  /* 0x20000060ff107230 */ /* 0x000fe20000004100 */
        /* <DEDUP_REMOVED lines=39> */
.L_x_2073:
[----:B------:R-:W-:Y:S05]  /*23280*/  BSYNC B1 ;  /* 0x0000000000017941 */ /* 0x000fea0003800000 */
.L_x_2072:
[----:B------:R-:W-:Y:S01]  /*23290*/  IADD3 R2, R93, 0x20, RZ ;  /* 0x000000205d027810 */ /* 0x000fe20007ffe0ff */
[----:B------:R-:W-:Y:S03]  /*232a0*/  BSSY B1, `(.L_x_2080) ;  /* 0x00000bc000017945 */ /* 0x000fe60003800000 */
[----:B------:R-:W-:-:S13]  /*232b0*/  ISETP.GE.AND P0, PT, R2, R34, PT ;  /* 0x000000220200720c */ /* 0x000fda0003f06270 */
[----:B------:R-:W-:Y:S05]  /*232c0*/  @P0 BRA `(.L_x_2081) ;  /* 0x00000b9000000947 */ /* 0x000fea0003800000 */
[----:B------:R-:W-:Y:S01]  /*232d0*/  ISETP.GE.AND P0, PT, R4, R0, PT ;  /* 0x000000000400720c */ /* 0x000fe20003f06270 */
[----:B------:R-:W-:-:S12]  /*232e0*/  BSSY B0, `(.L_x_2082) ;  /* 0x000002c000007945 */ /* 0x000fd80003800000 */
        /* <DEDUP_REMOVED lines=26> */
[----:B------:R-:W-:Y:S01]  /*23490*/  HADD2.F32 R2, -RZ, R95.H1_H1 ;  /* 0x3000005fff027230 */ /* 0x000fe20000004100 */
        /* <DEDUP_REMOVED lines=16> */
.L_x_2083:
[----:B------:R-:W-:Y:S05]  /*235a0*/  BSYNC B0 ;  /* 0x0000000000007941 */ /* 0x000fea0003800000 */
.L_x_2082:
        /* <DEDUP_REMOVED lines=46> */
.L_x_2085:
[----:B------:R-:W-:Y:S05]  /*23890*/  BSYNC B0 ;  /* 0x0000000000007941 */ /* 0x000fea0003800000 */
.L_x_2084:
        /* <DEDUP_REMOVED lines=46> */
.L_x_2087:
[----:B------:R-:W-:Y:S05]  /*23b80*/  BSYNC B0 ;  /* 0x0000000000007941 */ /* 0x000fea0003800000 */
.L_x_2086:
        /* <DEDUP_REMOVED lines=45> */
.L_x_2081:
[----:B------:R-:W-:Y:S05]  /*23e60*/  BSYNC B1 ;  /* 0x0000000000017941 */ /* 0x000fea0003800000 */
.L_x_2080:
        /* <DEDUP_REMOVED lines=49> */
.L_x_2091:
[----:B------:R-:W-:Y:S05]  /*24180*/  BSYNC B0 ;  /* 0x0000000000007941 */ /* 0x000fea0003800000 */
.L_x_2090:
        /* <DEDUP_REMOVED lines=46> */
.L_x_2093:
[----:B------:R-:W-:Y:S05]  /*24470*/  BSYNC B0 ;  /* 0x0000000000007941 */ /* 0x000fea0003800000 */
.L_x_2092:
        /* <DEDUP_REMOVED lines=46> */
.L_x_2095:
[----:B------:R-:W-:Y:S05]  /*24760*/  BSYNC B0 ;  /* 0x0000000000007941 */ /* 0x000fea0003800000 */
.L_x_2094:
[----:B------:R-:W-:-:S04]  /*24770*/  IADD3 R2, R4, 0x60, RZ ;  /* 0x0000006004027810 */ /* 0x000fc80007ffe0ff */
[----:B------:R-:W-:-:S13]  /*24780*/  ISETP.GE.AND P0, PT, R2, R0, PT ;  /* 0x000000000200720c */ /* 0x000fda0003f06270 */
[----:B------:R-:W-:Y:S05]  /*24790*/  @P0 BRA `(.L_x_2089) ;  /* 0x000002a000000947 */ /* 0x000fea0003800000 */
[----:B-1----:R-:W2:Y:S01]  /*247a0*/  LD.E.128 R12, [R8.64+0xe000] ;  /* 0x00e00004080c7980 */ /* 0x002ea2000c101d00 */
[----:B------:R-:W-:Y:S01]  /*247b0*/  SHF.R.U32.HI R10, RZ, 0x10, R71 ;  /* 0x00000010ff0a7819 */ /* 0x000fe20000011647 */
[----:B------:R-:W-:Y:S01]  /*247c0*/  HADD2.F32 R16, -RZ, R112.H0_H0 ;  /* 0x20000070ff107230 */ /* 0x000fe20000004100 */
[--C-:B------:R-:W-:Y:S01]  /*247d0*/  SHF.R.U32.HI R7, RZ, 0x10, R69.reuse ;  /* 0x00000010ff077819 */ /* 0x100fe20000011645 */
[----:B------:R-:W-:Y:S01]  /*247e0*/  HADD2.F32 R18, -RZ, R111.H1_H1 ;  /* 0x3000006fff127230 */ /* 0x000fe20000004100 */
        /* <DEDUP_REMOVED lines=22> */
[----:B------:R-:W-:Y:S01]  /*24950*/  HADD2.F32 R3, -RZ, R114.H0_H0 ;  /* 0x20000072ff037230 */ /* 0x000fe20000004100 */
        /* <DEDUP_REMOVED lines=14> */
.L_x_2089:
[----:B------:R-:W-:Y:S05]  /*24a40*/  BSYNC B1 ;  /* 0x0000000000017941 */ /* 0x000fea0003800000 */
.L_x_2088:
[----:B------:R-:W-:Y:S01]  /*24a50*/  IADD3 R2, R93, 0x60, RZ ;  /* 0x000000605d027810 */ /* 0x000fe20007ffe0ff */
[----:B------:R-:W-:-:S03]  /*24a60*/  IMAD.MOV.U32 R3, RZ, RZ, 0x0 ;  /* 0x00000000ff037424 */ /* 0x000fc600078e00ff */
[----:B------:R-:W-:Y:S01]  /*24a70*/  ISETP.GE.AND P0, PT, R2, R34, PT ;  /* 0x000000220200720c */ /* 0x000fe20003f06270 */
[----:B------:R-:W-:-:S12]  /*24a80*/  IMAD.MOV.U32 R2, RZ, RZ, R134 ;  /* 0x000000ffff027224 */ /* 0x000fd800078e0086 */
[----:B------:R-:W-:Y:S05]  /*24a90*/  @P0 RET.REL.NODEC R2 `(_ZN7cutlass13device_kernelIN5flash19enable_sm80_to_sm89INS1_16FlashAttnFwdSm80INS1_25CollectiveMainloopFwdSm80ILi8ELi1ELb0EN4cute5tupleIJNS5_1CILi128EEENS7_ILi48EEENS7_ILi256EEEEEELi256ENS_6half_tEfNS_4arch4Sm80ELb0ELb1ELb1ELb1ELb0ELb1ELb1ELb1EEENS1_21CollectiveEpilogueFwdINS6_IJS8_SA_S9_EEENS6_IJNS7_ILi1EEESI_SI_EEESC_SE_Li256ELb1ELb1ELb1ELb0EEENS1_36VarlenDynamicPersistentTileSchedulerILi128ELi48ELi256ELi256ELb1ELb1ELb0ELb1ELb0ELb1EEEEEEEEEvNT_6ParamsE) ;  /* 0xfffdb56002000950 */ /* 0x000fea0003c3ffff */
[----:B------:R-:W-:Y:S01]  /*24aa0*/  ISETP.GE.AND P0, PT, R4, R0, PT ;  /* 0x000000000400720c */ /* 0x000fe20003f06270 */
[----:B------:R-:W-:-:S12]  /*24ab0*/  BSSY B0, `(.L_x_2096) ;  /* 0x000002c000007945 */ /* 0x000fd80003800000 */
        /* <DEDUP_REMOVED lines=43> */
.L_x_2097:
[----:B------:R-:W-:Y:S05]  /*24d70*/  BSYNC B0 ;  /* 0x0000000000007941 */ /* 0x000fea0003800000 */
.L_x_2096:
[----:B------:R-:W-:Y:S01]  /*24d80*/  IADD3 R2, R4, 0x20, RZ ;  /* 0x0000002004027810 */ /* 0x000fe20007ffe0ff */
[----:B------:R-:W-:Y:S03]  /*24d90*/  BSSY B0, `(.L_x_2098) ;  /* 0x000002d000007945 */ /* 0x000fe60003800000 */
        /* <DEDUP_REMOVED lines=44> */
.L_x_2099:
[----:B------:R-:W-:Y:S05]  /*25060*/  BSYNC B0 ;  /* 0x0000000000007941 */ /* 0x000fea0003800000 */
.L_x_2098:
        /* <DEDUP_REMOVED lines=46> */
.L_x_2101:
[----:B------:R-:W-:Y:S05]  /*25350*/  BSYNC B0 ;  /* 0x0000000000007941 */ /* 0x000fea0003800000 */
.L_x_2100:
[----:B------:R-:W-:Y:S01]  /*25360*/  IADD3 R4, R4, 0x60, RZ ;  /* 0x0000006004047810 */ /* 0x000fe20007ffe0ff */
[----:B------:R-:W-:Y:S02]  /*25370*/  IMAD.MOV.U32 R2, RZ, RZ, R134 ;  /* 0x000000ffff027224 */ /* 0x000fe400078e0086 */
[----:B------:R-:W-:Y:S01]  /*25380*/  IMAD.MOV.U32 R3, RZ, RZ, 0x0 ;  /* 0x00000000ff037424 */ /* 0x000fe200078e00ff */
[----:B------:R-:W-:-:S13]  /*25390*/  ISETP.GE.AND P0, PT, R4, R0, PT ;  /* 0x000000000400720c */ /* 0x000fda0003f06270 */
[----:B------:R-:W-:Y:S05]  /*253a0*/  @P0 RET.REL.NODEC R2 `(_ZN7cutlass13device_kernelIN5flash19enable_sm80_to_sm89INS1_16FlashAttnFwdSm80INS1_25CollectiveMainloopFwdSm80ILi8ELi1ELb0EN4cute5tupleIJNS5_1CILi128EEENS7_ILi48EEENS7_ILi256EEEEEELi256ENS_6half_tEfNS_4arch4Sm80ELb0ELb1ELb1ELb1ELb0ELb1ELb1ELb1EEENS1_21CollectiveEpilogueFwdINS6_IJS8_SA_S9_EEENS6_IJNS7_ILi1EEESI_SI_EEESC_SE_Li256ELb1ELb1ELb1ELb0EEENS1_36VarlenDynamicPersistentTileSchedulerILi128ELi48ELi256ELi256ELb1ELb1ELb0ELb1ELb0ELb1EEEEEEEEEvNT_6ParamsE) ;  /* 0xfffdac5002000950 */ /* 0x000fea0003c3ffff */
        /* <DEDUP_REMOVED lines=22> */
[CC--:B------:R-:W-:Y:S01]  /*25510*/  FMUL.FTZ R20, R2.reuse, R16.reuse ;  /* 0x0000001002147220 */ /* 0x0c0fe20000410000 */
        /* <DEDUP_REMOVED lines=9> */
[----:B------:R-:W-:Y:S01]  /*255b0*/  FMUL.FTZ R13, R3, R17 ;  /* 0x00000011030d7220 */ /* 0x000fe20000410000 */
[----:B------:R-:W-:Y:S01]  /*255c0*/  MOV R3, 0x0 ;  /* 0x0000000000037802 */ /* 0x000fe20000000f00 */
[C---:B------:R-:W-:Y:S02]  /*255d0*/  FFMA.FTZ R14, R12.reuse, R0, R14 ;  /* 0x000000000c0e7223 */ /* 0x040fe4000001000e */
[----:B------:R-:W-:Y:S01]  /*255e0*/  FFMA.FTZ R2, R12, R2, -R15 ;  /* 0x000000020c027223 */ /* 0x000fe2000001080f */
[----:B------:R-:W-:Y:S01]  /*255f0*/  F2FP.PACK_AB R15, R10, R19 ;  /* 0x000000130a0f723e */ /* 0x000fe200000000ff */
[----:B------:R-:W-:Y:S01]  /*25600*/  FFMA.FTZ R0, R4, R17, -R7 ;  /* 0x0000001104007223 */ /* 0x000fe20000010807 */
[----:B------:R-:W-:Y:S01]  /*25610*/  F2FP.PACK_AB R12, R16, R20 ;  /* 0x00000014100c723e */ /* 0x000fe200000000ff */
[----:B------:R-:W-:Y:S01]  /*25620*/  FFMA.FTZ R13, R4, R18, R13 ;  /* 0x00000012040d7223 */ /* 0x000fe2000001000d */
[----:B------:R-:W-:-:S02]  /*25630*/  F2FP.PACK_AB R14, R14, R2 ;  /* 0x000000020e0e723e */ /* 0x000fc400000000ff */
[----:B------:R-:W-:Y:S02]  /*25640*/  MOV R2, R134 ;  /* 0x0000008600027202 */ /* 0x000fe40000000f00 */
[----:B------:R-:W-:-:S05]  /*25650*/  F2FP.PACK_AB R13, R13, R0 ;  /* 0x000000000d0d723e */ /* 0x000fca00000000ff */
[----:B------:R1:W-:Y:S01]  /*25660*/  ST.E.128 [R8.64+0xf000], R12 ;  /* 0x00f0000c08007985 */ /* 0x0003e2000c101d04 */
[----:B------:R-:W-:Y:S05]  /*25670*/  RET.REL.NODEC R2 `(_ZN7cutlass13device_kernelIN5flash19enable_sm80_to_sm89INS1_16FlashAttnFwdSm80INS1_25CollectiveMainloopFwdSm80ILi8ELi1ELb0EN4cute5tupleIJNS5_1CILi128EEENS7_ILi48EEENS7_ILi256EEEEEELi256ENS_6half_tEfNS_4arch4Sm80ELb0ELb1ELb1ELb1ELb0ELb1ELb1ELb1EEENS1_21CollectiveEpilogueFwdINS6_IJS8_SA_S9_EEENS6_IJNS7_ILi1EEESI_SI_EEESC_SE_Li256ELb1ELb1ELb1ELb0EEENS1_36VarlenDynamicPersistentTileSchedulerILi128ELi48ELi256ELi256ELb1ELb1ELb0ELb1ELb0ELb1EEEEEEEEEvNT_6ParamsE) ;  /* 0xfffda98002007950 */ /* 0x000fea0003c3ffff */
.L_x_2056:
[----:B-1---5:R-:W-:-:S13]  /*25680*/  ISETP.NE.AND P0, PT, R20, 0x1, PT ;  /* 0x000000011400780c */ /* 0x022fda0003f05270 */
[----:B------:R1:W2:Y:S04]  /*25690*/  @P0 LD.E R10, [R12.64+0x168] ;  /* 0x000168040c0a0980 */ /* 0x0002a8000c101900 */
[----:B-1----:R-:W3:Y:S01]  /*256a0*/  @P0 LD.E R12, [R12.64+0x16c] ;  /* 0x00016c040c0c0980 */ /* 0x002ee2000c101900 */
[----:B--2---:R-:W-:-:S05]  /*256b0*/  @P0 IMAD.HI.U32 R10, R4, R10, RZ ;  /* 0x0000000a040a0227 */ /* 0x004fca00078e00ff */
[----:B---3--:R-:W-:-:S04]  /*256c0*/  @P0 SHF.R.U32.HI R4, RZ, R12, R10 ;  /* 0x0000000cff040219 */ /* 0x008fc8000001160a */
[----:B------:R-:W-:Y:S01]  /*256d0*/  SHF.R.S32.HI R10, RZ, 0x1f, R4 ;  /* 0x0000001fff0a7819 */ /* 0x000fe20000011404 */
[-C--:B------:R-:W-:Y:S02]  /*256e0*/  IMAD R13, R9, R4.reuse, RZ ;  /* 0x00000004090d7224 */ /* 0x080fe400078e02ff */
[----:B------:R-:W-:Y:S02]  /*256f0*/  IMAD R12, R3, R4, RZ ;  /* 0x00000004030c7224 */ /* 0x000fe400078e02ff */
[-C--:B------:R-:W-:Y:S02]  /*25700*/  IMAD R21, R8, R10.reuse, R13 ;  /* 0x0000000a08157224 */ /* 0x080fe400078e020d */
[C---:B------:R-:W-:Y:S02]  /*25710*/  IMAD R10, R2.reuse, R10, R12 ;  /* 0x0000000a020a7224 */ /* 0x040fe400078e020c */
[----:B------:R-:W-:-:S04]  /*25720*/  IMAD.WIDE.U32 R12, R2, R4, RZ ;  /* 0x00000004020c7225 */ /* 0x000fc800078e00ff */
[----:B------:R-:W-:Y:S01]  /*25730*/  IMAD.WIDE.U32 R18, R8, R4, RZ ;  /* 0x0000000408127225 */ /* 0x000fe200078e00ff */
[----:B------:R-:W-:-:S03]  /*25740*/  IADD3 R13, R13, R10, RZ ;  /* 0x0000000a0d0d7210 */ /* 0x000fc60007ffe0ff */
[----:B------:R-:W-:Y:S01]  /*25750*/  IMAD R9, R9, R7, RZ ;  /* 0x0000000709097224 */ /* 0x000fe200078e02ff */
[----:B------:R-:W-:Y:S01]  /*25760*/  IADD3 R19, R19, R21, RZ ;  /* 0x0000001513137210 */ /* 0x000fe20007ffe0ff */
[----:B------:R-:W-:Y:S02]  /*25770*/  IMAD R4, R3, R7, RZ ;  /* 0x0000000703047224 */ /* 0x000fe400078e02ff */
[----:B------:R-:W-:-:S04]  /*25780*/  IMAD.WIDE.U32 R12, R7, R2, R12 ;  /* 0x00000002070c7225 */ /* 0x000fc800078e000c */
[----:B------:R-:W-:-:S04]  /*25790*/  IMAD.WIDE.U32 R18, R7, R8, R18 ;  /* 0x0000000807127225 */ /* 0x000fc800078e0012 */
[-C--:B------:R-:W-:Y:S01]  /*257a0*/  IMAD R3, R8, R23.reuse, R9 ;  /* 0x0000001708037224 */ /* 0x080fe200078e0209 */
[----:B------:R-:W-:Y:S01]  /*257b0*/  LEA R21, P1, R18, R14, 0x1 ;  /* 0x0000000e12157211 */ /* 0x000fe200078208ff */
[----:B------:R-:W-:Y:S01]  /*257c0*/  IMAD R2, R2, R23, R4 ;  /* 0x0000001702027224 */ /* 0x000fe200078e0204 */
[----:B------:R-:W-:Y:S02]  /*257d0*/  LEA R23, P0, R12, R16, 0x1 ;  /* 0x000000100c177211 */ /* 0x000fe400078008ff */
[----:B------:R-:W-:Y:S02]  /*257e0*/  IADD3 R3, R19, R3, RZ ;  /* 0x0000000313037210 */ /* 0x000fe40007ffe0ff */
[----:B------:R-:W-:Y:S02]  /*257f0*/  IADD3 R2, R13, R2, RZ ;  /* 0x000000020d027210 */ /* 0x000fe40007ffe0ff */
[----:B------:R-:W-:Y:S02]  /*25800*/  LEA.HI.X R18, R18, R15, R3, 0x1, P1 ;  /* 0x0000000f12127211 */ /* 0x000fe400008f0c03 */
[----:B------:R-:W-:Y:S01]  /*25810*/  LEA.HI.X R16, R12, R17, R2, 0x1, P0 ;  /* 0x000000110c107211 */ /* 0x000fe200000f0c02 */
[----:B------:R-:W-:Y:S05]  /*25820*/  BRA.DIV ~URZ, `(.L_x_2102) ;  /* 0x000052327f007947 */ /* 0x000fea000b800000 */
[----:B------:R1:W2:Y:S02]  /*25830*/  SHFL.IDX PT, R4, R18, RZ, 0x181f ;  /* 0x00181fff12047589 */ /* 0x0002a400000e0000 */
.L_x_2138:
[----:B------:R-:W-:Y:S05]  /*25840*/  BRA.DIV ~URZ, `(.L_x_2103) ;  /* 0x000052927f007947 */ /* 0x000fea000b800000 */
[----:B------:R3:W4:Y:S01]  /*25850*/  SHFL.IDX PT, R8, R21, RZ, 0x181f ;  /* 0x00181fff15087589 */ /* 0x00072200000e0000 */
[----:B--2---:R-:W-:-:S03]  /*25860*/  MOV R9, R4 ;  /* 0x0000000400097202 */ /* 0x004fc60000000f00 */
[----:B------:R3:W2:Y:S04]  /*25870*/  SHFL.IDX PT, R7, R16, RZ, 0x181f ;  /* 0x00181fff10077589 */ /* 0x0006a800000e0000 */
[----:B------:R3:W1:Y:S02]  /*25880*/  SHFL.IDX PT, R2, R23, RZ, 0x181f ;  /* 0x00181fff17027589 */ /* 0x00066400000e0000 */
.L_x_2139:
        /* <DEDUP_REMOVED lines=20> */
[----:B------:R-:W-:Y:S01]  /*259d0*/  CS2R R24, SRZ ;  /* 0x0000000000187805 */ /* 0x000fe2000001ff00 */
[----:B------:R-:W-:Y:S01]  /*259e0*/  CS2R R46, SRZ ;  /* 0x00000000002e7805 */ /* 0x000fe2000001ff00 */
[----:B------:R-:W-:Y:S01]  /*259f0*/  CS2R R44, SRZ ;  /* 0x00000000002c7805 */ /* 0x000fe2000001ff00 */
[----:B------:R-:W-:Y:S01]  /*25a00*/  CS2R R38, SRZ ;  /* 0x0000000000267805 */ /* 0x000fe2000001ff00 */
[----:B------:R-:W-:-:S05]  /*25a10*/  CS2R R36, SRZ ;  /* 0x0000000000247805 */ /* 0x000fca000001ff00 */
[----:B----4-:R-:W-:Y:S02]  /*25a20*/  @!P1 IMAD.WIDE R14, R56, 0x2, R8 ;  /* 0x00000002380e9825 */ /* 0x010fe400078e0208 */
[----:B------:R-:W-:-:S03]  /*25a30*/  @!P0 SHF.R.S32.HI R4, RZ, 0x1f, R7 ;  /* 0x0000001fff048819 */ /* 0x000fc60000011407 */
[----:B------:R2:W5:Y:S01]  /*25a40*/  @!P1 LD.E.128 R28, [R14.64] ;  /* 0x000000040e1c9980 */ /* 0x000562000c101d00 */
[----:B------:R-:W-:-:S04]  /*25a50*/  @!P0 LEA.HI R4, R4, R7, RZ, 0x3 ;  /* 0x0000000704048211 */ /* 0x000fc800078f18ff */
[----:B------:R-:W-:-:S05]  /*25a60*/  @!P0 LOP3.LUT R4, R4, 0xfffffff8, RZ, 0xc0, !PT ;  /* 0xfffffff804048812 */ /* 0x000fca00078ec0ff */
[----:B------:R-:W-:-:S04]  /*25a70*/  @!P0 IMAD.WIDE R12, R4, 0x2, R8 ;  /* 0x00000002040c8825 */ /* 0x000fc800078e0208 */
[--C-:B-1----:R-:W-:Y:S01]  /*25a80*/  @!P0 IMAD.WIDE R8, R4, 0x2, R2.reuse ;  /* 0x0000000204088825 */ /* 0x102fe200078e0202 */
[----:B------:R2:W5:Y:S03]  /*25a90*/  @!P0 LD.E.128 R44, [R12.64] ;  /* 0x000000040c2c8980 */ /* 0x000566000c101d00 */
[----:B------:R-:W-:Y:S01]  /*25aa0*/  @!P1 IMAD.WIDE R2, R56, 0x2, R2 ;  /* 0x0000000238029825 */ /* 0x000fe200078e0202 */
[----:B------:R2:W5:Y:S04]  /*25ab0*/  @!P0 LD.E.128 R36, [R8.64] ;  /* 0x0000000408248980 */ /* 0x000568000c101d00 */
[----:B------:R2:W5:Y:S02]  /*25ac0*/  @!P1 LD.E.128 R24, [R2.64] ;  /* 0x0000000402189980 */ /* 0x000564000c101d00 */
.L_x_2105:
[----:B------:R-:W-:Y:S05]  /*25ad0*/  BSYNC B0 ;  /* 0x0000000000007941 */ /* 0x000fea0003800000 */
.L_x_2104:
[----:B-----5:R-:W-:Y:S02]  /*25ae0*/  IMAD.MOV.U32 R7, RZ, RZ, R46 ;  /* 0x000000ffff077224 */ /* 0x020fe400078e002e */
[----:B------:R-:W-:-:S02]  /*25af0*/  IMAD.MOV.U32 R4, RZ, RZ, R47 ;  /* 0x000000ffff047224 */ /* 0x000fc400078e002f */
[----:B--2---:R-:W-:Y:S01]  /*25b00*/  IMAD.MOV.U32 R3, RZ, RZ, R44 ;  /* 0x000000ffff037224 */ /* 0x004fe200078e002c */
[----:B------:R-:W-:Y:S01]  /*25b10*/  PRMT R107, R107, 0x5410, R7 ;  /* 0x000054106b6b7816 */ /* 0x000fe20000000007 */
[----:B-1----:R-:W-:Y:S01]  /*25b20*/  IMAD.MOV.U32 R2, RZ, RZ, R45 ;  /* 0x000000ffff027224 */ /* 0x002fe200078e002d */
        /* <DEDUP_REMOVED lines=28> */
[----:B------:R1:W2:Y:S04]  /*25cf0*/  SHFL.IDX PT, R9, R18, 0x1, 0x181f ;  /* 0x00381f0012097f89 */ /* 0x0002a800000e0000 */
[----:B----4-:R1:W4:Y:S04]  /*25d00*/  SHFL.IDX PT, R8, R21, 0x1, 0x181f ;  /* 0x00381f0015087f89 */ /* 0x01032800000e0000 */
[----:B------:R1:W3:Y:S04]  /*25d10*/  SHFL.IDX PT, R4, R16, 0x1, 0x181f ;  /* 0x00381f0010047f89 */ /* 0x0002e800000e0000 */
[----:B------:R1:W1:Y:S02]  /*25d20*/  SHFL.IDX PT, R2, R23, 0x1, 0x181f ;  /* 0x00381f0017027f89 */ /* 0x00026400000e0000 */
.L_x_2140:
        /* <DEDUP_REMOVED lines=23> */
[----:B--2-4-:R-:W-:Y:S02]  /*25ea0*/  @!P1 IMAD.WIDE R14, R56, 0x2, R8 ;  /* 0x00000002380e9825 */ /* 0x014fe400078e0208 */
        /* <DEDUP_REMOVED lines=10> */
.L_x_2108:
[----:B------:R-:W-:Y:S05]  /*25f50*/  BSYNC B0 ;  /* 0x0000000000007941 */ /* 0x000fea0003800000 */
.L_x_2107:
[----:B-----5:R-:W-:Y:S02]  /*25f60*/  IMAD.MOV.U32 R7, RZ, RZ, R66 ;  /* 0x000000ffff077224 */ /* 0x020fe400078e0042 */
[----:B--2---:R-:W-:-:S02]  /*25f70*/  IMAD.MOV.U32 R3, RZ, RZ, R64 ;  /* 0x000000ffff037224 */ /* 0x004fc400078e0040 */
[----:B-1----:R-:W-:Y:S02]  /*25f80*/  IMAD.MOV.U32 R2, RZ, RZ, R65 ;  /* 0x000000ffff027224 */ /* 0x002fe400078e0041 */
        /* <DEDUP_REMOVED lines=16> */
[----:B------:R-:W-:Y:S01]  /*26090*/  IMAD.MOV.U32 R7, RZ, RZ, R54 ;  /* 0x000000ffff077224 */ /* 0x000fe200078e0036 */
[----:B------:R-:W-:Y:S01]  /*260a0*/  PRMT R112, R2, 0x7610, R112 ;  /* 0x0000761002707816 */ /* 0x000fe20000000070 */
[----:B------:R-:W-:Y:S01]  /*260b0*/  IMAD.MOV.U32 R3, RZ, RZ, R52 ;  /* 0x000000ffff037224 */ /* 0x000fe200078e0034 */
[----:B------:R-:W-:Y:S01]  /*260c0*/  PRMT R113, R4, 0x7610, R113 ;  /* 0x0000761004717816 */ /* 0x000fe20000000071 */
[----:B------:R-:W-:Y:S01]  /*260d0*/  IMAD.MOV.U32 R2, RZ, RZ, R53 ;  /* 0x000000ffff027224 */ /* 0x000fe200078e0035 */
[----:B------:R-:W-:Y:S02]  /*260e0*/  MOV R4, R55 ;  /* 0x0000003700047202 */ /* 0x000fe40000000f00 */
[----:B------:R-:W-:Y:S02]  /*260f0*/  PRMT R109, R3, 0x5410, R7 ;  /* 0x00005410036d7816 */ /* 0x000fe40000000007 */
[----:B------:R-:W-:-:S02]  /*26100*/  PRMT R110, R110, 0x5410, R4 ;  /* 0x000054106e6e7816 */ /* 0x000fc40000000004 */
[----:B------:R-:W-:Y:S01]  /*26110*/  PRMT R108, R2, 0x7610, R108 ;  /* 0x00007610026c7816 */ /* 0x000fe2000000006c */
[----:B------:R-:W-:Y:S05]  /*26120*/  BRA.DIV ~URZ, `(.L_x_2109) ;  /* 0x00004cf27f007947 */ /* 0x000fea000b800000 */
[----:B------:R1:W2:Y:S02]  /*26130*/  SHFL.IDX PT, R4, R18, 0x2, 0x181f ;  /* 0x00581f0012047f89 */ /* 0x0002a400000e0000 */
.L_x_2141:
[----:B------:R-:W-:Y:S05]  /*26140*/  BRA.DIV ~URZ, `(.L_x_2110) ;  /* 0x00004d527f007947 */ /* 0x000fea000b800000 */
[----:B----4-:R3:W4:Y:S01]  /*26150*/  SHFL.IDX PT, R8, R21, 0x2, 0x181f ;  /* 0x00581f0015087f89 */ /* 0x01072200000e0000 */
[----:B--2---:R-:W-:-:S03]  /*26160*/  MOV R9, R4 ;  /* 0x0000000400097202 */ /* 0x004fc60000000f00 */
[----:B------:R3:W2:Y:S04]  /*26170*/  SHFL.IDX PT, R7, R16, 0x2, 0x181f ;  /* 0x00581f0010077f89 */ /* 0x0006a800000e0000 */
[----:B------:R3:W1:Y:S02]  /*26180*/  SHFL.IDX PT, R2, R23, 0x2, 0x181f ;  /* 0x00581f0017027f89 */ /* 0x00066400000e0000 */
.L_x_2142:
        /* <DEDUP_REMOVED lines=35> */
.L_x_2112:
[----:B------:R-:W-:Y:S05]  /*263c0*/  BSYNC B0 ;  /* 0x0000000000007941 */ /* 0x000fea0003800000 */
.L_x_2111:
[----:B-12--5:R-:W-:Y:S01]  /*263d0*/  IMAD.MOV.U32 R2, RZ, RZ, R86 ;  /* 0x000000ffff027224 */ /* 0x026fe200078e0056 */
[----:B------:R-:W-:Y:S01]  /*263e0*/  CS2R R102, SRZ ;  /* 0x0000000000667805 */ /* 0x000fe2000001ff00 */
[----:B------:R-:W-:-:S02]  /*263f0*/  IMAD.MOV.U32 R4, RZ, RZ, R84 ;  /* 0x000000ffff047224 */ /* 0x000fc400078e0054 */
        /* <DEDUP_REMOVED lines=20> */
[----:B----4-:R-:W-:Y:S01]  /*26540*/  IMAD.SHL.U32 R8, R76, 0x80, RZ ;  /* 0x000000804c087824 */ /* 0x010fe200078e00ff */
[----:B------:R-:W-:-:S02]  /*26550*/  SHF.R.S32.HI R7, RZ, 0x1f, R22 ;  /* 0x0000001fff077819 */ /* 0x000fc40000011416 */
[----:B------:R-:W-:Y:S01]  /*26560*/  PRMT R122, R4, 0x7610, R122 ;  /* 0x00007610047a7816 */ /* 0x000fe2000000007a */
[----:B------:R-:W-:Y:S01]  /*26570*/  IMAD.MOV.U32 R4, RZ, RZ, R75 ;  /* 0x000000ffff047224 */ /* 0x000fe200078e004b */
[----:B------:R-:W-:Y:S01]  /*26580*/  PRMT R121, R3, 0x7610, R121 ;  /* 0x0000761003797816 */ /* 0x000fe20000000079 */
[----:B------:R-:W-:Y:S01]  /*26590*/  IMAD.MOV.U32 R3, RZ, RZ, R72 ;  /* 0x000000ffff037224 */ /* 0x000fe200078e0048 */
[----:B------:R-:W-:Y:S01]  /*265a0*/  PRMT R117, R117, 0x5410, R2 ;  /* 0x0000541075757816 */ /* 0x000fe20000000002 */
[----:B------:R-:W-:Y:S01]  /*265b0*/  IMAD.MOV.U32 R2, RZ, RZ, R73 ;  /* 0x000000ffff027224 */ /* 0x000fe200078e0049 */
[----:B------:R-:W-:Y:S02]  /*265c0*/  LEA.HI R7, R7, R22, RZ, 0x3 ;  /* 0x0000001607077211 */ /* 0x000fe400078f18ff */
[----:B------:R-:W-:Y:S02]  /*265d0*/  PRMT R118, R118, 0x5410, R4 ;  /* 0x0000541076767816 */ /* 0x000fe40000000004 */
[----:B------:R-:W-:-:S02]  /*265e0*/  PRMT R117, R3, 0x7610, R117 ;  /* 0x0000761003757816 */ /* 0x000fc40000000075 */
[----:B------:R-:W-:Y:S02]  /*265f0*/  PRMT R116, R2, 0x7610, R116 ;  /* 0x0000761002747816 */ /* 0x000fe40000000074 */
[----:B------:R-:W-:Y:S01]  /*26600*/  LEA.HI.SX32 R7, R7, R8, 0x1d ;  /* 0x0000000807077211 */ /* 0x000fe200078feaff */
[----:B------:R-:W-:Y:S05]  /*26610*/  BRA.DIV ~URZ, `(.L_x_2113) ;  /* 0x000049f27f007947 */ /* 0x000fea000b800000 */
[----:B------:R1:W2:Y:S02]  /*26620*/  SHFL.IDX PT, R4, R18, 0x3, 0x181f ;  /* 0x00781f0012047f89 */ /* 0x0002a400000e0000 */
.L_x_2143:
[----:B------:R-:W-:Y:S05]  /*26630*/  BRA.DIV ~URZ, `(.L_x_2114) ;  /* 0x00004a527f007947 */ /* 0x000fea000b800000 */
[----:B------:R4:W1:Y:S01]  /*26640*/  SHFL.IDX PT, R8, R21, 0x3, 0x181f ;  /* 0x00781f0015087f89 */ /* 0x00086200000e0000 */
[----:B--2---:R-:W-:-:S03]  /*26650*/  MOV R9, R4 ;  /* 0x0000000400097202 */ /* 0x004fc60000000f00 */
[----:B------:R4:W2:Y:S04]  /*26660*/  SHFL.IDX PT, R14, R16, 0x3, 0x181f ;  /* 0x00781f00100e7f89 */ /* 0x0008a800000e0000 */
[----:B------:R4:W3:Y:S02]  /*26670*/  SHFL.IDX PT, R2, R23, 0x3, 0x181f ;  /* 0x00781f0017027f89 */ /* 0x0008e400000e0000 */
.L_x_2144:
        /* <DEDUP_REMOVED lines=10> */
[----:B--2---:R-:W-:-:S07]  /*26720*/  IMAD.MOV.U32 R3, RZ, RZ, R14 ;  /* 0x000000ffff037224 */ /* 0x004fce00078e000e */
        /* <DEDUP_REMOVED lines=12> */
[----:B-1----:R-:W-:Y:S02]  /*267f0*/  @!P1 IMAD.WIDE R14, R56, 0x2, R8 ;  /* 0x00000002380e9825 */ /* 0x002fe400078e0208 */
[----:B------:R-:W-:-:S03]  /*26800*/  @!P0 SHF.R.S32.HI R4, RZ, 0x1f, R7 ;  /* 0x0000001fff048819 */ /* 0x000fc60000011407 */
[----:B------:R1:W5:Y:S01]  /*26810*/  @!P1 LD.E.128 R76, [R14.64] ;  /* 0x000000040e4c9980 */ /* 0x000362000c101d00 */
[----:B------:R-:W-:-:S04]  /*26820*/  @!P0 LEA.HI R4, R4, R7, RZ, 0x3 ;  /* 0x0000000704048211 */ /* 0x000fc800078f18ff */
[----:B------:R-:W-:-:S05]  /*26830*/  @!P0 LOP3.LUT R4, R4, 0xfffffff8, RZ, 0xc0, !PT ;  /* 0xfffffff804048812 */ /* 0x000fca00078ec0ff */
[----:B------:R-:W-:-:S04]  /*26840*/  @!P0 IMAD.WIDE R12, R4, 0x2, R8 ;  /* 0x00000002040c8825 */ /* 0x000fc800078e0208 */
[--C-:B---3--:R-:W-:Y:S01]  /*26850*/  @!P0 IMAD.WIDE R8, R4, 0x2, R2.reuse ;  /* 0x0000000204088825 */ /* 0x108fe200078e0202 */
[----:B------:R1:W5:Y:S03]  /*26860*/  @!P0 LD.E.128 R100, [R12.64] ;  /* 0x000000040c648980 */ /* 0x000366000c101d00 */
[----:B------:R-:W-:Y:S01]  /*26870*/  @!P1 IMAD.WIDE R2, R56, 0x2, R2 ;  /* 0x0000000238029825 */ /* 0x000fe200078e0202 */
[----:B------:R1:W5:Y:S04]  /*26880*/  @!P0 LD.E.128 R96, [R8.64] ;  /* 0x0000000408608980 */ /* 0x000368000c101d00 */
[----:B------:R1:W5:Y:S02]  /*26890*/  @!P1 LD.E.128 R88, [R2.64] ;  /* 0x0000000402589980 */ /* 0x000364000c101d00 */
.L_x_2116:
[----:B------:R-:W-:Y:S05]  /*268a0*/  BSYNC B0 ;  /* 0x0000000000007941 */ /* 0x000fea0003800000 */
.L_x_2115:
[----:B------:R-:W-:Y:S01]  /*268b0*/  IADD3 R4, R92, -c[0x0][0x20], RZ ;  /* 0x800008005c047a10 */ /* 0x000fe20007ffe0ff */
[----:B------:R-:W-:-:S04]  /*268c0*/  DEPBAR.LE SB0, 0x1 ;  /* 0x000080400000791a */ /* 0x000fc80000000000 */
[----:B-1-3--:R-:W2:Y:S04]  /*268d0*/  LDL.64 R2, [R4+0x20] ;  /* 0x0000200004027983 */ /* 0x00aea80000100a00 */
[----:B------:R-:W3:Y:S01]  /*268e0*/  LDL.64 R8, [R4+0x28] ;  /* 0x0000280004087983 */ /* 0x000ee20000100a00 */
[----:B------:R-:W-:Y:S03]  /*268f0*/  WARPSYNC 0xffffffff ;  /* 0xffffffff00007948 */ /* 0x000fe60003800000 */
[----:B------:R-:W-:Y:S01]  /*26900*/  BAR.SYNC.DEFER_BLOCKING 0x0 ;  /* 0x0000000000007b1d */ /* 0x000fe20000010000 */
[----:B-----5:R-:W-:-:S05]  /*26910*/  IMAD.MOV.U32 R7, RZ, RZ, R102 ;  /* 0x000000ffff077224 */ /* 0x020fca00078e0066 */
[----:B--2---:R1:W2:Y:S04]  /*26920*/  LD.E R10, [R2.64] ;  /* 0x00000004020a7980 */ /* 0x0042a8000c101900 */
[----:B---3--:R3:W5:Y:S01]  /*26930*/  LD.E.64 R34, [R8.64] ;  /* 0x0000000408227980 */ /* 0x008762000c101b00 */
[----:B------:R-:W-:Y:S01]  /*26940*/  IMAD.MOV.U32 R4, RZ, RZ, R103 ;  /* 0x000000ffff047224 */ /* 0x000fe200078e0067 */
[----:B------:R-:W-:Y:S04]  /*26950*/  BSSY B1, `(.L_x_2117) ;  /* 0x00000fa000017945 */ /* 0x000fe80003800000 */
[----:B------:R-:W-:Y:S01]  /*26960*/  PRMT R129, R129, 0x5410, R4 ;  /* 0x0000541081817816 */ /* 0x000fe20000000004 */
[----:B------:R-:W-:-:S02]  /*26970*/  IMAD.MOV.U32 R4, RZ, RZ, R79 ;  /* 0x000000ffff047224 */ /* 0x000fc400078e004f */
[----:B-1----:R-:W-:Y:S02]  /*26980*/  IMAD.MOV.U32 R3, RZ, RZ, R100 ;  /* 0x000000ffff037224 */ /* 0x002fe400078e0064 */
[----:B------:R-:W-:-:S03]  /*26990*/  IMAD.MOV.U32 R2, RZ, RZ, R101 ;  /* 0x000000ffff027224 */ /* 0x000fc600078e0065 */
[----:B------:R-:W-:Y:S01]  /*269a0*/  PRMT R132, R3, 0x5410, R7 ;  /* 0x0000541003847816 */ /* 0x000fe20000000007 */
[----:B------:R-:W-:Y:S01]  /*269b0*/  IMAD.MOV.U32 R7, RZ, RZ, R78 ;  /* 0x000000ffff077224 */ /* 0x000fe200078e004e */
[----:B------:R-:W-:Y:S01]  /*269c0*/  PRMT R128, R128, 0x5410, R2 ;  /* 0x0000541080807816 */ /* 0x000fe20000000002 */
[----:B------:R-:W-:Y:S02]  /*269d0*/  IMAD.MOV.U32 R3, RZ, RZ, R76 ;  /* 0x000000ffff037224 */ /* 0x000fe400078e004c */
[----:B------:R-:W-:Y:S01]  /*269e0*/  IMAD.MOV.U32 R2, RZ, RZ, R77 ;  /* 0x000000ffff027224 */ /* 0x000fe200078e004d */
[----:B------:R-:W-:Y:S02]  /*269f0*/  PRMT R127, R7, 0x5410, R4 ;  /* 0x00005410077f7816 */ /* 0x000fe40000000004 */
[----:B------:R-:W-:Y:S01]  /*26a00*/  PRMT R126, R3, 0x7610, R126 ;  /* 0x00007610037e7816 */ /* 0x000fe2000000007e */
[----:B------:R-:W-:Y:S01]  /*26a10*/  IMAD.MOV.U32 R3, RZ, RZ, R98 ;  /* 0x000000ffff037224 */ /* 0x000fe200078e0062 */
[----:B------:R-:W-:Y:S01]  /*26a20*/  PRMT R92, R92, 0x5410, R2 ;  /* 0x000054105c5c7816 */ /* 0x000fe20000000002 */
[----:B------:R-:W-:-:S03]  /*26a30*/  IMAD.MOV.U32 R2, RZ, RZ, R99 ;  /* 0x000000ffff027224 */ /* 0x000fc600078e0063 */
        /* <DEDUP_REMOVED lines=12> */
[----:B------:R-:W-:Y:S02]  /*26b00*/  PRMT R125, R3, 0x7610, R125 ;  /* 0x00007610037d7816 */ /* 0x000fe4000000007d */
[----:B------:R-:W-:Y:S01]  /*26b10*/  PRMT R92, R2, 0x7610, R92 ;  /* 0x00007610025c7816 */ /* 0x000fe2000000005c */
[----:B--2---:R-:W-:-:S05]  /*26b20*/  IMAD R4, R10, -0x80, R17 ;  /* 0xffffff800a047824 */ /* 0x004fca00078e0211 */
[----:B------:R-:W-:-:S04]  /*26b30*/  IMNMX R58, R4, 0x80, PT ;  /* 0x00000080043a7817 */ /* 0x000fc80003800200 */
[----:B------:R-:W-:-:S13]  /*26b40*/  ISETP.GE.AND P0, PT, R93, R58, PT ;  /* 0x0000003a5d00720c */ /* 0x000fda0003f06270 */
[----:B------:R-:W-:Y:S05]  /*26b50*/  @P0 BRA `(.L_x_2118) ;  /* 0x00000d9000000947 */ /* 0x000fea0003800000 */
[----:B---3--:R-:W-:Y:S01]  /*26b60*/  SHF.R.S32.HI R2, RZ, 0x1f, R22 ;  /* 0x0000001fff027819 */ /* 0x008fe20000011416 */
[----:B------:R-:W-:Y:S01]  /*26b70*/  BSSY B0, `(.L_x_2119) ;  /* 0x000006b000007945 */ /* 0x000fe20003800000 */
[----:B------:R-:W-:Y:S02]  /*26b80*/  ISETP.GE.AND P0, PT, R56, R0, PT ;  /* 0x000000003800720c */ /* 0x000fe40003f06270 */
[----:B------:R-:W-:-:S05]  /*26b90*/  LEA.HI R2, R2, R22, RZ, 0x6 ;  /* 0x0000001602027211 */ /* 0x000fca00078f30ff */
[----:B------:R-:W-:Y:S02]  /*26ba0*/  IMAD.SHL.U32 R3, R2, 0x8, RZ ;  /* 0x0000000802037824 */ /* 0x000fe400078e00ff */
[----:B------:R-:W-:-:S03]  /*26bb0*/  IMAD.SHL.U32 R2, R93, 0x40, RZ ;  /* 0x000000405d027824 */ /* 0x000fc600078e00ff */
[----:B------:R-:W-:Y:S02]  /*26bc0*/  LOP3.LUT R20, R3, 0xfffffe00, RZ, 0xc0, !PT ;  /* 0xfffffe0003147812 */ /* 0x000fe400078ec0ff */
[----:B------:R-:W-:Y:S01]  /*26bd0*/  LOP3.LUT R2, R2, 0x1c0, RZ, 0xc0, !PT ;  /* 0x000001c002027812 */ /* 0x000fe200078ec0ff */
[----:B------:R-:W-:Y:S05]  /*26be0*/  @P0 BRA `(.L_x_2120) ;  /* 0x0000063000000947 */ /* 0x000fea0003800000 */
[----:B------:R-:W-:Y:S02]  /*26bf0*/  LEA.HI R4, R0, R41, RZ, 0x1d ;  /* 0x0000002900047211 */ /* 0x000fe400078fe8ff */
[----:B------:R-:W-:Y:S02]  /*26c00*/  SHF.R.U32.HI R7, RZ, 0x3, R2 ;  /* 0x00000003ff077819 */ /* 0x000fe40000011602 */
[----:B------:R-:W-:-:S04]  /*26c10*/  SHF.R.S32.HI R3, RZ, 0x1f, R4 ;  /* 0x0000001fff037819 */ /* 0x000fc80000011404 */
[----:B------:R-:W-:Y:S02]  /*26c20*/  LEA.HI R3, R3, R4, RZ, 0x3 ;  /* 0x0000000403037211 */ /* 0x000fe400078f18ff */
[----:B------:R-:W-:Y:S02]  /*26c30*/  SHF.L.U32 R4, R4, 0x3, RZ ;  /* 0x0000000304047819 */ /* 0x000fe400000006ff */
[----:B------:R-:W-:Y:S02]  /*26c40*/  SHF.L.U32 R3, R3, 0xa, RZ ;  /* 0x0000000a03037819 */ /* 0x000fe400000006ff */
[----:B------:R-:W-:Y:S02]  /*26c50*/  LOP3.LUT R4, R2, 0x38, R4, 0xf8, !PT ;  /* 0x0000003802047812 */ /* 0x000fe400078ef804 */
[----:B------:R-:W-:Y:S02]  /*26c60*/  LOP3.LUT R3, R3, 0xffffe000, RZ, 0xc0, !PT ;  /* 0xffffe00003037812 */ /* 0x000fe400078ec0ff */
[----:B------:R-:W-:-:S04]  /*26c70*/  LOP3.LUT R4, R4, R7, RZ, 0x3c, !PT ;  /* 0x0000000704047212 */ /* 0x000fc800078e3cff */
[----:B------:R-:W-:Y:S02]  /*26c80*/  IADD3 R4, R4, R3, R20 ;  /* 0x0000000304047210 */ /* 0x000fe40007ffe014 */
[----:B------:R-:W-:-:S03]  /*26c90*/  LOP3.LUT R3, R2, 0x38, R56, 0xf8, !PT ;  /* 0x0000003802037812 */ /* 0x000fc600078ef838 */
[----:B-----5:R-:W-:Y:S01]  /*26ca0*/  IMAD.WIDE.U32 R32, R4, 0x2, R34 ;  /* 0x0000000204207825 */ /* 0x020fe200078e0022 */
[----:B------:R-:W-:-:S04]  /*26cb0*/  LOP3.LUT R3, R3, R7, RZ, 0x3c, !PT ;  /* 0x0000000703037212 */ /* 0x000fc800078e3cff */
[----:B------:R-:W-:Y:S01]  /*26cc0*/  IADD3 R3, R20, R3, RZ ;  /* 0x0000000314037210 */ /* 0x000fe20007ffe0ff */
[----:B------:R-:W2:Y:S04]  /*26cd0*/  LD.E.128 R12, [R32.64] ;  /* 0x00000004200c7980 */ /* 0x000ea8000c101d00 */
[----:B----4-:R-:W-:-:S05]  /*26ce0*/  IMAD.WIDE.U32 R22, R3, 0x2, R34 ;  /* 0x0000000203167825 */ /* 0x010fca00078e0022 */
[----:B------:R-:W3:Y:S01]  /*26cf0*/  LD.E.128 R16, [R22.64] ;  /* 0x0000000416107980 */ /* 0x000ee2000c101d00 */
[--C-:B------:R-:W-:Y:S02]  /*26d00*/  HADD2.F32 R3, -RZ, R40.reuse.H0_H0 ;  /* 0x20000028ff037230 */ /* 0x100fe40000004100 */
[----:B------:R-:W-:Y:S01]  /*26d10*/  HADD2.F32 R4, -RZ, R40.H1_H1 ;  /* 0x30000028ff047230 */ /* 0x000fe20000004100 */
[----:B------:R-:W-:Y:S02]  /*26d20*/  SHF.R.U64 R24, R24, 0x10, R25 ;  /* 0x0000001018187819 */ /* 0x000fe40000001219 */
[----:B------:R-:W-:Y:S01]  /*26d30*/  SHF.R.U64 R28, R28, 0x10, R29 ;  /* 0x000000101c1c7819 */ /* 0x000fe2000000121d */
[----:B--2---:R-:W-:-:S05]  /*26d40*/  HADD2.F32 R8, -RZ, R13.H0_H0 ;  /* 0x2000000dff087230 */ /* 0x004fca0000004100 */
[----:B------:R-:W-:Y:S01]  /*26d50*/  FMUL.FTZ R7, R8, R3 ;  /* 0x0000000308077220 */ /* 0x000fe20000410000 */
[----:B---3--:R-:W-:-:S05]  /*26d60*/  HADD2.F32 R9, -RZ, R17.H0_H0 ;  /* 0x20000011ff097230 */ /* 0x008fca0000004100 */
[-C--:B------:R-:W-:Y:S02]  /*26d70*/  FFMA.FTZ R42, R9, R4.reuse, -R7 ;  /* 0x00000004092a7223 */ /* 0x080fe40000010807 */
[----:B------:R-:W-:-:S04]  /*26d80*/  FMUL.FTZ R4, R8, R4 ;  /* 0x0000000408047220 */ /* 0x000fc80000410000 */
[----:B------:R-:W-:Y:S01]  /*26d90*/  FFMA.FTZ R57, R9, R3, R4 ;  /* 0x0000000309397223 */ /* 0x000fe20000010004 */
[----:B------:R-:W-:Y:S02]  /*26da0*/  SHF.R.U32.HI R3, RZ, 0x10, R25 ;  /* 0x00000010ff037819 */ /* 0x000fe40000011619 */
[----:B------:R-:W-:-:S03]  /*26db0*/  SHF.R.U32.HI R4, RZ, 0x10, R29 ;  /* 0x00000010ff047819 */ /* 0x000fc6000001161d */
[----:B------:R-:W-:Y:S02]  /*26dc0*/  HADD2.F32 R9, -RZ, R3.H0_H0 ;  /* 0x20000003ff097230 */ /* 0x000fe40000004100 */
[----:B------:R-:W-:Y:S02]  /*26dd0*/  HADD2.F32 R3, -RZ, R13.H1_H1 ;  /* 0x3000000dff037230 */ /* 0x000fe40000004100 */
[----:B------:R-:W-:Y:S02]  /*26de0*/  HADD2.F32 R8, -RZ, R4.H0_H0 ;  /* 0x20000004ff087230 */ /* 0x000fe40000004100 */
[----:B------:R-:W-:Y:S01]  /*26df0*/  HADD2.F32 R4, -RZ, R17.H1_H1 ;  /* 0x30000011ff047230 */ /* 0x000fe20000004100 */
[CC--:B------:R-:W-:Y:S02]  /*26e00*/  FMUL.FTZ R7, R3.reuse, R9.reuse ;  /* 0x0000000903077220 */ /* 0x0c0fe40000410000 */
[-C--:B------:R-:W-:Y:S02]  /*26e10*/  FMUL.FTZ R3, R3, R8.reuse ;  /* 0x0000000803037220 */ /* 0x080fe40000410000 */
[C---:B------:R-:W-:Y:S01]  /*26e20*/  FFMA.FTZ R17, R4.reuse, R8, -R7 ;  /* 0x0000000804117223 */ /* 0x040fe20000010807 */
[----:B------:R-:W-:Y:S01]  /*26e30*/  HADD2.F32 R8, -RZ, R15.H0_H0 ;  /* 0x2000000fff087230 */ /* 0x000fe20000004100 */
[----:B------:R-:W-:Y:S01]  /*26e40*/  FFMA.FTZ R40, R4, R9, R3 ;  /* 0x0000000904287223 */ /* 0x000fe20000010003 */
[----:B------:R-:W-:-:S02]  /*26e50*/  HADD2.F32 R3, -RZ, R43.H0_H0 ;  /* 0x2000002bff037230 */ /* 0x000fc40000004100 */
[----:B------:R-:W-:Y:S02]  /*26e60*/  HADD2.F32 R4, -RZ, R43.H1_H1 ;  /* 0x3000002bff047230 */ /* 0x000fe40000004100 */
[----:B------:R-:W-:Y:S01]  /*26e70*/  HADD2.F32 R9, -RZ, R19.H0_H0 ;  /* 0x20000013ff097230 */ /* 0x000fe20000004100 */
[----:B------:R-:W-:-:S04]  /*26e80*/  FMUL.FTZ R7, R8, R3 ;  /* 0x0000000308077220 */ /* 0x000fc80000410000 */
[-C--:B------:R-:W-:Y:S02]  /*26e90*/  FFMA.FTZ R25, R9, R4.reuse, -R7 ;  /* 0x0000000409197223 */ /* 0x080fe40000010807 */
[----:B------:R-:W-:-:S04]  /*26ea0*/  FMUL.FTZ R4, R8, R4 ;  /* 0x0000000408047220 */ /* 0x000fc80000410000 */
[----:B------:R-:W-:Y:S01]  /*26eb0*/  FFMA.FTZ R43, R9, R3, R4 ;  /* 0x00000003092b7223 */ /* 0x000fe20000010004 */
[----:B------:R-:W-:Y:S01]  /*26ec0*/  SHF.R.U32.HI R3, RZ, 0x10, R27 ;  /* 0x00000010ff037819 */ /* 0x000fe2000001161b */
[----:B------:R-:W-:Y:S01]  /*26ed0*/  HADD2.F32 R7, -RZ, R15.H1_H1 ;  /* 0x3000000fff077230 */ /* 0x000fe20000004100 */
[----:B------:R-:W-:-:S03]  /*26ee0*/  SHF.R.U32.HI R4, RZ, 0x10, R31 ;  /* 0x00000010ff047819 */ /* 0x000fc6000001161f */
[----:B------:R-:W-:Y:S02]  /*26ef0*/  HADD2.F32 R3, -RZ, R3.H0_H0 ;  /* 0x20000003ff037230 */ /* 0x000fe40000004100 */
[----:B------:R-:W-:Y:S02]  /*26f00*/  HADD2.F32 R4, -RZ, R4.H0_H0 ;  /* 0x20000004ff047230 */ /* 0x000fe40000004100 */
[----:B------:R-:W-:Y:S01]  /*26f10*/  HADD2.F32 R8, -RZ, R19.H1_H1 ;  /* 0x30000013ff087230 */ /* 0x000fe20000004100 */
[----:B------:R-:W-:-:S04]  /*26f20*/  FMUL.FTZ R9, R7, R3 ;  /* 0x0000000307097220 */ /* 0x000fc80000410000 */
[-C--:B------:R-:W-:Y:S02]  /*26f30*/  FFMA.FTZ R10, R8, R4.reuse, -R9 ;  /* 0x00000004080a7223 */ /* 0x080fe40000010809 */
[----:B------:R-:W-:-:S04]  /*26f40*/  FMUL.FTZ R4, R7, R4 ;  /* 0x0000000407047220 */ /* 0x000fc80000410000 */
[----:B------:R-:W-:Y:S01]  /*26f50*/  FFMA.FTZ R21, R8, R3, R4 ;  /* 0x0000000308157223 */ /* 0x000fe20000010004 */
[--C-:B------:R-:W-:Y:S02]  /*26f60*/  HADD2.F32 R3, -RZ, R59.reuse.H0_H0 ;  /* 0x2000003bff037230 */ /* 0x100fe40000004100 */
[----:B------:R-:W-:Y:S02]  /*26f70*/  HADD2.F32 R8, -RZ, R12.H0_H0 ;  /* 0x2000000cff087230 */ /* 0x000fe40000004100 */
[----:B------:R-:W-:Y:S02]  /*26f80*/  HADD2.F32 R4, -RZ, R59.H1_H1 ;  /* 0x3000003bff047230 */ /* 0x000fe40000004100 */
[----:B------:R-:W-:Y:S01]  /*26f90*/  HADD2.F32 R9, -RZ, R16.H0_H0 ;  /* 0x20000010ff097230 */ /* 0x000fe20000004100 */
[----:B------:R-:W-:-:S04]  /*26fa0*/  FMUL.FTZ R7, R8, R3 ;  /* 0x0000000308077220 */ /* 0x000fc80000410000 */
[-C--:B------:R-:W-:Y:S02]  /*26fb0*/  FFMA.FTZ R7, R9, R4.reuse, -R7 ;  /* 0x0000000409077223 */ /* 0x080fe40000010807 */
[----:B------:R-:W-:-:S04]  /*26fc0*/  FMUL.FTZ R4, R8, R4 ;  /* 0x0000000408047220 */ /* 0x000fc80000410000 */
[----:B------:R-:W-:Y:S01]  /*26fd0*/  FFMA.FTZ R29, R9, R3, R4 ;  /* 0x00000003091d7223 */ /* 0x000fe20000010004 */
[----:B------:R-:W-:Y:S01]  /*26fe0*/  SHF.R.U64 R3, R26, 0x10, R27 ;  /* 0x000000101a037819 */ /* 0x000fe2000000121b */
[----:B------:R-:W-:Y:S02]  /*26ff0*/  HADD2.F32 R27, -RZ, R24.H0_H0 ;  /* 0x20000018ff1b7230 */ /* 0x000fe40000004100 */
[----:B------:R-:W-:Y:S02]  /*27000*/  HADD2.F32 R9, -RZ, R12.H1_H1 ;  /* 0x3000000cff097230 */ /* 0x000fe40000004100 */
[----:B------:R-:W-:Y:S02]  /*27010*/  HADD2.F32 R26, -RZ, R28.H0_H0 ;  /* 0x2000001cff1a7230 */ /* 0x000fe40000004100 */
[----:B------:R-:W-:Y:S01]  /*27020*/  HADD2.F32 R13, -RZ, R16.H1_H1 ;  /* 0x30000010ff0d7230 */ /* 0x000fe20000004100 */
[----:B------:R-:W-:-:S04]  /*27030*/  FMUL.FTZ R4, R9, R27 ;  /* 0x0000001b09047220 */ /* 0x000fc80000410000 */
[----:B------:R-:W-:Y:S01]  /*27040*/  FFMA.FTZ R4, R13, R26, -R4 ;  /* 0x0000001a0d047223 */ /* 0x000fe20000010804 */
[----:B------:R-:W-:Y:S01]  /*27050*/  F2FP.PACK_AB R19, R10, R25 ;  /* 0x000000190a13723e */ /* 0x000fe200000000ff */
[----:B------:R-:W-:Y:S01]  /*27060*/  HADD2.F32 R25, -RZ, R3.H0_H0 ;  /* 0x20000003ff197230 */ /* 0x000fe20000004100 */
[----:B------:R-:W-:Y:S01]  /*27070*/  SHF.R.U64 R15, R30, 0x10, R31 ;  /* 0x000000101e0f7819 */ /* 0x000fe2000000121f */
[--C-:B------:R-:W-:Y:S01]  /*27080*/  HADD2.F32 R8, -RZ, R14.reuse.H0_H0 ;  /* 0x2000000eff087230 */ /* 0x100fe20000004100 */
[----:B------:R-:W-:Y:S01]  /*27090*/  F2FP.PACK_AB R16, R4, R7 ;  /* 0x000000070410723e */ /* 0x000fe200000000ff */
[----:B------:R-:W-:Y:S02]  /*270a0*/  HADD2.F32 R7, -RZ, R14.H1_H1 ;  /* 0x3000000eff077230 */ /* 0x000fe40000004100 */
[----:B------:R-:W-:Y:S02]  /*270b0*/  HADD2.F32 R3, -RZ, R94.H0_H0 ;  /* 0x2000005eff037230 */ /* 0x000fe40000004100 */
[--C-:B------:R-:W-:Y:S01]  /*270c0*/  HADD2.F32 R12, -RZ, R18.reuse.H0_H0 ;  /* 0x20000012ff0c7230 */ /* 0x100fe20000004100 */
[----:B------:R-:W-:Y:S01]  /*270d0*/  FMUL.FTZ R14, R7, R25 ;  /* 0x00000019070e7220 */ /* 0x000fe20000410000 */
[----:B------:R-:W-:-:S02]  /*270e0*/  HADD2.F32 R10, -RZ, R18.H1_H1 ;  /* 0x30000012ff0a7230 */ /* 0x000fc40000004100 */
[----:B------:R-:W-:Y:S02]  /*270f0*/  HADD2.F32 R4, -RZ, R94.H1_H1 ;  /* 0x3000005eff047230 */ /* 0x000fe40000004100 */
[----:B------:R-:W-:Y:S01]  /*27100*/  HADD2.F32 R24, -RZ, R15.H0_H0 ;  /* 0x2000000fff187230 */ /* 0x000fe20000004100 */
[----:B------:R-:W-:-:S04]  /*27110*/  FMUL.FTZ R15, R8, R3 ;  /* 0x00000003080f7220 */ /* 0x000fc80000410000 */
[----:B------:R-:W-:Y:S02]  /*27120*/  FFMA.FTZ R15, R12, R4, -R15 ;  /* 0x000000040c0f7223 */ /* 0x000fe4000001080f */
[----:B------:R-:W-:-:S05]  /*27130*/  FFMA.FTZ R14, R10, R24, -R14 ;  /* 0x000000180a0e7223 */ /* 0x000fca000001080e */
[----:B------:R-:W-:Y:S01]  /*27140*/  F2FP.PACK_AB R18, R14, R15 ;  /* 0x0000000f0e12723e */ /* 0x000fe200000000ff */
[----:B------:R-:W-:Y:S02]  /*27150*/  FMUL.FTZ R14, R8, R4 ;  /* 0x00000004080e7220 */ /* 0x000fe40000410000 */
[----:B------:R-:W-:Y:S02]  /*27160*/  FMUL.FTZ R4, R9, R26 ;  /* 0x0000001a09047220 */ /* 0x000fe40000410000 */
[----:B------:R-:W-:Y:S02]  /*27170*/  FMUL.FTZ R8, R7, R24 ;  /* 0x0000001807087220 */ /* 0x000fe40000410000 */
[----:B------:R-:W-:Y:S02]  /*27180*/  FFMA.FTZ R7, R12, R3, R14 ;  /* 0x000000030c077223 */ /* 0x000fe4000001000e */
[----:B------:R-:W-:Y:S02]  /*27190*/  FFMA.FTZ R4, R13, R27, R4 ;  /* 0x0000001b0d047223 */ /* 0x000fe40000010004 */
[----:B------:R-:W-:Y:S01]  /*271a0*/  FFMA.FTZ R3, R10, R25, R8 ;  /* 0x000000190a037223 */ /* 0x000fe20000010008 */
[----:B------:R-:W-:-:S02]  /*271b0*/  F2FP.PACK_AB R17, R17, R42 ;  /* 0x0000002a1111723e */ /* 0x000fc400000000ff */
[----:B------:R-:W-:Y:S02]  /*271c0*/  F2FP.PACK_AB R13, R40, R57 ;  /* 0x00000039280d723e */ /* 0x000fe400000000ff */
[----:B------:R-:W-:Y:S02]  /*271d0*/  F2FP.PACK_AB R15, R21, R43 ;  /* 0x0000002b150f723e */ /* 0x000fe400000000ff */
[----:B------:R-:W-:Y:S02]  /*271e0*/  F2FP.PACK_AB R12, R4, R29 ;  /* 0x0000001d040c723e */ /* 0x000fe400000000ff */
[----:B------:R-:W-:Y:S01]  /*271f0*/  F2FP.PACK_AB R14, R3, R7 ;  /* 0x00000007030e723e */ /* 0x000fe200000000ff */
[----:B------:R1:W-:Y:S04]  /*27200*/  ST.E.128 [R22.64], R16 ;  /* 0x0000001016007985 */ /* 0x0003e8000c101d04 */
[----:B------:R1:W-:Y:S02]  /*27210*/  ST.E.128 [R32.64], R12 ;  /* 0x0000000c20007985 */ /* 0x0003e4000c101d04 */
.L_x_2120:
[----:B------:R-:W-:Y:S05]  /*27220*/  BSYNC B0 ;  /* 0x0000000000007941 */ /* 0x000fea0003800000 */
.L_x_2119:
[----:B------:R-:W-:-:S04]  /*27230*/  IADD3 R9, R56, 0x40, RZ ;  /* 0x0000004038097810 */ /* 0x000fc80007ffe0ff */
[----:B------:R-:W-:-:S13]  /*27240*/  ISETP.GE.AND P0, PT, R9, R0, PT ;  /* 0x000000000900720c */ /* 0x000fda0003f06270 */
[----:B------:R-:W-:Y:S05]  /*27250*/  @P0 BRA `(.L_x_2118) ;  /* 0x0000069000000947 */ /* 0x000fea0003800000 */
[----:B------:R-:W-:-:S04]  /*27260*/  SHF.R.S32.HI R10, RZ, 0x1f, R9 ;  /* 0x0000001fff0a7819 */ /* 0x000fc80000011409 */
[CC--:B------:R-:W-:Y:S02]  /*27270*/  LEA.HI R4, R10.reuse, R9.reuse, RZ, 0x3 ;  /* 0x000000090a047211 */ /* 0x0c0fe400078f18ff */
[----:B------:R-:W-:Y:S02]  /*27280*/  LEA.HI R9, R10, R9, RZ, 0x6 ;  /* 0x000000090a097211 */ /* 0x000fe400078f30ff */
[----:B------:R-:W-:Y:S02]  /*27290*/  SHF.R.S32.HI R3, RZ, 0x3, R4 ;  /* 0x00000003ff037819 */ /* 0x000fe40000011404 */
[----:B------:R-:W-:Y:S02]  /*272a0*/  SHF.R.U32.HI R10, RZ, 0x3, R2 ;  /* 0x00000003ff0a7819 */ /* 0x000fe40000011602 */
[----:B------:R-:W-:-:S04]  /*272b0*/  LEA.HI R3, R0, R3, RZ, 0x1d ;  /* 0x0000000300037211 */ /* 0x000fc800078fe8ff */
[----:B------:R-:W-:Y:S02]  /*272c0*/  SHF.R.S32.HI R7, RZ, 0x1f, R3 ;  /* 0x0000001fff077819 */ /* 0x000fe40000011403 */
[----:B------:R-:W-:Y:S02]  /*272d0*/  SHF.L.U32 R8, R3, 0x3, RZ ;  /* 0x0000000303087819 */ /* 0x000fe400000006ff */
[----:B------:R-:W-:Y:S02]  /*272e0*/  LEA.HI R3, R7, R3, RZ, 0x3 ;  /* 0x0000000307037211 */ /* 0x000fe400078f18ff */
[C---:B------:R-:W-:Y:S02]  /*272f0*/  LOP3.LUT R8, R2.reuse, 0x38, R8, 0xf8, !PT ;  /* 0x0000003802087812 */ /* 0x040fe400078ef808 */
[----:B------:R-:W-:Y:S02]  /*27300*/  SHF.L.U32 R7, R3, 0xa, RZ ;  /* 0x0000000a03077819 */ /* 0x000fe400000006ff */
[----:B------:R-:W-:-:S02]  /*27310*/  LOP3.LUT R3, R2, 0x38, R4, 0xf8, !PT ;  /* 0x0000003802037812 */ /* 0x000fc400078ef804 */
[----:B------:R-:W-:Y:S02]  /*27320*/  LOP3.LUT R8, R8, R10, RZ, 0x3c, !PT ;  /* 0x0000000a08087212 */ /* 0x000fe400078e3cff */
[----:B------:R-:W-:Y:S02]  /*27330*/  LOP3.LUT R2, R7, 0xffffe000, RZ, 0xc0, !PT ;  /* 0xffffe00007027812 */ /* 0x000fe400078ec0ff */
[----:B------:R-:W-:Y:S02]  /*27340*/  SHF.L.U32 R4, R9, 0x7, RZ ;  /* 0x0000000709047819 */ /* 0x000fe400000006ff */
[----:B------:R-:W-:Y:S02]  /*27350*/  IADD3 R2, R8, R2, R20 ;  /* 0x0000000208027210 */ /* 0x000fe40007ffe014 */
[----:B------:R-:W-:Y:S02]  /*27360*/  LOP3.LUT R3, R3, R10, RZ, 0x3c, !PT ;  /* 0x0000000a03037212 */ /* 0x000fe400078e3cff */
[----:B------:R-:W-:Y:S01]  /*27370*/  LOP3.LUT R4, R4, 0xffffe000, RZ, 0xc0, !PT ;  /* 0xffffe00004047812 */ /* 0x000fe200078ec0ff */
[----:B-1--45:R-:W-:-:S03]  /*27380*/  IMAD.WIDE.U32 R22, R2, 0x2, R34 ;  /* 0x0000000202167825 */ /* 0x032fc600078e0022 */
[----:B------:R-:W-:Y:S02]  /*27390*/  IADD3 R3, R3, R4, R20 ;  /* 0x0000000403037210 */ /* 0x000fe40007ffe014 */
[----:B------:R-:W2:Y:S03]  /*273a0*/  LD.E.128 R12, [R22.64] ;  /* 0x00000004160c7980 */ /* 0x000ea6000c101d00 */
[----:B------:R-:W-:-:S05]  /*273b0*/  IMAD.WIDE.U32 R20, R3, 0x2, R34 ;  /* 0x0000000203147825 */ /* 0x000fca00078e0022 */
[----:B------:R-:W3:Y:S01]  /*273c0*/  LD.E.128 R16, [R20.64] ;  /* 0x0000000414107980 */ /* 0x000ee2000c101d00 */
[--C-:B------:R-:W-:Y:S02]  /*273d0*/  HADD2.F32 R2, -RZ, R95.reuse.H0_H0 ;  /* 0x2000005fff027230 */ /* 0x100fe40000004100 */
[----:B------:R-:W-:Y:S02]  /*273e0*/  HADD2.F32 R3, -RZ, R95.H1_H1 ;  /* 0x3000005fff037230 */ /* 0x000fe40000004100 */
[----:B--2---:R-:W-:-:S05]  /*273f0*/  HADD2.F32 R4, -RZ, R13.H0_H0 ;  /* 0x2000000dff047230 */ /* 0x004fca0000004100 */
[C---:B------:R-:W-:Y:S02]  /*27400*/  FMUL.FTZ R7, R4.reuse, R2 ;  /* 0x0000000204077220 */ /* 0x040fe40000410000 */
[----:B------:R-:W-:Y:S01]  /*27410*/  FMUL.FTZ R4, R4, R3 ;  /* 0x0000000304047220 */ /* 0x000fe20000410000 */
[----:B---3--:R-:W-:-:S05]  /*27420*/  HADD2.F32 R8, -RZ, R17.H0_H0 ;  /* 0x20000011ff087230 */ /* 0x008fca0000004100 */
[C---:B------:R-:W-:Y:S01]  /*27430*/  FFMA.FTZ R32, R8.reuse, R2, R4 ;  /* 0x0000000208207223 */ /* 0x040fe20000010004 */
[----:B------:R-:W-:Y:S01]  /*27440*/  SHF.R.U32.HI R2, RZ, 0x10, R37 ;  /* 0x00000010ff027819 */ /* 0x000fe20000011625 */
[----:B------:R-:W-:Y:S01]  /*27450*/  FFMA.FTZ R33, R8, R3, -R7 ;  /* 0x0000000308217223 */ /* 0x000fe20000010807 */
[----:B------:R-:W-:Y:S01]  /*27460*/  SHF.R.U32.HI R3, RZ, 0x10, R45 ;  /* 0x00000010ff037819 */ /* 0x000fe2000001162d */
[----:B------:R-:W-:Y:S02]  /*27470*/  HADD2.F32 R4, -RZ, R13.H1_H1 ;  /* 0x3000000dff047230 */ /* 0x000fe40000004100 */
[----:B------:R-:W-:Y:S02]  /*27480*/  HADD2.F32 R2, -RZ, R2.H0_H0 ;  /* 0x20000002ff027230 */ /* 0x000fe40000004100 */
[----:B------:R-:W-:Y:S02]  /*27490*/  HADD2.F32 R3, -RZ, R3.H0_H0 ;  /* 0x20000003ff037230 */ /* 0x000fe40000004100 */
[----:B------:R-:W-:Y:S01]  /*274a0*/  HADD2.F32 R7, -RZ, R17.H1_H1 ;  /* 0x30000011ff077230 */ /* 0x000fe20000004100 */
[----:B------:R-:W-:-:S02]  /*274b0*/  FMUL.FTZ R8, R4, R2 ;  /* 0x0000000204087220 */ /* 0x000fc40000410000 */
[-C--:B------:R-:W-:Y:S02]  /*274c0*/  FMUL.FTZ R4, R4, R3.reuse ;  /* 0x0000000304047220 */ /* 0x080fe40000410000 */
[C---:B------:R-:W-:Y:S02]  /*274d0*/  FFMA.FTZ R25, R7.reuse, R3, -R8 ;  /* 0x0000000307197223 */ /* 0x040fe40000010808 */
[----:B------:R-:W-:Y:S01]  /*274e0*/  FFMA.FTZ R24, R7, R2, R4 ;  /* 0x0000000207187223 */ /* 0x000fe20000010004 */
[----:B------:R-:W-:Y:S02]  /*274f0*/  HADD2.F32 R2, -RZ, R105.H0_H0 ;  /* 0x20000069ff027230 */ /* 0x000fe40000004100 */
[----:B------:R-:W-:Y:S02]  /*27500*/  HADD2.F32 R4, -RZ, R15.H0_H0 ;  /* 0x2000000fff047230 */ /* 0x000fe40000004100 */
[----:B------:R-:W-:Y:S02]  /*27510*/  HADD2.F32 R3, -RZ, R105.H1_H1 ;  /* 0x30000069ff037230 */ /* 0x000fe40000004100 */
[----:B------:R-:W-:Y:S01]  /*27520*/  HADD2.F32 R8, -RZ, R19.H0_H0 ;  /* 0x20000013ff087230 */ /* 0x000fe20000004100 */
[----:B------:R-:W-:-:S02]  /*27530*/  FMUL.FTZ R7, R4, R2 ;  /* 0x0000000204077220 */ /* 0x000fc40000410000 */
[-C--:B------:R-:W-:Y:S02]  /*27540*/  FMUL.FTZ R4, R4, R3.reuse ;  /* 0x0000000304047220 */ /* 0x080fe40000410000 */
[C---:B------:R-:W-:Y:S02]  /*27550*/  FFMA.FTZ R31, R8.reuse, R3, -R7 ;  /* 0x00000003081f7223 */ /* 0x040fe40000010807 */
[----:B------:R-:W-:Y:S01]  /*27560*/  FFMA.FTZ R30, R8, R2, R4 ;  /* 0x00000002081e7223 */ /* 0x000fe20000010004 */
[----:B------:R-:W-:Y:S02]  /*27570*/  SHF.R.U32.HI R2, RZ, 0x10, R39 ;  /* 0x00000010ff027819 */ /* 0x000fe40000011627 */
[----:B------:R-:W-:Y:S01]  /*27580*/  SHF.R.U32.HI R3, RZ, 0x10, R47 ;  /* 0x00000010ff037819 */ /* 0x000fe2000001162f */
[----:B------:R-:W-:Y:S02]  /*27590*/  HADD2.F32 R4, -RZ, R15.H1_H1 ;  /* 0x3000000fff047230 */ /* 0x000fe40000004100 */
[----:B------:R-:W-:-:S02]  /*275a0*/  HADD2.F32 R2, -RZ, R2.H0_H0 ;  /* 0x20000002ff027230 */ /* 0x000fc40000004100 */
[----:B------:R-:W-:Y:S02]  /*275b0*/  HADD2.F32 R3, -RZ, R3.H0_H0 ;  /* 0x20000003ff037230 */ /* 0x000fe40000004100 */
[----:B------:R-:W-:Y:S01]  /*275c0*/  HADD2.F32 R7, -RZ, R19.H1_H1 ;  /* 0x30000013ff077230 */ /* 0x000fe20000004100 */
[CC--:B------:R-:W-:Y:S02]  /*275d0*/  FMUL.FTZ R8, R4.reuse, R2.reuse ;  /* 0x0000000204087220 */ /* 0x0c0fe40000410000 */
[-C--:B------:R-:W-:Y:S02]  /*275e0*/  FMUL.FTZ R4, R4, R3.reuse ;  /* 0x0000000304047220 */ /* 0x080fe40000410000 */
[C---:B------:R-:W-:Y:S02]  /*275f0*/  FFMA.FTZ R9, R7.reuse, R3, -R8 ;  /* 0x0000000307097223 */ /* 0x040fe40000010808 */
[----:B------:R-:W-:Y:S01]  /*27600*/  FFMA.FTZ R8, R7, R2, R4 ;  /* 0x0000000207087223 */ /* 0x000fe20000010004 */
[----:B------:R-:W-:-:S02]  /*27610*/  HADD2.F32 R2, -RZ, R106.H0_H0 ;  /* 0x2000006aff027230 */ /* 0x000fc40000004100 */
[----:B------:R-:W-:Y:S02]  /*27620*/  HADD2.F32 R4, -RZ, R12.H0_H0 ;  /* 0x2000000cff047230 */ /* 0x000fe40000004100 */
[----:B------:R-:W-:Y:S02]  /*27630*/  HADD2.F32 R3, -RZ, R106.H1_H1 ;  /* 0x3000006aff037230 */ /* 0x000fe40000004100 */
[----:B------:R-:W-:Y:S01]  /*27640*/  HADD2.F32 R10, -RZ, R16.H0_H0 ;  /* 0x20000010ff0a7230 */ /* 0x000fe20000004100 */
        /* <DEDUP_REMOVED lines=12> */
[----:B------:R-:W-:-:S02]  /*27710*/  SHF.R.U64 R2, R36, 0x10, R37 ;  /* 0x0000001024027819 */ /* 0x000fc40000001225 */
[----:B------:R-:W-:-:S03]  /*27720*/  SHF.R.U64 R3, R44, 0x10, R45 ;  /* 0x000000102c037819 */ /* 0x000fc6000000122d */
[----:B------:R-:W-:Y:S02]  /*27730*/  HADD2.F32 R17, -RZ, R2.H0_H0 ;  /* 0x20000002ff117230 */ /* 0x000fe40000004100 */
[----:B------:R-:W-:Y:S01]  /*27740*/  HADD2.F32 R2, -RZ, R12.H1_H1 ;  /* 0x3000000cff027230 */ /* 0x000fe20000004100 */
[----:B------:R-:W-:Y:S01]  /*27750*/  SHF.R.U64 R7, R38, 0x10, R39 ;  /* 0x0000001026077819 */ /* 0x000fe20000001227 */
[----:B------:R-:W-:Y:S01]  /*27760*/  HADD2.F32 R12, -RZ, R3.H0_H0 ;  /* 0x20000003ff0c7230 */ /* 0x000fe20000004100 */
[----:B------:R-:W-:Y:S01]  /*27770*/  SHF.R.U64 R4, R46, 0x10, R47 ;  /* 0x000000102e047819 */ /* 0x000fe2000000122f */
[----:B------:R-:W-:Y:S01]  /*27780*/  HADD2.F32 R3, -RZ, R16.H1_H1 ;  /* 0x30000010ff037230 */ /* 0x000fe20000004100 */
[C---:B------:R-:W-:Y:S01]  /*27790*/  FMUL.FTZ R10, R2.reuse, R17 ;  /* 0x00000011020a7220 */ /* 0x040fe20000410000 */
[----:B------:R-:W-:Y:S01]  /*277a0*/  HADD2.F32 R15, -RZ, R7.H0_H0 ;  /* 0x20000007ff0f7230 */ /* 0x000fe20000004100 */
[----:B------:R-:W-:Y:S01]  /*277b0*/  FMUL.FTZ R13, R2, R12 ;  /* 0x0000000c020d7220 */ /* 0x000fe20000410000 */
[----:B------:R-:W-:-:S02]  /*277c0*/  HADD2.F32 R2, -RZ, R14.H1_H1 ;  /* 0x3000000eff027230 */ /* 0x000fc40000004100 */
[----:B------:R-:W-:Y:S01]  /*277d0*/  HADD2.F32 R14, -RZ, R4.H0_H0 ;  /* 0x20000004ff0e7230 */ /* 0x000fe20000004100 */
[C---:B------:R-:W-:Y:S02]  /*277e0*/  FFMA.FTZ R12, R3.reuse, R12, -R10 ;  /* 0x0000000c030c7223 */ /* 0x040fe4000001080a */
[----:B------:R-:W-:Y:S01]  /*277f0*/  FFMA.FTZ R4, R3, R17, R13 ;  /* 0x0000001103047223 */ /* 0x000fe2000001000d */
[----:B------:R-:W-:Y:S01]  /*27800*/  HADD2.F32 R3, -RZ, R18.H1_H1 ;  /* 0x30000012ff037230 */ /* 0x000fe20000004100 */
[CC--:B------:R-:W-:Y:S02]  /*27810*/  FMUL.FTZ R10, R2.reuse, R15.reuse ;  /* 0x0000000f020a7220 */ /* 0x0c0fe40000410000 */
[-C--:B------:R-:W-:Y:S02]  /*27820*/  FMUL.FTZ R7, R2, R14.reuse ;  /* 0x0000000e02077220 */ /* 0x080fe40000410000 */
[C---:B------:R-:W-:Y:S02]  /*27830*/  FFMA.FTZ R2, R3.reuse, R14, -R10 ;  /* 0x0000000e03027223 */ /* 0x040fe4000001080a */
[----:B------:R-:W-:Y:S01]  /*27840*/  FFMA.FTZ R3, R3, R15, R7 ;  /* 0x0000000f03037223 */ /* 0x000fe20000010007 */
[----:B------:R-:W-:-:S02]  /*27850*/  F2FP.PACK_AB R17, R25, R33 ;  /* 0x000000211911723e */ /* 0x000fc400000000ff */
[----:B------:R-:W-:Y:S02]  /*27860*/  F2FP.PACK_AB R19, R9, R31 ;  /* 0x0000001f0913723e */ /* 0x000fe400000000ff */
[----:B------:R-:W-:Y:S02]  /*27870*/  F2FP.PACK_AB R16, R12, R29 ;  /* 0x0000001d0c10723e */ /* 0x000fe400000000ff */
[----:B------:R-:W-:Y:S02]  /*27880*/  F2FP.PACK_AB R18, R2, R27 ;  /* 0x0000001b0212723e */ /* 0x000fe400000000ff */
[----:B------:R-:W-:Y:S02]  /*27890*/  F2FP.PACK_AB R13, R24, R32 ;  /* 0x00000020180d723e */ /* 0x000fe400000000ff */
[----:B------:R-:W-:Y:S02]  /*278a0*/  F2FP.PACK_AB R15, R8, R30 ;  /* 0x0000001e080f723e */ /* 0x000fe400000000ff */
[----:B------:R-:W-:-:S02]  /*278b0*/  F2FP.PACK_AB R12, R4, R28 ;  /* 0x0000001c040c723e */ /* 0x000fc400000000ff */
[----:B------:R-:W-:Y:S01]  /*278c0*/  F2FP.PACK_AB R14, R3, R26 ;  /* 0x0000001a030e723e */ /* 0x000fe200000000ff */
[----:B------:R1:W-:Y:S04]  /*278d0*/  ST.E.128 [R20.64], R16 ;  /* 0x0000001014007985 */ /* 0x0003e8000c101d04 */
[----:B------:R1:W-:Y:S02]  /*278e0*/  ST.E.128 [R22.64], R12 ;  /* 0x0000000c16007985 */ /* 0x0003e4000c101d04 */
.L_x_2118:
[----:B---3--:R-:W-:Y:S05]  /*278f0*/  BSYNC B1 ;  /* 0x0000000000017941 */ /* 0x008fea0003800000 */
.L_x_2117:
[----:B------:R-:W-:Y:S01]  /*27900*/  IADD3 R3, R93, 0x20, RZ ;  /* 0x000000205d037810 */ /* 0x000fe20007ffe0ff */
[----:B------:R-:W-:Y:S03]  /*27910*/  BSSY B1, `(.L_x_2121) ;  /* 0x00000db000017945 */ /* 0x000fe60003800000 */
[----:B------:R-:W-:-:S13]  /*27920*/  ISETP.GE.AND P0, PT, R3, R58, PT ;  /* 0x0000003a0300720c */ /* 0x000fda0003f06270 */
[----:B------:R-:W-:Y:S05]  /*27930*/  @P0 BRA `(.L_x_2122) ;  /* 0x00000d8000000947 */ /* 0x000fea0003800000 */
[----:B------:R-:W-:Y:S01]  /*27940*/  ISETP.GE.AND P0, PT, R56, R0, PT ;  /* 0x000000003800720c */ /* 0x000fe20003f06270 */
[----:B------:R-:W-:Y:S01]  /*27950*/  IMAD.SHL.U32 R4, R3, 0x40, RZ ;  /* 0x0000004003047824 */ /* 0x000fe200078e00ff */
[----:B------:R-:W-:Y:S01]  /*27960*/  SHF.R.S32.HI R2, RZ, 0x1f, R3 ;  /* 0x0000001fff027819 */ /* 0x000fe20000011403 */
[----:B------:R-:W-:Y:S03]  /*27970*/  BSSY B0, `(.L_x_2123) ;  /* 0x0000069000007945 */ /* 0x000fe60003800000 */
[----:B------:R-:W-:Y:S02]  /*27980*/  LEA.HI R3, R2, R3, RZ, 0x3 ;  /* 0x0000000302037211 */ /* 0x000fe400078f18ff */
[----:B------:R-:W-:-:S03]  /*27990*/  LOP3.LUT R2, R4, 0x1c0, RZ, 0xc0, !PT ;  /* 0x000001c004027812 */ /* 0x000fc600078ec0ff */
[----:B------:R-:W-:Y:S01]  /*279a0*/  IMAD.SHL.U32 R3, R3, 0x40, RZ ;  /* 0x0000004003037824 */ /* 0x000fe200078e00ff */
[----:B------:R-:W-:-:S04]  /*279b0*/  SHF.R.U32.HI R45, RZ, 0x3, R2 ;  /* 0x00000003ff2d7819 */ /* 0x000fc80000011602 */
[----:B-1--4-:R-:W-:Y:S01]  /*279c0*/  LOP3.LUT R23, R3, 0xfffffe00, RZ, 0xc0, !PT ;  /* 0xfffffe0003177812 */ /* 0x012fe200078ec0ff */
[----:B------:R-:W-:Y:S05]  /*279d0*/  @P0 BRA `(.L_x_2124) ;  /* 0x0000062000000947 */ /* 0x000fea0003800000 */
[----:B------:R-:W-:Y:S02]  /*279e0*/  LEA.HI R7, R0, R41, RZ, 0x1d ;  /* 0x0000002900077211 */ /* 0x000fe400078fe8ff */
[----:B------:R-:W-:Y:S02]  /*279f0*/  LOP3.LUT R4, R2, 0x38, R56, 0xf8, !PT ;  /* 0x0000003802047812 */ /* 0x000fe400078ef838 */
[----:B------:R-:W-:Y:S02]  /*27a00*/  SHF.R.S32.HI R8, RZ, 0x1f, R7 ;  /* 0x0000001fff087819 */ /* 0x000fe40000011407 */
[----:B------:R-:W-:Y:S02]  /*27a10*/  SHF.L.U32 R3, R7, 0x3, RZ ;  /* 0x0000000307037819 */ /* 0x000fe400000006ff */
[----:B------:R-:W-:Y:S02]  /*27a20*/  LEA.HI R7, R8, R7, RZ, 0x3 ;  /* 0x0000000708077211 */ /* 0x000fe400078f18ff */
[----:B------:R-:W-:-:S02]  /*27a30*/  LOP3.LUT R8, R4, R45, RZ, 0x3c, !PT ;  /* 0x0000002d04087212 */ /* 0x000fc400078e3cff */
[----:B------:R-:W-:Y:S02]  /*27a40*/  LOP3.LUT R4, R2, 0x38, R3, 0xf8, !PT ;  /* 0x0000003802047812 */ /* 0x000fe400078ef803 */
[----:B------:R-:W-:Y:S02]  /*27a50*/  SHF.L.U32 R3, R7, 0xa, RZ ;  /* 0x0000000a07037819 */ /* 0x000fe400000006ff */
[----:B------:R-:W-:Y:S02]  /*27a60*/  LOP3.LUT R4, R4, R45, RZ, 0x3c, !PT ;  /* 0x0000002d04047212 */ /* 0x000fe400078e3cff */
[----:B------:R-:W-:Y:S02]  /*27a70*/  LOP3.LUT R3, R3, 0xffffe000, RZ, 0xc0, !PT ;  /* 0xffffe00003037812 */ /* 0x000fe400078ec0ff */
[----:B------:R-:W-:Y:S02]  /*27a80*/  IADD3 R7, R23, R8, RZ ;  /* 0x0000000817077210 */ /* 0x000fe40007ffe0ff */
[----:B------:R-:W-:-:S03]  /*27a90*/  IADD3 R3, R4, R3, R23 ;  /* 0x0000000304037210 */ /* 0x000fc60007ffe017 */
[----:B-----5:R-:W-:-:S04]  /*27aa0*/  IMAD.WIDE.U32 R28, R7, 0x2, R34 ;  /* 0x00000002071c7825 */ /* 0x020fc800078e0022 */
[----:B------:R-:W-:Y:S01]  /*27ab0*/  IMAD.WIDE.U32 R26, R3, 0x2, R34 ;  /* 0x00000002031a7825 */ /* 0x000fe200078e0022 */
[----:B------:R-:W2:Y:S04]  /*27ac0*/  LD.E.128 R12, [R28.64] ;  /* 0x000000041c0c7980 */ /* 0x000ea8000c101d00 */
[----:B------:R-:W3:Y:S01]  /*27ad0*/  LD.E.128 R16, [R26.64] ;  /* 0x000000041a107980 */ /* 0x000ee2000c101d00 */
[----:B------:R-:W-:Y:S01]  /*27ae0*/  SHF.R.U32.HI R4, RZ, 0x10, R53 ;  /* 0x00000010ff047819 */ /* 0x000fe20000011635 */
[--C-:B------:R-:W-:Y:S01]  /*27af0*/  HADD2.F32 R9, -RZ, R108.reuse.H1_H1 ;  /* 0x3000006cff097230 */ /* 0x100fe20000004100 */
[----:B------:R-:W-:Y:S01]  /*27b00*/  SHF.R.U32.HI R3, RZ, 0x10, R49 ;  /* 0x00000010ff037819 */ /* 0x000fe20000011631 */
[----:B------:R-:W-:Y:S01]  /*27b10*/  HADD2.F32 R8, -RZ, R108.H0_H0 ;  /* 0x2000006cff087230 */ /* 0x000fe20000004100 */
[----:B------:R-:W-:Y:S01]  /*27b20*/  SHF.R.U32.HI R30, RZ, 0x10, R55 ;  /* 0x00000010ff1e7819 */ /* 0x000fe20000011637 */
[----:B------:R-:W-:Y:S01]  /*27b30*/  HADD2.F32 R37, -RZ, R4.H0_H0 ;  /* 0x20000004ff257230 */ /* 0x000fe20000004100 */
[----:B------:R-:W-:Y:S01]  /*27b40*/  SHF.R.U32.HI R25, RZ, 0x10, R51 ;  /* 0x00000010ff197819 */ /* 0x000fe20000011633 */
[----:B------:R-:W-:Y:S01]  /*27b50*/  HADD2.F32 R38, -RZ, R3.H0_H0 ;  /* 0x20000003ff267230 */ /* 0x000fe20000004100 */
[----:B------:R-:W-:Y:S01]  /*27b60*/  SHF.R.U64 R32, R52, 0x10, R53 ;  /* 0x0000001034207819 */ /* 0x000fe20000001235 */
[----:B------:R-:W-:Y:S01]  /*27b70*/  HADD2.F32 R30, -RZ, R30.H0_H0 ;  /* 0x2000001eff1e7230 */ /* 0x000fe20000004100 */
[----:B------:R-:W-:-:S02]  /*27b80*/  SHF.R.U64 R31, R54, 0x10, R55 ;  /* 0x00000010361f7819 */ /* 0x000fc40000001237 */
[----:B------:R-:W-:Y:S02]  /*27b90*/  SHF.R.U64 R36, R48, 0x10, R49 ;  /* 0x0000001030247819 */ /* 0x000fe40000001231 */
[----:B------:R-:W-:Y:S01]  /*27ba0*/  SHF.R.U64 R33, R50, 0x10, R51 ;  /* 0x0000001032217819 */ /* 0x000fe20000001233 */
[--C-:B--2---:R-:W-:Y:S02]  /*27bb0*/  HADD2.F32 R10, -RZ, R13.reuse.H0_H0 ;  /* 0x2000000dff0a7230 */ /* 0x104fe40000004100 */
[----:B------:R-:W-:Y:S02]  /*27bc0*/  HADD2.F32 R7, -RZ, R13.H1_H1 ;  /* 0x3000000dff077230 */ /* 0x000fe40000004100 */
[--C-:B---3--:R-:W-:Y:S02]  /*27bd0*/  HADD2.F32 R4, -RZ, R17.reuse.H0_H0 ;  /* 0x20000011ff047230 */ /* 0x108fe40000004100 */
[----:B------:R-:W-:Y:S02]  /*27be0*/  HADD2.F32 R3, -RZ, R17.H1_H1 ;  /* 0x30000011ff037230 */ /* 0x000fe40000004100 */
[--C-:B------:R-:W-:Y:S01]  /*27bf0*/  HADD2.F32 R21, -RZ, R12.reuse.H0_H0 ;  /* 0x2000000cff157230 */ /* 0x100fe20000004100 */
[C---:B------:R-:W-:Y:S01]  /*27c00*/  FMUL.FTZ R13, R4.reuse, R8 ;  /* 0x00000008040d7220 */ /* 0x040fe20000410000 */
[----:B------:R-:W-:Y:S01]  /*27c10*/  HADD2.F32 R24, -RZ, R12.H1_H1 ;  /* 0x3000000cff187230 */ /* 0x000fe20000004100 */
[----:B------:R-:W-:Y:S01]  /*27c20*/  FMUL.FTZ R12, R4, R9 ;  /* 0x00000009040c7220 */ /* 0x000fe20000410000 */
[--C-:B------:R-:W-:Y:S01]  /*27c30*/  HADD2.F32 R22, -RZ, R14.reuse.H0_H0 ;  /* 0x2000000eff167230 */ /* 0x100fe20000004100 */
[CC--:B------:R-:W-:Y:S01]  /*27c40*/  FMUL.FTZ R4, R3.reuse, R37.reuse ;  /* 0x0000002503047220 */ /* 0x0c0fe20000410000 */
[----:B------:R-:W-:Y:S01]  /*27c50*/  HADD2.F32 R20, -RZ, R14.H1_H1 ;  /* 0x3000000eff147230 */ /* 0x000fe20000004100 */
[-C--:B------:R-:W-:Y:S01]  /*27c60*/  FMUL.FTZ R3, R3, R38.reuse ;  /* 0x0000002603037220 */ /* 0x080fe20000410000 */
[----:B------:R-:W-:Y:S01]  /*27c70*/  HADD2.F32 R14, -RZ, R16.H1_H1 ;  /* 0x30000010ff0e7230 */ /* 0x000fe20000004100 */
[C---:B------:R-:W-:Y:S01]  /*27c80*/  FFMA.FTZ R39, R7.reuse, R38, -R4 ;  /* 0x0000002607277223 */ /* 0x040fe20000010804 */
[----:B------:R-:W-:Y:S01]  /*27c90*/  HADD2.F32 R4, -RZ, R110.H0_H0 ;  /* 0x2000006eff047230 */ /* 0x000fe20000004100 */
[----:B------:R-:W-:Y:S01]  /*27ca0*/  FFMA.FTZ R38, R7, R37, R3 ;  /* 0x0000002507267223 */ /* 0x000fe20000010003 */
[----:B------:R-:W-:Y:S01]  /*27cb0*/  HADD2.F32 R7, -RZ, R16.H0_H0 ;  /* 0x20000010ff077230 */ /* 0x000fe20000004100 */
[C---:B------:R-:W-:Y:S01]  /*27cc0*/  FFMA.FTZ R44, R10.reuse, R9, -R13 ;  /* 0x000000090a2c7223 */ /* 0x040fe2000001080d */
[--C-:B------:R-:W-:Y:S01]  /*27cd0*/  HADD2.F32 R3, -RZ, R109.reuse.H0_H0 ;  /* 0x2000006dff037230 */ /* 0x100fe20000004100 */
[----:B------:R-:W-:Y:S01]  /*27ce0*/  FFMA.FTZ R43, R10, R8, R12 ;  /* 0x000000080a2b7223 */ /* 0x000fe2000001000c */
[--C-:B------:R-:W-:Y:S01]  /*27cf0*/  HADD2.F32 R13, -RZ, R18.reuse.H0_H0 ;  /* 0x20000012ff0d7230 */ /* 0x100fe20000004100 */
[CC--:B------:R-:W-:Y:S01]  /*27d00*/  FMUL.FTZ R16, R7.reuse, R4.reuse ;  /* 0x0000000407107220 */ /* 0x0c0fe20000410000 */
[----:B------:R-:W-:Y:S01]  /*27d10*/  HADD2.F32 R12, -RZ, R18.H1_H1 ;  /* 0x30000012ff0c7230 */ /* 0x000fe20000004100 */
[-C--:B------:R-:W-:Y:S01]  /*27d20*/  FMUL.FTZ R18, R7, R3.reuse ;  /* 0x0000000307127220 */ /* 0x080fe20000410000 */
[----:B------:R-:W-:Y:S01]  /*27d30*/  HADD2.F32 R9, -RZ, R109.H1_H1 ;  /* 0x3000006dff097230 */ /* 0x000fe20000004100 */
[C---:B------:R-:W-:Y:S01]  /*27d40*/  FFMA.FTZ R40, R21.reuse, R3, R16 ;  /* 0x0000000315287223 */ /* 0x040fe20000010010 */
[----:B------:R-:W-:Y:S01]  /*27d50*/  HADD2.F32 R7, -RZ, R111.H0_H0 ;  /* 0x2000006fff077230 */ /* 0x000fe20000004100 */
[----:B------:R-:W-:Y:S01]  /*27d60*/  FFMA.FTZ R42, R21, R4, -R18 ;  /* 0x00000004152a7223 */ /* 0x000fe20000010812 */
[----:B------:R-:W-:Y:S01]  /*27d70*/  HADD2.F32 R10, -RZ, R19.H0_H0 ;  /* 0x20000013ff0a7230 */ /* 0x000fe20000004100 */
[C---:B------:R-:W-:Y:S01]  /*27d80*/  FMUL.FTZ R16, R13.reuse, R9 ;  /* 0x000000090d107220 */ /* 0x040fe20000410000 */
[----:B------:R-:W-:Y:S01]  /*27d90*/  HADD2.F32 R3, -RZ, R110.H1_H1 ;  /* 0x3000006eff037230 */ /* 0x000fe20000004100 */
[-C--:B------:R-:W-:Y:S01]  /*27da0*/  FMUL.FTZ R18, R13, R7.reuse ;  /* 0x000000070d127220 */ /* 0x080fe20000410000 */
[----:B------:R-:W-:Y:S01]  /*27db0*/  HADD2.F32 R4, -RZ, R111.H1_H1 ;  /* 0x3000006fff047230 */ /* 0x000fe20000004100 */
[----:B------:R-:W-:Y:S01]  /*27dc0*/  FFMA.FTZ R37, R22, R7, -R16 ;  /* 0x0000000716257223 */ /* 0x000fe20000010810 */
[----:B------:R-:W-:Y:S01]  /*27dd0*/  HADD2.F32 R8, -RZ, R19.H1_H1 ;  /* 0x30000013ff087230 */ /* 0x000fe20000004100 */
[CC--:B------:R-:W-:Y:S01]  /*27de0*/  FMUL.FTZ R13, R10.reuse, R3.reuse ;  /* 0x000000030a0d7220 */ /* 0x0c0fe20000410000 */
[--C-:B------:R-:W-:Y:S01]  /*27df0*/  HADD2.F32 R17, -RZ, R15.reuse.H0_H0 ;  /* 0x2000000fff117230 */ /* 0x100fe20000004100 */
[----:B------:R-:W-:Y:S01]  /*27e00*/  FMUL.FTZ R10, R10, R4 ;  /* 0x000000040a0a7220 */ /* 0x000fe20000410000 */
[----:B------:R-:W-:Y:S01]  /*27e10*/  HADD2.F32 R15, -RZ, R15.H1_H1 ;  /* 0x3000000fff0f7230 */ /* 0x000fe20000004100 */
[----:B------:R-:W-:Y:S01]  /*27e20*/  FMUL.FTZ R7, R8, R30 ;  /* 0x0000001e08077220 */ /* 0x000fe20000410000 */
[----:B------:R-:W-:Y:S01]  /*27e30*/  HADD2.F32 R16, -RZ, R25.H0_H0 ;  /* 0x20000019ff107230 */ /* 0x000fe20000004100 */
[C---:B------:R-:W-:Y:S01]  /*27e40*/  FFMA.FTZ R19, R17.reuse, R4, -R13 ;  /* 0x0000000411137223 */ /* 0x040fe2000001080d */
[----:B------:R-:W-:Y:S01]  /*27e50*/  HADD2.F32 R21, -RZ, R31.H0_H0 ;  /* 0x2000001fff157230 */ /* 0x000fe20000004100 */
[----:B------:R-:W-:Y:S01]  /*27e60*/  FFMA.FTZ R13, R17, R3, R10 ;  /* 0x00000003110d7223 */ /* 0x000fe2000001000a */
[----:B------:R-:W-:Y:S01]  /*27e70*/  HADD2.F32 R17, -RZ, R32.H0_H0 ;  /* 0x20000020ff117230 */ /* 0x000fe20000004100 */
[----:B------:R-:W-:Y:S01]  /*27e80*/  FFMA.FTZ R22, R22, R9, R18 ;  /* 0x0000000916167223 */ /* 0x000fe20000010012 */
[----:B------:R-:W-:Y:S01]  /*27e90*/  HADD2.F32 R18, -RZ, R33.H0_H0 ;  /* 0x20000021ff127230 */ /* 0x000fe20000004100 */
[----:B------:R-:W-:-:S02]  /*27ea0*/  FMUL.FTZ R4, R8, R16 ;  /* 0x0000001008047220 */ /* 0x000fc40000410000 */
[----:B------:R-:W-:Y:S01]  /*27eb0*/  FFMA.FTZ R3, R15, R16, -R7 ;  /* 0x000000100f037223 */ /* 0x000fe20000010807 */
[----:B------:R-:W-:Y:S01]  /*27ec0*/  HADD2.F32 R16, -RZ, R36.H0_H0 ;  /* 0x20000024ff107230 */ /* 0x000fe20000004100 */
[----:B------:R-:W-:Y:S02]  /*27ed0*/  FMUL.FTZ R8, R14, R17 ;  /* 0x000000110e087220 */ /* 0x000fe40000410000 */
[----:B------:R-:W-:Y:S01]  /*27ee0*/  FMUL.FTZ R10, R12, R21 ;  /* 0x000000150c0a7220 */ /* 0x000fe20000410000 */
[----:B------:R-:W-:Y:S01]  /*27ef0*/  F2FP.PACK_AB R19, R3, R19 ;  /* 0x000000130313723e */ /* 0x000fe200000000ff */
[----:B------:R-:W-:Y:S02]  /*27f00*/  FMUL.FTZ R7, R14, R16 ;  /* 0x000000100e077220 */ /* 0x000fe40000410000 */
[----:B------:R-:W-:Y:S02]  /*27f10*/  FMUL.FTZ R9, R12, R18 ;  /* 0x000000120c097220 */ /* 0x000fe40000410000 */
[----:B------:R-:W-:-:S02]  /*27f20*/  FFMA.FTZ R4, R15, R30, R4 ;  /* 0x0000001e0f047223 */ /* 0x000fc40000010004 */
[----:B------:R-:W-:Y:S02]  /*27f30*/  FFMA.FTZ R8, R24, R16, -R8 ;  /* 0x0000001018087223 */ /* 0x000fe40000010808 */
[----:B------:R-:W-:Y:S01]  /*27f40*/  FFMA.FTZ R10, R20, R18, -R10 ;  /* 0x00000012140a7223 */ /* 0x000fe2000001080a */
[----:B------:R-:W-:Y:S01]  /*27f50*/  F2FP.PACK_AB R15, R4, R13 ;  /* 0x0000000d040f723e */ /* 0x000fe200000000ff */
[----:B------:R-:W-:Y:S01]  /*27f60*/  FFMA.FTZ R7, R24, R17, R7 ;  /* 0x0000001118077223 */ /* 0x000fe20000010007 */
[----:B------:R-:W-:Y:S01]  /*27f70*/  F2FP.PACK_AB R17, R39, R44 ;  /* 0x0000002c2711723e */ /* 0x000fe200000000ff */
[----:B------:R-:W-:Y:S01]  /*27f80*/  FFMA.FTZ R9, R20, R21, R9 ;  /* 0x0000001514097223 */ /* 0x000fe20000010009 */
[----:B------:R-:W-:Y:S02]  /*27f90*/  F2FP.PACK_AB R16, R8, R42 ;  /* 0x0000002a0810723e */ /* 0x000fe400000000ff */
[----:B------:R-:W-:Y:S02]  /*27fa0*/  F2FP.PACK_AB R18, R10, R37 ;  /* 0x000000250a12723e */ /* 0x000fe400000000ff */
[----:B------:R-:W-:-:S02]  /*27fb0*/  F2FP.PACK_AB R13, R38, R43 ;  /* 0x0000002b260d723e */ /* 0x000fc400000000ff */
[----:B------:R-:W-:Y:S01]  /*27fc0*/  F2FP.PACK_AB R12, R7, R40 ;  /* 0x00000028070c723e */ /* 0x000fe200000000ff */
[----:B------:R1:W-:Y:S01]  /*27fd0*/  ST.E.128 [R28.64], R16 ;  /* 0x000000101c007985 */ /* 0x0003e2000c101d04 */
[----:B------:R-:W-:-:S05]  /*27fe0*/  F2FP.PACK_AB R14, R9, R22 ;  /* 0x00000016090e723e */ /* 0x000fca00000000ff */
[----:B------:R1:W-:Y:S02]  /*27ff0*/  ST.E.128 [R26.64], R12 ;  /* 0x0000000c1a007985 */ /* 0x0003e4000c101d04 */
.L_x_2124:
[----:B------:R-:W-:Y:S05]  /*28000*/  BSYNC B0 ;  /* 0x0000000000007941 */ /* 0x000fea0003800000 */
.L_x_2123:
[----:B------:R-:W-:-:S04]  /*28010*/  IADD3 R3, R56, 0x40, RZ ;  /* 0x0000004038037810 */ /* 0x000fc80007ffe0ff */
[----:B------:R-:W-:-:S13]  /*28020*/  ISETP.GE.AND P0, PT, R3, R0, PT ;  /* 0x000000000300720c */ /* 0x000fda0003f06270 */
[----:B------:R-:W-:Y:S05]  /*28030*/  @P0 BRA `(.L_x_2122) ;  /* 0x0000068000000947 */ /* 0x000fea0003800000 */
[----:B------:R-:W-:-:S04]  /*28040*/  SHF.R.S32.HI R7, RZ, 0x1f, R3 ;  /* 0x0000001fff077819 */ /* 0x000fc80000011403 */
[CC--:B------:R-:W-:Y:S02]  /*28050*/  LEA.HI R4, R7.reuse, R3.reuse, RZ, 0x3 ;  /* 0x0000000307047211 */ /* 0x0c0fe400078f18ff */
[----:B------:R-:W-:Y:S02]  /*28060*/  LEA.HI R3, R7, R3, RZ, 0x6 ;  /* 0x0000000307037211 */ /* 0x000fe400078f30ff */
[--C-:B------:R-:W-:Y:S02]  /*28070*/  SHF.R.S32.HI R7, RZ, 0x3, R4.reuse ;  /* 0x00000003ff077819 */ /* 0x100fe40000011404 */
[----:B------:R-:W-:Y:S02]  /*28080*/  SHF.L.U32 R8, R3, 0x7, RZ ;  /* 0x0000000703087819 */ /* 0x000fe400000006ff */
[----:B------:R-:W-:Y:S02]  /*28090*/  LEA.HI R3, R0, R7, RZ, 0x1d ;  /* 0x0000000700037211 */ /* 0x000fe400078fe8ff */
[----:B------:R-:W-:-:S02]  /*280a0*/  LOP3.LUT R7, R2, 0x38, R4, 0xf8, !PT ;  /* 0x0000003802077812 */ /* 0x000fc400078ef804 */
[----:B------:R-:W-:Y:S02]  /*280b0*/  SHF.R.S32.HI R4, RZ, 0x1f, R3 ;  /* 0x0000001fff047819 */ /* 0x000fe40000011403 */
[----:B------:R-:W-:Y:S02]  /*280c0*/  LOP3.LUT R9, R8, 0xffffe000, RZ, 0xc0, !PT ;  /* 0xffffe00008097812 */ /* 0x000fe400078ec0ff */
[----:B------:R-:W-:Y:S02]  /*280d0*/  SHF.L.U32 R8, R3, 0x3, RZ ;  /* 0x0000000303087819 */ /* 0x000fe400000006ff */
[----:B------:R-:W-:Y:S02]  /*280e0*/  LEA.HI R3, R4, R3, RZ, 0x3 ;  /* 0x0000000304037211 */ /* 0x000fe400078f18ff */
[----:B------:R-:W-:Y:S02]  /*280f0*/  LOP3.LUT R4, R2, 0x38, R8, 0xf8, !PT ;  /* 0x0000003802047812 */ /* 0x000fe400078ef808 */
[----:B------:R-:W-:-:S02]  /*28100*/  SHF.L.U32 R2, R3, 0xa, RZ ;  /* 0x0000000a03027819 */ /* 0x000fc400000006ff */
[-C--:B------:R-:W-:Y:S02]  /*28110*/  LOP3.LUT R3, R4, R45.reuse, RZ, 0x3c, !PT ;  /* 0x0000002d04037212 */ /* 0x080fe400078e3cff */
[----:B------:R-:W-:Y:S02]  /*28120*/  LOP3.LUT R2, R2, 0xffffe000, RZ, 0xc0, !PT ;  /* 0xffffe00002027812 */ /* 0x000fe400078ec0ff */
[----:B------:R-:W-:Y:S02]  /*28130*/  LOP3.LUT R7, R7, R45, RZ, 0x3c, !PT ;  /* 0x0000002d07077212 */ /* 0x000fe400078e3cff */
[--C-:B------:R-:W-:Y:S02]  /*28140*/  IADD3 R2, R3, R2, R23.reuse ;  /* 0x0000000203027210 */ /* 0x100fe40007ffe017 */
[----:B------:R-:W-:-:S03]  /*28150*/  IADD3 R7, R7, R9, R23 ;  /* 0x0000000907077210 */ /* 0x000fc60007ffe017 */
[----:B-1---5:R-:W-:-:S04]  /*28160*/  IMAD.WIDE.U32 R28, R2, 0x2, R34 ;  /* 0x00000002021c7825 */ /* 0x022fc800078e0022 */
[----:B------:R-:W-:Y:S01]  /*28170*/  IMAD.WIDE.U32 R30, R7, 0x2, R34 ;  /* 0x00000002071e7825 */ /* 0x000fe200078e0022 */
[----:B------:R-:W2:Y:S04]  /*28180*/  LD.E.128 R16, [R28.64] ;  /* 0x000000041c107980 */ /* 0x000ea8000c101d00 */
[----:B------:R-:W3:Y:S01]  /*28190*/  LD.E.128 R12, [R30.64] ;  /* 0x000000041e0c7980 */ /* 0x000ee2000c101d00 */
[--C-:B------:R-:W-:Y:S01]  /*281a0*/  HADD2.F32 R4, -RZ, R112.reuse.H0_H0 ;  /* 0x20000070ff047230 */ /* 0x100fe20000004100 */
[----:B------:R-:W-:Y:S01]  /*281b0*/  SHF.R.U32.HI R32, RZ, 0x10, R61 ;  /* 0x00000010ff207819 */ /* 0x000fe2000001163d */
[----:B------:R-:W-:Y:S01]  /*281c0*/  HADD2.F32 R2, -RZ, R112.H1_H1 ;  /* 0x30000070ff027230 */ /* 0x000fe20000004100 */
[----:B------:R-:W-:Y:S02]  /*281d0*/  SHF.R.U32.HI R27, RZ, 0x10, R65 ;  /* 0x00000010ff1b7819 */ /* 0x000fe40000011641 */
[----:B------:R-:W-:-:S02]  /*281e0*/  SHF.R.U32.HI R36, RZ, 0x10, R63 ;  /* 0x00000010ff247819 */ /* 0x000fc4000001163f */
[----:B------:R-:W-:Y:S02]  /*281f0*/  SHF.R.U32.HI R33, RZ, 0x10, R67 ;  /* 0x00000010ff217819 */ /* 0x000fe40000011643 */
[----:B------:R-:W-:Y:S02]  /*28200*/  SHF.R.U64 R39, R60, 0x10, R61 ;  /* 0x000000103c277819 */ /* 0x000fe4000000123d */
[----:B------:R-:W-:Y:S02]  /*28210*/  SHF.R.U64 R40, R62, 0x10, R63 ;  /* 0x000000103e287819 */ /* 0x000fe4000000123f */
[----:B------:R-:W-:Y:S02]  /*28220*/  SHF.R.U64 R37, R64, 0x10, R65 ;  /* 0x0000001040257819 */ /* 0x000fe40000001241 */
[----:B------:R-:W-:Y:S01]  /*28230*/  SHF.R.U64 R38, R66, 0x10, R67 ;  /* 0x0000001042267819 */ /* 0x000fe20000001243 */
[----:B--2---:R-:W-:Y:S02]  /*28240*/  HADD2.F32 R3, -RZ, R17.H0_H0 ;  /* 0x20000011ff037230 */ /* 0x004fe40000004100 */
[----:B---3--:R-:W-:-:S02]  /*28250*/  HADD2.F32 R20, -RZ, R15.H0_H0 ;  /* 0x2000000fff147230 */ /* 0x008fc40000004100 */
[----:B------:R-:W-:Y:S02]  /*28260*/  HADD2.F32 R25, -RZ, R15.H1_H1 ;  /* 0x3000000fff197230 */ /* 0x000fe40000004100 */
[--C-:B------:R-:W-:Y:S02]  /*28270*/  HADD2.F32 R22, -RZ, R13.reuse.H0_H0 ;  /* 0x2000000dff167230 */ /* 0x100fe40000004100 */
[----:B------:R-:W-:Y:S02]  /*28280*/  HADD2.F32 R21, -RZ, R13.H1_H1 ;  /* 0x3000000dff157230 */ /* 0x000fe40000004100 */
[--C-:B------:R-:W-:Y:S02]  /*28290*/  HADD2.F32 R23, -RZ, R14.reuse.H0_H0 ;  /* 0x2000000eff177230 */ /* 0x100fe40000004100 */
[----:B------:R-:W-:Y:S02]  /*282a0*/  HADD2.F32 R15, -RZ, R14.H1_H1 ;  /* 0x3000000eff0f7230 */ /* 0x000fe40000004100 */
[----:B------:R-:W-:-:S02]  /*282b0*/  HADD2.F32 R26, -RZ, R12.H0_H0 ;  /* 0x2000000cff1a7230 */ /* 0x000fc40000004100 */
[----:B------:R-:W-:Y:S02]  /*282c0*/  HADD2.F32 R24, -RZ, R12.H1_H1 ;  /* 0x3000000cff187230 */ /* 0x000fe40000004100 */
[--C-:B------:R-:W-:Y:S02]  /*282d0*/  HADD2.F32 R14, -RZ, R16.reuse.H0_H0 ;  /* 0x20000010ff0e7230 */ /* 0x100fe40000004100 */
[----:B------:R-:W-:Y:S01]  /*282e0*/  HADD2.F32 R13, -RZ, R16.H1_H1 ;  /* 0x30000010ff0d7230 */ /* 0x000fe20000004100 */
[C---:B------:R-:W-:Y:S01]  /*282f0*/  FMUL.FTZ R16, R3.reuse, R4 ;  /* 0x0000000403107220 */ /* 0x040fe20000410000 */
[--C-:B------:R-:W-:Y:S01]  /*28300*/  HADD2.F32 R12, -RZ, R18.reuse.H0_H0 ;  /* 0x20000012ff0c7230 */ /* 0x100fe20000004100 */
[----:B------:R-:W-:Y:S01]  /*28310*/  FMUL.FTZ R3, R3, R2 ;  /* 0x0000000203037220 */ /* 0x000fe20000410000 */
[----:B------:R-:W-:Y:S02]  /*28320*/  HADD2.F32 R10, -RZ, R18.H1_H1 ;  /* 0x30000012ff0a7230 */ /* 0x000fe40000004100 */
[----:B------:R-:W-:-:S02]  /*28330*/  HADD2.F32 R8, -RZ, R17.H1_H1 ;  /* 0x30000011ff087230 */ /* 0x000fc40000004100 */
[----:B------:R-:W-:Y:S01]  /*28340*/  HADD2.F32 R18, -RZ, R32.H0_H0 ;  /* 0x20000020ff127230 */ /* 0x000fe20000004100 */
[C---:B------:R-:W-:Y:S01]  /*28350*/  FFMA.FTZ R43, R22.reuse, R2, -R16 ;  /* 0x00000002162b7223 */ /* 0x040fe20000010810 */
[----:B------:R-:W-:Y:S01]  /*28360*/  HADD2.F32 R17, -RZ, R27.H0_H0 ;  /* 0x2000001bff117230 */ /* 0x000fe20000004100 */
[----:B------:R-:W-:Y:S01]  /*28370*/  FFMA.FTZ R42, R22, R4, R3 ;  /* 0x00000004162a7223 */ /* 0x000fe20000010003 */
[----:B------:R-:W-:Y:S01]  /*28380*/  HADD2.F32 R7, -RZ, R19.H0_H0 ;  /* 0x20000013ff077230 */ /* 0x000fe20000004100 */
[C---:B------:R-:W-:Y:S01]  /*28390*/  FMUL.FTZ R16, R8.reuse, R18 ;  /* 0x0000001208107220 */ /* 0x040fe20000410000 */
[--C-:B------:R-:W-:Y:S02]  /*283a0*/  HADD2.F32 R2, -RZ, R113.reuse.H0_H0 ;  /* 0x20000071ff027230 */ /* 0x100fe40000004100 */
[----:B------:R-:W-:Y:S01]  /*283b0*/  HADD2.F32 R3, -RZ, R113.H1_H1 ;  /* 0x30000071ff037230 */ /* 0x000fe20000004100 */
[-C--:B------:R-:W-:Y:S01]  /*283c0*/  FMUL.FTZ R4, R8, R17.reuse ;  /* 0x0000001108047220 */ /* 0x080fe20000410000 */
[----:B------:R-:W-:Y:S01]  /*283d0*/  HADD2.F32 R9, -RZ, R19.H1_H1 ;  /* 0x30000013ff097230 */ /* 0x000fe20000004100 */
[----:B------:R-:W-:Y:S01]  /*283e0*/  FFMA.FTZ R27, R21, R17, -R16 ;  /* 0x00000011151b7223 */ /* 0x000fe20000010810 */
[----:B------:R-:W-:Y:S01]  /*283f0*/  HADD2.F32 R17, -RZ, R36.H0_H0 ;  /* 0x20000024ff117230 */ /* 0x000fe20000004100 */
[----:B------:R-:W-:-:S02]  /*28400*/  FMUL.FTZ R8, R7, R2 ;  /* 0x0000000207087220 */ /* 0x000fc40000410000 */
[-C--:B------:R-:W-:Y:S02]  /*28410*/  FMUL.FTZ R7, R7, R3.reuse ;  /* 0x0000000307077220 */ /* 0x080fe40000410000 */
[----:B------:R-:W-:Y:S01]  /*28420*/  FFMA.FTZ R22, R21, R18, R4 ;  /* 0x0000001215167223 */ /* 0x000fe20000010004 */
[----:B------:R-:W-:Y:S01]  /*28430*/  HADD2.F32 R4, -RZ, R33.H0_H0 ;  /* 0x20000021ff047230 */ /* 0x000fe20000004100 */
[C---:B------:R-:W-:Y:S01]  /*28440*/  FFMA.FTZ R36, R20.reuse, R3, -R8 ;  /* 0x0000000314247223 */ /* 0x040fe20000010808 */
[----:B------:R-:W-:Y:S01]  /*28450*/  HADD2.F32 R3, -RZ, R114.H0_H0 ;  /* 0x20000072ff037230 */ /* 0x000fe20000004100 */
[----:B------:R-:W-:Y:S01]  /*28460*/  FFMA.FTZ R32, R20, R2, R7 ;  /* 0x0000000214207223 */ /* 0x000fe20000010007 */
[----:B------:R-:W-:Y:S01]  /*28470*/  HADD2.F32 R7, -RZ, R115.H0_H0 ;  /* 0x20000073ff077230 */ /* 0x000fe20000004100 */
[C---:B------:R-:W-:Y:S02]  /*28480*/  FMUL.FTZ R2, R9.reuse, R17 ;  /* 0x0000001109027220 */ /* 0x040fe40000410000 */
[----:B------:R-:W-:-:S02]  /*28490*/  FMUL.FTZ R9, R9, R4 ;  /* 0x0000000409097220 */ /* 0x000fc40000410000 */
[C---:B------:R-:W-:Y:S01]  /*284a0*/  FFMA.FTZ R19, R25.reuse, R4, -R2 ;  /* 0x0000000419137223 */ /* 0x040fe20000010802 */
[----:B------:R-:W-:Y:S01]  /*284b0*/  HADD2.F32 R2, -RZ, R114.H1_H1 ;  /* 0x30000072ff027230 */ /* 0x000fe20000004100 */
[C---:B------:R-:W-:Y:S01]  /*284c0*/  FMUL.FTZ R16, R14.reuse, R3 ;  /* 0x000000030e107220 */ /* 0x040fe20000410000 */
[----:B------:R-:W-:Y:S01]  /*284d0*/  HADD2.F32 R4, -RZ, R115.H1_H1 ;  /* 0x30000073ff047230 */ /* 0x000fe20000004100 */
[----:B------:R-:W-:Y:S02]  /*284e0*/  FMUL.FTZ R14, R14, R7 ;  /* 0x000000070e0e7220 */ /* 0x000fe40000410000 */
[----:B------:R-:W-:Y:S01]  /*284f0*/  FFMA.FTZ R9, R25, R17, R9 ;  /* 0x0000001119097223 */ /* 0x000fe20000010009 */
[----:B------:R-:W-:Y:S01]  /*28500*/  HADD2.F32 R17, -RZ, R39.H0_H0 ;  /* 0x20000027ff117230 */ /* 0x000fe20000004100 */
[----:B------:R-:W-:Y:S02]  /*28510*/  FMUL.FTZ R8, R12, R2 ;  /* 0x000000020c087220 */ /* 0x000fe40000410000 */
[C---:B------:R-:W-:Y:S01]  /*28520*/  FFMA.FTZ R21, R26.reuse, R7, -R16 ;  /* 0x000000071a157223 */ /* 0x040fe20000010810 */
[----:B------:R-:W-:Y:S01]  /*28530*/  HADD2.F32 R16, -RZ, R40.H0_H0 ;  /* 0x20000028ff107230 */ /* 0x000fe20000004100 */
[----:B------:R-:W-:Y:S01]  /*28540*/  FFMA.FTZ R20, R26, R3, R14 ;  /* 0x000000031a147223 */ /* 0x000fe2000001000e */
[----:B------:R-:W-:Y:S01]  /*28550*/  HADD2.F32 R14, -RZ, R37.H0_H0 ;  /* 0x20000025ff0e7230 */ /* 0x000fe20000004100 */
[-C--:B------:R-:W-:Y:S01]  /*28560*/  FMUL.FTZ R3, R12, R4.reuse ;  /* 0x000000040c037220 */ /* 0x080fe20000410000 */
[----:B------:R-:W-:Y:S01]  /*28570*/  HADD2.F32 R12, -RZ, R38.H0_H0 ;  /* 0x20000026ff0c7230 */ /* 0x000fe20000004100 */
[----:B------:R-:W-:-:S02]  /*28580*/  FFMA.FTZ R18, R23, R4, -R8 ;  /* 0x0000000417127223 */ /* 0x000fc40000010808 */
[----:B------:R-:W-:Y:S02]  /*28590*/  FFMA.FTZ R8, R23, R2, R3 ;  /* 0x0000000217087223 */ /* 0x000fe40000010003 */
[C---:B------:R-:W-:Y:S02]  /*285a0*/  FMUL.FTZ R3, R13.reuse, R17 ;  /* 0x000000110d037220 */ /* 0x040fe40000410000 */
[C---:B------:R-:W-:Y:S02]  /*285b0*/  FMUL.FTZ R7, R10.reuse, R16 ;  /* 0x000000100a077220 */ /* 0x040fe40000410000 */
[----:B------:R-:W-:Y:S02]  /*285c0*/  FMUL.FTZ R2, R13, R14 ;  /* 0x0000000e0d027220 */ /* 0x000fe40000410000 */
[----:B------:R-:W-:Y:S02]  /*285d0*/  FMUL.FTZ R4, R10, R12 ;  /* 0x0000000c0a047220 */ /* 0x000fe40000410000 */
[----:B------:R-:W-:-:S02]  /*285e0*/  FFMA.FTZ R3, R24, R14, -R3 ;  /* 0x0000000e18037223 */ /* 0x000fc40000010803 */
[C---:B------:R-:W-:Y:S02]  /*285f0*/  FFMA.FTZ R7, R15.reuse, R12, -R7 ;  /* 0x0000000c0f077223 */ /* 0x040fe40000010807 */
[----:B------:R-:W-:Y:S02]  /*28600*/  FFMA.FTZ R2, R24, R17, R2 ;  /* 0x0000001118027223 */ /* 0x000fe40000010002 */
[----:B------:R-:W-:Y:S01]  /*28610*/  FFMA.FTZ R4, R15, R16, R4 ;  /* 0x000000100f047223 */ /* 0x000fe20000010004 */
[----:B------:R-:W-:Y:S02]  /*28620*/  F2FP.PACK_AB R17, R27, R43 ;  /* 0x0000002b1b11723e */ /* 0x000fe400000000ff */
[----:B------:R-:W-:Y:S02]  /*28630*/  F2FP.PACK_AB R19, R19, R36 ;  /* 0x000000241313723e */ /* 0x000fe400000000ff */
[----:B------:R-:W-:Y:S02]  /*28640*/  F2FP.PACK_AB R16, R3, R21 ;  /* 0x000000150310723e */ /* 0x000fe400000000ff */
[----:B------:R-:W-:-:S02]  /*28650*/  F2FP.PACK_AB R18, R7, R18 ;  /* 0x000000120712723e */ /* 0x000fc400000000ff */
[----:B------:R-:W-:Y:S02]  /*28660*/  F2FP.PACK_AB R13, R22, R42 ;  /* 0x0000002a160d723e */ /* 0x000fe400000000ff */
[----:B------:R-:W-:Y:S02]  /*28670*/  F2FP.PACK_AB R15, R9, R32 ;  /* 0x00000020090f723e */ /* 0x000fe400000000ff */
[----:B------:R-:W-:Y:S02]  /*28680*/  F2FP.PACK_AB R12, R2, R20 ;  /* 0x00000014020c723e */ /* 0x000fe400000000ff */
[----:B------:R-:W-:Y:S01]  /*28690*/  F2FP.PACK_AB R14, R4, R8 ;  /* 0x00000008040e723e */ /* 0x000fe200000000ff */
[----:B------:R1:W-:Y:S04]  /*286a0*/  ST.E.128 [R30.64], R16 ;  /* 0x000000101e007985 */ /* 0x0003e8000c101d04 */
[----:B------:R1:W-:Y:S02]  /*286b0*/  ST.E.128 [R28.64], R12 ;  /* 0x0000000c1c007985 */ /* 0x0003e4000c101d04 */
.L_x_2122:
[----:B------:R-:W-:Y:S05]  /*286c0*/  BSYNC B1 ;  /* 0x0000000000017941 */ /* 0x000fea0003800000 */
.L_x_2121:
[----:B------:R-:W-:Y:S01]  /*286d0*/  IADD3 R3, R93, 0x40, RZ ;  /* 0x000000405d037810 */ /* 0x000fe20007ffe0ff */
[----:B------:R-:W-:Y:S03]  /*286e0*/  BSSY B1, `(.L_x_2125) ;  /* 0x00000db000017945 */ /* 0x000fe60003800000 */
[----:B------:R-:W-:-:S13]  /*286f0*/  ISETP.GE.AND P0, PT, R3, R58, PT ;  /* 0x0000003a0300720c */ /* 0x000fda0003f06270 */
[----:B------:R-:W-:Y:S05]  /*28700*/  @P0 BRA `(.L_x_2126) ;  /* 0x00000d8000000947 */ /* 0x000fea0003800000 */
[----:B------:R-:W-:Y:S01]  /*28710*/  ISETP.GE.AND P0, PT, R56, R0, PT ;  /* 0x000000003800720c */ /* 0x000fe20003f06270 */
[----:B------:R-:W-:Y:S01]  /*28720*/  IMAD.SHL.U32 R4, R3, 0x40, RZ ;  /* 0x0000004003047824 */ /* 0x000fe200078e00ff */
[----:B------:R-:W-:Y:S01]  /*28730*/  SHF.R.S32.HI R2, RZ, 0x1f, R3 ;  /* 0x0000001fff027819 */ /* 0x000fe20000011403 */
[----:B------:R-:W-:Y:S01]  /*28740*/  BSSY B0, `(.L_x_2127) ;  /* 0x000006a000007945 */ /* 0x000fe20003800000 */
[----:B------:R-:W-:Y:S02]  /*28750*/  SHF.R.U32.HI R46, RZ, 0x3, R0 ;  /* 0x00000003ff2e7819 */ /* 0x000fe40000011600 */
[----:B------:R-:W-:Y:S02]  /*28760*/  LEA.HI R3, R2, R3, RZ, 0x3 ;  /* 0x0000000302037211 */ /* 0x000fe400078f18ff */
[----:B------:R-:W-:-:S03]  /*28770*/  LOP3.LUT R2, R4, 0x1c0, RZ, 0xc0, !PT ;  /* 0x000001c004027812 */ /* 0x000fc600078ec0ff */
[----:B------:R-:W-:Y:S01]  /*28780*/  IMAD.SHL.U32 R3, R3, 0x40, RZ ;  /* 0x0000004003037824 */ /* 0x000fe200078e00ff */
[----:B------:R-:W-:-:S04]  /*28790*/  SHF.R.U32.HI R48, RZ, 0x3, R2 ;  /* 0x00000003ff307819 */ /* 0x000fc80000011602 */
[----:B-1----:R-:W-:Y:S01]  /*287a0*/  LOP3.LUT R26, R3, 0xfffffe00, RZ, 0xc0, !PT ;  /* 0xfffffe00031a7812 */ /* 0x002fe200078ec0ff */
[----:B------:R-:W-:Y:S05]  /*287b0*/  @P0 BRA `(.L_x_2128) ;  /* 0x0000062000000947 */ /* 0x000fea0003800000 */
[----:B------:R-:W-:Y:S02]  /*287c0*/  IADD3 R7, R41, R46, RZ ;  /* 0x0000002e29077210 */ /* 0x000fe40007ffe0ff */
[----:B------:R-:W-:Y:S02]  /*287d0*/  LOP3.LUT R3, R2, 0x38, R56, 0xf8, !PT ;  /* 0x0000003802037812 */ /* 0x000fe400078ef838 */
[----:B------:R-:W-:Y:S02]  /*287e0*/  SHF.R.S32.HI R8, RZ, 0x1f, R7 ;  /* 0x0000001fff087819 */ /* 0x000fe40000011407 */
[----:B------:R-:W-:Y:S02]  /*287f0*/  LOP3.LUT R4, R3, R48, RZ, 0x3c, !PT ;  /* 0x0000003003047212 */ /* 0x000fe400078e3cff */
[----:B------:R-:W-:Y:S02]  /*28800*/  SHF.L.U32 R3, R7, 0x3, RZ ;  /* 0x0000000307037819 */ /* 0x000fe400000006ff */
[----:B------:R-:W-:-:S02]  /*28810*/  LEA.HI R7, R8, R7, RZ, 0x3 ;  /* 0x0000000708077211 */ /* 0x000fc400078f18ff */
[----:B------:R-:W-:Y:S02]  /*28820*/  IADD3 R8, R26, R4, RZ ;  /* 0x000000041a087210 */ /* 0x000fe40007ffe0ff */
[----:B------:R-:W-:Y:S02]  /*28830*/  LOP3.LUT R4, R2, 0x38, R3, 0xf8, !PT ;  /* 0x0000003802047812 */ /* 0x000fe400078ef803 */
[----:B------:R-:W-:Y:S01]  /*28840*/  SHF.L.U32 R3, R7, 0xa, RZ ;  /* 0x0000000a07037819 */ /* 0x000fe200000006ff */
[----:B-----5:R-:W-:Y:S01]  /*28850*/  IMAD.WIDE.U32 R32, R8, 0x2, R34 ;  /* 0x0000000208207825 */ /* 0x020fe200078e0022 */
[----:B------:R-:W-:Y:S02]  /*28860*/  LOP3.LUT R4, R4, R48, RZ, 0x3c, !PT ;  /* 0x0000003004047212 */ /* 0x000fe400078e3cff */
[----:B------:R-:W-:Y:S02]  /*28870*/  LOP3.LUT R3, R3, 0xffffe000, RZ, 0xc0, !PT ;  /* 0xffffe00003037812 */ /* 0x000fe400078ec0ff */
[----:B------:R-:W2:Y:S02]  /*28880*/  LD.E.128 R12, [R32.64] ;  /* 0x00000004200c7980 */ /* 0x000ea4000c101d00 */
[----:B------:R-:W-:-:S05]  /*28890*/  IADD3 R3, R4, R3, R26 ;  /* 0x0000000304037210 */ /* 0x000fca0007ffe01a */
[----:B------:R-:W-:-:S05]  /*288a0*/  IMAD.WIDE.U32 R30, R3, 0x2, R34 ;  /* 0x00000002031e7825 */ /* 0x000fca00078e0022 */
[----:B----4-:R-:W3:Y:S01]  /*288b0*/  LD.E.128 R16, [R30.64] ;  /* 0x000000041e107980 */ /* 0x010ee2000c101d00 */
[----:B------:R-:W-:Y:S01]  /*288c0*/  SHF.R.U32.HI R36, RZ, 0x10, R73 ;  /* 0x00000010ff247819 */ /* 0x000fe20000011649 */
[--C-:B------:R-:W-:Y:S01]  /*288d0*/  HADD2.F32 R7, -RZ, R116.reuse.H0_H0 ;  /* 0x20000074ff077230 */ /* 0x100fe20000004100 */
[----:B------:R-:W-:Y:S01]  /*288e0*/  SHF.R.U32.HI R29, RZ, 0x10, R69 ;  /* 0x00000010ff1d7819 */ /* 0x000fe20000011645 */
[----:B------:R-:W-:Y:S01]  /*288f0*/  HADD2.F32 R3, -RZ, R116.H1_H1 ;  /* 0x30000074ff037230 */ /* 0x000fe20000004100 */
[----:B------:R-:W-:Y:S02]  /*28900*/  SHF.R.U32.HI R38, RZ, 0x10, R75 ;  /* 0x00000010ff267819 */ /* 0x000fe4000001164b */
[----:B------:R-:W-:Y:S02]  /*28910*/  SHF.R.U32.HI R37, RZ, 0x10, R71 ;  /* 0x00000010ff257819 */ /* 0x000fe40000011647 */
[----:B------:R-:W-:Y:S01]  /*28920*/  SHF.R.U64 R42, R72, 0x10, R73 ;  /* 0x00000010482a7819 */ /* 0x000fe20000001249 */
[----:B------:R-:W-:Y:S01]  /*28930*/  HADD2.F32 R38, -RZ, R38.H0_H0 ;  /* 0x20000026ff267230 */ /* 0x000fe20000004100 */
[----:B------:R-:W-:-:S02]  /*28940*/  SHF.R.U64 R43, R74, 0x10, R75 ;  /* 0x000000104a2b7819 */ /* 0x000fc4000000124b */
[----:B------:R-:W-:Y:S02]  /*28950*/  SHF.R.U64 R39, R68, 0x10, R69 ;  /* 0x0000001044277819 */ /* 0x000fe40000001245 */
[----:B------:R-:W-:Y:S01]  /*28960*/  SHF.R.U64 R40, R70, 0x10, R71 ;  /* 0x0000001046287819 */ /* 0x000fe20000001247 */
[--C-:B--2---:R-:W-:Y:S02]  /*28970*/  HADD2.F32 R20, -RZ, R13.reuse.H0_H0 ;  /* 0x2000000dff147230 */ /* 0x104fe40000004100 */
[----:B------:R-:W-:Y:S02]  /*28980*/  HADD2.F32 R22, -RZ, R13.H1_H1 ;  /* 0x3000000dff167230 */ /* 0x000fe40000004100 */
[--C-:B------:R-:W-:Y:S02]  /*28990*/  HADD2.F32 R27, -RZ, R14.reuse.H0_H0 ;  /* 0x2000000eff1b7230 */ /* 0x100fe40000004100 */
[----:B------:R-:W-:Y:S02]  /*289a0*/  HADD2.F32 R24, -RZ, R14.H1_H1 ;  /* 0x3000000eff187230 */ /* 0x000fe40000004100 */
[----:B------:R-:W-:-:S02]  /*289b0*/  HADD2.F32 R23, -RZ, R15.H0_H0 ;  /* 0x2000000fff177230 */ /* 0x000fc40000004100 */
[----:B------:R-:W-:Y:S02]  /*289c0*/  HADD2.F32 R21, -RZ, R15.H1_H1 ;  /* 0x3000000fff157230 */ /* 0x000fe40000004100 */
[--C-:B---3--:R-:W-:Y:S02]  /*289d0*/  HADD2.F32 R4, -RZ, R17.reuse.H0_H0 ;  /* 0x20000011ff047230 */ /* 0x108fe40000004100 */
[--C-:B------:R-:W-:Y:S02]  /*289e0*/  HADD2.F32 R9, -RZ, R16.reuse.H0_H0 ;  /* 0x20000010ff097230 */ /* 0x100fe40000004100 */
[----:B------:R-:W-:Y:S01]  /*289f0*/  HADD2.F32 R15, -RZ, R16.H1_H1 ;  /* 0x30000010ff0f7230 */ /* 0x000fe20000004100 */
[C---:B------:R-:W-:Y:S01]  /*28a00*/  FMUL.FTZ R16, R4.reuse, R7 ;  /* 0x0000000704107220 */ /* 0x040fe20000410000 */
[--C-:B------:R-:W-:Y:S01]  /*28a10*/  HADD2.F32 R14, -RZ, R18.reuse.H0_H0 ;  /* 0x20000012ff0e7230 */ /* 0x100fe20000004100 */
[-C--:B------:R-:W-:Y:S01]  /*28a20*/  FMUL.FTZ R4, R4, R3.reuse ;  /* 0x0000000304047220 */ /* 0x080fe20000410000 */
[----:B------:R-:W-:Y:S01]  /*28a30*/  HADD2.F32 R13, -RZ, R18.H1_H1 ;  /* 0x30000012ff0d7230 */ /* 0x000fe20000004100 */
[C---:B------:R-:W-:Y:S01]  /*28a40*/  FFMA.FTZ R47, R20.reuse, R3, -R16 ;  /* 0x00000003142f7223 */ /* 0x040fe20000010810 */
[----:B------:R-:W-:Y:S01]  /*28a50*/  HADD2.F32 R8, -RZ, R17.H1_H1 ;  /* 0x30000011ff087230 */ /* 0x000fe20000004100 */
[----:B------:R-:W-:Y:S01]  /*28a60*/  FFMA.FTZ R45, R20, R7, R4 ;  /* 0x00000007142d7223 */ /* 0x000fe20000010004 */
[----:B------:R-:W-:-:S02]  /*28a70*/  HADD2.F32 R18, -RZ, R36.H0_H0 ;  /* 0x20000024ff127230 */ /* 0x000fc40000004100 */
[----:B------:R-:W-:Y:S02]  /*28a80*/  HADD2.F32 R17, -RZ, R29.H0_H0 ;  /* 0x2000001dff117230 */ /* 0x000fe40000004100 */
[--C-:B------:R-:W-:Y:S01]  /*28a90*/  HADD2.F32 R3, -RZ, R117.reuse.H0_H0 ;  /* 0x20000075ff037230 */ /* 0x100fe20000004100 */
[C---:B------:R-:W-:Y:S01]  /*28aa0*/  FMUL.FTZ R16, R8.reuse, R18 ;  /* 0x0000001208107220 */ /* 0x040fe20000410000 */
[----:B------:R-:W-:Y:S01]  /*28ab0*/  HADD2.F32 R4, -RZ, R118.H0_H0 ;  /* 0x20000076ff047230 */ /* 0x000fe20000004100 */
[-C--:B------:R-:W-:Y:S01]  /*28ac0*/  FMUL.FTZ R7, R8, R17.reuse ;  /* 0x0000001108077220 */ /* 0x080fe20000410000 */
[--C-:B------:R-:W-:Y:S01]  /*28ad0*/  HADD2.F32 R25, -RZ, R12.reuse.H0_H0 ;  /* 0x2000000cff197230 */ /* 0x100fe20000004100 */
[C---:B------:R-:W-:Y:S01]  /*28ae0*/  FFMA.FTZ R29, R22.reuse, R17, -R16 ;  /* 0x00000011161d7223 */ /* 0x040fe20000010810 */
[----:B------:R-:W-:Y:S01]  /*28af0*/  HADD2.F32 R8, -RZ, R117.H1_H1 ;  /* 0x30000075ff087230 */ /* 0x000fe20000004100 */
[CC--:B------:R-:W-:Y:S01]  /*28b00*/  FMUL.FTZ R16, R9.reuse, R3.reuse ;  /* 0x0000000309107220 */ /* 0x0c0fe20000410000 */
[----:B------:R-:W-:Y:S01]  /*28b10*/  HADD2.F32 R28, -RZ, R12.H1_H1 ;  /* 0x3000000cff1c7230 */ /* 0x000fe20000004100 */
[----:B------:R-:W-:Y:S01]  /*28b20*/  FMUL.FTZ R9, R9, R4 ;  /* 0x0000000409097220 */ /* 0x000fe20000410000 */
[----:B------:R-:W-:Y:S01]  /*28b30*/  HADD2.F32 R12, -RZ, R19.H0_H0 ;  /* 0x20000013ff0c7230 */ /* 0x000fe20000004100 */
[----:B------:R-:W-:Y:S01]  /*28b40*/  FFMA.FTZ R22, R22, R18, R7 ;  /* 0x0000001216167223 */ /* 0x000fe20000010007 */
[--C-:B------:R-:W-:Y:S01]  /*28b50*/  HADD2.F32 R7, -RZ, R119.reuse.H0_H0 ;  /* 0x20000077ff077230 */ /* 0x100fe20000004100 */
[C---:B------:R-:W-:Y:S01]  /*28b60*/  FFMA.FTZ R44, R25.reuse, R4, -R16 ;  /* 0x00000004192c7223 */ /* 0x040fe20000010810 */
[----:B------:R-:W-:Y:S01]  /*28b70*/  HADD2.F32 R4, -RZ, R119.H1_H1 ;  /* 0x30000077ff047230 */ /* 0x000fe20000004100 */
[----:B------:R-:W-:Y:S01]  /*28b80*/  FFMA.FTZ R36, R25, R3, R9 ;  /* 0x0000000319247223 */ /* 0x000fe20000010009 */
[----:B------:R-:W-:Y:S01]  /*28b90*/  HADD2.F32 R3, -RZ, R118.H1_H1 ;  /* 0x30000076ff037230 */ /* 0x000fe20000004100 */
[C---:B------:R-:W-:Y:S01]  /*28ba0*/  FMUL.FTZ R9, R14.reuse, R8 ;  /* 0x000000080e097220 */ /* 0x040fe20000410000 */
[----:B------:R-:W-:Y:S01]  /*28bb0*/  HADD2.F32 R10, -RZ, R19.H1_H1 ;  /* 0x30000013ff0a7230 */ /* 0x000fe20000004100 */
[-C--:B------:R-:W-:Y:S01]  /*28bc0*/  FMUL.FTZ R16, R14, R7.reuse ;  /* 0x000000070e107220 */ /* 0x080fe20000410000 */
[----:B------:R-:W-:Y:S01]  /*28bd0*/  HADD2.F32 R17, -RZ, R37.H0_H0 ;  /* 0x20000025ff117230 */ /* 0x000fe20000004100 */
[----:B------:R-:W-:Y:S01]  /*28be0*/  FFMA.FTZ R25, R27, R7, -R9 ;  /* 0x000000071b197223 */ /* 0x000fe20000010809 */
[----:B------:R-:W-:Y:S01]  /*28bf0*/  HADD2.F32 R19, -RZ, R42.H0_H0 ;  /* 0x2000002aff137230 */ /* 0x000fe20000004100 */
[C---:B------:R-:W-:Y:S01]  /*28c00*/  FMUL.FTZ R14, R12.reuse, R3 ;  /* 0x000000030c0e7220 */ /* 0x040fe20000410000 */
[----:B------:R-:W-:Y:S01]  /*28c10*/  HADD2.F32 R18, -RZ, R43.H0_H0 ;  /* 0x2000002bff127230 */ /* 0x000fe20000004100 */
[----:B------:R-:W-:-:S02]  /*28c20*/  FMUL.FTZ R9, R12, R4 ;  /* 0x000000040c097220 */ /* 0x000fc40000410000 */
[C---:B------:R-:W-:Y:S02]  /*28c30*/  FMUL.FTZ R7, R10.reuse, R38 ;  /* 0x000000260a077220 */ /* 0x040fe40000410000 */
[C---:B------:R-:W-:Y:S02]  /*28c40*/  FFMA.FTZ R14, R23.reuse, R4, -R14 ;  /* 0x00000004170e7223 */ /* 0x040fe4000001080e */
[----:B------:R-:W-:Y:S02]  /*28c50*/  FFMA.FTZ R12, R23, R3, R9 ;  /* 0x00000003170c7223 */ /* 0x000fe40000010009 */
[----:B------:R-:W-:Y:S01]  /*28c60*/  FFMA.FTZ R20, R27, R8, R16 ;  /* 0x000000081b147223 */ /* 0x000fe20000010010 */
[----:B------:R-:W-:Y:S01]  /*28c70*/  HADD2.F32 R16, -RZ, R40.H0_H0 ;  /* 0x20000028ff107230 */ /* 0x000fe20000004100 */
[-C--:B------:R-:W-:Y:S02]  /*28c80*/  FMUL.FTZ R4, R10, R17.reuse ;  /* 0x000000110a047220 */ /* 0x080fe40000410000 */
[----:B------:R-:W-:Y:S01]  /*28c90*/  FFMA.FTZ R3, R21, R17, -R7 ;  /* 0x0000001115037223 */ /* 0x000fe20000010807 */
[----:B------:R-:W-:Y:S01]  /*28ca0*/  HADD2.F32 R17, -RZ, R39.H0_H0 ;  /* 0x20000027ff117230 */ /* 0x000fe20000004100 */
[----:B------:R-:W-:-:S02]  /*28cb0*/  FMUL.FTZ R8, R15, R19 ;  /* 0x000000130f087220 */ /* 0x000fc40000410000 */
[----:B------:R-:W-:Y:S02]  /*28cc0*/  FMUL.FTZ R10, R13, R18 ;  /* 0x000000120d0a7220 */ /* 0x000fe40000410000 */
[----:B------:R-:W-:Y:S02]  /*28cd0*/  FMUL.FTZ R7, R15, R17 ;  /* 0x000000110f077220 */ /* 0x000fe40000410000 */
[----:B------:R-:W-:Y:S01]  /*28ce0*/  FMUL.FTZ R9, R13, R16 ;  /* 0x000000100d097220 */ /* 0x000fe20000410000 */
[----:B------:R-:W-:Y:S01]  /*28cf0*/  F2FP.PACK_AB R13, R22, R45 ;  /* 0x0000002d160d723e */ /* 0x000fe200000000ff */
[----:B------:R-:W-:Y:S02]  /*28d00*/  FFMA.FTZ R4, R21, R38, R4 ;  /* 0x0000002615047223 */ /* 0x000fe40000010004 */
[----:B------:R-:W-:Y:S01]  /*28d10*/  FFMA.FTZ R8, R28, R17, -R8 ;  /* 0x000000111c087223 */ /* 0x000fe20000010808 */
[----:B------:R-:W-:Y:S01]  /*28d20*/  F2FP.PACK_AB R17, R29, R47 ;  /* 0x0000002f1d11723e */ /* 0x000fe200000000ff */
[----:B------:R-:W-:Y:S01]  /*28d30*/  FFMA.FTZ R10, R24, R16, -R10 ;  /* 0x00000010180a7223 */ /* 0x000fe2000001080a */
[----:B------:R-:W-:Y:S01]  /*28d40*/  F2FP.PACK_AB R15, R4, R12 ;  /* 0x0000000c040f723e */ /* 0x000fe200000000ff */
[----:B------:R-:W-:Y:S01]  /*28d50*/  FFMA.FTZ R7, R28, R19, R7 ;  /* 0x000000131c077223 */ /* 0x000fe20000010007 */
[----:B------:R-:W-:Y:S01]  /*28d60*/  F2FP.PACK_AB R19, R3, R14 ;  /* 0x0000000e0313723e */ /* 0x000fe200000000ff */
[----:B------:R-:W-:Y:S01]  /*28d70*/  FFMA.FTZ R9, R24, R18, R9 ;  /* 0x0000001218097223 */ /* 0x000fe20000010009 */
[----:B------:R-:W-:-:S02]  /*28d80*/  F2FP.PACK_AB R16, R8, R44 ;  /* 0x0000002c0810723e */ /* 0x000fc400000000ff */
[----:B------:R-:W-:Y:S02]  /*28d90*/  F2FP.PACK_AB R18, R10, R25 ;  /* 0x000000190a12723e */ /* 0x000fe400000000ff */
[----:B------:R-:W-:Y:S02]  /*28da0*/  F2FP.PACK_AB R12, R7, R36 ;  /* 0x00000024070c723e */ /* 0x000fe400000000ff */
[----:B------:R-:W-:Y:S01]  /*28db0*/  F2FP.PACK_AB R14, R9, R20 ;  /* 0x00000014090e723e */ /* 0x000fe200000000ff */
[----:B------:R1:W-:Y:S04]  /*28dc0*/  ST.E.128 [R32.64], R16 ;  /* 0x0000001020007985 */ /* 0x0003e8000c101d04 */
[----:B------:R1:W-:Y:S02]  /*28dd0*/  ST.E.128 [R30.64], R12 ;  /* 0x0000000c1e007985 */ /* 0x0003e4000c101d04 */
.L_x_2128:
[----:B------:R-:W-:Y:S05]  /*28de0*/  BSYNC B0 ;  /* 0x0000000000007941 */ /* 0x000fea0003800000 */
.L_x_2127:
[----:B------:R-:W-:-:S04]  /*28df0*/  IADD3 R4, R56, 0x40, RZ ;  /* 0x0000004038047810 */ /* 0x000fc80007ffe0ff */
[----:B------:R-:W-:-:S13]  /*28e00*/  ISETP.GE.AND P0, PT, R4, R0, PT ;  /* 0x000000000400720c */ /* 0x000fda0003f06270 */
[----:B------:R-:W-:Y:S05]  /*28e10*/  @P0 BRA `(.L_x_2126) ;  /* 0x0000067000000947 */ /* 0x000fea0003800000 */
[----:B------:R-:W-:-:S04]  /*28e20*/  SHF.R.S32.HI R7, RZ, 0x1f, R4 ;  /* 0x0000001fff077819 */ /* 0x000fc80000011404 */
[CC--:B------:R-:W-:Y:S02]  /*28e30*/  LEA.HI R3, R7.reuse, R4.reuse, RZ, 0x6 ;  /* 0x0000000407037211 */ /* 0x0c0fe400078f30ff */
[----:B------:R-:W-:Y:S02]  /*28e40*/  LEA.HI R4, R7, R4, RZ, 0x3 ;  /* 0x0000000407047211 */ /* 0x000fe400078f18ff */
[----:B------:R-:W-:Y:S02]  /*28e50*/  SHF.L.U32 R7, R3, 0x7, RZ ;  /* 0x0000000703077819 */ /* 0x000fe400000006ff */
[----:B------:R-:W-:Y:S02]  /*28e60*/  LEA.HI.SX32 R3, R4, R46, 0x1d ;  /* 0x0000002e04037211 */ /* 0x000fe400078feaff */
[----:B------:R-:W-:Y:S02]  /*28e70*/  LOP3.LUT R8, R2, 0x38, R4, 0xf8, !PT ;  /* 0x0000003802087812 */ /* 0x000fe400078ef804 */
[----:B------:R-:W-:-:S02]  /*28e80*/  SHF.R.S32.HI R4, RZ, 0x1f, R3 ;  /* 0x0000001fff047819 */ /* 0x000fc40000011403 */
[----:B------:R-:W-:Y:S02]  /*28e90*/  LOP3.LUT R9, R7, 0xffffe000, RZ, 0xc0, !PT ;  /* 0xffffe00007097812 */ /* 0x000fe400078ec0ff */
[----:B------:R-:W-:Y:S02]  /*28ea0*/  LOP3.LUT R7, R8, R48, RZ, 0x3c, !PT ;  /* 0x0000003008077212 */ /* 0x000fe400078e3cff */
[----:B------:R-:W-:Y:S02]  /*28eb0*/  SHF.L.U32 R8, R3, 0x3, RZ ;  /* 0x0000000303087819 */ /* 0x000fe400000006ff */
[----:B------:R-:W-:Y:S02]  /*28ec0*/  LEA.HI R3, R4, R3, RZ, 0x3 ;  /* 0x0000000304037211 */ /* 0x000fe400078f18ff */
[----:B------:R-:W-:Y:S02]  /*28ed0*/  LOP3.LUT R4, R2, 0x38, R8, 0xf8, !PT ;  /* 0x0000003802047812 */ /* 0x000fe400078ef808 */
[----:B------:R-:W-:-:S02]  /*28ee0*/  SHF.L.U32 R2, R3, 0xa, RZ ;  /* 0x0000000a03027819 */ /* 0x000fc400000006ff */
[----:B------:R-:W-:Y:S02]  /*28ef0*/  LOP3.LUT R3, R4, R48, RZ, 0x3c, !PT ;  /* 0x0000003004037212 */ /* 0x000fe400078e3cff */
[----:B------:R-:W-:Y:S02]  /*28f00*/  LOP3.LUT R2, R2, 0xffffe000, RZ, 0xc0, !PT ;  /* 0xffffe00002027812 */ /* 0x000fe400078ec0ff */
[--C-:B------:R-:W-:Y:S02]  /*28f10*/  IADD3 R7, R7, R9, R26.reuse ;  /* 0x0000000907077210 */ /* 0x100fe40007ffe01a */
[----:B------:R-:W-:-:S03]  /*28f20*/  IADD3 R2, R3, R2, R26 ;  /* 0x0000000203027210 */ /* 0x000fc60007ffe01a */
[----:B-1---5:R-:W-:-:S04]  /*28f30*/  IMAD.WIDE.U32 R30, R7, 0x2, R34 ;  /* 0x00000002071e7825 */ /* 0x022fc800078e0022 */
[----:B------:R-:W-:Y:S01]  /*28f40*/  IMAD.WIDE.U32 R28, R2, 0x2, R34 ;  /* 0x00000002021c7825 */ /* 0x000fe200078e0022 */
[----:B------:R-:W2:Y:S04]  /*28f50*/  LD.E.128 R12, [R30.64] ;  /* 0x000000041e0c7980 */ /* 0x000ea8000c101d00 */
[----:B----4-:R-:W3:Y:S01]  /*28f60*/  LD.E.128 R16, [R28.64] ;  /* 0x000000041c107980 */ /* 0x010ee2000c101d00 */
        /* <DEDUP_REMOVED lines=10> */
[--C-:B--2---:R-:W-:Y:S02]  /*29010*/  HADD2.F32 R21, -RZ, R13.reuse.H0_H0 ;  /* 0x2000000dff157230 */ /* 0x104fe40000004100 */
[----:B------:R-:W-:-:S02]  /*29020*/  HADD2.F32 R25, -RZ, R13.H1_H1 ;  /* 0x3000000dff197230 */ /* 0x000fc40000004100 */
[----:B---3--:R-:W-:Y:S02]  /*29030*/  HADD2.F32 R3, -RZ, R19.H0_H0 ;  /* 0x20000013ff037230 */ /* 0x008fe40000004100 */
[--C-:B------:R-:W-:Y:S02]  /*29040*/  HADD2.F32 R23, -RZ, R14.reuse.H0_H0 ;  /* 0x2000000eff177230 */ /* 0x100fe40000004100 */
[----:B------:R-:W-:Y:S02]  /*29050*/  HADD2.F32 R22, -RZ, R14.H1_H1 ;  /* 0x3000000eff167230 */ /* 0x000fe40000004100 */
[--C-:B------:R-:W-:Y:S02]  /*29060*/  HADD2.F32 R26, -RZ, R12.reuse.H0_H0 ;  /* 0x2000000cff1a7230 */ /* 0x100fe40000004100 */
[----:B------:R-:W-:Y:S02]  /*29070*/  HADD2.F32 R24, -RZ, R12.H1_H1 ;  /* 0x3000000cff187230 */ /* 0x000fe40000004100 */
[----:B------:R-:W-:-:S02]  /*29080*/  HADD2.F32 R14, -RZ, R16.H0_H0 ;  /* 0x20000010ff0e7230 */ /* 0x000fc40000004100 */
[----:B------:R-:W-:Y:S01]  /*29090*/  HADD2.F32 R13, -RZ, R16.H1_H1 ;  /* 0x30000010ff0d7230 */ /* 0x000fe20000004100 */
[C---:B------:R-:W-:Y:S01]  /*290a0*/  FMUL.FTZ R16, R3.reuse, R4 ;  /* 0x0000000403107220 */ /* 0x040fe20000410000 */
[----:B------:R-:W-:Y:S01]  /*290b0*/  HADD2.F32 R20, -RZ, R15.H0_H0 ;  /* 0x2000000fff147230 */ /* 0x000fe20000004100 */
[-C--:B------:R-:W-:Y:S01]  /*290c0*/  FMUL.FTZ R3, R3, R2.reuse ;  /* 0x0000000203037220 */ /* 0x080fe20000410000 */
[--C-:B------:R-:W-:Y:S02]  /*290d0*/  HADD2.F32 R12, -RZ, R18.reuse.H0_H0 ;  /* 0x20000012ff0c7230 */ /* 0x100fe40000004100 */
[----:B------:R-:W-:Y:S01]  /*290e0*/  HADD2.F32 R9, -RZ, R18.H1_H1 ;  /* 0x30000012ff097230 */ /* 0x000fe20000004100 */
[C---:B------:R-:W-:Y:S01]  /*290f0*/  FFMA.FTZ R43, R20.reuse, R2, -R16 ;  /* 0x00000002142b7223 */ /* 0x040fe20000010810 */
[----:B------:R-:W-:Y:S01]  /*29100*/  HADD2.F32 R7, -RZ, R19.H1_H1 ;  /* 0x30000013ff077230 */ /* 0x000fe20000004100 */
[----:B------:R-:W-:Y:S01]  /*29110*/  FFMA.FTZ R42, R20, R4, R3 ;  /* 0x00000004142a7223 */ /* 0x000fe20000010003 */
[----:B------:R-:W-:-:S02]  /*29120*/  HADD2.F32 R18, -RZ, R32.H0_H0 ;  /* 0x20000020ff127230 */ /* 0x000fc40000004100 */
[--C-:B------:R-:W-:Y:S02]  /*29130*/  HADD2.F32 R8, -RZ, R17.reuse.H0_H0 ;  /* 0x20000011ff087230 */ /* 0x100fe40000004100 */
[----:B------:R-:W-:Y:S01]  /*29140*/  HADD2.F32 R10, -RZ, R17.H1_H1 ;  /* 0x30000011ff0a7230 */ /* 0x000fe20000004100 */
[----:B------:R-:W-:Y:S01]  /*29150*/  FMUL.FTZ R16, R7, R18 ;  /* 0x0000001207107220 */ /* 0x000fe20000410000 */
[----:B------:R-:W-:Y:S02]  /*29160*/  HADD2.F32 R15, -RZ, R15.H1_H1 ;  /* 0x3000000fff0f7230 */ /* 0x000fe40000004100 */
[----:B------:R-:W-:Y:S02]  /*29170*/  HADD2.F32 R17, -RZ, R27.H0_H0 ;  /* 0x2000001bff117230 */ /* 0x000fe40000004100 */
[--C-:B------:R-:W-:Y:S02]  /*29180*/  HADD2.F32 R2, -RZ, R121.reuse.H0_H0 ;  /* 0x20000079ff027230 */ /* 0x100fe40000004100 */
[----:B------:R-:W-:Y:S01]  /*29190*/  HADD2.F32 R3, -RZ, R121.H1_H1 ;  /* 0x30000079ff037230 */ /* 0x000fe20000004100 */
[----:B------:R-:W-:Y:S01]  /*291a0*/  FFMA.FTZ R19, R15, R17, -R16 ;  /* 0x000000110f137223 */ /* 0x000fe20000010810 */
[----:B------:R-:W-:Y:S01]  /*291b0*/  HADD2.F32 R20, -RZ, R36.H0_H0 ;  /* 0x20000024ff147230 */ /* 0x000fe20000004100 */
[----:B------:R-:W-:-:S02]  /*291c0*/  FMUL.FTZ R16, R8, R2 ;  /* 0x0000000208107220 */ /* 0x000fc40000410000 */
[----:B------:R-:W-:Y:S01]  /*291d0*/  FMUL.FTZ R4, R8, R3 ;  /* 0x0000000308047220 */ /* 0x000fe20000410000 */
[----:B------:R-:W-:Y:S01]  /*291e0*/  HADD2.F32 R8, -RZ, R33.H0_H0 ;  /* 0x20000021ff087230 */ /* 0x000fe20000004100 */
[----:B------:R-:W-:Y:S01]  /*291f0*/  FMUL.FTZ R7, R7, R17 ;  /* 0x0000001107077220 */ /* 0x000fe20000410000 */
[----:B------:R-:W-:Y:S01]  /*29200*/  F2FP.PACK_AB R19, R19, R43 ;  /* 0x0000002b1313723e */ /* 0x000fe200000000ff */
[C---:B------:R-:W-:Y:S01]  /*29210*/  FFMA.FTZ R36, R21.reuse, R3, -R16 ;  /* 0x0000000315247223 */ /* 0x040fe20000010810 */
[----:B------:R-:W-:Y:S01]  /*29220*/  HADD2.F32 R3, -RZ, R122.H0_H0 ;  /* 0x2000007aff037230 */ /* 0x000fe20000004100 */
[----:B------:R-:W-:Y:S01]  /*29230*/  FFMA.FTZ R32, R21, R2, R4 ;  /* 0x0000000215207223 */ /* 0x000fe20000010004 */
[--C-:B------:R-:W-:Y:S01]  /*29240*/  HADD2.F32 R4, -RZ, R123.reuse.H1_H1 ;  /* 0x3000007bff047230 */ /* 0x100fe20000004100 */
[----:B------:R-:W-:Y:S01]  /*29250*/  FFMA.FTZ R27, R15, R18, R7 ;  /* 0x000000120f1b7223 */ /* 0x000fe20000010007 */
[----:B------:R-:W-:Y:S01]  /*29260*/  HADD2.F32 R7, -RZ, R123.H0_H0 ;  /* 0x2000007bff077230 */ /* 0x000fe20000004100 */
[C---:B------:R-:W-:Y:S01]  /*29270*/  FMUL.FTZ R2, R10.reuse, R20 ;  /* 0x000000140a027220 */ /* 0x040fe20000410000 */
[----:B------:R-:W-:Y:S01]  /*29280*/  HADD2.F32 R16, -RZ, R39.H0_H0 ;  /* 0x20000027ff107230 */ /* 0x000fe20000004100 */
[----:B------:R-:W-:-:S02]  /*29290*/  FMUL.FTZ R10, R10, R8 ;  /* 0x000000080a0a7220 */ /* 0x000fc40000410000 */
[----:B------:R-:W-:Y:S01]  /*292a0*/  FFMA.FTZ R17, R25, R8, -R2 ;  /* 0x0000000819117223 */ /* 0x000fe20000010802 */
[----:B------:R-:W-:Y:S01]  /*292b0*/  HADD2.F32 R2, -RZ, R122.H1_H1 ;  /* 0x3000007aff027230 */ /* 0x000fe20000004100 */
[C---:B------:R-:W-:Y:S02]  /*292c0*/  FMUL.FTZ R15, R14.reuse, R3 ;  /* 0x000000030e0f7220 */ /* 0x040fe40000410000 */
[-C--:B------:R-:W-:Y:S01]  /*292d0*/  FMUL.FTZ R14, R14, R7.reuse ;  /* 0x000000070e0e7220 */ /* 0x080fe20000410000 */
[----:B------:R-:W-:Y:S01]  /*292e0*/  F2FP.PACK_AB R17, R17, R36 ;  /* 0x000000241111723e */ /* 0x000fe200000000ff */
[----:B------:R-:W-:Y:S02]  /*292f0*/  FFMA.FTZ R10, R25, R20, R10 ;  /* 0x00000014190a7223 */ /* 0x000fe4000001000a */
        /* <DEDUP_REMOVED lines=9> */
[----:B------:R-:W-:Y:S02]  /*29390*/  FMUL.FTZ R3, R13, R16 ;  /* 0x000000100d037220 */ /* 0x000fe40000410000 */
[----:B------:R-:W-:Y:S02]  /*293a0*/  FMUL.FTZ R7, R9, R15 ;  /* 0x0000000f09077220 */ /* 0x000fe40000410000 */
[----:B------:R-:W-:Y:S01]  /*293b0*/  FMUL.FTZ R2, R13, R14 ;  /* 0x0000000e0d027220 */ /* 0x000fe20000410000 */
[----:B------:R-:W-:Y:S01]  /*293c0*/  F2FP.PACK_AB R13, R10, R32 ;  /* 0x000000200a0d723e */ /* 0x000fe200000000ff */
[----:B------:R-:W-:Y:S02]  /*293d0*/  FMUL.FTZ R4, R9, R12 ;  /* 0x0000000c09047220 */ /* 0x000fe40000410000 */
[----:B------:R-:W-:-:S02]  /*293e0*/  FFMA.FTZ R3, R24, R14, -R3 ;  /* 0x0000000e18037223 */ /* 0x000fc40000010803 */
[----:B------:R-:W-:Y:S02]  /*293f0*/  FFMA.FTZ R7, R22, R12, -R7 ;  /* 0x0000000c16077223 */ /* 0x000fe40000010807 */
[----:B------:R-:W-:Y:S01]  /*29400*/  FFMA.FTZ R2, R24, R16, R2 ;  /* 0x0000001018027223 */ /* 0x000fe20000010002 */
[----:B------:R-:W-:Y:S01]  /*29410*/  F2FP.PACK_AB R16, R3, R21 ;  /* 0x000000150310723e */ /* 0x000fe200000000ff */
[----:B------:R-:W-:Y:S01]  /*29420*/  FFMA.FTZ R4, R22, R15, R4 ;  /* 0x0000000f16047223 */ /* 0x000fe20000010004 */
[----:B------:R-:W-:Y:S02]  /*29430*/  F2FP.PACK_AB R18, R7, R18 ;  /* 0x000000120712723e */ /* 0x000fe400000000ff */
[----:B------:R-:W-:Y:S02]  /*29440*/  F2FP.PACK_AB R15, R27, R42 ;  /* 0x0000002a1b0f723e */ /* 0x000fe400000000ff */
[----:B------:R-:W-:Y:S01]  /*29450*/  F2FP.PACK_AB R12, R2, R20 ;  /* 0x00000014020c723e */ /* 0x000fe200000000ff */
[----:B------:R1:W-:Y:S01]  /*29460*/  ST.E.128 [R30.64], R16 ;  /* 0x000000101e007985 */ /* 0x0003e2000c101d04 */
[----:B------:R-:W-:-:S05]  /*29470*/  F2FP.PACK_AB R14, R4, R8 ;  /* 0x00000008040e723e */ /* 0x000fca00000000ff */
[----:B------:R1:W-:Y:S02]  /*29480*/  ST.E.128 [R28.64], R12 ;  /* 0x0000000c1c007985 */ /* 0x0003e4000c101d04 */
.L_x_2126:
[----:B------:R-:W-:Y:S05]  /*29490*/  BSYNC B1 ;  /* 0x0000000000017941 */ /* 0x000fea0003800000 */
.L_x_2125:
[----:B------:R-:W-:Y:S01]  /*294a0*/  IADD3 R4, R93, 0x60, RZ ;  /* 0x000000605d047810 */ /* 0x000fe20007ffe0ff */
[----:B------:R-:W-:Y:S02]  /*294b0*/  IMAD.MOV.U32 R2, RZ, RZ, R134 ;  /* 0x000000ffff027224 */ /* 0x000fe400078e0086 */
[----:B------:R-:W-:Y:S01]  /*294c0*/  IMAD.MOV.U32 R3, RZ, RZ, 0x0 ;  /* 0x00000000ff037424 */ /* 0x000fe200078e00ff */
[----:B------:R-:W-:-:S13]  /*294d0*/  ISETP.GE.AND P0, PT, R4, R58, PT ;  /* 0x0000003a0400720c */ /* 0x000fda0003f06270 */
[----:B------:R-:W-:Y:S05]  /*294e0*/  @P0 RET.REL.NODEC R2 `(_ZN7cutlass13device_kernelIN5flash19enable_sm80_to_sm89INS1_16FlashAttnFwdSm80INS1_25CollectiveMainloopFwdSm80ILi8ELi1ELb0EN4cute5tupleIJNS5_1CILi128EEENS7_ILi48EEENS7_ILi256EEEEEELi256ENS_6half_tEfNS_4arch4Sm80ELb0ELb1ELb1ELb1ELb0ELb1ELb1ELb1EEENS1_21CollectiveEpilogueFwdINS6_IJS8_SA_S9_EEENS6_IJNS7_ILi1EEESI_SI_EEESC_SE_Li256ELb1ELb1ELb1ELb0EEENS1_36VarlenDynamicPersistentTileSchedulerILi128ELi48ELi256ELi256ELb1ELb1ELb0ELb1ELb0ELb1EEEEEEEEEvNT_6ParamsE) ;  /* 0xfffd6b1002000950 */ /* 0x000fea0003c3ffff */
        /* <DEDUP_REMOVED lines=47> */
[CC--:B------:R-:W-:Y:S01]  /*297e0*/  FMUL.FTZ R16, R3.reuse, R7.reuse ;  /* 0x0000000703107220 */ /* 0x0c0fe20000410000 */
        /* <DEDUP_REMOVED lines=15> */
[C---:B------:R-:W-:Y:S01]  /*298e0*/  FMUL.FTZ R16, R9.reuse, R2 ;  /* 0x0000000209107220 */ /* 0x040fe20000410000 */
[----:B------:R-:W-:Y:S01]  /*298f0*/  HADD2.F32 R27, -RZ, R12.H1_H1 ;  /* 0x3000000cff1b7230 */ /* 0x000fe20000004100 */
[-C--:B------:R-:W-:Y:S01]  /*29900*/  FMUL.FTZ R9, R9, R3.reuse ;  /* 0x0000000309097220 */ /* 0x080fe20000410000 */
        /* <DEDUP_REMOVED lines=16> */
[----:B------:R-:W-:Y:S02]  /*29a10*/  FMUL.FTZ R7, R10, R38 ;  /* 0x000000260a077220 */ /* 0x000fe40000410000 */
        /* <DEDUP_REMOVED lines=26> */
.L_x_2130:
[----:B------:R-:W-:Y:S05]  /*29bc0*/  BSYNC B0 ;  /* 0x0000000000007941 */ /* 0x000fea0003800000 */
.L_x_2129:
[----:B------:R-:W-:Y:S01]  /*29bd0*/  IADD3 R7, R56, 0x40, RZ ;  /* 0x0000004038077810 */ /* 0x000fe20007ffe0ff */
[----:B------:R-:W-:-:S02]  /*29be0*/  IMAD.MOV.U32 R2, RZ, RZ, R134 ;  /* 0x000000ffff027224 */ /* 0x000fc400078e0086 */
[----:B------:R-:W-:Y:S01]  /*29bf0*/  IMAD.MOV.U32 R3, RZ, RZ, 0x0 ;  /* 0x00000000ff037424 */ /* 0x000fe200078e00ff */
[----:B------:R-:W-:-:S13]  /*29c00*/  ISETP.GE.AND P0, PT, R7, R0, PT ;  /* 0x000000000700720c */ /* 0x000fda0003f06270 */
[----:B------:R-:W-:Y:S05]  /*29c10*/  @P0 RET.REL.NODEC R2 `(_ZN7cutlass13device_kernelIN5flash19enable_sm80_to_sm89INS1_16FlashAttnFwdSm80INS1_25CollectiveMainloopFwdSm80ILi8ELi1ELb0EN4cute5tupleIJNS5_1CILi128EEENS7_ILi48EEENS7_ILi256EEEEEELi256ENS_6half_tEfNS_4arch4Sm80ELb0ELb1ELb1ELb1ELb0ELb1ELb1ELb1EEENS1_21CollectiveEpilogueFwdINS6_IJS8_SA_S9_EEENS6_IJNS7_ILi1EEESI_SI_EEESC_SE_Li256ELb1ELb1ELb1ELb0EEENS1_36VarlenDynamicPersistentTileSchedulerILi128ELi48ELi256ELi256ELb1ELb1ELb0ELb1ELb0ELb1EEEEEEEEEvNT_6ParamsE) ;  /* 0xfffd63e002000950 */ /* 0x000fea0003c3ffff */
        /* <DEDUP_REMOVED lines=17> */
[----:B-----5:R-:W-:-:S04]  /*29d30*/  IMAD.WIDE.U32 R26, R3, 0x2, R34 ;  /* 0x00000002031a7825 */ /* 0x020fc800078e0022 */
[----:B------:R-:W-:Y:S01]  /*29d40*/  IMAD.WIDE.U32 R24, R0, 0x2, R34 ;  /* 0x0000000200187825 */ /* 0x000fe200078e0022 */
[----:B-1----:R-:W2:Y:S04]  /*29d50*/  LD.E.128 R12, [R26.64] ;  /* 0x000000041a0c7980 */ /* 0x002ea8000c101d00 */
[----:B----4-:R-:W3:Y:S01]  /*29d60*/  LD.E.128 R16, [R24.64] ;  /* 0x0000000418107980 */ /* 0x010ee2000c101d00 */
[--C-:B------:R-:W-:Y:S01]  /*29d70*/  HADD2.F32 R3, -RZ, R128.reuse.H0_H0 ;  /* 0x20000080ff037230 */ /* 0x100fe20000004100 */
[----:B------:R-:W-:Y:S01]  /*29d80*/  SHF.R.U32.HI R29, RZ, 0x10, R97 ;  /* 0x00000010ff1d7819 */ /* 0x000fe20000011661 */
[----:B------:R-:W-:Y:S01]  /*29d90*/  HADD2.F32 R0, -RZ, R128.H1_H1 ;  /* 0x30000080ff007230 */ /* 0x000fe20000004100 */
[----:B------:R-:W-:Y:S02]  /*29da0*/  SHF.R.U32.HI R31, RZ, 0x10, R99 ;  /* 0x00000010ff1f7819 */ /* 0x000fe40000011663 */
[----:B------:R-:W-:Y:S01]  /*29db0*/  SHF.R.U32.HI R28, RZ, 0x10, R101 ;  /* 0x00000010ff1c7819 */ /* 0x000fe20000011665 */
[----:B------:R-:W-:Y:S01]  /*29dc0*/  HADD2.F32 R29, -RZ, R29.H0_H0 ;  /* 0x2000001dff1d7230 */ /* 0x000fe20000004100 */
[----:B------:R-:W-:Y:S01]  /*29dd0*/  SHF.R.U32.HI R30, RZ, 0x10, R103 ;  /* 0x00000010ff1e7819 */ /* 0x000fe20000011667 */
[----:B------:R-:W-:Y:S01]  /*29de0*/  HADD2.F32 R31, -RZ, R31.H0_H0 ;  /* 0x2000001fff1f7230 */ /* 0x000fe20000004100 */
        /* <DEDUP_REMOVED lines=9> */
[--C-:B--2---:R-:W-:Y:S02]  /*29e80*/  HADD2.F32 R21, -RZ, R13.reuse.H0_H0 ;  /* 0x2000000dff157230 */ /* 0x104fe40000004100 */
[----:B------:R-:W-:Y:S02]  /*29e90*/  HADD2.F32 R20, -RZ, R13.H1_H1 ;  /* 0x3000000dff147230 */ /* 0x000fe40000004100 */
[--C-:B---3--:R-:W-:Y:S02]  /*29ea0*/  HADD2.F32 R2, -RZ, R17.reuse.H0_H0 ;  /* 0x20000011ff027230 */ /* 0x108fe40000004100 */
[----:B------:R-:W-:Y:S02]  /*29eb0*/  HADD2.F32 R7, -RZ, R17.H1_H1 ;  /* 0x30000011ff077230 */ /* 0x000fe40000004100 */
[----:B------:R-:W-:Y:S01]  /*29ec0*/  HADD2.F32 R4, -RZ, R19.H0_H0 ;  /* 0x20000013ff047230 */ /* 0x000fe20000004100 */
[CC--:B------:R-:W-:Y:S01]  /*29ed0*/  FMUL.FTZ R17, R2.reuse, R3.reuse ;  /* 0x0000000302117220 */ /* 0x0c0fe20000410000 */
[----:B------:R-:W-:Y:S01]  /*29ee0*/  HADD2.F32 R13, -RZ, R15.H0_H0 ;  /* 0x2000000fff0d7230 */ /* 0x000fe20000004100 */
[-C--:B------:R-:W-:Y:S01]  /*29ef0*/  FMUL.FTZ R2, R2, R0.reuse ;  /* 0x0000000002027220 */ /* 0x080fe20000410000 */
[----:B------:R-:W-:Y:S01]  /*29f00*/  HADD2.F32 R8, -RZ, R19.H1_H1 ;  /* 0x30000013ff087230 */ /* 0x000fe20000004100 */
[C---:B------:R-:W-:Y:S01]  /*29f10*/  FFMA.FTZ R37, R21.reuse, R0, -R17 ;  /* 0x0000000015257223 */ /* 0x040fe20000010811 */
[--C-:B------:R-:W-:Y:S01]  /*29f20*/  HADD2.F32 R0, -RZ, R129.reuse.H0_H0 ;  /* 0x20000081ff007230 */ /* 0x100fe20000004100 */
[----:B------:R-:W-:Y:S01]  /*29f30*/  FFMA.FTZ R36, R21, R3, R2 ;  /* 0x0000000315247223 */ /* 0x000fe20000010002 */
[----:B------:R-:W-:Y:S01]  /*29f40*/  HADD2.F32 R2, -RZ, R129.H1_H1 ;  /* 0x30000081ff027230 */ /* 0x000fe20000004100 */
[C---:B------:R-:W-:Y:S01]  /*29f50*/  FMUL.FTZ R17, R7.reuse, R29 ;  /* 0x0000001d07117220 */ /* 0x040fe20000410000 */
[----:B------:R-:W-:Y:S01]  /*29f60*/  HADD2.F32 R22, -RZ, R15.H1_H1 ;  /* 0x3000000fff167230 */ /* 0x000fe20000004100 */
[C---:B------:R-:W-:Y:S01]  /*29f70*/  FMUL.FTZ R3, R4.reuse, R0 ;  /* 0x0000000004037220 */ /* 0x040fe20000410000 */
[----:B------:R-:W-:Y:S01]  /*29f80*/  HADD2.F32 R10, -RZ, R16.H0_H0 ;  /* 0x20000010ff0a7230 */ /* 0x000fe20000004100 */
[----:B------:R-:W-:Y:S01]  /*29f90*/  FMUL.FTZ R4, R4, R2 ;  /* 0x0000000204047220 */ /* 0x000fe20000410000 */
[----:B------:R-:W-:Y:S01]  /*29fa0*/  HADD2.F32 R9, -RZ, R18.H0_H0 ;  /* 0x20000012ff097230 */ /* 0x000fe20000004100 */
[----:B------:R-:W-:Y:S01]  /*29fb0*/  FMUL.FTZ R7, R7, R28 ;  /* 0x0000001c07077220 */ /* 0x000fe20000410000 */
[--C-:B------:R-:W-:Y:S01]  /*29fc0*/  HADD2.F32 R23, -RZ, R12.reuse.H0_H0 ;  /* 0x2000000cff177230 */ /* 0x100fe20000004100 */
[C---:B------:R-:W-:Y:S01]  /*29fd0*/  FFMA.FTZ R21, R13.reuse, R0, R4 ;  /* 0x000000000d157223 */ /* 0x040fe20000010004 */
[----:B------:R-:W-:Y:S01]  /*29fe0*/  HADD2.F32 R15, -RZ, R12.H1_H1 ;  /* 0x3000000cff0f7230 */ /* 0x000fe20000004100 */
[----:B------:R-:W-:Y:S01]  /*29ff0*/  FMUL.FTZ R0, R8, R31 ;  /* 0x0000001f08007220 */ /* 0x000fe20000410000 */
[----:B------:R-:W-:Y:S01]  /*2a000*/  HADD2.F32 R4, -RZ, R132.H0_H0 ;  /* 0x20000084ff047230 */ /* 0x000fe20000004100 */
[----:B------:R-:W-:Y:S01]  /*2a010*/  FFMA.FTZ R17, R20, R28, -R17 ;  /* 0x0000001c14117223 */ /* 0x000fe20000010811 */
[----:B------:R-:W-:Y:S01]  /*2a020*/  HADD2.F32 R12, -RZ, R14.H0_H0 ;  /* 0x2000000eff0c7230 */ /* 0x000fe20000004100 */
[----:B------:R-:W-:Y:S01]  /*2a030*/  FFMA.FTZ R28, R13, R2, -R3 ;  /* 0x000000020d1c7223 */ /* 0x000fe20000010803 */
[--C-:B------:R-:W-:Y:S01]  /*2a040*/  HADD2.F32 R2, -RZ, R131.reuse.H0_H0 ;  /* 0x20000083ff027230 */ /* 0x100fe20000004100 */
[-C--:B------:R-:W-:Y:S01]  /*2a050*/  FFMA.FTZ R19, R22, R30.reuse, -R0 ;  /* 0x0000001e16137223 */ /* 0x080fe20000010800 */
[----:B------:R-:W-:Y:S01]  /*2a060*/  HADD2.F32 R0, -RZ, R131.H1_H1 ;  /* 0x30000083ff007230 */ /* 0x000fe20000004100 */
[----:B------:R-:W-:Y:S01]  /*2a070*/  FMUL.FTZ R8, R8, R30 ;  /* 0x0000001e08087220 */ /* 0x000fe20000410000 */
[----:B------:R-:W-:Y:S01]  /*2a080*/  HADD2.F32 R3, -RZ, R132.H1_H1 ;  /* 0x30000084ff037230 */ /* 0x000fe20000004100 */
[----:B------:R-:W-:Y:S01]  /*2a090*/  FFMA.FTZ R20, R20, R29, R7 ;  /* 0x0000001d14147223 */ /* 0x000fe20000010007 */
[----:B------:R-:W-:Y:S01]  /*2a0a0*/  HADD2.F32 R16, -RZ, R16.H1_H1 ;  /* 0x30000010ff107230 */ /* 0x000fe20000004100 */
[----:B------:R-:W-:Y:S01]  /*2a0b0*/  FMUL.FTZ R13, R10, R2 ;  /* 0x000000020a0d7220 */ /* 0x000fe20000410000 */
[----:B------:R-:W-:Y:S01]  /*2a0c0*/  HADD2.F32 R18, -RZ, R18.H1_H1 ;  /* 0x30000012ff127230 */ /* 0x000fe20000004100 */
[----:B------:R-:W-:Y:S01]  /*2a0d0*/  FMUL.FTZ R7, R9, R0 ;  /* 0x0000000009077220 */ /* 0x000fe20000410000 */
[----:B------:R-:W-:Y:S01]  /*2a0e0*/  HADD2.F32 R14, -RZ, R14.H1_H1 ;  /* 0x3000000eff0e7230 */ /* 0x000fe20000004100 */
[----:B------:R-:W-:Y:S01]  /*2a0f0*/  FFMA.FTZ R22, R22, R31, R8 ;  /* 0x0000001f16167223 */ /* 0x000fe20000010008 */
[----:B------:R-:W-:Y:S01]  /*2a100*/  F2FP.PACK_AB R17, R17, R37 ;  /* 0x000000251111723e */ /* 0x000fe200000000ff */
[----:B------:R-:W-:Y:S01]  /*2a110*/  FMUL.FTZ R10, R10, R4 ;  /* 0x000000040a0a7220 */ /* 0x000fe20000410000 */
[----:B------:R-:W-:Y:S01]  /*2a120*/  F2FP.PACK_AB R19, R19, R28 ;  /* 0x0000001c1313723e */ /* 0x000fe200000000ff */
[----:B------:R-:W-:Y:S01]  /*2a130*/  FFMA.FTZ R8, R23, R4, -R13 ;  /* 0x0000000417087223 */ /* 0x000fe2000001080d */
[----:B------:R-:W-:Y:S01]  /*2a140*/  F2FP.PACK_AB R13, R20, R36 ;  /* 0x00000024140d723e */ /* 0x000fe200000000ff */
[-C--:B------:R-:W-:Y:S01]  /*2a150*/  FFMA.FTZ R4, R12, R3.reuse, -R7 ;  /* 0x000000030c047223 */ /* 0x080fe20000010807 */
[----:B------:R-:W-:Y:S01]  /*2a160*/  HADD2.F32 R7, -RZ, R35.H0_H0 ;  /* 0x20000023ff077230 */ /* 0x000fe20000004100 */
[----:B------:R-:W-:-:S02]  /*2a170*/  FMUL.FTZ R9, R9, R3 ;  /* 0x0000000309097220 */ /* 0x000fc40000410000 */
[----:B------:R-:W-:Y:S02]  /*2a180*/  FFMA.FTZ R10, R23, R2, R10 ;  /* 0x00000002170a7223 */ /* 0x000fe4000001000a */
[----:B------:R-:W-:Y:S02]  /*2a190*/  FFMA.FTZ R9, R12, R0, R9 ;  /* 0x000000000c097223 */ /* 0x000fe40000010009 */
[----:B------:R-:W-:Y:S02]  /*2a1a0*/  FMUL.FTZ R2, R18, R33 ;  /* 0x0000002112027220 */ /* 0x000fe40000410000 */
[----:B------:R-:W-:Y:S02]  /*2a1b0*/  FMUL.FTZ R3, R16, R34 ;  /* 0x0000002210037220 */ /* 0x000fe40000410000 */
[----:B------:R-:W-:Y:S02]  /*2a1c0*/  FMUL.FTZ R0, R18, R32 ;  /* 0x0000002012007220 */ /* 0x000fe40000410000 */
[----:B------:R-:W-:-:S02]  /*2a1d0*/  FMUL.FTZ R12, R16, R7 ;  /* 0x00000007100c7220 */ /* 0x000fc40000410000 */
[C---:B------:R-:W-:Y:S01]  /*2a1e0*/  FFMA.FTZ R18, R14.reuse, R32, -R2 ;  /* 0x000000200e127223 */ /* 0x040fe20000010802 */
[----:B------:R-:W-:Y:S01]  /*2a1f0*/  MOV R2, R134 ;  /* 0x0000008600027202 */ /* 0x000fe20000000f00 */
[C---:B------:R-:W-:Y:S01]  /*2a200*/  FFMA.FTZ R16, R15.reuse, R7, -R3 ;  /* 0x000000070f107223 */ /* 0x040fe20000010803 */
[----:B------:R-:W-:Y:S01]  /*2a210*/  MOV R3, 0x0 ;  /* 0x0000000000037802 */ /* 0x000fe20000000f00 */
        /* <DEDUP_REMOVED lines=8> */
[----:B------:R1:W-:Y:S01]  /*2a2a0*/  ST.E.128 [R24.64], R12 ;  /* 0x0000000c18007985 */ /* 0x0003e2000c101d04 */
[----:B------:R-:W-:Y:S05]  /*2a2b0*/  RET.REL.NODEC R2 `(_ZN7cutlass13device_kernelIN5flash19enable_sm80_to_sm89INS1_16FlashAttnFwdSm80INS1_25CollectiveMainloopFwdSm80ILi8ELi1ELb0EN4cute5tupleIJNS5_1CILi128EEENS7_ILi48EEENS7_ILi256EEEEEELi256ENS_6half_tEfNS_4arch4Sm80ELb0ELb1ELb1ELb1ELb0ELb1ELb1ELb1EEENS1_21CollectiveEpilogueFwdINS6_IJS8_SA_S9_EEENS6_IJNS7_ILi1EEESI_SI_EEESC_SE_Li256ELb1ELb1ELb1ELb0EEENS1_36VarlenDynamicPersistentTileSchedulerILi128ELi48ELi256ELi256ELb1ELb1ELb0ELb1ELb0ELb1EEEEEEEEEvNT_6ParamsE) ;  /* 0xfffd5d4002007950 */ /* 0x000fea0003c3ffff */
.L_x_2057:
[----:B------:R-:W-:Y:S01]  /*2a2c0*/  IMAD.MOV.U32 R12, RZ, RZ, R32 ;  /* 0x000000ffff0c7224 */ /* 0x000fe200078e0020 */
[----:B------:R-:W-:Y:S01]  /*2a2d0*/  MOV R3, 0x181f ;  /* 0x0000181f00037802 */ /* 0x000fe20000000f00 */
[----:B------:R-:W-:Y:S01]  /*2a2e0*/  IMAD.MOV.U32 R10, RZ, RZ, RZ ;  /* 0x000000ffff0a7224 */ /* 0x000fe200078e00ff */
[----:B------:R-:W-:Y:S02]  /*2a2f0*/  MOV R172, 0xffffffff ;  /* 0xffffffff00ac7802 */ /* 0x000fe40000000f00 */
[----:B------:R-:W-:Y:S02]  /*2a300*/  MOV R2, 0x2a320 ;  /* 0x0002a32000027802 */ /* 0x000fe40000000f00 */
[----:B------:R-:W-:Y:S05]  /*2a310*/  CALL.REL.NOINC `($__internal_39_$__cuda_sm70_shflsync_idx_p) ;  /* 0x00000f3000007944 */ /* 0x000fea0003c00000 */
[----:B------:R-:W-:Y:S01]  /*2a320*/  MOV R7, R13 ;  /* 0x0000000d00077202 */ /* 0x000fe20000000f00 */
[----:B------:R-:W-:Y:S05]  /*2a330*/  BRA `(.L_x_2131) ;  /* 0xffff6b4000007947 */ /* 0x000fea000383ffff */
.L_x_2058:
[----:B------:R-:W-:Y:S01]  /*2a340*/  IMAD.MOV.U32 R12, RZ, RZ, R33 ;  /* 0x000000ffff0c7224 */ /* 0x000fe200078e0021 */
[----:B------:R-:W-:Y:S01]  /*2a350*/  MOV R3, 0x181f ;  /* 0x0000181f00037802 */ /* 0x000fe20000000f00 */
[----:B------:R-:W-:Y:S01]  /*2a360*/  IMAD.MOV.U32 R10, RZ, RZ, RZ ;  /* 0x000000ffff0a7224 */ /* 0x000fe200078e00ff */
[----:B------:R-:W-:-:S02]  /*2a370*/  MOV R172, 0xffffffff ;  /* 0xffffffff00ac7802 */ /* 0x000fc40000000f00 */
[----:B------:R-:W-:Y:S02]  /*2a380*/  MOV R2, 0x2a3a0 ;  /* 0x0002a3a000027802 */ /* 0x000fe40000000f00 */
[----:B-12---:R-:W-:Y:S05]  /*2a390*/  CALL.REL.NOINC `($__internal_39_$__cuda_sm70_shflsync_idx_p) ;  /* 0x00000eb000007944 */ /* 0x006fea0003c00000 */
[----:B------:R-:W-:Y:S01]  /*2a3a0*/  IMAD.MOV.U32 R12, RZ, RZ, R23 ;  /* 0x000000ffff0c7224 */ /* 0x000fe200078e0017 */
[----:B------:R-:W-:Y:S01]  /*2a3b0*/  MOV R3, 0x181f ;  /* 0x0000181f00037802 */ /* 0x000fe20000000f00 */
[----:B------:R-:W-:Y:S01]  /*2a3c0*/  IMAD.MOV.U32 R10, RZ, RZ, RZ ;  /* 0x000000ffff0a7224 */ /* 0x000fe200078e00ff */
[----:B------:R-:W-:Y:S01]  /*2a3d0*/  MOV R8, R13 ;  /* 0x0000000d00087202 */ /* 0x000fe20000000f00 */
[----:B------:R-:W-:Y:S01]  /*2a3e0*/  IMAD.MOV.U32 R172, RZ, RZ, -0x1 ;  /* 0xffffffffffac7424 */ /* 0x000fe200078e00ff */
[----:B------:R-:W-:Y:S02]  /*2a3f0*/  MOV R9, R7 ;  /* 0x0000000700097202 */ /* 0x000fe40000000f00 */
        /* <DEDUP_REMOVED lines=11> */
.L_x_2061:
[----:B------:R-:W-:Y:S01]  /*2a4b0*/  IMAD.MOV.U32 R12, RZ, RZ, R32 ;  /* 0x000000ffff0c7224 */ /* 0x000fe200078e0020 */
[----:B------:R-:W-:Y:S01]  /*2a4c0*/  MOV R3, 0x181f ;  /* 0x0000181f00037802 */ /* 0x000fe20000000f00 */
[----:B------:R-:W-:Y:S01]  /*2a4d0*/  IMAD.MOV.U32 R10, RZ, RZ, 0x1 ;  /* 0x00000001ff0a7424 */ /* 0x000fe200078e00ff */
[----:B------:R-:W-:-:S02]  /*2a4e0*/  MOV R172, 0xffffffff ;  /* 0xffffffff00ac7802 */ /* 0x000fc40000000f00 */
[----:B------:R-:W-:Y:S02]  /*2a4f0*/  MOV R2, 0x2a510 ;  /* 0x0002a51000027802 */ /* 0x000fe40000000f00 */
[----:B---3--:R-:W-:Y:S05]  /*2a500*/  CALL.REL.NOINC `($__internal_39_$__cuda_sm70_shflsync_idx_p) ;  /* 0x00000d4000007944 */ /* 0x008fea0003c00000 */
[----:B------:R-:W-:Y:S01]  /*2a510*/  IMAD.MOV.U32 R7, RZ, RZ, R13 ;  /* 0x000000ffff077224 */ /* 0x000fe200078e000d */
[----:B------:R-:W-:Y:S01]  /*2a520*/  MOV R12, R33 ;  /* 0x00000021000c7202 */ /* 0x000fe20000000f00 */
[----:B------:R-:W-:Y:S01]  /*2a530*/  IMAD.MOV.U32 R10, RZ, RZ, 0x1 ;  /* 0x00000001ff0a7424 */ /* 0x000fe200078e00ff */
[----:B------:R-:W-:Y:S01]  /*2a540*/  MOV R3, 0x181f ;  /* 0x0000181f00037802 */ /* 0x000fe20000000f00 */
[----:B------:R-:W-:Y:S01]  /*2a550*/  IMAD.MOV.U32 R172, RZ, RZ, -0x1 ;  /* 0xffffffffffac7424 */ /* 0x000fe200078e00ff */
[----:B------:R-:W-:Y:S02]  /*2a560*/  MOV R2, 0x2a580 ;  /* 0x0002a58000027802 */ /* 0x000fe40000000f00 */
[----:B------:R-:W-:Y:S05]  /*2a570*/  CALL.REL.NOINC `($__internal_39_$__cuda_sm70_shflsync_idx_p) ;  /* 0x00000cd000007944 */ /* 0x000fea0003c00000 */
[----:B------:R-:W-:Y:S01]  /*2a580*/  IMAD.MOV.U32 R12, RZ, RZ, R23 ;  /* 0x000000ffff0c7224 */ /* 0x000fe200078e0017 */
[----:B------:R-:W-:Y:S01]  /*2a590*/  MOV R3, 0x181f ;  /* 0x0000181f00037802 */ /* 0x000fe20000000f00 */
[----:B------:R-:W-:Y:S01]  /*2a5a0*/  IMAD.MOV.U32 R10, RZ, RZ, 0x1 ;  /* 0x00000001ff0a7424 */ /* 0x000fe200078e00ff */
[----:B------:R-:W-:Y:S01]  /*2a5b0*/  MOV R8, R13 ;  /* 0x0000000d00087202 */ /* 0x000fe20000000f00 */
[----:B------:R-:W-:Y:S01]  /*2a5c0*/  IMAD.MOV.U32 R172, RZ, RZ, -0x1 ;  /* 0xffffffffffac7424 */ /* 0x000fe200078e00ff */
[----:B------:R-:W-:-:S02]  /*2a5d0*/  MOV R9, R7 ;  /* 0x0000000700097202 */ /* 0x000fc40000000f00 */
[----:B------:R-:W-:Y:S02]  /*2a5e0*/  MOV R2, 0x2a600 ;  /* 0x0002a60000027802 */ /* 0x000fe40000000f00 */
[----:B------:R-:W-:Y:S05]  /*2a5f0*/  CALL.REL.NOINC `($__internal_39_$__cuda_sm70_shflsync_idx_p) ;  /* 0x00000c5000007944 */ /* 0x000fea0003c00000 */
        /* <DEDUP_REMOVED lines=9> */
.L_x_2064:
[----:B------:R-:W-:Y:S01]  /*2a690*/  IMAD.MOV.U32 R12, RZ, RZ, R32 ;  /* 0x000000ffff0c7224 */ /* 0x000fe200078e0020 */
[----:B------:R-:W-:Y:S01]  /*2a6a0*/  MOV R3, 0x181f ;  /* 0x0000181f00037802 */ /* 0x000fe20000000f00 */
[----:B------:R-:W-:Y:S01]  /*2a6b0*/  IMAD.MOV.U32 R10, RZ, RZ, 0x2 ;  /* 0x00000002ff0a7424 */ /* 0x000fe200078e00ff */
[----:B------:R-:W-:Y:S02]  /*2a6c0*/  MOV R172, 0xffffffff ;  /* 0xffffffff00ac7802 */ /* 0x000fe40000000f00 */
[----:B------:R-:W-:-:S02]  /*2a6d0*/  MOV R2, 0x2a6f0 ;  /* 0x0002a6f000027802 */ /* 0x000fc40000000f00 */
[----:B--2---:R-:W-:Y:S05]  /*2a6e0*/  CALL.REL.NOINC `($__internal_39_$__cuda_sm70_shflsync_idx_p) ;  /* 0x00000b6000007944 */ /* 0x004fea0003c00000 */
[----:B------:R-:W-:Y:S01]  /*2a6f0*/  MOV R7, R13 ;  /* 0x0000000d00077202 */ /* 0x000fe20000000f00 */
[----:B------:R-:W-:Y:S05]  /*2a700*/  BRA `(.L_x_2134) ;  /* 0xffff72d000007947 */ /* 0x000fea000383ffff */
.L_x_2065:
[----:B------:R-:W-:Y:S01]  /*2a710*/  IMAD.MOV.U32 R12, RZ, RZ, R33 ;  /* 0x000000ffff0c7224 */ /* 0x000fe200078e0021 */
[----:B------:R-:W-:Y:S01]  /*2a720*/  MOV R3, 0x181f ;  /* 0x0000181f00037802 */ /* 0x000fe20000000f00 */
[----:B------:R-:W-:Y:S01]  /*2a730*/  IMAD.MOV.U32 R10, RZ, RZ, 0x2 ;  /* 0x00000002ff0a7424 */ /* 0x000fe200078e00ff */
[----:B------:R-:W-:-:S02]  /*2a740*/  MOV R172, 0xffffffff ;  /* 0xffffffff00ac7802 */ /* 0x000fc40000000f00 */
[----:B------:R-:W-:Y:S02]  /*2a750*/  MOV R2, 0x2a770 ;  /* 0x0002a77000027802 */ /* 0x000fe40000000f00 */
[----:B-123--:R-:W-:Y:S05]  /*2a760*/  CALL.REL.NOINC `($__internal_39_$__cuda_sm70_shflsync_idx_p) ;  /* 0x00000ae000007944 */ /* 0x00efea0003c00000 */
[----:B------:R-:W-:Y:S01]  /*2a770*/  IMAD.MOV.U32 R12, RZ, RZ, R23 ;  /* 0x000000ffff0c7224 */ /* 0x000fe200078e0017 */
[----:B------:R-:W-:Y:S01]  /*2a780*/  MOV R3, 0x181f ;  /* 0x0000181f00037802 */ /* 0x000fe20000000f00 */
[----:B------:R-:W-:Y:S01]  /*2a790*/  IMAD.MOV.U32 R10, RZ, RZ, 0x2 ;  /* 0x00000002ff0a7424 */ /* 0x000fe200078e00ff */
[----:B------:R-:W-:Y:S01]  /*2a7a0*/  MOV R8, R13 ;  /* 0x0000000d00087202 */ /* 0x000fe20000000f00 */
[----:B------:R-:W-:Y:S01]  /*2a7b0*/  IMAD.MOV.U32 R172, RZ, RZ, -0x1 ;  /* 0xffffffffffac7424 */ /* 0x000fe200078e00ff */
[----:B------:R-:W-:Y:S02]  /*2a7c0*/  MOV R9, R7 ;  /* 0x0000000700097202 */ /* 0x000fe40000000f00 */
[----:B------:R-:W-:Y:S02]  /*2a7d0*/  MOV R2, 0x2a7f0 ;  /* 0x0002a7f000027802 */ /* 0x000fe40000000f00 */
[----:B------:R-:W-:Y:S05]  /*2a7e0*/  CALL.REL.NOINC `($__internal_39_$__cuda_sm70_shflsync_idx_p) ;  /* 0x00000a6000007944 */ /* 0x000fea0003c00000 */
        /* <DEDUP_REMOVED lines=9> */
.L_x_2068:
[----:B------:R-:W-:Y:S01]  /*2a880*/  IMAD.MOV.U32 R12, RZ, RZ, R32 ;  /* 0x000000ffff0c7224 */ /* 0x000fe200078e0020 */
[----:B------:R-:W-:Y:S01]  /*2a890*/  MOV R3, 0x181f ;  /* 0x0000181f00037802 */ /* 0x000fe20000000f00 */
[----:B------:R-:W-:Y:S01]  /*2a8a0*/  IMAD.MOV.U32 R10, RZ, RZ, 0x3 ;  /* 0x00000003ff0a7424 */ /* 0x000fe200078e00ff */
[----:B------:R-:W-:-:S02]  /*2a8b0*/  MOV R172, 0xffffffff ;  /* 0xffffffff00ac7802 */ /* 0x000fc40000000f00 */
[----:B------:R-:W-:Y:S02]  /*2a8c0*/  MOV R2, 0x2a8e0 ;  /* 0x0002a8e000027802 */ /* 0x000fe40000000f00 */
[----:B----4-:R-:W-:Y:S05]  /*2a8d0*/  CALL.REL.NOINC `($__internal_39_$__cuda_sm70_shflsync_idx_p) ;  /* 0x0000097000007944 */ /* 0x010fea0003c00000 */
[----:B------:R-:W-:Y:S01]  /*2a8e0*/  MOV R9, R13 ;  /* 0x0000000d00097202 */ /* 0x000fe20000000f00 */
[----:B------:R-:W-:Y:S05]  /*2a8f0*/  BRA `(.L_x_2136) ;  /* 0xffff770000007947 */ /* 0x000fea000383ffff */
.L_x_2069:
[----:B------:R-:W-:Y:S01]  /*2a900*/  IMAD.MOV.U32 R12, RZ, RZ, R33 ;  /* 0x000000ffff0c7224 */ /* 0x000fe200078e0021 */
[----:B------:R-:W-:Y:S01]  /*2a910*/  MOV R3, 0x181f ;  /* 0x0000181f00037802 */ /* 0x000fe20000000f00 */
[----:B------:R-:W-:Y:S01]  /*2a920*/  IMAD.MOV.U32 R10, RZ, RZ, 0x3 ;  /* 0x00000003ff0a7424 */ /* 0x000fe200078e00ff */
[----:B------:R-:W-:Y:S02]  /*2a930*/  MOV R172, 0xffffffff ;  /* 0xffffffff00ac7802 */ /* 0x000fe40000000f00 */
[----:B------:R-:W-:Y:S02]  /*2a940*/  MOV R2, 0x2a960 ;  /* 0x0002a96000027802 */ /* 0x000fe40000000f00 */
[----:B-12-4-:R-:W-:Y:S05]  /*2a950*/  CALL.REL.NOINC `($__internal_39_$__cuda_sm70_shflsync_idx_p) ;  /* 0x000008f000007944 */ /* 0x016fea0003c00000 */
[----:B------:R-:W-:Y:S01]  /*2a960*/  IMAD.MOV.U32 R12, RZ, RZ, R23 ;  /* 0x000000ffff0c7224 */ /* 0x000fe200078e0017 */
[----:B------:R-:W-:Y:S01]  /*2a970*/  MOV R10, 0x3 ;  /* 0x00000003000a7802 */ /* 0x000fe20000000f00 */
[----:B------:R-:W-:Y:S01]  /*2a980*/  IMAD.MOV.U32 R3, RZ, RZ, 0x181f ;  /* 0x0000181fff037424 */ /* 0x000fe200078e00ff */
[----:B------:R-:W-:Y:S01]  /*2a990*/  MOV R172, 0xffffffff ;  /* 0xffffffff00ac7802 */ /* 0x000fe20000000f00 */
[----:B------:R-:W-:Y:S01]  /*2a9a0*/  IMAD.MOV.U32 R8, RZ, RZ, R13 ;  /* 0x000000ffff087224 */ /* 0x000fe200078e000d */
[----:B------:R-:W-:-:S02]  /*2a9b0*/  MOV R2, 0x2a9d0 ;  /* 0x0002a9d000027802 */ /* 0x000fc40000000f00 */
        /* <DEDUP_REMOVED lines=10> */
.L_x_2102:
        /* <DEDUP_REMOVED lines=8> */
.L_x_2103:
[----:B------:R-:W-:Y:S01]  /*2aae0*/  IMAD.MOV.U32 R12, RZ, RZ, R21 ;  /* 0x000000ffff0c7224 */ /* 0x000fe200078e0015 */
[----:B------:R-:W-:Y:S01]  /*2aaf0*/  MOV R3, 0x181f ;  /* 0x0000181f00037802 */ /* 0x000fe20000000f00 */
[----:B------:R-:W-:Y:S01]  /*2ab00*/  IMAD.MOV.U32 R10, RZ, RZ, RZ ;  /* 0x000000ffff0a7224 */ /* 0x000fe200078e00ff */
[----:B------:R-:W-:Y:S02]  /*2ab10*/  MOV R172, 0xffffffff ;  /* 0xffffffff00ac7802 */ /* 0x000fe40000000f00 */
[----:B------:R-:W-:Y:S02]  /*2ab20*/  MOV R2, 0x2ab40 ;  /* 0x0002ab4000027802 */ /* 0x000fe40000000f00 */
[----:B-12---:R-:W-:Y:S05]  /*2ab30*/  CALL.REL.NOINC `($__internal_39_$__cuda_sm70_shflsync_idx_p) ;  /* 0x0000071000007944 */ /* 0x006fea0003c00000 */
[----:B------:R-:W-:Y:S01]  /*2ab40*/  IMAD.MOV.U32 R12, RZ, RZ, R16 ;  /* 0x000000ffff0c7224 */ /* 0x000fe200078e0010 */
[----:B------:R-:W-:Y:S01]  /*2ab50*/  MOV R3, 0x181f ;  /* 0x0000181f00037802 */ /* 0x000fe20000000f00 */
[----:B------:R-:W-:Y:S01]  /*2ab60*/  IMAD.MOV.U32 R10, RZ, RZ, RZ ;  /* 0x000000ffff0a7224 */ /* 0x000fe200078e00ff */
[----:B------:R-:W-:Y:S01]  /*2ab70*/  MOV R8, R13 ;  /* 0x0000000d00087202 */ /* 0x000fe20000000f00 */
[----:B------:R-:W-:Y:S01]  /*2ab80*/  IMAD.MOV.U32 R172, RZ, RZ, -0x1 ;  /* 0xffffffffffac7424 */ /* 0x000fe200078e00ff */
[----:B------:R-:W-:-:S02]  /*2ab90*/  MOV R9, R4 ;  /* 0x0000000400097202 */ /* 0x000fc40000000f00 */
[----:B------:R-:W-:Y:S02]  /*2aba0*/  MOV R2, 0x2abc0 ;  /* 0x0002abc000027802 */ /* 0x000fe40000000f00 */
[----:B------:R-:W-:Y:S05]  /*2abb0*/  CALL.REL.NOINC `($__internal_39_$__cuda_sm70_shflsync_idx_p) ;  /* 0x0000069000007944 */ /* 0x000fea0003c00000 */
[----:B------:R-:W-:Y:S01]  /*2abc0*/  IMAD.MOV.U32 R7, RZ, RZ, R13 ;  /* 0x000000ffff077224 */ /* 0x000fe200078e000d */
[----:B------:R-:W-:Y:S01]  /*2abd0*/  MOV R12, R23 ;  /* 0x00000017000c7202 */ /* 0x000fe20000000f00 */
[----:B------:R-:W-:Y:S01]  /*2abe0*/  IMAD.MOV.U32 R10, RZ, RZ, RZ ;  /* 0x000000ffff0a7224 */ /* 0x000fe200078e00ff */
[----:B------:R-:W-:Y:S01]  /*2abf0*/  MOV R3, 0x181f ;  /* 0x0000181f00037802 */ /* 0x000fe20000000f00 */
[----:B------:R-:W-:Y:S01]  /*2ac00*/  IMAD.MOV.U32 R172, RZ, RZ, -0x1 ;  /* 0xffffffffffac7424 */ /* 0x000fe200078e00ff */
[----:B------:R-:W-:Y:S02]  /*2ac10*/  MOV R2, 0x2ac30 ;  /* 0x0002ac3000027802 */ /* 0x000fe40000000f00 */
[----:B------:R-:W-:Y:S05]  /*2ac20*/  CALL.REL.NOINC `($__internal_39_$__cuda_sm70_shflsync_idx_p) ;  /* 0x0000062000007944 */ /* 0x000fea0003c00000 */
[----:B------:R-:W-:Y:S01]  /*2ac30*/  MOV R2, R13 ;  /* 0x0000000d00027202 */ /* 0x000fe20000000f00 */
[----:B------:R-:W-:Y:S05]  /*2ac40*/  BRA `(.L_x_2139) ;  /* 0xffffac4000007947 */ /* 0x000fea000383ffff */
.L_x_2106:
[----:B------:R-:W-:Y:S01]  /*2ac50*/  IMAD.MOV.U32 R12, RZ, RZ, R18 ;  /* 0x000000ffff0c7224 */ /* 0x000fe200078e0012 */
[----:B------:R-:W-:Y:S01]  /*2ac60*/  MOV R3, 0x181f ;  /* 0x0000181f00037802 */ /* 0x000fe20000000f00 */
[----:B------:R-:W-:Y:S01]  /*2ac70*/  IMAD.MOV.U32 R10, RZ, RZ, 0x1 ;  /* 0x00000001ff0a7424 */ /* 0x000fe200078e00ff */
[----:B------:R-:W-:Y:S02]  /*2ac80*/  MOV R172, 0xffffffff ;  /* 0xffffffff00ac7802 */ /* 0x000fe40000000f00 */
[----:B------:R-:W-:-:S02]  /*2ac90*/  MOV R2, 0x2acb0 ;  /* 0x0002acb000027802 */ /* 0x000fc40000000f00 */
[----:B---34-:R-:W-:Y:S05]  /*2aca0*/  CALL.REL.NOINC `($__internal_39_$__cuda_sm70_shflsync_idx_p) ;  /* 0x000005a000007944 */ /* 0x018fea0003c00000 */
[----:B------:R-:W-:Y:S01]  /*2acb0*/  IMAD.MOV.U32 R9, RZ, RZ, R13 ;  /* 0x000000ffff097224 */ /* 0x000fe200078e000d */
[----:B------:R-:W-:Y:S01]  /*2acc0*/  MOV R12, R21 ;  /* 0x00000015000c7202 */ /* 0x000fe20000000f00 */
[----:B------:R-:W-:Y:S01]  /*2acd0*/  IMAD.MOV.U32 R10, RZ, RZ, 0x1 ;  /* 0x00000001ff0a7424 */ /* 0x000fe200078e00ff */
[----:B------:R-:W-:Y:S01]  /*2ace0*/  MOV R3, 0x181f ;  /* 0x0000181f00037802 */ /* 0x000fe20000000f00 */
[----:B------:R-:W-:Y:S01]  /*2acf0*/  IMAD.MOV.U32 R172, RZ, RZ, -0x1 ;  /* 0xffffffffffac7424 */ /* 0x000fe200078e00ff */
[----:B------:R-:W-:-:S02]  /*2ad00*/  MOV R2, 0x2ad20 ;  /* 0x0002ad2000027802 */ /* 0x000fc40000000f00 */
[----:B------:R-:W-:Y:S05]  /*2ad10*/  CALL.REL.NOINC `($__internal_39_$__cuda_sm70_shflsync_idx_p) ;  /* 0x0000053000007944 */ /* 0x000fea0003c00000 */
        /* <DEDUP_REMOVED lines=16> */
.L_x_2109:
        /* <DEDUP_REMOVED lines=8> */
.L_x_2110:
        /* <DEDUP_REMOVED lines=23> */
.L_x_2113:
[----:B------:R-:W-:Y:S01]  /*2b010*/  IMAD.MOV.U32 R12, RZ, RZ, R18 ;  /* 0x000000ffff0c7224 */ /* 0x000fe200078e0012 */
[----:B------:R-:W-:Y:S01]  /*2b020*/  MOV R3, 0x181f ;  /* 0x0000181f00037802 */ /* 0x000fe20000000f00 */
[----:B------:R-:W-:Y:S01]  /*2b030*/  IMAD.MOV.U32 R10, RZ, RZ, 0x3 ;  /* 0x00000003ff0a7424 */ /* 0x000fe200078e00ff */
[----:B------:R-:W-:Y:S02]  /*2b040*/  MOV R172, 0xffffffff ;  /* 0xffffffff00ac7802 */ /* 0x000fe40000000f00 */
[----:B------:R-:W-:-:S02]  /*2b050*/  MOV R2, 0x2b070 ;  /* 0x0002b07000027802 */ /* 0x000fc40000000f00 */
[----:B---3--:R-:W-:Y:S05]  /*2b060*/  CALL.REL.NOINC `($__internal_39_$__cuda_sm70_shflsync_idx_p) ;  /* 0x000001e000007944 */ /* 0x008fea0003c00000 */
[----:B------:R-:W-:Y:S01]  /*2b070*/  MOV R4, R13 ;  /* 0x0000000d00047202 */ /* 0x000fe20000000f00 */
[----:B------:R-:W-:Y:S05]  /*2b080*/  BRA `(.L_x_2143) ;  /* 0xffffb5a000007947 */ /* 0x000fea000383ffff */
.L_x_2114:
        /* <DEDUP_REMOVED lines=23> */
        .weak           $__internal_38_$__cuda_sm70_shflsync_bfly_p
        .type           $__internal_38_$__cuda_sm70_shflsync_bfly_p,@function
        .size           $__internal_38_$__cuda_sm70_shflsync_bfly_p,($__internal_39_$__cuda_sm70_shflsync_idx_p - $__internal_38_$__cuda_sm70_shflsync_bfly_p)
$__internal_38_$__cuda_sm70_shflsync_bfly_p:
[----:B------:R-:W-:Y:S04]  /*2b200*/  WARPSYNC R5 ;  /* 0x0000000500007348 */ /* 0x000fe80003800000 */
[----:B------:R1:W2:Y:S02]  /*2b210*/  SHFL.BFLY PT, R4, R2, R4, R7 ;  /* 0x0c00000402047389 */ /* 0x0002a400000e0007 */
[----:B-1----:R-:W-:-:S02]  /*2b220*/  MOV R2, R3 ;  /* 0x0000000300027202 */ /* 0x002fc40000000f00 */
[----:B------:R-:W-:-:S04]  /*2b230*/  MOV R3, 0x0 ;  /* 0x0000000000037802 */ /* 0x000fc80000000f00 */
[----:B--2---:R-:W-:Y:S05]  /*2b240*/  RET.REL.NODEC R2 `(_ZN7cutlass13device_kernelIN5flash19enable_sm80_to_sm89INS1_16FlashAttnFwdSm80INS1_25CollectiveMainloopFwdSm80ILi8ELi1ELb0EN4cute5tupleIJNS5_1CILi128EEENS7_ILi48EEENS7_ILi256EEEEEELi256ENS_6half_tEfNS_4arch4Sm80ELb0ELb1ELb1ELb1ELb0ELb1ELb1ELb1EEENS1_21CollectiveEpilogueFwdINS6_IJS8_SA_S9_EEENS6_IJNS7_ILi1EEESI_SI_EEESC_SE_Li256ELb1ELb1ELb1ELb0EEENS1_36VarlenDynamicPersistentTileSchedulerILi128ELi48ELi256ELi256ELb1ELb1ELb0ELb1ELb0ELb1EEEEEEEEEvNT_6ParamsE) ;  /* 0xfffd4db002007950 */ /* 0x004fea0003c3ffff */
        .weak           $__internal_39_$__cuda_sm70_shflsync_idx_p
        .type           $__internal_39_$__cuda_sm70_shflsync_idx_p,@function
        .size           $__internal_39_$__cuda_sm70_shflsync_idx_p,($__internal_40_$__cuda_sm70_shflsync_up_p - $__internal_39_$__cuda_sm70_shflsync_idx_p)
$__internal_39_$__cuda_sm70_shflsync_idx_p:
[----:B------:R-:W-:Y:S04]  /*2b250*/  WARPSYNC R172 ;  /* 0x000000ac00007348 */ /* 0x000fe80003800000 */
[----:B------:R1:W2:Y:S02]  /*2b260*/  SHFL.IDX PT, R13, R12, R10, R3 ;  /* 0x0000000a0c0d7389 */ /* 0x0002a400000e0003 */
[----:B-1----:R-:W-:-:S04]  /*2b270*/  MOV R3, 0x0 ;  /* 0x0000000000037802 */ /* 0x002fc80000000f00 */
[----:B--2---:R-:W-:Y:S05]  /*2b280*/  RET.REL.NODEC R2 `(_ZN7cutlass13device_kernelIN5flash19enable_sm80_to_sm89INS1_16FlashAttnFwdSm80INS1_25CollectiveMainloopFwdSm80ILi8ELi1ELb0EN4cute5tupleIJNS5_1CILi128EEENS7_ILi48EEENS7_ILi256EEEEEELi256ENS_6half_tEfNS_4arch4Sm80ELb0ELb1ELb1ELb1ELb0ELb1ELb1ELb1EEENS1_21CollectiveEpilogueFwdINS6_IJS8_SA_S9_EEENS6_IJNS7_ILi1EEESI_SI_EEESC_SE_Li256ELb1ELb1ELb1ELb0EEENS1_36VarlenDynamicPersistentTileSchedulerILi128ELi48ELi256ELi256ELb1ELb1ELb0ELb1ELb0ELb1EEEEEEEEEvNT_6ParamsE) ;  /* 0xfffd4d7002007950 */ /* 0x004fea0003c3ffff */
        .weak           $__internal_40_$__cuda_sm70_shflsync_up_p
        .type           $__internal_40_$__cuda_sm70_shflsync_up_p,@function
        .size           $__internal_40_$__cuda_sm70_shflsync_up_p,($__internal_41_$__cuda_sm70_votesync_ballot - $__internal_40_$__cuda_sm70_shflsync_up_p)
$__internal_40_$__cuda_sm70_shflsync_up_p:
[----:B------:R-:W-:Y:S02]  /*2b290*/  MOV R4, RZ ;  /* 0x000000ff00047202 */ /* 0x000fe40000000f00 */
[----:B------:R-:W-:-:S04]  /*2b2a0*/  MOV R10, 0xffffffff ;  /* 0xffffffff000a7802 */ /* 0x000fc80000000f00 */
[----:B------:R-:W-:Y:S04]  /*2b2b0*/  WARPSYNC R10 ;  /* 0x0000000a00007348 */ /* 0x000fe80003800000 */
[----:B------:R1:W2:Y:S02]  /*2b2c0*/  SHFL.UP PT, R4, R0, R3, R4 ;  /* 0x0400000300047389 */ /* 0x0002a400000e0004 */
[----:B-1----:R-:W-:-:S04]  /*2b2d0*/  MOV R3, 0x0 ;  /* 0x0000000000037802 */ /* 0x002fc80000000f00 */
[----:B--2---:R-:W-:Y:S05]  /*2b2e0*/  RET.REL.NODEC R2 `(_ZN7cutlass13device_kernelIN5flash19enable_sm80_to_sm89INS1_16FlashAttnFwdSm80INS1_25CollectiveMainloopFwdSm80ILi8ELi1ELb0EN4cute5tupleIJNS5_1CILi128EEENS7_ILi48EEENS7_ILi256EEEEEELi256ENS_6half_tEfNS_4arch4Sm80ELb0ELb1ELb1ELb1ELb0ELb1ELb1ELb1EEENS1_21CollectiveEpilogueFwdINS6_IJS8_SA_S9_EEENS6_IJNS7_ILi1EEESI_SI_EEESC_SE_Li256ELb1ELb1ELb1ELb0EEENS1_36VarlenDynamicPersistentTileSchedulerILi128ELi48ELi256ELi256ELb1ELb1ELb0ELb1ELb0ELb1EEEEEEEEEvNT_6ParamsE) ;  /* 0xfffd4d1002007950 */ /* 0x004fea0003c3ffff */
        .weak           $__internal_41_$__cuda_sm70_votesync_ballot
        .type           $__internal_41_$__cuda_sm70_votesync_ballot,@function
        .size           $__internal_41_$__cuda_sm70_votesync_ballot,(.L_x_2636 - $__internal_41_$__cuda_sm70_votesync_ballot)
$__internal_41_$__cuda_sm70_votesync_ballot:
[----:B------:R-:W-:Y:S01]  /*2b2f0*/  ISETP.NE.U32.AND P0, PT, R0, 0x1, PT ;  /* 0x000000010000780c */ /* 0x000fe20003f05070 */
[----:B------:R-:W-:-:S04]  /*2b300*/  IMAD.MOV.U32 R3, RZ, RZ, -0x1 ;  /* 0xffffffffff037424 */ /* 0x000fc800078e00ff */
[----:B------:R-:W-:Y:S08]  /*2b310*/  WARPSYNC R3 ;  /* 0x0000000300007348 */ /* 0x000ff00003800000 */
[----:B------:R-:W-:-:S04]  /*2b320*/  VOTE.ANY R0, PT, !P0 ;  /* 0x0000000000007806 */ /* 0x000fc800040e0100 */
[----:B------:R-:W-:Y:S01]  /*2b330*/  LOP3.LUT R0, R0, R3, RZ, 0xc0, !PT ;  /* 0x0000000300007212 */ /* 0x000fe200078ec0ff */
[----:B------:R-:W-:-:S04]  /*2b340*/  IMAD.MOV.U32 R3, RZ, RZ, 0x0 ;  /* 0x00000000ff037424 */ /* 0x000fc800078e00ff */
[----:B------:R-:W-:Y:S05]  /*2b350*/  RET.REL.NODEC R2 `(_ZN7cutlass13device_kernelIN5flash19enable_sm80_to_sm89INS1_16FlashAttnFwdSm80INS1_25CollectiveMainloopFwdSm80ILi8ELi1ELb0EN4cute5tupleIJNS5_1CILi128EEENS7_ILi48EEENS7_ILi256EEEEEELi256ENS_6half_tEfNS_4arch4Sm80ELb0ELb1ELb1ELb1ELb0ELb1ELb1ELb1EEENS1_21CollectiveEpilogueFwdINS6_IJS8_SA_S9_EEENS6_IJNS7_ILi1EEESI_SI_EEESC_SE_Li256ELb1ELb1ELb1ELb0EEENS1_36VarlenDynamicPersistentTileSchedulerILi128ELi48ELi256ELi256ELb1ELb1ELb0ELb1ELb0ELb1EEEEEEEEEvNT_6ParamsE) ;  /* 0xfffd4ca002007950 */ /* 0x000fea0003c3ffff */
.L_x_2145:
        /* <DEDUP_REMOVED lines=10> */
.L_x_2636:


//--------------------- .text._ZN7cutlass13device_kernelIN5flash19enable_sm80_to_sm89INS1_16FlashAttnFwdSm80INS1_25CollectiveMainloopFwdSm80ILi8ELi1ELb0EN4cute5tupleIJNS5_1CILi128EEENS7_ILi96EEENS7_ILi256EEEEEELi256ENS_6half_tEfNS_4arch4Sm80ELb1ELb0ELb1ELb0ELb0ELb0ELb1ELb1EEENS1_21CollectiveEpilogueFwdINS6_IJS8_SA_S9_EEENS6_IJNS7_ILi1EEESI_SI_EEESC_SE_Li256ELb0ELb1ELb1ELb0EEENS1_30DynamicPersistentTileSchedulerILi256ELi256ELb1ELb1ELb0EEEEEEEEEvNT_6ParamsE --------------------------
	.section	.text._ZN7cutlass13device_kernelIN5flash19enable_sm80_to_sm89INS1_16FlashAttnFwdSm80INS1_25CollectiveMainloopFwdSm80ILi8ELi1ELb0EN4cute5tupleIJNS5_1CILi128EEENS7_ILi96EEENS7_ILi256EEEEEELi256ENS_6half_tEfNS_4arch4Sm80ELb1ELb0ELb1ELb0ELb0ELb0ELb1ELb1EEENS1_21CollectiveEpilogueFwdINS6_IJS8_SA_S9_EEENS6_IJNS7_ILi1EEESI_SI_EEESC_SE_Li256ELb0ELb1ELb1ELb0EEENS1_30DynamicPersistentTileSchedulerILi256ELi256ELb1ELb1ELb0EEEEEEEEEvNT_6ParamsE,"ax",@progbits
	.sectioninfo	@"SHI_REGISTERS=255"
	.align	128
.text._ZN7cutlass13device_kernelIN5flash19enable_sm80_to_sm89INS1_16FlashAttnFwdSm80INS1_25CollectiveMainloopFwdSm80ILi8ELi1ELb0EN4cute5tupleIJNS5_1CILi128EEENS7_ILi96EEENS7_ILi256EEEEEELi256ENS_6half_tEfNS_4arch4Sm80ELb1ELb0ELb1ELb0ELb0ELb0ELb1ELb1EEENS1_21CollectiveEpilogueFwdINS6_IJS8_SA_S9_EEENS6_IJNS7_ILi1EEESI_SI_EEESC_SE_Li256ELb0ELb1ELb1ELb0EEENS1_30DynamicPersistentTileSchedulerILi256ELi256ELb1ELb1ELb0EEEEEEEEEvNT_6ParamsE:
        .type           _ZN7cutlass13device_kernelIN5flash19enable_sm80_to_sm89INS1_16FlashAttnFwdSm80INS1_25CollectiveMainloopFwdSm80ILi8ELi1ELb0EN4cute5tupleIJNS5_1CILi128EEENS7_ILi96EEENS7_ILi256EEEEEELi256ENS_6half_tEfNS_4arch4Sm80ELb1ELb0ELb1ELb0ELb0ELb0ELb1ELb1EEENS1_21CollectiveEpilogueFwdINS6_IJS8_SA_S9_EEENS6_IJNS7_ILi1EEESI_SI_EEESC_SE_Li256ELb0ELb1ELb1ELb0EEENS1_30DynamicPersistentTileSchedulerILi256ELi256ELb1ELb1ELb0EEEEEEEEEvNT_6ParamsE,@function
        .size           _ZN7cutlass13device_kernelIN5flash19enable_sm80_to_sm89INS1_16FlashAttnFwdSm80INS1_25CollectiveMainloopFwdSm80ILi8ELi1ELb0EN4cute5tupleIJNS5_1CILi128EEENS7_ILi96EEENS7_ILi256EEEEEELi256ENS_6half_tEfNS_4arch4Sm80ELb1ELb0ELb1ELb0ELb0ELb0ELb1ELb1EEENS1_21CollectiveEpilogueFwdINS6_IJS8_SA_S9_EEENS6_IJNS7_ILi1EEESI_SI_EEESC_SE_Li256ELb0ELb1ELb1ELb0EEENS1_30DynamicPersistentTileSchedulerILi256ELi256ELb1ELb1ELb0EEEEEEEEEvNT_6ParamsE,(.L_x_2642 - _ZN7cutlass13device_kernelIN5flash19enable_sm80_to_sm89INS1_16FlashAttnFwdSm80INS1_25CollectiveMainloopFwdSm80ILi8ELi1ELb0EN4cute5tupleIJNS5_1CILi128EEENS7_ILi96EEENS7_ILi256EEEEEELi256ENS_6half_tEfNS_4arch4Sm80ELb1ELb0ELb1ELb0ELb0ELb0ELb1ELb1EEENS1_21CollectiveEpilogueFwdINS6_IJS8_SA_S9_EEENS6_IJNS7_ILi1EEESI_SI_EEESC_SE_Li256ELb0ELb1ELb1ELb0EEENS1_30DynamicPersistentTileSchedulerILi256ELi256ELb1ELb1ELb0EEEEEEEEEvNT_6ParamsE)
        .other          _ZN7cutlass13device_kernelIN5flash19enable_sm80_to_sm89INS1_16FlashAttnFwdSm80INS1_25CollectiveMainloopFwdSm80ILi8ELi1ELb0EN4cute5tupleIJNS5_1CILi128EEENS7_ILi96EEENS7_ILi256EEEEEELi256ENS_6half_tEfNS_4arch4Sm80ELb1ELb0ELb1ELb0ELb0ELb0ELb1ELb1EEENS1_21CollectiveEpilogueFwdINS6_IJS8_SA_S9_EEENS6_IJNS7_ILi1EEESI_SI_EEESC_SE_Li256ELb0ELb1ELb1ELb0EEENS1_30DynamicPersistentTileSchedulerILi256ELi256ELb1ELb1ELb0EEEEEEEEEvNT_6ParamsE,@"STO_CUDA_ENTRY STV_DEFAULT"
_ZN7cutlass13device_kernelIN5flash19enable_sm80_to_sm89INS1_16FlashAttnFwdSm80INS1_25CollectiveMainloopFwdSm80ILi8ELi1ELb0EN4cute5tupleIJNS5_1CILi128EEENS7_ILi96EEENS7_ILi256EEEEEELi256ENS_6half_tEfNS_4arch4Sm80ELb1ELb0ELb1ELb0ELb0ELb0ELb1ELb1EEENS1_21CollectiveEpilogueFwdINS6_IJS8_SA_S9_EEENS6_IJNS7_ILi1EEESI_SI_EEESC_SE_Li256ELb0ELb1ELb1ELb0EEENS1_30DynamicPersistentTileSchedulerILi256ELi256ELb1ELb1ELb0EEEEEEEEEvNT_6ParamsE:
        /* <DEDUP_REMOVED lines=12> */
[----:B------:R-:W-:Y:S01]  /*00c0*/  IMAD.MOV.U32 R218, RZ, RZ, 0x20 ;  /* 0x00000020ffda7424 */ /* 0x000fe200078e00ff */
[----:B------:R-:W-:Y:S01]  /*00d0*/  ULDC.64 UR6, c[0x0][0x118] ;  /* 0x0000460000067ab9 */ /* 0x000fe20000000a00 */
[----:B------:R-:W-:Y:S01]  /*00e0*/  IMAD.MOV.U32 R220, RZ, RZ, 0x40 ;  /* 0x00000040ffdc7424 */ /* 0x000fe200078e00ff */
[CC--:B------:R-:W-:Y:S02]  /*00f0*/  LEA.HI R10, R8.reuse, R16.reuse, RZ, 0x3 ;  /* 0x00000010080a7211 */ /* 0x0c0fe400078f18ff */
[CC--:B------:R-:W-:Y:S02]  /*0100*/  LEA.HI R0, R8.reuse, R16.reuse, RZ, 0x2 ;  /* 0x0000001008007211 */ /* 0x0c0fe400078f10ff */
[----:B------:R-:W-:Y:S02]  /*0110*/  LEA.HI R6, R8, R16, RZ, 0x4 ;  /* 0x0000001008067211 */ /* 0x000fe400078f20ff */
[----:B------:R-:W-:-:S02]  /*0120*/  SHF.R.S32.HI R20, RZ, 0x3, R10 ;  /* 0x00000003ff147819 */ /* 0x000fc4000001140a */
[----:B------:R-:W-:Y:S02]  /*0130*/  LOP3.LUT R2, R10, 0xfffffff8, RZ, 0xc0, !PT ;  /* 0xfffffff80a027812 */ /* 0x000fe400078ec0ff */
[----:B------:R-:W-:Y:S01]  /*0140*/  LOP3.LUT R4, R0, 0xfffffffc, RZ, 0xc0, !PT ;  /* 0xfffffffc00047812 */ /* 0x000fe200078ec0ff */
[----:B------:R-:W-:Y:S01]  /*0150*/  IMAD.SHL.U32 R7, R20, 0x40, RZ ;  /* 0x0000004014077824 */ /* 0x000fe200078e00ff */
[----:B------:R-:W-:Y:S01]  /*0160*/  LOP3.LUT R0, R6, 0xfffffff0, RZ, 0xc0, !PT ;  /* 0xfffffff006007812 */ /* 0x000fe200078ec0ff */
[C---:B------:R-:W-:Y:S01]  /*0170*/  IMAD.IADD R9, R16.reuse, 0x1, -R2 ;  /* 0x0000000110097824 */ /* 0x040fe200078e0a02 */
[----:B------:R-:W-:Y:S01]  /*0180*/  SHF.R.S32.HI R5, RZ, 0x4, R6 ;  /* 0x00000004ff057819 */ /* 0x000fe20000011406 */
[C---:B------:R-:W-:Y:S02]  /*0190*/  IMAD.IADD R4, R16.reuse, 0x1, -R4 ;  /* 0x0000000110047824 */ /* 0x040fe400078e0a04 */
[----:B------:R-:W-:Y:S01]  /*01a0*/  IMAD.IADD R3, R16, 0x1, -R0 ;  /* 0x0000000110037824 */ /* 0x000fe200078e0a00 */
[----:B------:R-:W-:Y:S01]  /*01b0*/  LEA.HI R2, R6, R5, RZ, 0x1 ;  /* 0x0000000506027211 */ /* 0x000fe200078f08ff */
[----:B------:R-:W-:Y:S01]  /*01c0*/  IMAD.SHL.U32 R18, R9, 0x8, RZ ;  /* 0x0000000809127824 */ /* 0x000fe200078e00ff */
[----:B------:R-:W-:-:S02]  /*01d0*/  LOP3.LUT R0, R7, 0x1c0, RZ, 0xc0, !PT ;  /* 0x000001c007007812 */ /* 0x000fc400078ec0ff */
[----:B------:R-:W-:Y:S02]  /*01e0*/  LOP3.LUT R6, R2, 0xfffffffe, RZ, 0xc0, !PT ;  /* 0xfffffffe02067812 */ /* 0x000fe400078ec0ff */
[----:B------:R-:W-:Y:S01]  /*01f0*/  SHF.R.S32.HI R11, RZ, 0x1f, R3 ;  /* 0x0000001fff0b7819 */ /* 0x000fe20000011403 */
[----:B------:R-:W-:Y:S01]  /*0200*/  STL [R1+0x40], R18 ;  /* 0x0000401201007387 */ /* 0x000fe20000100800 */
[----:B------:R-:W-:Y:S01]  /*0210*/  LOP3.LUT R7, R0, 0x38, R18, 0xf8, !PT ;  /* 0x0000003800077812 */ /* 0x000fe200078ef812 */
[----:B------:R-:W-:Y:S01]  /*0220*/  IMAD.IADD R12, R5, 0x1, -R6 ;  /* 0x00000001050c7824 */ /* 0x000fe200078e0a06 */
[----:B------:R-:W-:Y:S01]  /*0230*/  SHF.R.U32.HI R2, RZ, 0x3, R0 ;  /* 0x00000003ff027819 */ /* 0x000fe20000011600 */
[----:B------:R-:W-:Y:S01]  /*0240*/  IMAD.SHL.U32 R5, R9, 0x40, RZ ;  /* 0x0000004009057824 */ /* 0x000fe200078e00ff */
[----:B------:R-:W-:Y:S02]  /*0250*/  LEA.HI R0, R4, R4, RZ, 0x1 ;  /* 0x0000000404007211 */ /* 0x000fe400078f08ff */
[----:B------:R-:W-:-:S02]  /*0260*/  LEA.HI R11, R11, R3, RZ, 0x3 ;  /* 0x000000030b0b7211 */ /* 0x000fc400078f18ff */
[----:B------:R-:W-:Y:S02]  /*0270*/  LOP3.LUT R0, R0, 0x1ffffffe, RZ, 0xc0, !PT ;  /* 0x1ffffffe00007812 */ /* 0x000fe400078ec0ff */
[----:B------:R-:W-:Y:S02]  /*0280*/  LOP3.LUT R13, R7, R2, RZ, 0x3c, !PT ;  /* 0x00000002070d7212 */ /* 0x000fe400078e3cff */
[----:B------:R-:W-:Y:S01]  /*0290*/  LOP3.LUT R2, R11, 0xfffffff8, RZ, 0xc0, !PT ;  /* 0xfffffff80b027812 */ /* 0x000fe200078ec0ff */
[----:B------:R-:W-:Y:S01]  /*02a0*/  IMAD.IADD R14, R4, 0x1, -R0 ;  /* 0x00000001040e7824 */ /* 0x000fe200078e0a00 */
[----:B------:R-:W-:Y:S02]  /*02b0*/  LEA.HI R6, R8, R16, RZ, 0x5 ;  /* 0x0000001008067211 */ /* 0x000fe400078f28ff */
[----:B------:R-:W-:Y:S01]  /*02c0*/  LOP3.LUT R0, R5, 0x1c0, RZ, 0xc0, !PT ;  /* 0x000001c005007812 */ /* 0x000fe200078ec0ff */
[----:B------:R-:W-:Y:S01]  /*02d0*/  IMAD.IADD R7, R3, 0x1, -R2 ;  /* 0x0000000103077824 */ /* 0x000fe200078e0a02 */
[----:B------:R-:W-:-:S02]  /*02e0*/  LOP3.LUT R3, R6, 0xffffffe0, RZ, 0xc0, !PT ;  /* 0xffffffe006037812 */ /* 0x000fc400078ec0ff */
[----:B------:R-:W-:Y:S02]  /*02f0*/  LOP3.LUT R4, R0, 0x8, R10, 0xf8, !PT ;  /* 0x0000000800047812 */ /* 0x000fe400078ef80a */
[----:B------:R-:W-:Y:S01]  /*0300*/  SHF.R.U32.HI R2, RZ, 0x3, R0 ;  /* 0x00000003ff027819 */ /* 0x000fe20000011600 */
[----:B------:R-:W-:Y:S01]  /*0310*/  IMAD.IADD R17, R16, 0x1, -R3 ;  /* 0x0000000110117824 */ /* 0x000fe200078e0a03 */
[--C-:B------:R-:W-:Y:S02]  /*0320*/  SHF.R.S32.HI R223, RZ, 0x5, R6.reuse ;  /* 0x00000005ffdf7819 */ /* 0x100fe40000011406 */
[----:B------:R-:W-:Y:S02]  /*0330*/  SHF.R.S32.HI R0, RZ, 0x1f, R6 ;  /* 0x0000001fff007819 */ /* 0x000fe40000011406 */
[----:B------:R-:W-:Y:S02]  /*0340*/  LEA.HI R3, R8, R16, RZ, 0x6 ;  /* 0x0000001008037211 */ /* 0x000fe400078f30ff */
[----:B------:R-:W-:-:S02]  /*0350*/  LEA.HI R0, R0, R223, RZ, 0x3 ;  /* 0x000000df00007211 */ /* 0x000fc400078f18ff */
[----:B------:R-:W-:Y:S01]  /*0360*/  LOP3.LUT R216, R4, R2, RZ, 0x3c, !PT ;  /* 0x0000000204d87212 */ /* 0x000fe200078e3cff */
[----:B------:R-:W-:Y:S01]  /*0370*/  IMAD.SHL.U32 R10, R3, 0x8, RZ ;  /* 0x00000008030a7824 */ /* 0x000fe200078e00ff */
[----:B------:R-:W-:Y:S01]  /*0380*/  LOP3.LUT R2, R0, 0xffffff8, RZ, 0xc0, !PT ;  /* 0x0ffffff800027812 */ /* 0x000fe200078ec0ff */
[C---:B------:R-:W-:Y:S01]  /*0390*/  IMAD.SHL.U32 R3, R7.reuse, 0x40, RZ ;  /* 0x0000004007037824 */ /* 0x040fe200078e00ff */
[----:B------:R-:W-:Y:S01]  /*03a0*/  SHF.R.S32.HI R8, RZ, 0x1f, R17 ;  /* 0x0000001fff087819 */ /* 0x000fe20000011411 */
[----:B------:R-:W-:Y:S01]  /*03b0*/  IMAD.SHL.U32 R4, R12, 0x8, RZ ;  /* 0x000000080c047824 */ /* 0x000fe200078e00ff */
[----:B------:R-:W-:Y:S01]  /*03c0*/  LOP3.LUT P3, RZ, R7, 0x2, RZ, 0xc0, !PT ;  /* 0x0000000207ff7812 */ /* 0x000fe2000786c0ff */
[----:B------:R-:W-:Y:S01]  /*03d0*/  IMAD.IADD R6, R223, 0x1, -R2 ;  /* 0x00000001df067824 */ /* 0x000fe200078e0a02 */
[----:B------:R-:W-:Y:S01]  /*03e0*/  LOP3.LUT R0, R3, 0x1c0, RZ, 0xc0, !PT ;  /* 0x000001c003007812 */ /* 0x000fe200078ec0ff */
[----:B------:R-:W-:Y:S01]  /*03f0*/  IMAD.SHL.U32 R2, R11, 0x40, RZ ;  /* 0x000000400b027824 */ /* 0x000fe200078e00ff */
[----:B------:R-:W-:Y:S01]  /*0400*/  LEA.HI R8, R8, R17, RZ, 0x2 ;  /* 0x0000001108087211 */ /* 0x000fe200078f10ff */
[----:B------:R-:W-:Y:S01]  /*0410*/  IMAD R216, R12, 0x200, R216 ;  /* 0x000002000cd87824 */ /* 0x000fe200078e02d8 */
[----:B------:R-:W-:-:S02]  /*0420*/  LOP3.LUT R3, R0, 0x8, R4, 0xf8, !PT ;  /* 0x0000000800037812 */ /* 0x000fc400078ef804 */
[----:B------:R-:W-:Y:S02]  /*0430*/  SHF.R.U32.HI R0, RZ, 0x3, R0 ;  /* 0x00000003ff007819 */ /* 0x000fe40000011600 */
[----:B------:R-:W-:Y:S02]  /*0440*/  LOP3.LUT R2, R2, 0xfffffe00, RZ, 0xc0, !PT ;  /* 0xfffffe0002027812 */ /* 0x000fe400078ec0ff */
[----:B------:R-:W-:Y:S02]  /*0450*/  SHF.R.S32.HI R5, RZ, 0x2, R8 ;  /* 0x00000002ff057819 */ /* 0x000fe40000011408 */
[----:B------:R-:W-:Y:S01]  /*0460*/  LOP3.LUT R0, R3, R0, RZ, 0x3c, !PT ;  /* 0x0000000003007212 */ /* 0x000fe200078e3cff */
[----:B------:R-:W-:Y:S01]  /*0470*/  IMAD R223, R223, 0x400, R2 ;  /* 0x00000400dfdf7824 */ /* 0x000fe200078e0202 */
[----:B------:R-:W-:Y:S01]  /*0480*/  IADD3 R4, R18, 0xc0, RZ ;  /* 0x000000c012047810 */ /* 0x000fe20007ffe0ff */
[----:B------:R-:W-:Y:S01]  /*0490*/  IMAD R16, R6, 0x10, R5 ;  /* 0x0000001006107824 */ /* 0x000fe200078e0205 */
[----:B------:R-:W-:Y:S01]  /*04a0*/  LOP3.LUT R217, R0, R2, RZ, 0xfc, !PT ;  /* 0x0000000200d97212 */ /* 0x000fe200078efcff */
[----:B------:R-:W-:Y:S01]  /*04b0*/  IMAD.IADD R223, R223, 0x1, R0 ;  /* 0x00000001dfdf7824 */ /* 0x000fe200078e0200 */
[----:B------:R-:W-:Y:S01]  /*04c0*/  IADD3 R2, R18, 0x40, RZ ;  /* 0x0000004012027810 */ /* 0x000fe20007ffe0ff */
[----:B------:R-:W-:Y:S01]  /*04d0*/  IMAD R0, R9, 0x20, R20 ;  /* 0x0000002009007824 */ /* 0x000fe200078e0214 */
[----:B------:R-:W-:Y:S01]  /*04e0*/  STL [R1+0x7c], R16 ;  /* 0x00007c1001007387 */ /* 0x000fe20000100800 */
[----:B------:R-:W-:-:S02]  /*04f0*/  LOP3.LUT R3, R8, 0x7ffffffc, RZ, 0xc0, !PT ;  /* 0x7ffffffc08037812 */ /* 0x000fc400078ec0ff */
[----:B------:R-:W-:Y:S01]  /*0500*/  SHF.R.S32.HI R2, RZ, 0x1f, R2 ;  /* 0x0000001fff027819 */ /* 0x000fe20000011402 */
[----:B------:R-:W-:Y:S01]  /*0510*/  STL [R1+0x54], R15 ;  /* 0x0000540f01007387 */ /* 0x000fe20000100800 */
[----:B------:R-:W-:Y:S02]  /*0520*/  LOP3.LUT P0, RZ, R7, 0x4, RZ, 0xc0, !PT ;  /* 0x0000000407ff7812 */ /* 0x000fe4000780c0ff */
[----:B------:R-:W-:Y:S01]  /*0530*/  LEA R216, R216, 0xc100, 0x1 ;  /* 0x0000c100d8d87811 */ /* 0x000fe200078e08ff */
[----:B------:R1:W-:Y:S01]  /*0540*/  STL [R1+0x80], R0 ;  /* 0x0000800001007387 */ /* 0x0003e20000100800 */
[----:B------:R-:W-:Y:S02]  /*0550*/  R2P PR, R9, 0x6 ;  /* 0x0000000609007804 */ /* 0x000fe40000000000 */
[----:B------:R-:W-:Y:S01]  /*0560*/  SEL R218, R218, 0xffffffe0, !P3 ;  /* 0xffffffe0dada7807 */ /* 0x000fe20005800000 */
[----:B------:R2:W-:Y:S01]  /*0570*/  STL [R1+0x68], R2 ;  /* 0x0000680201007387 */ /* 0x0005e20000100800 */
[----:B------:R-:W-:-:S02]  /*0580*/  LEA R223, R223, 0x18100, 0x1 ;  /* 0x00018100dfdf7811 */ /* 0x000fc400078e08ff */
[----:B------:R-:W-:Y:S02]  /*0590*/  LEA R217, R217, 0x100, 0x1 ;  /* 0x00000100d9d97811 */ /* 0x000fe400078e08ff */
[C---:B------:R-:W-:Y:S01]  /*05a0*/  SEL R219, R220.reuse, 0xffffffc0, !P2 ;  /* 0xffffffc0dcdb7807 */ /* 0x040fe20005000000 */
[----:B------:R-:W-:Y:S01]  /*05b0*/  IMAD.IADD R224, R223, 0x1, R218 ;  /* 0x00000001dfe07824 */ /* 0x000fe200078e02da */
[----:B------:R-:W-:Y:S01]  /*05c0*/  SEL R220, R220, 0xffffffc0, !P0 ;  /* 0xffffffc0dcdc7807 */ /* 0x000fe20004000000 */
[----:B------:R-:W-:Y:S01]  /*05d0*/  IMAD.IADD R218, R218, 0x1, R217 ;  /* 0x00000001dada7824 */ /* 0x000fe200078e02d9 */
[C---:B------:R-:W-:Y:S01]  /*05e0*/  IADD3 R227, R216.reuse, 0x20, RZ ;  /* 0x00000020d8e37810 */ /* 0x040fe20007ffe0ff */
[C---:B------:R-:W-:Y:S01]  /*05f0*/  IMAD.IADD R222, R216.reuse, 0x1, R219 ;  /* 0x00000001d8de7824 */ /* 0x040fe200078e02db */
[----:B------:R-:W-:Y:S01]  /*0600*/  LOP3.LUT R10, R13, 0x7ffffe00, R10, 0xf8, !PT ;  /* 0x7ffffe000d0a7812 */ /* 0x000fe200078ef80a */
[----:B------:R-:W-:Y:S01]  /*0610*/  IMAD.IADD R226, R223, 0x1, R220 ;  /* 0x00000001dfe27824 */ /* 0x000fe200078e02dc */
[----:B------:R-:W-:Y:S01]  /*0620*/  @P1 IADD3 R227, R216, -0x20, RZ ;  /* 0xffffffe0d8e31810 */ /* 0x000fe20007ffe0ff */
[----:B------:R-:W-:-:S02]  /*0630*/  IMAD.IADD R221, R220, 0x1, R217 ;  /* 0x00000001dcdd7824 */ /* 0x000fc400078e02d9 */
[----:B------:R-:W-:Y:S01]  /*0640*/  IMAD.IADD R225, R224, 0x1, R220 ;  /* 0x00000001e0e17824 */ /* 0x000fe200078e02dc */
[C---:B------:R-:W-:Y:S01]  /*0650*/  IADD3 R250, R227.reuse, 0x800, RZ ;  /* 0x00000800e3fa7810 */ /* 0x040fe20007ffe0ff */
[----:B------:R-:W-:Y:S01]  /*0660*/  IMAD.SHL.U32 R251, R10, 0x2, RZ ;  /* 0x000000020afb7824 */ /* 0x000fe200078e00ff */
[----:B------:R-:W-:Y:S01]  /*0670*/  IADD3 R249, R227, 0x1000, RZ ;  /* 0x00001000e3f97810 */ /* 0x000fe20007ffe0ff */
[----:B------:R-:W-:Y:S01]  /*0680*/  IMAD.IADD R219, R219, 0x1, R227 ;  /* 0x00000001dbdb7824 */ /* 0x000fe200078e02e3 */
[----:B-1----:R-:W-:Y:S01]  /*0690*/  IADD3 R0, R18, 0x80, RZ ;  /* 0x0000008012007810 */ /* 0x002fe20007ffe0ff */
[----:B------:R-:W-:Y:S01]  /*06a0*/  IMAD.IADD R220, R220, 0x1, R218 ;  /* 0x00000001dcdc7824 */ /* 0x000fe200078e02da */
[----:B------:R-:W-:Y:S02]  /*06b0*/  IADD3 R248, R227, 0x1800, RZ ;  /* 0x00001800e3f87810 */ /* 0x000fe40007ffe0ff */
[----:B------:R-:W-:Y:S01]  /*06c0*/  SHF.R.S32.HI R5, RZ, 0x1f, R0 ;  /* 0x0000001fff057819 */ /* 0x000fe20000011400 */
[----:B------:R-:W-:Y:S01]  /*06d0*/  IMAD.IADD R0, R17, 0x1, -R3 ;  /* 0x0000000111007824 */ /* 0x000fe200078e0a03 */
[----:B--2---:R-:W-:-:S02]  /*06e0*/  SHF.R.S32.HI R2, RZ, 0x1f, R4 ;  /* 0x0000001fff027819 */ /* 0x004fc40000011404 */
[C---:B------:R-:W-:Y:S01]  /*06f0*/  IADD3 R247, R227.reuse, 0x2000, RZ ;  /* 0x00002000e3f77810 */ /* 0x040fe20007ffe0ff */
[----:B------:R-:W-:Y:S01]  /*0700*/  STL [R1+0x64], R5 ;  /* 0x0000640501007387 */ /* 0x000fe20000100800 */
[----:B------:R-:W-:Y:S01]  /*0710*/  IMAD.SHL.U32 R0, R0, 0x2, RZ ;  /* 0x0000000200007824 */ /* 0x000fe200078e00ff */
[C---:B------:R-:W-:Y:S02]  /*0720*/  IADD3 R246, R227.reuse, 0x2800, RZ ;  /* 0x00002800e3f67810 */ /* 0x040fe40007ffe0ff */
[----:B------:R1:W-:Y:S01]  /*0730*/  STL [R1+0x60], R2 ;  /* 0x0000600201007387 */ /* 0x0003e20000100800 */
        /* <DEDUP_REMOVED lines=11> */
[C---:B------:R-:W-:Y:S01]  /*07f0*/  IADD3 R234, R227.reuse, 0x8800, RZ ;  /* 0x00008800e3ea7810 */ /* 0x040fe20007ffe0ff */
[----:B-1----:R-:W-:Y:S01]  /*0800*/  IMAD R2, R14, 0x8, R16 ;  /* 0x000000080e027824 */ /* 0x002fe200078e0210 */
[C---:B------:R-:W-:Y:S02]  /*0810*/  IADD3 R233, R227.reuse, 0x9000, RZ ;  /* 0x00009000e3e97810 */ /* 0x040fe40007ffe0ff */
[C---:B------:R-:W-:Y:S02]  /*0820*/  IADD3 R232, R227.reuse, 0x9800, RZ ;  /* 0x00009800e3e87810 */ /* 0x040fe40007ffe0ff */
[----:B------:R1:W-:Y:S01]  /*0830*/  STL [R1+0x74], R2 ;  /* 0x0000740201007387 */ /* 0x0003e20000100800 */
[----:B------:R-:W-:-:S02]  /*0840*/  IADD3 R231, R227, 0xa000, RZ ;  /* 0x0000a000e3e77810 */ /* 0x000fc40007ffe0ff */
[C---:B------:R-:W-:Y:S01]  /*0850*/  IADD3 R230, R227.reuse, 0xa800, RZ ;  /* 0x0000a800e3e67810 */ /* 0x040fe20007ffe0ff */
[----:B------:R2:W-:Y:S01]  /*0860*/  STL [R1+0x1c], R0 ;  /* 0x00001c0001007387 */ /* 0x0005e20000100800 */
[C---:B------:R-:W-:Y:S02]  /*0870*/  IADD3 R229, R227.reuse, 0xb000, RZ ;  /* 0x0000b000e3e57810 */ /* 0x040fe40007ffe0ff */
[----:B------:R-:W-:Y:S02]  /*0880*/  IADD3 R228, R227, 0xb800, RZ ;  /* 0x0000b800e3e47810 */ /* 0x000fe40007ffe0ff */
[C---:B-1----:R-:W-:Y:S02]  /*0890*/  IADD3 R2, R0.reuse, 0xf0, RZ ;  /* 0x000000f000027810 */ /* 0x042fe40007ffe0ff */
[----:B--2---:R-:W-:-:S03]  /*08a0*/  IADD3 R0, R0, 0xf8, RZ ;  /* 0x000000f800007810 */ /* 0x004fc60007ffe0ff */
[----:B------:R1:W-:Y:S04]  /*08b0*/  STL [R1+0x5c], R2 ;  /* 0x00005c0201007387 */ /* 0x0003e80000100800 */
[----:B------:R2:W-:Y:S01]  /*08c0*/  STL [R1+0x58], R0 ;  /* 0x0000580001007387 */ /* 0x0005e20000100800 */
[----:B-1----:R-:W-:Y:S02]  /*08d0*/  SHF.R.S32.HI R2, RZ, 0x1f, R2 ;  /* 0x0000001fff027819 */ /* 0x002fe40000011402 */
[----:B--2---:R-:W-:-:S03]  /*08e0*/  SHF.R.S32.HI R0, RZ, 0x1f, R0 ;  /* 0x0000001fff007819 */ /* 0x004fc60000011400 */
[----:B------:R1:W-:Y:S04]  /*08f0*/  STL [R1+0x70], R2 ;  /* 0x0000700201007387 */ /* 0x0003e80000100800 */
[----:B------:R1:W-:Y:S02]  /*0900*/  STL [R1+0x6c], R0 ;  /* 0x00006c0001007387 */ /* 0x0003e40000100800 */
.L_x_2183:
[----:B------:R-:W2:Y:S01]  /*0910*/  LDL R4, [R1+0x54] ;  /* 0x0000540001047983 */ /* 0x000ea20000100800 */
[----:B-1----:R-:W-:Y:S01]  /*0920*/  IMAD.MOV.U32 R0, RZ, RZ, c[0x0][0x560] ;  /* 0x00015800ff007624 */ /* 0x002fe200078e00ff */
        /* <DEDUP_REMOVED lines=17> */
.L_x_2147:
[----:B------:R-:W-:-:S04]  /*0a40*/  MOV R0, c[0x0][0x554] ;  /* 0x0001550000007a02 */ /* 0x000fc80000000f00 */
[----:B------:R-:W-:Y:S02]  /*0a50*/  ISETP.NE.AND P0, PT, R0, 0x1, PT ;  /* 0x000000010000780c */ /* 0x000fe40003f05270 */
[----:B------:R-:W-:-:S11]  /*0a60*/  MOV R0, R2 ;  /* 0x0000000200007202 */ /* 0x000fd60000000f00 */
[----:B------:R-:W-:-:S05]  /*0a70*/  @P0 IMAD.HI.U32 R4, R2, c[0x0][0x558], RZ ;  /* 0x0001560002040a27 */ /* 0x000fca00078e00ff */
[----:B------:R-:W-:-:S05]  /*0a80*/  @P0 SHF.R.U32.HI R0, RZ, c[0x0][0x55c], R4 ;  /* 0x00015700ff000a19 */ /* 0x000fca0000011604 */
[----:B------:R-:W-:Y:S02]  /*0a90*/  IMAD R4, R0, c[0x0][0x554], RZ ;  /* 0x0001550000047a24 */ /* 0x000fe400078e02ff */
.L_x_2148:
[----:B------:R-:W-:Y:S05]  /*0aa0*/  BSYNC B0 ;  /* 0x0000000000007941 */ /* 0x000fea0003800000 */
.L_x_2146:
[----:B------:R-:W2:Y:S01]  /*0ab0*/  LDL.LU R11, [R1+0xc] ;  /* 0x00000c00010b7983 */ /* 0x000ea20000300800 */
[----:B------:R-:W-:Y:S01]  /*0ac0*/  IMAD.MOV.U32 R5, RZ, RZ, c[0x0][0x53c] ;  /* 0x00014f00ff057624 */ /* 0x000fe200078e00ff */
[----:B------:R-:W-:Y:S01]  /*0ad0*/  ULDC UR4, c[0x0][0x1d0] ;  /* 0x0000740000047ab9 */ /* 0x000fe20000000800 */
[----:B------:R-:W-:Y:S01]  /*0ae0*/  IMAD.MOV.U32 R12, RZ, RZ, R0 ;  /* 0x000000ffff0c7224 */ /* 0x000fe200078e0000 */
[----:B------:R-:W-:Y:S01]  /*0af0*/  UIADD3 UR4, UR4, 0x5f, URZ ;  /* 0x0000005f04047890 */ /* 0x000fe2000fffe03f */
[----:B------:R-:W-:Y:S01]  /*0b00*/  IMAD.MOV.U32 R7, RZ, RZ, c[0x0][0x2c4] ;  /* 0x0000b100ff077624 */ /* 0x000fe200078e00ff */
[----:B------:R-:W-:Y:S01]  /*0b10*/  ISETP.NE.AND P0, PT, R5, 0x1, PT ;  /* 0x000000010500780c */ /* 0x000fe20003f05270 */
[----:B------:R-:W-:Y:S01]  /*0b20*/  BSSY B0, `(.L_x_2149) ;  /* 0x0000047000007945 */ /* 0x000fe20003800000 */
[----:B------:R-:W-:Y:S01]  /*0b30*/  LOP3.LUT R5, RZ, R0, RZ, 0x33, !PT ;  /* 0x00000000ff057212 */ /* 0x000fe200078e33ff */
[----:B------:R-:W-:Y:S01]  /*0b40*/  UIMAD.WIDE UR4, UR4, 0x2aaaaaab, URZ ;  /* 0x2aaaaaab040478a5 */ /* 0x000fe2000f8e023f */
[----:B------:R-:W-:Y:S01]  /*0b50*/  ISETP.NE.AND P3, PT, R7, 0x1, PT ;  /* 0x000000010700780c */ /* 0x000fe20003f65270 */
[----:B------:R-:W-:-:S02]  /*0b60*/  IMAD.MOV.U32 R7, RZ, RZ, c[0x0][0x548] ;  /* 0x00015200ff077624 */ /* 0x000fc400078e00ff */
[----:B------:R-:W-:-:S04]  /*0b70*/  USHF.R.U32.HI UR4, URZ, 0x1f, UR5 ;  /* 0x0000001f3f047899 */ /* 0x000fc80008011605 */
[----:B------:R-:W-:Y:S02]  /*0b80*/  ULEA.HI.SX32 UR4, UR5, UR4, 0x1c ;  /* 0x0000000405047291 */ /* 0x000fe4000f8fe23f */
[----:B------:R-:W-:Y:S01]  /*0b90*/  @P0 IMAD.HI.U32 R6, R0, c[0x0][0x540], RZ ;  /* 0x0001500000060a27 */ /* 0x000fe200078e00ff */
[----:B------:R-:W-:-:S04]  /*0ba0*/  IADD3 R0, R5, c[0x0][0x53c], RZ ;  /* 0x00014f0005007a10 */ /* 0x000fc80007ffe0ff */
[----:B------:R-:W-:Y:S01]  /*0bb0*/  @P0 SHF.R.U32.HI R12, RZ, c[0x0][0x544], R6 ;  /* 0x00015100ff0c0a19 */ /* 0x000fe20000011606 */
[----:B------:R-:W-:Y:S01]  /*0bc0*/  IMAD.MOV.U32 R6, RZ, RZ, c[0x0][0x168] ;  /* 0x00005a00ff067624 */ /* 0x000fe200078e00ff */
        /* <DEDUP_REMOVED lines=8> */
[----:B------:R-:W-:-:S04]  /*0c50*/  IADD3 R5, -R6, 0x60, RZ ;  /* 0x0000006006057810 */ /* 0x000fc80007ffe1ff */
[----:B------:R-:W-:Y:S01]  /*0c60*/  IADD3 R5, R0, c[0x0][0x1d0], R5 ;  /* 0x0000740000057a10 */ /* 0x000fe20007ffe005 */
[----:B------:R-:W-:-:S04]  /*0c70*/  IMAD.IADD R0, R2, 0x1, -R4 ;  /* 0x0000000102007824 */ /* 0x000fc800078e0a04 */
[----:B------:R-:W-:Y:S02]  /*0c80*/  IMAD R0, R3, c[0x0][0x554], R0 ;  /* 0x0001550003007a24 */ /* 0x000fe400078e0200 */
[----:B------:R-:W-:-:S04]  /*0c90*/  IMAD.HI R5, R5, 0x2aaaaaab, RZ ;  /* 0x2aaaaaab05057827 */ /* 0x000fc800078e02ff */
[----:B------:R-:W-:Y:S01]  /*0ca0*/  @P0 IMAD.HI.U32 R2, R0, c[0x0][0x54c], RZ ;  /* 0x0001530000020a27 */ /* 0x000fe200078e00ff */
[----:B------:R-:W-:-:S03]  /*0cb0*/  SHF.R.U32.HI R6, RZ, 0x1f, R5 ;  /* 0x0000001fff067819 */ /* 0x000fc60000011605 */
[----:B------:R-:W-:Y:S01]  /*0cc0*/  IMAD.MOV.U32 R18, RZ, RZ, R0 ;  /* 0x000000ffff127224 */ /* 0x000fe200078e0000 */
[----:B------:R-:W-:Y:S01]  /*0cd0*/  @P0 SHF.R.U32.HI R18, RZ, c[0x0][0x550], R2 ;  /* 0x00015400ff120a19 */ /* 0x000fe20000011602 */
[----:B------:R-:W-:Y:S01]  /*0ce0*/  IMAD.MOV.U32 R2, RZ, RZ, RZ ;  /* 0x000000ffff027224 */ /* 0x000fe200078e00ff */
[----:B------:R-:W-:-:S03]  /*0cf0*/  LEA.HI.SX32 R6, R5, R6, 0x1c ;  /* 0x0000000605067211 */ /* 0x000fc600078fe2ff */
[----:B------:R-:W-:Y:S01]  /*0d00*/  IMAD.MOV R3, RZ, RZ, -R18 ;  /* 0x000000ffff037224 */ /* 0x000fe200078e0a12 */
[----:B------:R-:W-:-:S03]  /*0d10*/  IMNMX R6, R6, UR4, PT ;  /* 0x0000000406067c17 */ /* 0x000fc6000b800200 */
[----:B------:R-:W-:Y:S01]  /*0d20*/  IMAD R19, R3, c[0x0][0x548], R0 ;  /* 0x0001520003137a24 */ /* 0x000fe200078e0200 */
[----:B------:R-:W-:Y:S02]  /*0d30*/  ISETP.GE.AND P0, PT, R6, 0x1, PT ;  /* 0x000000010600780c */ /* 0x000fe40003f06270 */
[----:B--2---:R-:W-:-:S04]  /*0d40*/  LOP3.LUT R11, R11, 0xfffffff7, RZ, 0xc0, !PT ;  /* 0xfffffff70b0b7812 */ /* 0x004fc800078ec0ff */
[----:B------:R-:W-:-:S05]  /*0d50*/  @P3 LOP3.LUT R11, R11, 0x8, RZ, 0xfc, !PT ;  /* 0x000000080b0b3812 */ /* 0x000fca00078efcff */
[----:B------:R1:W-:Y:S04]  /*0d60*/  STL [R1+0xc], R11 ;  /* 0x00000c0b01007387 */ /* 0x0003e80000100800 */
[----:B------:R1:W-:Y:S04]  /*0d70*/  STL [R1+0x48], R18 ;  /* 0x0000481201007387 */ /* 0x0003e80000100800 */
[----:B------:R1:W-:Y:S01]  /*0d80*/  STL [R1+0x3c], R19 ;  /* 0x00003c1301007387 */ /* 0x0003e20000100800 */
        /* <DEDUP_REMOVED lines=32> */
.L_x_2150:
[----:B------:R-:W-:Y:S05]  /*0f90*/  BSYNC B0 ;  /* 0x0000000000007941 */ /* 0x000fea0003800000 */
.L_x_2149:
        /* <DEDUP_REMOVED lines=77> */
[----:B------:R4:W3:Y:S01]  /*1470*/  LDL.64 R24, [R1+0x40] ;  /* 0x0000400001187983 */ /* 0x0008e20000100a00 */
[----:B------:R-:W-:-:S04]  /*1480*/  ISETP.NE.U32.AND P0, PT, RZ, c[0x0][0x340], PT ;  /* 0x0000d000ff007a0c */ /* 0x000fc80003f05070 */
[----:B------:R-:W-:-:S13]  /*1490*/  ISETP.NE.AND.EX P0, PT, RZ, c[0x0][0x344], PT, P0 ;  /* 0x0000d100ff007a0c */ /* 0x000fda0003f05300 */
[----:B------:R-:W-:-:S04]  /*14a0*/  @P0 IMAD.MOV.U32 R2, RZ, RZ, 0x4 ;  /* 0x00000004ff020424 */ /* 0x000fc800078e00ff */
[----:B------:R-:W-:-:S05]  /*14b0*/  @P0 IMAD.WIDE R2, R18, R2, c[0x0][0x340] ;  /* 0x0000d00012020625 */ /* 0x000fca00078e0202 */
[----:B------:R5:W4:Y:S01]  /*14c0*/  @P0 LDG.E R17, [R2.64] ;  /* 0x0000000602110981 */ /* 0x000b22000c1e1900 */
[----:B------:R-:W-:Y:S02]  /*14d0*/  SHF.R.S32.HI R14, RZ, 0x1f, R19 ;  /* 0x0000001fff0e7819 */ /* 0x000fe40000011413 */
[----:B------:R-:W-:Y:S01]  /*14e0*/  SHF.R.S32.HI R16, RZ, 0x1f, R18 ;  /* 0x0000001fff107819 */ /* 0x000fe20000011412 */
[----:B------:R-:W1:Y:S01]  /*14f0*/  S2R R7, SR_TID.X ;  /* 0x0000000000077919 */ /* 0x000e620000002100 */
[----:B------:R-:W-:Y:S01]  /*1500*/  MOV R23, R11 ;  /* 0x0000000b00177202 */ /* 0x000fe20000000f00 */
[----:B------:R-:W-:Y:S01]  /*1510*/  IMAD R5, R14, c[0x0][0x1b8], RZ ;  /* 0x00006e000e057a24 */ /* 0x000fe200078e02ff */
[----:B------:R-:W-:Y:S02]  /*1520*/  IADD3 R148, R22, -0x1, RZ ;  /* 0xffffffff16947810 */ /* 0x000fe40007ffe0ff */
[----:B------:R-:W-:Y:S01]  /*1530*/  LOP3.LUT R23, R23, 0xfffffffd, RZ, 0xc0, !PT ;  /* 0xfffffffd17177812 */ /* 0x000fe200078ec0ff */
[----:B------:R-:W-:-:S02]  /*1540*/  IMAD R5, R19, c[0x0][0x1bc], R5 ;  /* 0x00006f0013057a24 */ /* 0x000fc400078e0205 */
[----:B-----5:R-:W-:Y:S01]  /*1550*/  IMAD.WIDE.U32 R2, R19, c[0x0][0x1b8], RZ ;  /* 0x00006e0013027a25 */ /* 0x020fe200078e00ff */
[----:B-1----:R-:W-:-:S03]  /*1560*/  SHF.R.S32.HI R20, RZ, 0x1f, R7 ;  /* 0x0000001fff147819 */ /* 0x002fc60000011407 */
[----:B------:R-:W-:Y:S02]  /*1570*/  IMAD.IADD R3, R3, 0x1, R5 ;  /* 0x0000000103037824 */ /* 0x000fe400078e0205 */
[----:B------:R-:W-:Y:S01]  /*1580*/  IMAD R5, R16, c[0x0][0x1c0], RZ ;  /* 0x0000700010057a24 */ /* 0x000fe200078e02ff */
[----:B------:R-:W-:Y:S01]  /*1590*/  LEA.HI R20, R20, R7, RZ, 0x3 ;  /* 0x0000000714147211 */ /* 0x000fe200078f18ff */
[----:B------:R-:W-:-:S03]  /*15a0*/  IMAD.WIDE.U32 R2, R18, c[0x0][0x1c0], R2 ;  /* 0x0000700012027a25 */ /* 0x000fc600078e0002 */
[----:B------:R-:W-:Y:S01]  /*15b0*/  SHF.R.S32.HI R20, RZ, 0x3, R20 ;  /* 0x00000003ff147819 */ /* 0x000fe20000011414 */
[----:B------:R-:W-:-:S04]  /*15c0*/  IMAD R5, R18, c[0x0][0x1c4], R5 ;  /* 0x0000710012057a24 */ /* 0x000fc800078e0205 */
[----:B------:R-:W-:Y:S02]  /*15d0*/  IMAD.IADD R3, R3, 0x1, R5 ;  /* 0x0000000103037824 */ /* 0x000fe400078e0205 */
[----:B--2---:R-:W-:-:S04]  /*15e0*/  IMAD.IADD R4, R4, 0x1, R21 ;  /* 0x0000000104047824 */ /* 0x004fc800078e0215 */
[----:B------:R-:W-:-:S04]  /*15f0*/  @P3 IMAD.HI.U32 R6, R4, c[0x0][0x2c8], RZ ;  /* 0x0000b20004063a27 */ /* 0x000fc800078e00ff */
[----:B------:R-:W-:Y:S01]  /*1600*/  IMAD.MOV.U32 R0, RZ, RZ, R4 ;  /* 0x000000ffff007224 */ /* 0x000fe200078e0004 */
[----:B------:R-:W-:Y:S01]  /*1610*/  @P3 SHF.R.U32.HI R0, RZ, c[0x0][0x2cc], R6 ;  /* 0x0000b300ff003a19 */ /* 0x000fe20000011606 */
[----:B---3--:R-:W-:-:S03]  /*1620*/  IMAD.MOV.U32 R24, RZ, RZ, R8 ;  /* 0x000000ffff187224 */ /* 0x008fc600078e0008 */
[----:B------:R-:W-:Y:S01]  /*1630*/  SHF.R.S32.HI R6, RZ, 0x1f, R0 ;  /* 0x0000001fff067819 */ /* 0x000fe20000011400 */
[C---:B------:R-:W-:Y:S01]  /*1640*/  IMAD.WIDE.U32 R2, R0.reuse, c[0x0][0x1b0], R2 ;  /* 0x00006c0000027a25 */ /* 0x040fe200078e0002 */
[----:B------:R-:W-:Y:S02]  /*1650*/  IADD3 R10, -R0, RZ, RZ ;  /* 0x000000ff000a7210 */ /* 0x000fe40007ffe1ff */
[----:B------:R-:W-:Y:S01]  /*1660*/  SHF.R.S32.HI R25, RZ, 0x1f, R24 ;  /* 0x0000001fff197819 */ /* 0x000fe20000011418 */
[----:B------:R-:W-:Y:S01]  /*1670*/  IMAD R5, R6, c[0x0][0x1b0], RZ ;  /* 0x00006c0006057a24 */ /* 0x000fe200078e02ff */
[----:B------:R-:W-:Y:S01]  /*1680*/  SHF.R.S32.HI R6, RZ, 0x1f, R20 ;  /* 0x0000001fff067819 */ /* 0x000fe20000011414 */
[----:B------:R-:W-:Y:S01]  /*1690*/  IMAD R10, R10, c[0x0][0x2c4], R4 ;  /* 0x0000b1000a0a7a24 */ /* 0x000fe200078e0204 */
[----:B------:R-:W-:Y:S01]  /*16a0*/  ISETP.GE.AND P5, PT, R24, c[0x0][0x1d4], PT ;  /* 0x0000750018007a0c */ /* 0x000fe20003fa6270 */
[----:B------:R-:W-:Y:S01]  /*16b0*/  IMAD.WIDE.U32 R8, R20, c[0x0][0x1e0], R24 ;  /* 0x0000780014087a25 */ /* 0x000fe200078e0018 */
[----:B------:R1:W-:Y:S02]  /*16c0*/  STL [R1+0x44], R25 ;  /* 0x0000441901007387 */ /* 0x0003e40000100800 */
[----:B------:R-:W-:Y:S01]  /*16d0*/  SEL R12, RZ, 0x1, P5 ;  /* 0x00000001ff0c7807 */ /* 0x000fe20002800000 */
[----:B------:R-:W-:-:S02]  /*16e0*/  IMAD R4, R6, c[0x0][0x1e0], RZ ;  /* 0x0000780006047a24 */ /* 0x000fc400078e02ff */
[----:B------:R-:W-:Y:S01]  /*16f0*/  IMAD R13, R0, c[0x0][0x1b4], R5 ;  /* 0x00006d00000d7a24 */ /* 0x000fe200078e0205 */
[----:B------:R-:W-:Y:S01]  /*1700*/  IADD3 R0, R24, 0x40, RZ ;  /* 0x0000004018007810 */ /* 0x000fe20007ffe0ff */
[----:B------:R-:W-:Y:S02]  /*1710*/  IMAD R4, R20, c[0x0][0x1e4], R4 ;  /* 0x0000790014047a24 */ /* 0x000fe400078e0204 */
[----:B------:R-:W-:Y:S01]  /*1720*/  IMAD.IADD R3, R3, 0x1, R13 ;  /* 0x0000000103037824 */ /* 0x000fe200078e020d */
[----:B------:R-:W-:Y:S01]  /*1730*/  ISETP.GE.AND P1, PT, R0, c[0x0][0x1d4], PT ;  /* 0x0000750000007a0c */ /* 0x000fe20003f26270 */
[----:B------:R-:W-:Y:S01]  /*1740*/  IMAD R5, R6, c[0x0][0x208], RZ ;  /* 0x0000820006057a24 */ /* 0x000fe200078e02ff */
[----:B------:R-:W-:Y:S01]  /*1750*/  IADD3 R9, R9, R4, RZ ;  /* 0x0000000409097210 */ /* 0x000fe20007ffe0ff */
[C---:B------:R-:W-:Y:S01]  /*1760*/  IMAD.WIDE.U32 R6, R20.reuse, c[0x0][0x208], R24 ;  /* 0x0000820014067a25 */ /* 0x040fe200078e0018 */
[----:B------:R-:W-:Y:S02]  /*1770*/  SHF.R.S32.HI R4, RZ, 0x1f, R10 ;  /* 0x0000001fff047819 */ /* 0x000fe4000001140a */
[----:B------:R-:W-:Y:S01]  /*1780*/  SEL R11, RZ, 0xffffffff, P1 ;  /* 0xffffffffff0b7807 */ /* 0x000fe20000800000 */
[----:B------:R-:W-:Y:S01]  /*1790*/  IMAD R5, R20, c[0x0][0x20c], R5 ;  /* 0x0000830014057a24 */ /* 0x000fe200078e0205 */
[----:B------:R-:W-:Y:S01]  /*17a0*/  ISETP.GE.AND P4, PT, R0, c[0x0][0x198], PT ;  /* 0x0000660000007a0c */ /* 0x000fe20003f86270 */
[----:B------:R-:W-:Y:S01]  /*17b0*/  IMAD R4, R4, c[0x0][0x1a8], RZ ;  /* 0x00006a0004047a24 */ /* 0x000fe200078e02ff */
[----:B------:R-:W-:Y:S01]  /*17c0*/  SHF.L.U32 R11, R11, 0x1, RZ ;  /* 0x000000010b0b7819 */ /* 0x000fe200000006ff */
[----:B------:R-:W-:-:S02]  /*17d0*/  IMAD.WIDE.U32 R8, R19, c[0x0][0x1e8], R8 ;  /* 0x00007a0013087a25 */ /* 0x000fc400078e0008 */
[----:B------:R-:W-:Y:S02]  /*17e0*/  @P1 LOP3.LUT R23, R23, 0x2, RZ, 0xfc, !PT ;  /* 0x0000000217171812 */ /* 0x000fe400078efcff */
[----:B------:R-:W-:Y:S01]  /*17f0*/  IMAD R15, R10, c[0x0][0x1ac], R4 ;  /* 0x00006b000a0f7a24 */ /* 0x000fe200078e0204 */
[----:B------:R-:W-:Y:S01]  /*1800*/  IADD3 R4, R24, 0x80, RZ ;  /* 0x0000008018047810 */ /* 0x000fe20007ffe0ff */
[----:B------:R-:W-:Y:S01]  /*1810*/  IMAD.IADD R7, R7, 0x1, R5 ;  /* 0x0000000107077824 */ /* 0x000fe200078e0205 */
[----:B------:R-:W-:Y:S01]  /*1820*/  LOP3.LUT R28, R11, 0x2, R12, 0xe2, !PT ;  /* 0x000000020b1c7812 */ /* 0x000fe200078ee20c */
[----:B------:R-:W-:Y:S01]  /*1830*/  IMAD.WIDE.U32 R10, R10, c[0x0][0x1a8], R2 ;  /* 0x00006a000a0a7a25 */ /* 0x000fe200078e0002 */
[----:B------:R-:W-:Y:S02]  /*1840*/  ISETP.GE.AND P1, PT, R4, c[0x0][0x1d4], PT ;  /* 0x0000750004007a0c */ /* 0x000fe40003f26270 */
[----:B------:R-:W-:Y:S01]  /*1850*/  IADD3 R5, R24, 0xc0, RZ ;  /* 0x000000c018057810 */ /* 0x000fe20007ffe0ff */
[C---:B------:R-:W-:Y:S01]  /*1860*/  IMAD R2, R14.reuse, c[0x0][0x1e8], RZ ;  /* 0x00007a000e027a24 */ /* 0x040fe200078e02ff */
[----:B------:R-:W-:Y:S01]  /*1870*/  LOP3.LUT R23, R23, 0xfffffffe, RZ, 0xc0, !PT ;  /* 0xfffffffe17177812 */ /* 0x000fe200078ec0ff */
[----:B------:R-:W-:Y:S01]  /*1880*/  IMAD R12, R14, c[0x0][0x210], RZ ;  /* 0x000084000e0c7a24 */ /* 0x000fe200078e02ff */
[----:B------:R-:W-:Y:S01]  /*1890*/  ISETP.GE.AND P6, PT, R5, c[0x0][0x1d4], PT ;  /* 0x0000750005007a0c */ /* 0x000fe20003fc6270 */
[C---:B------:R-:W-:Y:S01]  /*18a0*/  IMAD R2, R19.reuse, c[0x0][0x1ec], R2 ;  /* 0x00007b0013027a24 */ /* 0x040fe200078e0202 */
[----:B------:R-:W-:Y:S01]  /*18b0*/  SEL R14, RZ, 0x4, P1 ;  /* 0x00000004ff0e7807 */ /* 0x000fe20000800000 */
[C---:B------:R-:W-:Y:S01]  /*18c0*/  IMAD R12, R19.reuse, c[0x0][0x214], R12 ;  /* 0x00008500130c7a24 */ /* 0x040fe200078e020c */
[----:B----4-:R-:W-:Y:S01]  /*18d0*/  @P0 SHF.R.S32.HI R3, RZ, 0x1f, R17 ;  /* 0x0000001fff030819 */ /* 0x010fe20000011411 */
[----:B------:R-:W-:Y:S01]  /*18e0*/  IMAD.WIDE.U32 R6, R19, c[0x0][0x210], R6 ;  /* 0x0000840013067a25 */ /* 0x000fe200078e0006 */
[----:B------:R-:W-:-:S02]  /*18f0*/  IADD3 R9, R9, R2, RZ ;  /* 0x0000000209097210 */ /* 0x000fc40007ffe0ff */
[----:B------:R-:W-:Y:S01]  /*1900*/  @P1 LOP3.LUT R23, R23, 0x1, RZ, 0xfc, !PT ;  /* 0x0000000117171812 */ /* 0x000fe200078efcff */
[----:B------:R-:W-:Y:S01]  /*1910*/  @!P0 IMAD.MOV.U32 R3, RZ, RZ, R16 ;  /* 0x000000ffff038224 */ /* 0x000fe200078e0010 */
[----:B------:R-:W-:Y:S01]  /*1920*/  IADD3 R2, R11, R15, RZ ;  /* 0x0000000f0b027210 */ /* 0x000fe20007ffe0ff */
[----:B------:R-:W-:Y:S01]  /*1930*/  IMAD.IADD R7, R7, 0x1, R12 ;  /* 0x0000000107077824 */ /* 0x000fe200078e020c */
[C---:B------:R-:W-:Y:S01]  /*1940*/  LEA R11, P1, R10.reuse, c[0x0][0x160], 0x1 ;  /* 0x000058000a0b7a11 */ /* 0x040fe200078208ff */
[----:B------:R-:W-:Y:S01]  /*1950*/  IMAD R12, R3, c[0x0][0x1f0], RZ ;  /* 0x00007c00030c7a24 */ /* 0x000fe200078e02ff */
[----:B------:R-:W-:Y:S01]  /*1960*/  SEL R13, RZ, 0x8, P6 ;  /* 0x00000008ff0d7807 */ /* 0x000fe20003000000 */
[----:B------:R1:W-:Y:S01]  /*1970*/  STL [R1+0xc], R23 ;  /* 0x00000c1701007387 */ /* 0x0003e20000100800 */
[----:B------:R-:W-:Y:S01]  /*1980*/  LEA.HI.X R10, R10, c[0x0][0x164], R2, 0x1, P1 ;  /* 0x000059000a0a7a11 */ /* 0x000fe200008f0c02 */
[----:B------:R-:W-:Y:S01]  /*1990*/  @P0 IMAD.MOV.U32 R2, RZ, RZ, R17 ;  /* 0x000000ffff020224 */ /* 0x000fe200078e0011 */
[----:B------:R-:W-:-:S02]  /*19a0*/  @!P0 MOV R2, R18 ;  /* 0x0000001200028202 */ /* 0x000fc40000000f00 */
[----:B------:R-:W-:Y:S01]  /*19b0*/  LOP3.LUT R28, R13, R28, R14, 0xfe, !PT ;  /* 0x0000001c0d1c7212 */ /* 0x000fe200078efe0e */
[----:B------:R-:W-:Y:S01]  /*19c0*/  IMAD R13, R3, c[0x0][0x218], RZ ;  /* 0x00008600030d7a24 */ /* 0x000fe200078e02ff */
[----:B------:R-:W-:Y:S01]  /*19d0*/  ISETP.GE.AND P0, PT, R24, c[0x0][0x198], PT ;  /* 0x0000660018007a0c */ /* 0x000fe20003f06270 */
[----:B------:R-:W-:Y:S01]  /*19e0*/  IMAD.WIDE.U32 R18, R2, c[0x0][0x1f0], R8 ;  /* 0x00007c0002127a25 */ /* 0x000fe200078e0008 */
[----:B------:R-:W-:Y:S02]  /*19f0*/  ISETP.GE.AND P3, PT, R4, c[0x0][0x198], PT ;  /* 0x0000660004007a0c */ /* 0x000fe40003f66270 */
[----:B------:R-:W-:Y:S01]  /*1a00*/  P2R R8, PR, RZ, 0x1 ;  /* 0x00000001ff087803 */ /* 0x000fe20000000000 */
[----:B------:R-:W-:Y:S01]  /*1a10*/  IMAD.WIDE.U32 R14, R2, c[0x0][0x218], R6 ;  /* 0x00008600020e7a25 */ /* 0x000fe200078e0006 */
[----:B------:R1:W-:Y:S01]  /*1a20*/  STL.64 [R1+0x20], R18 ;  /* 0x0000201201007387 */ /* 0x0003e20000100a00 */
[----:B------:R-:W-:Y:S02]  /*1a30*/  IADD3 R7, R20, R21, RZ ;  /* 0x0000001514077210 */ /* 0x000fe40007ffe0ff */
[C---:B------:R-:W-:Y:S01]  /*1a40*/  IMAD R3, R2.reuse, c[0x0][0x1f4], R12 ;  /* 0x00007d0002037a24 */ /* 0x040fe200078e020c */
[----:B------:R1:W-:Y:S01]  /*1a50*/  STL.64 [R1+0x28], R14 ;  /* 0x0000280e01007387 */ /* 0x0003e20000100a00 */
[----:B------:R-:W-:Y:S01]  /*1a60*/  IMAD R2, R2, c[0x0][0x21c], R13 ;  /* 0x0000870002027a24 */ /* 0x000fe200078e020d */
[----:B------:R-:W-:Y:S01]  /*1a70*/  ISETP.GE.AND P2, PT, R5, c[0x0][0x198], PT ;  /* 0x0000660005007a0c */ /* 0x000fe20003f46270 */
[----:B------:R-:W-:-:S03]  /*1a80*/  IMAD.IADD R3, R19, 0x1, R3 ;  /* 0x0000000113037824 */ /* 0x000fc600078e0203 */
[----:B------:R-:W-:Y:S02]  /*1a90*/  IADD3 R2, R15, R2, RZ ;  /* 0x000000020f027210 */ /* 0x000fe40007ffe0ff */
[----:B------:R1:W-:Y:S04]  /*1aa0*/  STL [R1+0x30], R3 ;  /* 0x0000300301007387 */ /* 0x0003e80000100800 */
[----:B------:R1:W-:Y:S01]  /*1ab0*/  STL [R1+0x34], R2 ;  /* 0x0000340201007387 */ /* 0x0003e20000100800 */
[----:B------:R-:W-:Y:S05]  /*1ac0*/  BRA.DIV ~URZ, `(.L_x_2152) ;  /* 0x000139e27f007947 */ /* 0x000fea000b800000 */
[----:B------:R2:W3:Y:S02]  /*1ad0*/  SHFL.IDX PT, R6, R10, RZ, 0x181f ;  /* 0x00181fff0a067589 */ /* 0x0004e400000e0000 */
.L_x_2184:
[----:B------:R-:W-:Y:S05]  /*1ae0*/  BRA.DIV ~URZ, `(.L_x_2153) ;  /* 0x00013a327f007947 */ /* 0x000fea000b800000 */
[----:B-1----:R1:W4:Y:S02]  /*1af0*/  SHFL.IDX PT, R2, R11, RZ, 0x181f ;  /* 0x00181fff0b027589 */ /* 0x00232400000e0000 */
.L_x_2185:
[----:B------:R-:W-:Y:S01]  /*1b00*/  MOV R18, c[0x0][0x168] ;  /* 0x00005a0000127a02 */ /* 0x000fe20000000f00 */
[----:B------:R-:W-:Y:S04]  /*1b10*/  BSSY B0, `(.L_x_2154) ;  /* 0x0000018000007945 */ /* 0x000fe80003800000 */
[----:B------:R-:W-:-:S05]  /*1b20*/  IMAD R18, R18, c[0x0][0x2c4], RZ ;  /* 0x0000b10012127a24 */ /* 0x000fca00078e02ff */
[----:B------:R-:W-:-:S13]  /*1b30*/  ISETP.GE.AND P0, PT, R7, R18, PT ;  /* 0x000000120700720c */ /* 0x000fda0003f06270 */
[----:B------:R-:W-:Y:S05]  /*1b40*/  @P0 BRA `(.L_x_2155) ;  /* 0x0000014000000947 */ /* 0x000fea0003800000 */
[----:B------:R-:W5:Y:S04]  /*1b50*/  LDL R12, [R1+0x68] ;  /* 0x00006800010c7983 */ /* 0x000f680000100800 */
[----:B--2---:R-:W2:Y:S04]  /*1b60*/  LDL R9, [R1+0x64] ;  /* 0x0000640001097983 */ /* 0x004ea80000100800 */
[----:B----4-:R-:W4:Y:S04]  /*1b70*/  LDL R3, [R1+0x60] ;  /* 0x0000600001037983 */ /* 0x010f280000100800 */
[----:B---3--:R-:W3:Y:S01]  /*1b80*/  LDL.64 R20, [R1+0x40] ;  /* 0x0000400001147983 */ /* 0x008ee20000100a00 */
[----:B------:R-:W-:-:S02]  /*1b90*/  LEA R16, P0, R0, R2, 0x1 ;  /* 0x0000000200107211 */ /* 0x000fc400078008ff */
[----:B------:R-:W-:Y:S02]  /*1ba0*/  ISETP.NE.AND P1, PT, R8, RZ, PT ;  /* 0x000000ff0800720c */ /* 0x000fe40003f25270 */
[----:B-----5:R-:W-:Y:S02]  /*1bb0*/  LEA.HI.X R17, R0, R6, R12, 0x1, P0 ;  /* 0x0000000600117211 */ /* 0x020fe400000f0c0c */
[----:B------:R-:W-:-:S04]  /*1bc0*/  LEA R14, P0, R4, R2, 0x1 ;  /* 0x00000002040e7211 */ /* 0x000fc800078008ff */
[----:B--2---:R-:W-:Y:S02]  /*1bd0*/  LEA.HI.X R15, R4, R6, R9, 0x1, P0 ;  /* 0x00000006040f7211 */ /* 0x004fe400000f0c09 */
[----:B------:R-:W-:-:S04]  /*1be0*/  LEA R12, P0, R5, R2, 0x1 ;  /* 0x00000002050c7211 */ /* 0x000fc800078008ff */
[----:B----4-:R-:W-:Y:S01]  /*1bf0*/  LEA.HI.X R13, R5, R6, R3, 0x1, P0 ;  /* 0x00000006050d7211 */ /* 0x010fe200000f0c03 */
[----:B------:R-:W-:-:S04]  /*1c00*/  IMAD.MOV.U32 R3, RZ, RZ, R6 ;  /* 0x000000ffff037224 */ /* 0x000fc800078e0006 */
[----:B---3--:R-:W-:-:S05]  /*1c10*/  IMAD.WIDE R2, R20, 0x2, R2 ;  /* 0x0000000214027825 */ /* 0x008fca00078e0202 */
[----:B------:R-:W-:Y:S01]  /*1c20*/  @!PT LDS RZ, [RZ] ;  /* 0x00000000fffff984 */ /* 0x000fe20000000800 */
[----:B------:R-:W-:Y:S01]  /*1c30*/  @!PT LDS RZ, [RZ] ;  /* 0x00000000fffff984 */ /* 0x000fe20000000800 */
[----:B------:R-:W-:Y:S01]  /*1c40*/  @!PT LDS RZ, [RZ] ;  /* 0x00000000fffff984 */ /* 0x000fe20000000800 */
[----:B------:R2:W-:Y:S04]  /*1c50*/  LDGSTS.E.BYPASS.LTC128B.128 [R251+0x18100], [R2.64], !P1 ;  /* 0x1810000002fb7fae */ /* 0x0005e8000c901d46 */
[----:B------:R2:W-:Y:S04]  /*1c60*/  LDGSTS.E.BYPASS.LTC128B.128 [R251+0x1c100], [R16.64], !P4 ;  /* 0x1c10000010fb7fae */ /* 0x0005e8000e101d46 */
[----:B------:R2:W-:Y:S04]  /*1c70*/  LDGSTS.E.BYPASS.LTC128B.128 [R251+0x20100], [R14.64], !P3 ;  /* 0x201000000efb7fae */ /* 0x0005e8000d901d46 */
[----:B------:R2:W-:Y:S02]  /*1c80*/  LDGSTS.E.BYPASS.LTC128B.128 [R251+0x24100], [R12.64], !P2 ;  /* 0x241000000cfb7fae */ /* 0x0005e4000d101d46 */
.L_x_2155:
[----:B------:R-:W-:Y:S05]  /*1c90*/  BSYNC B0 ;  /* 0x0000000000007941 */ /* 0x000fea0003800000 */
.L_x_2154:
[----:B------:R-:W-:Y:S05]  /*1ca0*/  BRA.DIV ~URZ, `(.L_x_2156) ;  /* 0x000138e27f007947 */ /* 0x000fea000b800000 */
[----:B---3--:R3:W1:Y:S04]  /*1cb0*/  SHFL.IDX PT, R6, R10, 0x1, 0x181f ;  /* 0x00381f000a067f89 */ /* 0x00866800000e0000 */
[----:B--2-4-:R3:W2:Y:S02]  /*1cc0*/  SHFL.IDX PT, R2, R11, 0x1, 0x181f ;  /* 0x00381f000b027f89 */ /* 0x0146a400000e0000 */
.L_x_2186:
[----:B------:R-:W-:Y:S01]  /*1cd0*/  IADD3 R3, R7, 0x20, RZ ;  /* 0x0000002007037810 */ /* 0x000fe20007ffe0ff */
[----:B------:R-:W-:Y:S03]  /*1ce0*/  BSSY B0, `(.L_x_2157) ;  /* 0x0000017000007945 */ /* 0x000fe60003800000 */
[----:B------:R-:W-:-:S13]  /*1cf0*/  ISETP.GE.AND P0, PT, R3, R18, PT ;  /* 0x000000120300720c */ /* 0x000fda0003f06270 */
[----:B------:R-:W-:Y:S05]  /*1d00*/  @P0 BRA `(.L_x_2158) ;  /* 0x0000014000000947 */ /* 0x000fea0003800000 */
[----:B------:R-:W4:Y:S04]  /*1d10*/  LDL R13, [R1+0x68] ;  /* 0x00006800010d7983 */ /* 0x000f280000100800 */
[----:B------:R-:W5:Y:S04]  /*1d20*/  LDL R12, [R1+0x64] ;  /* 0x00006400010c7983 */ /* 0x000f680000100800 */
[----:B---3--:R-:W3:Y:S04]  /*1d30*/  LDL.64 R20, [R1+0x40] ;  /* 0x0000400001147983 */ /* 0x008ee80000100a00 */
[----:B--2---:R-:W2:Y:S01]  /*1d40*/  LDL R9, [R1+0x60] ;  /* 0x0000600001097983 */ /* 0x004ea20000100800 */
[----:B------:R-:W-:-:S02]  /*1d50*/  LEA R16, P0, R0, R2, 0x1 ;  /* 0x0000000200107211 */ /* 0x000fc400078008ff */
[----:B------:R-:W-:Y:S01]  /*1d60*/  ISETP.NE.AND P1, PT, R8, RZ, PT ;  /* 0x000000ff0800720c */ /* 0x000fe20003f25270 */
[----:B-1----:R-:W-:Y:S01]  /*1d70*/  IMAD.MOV.U32 R3, RZ, RZ, R6 ;  /* 0x000000ffff037224 */ /* 0x002fe200078e0006 */
[----:B----4-:R-:W-:Y:S02]  /*1d80*/  LEA.HI.X R17, R0, R6, R13, 0x1, P0 ;  /* 0x0000000600117211 */ /* 0x010fe400000f0c0d */
[----:B------:R-:W-:-:S04]  /*1d90*/  LEA R14, P0, R4, R2, 0x1 ;  /* 0x00000002040e7211 */ /* 0x000fc800078008ff */
[----:B-----5:R-:W-:Y:S02]  /*1da0*/  LEA.HI.X R15, R4, R6, R12, 0x1, P0 ;  /* 0x00000006040f7211 */ /* 0x020fe400000f0c0c */
[----:B------:R-:W-:Y:S01]  /*1db0*/  LEA R12, P0, R5, R2, 0x1 ;  /* 0x00000002050c7211 */ /* 0x000fe200078008ff */
[----:B---3--:R-:W-:-:S03]  /*1dc0*/  IMAD.WIDE R2, R20, 0x2, R2 ;  /* 0x0000000214027825 */ /* 0x008fc600078e0202 */
[----:B--2---:R-:W-:Y:S02]  /*1dd0*/  LEA.HI.X R13, R5, R6, R9, 0x1, P0 ;  /* 0x00000006050d7211 */ /* 0x004fe400000f0c09 */
[----:B------:R-:W-:Y:S01]  /*1de0*/  @!PT LDS RZ, [RZ] ;  /* 0x00000000fffff984 */ /* 0x000fe20000000800 */
[----:B------:R-:W-:Y:S01]  /*1df0*/  @!PT LDS RZ, [RZ] ;  /* 0x00000000fffff984 */ /* 0x000fe20000000800 */
[----:B------:R-:W-:Y:S01]  /*1e00*/  @!PT LDS RZ, [RZ] ;  /* 0x00000000fffff984 */ /* 0x000fe20000000800 */
[----:B------:R1:W-:Y:S04]  /*1e10*/  LDGSTS.E.BYPASS.LTC128B.128 [R251+0x19100], [R2.64], !P1 ;  /* 0x1910000002fb7fae */ /* 0x0003e8000c901d46 */
[----:B------:R1:W-:Y:S04]  /*1e20*/  LDGSTS.E.BYPASS.LTC128B.128 [R251+0x1d100], [R16.64], !P4 ;  /* 0x1d10000010fb7fae */ /* 0x0003e8000e101d46 */
[----:B------:R1:W-:Y:S04]  /*1e30*/  LDGSTS.E.BYPASS.LTC128B.128 [R251+0x21100], [R14.64], !P3 ;  /* 0x211000000efb7fae */ /* 0x0003e8000d901d46 */
[----:B------:R1:W-:Y:S02]  /*1e40*/  LDGSTS.E.BYPASS.LTC128B.128 [R251+0x25100], [R12.64], !P2 ;  /* 0x251000000cfb7fae */ /* 0x0003e4000d101d46 */
.L_x_2158:
[----:B------:R-:W-:Y:S05]  /*1e50*/  BSYNC B0 ;  /* 0x0000000000007941 */ /* 0x000fea0003800000 */
.L_x_2157:
[----:B------:R-:W-:Y:S05]  /*1e60*/  BRA.DIV ~URZ, `(.L_x_2159) ;  /* 0x000137f27f007947 */ /* 0x000fea000b800000 */
[----:B-1----:R1:W4:Y:S02]  /*1e70*/  SHFL.IDX PT, R6, R10, 0x2, 0x181f ;  /* 0x00581f000a067f89 */ /* 0x00232400000e0000 */
.L_x_2187:
[----:B------:R-:W-:Y:S05]  /*1e80*/  BRA.DIV ~URZ, `(.L_x_2160) ;  /* 0x000138427f007947 */ /* 0x000fea000b800000 */
[----:B--2---:R2:W1:Y:S02]  /*1e90*/  SHFL.IDX PT, R2, R11, 0x2, 0x181f ;  /* 0x00581f000b027f89 */ /* 0x00446400000e0000 */
.L_x_2188:
[----:B------:R-:W-:Y:S01]  /*1ea0*/  IADD3 R3, R7, 0x40, RZ ;  /* 0x0000004007037810 */ /* 0x000fe20007ffe0ff */
[----:B------:R-:W-:Y:S03]  /*1eb0*/  BSSY B0, `(.L_x_2161) ;  /* 0x0000017000007945 */ /* 0x000fe60003800000 */
[----:B------:R-:W-:-:S13]  /*1ec0*/  ISETP.GE.AND P0, PT, R3, R18, PT ;  /* 0x000000120300720c */ /* 0x000fda0003f06270 */
[----:B------:R-:W-:Y:S05]  /*1ed0*/  @P0 BRA `(.L_x_2162) ;  /* 0x0000014000000947 */ /* 0x000fea0003800000 */
[----:B------:R-:W5:Y:S04]  /*1ee0*/  LDL R13, [R1+0x68] ;  /* 0x00006800010d7983 */ /* 0x000f680000100800 */
[----:B--2---:R-:W2:Y:S04]  /*1ef0*/  LDL R12, [R1+0x64] ;  /* 0x00006400010c7983 */ /* 0x004ea80000100800 */
[----:B---3--:R-:W3:Y:S04]  /*1f00*/  LDL.64 R20, [R1+0x40] ;  /* 0x0000400001147983 */ /* 0x008ee80000100a00 */
[----:B----4-:R-:W4:Y:S01]  /*1f10*/  LDL R9, [R1+0x60] ;  /* 0x0000600001097983 */ /* 0x010f220000100800 */
[----:B-1----:R-:W-:-:S02]  /*1f20*/  LEA R16, P0, R0, R2, 0x1 ;  /* 0x0000000200107211 */ /* 0x002fc400078008ff */
[----:B------:R-:W-:Y:S01]  /*1f30*/  ISETP.NE.AND P1, PT, R8, RZ, PT ;  /* 0x000000ff0800720c */ /* 0x000fe20003f25270 */
[----:B------:R-:W-:Y:S01]  /*1f40*/  IMAD.MOV.U32 R3, RZ, RZ, R6 ;  /* 0x000000ffff037224 */ /* 0x000fe200078e0006 */
[----:B-----5:R-:W-:Y:S02]  /*1f50*/  LEA.HI.X R17, R0, R6, R13, 0x1, P0 ;  /* 0x0000000600117211 */ /* 0x020fe400000f0c0d */
[----:B------:R-:W-:-:S04]  /*1f60*/  LEA R14, P0, R4, R2, 0x1 ;  /* 0x00000002040e7211 */ /* 0x000fc800078008ff */
[----:B--2---:R-:W-:Y:S02]  /*1f70*/  LEA.HI.X R15, R4, R6, R12, 0x1, P0 ;  /* 0x00000006040f7211 */ /* 0x004fe400000f0c0c */
[----:B------:R-:W-:Y:S01]  /*1f80*/  LEA R12, P0, R5, R2, 0x1 ;  /* 0x00000002050c7211 */ /* 0x000fe200078008ff */
[----:B---3--:R-:W-:-:S03]  /*1f90*/  IMAD.WIDE R2, R20, 0x2, R2 ;  /* 0x0000000214027825 */ /* 0x008fc600078e0202 */
[----:B----4-:R-:W-:Y:S02]  /*1fa0*/  LEA.HI.X R13, R5, R6, R9, 0x1, P0 ;  /* 0x00000006050d7211 */ /* 0x010fe400000f0c09 */
[----:B------:R-:W-:Y:S01]  /*1fb0*/  @!PT LDS RZ, [RZ] ;  /* 0x00000000fffff984 */ /* 0x000fe20000000800 */
[----:B------:R-:W-:Y:S01]  /*1fc0*/  @!PT LDS RZ, [RZ] ;  /* 0x00000000fffff984 */ /* 0x000fe20000000800 */
[----:B------:R-:W-:Y:S01]  /*1fd0*/  @!PT LDS RZ, [RZ] ;  /* 0x00000000fffff984 */ /* 0x000fe20000000800 */
[----:B------:R1:W-:Y:S04]  /*1fe0*/  LDGSTS.E.BYPASS.LTC128B.128 [R251+0x1a100], [R2.64], !P1 ;  /* 0x1a10000002fb7fae */ /* 0x0003e8000c901d46 */
[----:B------:R1:W-:Y:S04]  /*1ff0*/  LDGSTS.E.BYPASS.LTC128B.128 [R251+0x1e100], [R16.64], !P4 ;  /* 0x1e10000010fb7fae */ /* 0x0003e8000e101d46 */
[----:B------:R1:W-:Y:S04]  /*2000*/  LDGSTS.E.BYPASS.LTC128B.128 [R251+0x22100], [R14.64], !P3 ;  /* 0x221000000efb7fae */ /* 0x0003e8000d901d46 */
[----:B------:R1:W-:Y:S02]  /*2010*/  LDGSTS.E.BYPASS.LTC128B.128 [R251+0x26100], [R12.64], !P2 ;  /* 0x261000000cfb7fae */ /* 0x0003e4000d101d46 */
.L_x_2162:
[----:B------:R-:W-:Y:S05]  /*2020*/  BSYNC B0 ;  /* 0x0000000000007941 */ /* 0x000fea0003800000 */
.L_x_2161:
[----:B------:R-:W-:Y:S05]  /*2030*/  BRA.DIV ~URZ, `(.L_x_2163) ;  /* 0x000137027f007947 */ /* 0x000fea000b800000 */
[----:B----4-:R4:W2:Y:S04]  /*2040*/  SHFL.IDX PT, R6, R10, 0x3, 0x181f ;  /* 0x00781f000a067f89 */ /* 0x0108a800000e0000 */
[----:B-1----:R4:W1:Y:S02]  /*2050*/  SHFL.IDX PT, R2, R11, 0x3, 0x181f ;  /* 0x00781f000b027f89 */ /* 0x00286400000e0000 */
.L_x_2189:
[----:B---34-:R-:W3:Y:S04]  /*2060*/  LDL R10, [R1+0x68] ;  /* 0x00006800010a7983 */ /* 0x018ee80000100800 */
[----:B------:R-:W4:Y:S04]  /*2070*/  LDL R9, [R1+0x64] ;  /* 0x0000640001097983 */ /* 0x000f280000100800 */
[----:B------:R-:W5:Y:S04]  /*2080*/  LDL R3, [R1+0x60] ;  /* 0x0000600001037983 */ /* 0x000f680000100800 */
[----:B--2---:R-:W2:Y:S01]  /*2090*/  LDL.64 R154, [R1+0x40] ;  /* 0x00004000019a7983 */ /* 0x004ea20000100a00 */
[----:B------:R-:W-:-:S04]  /*20a0*/  IADD3 R7, R7, 0x60, RZ ;  /* 0x0000006007077810 */ /* 0x000fc80007ffe0ff */
[----:B------:R-:W-:-:S13]  /*20b0*/  ISETP.GE.AND P0, PT, R7, R18, PT ;  /* 0x000000120700720c */ /* 0x000fda0003f06270 */
[----:B-1----:R-:W-:-:S04]  /*20c0*/  @!P0 LEA R12, P1, R0, R2, 0x1 ;  /* 0x00000002000c8211 */ /* 0x002fc800078208ff */
[----:B---3--:R-:W-:Y:S02]  /*20d0*/  @!P0 LEA.HI.X R13, R0, R6, R10, 0x1, P1 ;  /* 0x00000006000d8211 */ /* 0x008fe400008f0c0a */
[----:B------:R-:W-:-:S04]  /*20e0*/  @!P0 LEA R10, P1, R4, R2, 0x1 ;  /* 0x00000002040a8211 */ /* 0x000fc800078208ff */
[----:B----4-:R-:W-:Y:S02]  /*20f0*/  @!P0 LEA.HI.X R11, R4, R6, R9, 0x1, P1 ;  /* 0x00000006040b8211 */ /* 0x010fe400008f0c09 */
[----:B------:R-:W-:-:S04]  /*2100*/  @!P0 LEA R4, P1, R5, R2, 0x1 ;  /* 0x0000000205048211 */ /* 0x000fc800078208ff */
[----:B-----5:R-:W-:Y:S01]  /*2110*/  @!P0 LEA.HI.X R5, R5, R6, R3, 0x1, P1 ;  /* 0x0000000605058211 */ /* 0x020fe200008f0c03 */
[----:B------:R-:W-:Y:S01]  /*2120*/  @!P0 IMAD.MOV.U32 R3, RZ, RZ, R6 ;  /* 0x000000ffff038224 */ /* 0x000fe200078e0006 */
[----:B------:R-:W-:-:S03]  /*2130*/  ISETP.NE.AND P1, PT, R8, RZ, PT ;  /* 0x000000ff0800720c */ /* 0x000fc60003f25270 */
[----:B--2---:R-:W-:-:S10]  /*2140*/  @!P0 IMAD.WIDE R2, R154, 0x2, R2 ;  /* 0x000000029a028825 */ /* 0x004fd400078e0202 */
[----:B------:R-:W-:Y:S01]  /*2150*/  @!PT LDS RZ, [RZ] ;  /* 0x00000000fffff984 */ /* 0x000fe20000000800 */
[----:B------:R-:W-:Y:S01]  /*2160*/  @!PT LDS RZ, [RZ] ;  /* 0x00000000fffff984 */ /* 0x000fe20000000800 */
[----:B------:R-:W-:Y:S01]  /*2170*/  @!PT LDS RZ, [RZ] ;  /* 0x00000000fffff984 */ /* 0x000fe20000000800 */
[----:B------:R1:W-:Y:S04]  /*2180*/  @!P0 LDGSTS.E.BYPASS.LTC128B.128 [R251+0x1b100], [R2.64], !P1 ;  /* 0x1b10000002fb8fae */ /* 0x0003e8000c901d46 */
[----:B------:R1:W-:Y:S04]  /*2190*/  @!P0 LDGSTS.E.BYPASS.LTC128B.128 [R251+0x1f100], [R12.64], !P4 ;  /* 0x1f1000000cfb8fae */ /* 0x0003e8000e101d46 */
[----:B------:R1:W-:Y:S04]  /*21a0*/  @!P0 LDGSTS.E.BYPASS.LTC128B.128 [R251+0x23100], [R10.64], !P3 ;  /* 0x231000000afb8fae */ /* 0x0003e8000d901d46 */
[----:B------:R1:W-:Y:S04]  /*21b0*/  @!P0 LDGSTS.E.BYPASS.LTC128B.128 [R251+0x27100], [R4.64], !P2 ;  /* 0x2710000004fb8fae */ /* 0x0003e8000d101d46 */
[----:B------:R-:W0:Y:S01]  /*21c0*/  LDGDEPBAR ;  /* 0x00000000000079af */ /* 0x000e220000000000 */
[----:B------:R-:W-:Y:S02]  /*21d0*/  WARPSYNC 0xffffffff ;  /* 0xffffffff00007948 */ /* 0x000fe40003800000 */
[----:B------:R-:W2:Y:S04]  /*21e0*/  LDL R156, [R1+0x38] ;  /* 0x00003800019c7983 */ /* 0x000ea80000100800 */
[----:B------:R-:W3:Y:S04]  /*21f0*/  LDL.64 R20, [R1+0x20] ;  /* 0x0000200001147983 */ /* 0x000ee80000100a00 */
[----:B------:R-:W4:Y:S04]  /*2200*/  LDL R9, [R1+0x30] ;  /* 0x0000300001097983 */ /* 0x000f280000100800 */
[----:B------:R-:W5:Y:S04]  /*2210*/  LDL R157, [R1+0xc] ;  /* 0x00000c00019d7983 */ /* 0x000f680000100800 */
[----:B------:R-:W5:Y:S04]  /*2220*/  LDL R16, [R1+0x34] ;  /* 0x0000340001107983 */ /* 0x000f680000100800 */
[----:B------:R-:W5:Y:S04]  /*2230*/  LDL.64 R14, [R1+0x28] ;  /* 0x00002800010e7983 */ /* 0x000f680000100a00 */
[----:B------:R-:W1:Y:S01]  /*2240*/  S2R R19, SR_TID.X ;  /* 0x0000000000137919 */ /* 0x000e620000002100 */
[----:B------:R-:W-:-:S02]  /*2250*/  MOV R149, 0xffffffa0 ;  /* 0xffffffa000957802 */ /* 0x000fc40000000f00 */
[----:B------:R-:W-:Y:S01]  /*2260*/  SHF.R.S32.HI R6, RZ, 0x1f, R148 ;  /* 0x0000001fff067819 */ /* 0x000fe20000011494 */
[----:B-1----:R-:W-:-:S04]  /*2270*/  IMAD.WIDE.U32 R4, R148, c[0x0][0x1e0], RZ ;  /* 0x0000780094047a25 */ /* 0x002fc800078e00ff */
[----:B------:R-:W-:Y:S01]  /*2280*/  IMAD R2, R6, c[0x0][0x1e0], RZ ;  /* 0x0000780006027a24 */ /* 0x000fe200078e02ff */
[----:B------:R-:W-:-:S04]  /*2290*/  SHF.R.S32.HI R17, RZ, 0x1f, R19 ;  /* 0x0000001fff117819 */ /* 0x000fc80000011413 */
[----:B------:R-:W-:-:S04]  /*22a0*/  LEA.HI R17, R17, R19, RZ, 0x3 ;  /* 0x0000001311117211 */ /* 0x000fc800078f18ff */
[----:B------:R-:W-:Y:S01]  /*22b0*/  SHF.R.S32.HI R17, RZ, 0x3, R17 ;  /* 0x00000003ff117819 */ /* 0x000fe20000011411 */
[----:B------:R-:W-:-:S05]  /*22c0*/  IMAD R2, R148, c[0x0][0x1e4], R2 ;  /* 0x0000790094027a24 */ /* 0x000fca00078e0202 */
[----:B------:R-:W-:-:S05]  /*22d0*/  IADD3 R2, R5, R2, RZ ;  /* 0x0000000205027210 */ /* 0x000fca0007ffe0ff */
[----:B------:R-:W-:Y:S01]  /*22e0*/  IMAD R3, R2, 0x60, RZ ;  /* 0x0000006002037824 */ /* 0x000fe200078e02ff */
[----:B------:R-:W-:Y:S01]  /*22f0*/  MOV R152, c[0x0][0x1e0] ;  /* 0x0000780000987a02 */ /* 0x000fe20000000f00 */
[----:B------:R-:W-:Y:S02]  /*2300*/  IMAD.MOV.U32 R153, RZ, RZ, c[0x0][0x1e4] ;  /* 0x00007900ff997624 */ /* 0x000fe400078e00ff */
[----:B------:R-:W-:-:S04]  /*2310*/  IMAD R6, R6, c[0x0][0x208], RZ ;  /* 0x0000820006067a24 */ /* 0x000fc800078e02ff */
[----:B------:R-:W-:Y:S01]  /*2320*/  IMAD R10, R148, c[0x0][0x20c], R6 ;  /* 0x00008300940a7a24 */ /* 0x000fe200078e0206 */
[----:B------:R-:W-:Y:S01]  /*2330*/  MOV R30, c[0x0][0x208] ;  /* 0x00008200001e7a02 */ /* 0x000fe20000000f00 */
[----:B------:R-:W-:-:S05]  /*2340*/  IMAD.MOV.U32 R29, RZ, RZ, 0x6 ;  /* 0x00000006ff1d7424 */ /* 0x000fca00078e00ff */
[C---:B------:R-:W-:Y:S02]  /*2350*/  SHF.L.U64.HI R29, R30.reuse, R29, c[0x0][0x20c] ;  /* 0x000083001e1d7619 */ /* 0x040fe4000001021d */
[----:B------:R-:W-:Y:S02]  /*2360*/  SHF.L.U32 R30, R30, 0x6, RZ ;  /* 0x000000061e1e7819 */ /* 0x000fe400000006ff */
[----:B------:R-:W-:Y:S01]  /*2370*/  LOP3.LUT P2, RZ, R28, 0x8, RZ, 0xc0, !PT ;  /* 0x000000081cff7812 */ /* 0x000fe2000784c0ff */
[----:B------:R-:W-:Y:S01]  /*2380*/  BAR.SYNC.DEFER_BLOCKING 0x0 ;  /* 0x0000000000007b1d */ /* 0x000fe20000010000 */
[----:B--2---:R-:W-:-:S05]  /*2390*/  IMAD R149, R156, R149, 0x60 ;  /* 0x000000609c957424 */ /* 0x004fca00078e0295 */
[----:B------:R-:W-:-:S04]  /*23a0*/  IADD3 R0, R149, c[0x0][0x1d0], -R17 ;  /* 0x0000740095007a10 */ /* 0x000fc80007ffe811 */
[----:B------:R-:W-:Y:S01]  /*23b0*/  ISETP.GE.AND P0, PT, R0, 0x1, PT ;  /* 0x000000010000780c */ /* 0x000fe20003f06270 */
[----:B----4-:R-:W-:Y:S01]  /*23c0*/  IMAD.MOV.U32 R151, RZ, RZ, R9 ;  /* 0x000000ffff977224 */ /* 0x010fe200078e0009 */
[----:B---3--:R-:W-:-:S05]  /*23d0*/  MOV R150, R20 ;  /* 0x0000001400967202 */ /* 0x008fca0000000f00 */
[----:B------:R-:W-:Y:S01]  /*23e0*/  IMAD.WIDE.U32 R4, R4, 0x60, R150 ;  /* 0x0000006004047825 */ /* 0x000fe200078e0096 */
[----:B-----5:R-:W-:-:S04]  /*23f0*/  LOP3.LUT P3, RZ, R157, 0x2, RZ, 0xc0, !PT ;  /* 0x000000029dff7812 */ /* 0x020fc8000786c0ff */
[----:B------:R-:W-:Y:S02]  /*2400*/  IADD3 R5, R5, R3, RZ ;  /* 0x0000000305057210 */ /* 0x000fe40007ffe0ff */
[----:B------:R-:W-:Y:S02]  /*2410*/  @P0 LEA R2, P1, R4, c[0x0][0x1c8], 0x1 ;  /* 0x0000720004020a11 */ /* 0x000fe400078208ff */
[----:B------:R-:W-:Y:S02]  /*2420*/  @P0 ISETP.GE.AND P5, PT, R154, c[0x0][0x1d4], PT ;  /* 0x000075009a000a0c */ /* 0x000fe40003fa6270 */
[----:B------:R-:W-:Y:S02]  /*2430*/  LOP3.LUT P4, RZ, R157, 0x1, RZ, 0xc0, !PT ;  /* 0x000000019dff7812 */ /* 0x000fe4000788c0ff */
[----:B------:R-:W-:Y:S02]  /*2440*/  @P0 LEA.HI.X R3, R4, c[0x0][0x1cc], R5, 0x1, P1 ;  /* 0x0000730004030a11 */ /* 0x000fe400008f0c05 */
[----:B------:R-:W-:-:S07]  /*2450*/  ISETP.GE.AND P1, PT, R0, 0x21, PT ;  /* 0x000000210000780c */ /* 0x000fce0003f26270 */
[----:B------:R-:W-:Y:S01]  /*2460*/  @!PT LDS RZ, [RZ] ;  /* 0x00000000fffff984 */ /* 0x000fe20000000800 */
[----:B------:R-:W-:Y:S01]  /*2470*/  @!PT LDS RZ, [RZ] ;  /* 0x00000000fffff984 */ /* 0x000fe20000000800 */
[----:B------:R-:W-:Y:S01]  /*2480*/  @!PT LDS RZ, [RZ] ;  /* 0x00000000fffff984 */ /* 0x000fe20000000800 */
[----:B------:R1:W-:Y:S04]  /*2490*/  @P0 LDGSTS.E.BYPASS.LTC128B.128 [R251+0xc100], [R2.64], !P5 ;  /* 0x0c10000002fb0fae */ /* 0x0003e8000e901d46 */
[----:B------:R1:W-:Y:S04]  /*24a0*/  @P0 LDGSTS.E.BYPASS.LTC128B.128 [R251+0xf100], [R2.64+0x80], !P3 ;  /* 0x0f10008002fb0fae */ /* 0x0003e8000d901d46 */
[----:B------:R1:W-:Y:S04]  /*24b0*/  @P0 LDGSTS.E.BYPASS.LTC128B.128 [R251+0x12100], [R2.64+0x100], !P4 ;  /* 0x1210010002fb0fae */ /* 0x0003e8000e101d46 */
[----:B------:R1:W-:Y:S01]  /*24c0*/  @P0 LDGSTS.E.BYPASS.LTC128B.128 [R251+0x15100], [R2.64+0x180], !P6 ;  /* 0x1510018002fb0fae */ /* 0x0003e2000f101d46 */
[----:B------:R-:W-:Y:S01]  /*24d0*/  @P1 ISETP.GE.AND P5, PT, R154, c[0x0][0x1d4], PT ;  /* 0x000075009a001a0c */ /* 0x000fe20003fa6270 */
[----:B------:R-:W-:Y:S01]  /*24e0*/  IMAD.WIDE.U32 R8, R148, c[0x0][0x208], RZ ;  /* 0x0000820094087a25 */ /* 0x000fe200078e00ff */
[----:B------:R-:W-:-:S03]  /*24f0*/  MOV R6, R14 ;  /* 0x0000000e00067202 */ /* 0x000fc60000000f00 */
[----:B------:R-:W-:Y:S02]  /*2500*/  IMAD.IADD R9, R9, 0x1, R10 ;  /* 0x0000000109097824 */ /* 0x000fe400078e020a */
[C---:B------:R-:W-:Y:S01]  /*2510*/  IMAD.WIDE.U32 R10, R152.reuse, 0x40, RZ ;  /* 0x00000040980a7825 */ /* 0x040fe200078e00ff */
[----:B-1----:R-:W-:-:S04]  /*2520*/  @P1 LEA R3, P0, R152, R4, 0x5 ;  /* 0x0000000498031211 */ /* 0x002fc800078028ff */
[----:B------:R-:W-:Y:S02]  /*2530*/  @P1 LEA.HI.X R7, R152, R5, R153, 0x5, P0 ;  /* 0x0000000598071211 */ /* 0x000fe400000f2c99 */
[----:B------:R-:W-:-:S04]  /*2540*/  @P1 LEA R2, P0, R3, c[0x0][0x1c8], 0x1 ;  /* 0x0000720003021a11 */ /* 0x000fc800078008ff */
[----:B------:R-:W-:Y:S02]  /*2550*/  @P1 LEA.HI.X R3, R3, c[0x0][0x1cc], R7, 0x1, P0 ;  /* 0x0000730003031a11 */ /* 0x000fe400000f0c07 */
[----:B------:R-:W-:Y:S02]  /*2560*/  ISETP.GE.AND P0, PT, R0, 0x41, PT ;  /* 0x000000410000780c */ /* 0x000fe40003f06270 */
[----:B------:R-:W-:Y:S01]  /*2570*/  MOV R7, R16 ;  /* 0x0000001000077202 */ /* 0x000fe20000000f00 */
[----:B------:R1:W-:Y:S04]  /*2580*/  @P1 LDGSTS.E.BYPASS.LTC128B.128 [R251+0xd100], [R2.64], !P5 ;  /* 0x0d10000002fb1fae */ /* 0x0003e8000e901d46 */
[----:B------:R1:W-:Y:S01]  /*2590*/  @P1 LDGSTS.E.BYPASS.LTC128B.128 [R251+0x10100], [R2.64+0x80], !P3 ;  /* 0x1010008002fb1fae */ /* 0x0003e2000d901d46 */
[----:B------:R-:W-:-:S03]  /*25a0*/  IMAD.WIDE.U32 R6, R8, 0x60, R6 ;  /* 0x0000006008067825 */ /* 0x000fc600078e0006 */
[----:B------:R1:W-:Y:S04]  /*25b0*/  @P1 LDGSTS.E.BYPASS.LTC128B.128 [R251+0x13100], [R2.64+0x100], !P4 ;  /* 0x1310010002fb1fae */ /* 0x0003e8000e101d46 */
[----:B------:R1:W-:Y:S01]  /*25c0*/  @P1 LDGSTS.E.BYPASS.LTC128B.128 [R251+0x16100], [R2.64+0x180], !P6 ;  /* 0x1610018002fb1fae */ /* 0x0003e2000f101d46 */
[----:B------:R-:W-:Y:S02]  /*25d0*/  @P0 IADD3 R8, P1, R4, R10, RZ ;  /* 0x0000000a04080210 */ /* 0x000fe40007f3e0ff */
[----:B------:R-:W-:Y:S02]  /*25e0*/  @P0 ISETP.GE.AND P5, PT, R154, c[0x0][0x1d4], PT ;  /* 0x000075009a000a0c */ /* 0x000fe40003fa6270 */
[----:B-1----:R-:W-:Y:S01]  /*25f0*/  SHF.L.U32 R2, R153, 0x6, RZ ;  /* 0x0000000699027819 */ /* 0x002fe200000006ff */
[----:B------:R-:W-:-:S03]  /*2600*/  IMAD R3, R9, 0x60, RZ ;  /* 0x0000006009037824 */ /* 0x000fc600078e02ff */
[----:B------:R-:W-:Y:S02]  /*2610*/  @P0 IADD3.X R5, R5, R11, R2, P1, !PT ;  /* 0x0000000b05050210 */ /* 0x000fe40000ffe402 */
[----:B------:R-:W-:Y:S02]  /*2620*/  LEA R2, P1, R6, c[0x0][0x1f8], 0x1 ;  /* 0x00007e0006027a11 */ /* 0x000fe400078208ff */
[----:B------:R-:W-:-:S04]  /*2630*/  IADD3 R3, R7, R3, RZ ;  /* 0x0000000307037210 */ /* 0x000fc80007ffe0ff */
[----:B------:R-:W-:Y:S02]  /*2640*/  LEA.HI.X R3, R6, c[0x0][0x1fc], R3, 0x1, P1 ;  /* 0x00007f0006037a11 */ /* 0x000fe400008f0c03 */
[----:B------:R-:W-:-:S04]  /*2650*/  @P0 LEA R4, P1, R8, c[0x0][0x1c8], 0x1 ;  /* 0x0000720008040a11 */ /* 0x000fc800078208ff */
[----:B------:R-:W-:-:S05]  /*2660*/  @P0 LEA.HI.X R5, R8, c[0x0][0x1cc], R5, 0x1, P1 ;  /* 0x0000730008050a11 */ /* 0x000fca00008f0c05 */
[----:B------:R1:W-:Y:S04]  /*2670*/  @P0 LDGSTS.E.BYPASS.LTC128B.128 [R251+0xe100], [R4.64], !P5 ;  /* 0x0e10000004fb0fae */ /* 0x0003e8000e901d46 */
[----:B------:R1:W-:Y:S04]  /*2680*/  @P0 LDGSTS.E.BYPASS.LTC128B.128 [R251+0x11100], [R4.64+0x80], !P3 ;  /* 0x1110008004fb0fae */ /* 0x0003e8000d901d46 */
[----:B------:R1:W-:Y:S04]  /*2690*/  @P0 LDGSTS.E.BYPASS.LTC128B.128 [R251+0x14100], [R4.64+0x100], !P4 ;  /* 0x1410010004fb0fae */ /* 0x0003e8000e101d46 */
[----:B------:R1:W-:Y:S04]  /*26a0*/  @P0 LDGSTS.E.BYPASS.LTC128B.128 [R251+0x17100], [R4.64+0x180], !P6 ;  /* 0x1710018004fb0fae */ /* 0x0003e8000f101d46 */
[----:B------:R-:W0:Y:S01]  /*26b0*/  LDGDEPBAR ;  /* 0x00000000000079af */ /* 0x000e220000000000 */
[----:B------:R-:W-:-:S04]  /*26c0*/  IADD3 R18, P1, P0, R30, 0x80, R2 ;  /* 0x000000801e127810 */ /* 0x000fc8000783e002 */
[----:B------:R-:W-:Y:S02]  /*26d0*/  IADD3.X R19, R29, RZ, R3, P1, P0 ;  /* 0x000000ff1d137210 */ /* 0x000fe40000fe0403 */
[----:B------:R-:W-:-:S04]  /*26e0*/  IADD3 R16, P1, P0, R30, 0x100, R2 ;  /* 0x000001001e107810 */ /* 0x000fc8000783e002 */
[----:B------:R-:W-:Y:S02]  /*26f0*/  IADD3.X R17, R29, RZ, R3, P1, P0 ;  /* 0x000000ff1d117210 */ /* 0x000fe40000fe0403 */
[----:B------:R-:W-:Y:S01]  /*2700*/  IADD3 R10, P1, P0, R30, 0x180, R2 ;  /* 0x000001801e0a7810 */ /* 0x000fe2000783e002 */
[----:B------:R-:W-:-:S04]  /*2710*/  DEPBAR.LE SB0, 0x1 ;  /* 0x000080400000791a */ /* 0x000fc80000000000 */
[----:B------:R-:W-:-:S04]  /*2720*/  DEPBAR.LE SB0, 0x0 ;  /* 0x000080000000791a */ /* 0x000fc80000000000 */
[----:B------:R-:W-:Y:S01]  /*2730*/  BAR.SYNC.DEFER_BLOCKING 0x0 ;  /* 0x0000000000007b1d */ /* 0x000fe20000010000 */
[----:B-1----:R-:W-:Y:S02]  /*2740*/  LOP3.LUT R4, R28, 0x1, RZ, 0xc0, !PT ;  /* 0x000000011c047812 */ /* 0x002fe400078ec0ff */
[----:B------:R-:W-:Y:S02]  /*2750*/  IADD3.X R11, R29, RZ, R3, P1, P0 ;  /* 0x000000ff1d0b7210 */ /* 0x000fe40000fe0403 */
[----:B------:R-:W-:-:S04]  /*2760*/  ISETP.NE.U32.AND P1, PT, R4, 0x1, PT ;  /* 0x000000010400780c */ /* 0x000fc80003f25070 */
[----:B------:R-:W-:Y:S02]  /*2770*/  ISETP.LT.OR P0, PT, R0, 0x1, P1 ;  /* 0x000000010000780c */ /* 0x000fe40000f01670 */
[----:B------:R-:W-:Y:S01]  /*2780*/  LOP3.LUT P4, RZ, R28, 0x2, RZ, 0xc0, !PT ;  /* 0x000000021cff7812 */ /* 0x000fe2000788c0ff */
[----:B------:R-:W-:Y:S04]  /*2790*/  LDSM.16.M88.4 R4, [R223] ;  /* 0x00000000df04783b */ /* 0x000fe80000000200 */
[----:B------:R-:W1:Y:S04]  /*27a0*/  LDSM.16.M88.4 R24, [R216] ;  /* 0x00000000d818783b */ /* 0x000e680000000200 */
[----:B------:R-:W2:Y:S04]  /*27b0*/  LDSM.16.M88.4 R20, [R216+0x800] ;  /* 0x00080000d814783b */ /* 0x000ea80000000200 */
[----:B------:R-:W3:Y:S04]  /*27c0*/  LDSM.16.M88.4 R40, [R216+0x1000] ;  /* 0x00100000d828783b */ /* 0x000ee80000000200 */
[----:B------:R-:W4:Y:S04]  /*27d0*/  LDSM.16.M88.4 R44, [R216+0x1800] ;  /* 0x00180000d82c783b */ /* 0x000f280000000200 */
[----:B------:R-:W5:Y:S04]  /*27e0*/  LDSM.16.M88.4 R48, [R216+0x2000] ;  /* 0x00200000d830783b */ /* 0x000f680000000200 */
[----:B------:R-:W-:Y:S04]  /*27f0*/  LDSM.16.M88.4 R60, [R216+0x2800] ;  /* 0x00280000d83c783b */ /* 0x000fe80000000200 */
[----:B------:R-:W-:Y:S04]  /*2800*/  LDSM.16.M88.4 R12, [R224] ;  /* 0x00000000e00c783b */ /* 0x000fe80000000200 */
[----:B------:R-:W-:Y:S04]  /*2810*/  LDSM.16.M88.4 R52, [R227] ;  /* 0x00000000e334783b */ /* 0x000fe80000000200 */
[----:B------:R-:W1:Y:S04]  /*2820*/  LDSM.16.M88.4 R64, [R250] ;  /* 0x00000000fa40783b */ /* 0x000e680000000200 */
[----:B------:R-:W-:Y:S04]  /*2830*/  LDSM.16.M88.4 R76, [R249] ;  /* 0x00000000f94c783b */ /* 0x000fe80000000200 */
[----:B------:R-:W1:Y:S04]  /*2840*/  LDSM.16.M88.4 R92, [R248] ;  /* 0x00000000f85c783b */ /* 0x000e680000000200 */
[----:B------:R-:W-:Y:S04]  /*2850*/  LDSM.16.M88.4 R96, [R247] ;  /* 0x00000000f760783b */ /* 0x000fe80000000200 */
        /* <DEDUP_REMOVED lines=8> */
[----:B------:R-:W-:-:S13]  /*28e0*/  ISETP.LT.OR P0, PT, R0, 0x1, !P3 ;  /* 0x000000010000780c */ /* 0x000fda0005f01670 */
[----:B------:R1:W-:Y:S01]  /*28f0*/  LDGSTS.E.BYPASS.LTC128B.128 [R251+0x6100], [R2.64+0x100], !P0 ;  /* 0x0610010002fb7fae */ /* 0x0003e2000c101d46 */
[----:B------:R-:W-:-:S13]  /*2900*/  ISETP.LT.OR P0, PT, R0, 0x1, !P2 ;  /* 0x000000010000780c */ /* 0x000fda0005701670 */
[----:B------:R1:W-:Y:S01]  /*2910*/  LDGSTS.E.BYPASS.LTC128B.128 [R251+0x9100], [R2.64+0x180], !P0 ;  /* 0x0910018002fb7fae */ /* 0x0003e2000c101d46 */
[----:B------:R-:W-:-:S04]  /*2920*/  IADD3 R8, P0, R30, R2, RZ ;  /* 0x000000021e087210 */ /* 0x000fc80007f1e0ff */
[----:B------:R-:W-:Y:S02]  /*2930*/  IADD3.X R9, R29, R3, RZ, P0, !PT ;  /* 0x000000031d097210 */ /* 0x000fe400007fe4ff */
[----:B-1----:R-:W-:-:S04]  /*2940*/  IADD3 R2, P0, R8, R30, RZ ;  /* 0x0000001e08027210 */ /* 0x002fc80007f1e0ff */
[----:B------:R-:W-:Y:S02]  /*2950*/  IADD3.X R3, R9, R29, RZ, P0, !PT ;  /* 0x0000001d09037210 */ /* 0x000fe400007fe4ff */
[----:B------:R-:W-:-:S13]  /*2960*/  ISETP.LT.OR P0, PT, R0, 0x21, P1 ;  /* 0x000000210000780c */ /* 0x000fda0000f01670 */
[----:B------:R4:W-:Y:S01]  /*2970*/  LDGSTS.E.BYPASS.LTC128B.128 [R251+0x1100], [R8.64], !P0 ;  /* 0x0110000008fb7fae */ /* 0x0009e2000c101d46 */
[----:B------:R-:W-:-:S13]  /*2980*/  ISETP.LT.OR P0, PT, R0, 0x21, !P4 ;  /* 0x000000210000780c */ /* 0x000fda0006701670 */
[----:B------:R3:W-:Y:S01]  /*2990*/  LDGSTS.E.BYPASS.LTC128B.128 [R251+0x4100], [R18.64], !P0 ;  /* 0x0410000012fb7fae */ /* 0x0007e2000c101d46 */
[----:B------:R-:W-:-:S13]  /*29a0*/  ISETP.LT.OR P0, PT, R0, 0x21, !P3 ;  /* 0x000000210000780c */ /* 0x000fda0005f01670 */
[----:B------:R3:W-:Y:S01]  /*29b0*/  LDGSTS.E.BYPASS.LTC128B.128 [R251+0x7100], [R16.64], !P0 ;  /* 0x0710000010fb7fae */ /* 0x0007e2000c101d46 */
[----:B------:R-:W-:-:S13]  /*29c0*/  ISETP.LT.OR P0, PT, R0, 0x21, !P2 ;  /* 0x000000210000780c */ /* 0x000fda0005701670 */
[----:B------:R4:W-:Y:S01]  /*29d0*/  LDGSTS.E.BYPASS.LTC128B.128 [R251+0xa100], [R10.64], !P0 ;  /* 0x0a1000000afb7fae */ /* 0x0009e2000c101d46 */
[C---:B------:R-:W-:Y:S01]  /*29e0*/  ISETP.LT.OR P0, PT, R0.reuse, 0x41, P1 ;  /* 0x000000410000780c */ /* 0x040fe20000f01670 */
[C---:B------:R-:W-:Y:S08]  /*29f0*/  HMMA.16816.F32 R36, R4.reuse, R24, RZ ;  /* 0x000000180424723c */ /* 0x040ff000000018ff */
[----:B------:R-:W-:Y:S04]  /*2a00*/  HMMA.16816.F32 R32, R4, R26, RZ ;  /* 0x0000001a0420723c */ /* 0x000fe800000018ff */
[----:B------:R1:W-:Y:S01]  /*2a10*/  LDGSTS.E.BYPASS.LTC128B.128 [R251+0x2100], [R2.64], !P0 ;  /* 0x0210000002fb7fae */ /* 0x0003e2000c101d46 */
[----:B------:R-:W-:-:S03]  /*2a20*/  ISETP.LT.OR P0, PT, R0, 0x41, !P4 ;  /* 0x000000410000780c */ /* 0x000fc60006701670 */
[C---:B--2---:R-:W-:Y:S08]  /*2a30*/  HMMA.16816.F32 R28, R4.reuse, R20, RZ ;  /* 0x00000014041c723c */ /* 0x044ff000000018ff */
[C---:B------:R-:W-:Y:S08]  /*2a40*/  HMMA.16816.F32 R24, R4.reuse, R22, RZ ;  /* 0x000000160418723c */ /* 0x040ff000000018ff */
[C---:B---3--:R-:W-:Y:S01]  /*2a50*/  HMMA.16816.F32 R16, R4.reuse, R42, RZ ;  /* 0x0000002a0410723c */ /* 0x048fe200000018ff */
[----:B------:R1:W-:Y:S07]  /*2a60*/  LDGSTS.E.BYPASS.LTC128B.128 [R251+0x5100], [R2.64+0x80], !P0 ;  /* 0x0510008002fb7fae */ /* 0x0003ee000c101d46 */
[C---:B------:R-:W-:Y:S08]  /*2a70*/  HMMA.16816.F32 R20, R4.reuse, R40, RZ ;  /* 0x000000280414723c */ /* 0x040ff000000018ff */
[C---:B----4-:R-:W-:Y:S08]  /*2a80*/  HMMA.16816.F32 R8, R4.reuse, R44, RZ ;  /* 0x0000002c0408723c */ /* 0x050ff000000018ff */
[----:B------:R-:W-:Y:S01]  /*2a90*/  HMMA.16816.F32 R40, R4, R46, RZ ;  /* 0x0000002e0428723c */ /* 0x000fe200000018ff */
[----:B------:R-:W-:-:S02]  /*2aa0*/  ISETP.LT.OR P1, PT, R0, 0x41, !P3 ;  /* 0x000000410000780c */ /* 0x000fc40005f21670 */
[----:B------:R-:W-:-:S05]  /*2ab0*/  ISETP.LT.OR P0, PT, R0, 0x41, !P2 ;  /* 0x000000410000780c */ /* 0x000fca0005701670 */
[C---:B-----5:R-:W-:Y:S06]  /*2ac0*/  HMMA.16816.F32 R56, R4.reuse, R48, RZ ;  /* 0x000000300438723c */ /* 0x060fec00000018ff */
[----:B------:R1:W-:Y:S02]  /*2ad0*/  LDGSTS.E.BYPASS.LTC128B.128 [R251+0x8100], [R2.64+0x100], !P1 ;  /* 0x0810010002fb7fae */ /* 0x0003e4000c901d46 */
[----:B------:R-:W-:Y:S02]  /*2ae0*/  HMMA.16816.F32 R84, R4, R50, RZ ;  /* 0x000000320454723c */ /* 0x000fe400000018ff */
[----:B------:R1:W-:Y:S04]  /*2af0*/  LDGSTS.E.BYPASS.LTC128B.128 [R251+0xb100], [R2.64+0x180], !P0 ;  /* 0x0b10018002fb7fae */ /* 0x0003e8000c101d46 */
[----:B------:R-:W-:Y:S02]  /*2b00*/  LDSM.16.M88.4 R44, [R222] ;  /* 0x00000000de2c783b */ /* 0x000fe40000000200 */
[C---:B------:R-:W-:Y:S02]  /*2b10*/  HMMA.16816.F32 R68, R12.reuse, R64, R28 ;  /* 0x000000400c44723c */ /* 0x040fe4000000181c */
[----:B------:R-:W-:Y:S04]  /*2b20*/  LDSM.16.M88.4 R28, [R222+0x2000] ;  /* 0x00200000de1c783b */ /* 0x000fe80000000200 */
[----:B------:R-:W-:Y:S02]  /*2b30*/  LDSM.16.M88.4 R100, [R222+0x2800] ;  /* 0x00280000de64783b */ /* 0x000fe40000000200 */
[C---:B------:R-:W-:Y:S02]  /*2b40*/  HMMA.16816.F32 R64, R12.reuse, R66, R24 ;  /* 0x000000420c40723c */ /* 0x040fe40000001818 */
[----:B------:R-:W-:Y:S04]  /*2b50*/  LDSM.16.M88.4 R108, [R219+0x1000] ;  /* 0x00100000db6c783b */ /* 0x000fe80000000200 */
[----:B------:R-:W-:Y:S02]  /*2b60*/  LDSM.16.M88.4 R116, [R219+0x1800] ;  /* 0x00180000db74783b */ /* 0x000fe40000000200 */
[C---:B------:R-:W-:Y:S02]  /*2b70*/  HMMA.16816.F32 R48, R12.reuse, R92, R8 ;  /* 0x0000005c0c30723c */ /* 0x040fe40000001808 */
[----:B------:R-:W2:Y:S04]  /*2b80*/  LDSM.16.M88.4 R8, [R226] ;  /* 0x00000000e208783b */ /* 0x000ea80000000200 */
[----:B------:R-:W-:Y:S02]  /*2b90*/  LDSM.16.M88.4 R112, [R216+0x3800] ;  /* 0x00380000d870783b */ /* 0x000fe40000000200 */
[C---:B------:R-:W-:Y:S02]  /*2ba0*/  HMMA.16816.F32 R24, R12.reuse, R94, R40 ;  /* 0x0000005e0c18723c */ /* 0x040fe40000001828 */
[----:B------:R-:W3:Y:S04]  /*2bb0*/  LDSM.16.M88.4 R40, [R222+0x800] ;  /* 0x00080000de28783b */ /* 0x000ee80000000200 */
[----:B------:R-:W-:Y:S02]  /*2bc0*/  LDSM.16.M88.4 R120, [R216+0x4000] ;  /* 0x00400000d878783b */ /* 0x000fe40000000200 */
[C---:B------:R-:W-:Y:S02]  /*2bd0*/  HMMA.16816.F32 R80, R12.reuse, R52, R36 ;  /* 0x000000340c50723c */ /* 0x040fe40000001824 */
[----:B------:R-:W4:Y:S04]  /*2be0*/  LDSM.16.M88.4 R36, [R222+0x1000] ;  /* 0x00100000de24783b */ /* 0x000f280000000200 */
[----:B------:R-:W-:Y:S02]  /*2bf0*/  LDSM.16.M88.4 R132, [R219+0x6800] ;  /* 0x00680000db84783b */ /* 0x000fe40000000200 */
[----:B------:R-:W-:Y:S02]  /*2c00*/  HMMA.16816.F32 R72, R12, R54, R32 ;  /* 0x000000360c48723c */ /* 0x000fe40000001820 */
[----:B------:R-:W5:Y:S04]  /*2c10*/  LDSM.16.M88.4 R32, [R222+0x1800] ;  /* 0x00180000de20783b */ /* 0x000f680000000200 */
[----:B------:R-:W-:Y:S02]  /*2c20*/  LDSM.16.M88.4 R140, [R233] ;  /* 0x00000000e98c783b */ /* 0x000fe40000000200 */
[C---:B------:R-:W-:Y:S02]  /*2c30*/  HMMA.16816.F32 R88, R4.reuse, R60, RZ ;  /* 0x0000003c0458723c */ /* 0x040fe400000018ff */
[----:B------:R-:W-:Y:S04]  /*2c40*/  LDSM.16.M88.4 R144, [R222+0x9000] ;  /* 0x00900000de90783b */ /* 0x000fe80000000200 */
[----:B------:R-:W-:Y:S02]  /*2c50*/  LDSM.16.M88.4 R128, [R232] ;  /* 0x00000000e880783b */ /* 0x000fe40000000200 */
[----:B------:R-:W-:Y:S02]  /*2c60*/  HMMA.16816.F32 R4, R4, R62, RZ ;  /* 0x0000003e0404723c */ /* 0x000fe400000018ff */
[----:B------:R-:W-:Y:S04]  /*2c70*/  LDSM.16.M88.4 R136, [R219+0x9000] ;  /* 0x00900000db88783b */ /* 0x000fe80000000200 */
[----:B------:R-:W0:Y:S02]  /*2c80*/  LDGDEPBAR ;  /* 0x00000000000079af */ /* 0x000e240000000000 */
[C---:B------:R-:W-:Y:S08]  /*2c90*/  HMMA.16816.F32 R52, R12.reuse, R78, R16 ;  /* 0x0000004e0c34723c */ /* 0x040ff00000001810 */
[C---:B------:R-:W-:Y:S08]  /*2ca0*/  HMMA.16816.F32 R60, R12.reuse, R76, R20 ;  /* 0x0000004c0c3c723c */ /* 0x040ff00000001814 */
[C---:B------:R-:W-:Y:S08]  /*2cb0*/  HMMA.16816.F32 R92, R12.reuse, R104, R88 ;  /* 0x000000680c5c723c */ /* 0x040ff00000001858 */
[C---:B------:R-:W-:Y:S08]  /*2cc0*/  HMMA.16816.F32 R20, R12.reuse, R96, R56 ;  /* 0x000000600c14723c */ /* 0x040ff00000001838 */
[C---:B------:R-:W-:Y:S01]  /*2cd0*/  HMMA.16816.F32 R16, R12.reuse, R98, R84 ;  /* 0x000000620c10723c */ /* 0x040fe20000001854 */
[----:B------:R-:W-:Y:S07]  /*2ce0*/  LDSM.16.M88.4 R96, [R219] ;  /* 0x00000000db60783b */ /* 0x000fee0000000200 */
[----:B------:R-:W-:Y:S01]  /*2cf0*/  HMMA.16816.F32 R88, R12, R106, R4 ;  /* 0x0000006a0c58723c */ /* 0x000fe20000001804 */
[----:B------:R-:W-:Y:S04]  /*2d00*/  LDSM.16.M88.4 R4, [R225] ;  /* 0x00000000e104783b */ /* 0x000fe80000000200 */
[----:B------:R-:W1:Y:S03]  /*2d10*/  LDSM.16.M88.4 R104, [R219+0x800] ;  /* 0x00080000db68783b */ /* 0x000e660000000200 */
[C---:B--2---:R-:W-:Y:S08]  /*2d20*/  HMMA.16816.F32 R84, R8.reuse, R44, R80 ;  /* 0x0000002c0854723c */ /* 0x044ff00000001850 */
[C---:B------:R-:W-:Y:S08]  /*2d30*/  HMMA.16816.F32 R80, R8.reuse, R46, R72 ;  /* 0x0000002e0850723c */ /* 0x040ff00000001848 */
[C---:B---3--:R-:W-:Y:S08]  /*2d40*/  HMMA.16816.F32 R12, R8.reuse, R42, R64 ;  /* 0x0000002a080c723c */ /* 0x048ff00000001840 */
[C---:B----4-:R-:W-:Y:S01]  /*2d50*/  HMMA.16816.F32 R72, R8.reuse, R38, R52 ;  /* 0x000000260848723c */ /* 0x050fe20000001834 */
[----:B------:R-:W2:Y:S07]  /*2d60*/  LDSM.16.M88.4 R52, [R219+0x2000] ;  /* 0x00200000db34783b */ /* 0x000eae0000000200 */
[C---:B-----5:R-:W-:Y:S01]  /*2d70*/  HMMA.16816.F32 R64, R8.reuse, R32, R48 ;  /* 0x000000200840723c */ /* 0x060fe20000001830 */
[----:B------:R-:W3:Y:S07]  /*2d80*/  LDSM.16.M88.4 R48, [R219+0x2800] ;  /* 0x00280000db30783b */ /* 0x000eee0000000200 */
[C---:B------:R-:W-:Y:S08]  /*2d90*/  HMMA.16816.F32 R76, R8.reuse, R40, R68 ;  /* 0x00000028084c723c */ /* 0x040ff00000001844 */
[C---:B------:R-:W-:Y:S01]  /*2da0*/  HMMA.16816.F32 R68, R8.reuse, R36, R60 ;  /* 0x000000240844723c */ /* 0x040fe2000000183c */
[----:B------:R-:W-:Y:S07]  /*2db0*/  LDSM.16.M88.4 R36, [R216+0x3000] ;  /* 0x00300000d824783b */ /* 0x000fee0000000200 */
[C---:B------:R-:W-:Y:S08]  /*2dc0*/  HMMA.16816.F32 R60, R8.reuse, R34, R24 ;  /* 0x00000022083c723c */ /* 0x040ff00000001818 */
[C---:B------:R-:W-:Y:S08]  /*2dd0*/  HMMA.16816.F32 R56, R8.reuse, R28, R20 ;  /* 0x0000001c0838723c */ /* 0x040ff00000001814 */
[C---:B------:R-:W-:Y:S01]  /*2de0*/  HMMA.16816.F32 R44, R8.reuse, R30, R16 ;  /* 0x0000001e082c723c */ /* 0x040fe20000001810 */
[----:B------:R-:W4:Y:S07]  /*2df0*/  LDSM.16.M88.4 R16, [R223+0x4000] ;  /* 0x00400000df10783b */ /* 0x000f2e0000000200 */
[C---:B------:R-:W-:Y:S01]  /*2e00*/  HMMA.16816.F32 R40, R8.reuse, R100, R92 ;  /* 0x000000640828723c */ /* 0x040fe2000000185c */
[----:B------:R-:W-:Y:S07]  /*2e10*/  LDSM.16.M88.4 R92, [R216+0x4800] ;  /* 0x00480000d85c783b */ /* 0x000fee0000000200 */
[----:B------:R-:W-:Y:S08]  /*2e20*/  HMMA.16816.F32 R32, R8, R102, R88 ;  /* 0x000000660820723c */ /* 0x000ff00000001858 */
[C---:B-1----:R-:W-:Y:S08]  /*2e30*/  HMMA.16816.F32 R12, R4.reuse, R106, R12 ;  /* 0x0000006a040c723c */ /* 0x042ff0000000180c */
[C---:B------:R-:W-:Y:S08]  /*2e40*/  HMMA.16816.F32 R28, R4.reuse, R96, R84 ;  /* 0x00000060041c723c */ /* 0x040ff00000001854 */
[C---:B------:R-:W-:Y:S08]  /*2e50*/  HMMA.16816.F32 R20, R4.reuse, R104, R76 ;  /* 0x000000680414723c */ /* 0x040ff0000000184c */
[C---:B------:R-:W-:Y:S08]  /*2e60*/  HMMA.16816.F32 R24, R4.reuse, R98, R80 ;  /* 0x000000620418723c */ /* 0x040ff00000001850 */
[C---:B------:R-:W-:Y:S08]  /*2e70*/  HMMA.16816.F32 R8, R4.reuse, R108, R68 ;  /* 0x0000006c0408723c */ /* 0x040ff00000001844 */
[C---:B------:R-:W-:Y:S08]  /*2e80*/  HMMA.16816.F32 R72, R4.reuse, R110, R72 ;  /* 0x0000006e0448723c */ /* 0x040ff00000001848 */
[C---:B------:R-:W-:Y:S08]  /*2e90*/  HMMA.16816.F32 R84, R4.reuse, R116, R64 ;  /* 0x000000740454723c */ /* 0x040ff00000001840 */
[C---:B------:R-:W-:Y:S01]  /*2ea0*/  HMMA.16816.F32 R76, R4.reuse, R118, R60 ;  /* 0x00000076044c723c */ /* 0x040fe2000000183c */
[----:B------:R-:W1:Y:S04]  /*2eb0*/  LDSM.16.M88.4 R116, [R216+0x5000] ;  /* 0x00500000d874783b */ /* 0x000e680000000200 */
[----:B------:R-:W5:Y:S03]  /*2ec0*/  LDSM.16.M88.4 R60, [R216+0x5800] ;  /* 0x00580000d83c783b */ /* 0x000f660000000200 */
[C---:B--2---:R-:W-:Y:S01]  /*2ed0*/  HMMA.16816.F32 R108, R4.reuse, R52, R56 ;  /* 0x00000034046c723c */ /* 0x044fe20000001838 */
[----:B------:R-:W-:Y:S07]  /*2ee0*/  LDSM.16.M88.4 R56, [R245] ;  /* 0x00000000f538783b */ /* 0x000fee0000000200 */
[C---:B------:R-:W-:Y:S01]  /*2ef0*/  HMMA.16816.F32 R100, R4.reuse, R54, R44 ;  /* 0x000000360464723c */ /* 0x040fe2000000182c */
[----:B------:R-:W-:Y:S04]  /*2f00*/  LDSM.16.M88.4 R52, [R244] ;  /* 0x00000000f434783b */ /* 0x000fe80000000200 */
[----:B------:R-:W-:Y:S03]  /*2f10*/  LDSM.16.M88.4 R44, [R242] ;  /* 0x00000000f22c783b */ /* 0x000fe60000000200 */
[C---:B---3--:R-:W-:Y:S01]  /*2f20*/  HMMA.16816.F32 R104, R4.reuse, R48, R40 ;  /* 0x000000300468723c */ /* 0x048fe20000001828 */
[----:B------:R-:W-:Y:S07]  /*2f30*/  LDSM.16.M88.4 R40, [R241] ;  /* 0x00000000f128783b */ /* 0x000fee0000000200 */
[----:B------:R-:W-:Y:S01]  /*2f40*/  HMMA.16816.F32 R96, R4, R50, R32 ;  /* 0x000000320460723c */ /* 0x000fe20000001820 */
[----:B------:R-:W2:Y:S04]  /*2f50*/  LDSM.16.M88.4 R4, [R224+0x4000] ;  /* 0x00400000e004783b */ /* 0x000ea80000000200 */
[----:B------:R-:W3:Y:S03]  /*2f60*/  LDSM.16.M88.4 R48, [R243] ;  /* 0x00000000f330783b */ /* 0x000ee60000000200 */
[C---:B----4-:R-:W-:Y:S01]  /*2f70*/  HMMA.16816.F32 R64, R16.reuse, R114, R12 ;  /* 0x000000721040723c */ /* 0x050fe2000000180c */
[----:B------:R-:W-:Y:S07]  /*2f80*/  LDSM.16.M88.4 R12, [R226+0x4000] ;  /* 0x00400000e20c783b */ /* 0x000fee0000000200 */
[C---:B------:R-:W-:Y:S01]  /*2f90*/  HMMA.16816.F32 R68, R16.reuse, R112, R20 ;  /* 0x000000701044723c */ /* 0x040fe20000001814 */
[----:B------:R-:W-:Y:S07]  /*2fa0*/  LDSM.16.M88.4 R112, [R222+0x3000] ;  /* 0x00300000de70783b */ /* 0x000fee0000000200 */
[C---:B------:R-:W-:Y:S08]  /*2fb0*/  HMMA.16816.F32 R80, R16.reuse, R38, R24 ;  /* 0x000000261050723c */ /* 0x040ff00000001818 */
[C---:B------:R-:W-:Y:S08]  /*2fc0*/  HMMA.16816.F32 R88, R16.reuse, R36, R28 ;  /* 0x000000241058723c */ /* 0x040ff0000000181c */
[C---:B------:R-:W-:Y:S08]  /*2fd0*/  HMMA.16816.F32 R32, R16.reuse, R122, R72 ;  /* 0x0000007a1020723c */ /* 0x040ff00000001848 */
[C---:B------:R-:W-:Y:S08]  /*2fe0*/  HMMA.16816.F32 R36, R16.reuse, R120, R8 ;  /* 0x000000781024723c */ /* 0x040ff00000001808 */
[C---:B-1----:R-:W-:Y:S01]  /*2ff0*/  HMMA.16816.F32 R20, R16.reuse, R116, R108 ;  /* 0x000000741014723c */ /* 0x042fe2000000186c */
[----:B------:R-:W1:Y:S07]  /*3000*/  LDSM.16.M88.4 R108, [R240] ;  /* 0x00000000f06c783b */ /* 0x000e6e0000000200 */
[C---:B-----5:R-:W-:Y:S08]  /*3010*/  HMMA.16816.F32 R72, R16.reuse, R60, R104 ;  /* 0x0000003c1048723c */ /* 0x060ff00000001868 */
[C---:B------:R-:W-:Y:S08]  /*3020*/  HMMA.16816.F32 R28, R16.reuse, R92, R84 ;  /* 0x0000005c101c723c */ /* 0x040ff00000001854 */
[C---:B------:R-:W-:Y:S08]  /*3030*/  HMMA.16816.F32 R24, R16.reuse, R94, R76 ;  /* 0x0000005e1018723c */ /* 0x040ff0000000184c */
[----:B------:R-:W-:Y:S08]  /*3040*/  HMMA.16816.F32 R8, R16, R118, R100 ;  /* 0x000000761008723c */ /* 0x000ff00000001864 */
[----:B--2---:R-:W-:Y:S01]  /*3050*/  HMMA.16816.F32 R104, R4, R54, R64 ;  /* 0x000000360468723c */ /* 0x004fe20000001840 */
[----:B------:R-:W2:Y:S07]  /*3060*/  LDSM.16.M88.4 R64, [R222+0x3800] ;  /* 0x00380000de40783b */ /* 0x000eae0000000200 */
[----:B------:R-:W-:Y:S01]  /*3070*/  HMMA.16816.F32 R16, R16, R62, R96 ;  /* 0x0000003e1010723c */ /* 0x000fe20000001860 */
[----:B------:R-:W4:Y:S07]  /*3080*/  LDSM.16.M88.4 R60, [R222+0x4000] ;  /* 0x00400000de3c783b */ /* 0x000f2e0000000200 */
[C---:B------:R-:W-:Y:S08]  /*3090*/  HMMA.16816.F32 R100, R4.reuse, R52, R68 ;  /* 0x000000340464723c */ /* 0x040ff00000001844 */
[C---:B------:R-:W-:Y:S08]  /*30a0*/  HMMA.16816.F32 R92, R4.reuse, R58, R80 ;  /* 0x0000003a045c723c */ /* 0x040ff00000001850 */
[C---:B------:R-:W-:Y:S01]  /*30b0*/  HMMA.16816.F32 R84, R4.reuse, R44, R28 ;  /* 0x0000002c0454723c */ /* 0x040fe2000000181c */
[----:B------:R-:W-:Y:S07]  /*30c0*/  LDSM.16.M88.4 R28, [R219+0x3800] ;  /* 0x00380000db1c783b */ /* 0x000fee0000000200 */
[C---:B------:R-:W-:Y:S01]  /*30d0*/  HMMA.16816.F32 R80, R4.reuse, R46, R24 ;  /* 0x0000002e0450723c */ /* 0x040fe20000001818 */
[----:B------:R-:W5:Y:S07]  /*30e0*/  LDSM.16.M88.4 R44, [R222+0x5000] ;  /* 0x00500000de2c783b */ /* 0x000f6e0000000200 */
[C---:B------:R-:W-:Y:S01]  /*30f0*/  HMMA.16816.F32 R52, R4.reuse, R42, R8 ;  /* 0x0000002a0434723c */ /* 0x040fe20000001808 */
[----:B------:R-:W2:Y:S07]  /*3100*/  LDSM.16.M88.4 R8, [R225+0x4000] ;  /* 0x00400000e108783b */ /* 0x000eae0000000200 */
[C---:B------:R-:W-:Y:S01]  /*3110*/  HMMA.16816.F32 R76, R4.reuse, R56, R88 ;  /* 0x00000038044c723c */ /* 0x040fe20000001858 */
[----:B------:R-:W4:Y:S07]  /*3120*/  LDSM.16.M88.4 R56, [R222+0x4800] ;  /* 0x00480000de38783b */ /* 0x000f2e0000000200 */
[C---:B------:R-:W-:Y:S01]  /*3130*/  HMMA.16816.F32 R68, R4.reuse, R40, R20 ;  /* 0x000000280444723c */ /* 0x040fe20000001814 */
[----:B------:R-:W4:Y:S07]  /*3140*/  LDSM.16.M88.4 R40, [R222+0x5800] ;  /* 0x00580000de28783b */ /* 0x000f2e0000000200 */
[C---:B---3--:R-:W-:Y:S01]  /*3150*/  HMMA.16816.F32 R88, R4.reuse, R50, R32 ;  /* 0x000000320458723c */ /* 0x048fe20000001820 */
[----:B------:R-:W3:Y:S07]  /*3160*/  LDSM.16.M88.4 R32, [R219+0x3000] ;  /* 0x00300000db20783b */ /* 0x000eee0000000200 */
[C---:B------:R-:W-:Y:S08]  /*3170*/  HMMA.16816.F32 R96, R4.reuse, R48, R36 ;  /* 0x000000300460723c */ /* 0x040ff00000001824 */
[----:B-1----:R-:W-:Y:S08]  /*3180*/  HMMA.16816.F32 R36, R4, R110, R16 ;  /* 0x0000006e0424723c */ /* 0x002ff00000001810 */
[----:B--2---:R-:W-:Y:S01]  /*3190*/  HMMA.16816.F32 R16, R12, R64, R100 ;  /* 0x000000400c10723c */ /* 0x004fe20000001864 */
[----:B------:R-:W1:Y:S07]  /*31a0*/  LDSM.16.M88.4 R100, [R219+0x4800] ;  /* 0x00480000db64783b */ /* 0x000e6e0000000200 */
[----:B------:R-:W-:Y:S01]  /*31b0*/  HMMA.16816.F32 R48, R4, R108, R72 ;  /* 0x0000006c0430723c */ /* 0x000fe20000001848 */
[----:B------:R-:W2:Y:S07]  /*31c0*/  LDSM.16.M88.4 R72, [R219+0x4000] ;  /* 0x00400000db48783b */ /* 0x000eae0000000200 */
[C---:B------:R-:W-:Y:S08]  /*31d0*/  HMMA.16816.F32 R20, R12.reuse, R114, R92 ;  /* 0x000000720c14723c */ /* 0x040ff0000000185c */
[C---:B------:R-:W-:Y:S08]  /*31e0*/  HMMA.16816.F32 R4, R12.reuse, R66, R104 ;  /* 0x000000420c04723c */ /* 0x040ff00000001868 */
[C---:B------:R-:W-:Y:S08]  /*31f0*/  HMMA.16816.F32 R24, R12.reuse, R112, R76 ;  /* 0x000000700c18723c */ /* 0x040ff0000000184c */
[C---:B----4-:R-:W-:Y:S08]  /*3200*/  HMMA.16816.F32 R64, R12.reuse, R60, R96 ;  /* 0x0000003c0c40723c */ /* 0x050ff00000001860 */
[C---:B------:R-:W-:Y:S08]  /*3210*/  HMMA.16816.F32 R60, R12.reuse, R62, R88 ;  /* 0x0000003e0c3c723c */ /* 0x040ff00000001858 */
[----:B-----5:R-:W-:Y:S08]  /*3220*/  HMMA.16816.F32 R108, R12, R44, R68 ;  /* 0x0000002c0c6c723c */ /* 0x020ff00000001844 */
[----:B------:R-:W-:Y:S01]  /*3230*/  HMMA.16816.F32 R76, R8, R28, R16 ;  /* 0x0000001c084c723c */ /* 0x000fe20000001810 */
[----:B------:R-:W4:Y:S07]  /*3240*/  LDSM.16.M88.4 R16, [R219+0x5000] ;  /* 0x00500000db10783b */ /* 0x000f2e0000000200 */
[C---:B------:R-:W-:Y:S08]  /*3250*/  HMMA.16816.F32 R88, R12.reuse, R56, R84 ;  /* 0x000000380c58723c */ /* 0x040ff00000001854 */
[C---:B------:R-:W-:Y:S01]  /*3260*/  HMMA.16816.F32 R80, R12.reuse, R58, R80 ;  /* 0x0000003a0c50723c */ /* 0x040fe20000001850 */
[----:B------:R-:W-:Y:S07]  /*3270*/  LDSM.16.M88.4 R56, [R216+0x6800] ;  /* 0x00680000d838783b */ /* 0x000fee0000000200 */
[C---:B------:R-:W-:Y:S01]  /*3280*/  HMMA.16816.F32 R68, R12.reuse, R46, R52 ;  /* 0x0000002e0c44723c */ /* 0x040fe20000001834 */
[----:B------:R-:W-:Y:S07]  /*3290*/  LDSM.16.M88.4 R52, [R216+0x7000] ;  /* 0x00700000d834783b */ /* 0x000fee0000000200 */
[C---:B------:R-:W-:Y:S01]  /*32a0*/  HMMA.16816.F32 R104, R12.reuse, R40, R48 ;  /* 0x000000280c68723c */ /* 0x040fe20000001830 */
[----:B------:R-:W-:Y:S07]  /*32b0*/  LDSM.16.M88.4 R48, [R216+0x7800] ;  /* 0x00780000d830783b */ /* 0x000fee0000000200 */
[----:B------:R-:W-:Y:S01]  /*32c0*/  HMMA.16816.F32 R96, R12, R42, R36 ;  /* 0x0000002a0c60723c */ /* 0x000fe20000001824 */
[----:B------:R-:W5:Y:S07]  /*32d0*/  LDSM.16.M88.4 R12, [R219+0x5800] ;  /* 0x00580000db0c783b */ /* 0x000f6e0000000200 */
[C---:B---3--:R-:W-:Y:S01]  /*32e0*/  HMMA.16816.F32 R84, R8.reuse, R34, R20 ;  /* 0x000000220854723c */ /* 0x048fe20000001814 */
[----:B------:R-:W-:Y:S07]  /*32f0*/  LDSM.16.M88.4 R20, [R216+0x6000] ;  /* 0x00600000d814783b */ /* 0x000fee0000000200 */
[C---:B------:R-:W-:Y:S01]  /*3300*/  HMMA.16816.F32 R44, R8.reuse, R30, R4 ;  /* 0x0000001e082c723c */ /* 0x040fe20000001804 */
[----:B------:R-:W3:Y:S04]  /*3310*/  LDSM.16.M88.4 R4, [R223+0x8000] ;  /* 0x00800000df04783b */ /* 0x000ee80000000200 */
[----:B------:R-:W-:Y:S03]  /*3320*/  LDSM.16.M88.4 R28, [R224+0x8000] ;  /* 0x00800000e01c783b */ /* 0x000fe60000000200 */
[C---:B------:R-:W-:Y:S08]  /*3330*/  HMMA.16816.F32 R92, R8.reuse, R32, R24 ;  /* 0x00000020085c723c */ /* 0x040ff00000001818 */
[C---:B-1----:R-:W-:Y:S01]  /*3340*/  HMMA.16816.F32 R32, R8.reuse, R100, R88 ;  /* 0x000000640820723c */ /* 0x042fe20000001858 */
[----:B------:R-:W1:Y:S07]  /*3350*/  LDSM.16.M88.4 R88, [R239] ;  /* 0x00000000ef58783b */ /* 0x000e6e0000000200 */
[C---:B------:R-:W-:Y:S01]  /*3360*/  HMMA.16816.F32 R24, R8.reuse, R102, R80 ;  /* 0x000000660818723c */ /* 0x040fe20000001850 */
[----:B------:R-:W1:Y:S07]  /*3370*/  LDSM.16.M88.4 R80, [R216+0x8800] ;  /* 0x00880000d850783b */ /* 0x000e6e0000000200 */
[C---:B--2---:R-:W-:Y:S08]  /*3380*/  HMMA.16816.F32 R36, R8.reuse, R74, R60 ;  /* 0x0000004a0824723c */ /* 0x044ff0000000183c */
[C---:B----4-:R-:W-:Y:S08]  /*3390*/  HMMA.16816.F32 R60, R8.reuse, R16, R108 ;  /* 0x00000010083c723c */ /* 0x050ff0000000186c */
[C---:B------:R-:W-:Y:S08]  /*33a0*/  HMMA.16816.F32 R68, R8.reuse, R18, R68 ;  /* 0x000000120844723c */ /* 0x040ff00000001844 */
[C---:B-----5:R-:W-:Y:S08]  /*33b0*/  HMMA.16816.F32 R16, R8.reuse, R12, R104 ;  /* 0x0000000c0810723c */ /* 0x060ff00000001868 */
[C---:B------:R-:W-:Y:S01]  /*33c0*/  HMMA.16816.F32 R40, R8.reuse, R72, R64 ;  /* 0x000000480828723c */ /* 0x040fe20000001840 */
[----:B------:R-:W2:Y:S07]  /*33d0*/  LDSM.16.M88.4 R72, [R216+0x8000] ;  /* 0x00800000d848783b */ /* 0x000eae0000000200 */
[----:B------:R-:W-:Y:S08]  /*33e0*/  HMMA.16816.F32 R12, R8, R14, R96 ;  /* 0x0000000e080c723c */ /* 0x000ff00000001860 */
[C---:B---3--:R-:W-:Y:S08]  /*33f0*/  HMMA.16816.F32 R8, R4.reuse, R20, R92 ;  /* 0x000000140408723c */ /* 0x048ff0000000185c */
[C---:B------:R-:W-:Y:S01]  /*3400*/  HMMA.16816.F32 R64, R4.reuse, R22, R84 ;  /* 0x000000160440723c */ /* 0x040fe20000001854 */
[----:B------:R-:W-:Y:S07]  /*3410*/  LDSM.16.M88.4 R20, [R225+0x8000] ;  /* 0x00800000e114783b */ /* 0x000fee0000000200 */
[C---:B------:R-:W-:Y:S01]  /*3420*/  HMMA.16816.F32 R104, R4.reuse, R48, R32 ;  /* 0x000000300468723c */ /* 0x040fe20000001820 */
[----:B------:R-:W-:Y:S07]  /*3430*/  LDSM.16.M88.4 R32, [R222+0x6000] ;  /* 0x00600000de20783b */ /* 0x000fee0000000200 */
[----:B------:R-:W-:Y:S01]  /*3440*/  HMMA.16816.F32 R96, R4, R50, R24 ;  /* 0x000000320460723c */ /* 0x000fe20000001818 */
[----:B------:R-:W3:Y:S04]  /*3450*/  LDSM.16.M88.4 R24, [R226+0x8000] ;  /* 0x00800000e218783b */ /* 0x000ee80000000200 */
[----:B------:R-:W4:Y:S03]  /*3460*/  LDSM.16.M88.4 R48, [R237] ;  /* 0x00000000ed30783b */ /* 0x000f260000000200 */
[----:B-1----:R-:W-:Y:S08]  /*3470*/  HMMA.16816.F32 R8, R28, R88, R8 ;  /* 0x000000581c08723c */ /* 0x002ff00000001808 */
[----:B------:R-:W-:Y:S08]  /*3480*/  HMMA.16816.F32 R120, R4, R82, R12 ;  /* 0x000000520478723c */ /* 0x000ff0000000180c */
[----:B------:R-:W-:Y:S01]  /*3490*/  HMMA.16816.F32 R12, R28, R90, R64 ;  /* 0x0000005a1c0c723c */ /* 0x000fe20000001840 */
[----:B------:R-:W-:Y:S07]  /*34a0*/  LDSM.16.M88.4 R64, [R222+0x6800] ;  /* 0x00680000de40783b */ /* 0x000fee0000000200 */
[C---:B------:R-:W-:Y:S08]  /*34b0*/  HMMA.16816.F32 R76, R4.reuse, R56, R76 ;  /* 0x00000038044c723c */ /* 0x040ff0000000184c */
[C---:B------:R-:W-:Y:S01]  /*34c0*/  HMMA.16816.F32 R100, R4.reuse, R58, R44 ;  /* 0x0000003a0464723c */ /* 0x040fe2000000182c */
[----:B------:R-:W-:Y:S04]  /*34d0*/  LDSM.16.M88.4 R56, [R219+0x6000] ;  /* 0x00600000db38783b */ /* 0x000fe80000000200 */
[----:B------:R-:W-:Y:S03]  /*34e0*/  LDSM.16.M88.4 R44, [R236] ;  /* 0x00000000ec2c783b */ /* 0x000fe60000000200 */
[C---:B------:R-:W-:Y:S01]  /*34f0*/  HMMA.16816.F32 R112, R4.reuse, R52, R40 ;  /* 0x000000340470723c */ /* 0x040fe20000001828 */
[----:B------:R-:W-:Y:S07]  /*3500*/  LDSM.16.M88.4 R40, [R235] ;  /* 0x00000000eb28783b */ /* 0x000fee0000000200 */
[C---:B------:R-:W-:Y:S01]  /*3510*/  HMMA.16816.F32 R108, R4.reuse, R54, R36 ;  /* 0x00000036046c723c */ /* 0x040fe20000001824 */
[----:B------:R-:W1:Y:S07]  /*3520*/  LDSM.16.M88.4 R52, [R238] ;  /* 0x00000000ee34783b */ /* 0x000e6e0000000200 */
[C---:B--2---:R-:W-:Y:S08]  /*3530*/  HMMA.16816.F32 R92, R4.reuse, R72, R60 ;  /* 0x00000048045c723c */ /* 0x044ff0000000183c */
[C---:B------:R-:W-:Y:S01]  /*3540*/  HMMA.16816.F32 R84, R4.reuse, R74, R68 ;  /* 0x0000004a0454723c */ /* 0x040fe20000001844 */
[----:B------:R-:W-:Y:S04]  /*3550*/  LDSM.16.M88.4 R72, [R216+0x9000] ;  /* 0x00900000d848783b */ /* 0x000fe80000000200 */
[----:B------:R-:W-:Y:S03]  /*3560*/  LDSM.16.M88.4 R68, [R234] ;  /* 0x00000000ea44783b */ /* 0x000fe60000000200 */
[----:B------:R-:W-:Y:S01]  /*3570*/  HMMA.16816.F32 R124, R4, R80, R16 ;  /* 0x00000050047c723c */ /* 0x000fe20000001810 */
[----:B------:R-:W2:Y:S07]  /*3580*/  LDSM.16.M88.4 R16, [R223+0xc000] ;  /* 0x00c00000df10783b */ /* 0x000eae0000000200 */
[C---:B---3--:R-:W-:Y:S08]  /*3590*/  HMMA.16816.F32 R4, R24.reuse, R32, R8 ;  /* 0x000000201804723c */ /* 0x048ff00000001808 */
[----:B------:R-:W-:Y:S01]  /*35a0*/  HMMA.16816.F32 R8, R24, R34, R12 ;  /* 0x000000221808723c */ /* 0x000fe2000000180c */
[----:B------:R-:W-:Y:S07]  /*35b0*/  LDSM.16.M88.4 R12, [R224+0xc000] ;  /* 0x00c00000e00c783b */ /* 0x000fee0000000200 */
[C---:B----4-:R-:W-:Y:S08]  /*35c0*/  HMMA.16816.F32 R60, R28.reuse, R48, R112 ;  /* 0x000000301c3c723c */ /* 0x050ff00000001870 */
[C---:B------:R-:W-:Y:S01]  /*35d0*/  HMMA.16816.F32 R80, R28.reuse, R50, R108 ;  /* 0x000000321c50723c */ /* 0x040fe2000000186c */
[----:B------:R-:W3:Y:S07]  /*35e0*/  LDSM.16.M88.4 R48, [R222+0x7800] ;  /* 0x00780000de30783b */ /* 0x000eee0000000200 */
[----:B-1----:R-:W-:Y:S01]  /*35f0*/  HMMA.16816.F32 R36, R28, R52, R76 ;  /* 0x000000341c24723c */ /* 0x002fe2000000184c */
[----:B------:R-:W1:Y:S07]  /*3600*/  LDSM.16.M88.4 R76, [R222+0x7000] ;  /* 0x00700000de4c783b */ /* 0x000e6e0000000200 */
[C---:B------:R-:W-:Y:S08]  /*3610*/  HMMA.16816.F32 R4, R20.reuse, R56, R4 ;  /* 0x000000381404723c */ /* 0x040ff00000001804 */
[----:B------:R-:W-:Y:S01]  /*3620*/  HMMA.16816.F32 R32, R20, R58, R8 ;  /* 0x0000003a1420723c */ /* 0x000fe20000001808 */
[----:B------:R-:W-:Y:S07]  /*3630*/  LDSM.16.M88.4 R8, [R226+0xc000] ;  /* 0x00c00000e208783b */ /* 0x000fee0000000200 */
[----:B------:R-:W-:Y:S08]  /*3640*/  HMMA.16816.F32 R116, R28, R44, R104 ;  /* 0x0000002c1c74723c */ /* 0x000ff00000001868 */
[----:B------:R-:W-:Y:S08]  /*3650*/  HMMA.16816.F32 R36, R24, R64, R36 ;  /* 0x000000401824723c */ /* 0x000ff00000001824 */
[C---:B--2---:R-:W-:Y:S08]  /*3660*/  HMMA.16816.F32 R4, R16.reuse, R72, R4 ;  /* 0x000000481004723c */ /* 0x044ff00000001804 */
[----:B------:R-:W-:Y:S08]  /*3670*/  HMMA.16816.F32 R32, R16, R74, R32 ;  /* 0x0000004a1020723c */ /* 0x000ff00000001820 */
[----:B------:R-:W-:Y:S08]  /*3680*/  HMMA.16816.F32 R52, R28, R54, R100 ;  /* 0x000000361c34723c */ /* 0x000ff00000001864 */
[----:B---3--:R-:W-:Y:S01]  /*3690*/  HMMA.16816.F32 R72, R24, R48, R116 ;  /* 0x000000301848723c */ /* 0x008fe20000001874 */
[----:B------:R-:W2:Y:S07]  /*36a0*/  LDL R119, [R1+0x18] ;  /* 0x0000180001777983 */ /* 0x000eae0000100800 */
[C---:B------:R-:W-:Y:S01]  /*36b0*/  HMMA.16816.F32 R108, R28.reuse, R46, R96 ;  /* 0x0000002e1c6c723c */ /* 0x040fe20000001860 */
[----:B------:R-:W3:Y:S04]  /*36c0*/  LDSM.16.M88.4 R44, [R222+0x8000] ;  /* 0x00800000de2c783b */ /* 0x000ee80000000200 */
[----:B------:R-:W-:Y:S03]  /*36d0*/  LDSM.16.M88.4 R96, [R222+0x8800] ;  /* 0x00880000de60783b */ /* 0x000fe60000000200 */
[C---:B------:R-:W-:Y:S01]  /*36e0*/  HMMA.16816.F32 R56, R28.reuse, R68, R124 ;  /* 0x000000441c38723c */ /* 0x040fe2000000187c */
[----:B------:R-:W4:Y:S07]  /*36f0*/  LDSM.16.M88.4 R124, [R216+0x9800] ;  /* 0x00980000d87c783b */ /* 0x000f2e0000000200 */
[C---:B------:R-:W-:Y:S01]  /*3700*/  HMMA.16816.F32 R104, R28.reuse, R40, R92 ;  /* 0x000000281c68723c */ /* 0x040fe2000000185c */
[----:B------:R-:W-:Y:S07]  /*3710*/  LDSM.16.M88.4 R92, [R219+0x8000] ;  /* 0x00800000db5c783b */ /* 0x000fee0000000200 */
[----:B------:R-:W-:Y:S01]  /*3720*/  HMMA.16816.F32 R100, R28, R42, R84 ;  /* 0x0000002a1c64723c */ /* 0x000fe20000001854 */
[----:B------:R-:W-:Y:S07]  /*3730*/  LDSM.16.M88.4 R84, [R219+0x7800] ;  /* 0x00780000db54783b */ /* 0x000fee0000000200 */
[----:B------:R-:W-:Y:S08]  /*3740*/  HMMA.16816.F32 R36, R20, R132, R36 ;  /* 0x000000841424723c */ /* 0x000ff00000001824 */
[----:B------:R-:W-:Y:S01]  /*3750*/  HMMA.16816.F32 R40, R24, R66, R52 ;  /* 0x000000421828723c */ /* 0x000fe20000001834 */
[----:B------:R-:W5:Y:S07]  /*3760*/  LDSM.16.M88.4 R52, [R219+0x7000] ;  /* 0x00700000db34783b */ /* 0x000f6e0000000200 */
[----:B------:R-:W-:Y:S01]  /*3770*/  HMMA.16816.F32 R112, R28, R70, R120 ;  /* 0x000000461c70723c */ /* 0x000fe20000001878 */
[----:B------:R-:W4:Y:S07]  /*3780*/  LDSM.16.M88.4 R120, [R219+0x8800] ;  /* 0x00880000db78783b */ /* 0x000f2e0000000200 */
[----:B------:R-:W-:Y:S01]  /*3790*/  HMMA.16816.F32 R28, R12, R140, R4 ;  /* 0x0000008c0c1c723c */ /* 0x000fe20000001804 */
[----:B------:R-:W4:Y:S07]  /*37a0*/  LDSM.16.M88.4 R4, [R225+0xc000] ;  /* 0x00c00000e104783b */ /* 0x000f2e0000000200 */
[C---:B-1----:R-:W-:Y:S08]  /*37b0*/  HMMA.16816.F32 R88, R24.reuse, R76, R60 ;  /* 0x0000004c1858723c */ /* 0x042ff0000000183c */
[C---:B------:R-:W-:Y:S01]  /*37c0*/  HMMA.16816.F32 R64, R24.reuse, R78, R80 ;  /* 0x0000004e1840723c */ /* 0x040fe20000001850 */
[----:B------:R-:W1:Y:S07]  /*37d0*/  LDSM.16.M88.4 R80, [R216+0xa000] ;  /* 0x00a00000d850783b */ /* 0x000e6e0000000200 */
[C---:B---3--:R-:W-:Y:S08]  /*37e0*/  HMMA.16816.F32 R68, R24.reuse, R44, R104 ;  /* 0x0000002c1844723c */ /* 0x048ff00000001868 */
[C---:B------:R-:W-:Y:S01]  /*37f0*/  HMMA.16816.F32 R60, R24.reuse, R46, R100 ;  /* 0x0000002e183c723c */ /* 0x040fe20000001864 */
[----:B------:R-:W-:Y:S07]  /*3800*/  LDSM.16.M88.4 R100, [R216+0xa800] ;  /* 0x00a80000d864783b */ /* 0x000fee0000000200 */
[----:B------:R-:W-:Y:S08]  /*3810*/  HMMA.16816.F32 R76, R24, R50, R108 ;  /* 0x00000032184c723c */ /* 0x000ff0000000186c */
[----:B----4-:R-:W-:Y:S08]  /*3820*/  HMMA.16816.F32 R44, R16, R124, R36 ;  /* 0x0000007c102c723c */ /* 0x010ff00000001824 */
[----:B------:R-:W-:Y:S08]  /*3830*/  HMMA.16816.F32 R48, R20, R134, R40 ;  /* 0x000000861430723c */ /* 0x000ff00000001828 */
[----:B------:R-:W-:Y:S08]  /*3840*/  HMMA.16816.F32 R56, R24, R96, R56 ;  /* 0x000000601838723c */ /* 0x000ff00000001838 */
[----:B------:R-:W-:Y:S08]  /*3850*/  HMMA.16816.F32 R40, R12, R142, R32 ;  /* 0x0000008e0c28723c */ /* 0x000ff00000001820 */
[----:B------:R-:W-:Y:S08]  /*3860*/  HMMA.16816.F32 R32, R8, R144, R28 ;  /* 0x000000900820723c */ /* 0x000ff0000000181c */
[----:B------:R-:W-:Y:S01]  /*3870*/  HMMA.16816.F32 R28, R24, R98, R112 ;  /* 0x00000062181c723c */ /* 0x000fe20000001870 */
[----:B------:R-:W3:Y:S07]  /*3880*/  LDSM.16.M88.4 R96, [R222+0x9800] ;  /* 0x00980000de60783b */ /* 0x000eee0000000200 */
[----:B-----5:R-:W-:Y:S08]  /*3890*/  HMMA.16816.F32 R24, R20, R52, R88 ;  /* 0x000000341418723c */ /* 0x020ff00000001858 */
[----:B------:R-:W-:Y:S08]  /*38a0*/  HMMA.16816.F32 R44, R12, R128, R44 ;  /* 0x000000800c2c723c */ /* 0x000ff0000000182c */
[----:B------:R-:W-:Y:S08]  /*38b0*/  HMMA.16816.F32 R48, R16, R126, R48 ;  /* 0x0000007e1030723c */ /* 0x000ff00000001830 */
[C---:B------:R-:W-:Y:S01]  /*38c0*/  HMMA.16816.F32 R36, R20.reuse, R54, R64 ;  /* 0x000000361424723c */ /* 0x040fe20000001840 */
[----:B------:R-:W-:Y:S07]  /*38d0*/  LDSM.16.M88.4 R64, [R219+0x9800] ;  /* 0x00980000db40783b */ /* 0x000fee0000000200 */
[C---:B------:R-:W-:Y:S08]  /*38e0*/  HMMA.16816.F32 R52, R20.reuse, R84, R72 ;  /* 0x000000541434723c */ /* 0x040ff00000001848 */
[C---:B------:R-:W-:Y:S08]  /*38f0*/  HMMA.16816.F32 R76, R20.reuse, R86, R76 ;  /* 0x00000056144c723c */ /* 0x040ff0000000184c */
[C---:B------:R-:W-:Y:S08]  /*3900*/  HMMA.16816.F32 R88, R20.reuse, R120, R56 ;  /* 0x000000781458723c */ /* 0x040ff00000001838 */
[----:B------:R-:W-:Y:S01]  /*3910*/  HMMA.16816.F32 R84, R20, R92, R68 ;  /* 0x0000005c1454723c */ /* 0x000fe20000001844 */
[----:B------:R-:W4:Y:S07]  /*3920*/  LDSM.16.M88.4 R68, [R231] ;  /* 0x00000000e744783b */ /* 0x000f2e0000000200 */
[----:B------:R-:W-:Y:S08]  /*3930*/  HMMA.16816.F32 R56, R4, R136, R32 ;  /* 0x000000880438723c */ /* 0x000ff00000001820 */
[----:B------:R-:W-:Y:S08]  /*3940*/  HMMA.16816.F32 R32, R8, R146, R40 ;  /* 0x000000920820723c */ /* 0x000ff00000001828 */
[C---:B------:R-:W-:Y:S01]  /*3950*/  HMMA.16816.F32 R92, R20.reuse, R94, R60 ;  /* 0x0000005e145c723c */ /* 0x040fe2000000183c */
[----:B------:R-:W-:Y:S07]  /*3960*/  LDSM.16.M88.4 R60, [R219+0xa000] ;  /* 0x00a00000db3c783b */ /* 0x000fee0000000200 */
[----:B------:R-:W-:Y:S08]  /*3970*/  HMMA.16816.F32 R120, R20, R122, R28 ;  /* 0x0000007a1478723c */ /* 0x000ff0000000181c */
[----:B-1----:R-:W-:Y:S08]  /*3980*/  HMMA.16816.F32 R24, R16, R80, R24 ;  /* 0x000000501018723c */ /* 0x002ff00000001818 */
[----:B---3--:R-:W-:Y:S01]  /*3990*/  HMMA.16816.F32 R20, R8, R96, R44 ;  /* 0x000000600814723c */ /* 0x008fe2000000182c */
[----:B------:R-:W-:Y:S07]  /*39a0*/  LDSM.16.M88.4 R44, [R222+0xa000] ;  /* 0x00a00000de2c783b */ /* 0x000fee0000000200 */
[----:B------:R-:W-:Y:S01]  /*39b0*/  HMMA.16816.F32 R28, R12, R130, R48 ;  /* 0x000000820c1c723c */ /* 0x000fe20000001830 */
[----:B------:R-:W-:Y:S01]  /*39c0*/  FMUL.FTZ R0, R56, c[0x0][0x320] ;  /* 0x0000c80038007a20 */ /* 0x000fe20000410000 */
[----:B------:R-:W1:Y:S06]  /*39d0*/  LDSM.16.M88.4 R48, [R216+0xb000] ;  /* 0x00b00000d830783b */ /* 0x000e6c0000000200 */
[----:B------:R-:W-:Y:S01]  /*39e0*/  HMMA.16816.F32 R32, R4, R138, R32 ;  /* 0x0000008a0420723c */ /* 0x000fe20000001820 */
[----:B------:R3:W1:Y:S07]  /*39f0*/  MUFU.TANH R105, R0 ;  /* 0x0000000000697308 */ /* 0x00066e0000002400 */
[----:B------:R-:W-:Y:S01]  /*3a00*/  HMMA.16816.F32 R36, R16, R82, R36 ;  /* 0x000000521024723c */ /* 0x000fe20000001824 */
[----:B---3--:R-:W-:-:S07]  /*3a10*/  FMUL.FTZ R0, R57, c[0x0][0x320] ;  /* 0x0000c80039007a20 */ /* 0x008fce0000410000 */
[----:B------:R-:W-:Y:S01]  /*3a20*/  HMMA.16816.F32 R72, R16, R100, R52 ;  /* 0x000000641048723c */ /* 0x000fe20000001834 */
[----:B------:R-:W3:Y:S01]  /*3a30*/  LDSM.16.M88.4 R52, [R230] ;  /* 0x00000000e634783b */ /* 0x000ee20000000200 */
[----:B------:R5:W1:Y:S06]  /*3a40*/  MUFU.TANH R104, R0 ;  /* 0x0000000000687308 */ /* 0x000a6c0000002400 */
[----:B----4-:R-:W-:Y:S08]  /*3a50*/  HMMA.16816.F32 R24, R12, R68, R24 ;  /* 0x000000440c18723c */ /* 0x010ff00000001818 */
[----:B------:R-:W-:Y:S01]  /*3a60*/  HMMA.16816.F32 R76, R16, R102, R76 ;  /* 0x00000066104c723c */ /* 0x000fe2000000184c */
[----:B-----5:R-:W-:-:S04]  /*3a70*/  FMUL.FTZ R0, R58, c[0x0][0x320] ;  /* 0x0000c8003a007a20 */ /* 0x020fc80000410000 */
[----:B------:R4:W1:Y:S03]  /*3a80*/  MUFU.TANH R103, R0 ;  /* 0x0000000000677308 */ /* 0x0008660000002400 */
[----:B------:R-:W-:Y:S08]  /*3a90*/  HMMA.16816.F32 R40, R4, R64, R20 ;  /* 0x000000400428723c */ /* 0x000ff00000001814 */
[----:B------:R-:W-:Y:S01]  /*3aa0*/  HMMA.16816.F32 R20, R8, R98, R28 ;  /* 0x000000620814723c */ /* 0x000fe2000000181c */
[----:B----4-:R-:W-:-:S07]  /*3ab0*/  FMUL.FTZ R0, R59, c[0x0][0x320] ;  /* 0x0000c8003b007a20 */ /* 0x010fce0000410000 */
[----:B------:R-:W-:Y:S01]  /*3ac0*/  HMMA.16816.F32 R36, R12, R70, R36 ;  /* 0x000000460c24723c */ /* 0x000fe20000001824 */
[----:B------:R-:W4:Y:S01]  /*3ad0*/  LDSM.16.M88.4 R56, [R222+0xa800] ;  /* 0x00a80000de38783b */ /* 0x000f220000000200 */
[----:B------:R5:W1:Y:S03]  /*3ae0*/  MUFU.TANH R102, R0 ;  /* 0x0000000000667308 */ /* 0x000a660000002400 */
[----:B------:R-:W2:Y:S01]  /*3af0*/  LDSM.16.M88.4 R68, [R216+0xb800] ;  /* 0x00b80000d844783b */ /* 0x000ea20000000200 */
[----:B-----5:R-:W-:-:S04]  /*3b00*/  FMUL.FTZ R0, R32, c[0x0][0x320] ;  /* 0x0000c80020007a20 */ /* 0x020fc80000410000 */
[----:B------:R5:W1:Y:S06]  /*3b10*/  MUFU.TANH R100, R0 ;  /* 0x0000000000647308 */ /* 0x000a6c0000002400 */
[----:B------:R-:W-:Y:S01]  /*3b20*/  HMMA.16816.F32 R20, R4, R66, R20 ;  /* 0x000000420414723c */ /* 0x000fe20000001814 */
[----:B-----5:R-:W-:-:S04]  /*3b30*/  FMUL.FTZ R0, R33, c[0x0][0x320] ;  /* 0x0000c80021007a20 */ /* 0x020fc80000410000 */
[----:B------:R5:W2:Y:S03]  /*3b40*/  MUFU.TANH R98, R0 ;  /* 0x0000000000627308 */ /* 0x000aa60000002400 */
[----:B-1----:R-:W-:Y:S01]  /*3b50*/  HMMA.16816.F32 R80, R16, R48, R84 ;  /* 0x000000301050723c */ /* 0x002fe20000001854 */
[----:B-----5:R-:W-:-:S04]  /*3b60*/  FMUL.FTZ R0, R34, c[0x0][0x320] ;  /* 0x0000c80022007a20 */ /* 0x020fc80000410000 */
[----:B------:R1:W1:Y:S03]  /*3b70*/  MUFU.TANH R101, R0 ;  /* 0x0000000000657308 */ /* 0x0002660000002400 */
[----:B---3--:R-:W-:Y:S01]  /*3b80*/  HMMA.16816.F32 R28, R12, R52, R72 ;  /* 0x000000340c1c723c */ /* 0x008fe20000001848 */
[----:B-1----:R-:W-:-:S07]  /*3b90*/  FMUL.FTZ R0, R35, c[0x0][0x320] ;  /* 0x0000c80023007a20 */ /* 0x002fce0000410000 */
[----:B------:R-:W-:Y:S01]  /*3ba0*/  HMMA.16816.F32 R32, R8, R44, R24 ;  /* 0x0000002c0820723c */ /* 0x000fe20000001818 */
[----:B------:R1:W3:Y:S02]  /*3bb0*/  MUFU.TANH R99, R0 ;  /* 0x0000000000637308 */ /* 0x0002e40000002400 */
[----:B-1----:R-:W-:-:S06]  /*3bc0*/  FMUL.FTZ R0, R40, c[0x0][0x320] ;  /* 0x0000c80028007a20 */ /* 0x002fcc0000410000 */
[----:B------:R1:W1:Y:S01]  /*3bd0*/  MUFU.TANH R87, R0 ;  /* 0x0000000000577308 */ /* 0x0002620000002400 */
[----:B------:R-:W-:Y:S01]  /*3be0*/  HMMA.16816.F32 R24, R8, R46, R36 ;  /* 0x0000002e0818723c */ /* 0x000fe20000001824 */
[----:B------:R-:W-:Y:S01]  /*3bf0*/  LDSM.16.M88.4 R44, [R229] ;  /* 0x00000000e52c783b */ /* 0x000fe20000000200 */
[----:B-1----:R-:W-:-:S05]  /*3c00*/  FMUL.FTZ R0, R41, c[0x0][0x320] ;  /* 0x0000c80029007a20 */ /* 0x002fca0000410000 */
[----:B------:R1:W1:Y:S01]  /*3c10*/  MUFU.TANH R86, R0 ;  /* 0x0000000000567308 */ /* 0x0002620000002400 */
[----:B------:R-:W-:Y:S01]  /*3c20*/  HMMA.16816.F32 R36, R12, R54, R76 ;  /* 0x000000360c24723c */ /* 0x000fe2000000184c */
[----:B------:R-:W5:Y:S01]  /*3c30*/  LDSM.16.M88.4 R52, [R219+0xa800] ;  /* 0x00a80000db34783b */ /* 0x000f620000000200 */
[----:B-1----:R-:W-:-:S05]  /*3c40*/  FMUL.FTZ R0, R42, c[0x0][0x320] ;  /* 0x0000c8002a007a20 */ /* 0x002fca0000410000 */
[----:B------:R1:W1:Y:S02]  /*3c50*/  MUFU.TANH R97, R0 ;  /* 0x0000000000617308 */ /* 0x0002640000002400 */
[----:B-1----:R-:W-:Y:S02]  /*3c60*/  FMUL.FTZ R0, R43, c[0x0][0x320] ;  /* 0x0000c8002b007a20 */ /* 0x002fe40000410000 */
[----:B------:R-:W-:Y:S04]  /*3c70*/  HMMA.16816.F32 R40, R4, R60, R32 ;  /* 0x0000003c0428723c */ /* 0x000fe80000001820 */
[----:B------:R1:W1:Y:S02]  /*3c80*/  MUFU.TANH R96, R0 ;  /* 0x0000000000607308 */ /* 0x0002640000002400 */
[----:B-1----:R-:W-:-:S06]  /*3c90*/  FMUL.FTZ R0, R20, c[0x0][0x320] ;  /* 0x0000c80014007a20 */ /* 0x002fcc0000410000 */
[----:B------:R1:W1:Y:S01]  /*3ca0*/  MUFU.TANH R85, R0 ;  /* 0x0000000000557308 */ /* 0x0002620000002400 */
[----:B----4-:R-:W-:Y:S01]  /*3cb0*/  HMMA.16816.F32 R32, R8, R56, R28 ;  /* 0x000000380820723c */ /* 0x010fe2000000181c */
[----:B-1----:R-:W-:-:S06]  /*3cc0*/  FMUL.FTZ R0, R21, c[0x0][0x320] ;  /* 0x0000c80015007a20 */ /* 0x002fcc0000410000 */
[----:B------:R1:W4:Y:S02]  /*3cd0*/  MUFU.TANH R84, R0 ;  /* 0x0000000000547308 */ /* 0x0003240000002400 */
[----:B-1----:R-:W-:-:S06]  /*3ce0*/  FMUL.FTZ R0, R22, c[0x0][0x320] ;  /* 0x0000c80016007a20 */ /* 0x002fcc0000410000 */
[----:B------:R1:W1:Y:S02]  /*3cf0*/  MUFU.TANH R77, R0 ;  /* 0x00000000004d7308 */ /* 0x0002640000002400 */
[----:B-1----:R-:W-:Y:S02]  /*3d00*/  FMUL.FTZ R0, R23, c[0x0][0x320] ;  /* 0x0000c80017007a20 */ /* 0x002fe40000410000 */
[----:B------:R-:W-:Y:S01]  /*3d10*/  HMMA.16816.F32 R20, R4, R62, R24 ;  /* 0x0000003e0414723c */ /* 0x000fe20000001818 */
[----:B------:R-:W1:Y:S03]  /*3d20*/  LDSM.16.M88.4 R60, [R222+0xb000] ;  /* 0x00b00000de3c783b */ /* 0x000e660000000200 */
[----:B------:R2:W1:Y:S04]  /*3d30*/  MUFU.TANH R76, R0 ;  /* 0x00000000004c7308 */ /* 0x0004680000002400 */
[----:B------:R-:W-:Y:S01]  /*3d40*/  HMMA.16816.F32 R24, R8, R58, R36 ;  /* 0x0000003a0818723c */ /* 0x000fe20000001824 */
[----:B------:R-:W1:Y:S01]  /*3d50*/  LDSM.16.M88.4 R56, [R228] ;  /* 0x00000000e438783b */ /* 0x000e620000000200 */
[----:B--2---:R-:W-:-:S04]  /*3d60*/  FMUL.FTZ R0, R40, c[0x0][0x320] ;  /* 0x0000c80028007a20 */ /* 0x004fc80000410000 */
[----:B------:R2:W1:Y:S02]  /*3d70*/  MUFU.TANH R73, R0 ;  /* 0x0000000000497308 */ /* 0x0004640000002400 */
[C---:B------:R-:W-:Y:S08]  /*3d80*/  HMMA.16816.F32 R48, R16.reuse, R50, R92 ;  /* 0x000000321030723c */ /* 0x040ff0000000185c */
[----:B------:R-:W-:Y:S01]  /*3d90*/  HMMA.16816.F32 R64, R16, R68, R88 ;  /* 0x000000441040723c */ /* 0x000fe20000001858 */
[----:B--2---:R-:W-:-:S04]  /*3da0*/  FMUL.FTZ R0, R41, c[0x0][0x320] ;  /* 0x0000c80029007a20 */ /* 0x004fc80000410000 */
[----:B------:R2:W1:Y:S03]  /*3db0*/  MUFU.TANH R72, R0 ;  /* 0x0000000000487308 */ /* 0x0004660000002400 */
[----:B-----5:R-:W-:Y:S08]  /*3dc0*/  HMMA.16816.F32 R36, R4, R52, R32 ;  /* 0x000000340424723c */ /* 0x020ff00000001820 */
[----:B------:R-:W-:Y:S01]  /*3dd0*/  HMMA.16816.F32 R16, R16, R70, R120 ;  /* 0x000000461010723c */ /* 0x000fe20000001878 */
[----:B--2---:R-:W-:-:S07]  /*3de0*/  FMUL.FTZ R0, R42, c[0x0][0x320] ;  /* 0x0000c8002a007a20 */ /* 0x004fce0000410000 */
[----:B------:R-:W-:Y:S01]  /*3df0*/  HMMA.16816.F32 R28, R12, R44, R80 ;  /* 0x0000002c0c1c723c */ /* 0x000fe20000001850 */
[----:B------:R2:W1:Y:S02]  /*3e00*/  MUFU.TANH R75, R0 ;  /* 0x00000000004b7308 */ /* 0x0004640000002400 */
[----:B--2---:R-:W-:Y:S02]  /*3e10*/  FMUL.FTZ R0, R43, c[0x0][0x320] ;  /* 0x0000c8002b007a20 */ /* 0x004fe40000410000 */
[----:B------:R-:W2:Y:S04]  /*3e20*/  LDSM.16.M88.4 R40, [R222+0xb800] ;  /* 0x00b80000de28783b */ /* 0x000ea80000000200 */
[----:B------:R5:W1:Y:S02]  /*3e30*/  MUFU.TANH R74, R0 ;  /* 0x00000000004a7308 */ /* 0x000a640000002400 */
[----:B-----5:R-:W-:-:S06]  /*3e40*/  FMUL.FTZ R0, R20, c[0x0][0x320] ;  /* 0x0000c80014007a20 */ /* 0x020fcc0000410000 */
[----:B------:R5:W1:Y:S01]  /*3e50*/  MUFU.TANH R68, R0 ;  /* 0x0000000000447308 */ /* 0x000a620000002400 */
[----:B------:R-:W-:Y:S01]  /*3e60*/  HMMA.16816.F32 R32, R12, R46, R48 ;  /* 0x0000002e0c20723c */ /* 0x000fe20000001830 */
[----:B------:R-:W-:Y:S01]  /*3e70*/  FMUL.FTZ R37, R37, c[0x0][0x320] ;  /* 0x0000c80025257a20 */ /* 0x000fe20000410000 */
[----:B------:R-:W2:Y:S01]  /*3e80*/  LDSM.16.M88.4 R44, [R219+0xb000] ;  /* 0x00b00000db2c783b */ /* 0x000ea20000000200 */
[----:B-----5:R-:W-:-:S04]  /*3e90*/  FMUL.FTZ R0, R21, c[0x0][0x320] ;  /* 0x0000c80015007a20 */ /* 0x020fc80000410000 */
[----:B------:R5:W2:Y:S01]  /*3ea0*/  MUFU.TANH R52, R0 ;  /* 0x0000000000347308 */ /* 0x000aa20000002400 */
[----:B------:R-:W-:Y:S02]  /*3eb0*/  FMUL.FTZ R38, R38, c[0x0][0x320] ;  /* 0x0000c80026267a20 */ /* 0x000fe40000410000 */
[----:B------:R-:W-:Y:S01]  /*3ec0*/  FMUL.FTZ R39, R39, c[0x0][0x320] ;  /* 0x0000c80027277a20 */ /* 0x000fe20000410000 */
[----:B-1----:R-:W-:Y:S01]  /*3ed0*/  HMMA.16816.F32 R28, R8, R60, R28 ;  /* 0x0000003c081c723c */ /* 0x002fe2000000181c */
[----:B-----5:R-:W-:-:S04]  /*3ee0*/  FMUL.FTZ R0, R22, c[0x0][0x320] ;  /* 0x0000c80016007a20 */ /* 0x020fc80000410000 */
[----:B------:R1:W1:Y:S08]  /*3ef0*/  MUFU.TANH R69, R0 ;  /* 0x0000000000457308 */ /* 0x0002700000002400 */
[----:B------:R-:W2:Y:S01]  /*3f00*/  MUFU.TANH R48, R37 ;  /* 0x0000002500307308 */ /* 0x000ea20000002400 */
[----:B-1----:R-:W-:Y:S02]  /*3f10*/  FMUL.FTZ R0, R23, c[0x0][0x320] ;  /* 0x0000c80017007a20 */ /* 0x002fe40000410000 */
[C---:B------:R-:W-:Y:S05]  /*3f20*/  HMMA.16816.F32 R20, R12.reuse, R56, R64 ;  /* 0x000000380c14723c */ /* 0x040fea0000001840 */
[----:B------:R-:W1:Y:S03]  /*3f30*/  MUFU.TANH R53, R38 ;  /* 0x0000002600357308 */ /* 0x000e660000002400 */
[----:B------:R-:W-:Y:S05]  /*3f40*/  HMMA.16816.F32 R12, R12, R58, R16 ;  /* 0x0000003a0c0c723c */ /* 0x000fea0000001810 */
[----:B------:R5:W1:Y:S08]  /*3f50*/  MUFU.TANH R60, R0 ;  /* 0x00000000003c7308 */ /* 0x000a700000002400 */
[----:B------:R1:W1:Y:S01]  /*3f60*/  MUFU.TANH R51, R39 ;  /* 0x0000002700337308 */ /* 0x0002620000002400 */
[----:B-----5:R-:W-:-:S02]  /*3f70*/  FMUL.FTZ R0, R36, c[0x0][0x320] ;  /* 0x0000c80024007a20 */ /* 0x020fc40000410000 */
[----:B-1----:R-:W1:Y:S01]  /*3f80*/  LDSM.16.M88.4 R36, [R219+0xb800] ;  /* 0x00b80000db24783b */ /* 0x002e620000000200 */
[C---:B------:R-:W-:Y:S08]  /*3f90*/  HMMA.16816.F32 R32, R8.reuse, R62, R32 ;  /* 0x0000003e0820723c */ /* 0x040ff00000001820 */
[----:B--2---:R-:W-:Y:S08]  /*3fa0*/  HMMA.16816.F32 R16, R8, R40, R20 ;  /* 0x000000280810723c */ /* 0x004ff00000001814 */
[C---:B------:R-:W-:Y:S08]  /*3fb0*/  HMMA.16816.F32 R24, R4.reuse, R54, R24 ;  /* 0x000000360418723c */ /* 0x040ff00000001818 */
[----:B------:R-:W-:Y:S01]  /*3fc0*/  HMMA.16816.F32 R28, R4, R44, R28 ;  /* 0x0000002c041c723c */ /* 0x000fe2000000181c */
[----:B------:R-:W-:Y:S01]  /*3fd0*/  ISETP.GT.AND P0, PT, R148, R119, PT ;  /* 0x000000779400720c */ /* 0x000fe20003f04270 */
[----:B------:R2:W1:Y:S01]  /*3fe0*/  MUFU.TANH R49, R0 ;  /* 0x0000000000317308 */ /* 0x0004620000002400 */
[----:B------:R-:W-:-:S05]  /*3ff0*/  DEPBAR.LE SB0, 0x0 ;  /* 0x000080000000791a */ /* 0x000fca0000000000 */
[----:B------:R-:W-:Y:S08]  /*4000*/  HMMA.16816.F32 R8, R8, R42, R12 ;  /* 0x0000002a0808723c */ /* 0x000ff0000000180c */
[C---:B------:R-:W-:Y:S08]  /*4010*/  HMMA.16816.F32 R20, R4.reuse, R46, R32 ;  /* 0x0000002e0414723c */ /* 0x040ff00000001820 */
[C---:B-1----:R-:W-:Y:S08]  /*4020*/  HMMA.16816.F32 R12, R4.reuse, R36, R16 ;  /* 0x00000024040c723c */ /* 0x042ff00000001810 */
        /* <DEDUP_REMOVED lines=20> */
[----:B------:R-:W-:Y:S01]  /*4170*/  FMUL.FTZ R7, R7, c[0x0][0x320] ;  /* 0x0000c80007077a20 */ /* 0x000fe20000410000 */
[----:B------:R2:W1:Y:S08]  /*4180*/  MUFU.TANH R44, R25 ;  /* 0x00000019002c7308 */ /* 0x0004700000002400 */
        /* <DEDUP_REMOVED lines=20> */
[----:B------:R-:W-:Y:S06]  /*42d0*/  BAR.SYNC.DEFER_BLOCKING 0x0 ;  /* 0x0000000000007b1d */ /* 0x000fec0000010000 */
[----:B------:R-:W-:Y:S05]  /*42e0*/  @!P0 BRA `(.L_x_2165) ;  /* 0x0000029000008947 */ /* 0x000fea0003800000 */
[----:B--234-:R-:W-:Y:S01]  /*42f0*/  IADD3 R0, R156, -0x2, RZ ;  /* 0xfffffffe9c007810 */ /* 0x01cfe20007ffe0ff */
[----:B------:R-:W-:Y:S01]  /*4300*/  IMAD.SHL.U32 R7, R152, 0x40, RZ ;  /* 0x0000004098077824 */ /* 0x000fe200078e00ff */
[----:B------:R-:W-:-:S02]  /*4310*/  ISETP.GE.AND P5, PT, R154, c[0x0][0x1d4], PT ;  /* 0x000075009a007a0c */ /* 0x000fc40003fa6270 */
[----:B------:R-:W-:Y:S01]  /*4320*/  SHF.R.S32.HI R2, RZ, 0x1f, R0 ;  /* 0x0000001fff027819 */ /* 0x000fe20000011400 */
[----:B------:R-:W-:Y:S01]  /*4330*/  IMAD.WIDE.U32 R4, R0, c[0x0][0x1e0], RZ ;  /* 0x0000780000047a25 */ /* 0x000fe200078e00ff */
[C---:B------:R-:W-:Y:S02]  /*4340*/  LOP3.LUT P3, RZ, R157.reuse, 0x2, RZ, 0xc0, !PT ;  /* 0x000000029dff7812 */ /* 0x040fe4000786c0ff */
[----:B------:R-:W-:Y:S01]  /*4350*/  LOP3.LUT P4, RZ, R157, 0x1, RZ, 0xc0, !PT ;  /* 0x000000019dff7812 */ /* 0x000fe2000788c0ff */
[----:B------:R-:W-:-:S04]  /*4360*/  IMAD R2, R2, c[0x0][0x1e0], RZ ;  /* 0x0000780002027a24 */ /* 0x000fc800078e02ff */
[----:B------:R-:W-:-:S04]  /*4370*/  IMAD R0, R0, c[0x0][0x1e4], R2 ;  /* 0x0000790000007a24 */ /* 0x000fc800078e0202 */
[----:B------:R-:W-:Y:S02]  /*4380*/  IMAD.IADD R0, R5, 0x1, R0 ;  /* 0x0000000105007824 */ /* 0x000fe400078e0200 */
[----:B------:R-:W-:-:S04]  /*4390*/  IMAD.WIDE.U32 R4, R4, 0x60, R150 ;  /* 0x0000006004047825 */ /* 0x000fc800078e0096 */
[----:B------:R-:W-:Y:S01]  /*43a0*/  IMAD R0, R0, 0x60, RZ ;  /* 0x0000006000007824 */ /* 0x000fe200078e02ff */
[----:B------:R-:W-:-:S03]  /*43b0*/  LEA R2, P2, R4, c[0x0][0x1c8], 0x1 ;  /* 0x0000720004027a11 */ /* 0x000fc600078408ff */
[----:B------:R-:W-:Y:S01]  /*43c0*/  IMAD.IADD R0, R5, 0x1, R0 ;  /* 0x0000000105007824 */ /* 0x000fe200078e0200 */
[----:B------:R-:W-:Y:S02]  /*43d0*/  SHF.L.U64.HI R5, R152, 0x6, R153 ;  /* 0x0000000698057819 */ /* 0x000fe40000010299 */
[----:B------:R-:W-:Y:S02]  /*43e0*/  IADD3 R12, P1, P0, R7, 0x80, R2 ;  /* 0x00000080070c7810 */ /* 0x000fe4000783e002 */
[----:B------:R-:W-:-:S04]  /*43f0*/  LEA.HI.X R3, R4, c[0x0][0x1cc], R0, 0x1, P2 ;  /* 0x0000730004037a11 */ /* 0x000fc800010f0c00 */
[----:B------:R-:W-:Y:S01]  /*4400*/  IADD3.X R13, R5, RZ, R3, P1, P0 ;  /* 0x000000ff050d7210 */ /* 0x000fe20000fe0403 */
[----:B------:R-:W-:Y:S01]  /*4410*/  @!PT LDS RZ, [RZ] ;  /* 0x00000000fffff984 */ /* 0x000fe20000000800 */
[----:B------:R-:W-:Y:S01]  /*4420*/  @!PT LDS RZ, [RZ] ;  /* 0x00000000fffff984 */ /* 0x000fe20000000800 */
[----:B------:R-:W-:Y:S01]  /*4430*/  @!PT LDS RZ, [RZ] ;  /* 0x00000000fffff984 */ /* 0x000fe20000000800 */
[----:B------:R2:W-:Y:S01]  /*4440*/  LDGSTS.E.BYPASS.LTC128B.128 [R251+0xc100], [R2.64], !P5 ;  /* 0x0c10000002fb7fae */ /* 0x0005e2000e901d46 */
[----:B------:R-:W-:-:S03]  /*4450*/  IADD3 R10, P1, P0, R7, 0x100, R2 ;  /* 0x00000100070a7810 */ /* 0x000fc6000783e002 */
[----:B------:R2:W-:Y:S01]  /*4460*/  LDGSTS.E.BYPASS.LTC128B.128 [R251+0xf100], [R2.64+0x80], !P3 ;  /* 0x0f10008002fb7fae */ /* 0x0005e2000d901d46 */
[--C-:B------:R-:W-:Y:S02]  /*4470*/  IADD3.X R11, R5, RZ, R3.reuse, P1, P0 ;  /* 0x000000ff050b7210 */ /* 0x100fe40000fe0403 */
[----:B------:R-:W-:Y:S01]  /*4480*/  IADD3 R8, P1, P0, R7, 0x180, R2 ;  /* 0x0000018007087810 */ /* 0x000fe2000783e002 */
[----:B------:R2:W-:Y:S03]  /*4490*/  LDGSTS.E.BYPASS.LTC128B.128 [R251+0x12100], [R2.64+0x100], !P4 ;  /* 0x1210010002fb7fae */ /* 0x0005e6000e101d46 */
[----:B------:R-:W-:Y:S01]  /*44a0*/  IADD3.X R9, R5, RZ, R3, P1, P0 ;  /* 0x000000ff05097210 */ /* 0x000fe20000fe0403 */
[----:B------:R2:W-:Y:S01]  /*44b0*/  LDGSTS.E.BYPASS.LTC128B.128 [R251+0x15100], [R2.64+0x180], !P6 ;  /* 0x1510018002fb7fae */ /* 0x0005e2000f101d46 */
[----:B------:R-:W-:-:S04]  /*44c0*/  IADD3 R6, P1, R7, R2, RZ ;  /* 0x0000000207067210 */ /* 0x000fc80007f3e0ff */
[----:B------:R-:W-:Y:S01]  /*44d0*/  IADD3 R4, P0, R6, R7, RZ ;  /* 0x0000000706047210 */ /* 0x000fe20007f1e0ff */
[----:B------:R-:W-:-:S04]  /*44e0*/  IMAD.X R7, R5, 0x1, R3, P1 ;  /* 0x0000000105077824 */ /* 0x000fc800008e0603 */
[----:B------:R-:W-:Y:S01]  /*44f0*/  IMAD.X R5, R7, 0x1, R5, P0 ;  /* 0x0000000107057824 */ /* 0x000fe200000e0605 */
        /* <DEDUP_REMOVED lines=8> */
.L_x_2165:
[----:B---34-:R-:W-:Y:S05]  /*4580*/  BSYNC B0 ;  /* 0x0000000000007941 */ /* 0x018fea0003800000 */
.L_x_2164:
[----:B--2---:R-:W2:Y:S04]  /*4590*/  LDL R0, [R1+0x74] ;  /* 0x0000740001007983 */ /* 0x004ea80000100800 */
[----:B------:R-:W2:Y:S04]  /*45a0*/  LDL R88, [R1+0x50] ;  /* 0x0000500001587983 */ /* 0x000ea80000100800 */
[----:B------:R-:W3:Y:S01]  /*45b0*/  LDL R3, [R1+0x1c] ;  /* 0x00001c0001037983 */ /* 0x000ee20000100800 */
[----:B------:R-:W-:-:S03]  /*45c0*/  IMAD.MOV.U32 R2, RZ, RZ, c[0x0][0x2c4] ;  /* 0x0000b100ff027624 */ /* 0x000fc600078e00ff */
[----:B------:R-:W-:Y:S02]  /*45d0*/  LDSM.16.MT88.4 R64, [R218+0x3000] ;  /* 0x00300000da40783b */ /* 0x000fe40000004200 */
[----:B------:R-:W-:Y:S02]  /*45e0*/  ISETP.NE.AND P3, PT, R2, 0x1, PT ;  /* 0x000000010200780c */ /* 0x000fe40003f65270 */
[----:B------:R-:W-:Y:S04]  /*45f0*/  STL [R1+0xa8], R229 ;  /* 0x0000a8e501007387 */ /* 0x000fe80000100800 */
        /* <DEDUP_REMOVED lines=9> */
[----:B------:R-:W-:Y:S04]  /*4690*/  LDSM.16.MT88.4 R56, [R217+0x3000] ;  /* 0x00300000d938783b */ /* 0x000fe80000004200 */
[----:B------:R-:W0:Y:S01]  /*46a0*/  LDGDEPBAR ;  /* 0x00000000000079af */ /* 0x000e220000000000 */
[----:B--2---:R-:W-:-:S04]  /*46b0*/  IMAD.IADD R0, R0, 0x1, R88 ;  /* 0x0000000100007824 */ /* 0x004fc800078e0258 */
[----:B------:R-:W-:Y:S01]  /*46c0*/  @P3 IMAD.HI.U32 R2, R0, c[0x0][0x2c8], RZ ;  /* 0x0000b20000023a27 */ /* 0x000fe200078e00ff */
[----:B------:R2:W-:Y:S04]  /*46d0*/  STL [R1+0x8], R0 ;  /* 0x0000080001007387 */ /* 0x0005e80000100800 */
[----:B--2---:R-:W-:-:S05]  /*46e0*/  @P3 SHF.R.U32.HI R0, RZ, c[0x0][0x2cc], R2 ;  /* 0x0000b300ff003a19 */ /* 0x004fca0000011602 */
[----:B------:R-:W2:Y:S01]  /*46f0*/  SHFL.IDX PT, R5, R0, RZ, 0x1c1f ;  /* 0x001c1fff00057589 */ /* 0x000ea200000e0000 */
[----:B------:R-:W-:-:S04]  /*4700*/  IADD3 R2, R149, c[0x0][0x1d0], RZ ;  /* 0x0000740095027a10 */ /* 0x000fc80007ffe0ff */
[----:B---3--:R-:W-:-:S04]  /*4710*/  IADD3 R4, -R3, 0x1, R2 ;  /* 0x0000000103047810 */ /* 0x008fc80007ffe102 */
[----:B------:R-:W-:Y:S02]  /*4720*/  IADD3 R4, R4, -c[0x0][0x168], RZ ;  /* 0x80005a0004047a10 */ /* 0x000fe40007ffe0ff */
[----:B------:R-:W-:-:S03]  /*4730*/  IADD3 R3, -R3, R2, RZ ;  /* 0x0000000203037210 */ /* 0x000fc60007ffe1ff */
[----:B--2---:R-:W-:-:S05]  /*4740*/  IMAD.IADD R2, R4, 0x1, R5 ;  /* 0x0000000104027824 */ /* 0x004fca00078e0205 */
[----:B------:R-:W-:-:S04]  /*4750*/  IMNMX R2, R3, R2, PT ;  /* 0x0000000203027217 */ /* 0x000fc80003800200 */
[C---:B------:R-:W-:Y:S02]  /*4760*/  ISETP.GT.AND P0, PT, R2.reuse, RZ, PT ;  /* 0x000000ff0200720c */ /* 0x040fe40003f04270 */
[C---:B------:R-:W-:Y:S02]  /*4770*/  ISETP.GT.AND P1, PT, R2.reuse, 0x1, PT ;  /* 0x000000010200780c */ /* 0x040fe40003f24270 */
[----:B------:R-:W-:Y:S02]  /*4780*/  FSEL R5, R105, -INF , P0 ;  /* 0xff80000069057808 */ /* 0x000fe40000000000 */
[----:B------:R-:W-:Y:S02]  /*4790*/  ISETP.GT.AND P0, PT, R2, 0x8, PT ;  /* 0x000000080200780c */ /* 0x000fe40003f04270 */
[----:B------:R-:W-:Y:S02]  /*47a0*/  FSEL R6, R104, -INF , P1 ;  /* 0xff80000068067808 */ /* 0x000fe40000800000 */
[----:B------:R-:W-:-:S02]  /*47b0*/  ISETP.GT.AND P1, PT, R2, 0x9, PT ;  /* 0x000000090200780c */ /* 0x000fc40003f24270 */
[----:B------:R-:W-:Y:S02]  /*47c0*/  FSEL R9, R100, -INF , P0 ;  /* 0xff80000064097808 */ /* 0x000fe40000000000 */
[----:B------:R-:W-:Y:S02]  /*47d0*/  ISETP.GT.AND P0, PT, R2, 0x10, PT ;  /* 0x000000100200780c */ /* 0x000fe40003f04270 */
[----:B------:R-:W-:Y:S02]  /*47e0*/  FSEL R10, R98, -INF , P1 ;  /* 0xff800000620a7808 */ /* 0x000fe40000800000 */
[C---:B------:R-:W-:Y:S02]  /*47f0*/  ISETP.GT.AND P1, PT, R2.reuse, 0x11, PT ;  /* 0x000000110200780c */ /* 0x040fe40003f24270 */
[----:B------:R-:W-:Y:S02]  /*4800*/  FSEL R11, R87, -INF , P0 ;  /* 0xff800000570b7808 */ /* 0x000fe40000000000 */
[----:B------:R-:W-:-:S02]  /*4810*/  ISETP.GT.AND P0, PT, R2, 0x18, PT ;  /* 0x000000180200780c */ /* 0x000fc40003f04270 */
[----:B------:R-:W-:Y:S02]  /*4820*/  FSEL R19, R86, -INF , P1 ;  /* 0xff80000056137808 */ /* 0x000fe40000800000 */
[C---:B------:R-:W-:Y:S02]  /*4830*/  ISETP.GT.AND P1, PT, R2.reuse, 0x19, PT ;  /* 0x000000190200780c */ /* 0x040fe40003f24270 */
[----:B------:R-:W-:Y:S02]  /*4840*/  FSEL R20, R85, -INF , P0 ;  /* 0xff80000055147808 */ /* 0x000fe40000000000 */
[----:B------:R-:W-:Y:S02]  /*4850*/  ISETP.GT.AND P0, PT, R2, 0x20, PT ;  /* 0x000000200200780c */ /* 0x000fe40003f04270 */
[----:B------:R-:W-:Y:S02]  /*4860*/  FSEL R21, R84, -INF , P1 ;  /* 0xff80000054157808 */ /* 0x000fe40000800000 */
[----:B------:R-:W-:-:S02]  /*4870*/  ISETP.GT.AND P1, PT, R2, 0x21, PT ;  /* 0x000000210200780c */ /* 0x000fc40003f24270 */
[----:B------:R-:W-:Y:S02]  /*4880*/  FSEL R83, R73, -INF , P0 ;  /* 0xff80000049537808 */ /* 0x000fe40000000000 */
[----:B------:R-:W-:Y:S02]  /*4890*/  ISETP.GT.AND P0, PT, R2, 0x28, PT ;  /* 0x000000280200780c */ /* 0x000fe40003f04270 */
[----:B------:R-:W-:Y:S01]  /*48a0*/  FSEL R82, R72, -INF , P1 ;  /* 0xff80000048527808 */ /* 0x000fe20000800000 */
[----:B------:R-:W2:Y:S01]  /*48b0*/  SHFL.IDX PT, R0, R0, 0x1, 0x1c1f ;  /* 0x003c1f0000007f89 */ /* 0x000ea200000e0000 */
[----:B------:R-:W-:Y:S02]  /*48c0*/  ISETP.GT.AND P1, PT, R2, 0x29, PT ;  /* 0x000000290200780c */ /* 0x000fe40003f24270 */
        /* <DEDUP_REMOVED lines=8> */
[----:B-1----:R-:W-:Y:S02]  /*4950*/  FSEL R215, R45, -INF , P0 ;  /* 0xff8000002dd77808 */ /* 0x002fe40000000000 */
[----:B------:R-:W-:Y:S02]  /*4960*/  ISETP.GT.AND P0, PT, R2, 0x40, PT ;  /* 0x000000400200780c */ /* 0x000fe40003f04270 */
[----:B------:R-:W-:Y:S02]  /*4970*/  FSEL R214, R44, -INF , P1 ;  /* 0xff8000002cd67808 */ /* 0x000fe40000800000 */
[----:B------:R-:W-:Y:S01]  /*4980*/  ISETP.GT.AND P1, PT, R2, 0x41, PT ;  /* 0x000000410200780c */ /* 0x000fe20003f24270 */
[----:B--2---:R-:W-:Y:S01]  /*4990*/  IMAD.IADD R0, R4, 0x1, R0 ;  /* 0x0000000104007824 */ /* 0x004fe200078e0200 */
[----:B------:R-:W-:Y:S01]  /*49a0*/  FSEL R121, R28, -INF , P0 ;  /* 0xff8000001c797808 */ /* 0x000fe20000000000 */
[----:B------:R-:W-:Y:S01]  /*49b0*/  LDSM.16.MT88.4 R44, [R221] ;  /* 0x00000000dd2c783b */ /* 0x000fe20000004200 */
[----:B------:R-:W-:-:S02]  /*49c0*/  ISETP.GT.AND P0, PT, R2, 0x48, PT ;  /* 0x000000480200780c */ /* 0x000fc40003f04270 */
[----:B------:R-:W-:Y:S02]  /*49d0*/  FSEL R120, R29, -INF , P1 ;  /* 0xff8000001d787808 */ /* 0x000fe40000800000 */
[----:B------:R-:W-:Y:S02]  /*49e0*/  ISETP.GT.AND P1, PT, R2, 0x49, PT ;  /* 0x000000490200780c */ /* 0x000fe40003f24270 */
[----:B------:R-:W-:Y:S02]  /*49f0*/  FSEL R106, R24, -INF , P0 ;  /* 0xff800000186a7808 */ /* 0x000fe40000000000 */
[----:B------:R-:W-:Y:S02]  /*4a00*/  FMNMX.FTZ R133, R5, R6, !PT ;  /* 0x0000000605857209 */ /* 0x000fe40007810000 */
[----:B------:R-:W-:Y:S02]  /*4a10*/  ISETP.GT.AND P0, PT, R2, 0x50, PT ;  /* 0x000000500200780c */ /* 0x000fe40003f04270 */
[----:B------:R-:W-:-:S02]  /*4a20*/  FSEL R111, R18, -INF , P1 ;  /* 0xff800000126f7808 */ /* 0x000fc40000800000 */
[C---:B------:R-:W-:Y:S02]  /*4a30*/  ISETP.GT.AND P1, PT, R2.reuse, 0x51, PT ;  /* 0x000000510200780c */ /* 0x040fe40003f24270 */
[----:B------:R-:W-:Y:S02]  /*4a40*/  FMNMX.FTZ R133, R9, R133, !PT ;  /* 0x0000008509857209 */ /* 0x000fe40007810000 */
[----:B------:R-:W-:Y:S02]  /*4a50*/  FSEL R123, R17, -INF , P0 ;  /* 0xff800000117b7808 */ /* 0x000fe40000000000 */
[----:B------:R-:W-:Y:S02]  /*4a60*/  ISETP.GT.AND P0, PT, R2, 0x58, PT ;  /* 0x000000580200780c */ /* 0x000fe40003f04270 */
[----:B------:R-:W-:Y:S02]  /*4a70*/  FSEL R219, R16, -INF , P1 ;  /* 0xff80000010db7808 */ /* 0x000fe40000800000 */
[----:B------:R-:W-:-:S02]  /*4a80*/  IMNMX R0, R3, R0, PT ;  /* 0x0000000003007217 */ /* 0x000fc40003800200 */
[----:B------:R-:W-:Y:S02]  /*4a90*/  ISETP.GT.AND P1, PT, R2, 0x59, PT ;  /* 0x000000590200780c */ /* 0x000fe40003f24270 */
[----:B------:R-:W-:Y:S02]  /*4aa0*/  FMNMX.FTZ R133, R10, R133, !PT ;  /* 0x000000850a857209 */ /* 0x000fe40007810000 */
[----:B------:R-:W-:Y:S02]  /*4ab0*/  FSEL R216, R15, -INF , P0 ;  /* 0xff8000000fd87808 */ /* 0x000fe40000000000 */
[----:B------:R-:W-:Y:S02]  /*4ac0*/  ISETP.GT.AND P0, PT, R0, RZ, PT ;  /* 0x000000ff0000720c */ /* 0x000fe40003f04270 */
[----:B------:R-:W-:Y:S02]  /*4ad0*/  FSEL R112, R14, -INF , P1 ;  /* 0xff8000000e707808 */ /* 0x000fe40000800000 */
[----:B------:R-:W-:Y:S01]  /*4ae0*/  ISETP.GT.AND P1, PT, R0, 0x1, PT ;  /* 0x000000010000780c */ /* 0x000fe20003f24270 */
[----:B------:R-:W-:Y:S01]  /*4af0*/  LDSM.16.MT88.4 R12, [R217] ;  /* 0x00000000d90c783b */ /* 0x000fe20000004200 */
[----:B------:R-:W-:-:S02]  /*4b00*/  FMNMX.FTZ R133, R11, R133, !PT ;  /* 0x000000850b857209 */ /* 0x000fc40007810000 */
[----:B------:R-:W-:Y:S02]  /*4b10*/  FSEL R4, R103, -INF , P0 ;  /* 0xff80000067047808 */ /* 0x000fe40000000000 */
[----:B------:R-:W-:Y:S02]  /*4b20*/  ISETP.GT.AND P0, PT, R0, 0x8, PT ;  /* 0x000000080000780c */ /* 0x000fe40003f04270 */
[----:B------:R-:W-:Y:S02]  /*4b30*/  FSEL R8, R102, -INF , P1 ;  /* 0xff80000066087808 */ /* 0x000fe40000800000 */
[----:B------:R-:W-:Y:S02]  /*4b40*/  FMNMX.FTZ R133, R19, R133, !PT ;  /* 0x0000008513857209 */ /* 0x000fe40007810000 */
[----:B------:R-:W-:Y:S02]  /*4b50*/  ISETP.GT.AND P1, PT, R0, 0x9, PT ;  /* 0x000000090000780c */ /* 0x000fe40003f24270 */
[----:B------:R-:W-:-:S02]  /*4b60*/  FSEL R7, R101, -INF , P0 ;  /* 0xff80000065077808 */ /* 0x000fc40000000000 */
[----:B------:R-:W-:Y:S02]  /*4b70*/  FMNMX.FTZ R2, R4, R8, !PT ;  /* 0x0000000804027209 */ /* 0x000fe40007810000 */
[----:B------:R-:W-:Y:S02]  /*4b80*/  FMNMX.FTZ R133, R20, R133, !PT ;  /* 0x0000008514857209 */ /* 0x000fe40007810000 */
        /* <DEDUP_REMOVED lines=76> */
[----:B------:R-:W1:Y:S01]  /*5050*/  SHFL.BFLY PT, R3, R133, 0x2, 0x1f ;  /* 0x0c401f0085037f89 */ /* 0x000e6200000e0000 */
[C---:B------:R-:W-:Y:S02]  /*5060*/  ISETP.GT.AND P1, PT, R0.reuse, 0x58, PT ;  /* 0x000000580000780c */ /* 0x040fe40003f24270 */
[----:B------:R-:W-:Y:S02]  /*5070*/  FSEL R107, R25, -INF , P2 ;  /* 0xff800000196b7808 */ /* 0x000fe40001000000 */
[----:B------:R-:W-:Y:S01]  /*5080*/  FMNMX.FTZ R2, R115, R2, !PT ;  /* 0x0000000273027209 */ /* 0x000fe20007810000 */
[----:B------:R-:W-:Y:S01]  /*5090*/  LDSM.16.MT88.4 R24, [R220] ;  /* 0x00000000dc18783b */ /* 0x000fe20000004200 */
[----:B------:R-:W-:Y:S02]  /*50a0*/  ISETP.GT.AND P0, PT, R0, 0x59, PT ;  /* 0x000000590000780c */ /* 0x000fe40003f04270 */
[----:B------:R-:W-:-:S02]  /*50b0*/  FSEL R108, R23, -INF , P1 ;  /* 0xff800000176c7808 */ /* 0x000fc40000800000 */
[----:B------:R-:W-:Y:S02]  /*50c0*/  FMNMX.FTZ R0, R107, R2, !PT ;  /* 0x000000026b007209 */ /* 0x000fe40007810000 */
[----:B------:R-:W-:Y:S02]  /*50d0*/  FSEL R109, R22, -INF , P0 ;  /* 0xff800000166d7808 */ /* 0x000fe40000000000 */
[----:B------:R-:W-:-:S04]  /*50e0*/  FMNMX.FTZ R0, R108, R0, !PT ;  /* 0x000000006c007209 */ /* 0x000fc80007810000 */
[----:B------:R-:W-:-:S05]  /*50f0*/  FMNMX.FTZ R0, R109, R0, !PT ;  /* 0x000000006d007209 */ /* 0x000fca0007810000 */
[----:B------:R-:W2:Y:S01]  /*5100*/  SHFL.BFLY PT, R2, R0, 0x2, 0x1f ;  /* 0x0c401f0000027f89 */ /* 0x000ea200000e0000 */
[----:B-1----:R-:W-:-:S05]  /*5110*/  FMNMX.FTZ R133, R133, R3, !PT ;  /* 0x0000000385857209 */ /* 0x002fca0007810000 */
[----:B------:R-:W1:Y:S01]  /*5120*/  SHFL.BFLY PT, R3, R133, 0x1, 0x1f ;  /* 0x0c201f0085037f89 */ /* 0x000e6200000e0000 */
[----:B--2---:R-:W-:-:S05]  /*5130*/  FMNMX.FTZ R0, R0, R2, !PT ;  /* 0x0000000200007209 */ /* 0x004fca0007810000 */
[----:B------:R-:W2:Y:S01]  /*5140*/  SHFL.BFLY PT, R132, R0, 0x1, 0x1f ;  /* 0x0c201f0000847f89 */ /* 0x000ea200000e0000 */
[----:B-1----:R-:W-:-:S04]  /*5150*/  FMNMX.FTZ R133, R133, R3, !PT ;  /* 0x0000000385857209 */ /* 0x002fc80007810000 */
[C---:B------:R-:W-:Y:S01]  /*5160*/  FSETP.NEU.FTZ.AND P0, PT, R133.reuse, -INF , PT ;  /* 0xff8000008500780b */ /* 0x040fe20003f1d000 */
[----:B------:R-:W-:-:S05]  /*5170*/  FMUL.FTZ R2, R133, c[0x0][0x2d0] ;  /* 0x0000b40085027a20 */ /* 0x000fca0000410000 */
[----:B------:R-:W-:-:S05]  /*5180*/  FSEL R2, R2, RZ, P0 ;  /* 0x000000ff02027208 */ /* 0x000fca0000000000 */
[----:B------:R-:W-:-:S04]  /*5190*/  FFMA.FTZ R3, R5, c[0x0][0x2d0], -R2 ;  /* 0x0000b40005037a23 */ /* 0x000fc80000010802 */
[----:B------:R1:W-:Y:S01]  /*51a0*/  MUFU.EX2 R207, R3 ;  /* 0x0000000300cf7308 */ /* 0x0003e20000000800 */
[----:B--2---:R-:W-:Y:S01]  /*51b0*/  FMNMX.FTZ R132, R0, R132, !PT ;  /* 0x0000008400847209 */ /* 0x004fe20007810000 */
[----:B------:R-:W-:-:S06]  /*51c0*/  FFMA.FTZ R0, R9, c[0x0][0x2d0], -R2 ;  /* 0x0000b40009007a23 */ /* 0x000fcc0000010802 */
[----:B------:R2:W-:Y:S01]  /*51d0*/  MUFU.EX2 R209, R0 ;  /* 0x0000000000d17308 */ /* 0x0005e20000000800 */
[----:B------:R-:W-:Y:S01]  /*51e0*/  FSETP.NEU.FTZ.AND P0, PT, R132, -INF , PT ;  /* 0xff8000008400780b */ /* 0x000fe20003f1d000 */
[----:B-1----:R-:W-:-:S06]  /*51f0*/  FFMA.FTZ R3, R6, c[0x0][0x2d0], -R2 ;  /* 0x0000b40006037a23 */ /* 0x002fcc0000010802 */
[----:B------:R1:W3:Y:S01]  /*5200*/  MUFU.EX2 R206, R3 ;  /* 0x0000000300ce7308 */ /* 0x0002e20000000800 */
[----:B--2---:R-:W-:-:S05]  /*5210*/  FMUL.FTZ R0, R132, c[0x0][0x2d0] ;  /* 0x0000b40084007a20 */ /* 0x004fca0000410000 */
[----:B------:R-:W-:Y:S01]  /*5220*/  FSEL R0, R0, RZ, P0 ;  /* 0x000000ff00007208 */ /* 0x000fe20000000000 */
[----:B-1----:R-:W-:-:S04]  /*5230*/  FFMA.FTZ R3, R10, c[0x0][0x2d0], -R2 ;  /* 0x0000b4000a037a23 */ /* 0x002fc80000010802 */
[----:B------:R1:W2:Y:S02]  /*5240*/  MUFU.EX2 R208, R3 ;  /* 0x0000000300d07308 */ /* 0x0002a40000000800 */
[----:B-1----:R-:W-:-:S06]  /*5250*/  FFMA.FTZ R3, R11, c[0x0][0x2d0], -R2 ;  /* 0x0000b4000b037a23 */ /* 0x002fcc0000010802 */
[----:B------:R1:W-:Y:S02]  /*5260*/  MUFU.EX2 R118, R3 ;  /* 0x0000000300767308 */ /* 0x0003e40000000800 */
[----:B-1----:R-:W-:-:S06]  /*5270*/  FFMA.FTZ R3, R4, c[0x0][0x2d0], -R0 ;  /* 0x0000b40004037a23 */ /* 0x002fcc0000010800 */
[----:B------:R1:W-:Y:S02]  /*5280*/  MUFU.EX2 R135, R3 ;  /* 0x0000000300877308 */ /* 0x0003e40000000800 */
[----:B-1----:R-:W-:-:S06]  /*5290*/  FFMA.FTZ R3, R8, c[0x0][0x2d0], -R0 ;  /* 0x0000b40008037a23 */ /* 0x002fcc0000010800 */
[----:B------:R1:W4:Y:S02]  /*52a0*/  MUFU.EX2 R134, R3 ;  /* 0x0000000300867308 */ /* 0x0003240000000800 */
[--C-:B-1----:R-:W-:Y:S02]  /*52b0*/  FFMA.FTZ R3, R7, c[0x0][0x2d0], -R0.reuse ;  /* 0x0000b40007037a23 */ /* 0x102fe40000010800 */
[----:B------:R-:W1:Y:S04]  /*52c0*/  LDSM.16.MT88.4 R4, [R218] ;  /* 0x00000000da04783b */ /* 0x000e680000004200 */
[----:B------:R2:W-:Y:S02]  /*52d0*/  MUFU.EX2 R205, R3 ;  /* 0x0000000300cd7308 */ /* 0x0005e40000000800 */
[----:B--2---:R-:W-:-:S06]  /*52e0*/  FFMA.FTZ R3, R16, c[0x0][0x2d0], -R0 ;  /* 0x0000b40010037a23 */ /* 0x004fcc0000010800 */
[----:B------:R2:W1:Y:S02]  /*52f0*/  MUFU.EX2 R204, R3 ;  /* 0x0000000300cc7308 */ /* 0x0004640000000800 */
[----:B--2---:R-:W-:-:S06]  /*5300*/  FFMA.FTZ R3, R19, c[0x0][0x2d0], -R2 ;  /* 0x0000b40013037a23 */ /* 0x004fcc0000010802 */
[----:B------:R2:W1:Y:S02]  /*5310*/  MUFU.EX2 R113, R3 ;  /* 0x0000000300717308 */ /* 0x0004640000000800 */
[----:B--2---:R-:W-:-:S06]  /*5320*/  FFMA.FTZ R3, R20, c[0x0][0x2d0], -R2 ;  /* 0x0000b40014037a23 */ /* 0x004fcc0000010802 */
[----:B------:R2:W-:Y:S02]  /*5330*/  MUFU.EX2 R110, R3 ;  /* 0x00000003006e7308 */ /* 0x0005e40000000800 */
[----:B--2---:R-:W-:-:S06]  /*5340*/  FFMA.FTZ R3, R21, c[0x0][0x2d0], -R2 ;  /* 0x0000b40015037a23 */ /* 0x004fcc0000010802 */
[----:B------:R2:W-:Y:S01]  /*5350*/  MUFU.EX2 R91, R3 ;  /* 0x00000003005b7308 */ /* 0x0005e20000000800 */
[----:B---3--:R-:W-:Y:S02]  /*5360*/  F2FP.PACK_AB R8, R206, R207 ;  /* 0x000000cfce08723e */ /* 0x008fe400000000ff */
[----:B------:R-:W-:Y:S02]  /*5370*/  F2FP.PACK_AB R10, R208, R209 ;  /* 0x000000d1d00a723e */ /* 0x000fe400000000ff */
[----:B----4-:R-:W-:Y:S01]  /*5380*/  F2FP.PACK_AB R9, R134, R135 ;  /* 0x000000878609723e */ /* 0x010fe200000000ff */
[----:B--2---:R-:W-:-:S04]  /*5390*/  FFMA.FTZ R3, R18, c[0x0][0x2d0], -R0 ;  /* 0x0000b40012037a23 */ /* 0x004fc80000010800 */
[----:B------:R2:W-:Y:S01]  /*53a0*/  MUFU.EX2 R222, R3 ;  /* 0x0000000300de7308 */ /* 0x0005e20000000800 */
[----:B-1----:R-:W-:Y:S01]  /*53b0*/  F2FP.PACK_AB R11, R204, R205 ;  /* 0x000000cdcc0b723e */ /* 0x002fe200000000ff */
[----:B--2---:R-:W-:-:S06]  /*53c0*/  FFMA.FTZ R3, R17, c[0x0][0x2d0], -R0 ;  /* 0x0000b40011037a23 */ /* 0x004fcc0000010800 */
[----:B------:R1:W2:Y:S01]  /*53d0*/  MUFU.EX2 R114, R3 ;  /* 0x0000000300727308 */ /* 0x0002a20000000800 */
[----:B------:R-:W-:Y:S01]  /*53e0*/  HMMA.16816.F32 R36, R8, R14, RZ ;  /* 0x0000000e0824723c */ /* 0x000fe200000018ff */
[----:B-1----:R-:W-:-:S06]  /*53f0*/  FFMA.FTZ R3, R48, c[0x0][0x2d0], -R0 ;  /* 0x0000b40030037a23 */ /* 0x002fcc0000010800 */
[----:B------:R1:W-:Y:S01]  /*5400*/  MUFU.EX2 R122, R3 ;  /* 0x00000003007a7308 */ /* 0x0003e20000000800 */
[----:B------:R-:W-:Y:S01]  /*5410*/  HMMA.16816.F32 R40, R8, R12, RZ ;  /* 0x0000000c0828723c */ /* 0x000fe200000018ff */
[----:B-1----:R-:W-:-:S06]  /*5420*/  FFMA.FTZ R3, R49, c[0x0][0x2d0], -R0 ;  /* 0x0000b40031037a23 */ /* 0x002fcc0000010800 */
[----:B------:R-:W1:Y:S01]  /*5430*/  MUFU.EX2 R90, R3 ;  /* 0x00000003005a7308 */ /* 0x000e620000000800 */
[C---:B------:R-:W-:Y:S07]  /*5440*/  HMMA.16816.F32 R20, R8.reuse, R4, RZ ;  /* 0x000000040814723c */ /* 0x040fee00000018ff */
[----:B------:R-:W-:Y:S01]  /*5450*/  F2FP.PACK_AB R4, R113, R118 ;  /* 0x000000767104723e */ /* 0x000fe200000000ff */
[----:B------:R-:W-:Y:S01]  /*5460*/  HMMA.16816.F32 R16, R8, R6, RZ ;  /* 0x000000060810723c */ /* 0x000fe200000018ff */
[----:B--2---:R-:W-:-:S06]  /*5470*/  F2FP.PACK_AB R5, R114, R222 ;  /* 0x000000de7205723e */ /* 0x004fcc00000000ff */
[----:B------:R-:W-:Y:S02]  /*5480*/  F2FP.PACK_AB R6, R91, R110 ;  /* 0x0000006e5b06723e */ /* 0x000fe400000000ff */
[----:B-1----:R-:W-:Y:S01]  /*5490*/  F2FP.PACK_AB R7, R90, R122 ;  /* 0x0000007a5a07723e */ /* 0x002fe200000000ff */
[----:B------:R-:W-:Y:S08]  /*54a0*/  HMMA.16816.F32 R12, R8, R44, RZ ;  /* 0x0000002c080c723c */ /* 0x000ff000000018ff */
[C---:B------:R-:W-:Y:S01]  /*54b0*/  HMMA.16816.F32 R192, R4.reuse, R34, R36 ;  /* 0x0000002204c0723c */ /* 0x040fe20000001824 */
[----:B------:R-:W1:Y:S07]  /*54c0*/  LDSM.16.MT88.4 R36, [R218+0x3800] ;  /* 0x00380000da24783b */ /* 0x000e6e0000004200 */
[----:B------:R-:W-:Y:S01]  /*54d0*/  HMMA.16816.F32 R84, R4, R32, R40 ;  /* 0x000000200454723c */ /* 0x000fe20000001828 */
[----:B------:R-:W2:Y:S07]  /*54e0*/  LDSM.16.MT88.4 R40, [R217+0x3800] ;  /* 0x00380000d928783b */ /* 0x000eae0000004200 */
[----:B------:R-:W-:Y:S01]  /*54f0*/  HMMA.16816.F32 R60, R8, R46, RZ ;  /* 0x0000002e083c723c */ /* 0x000fe200000018ff */
[----:B------:R-:W-:Y:S07]  /*5500*/  LDSM.16.MT88.4 R44, [R220+0x800] ;  /* 0x00080000dc2c783b */ /* 0x000fee0000004200 */
[C---:B------:R-:W-:Y:S08]  /*5510*/  HMMA.16816.F32 R200, R4.reuse, R28, R20 ;  /* 0x0000001c04c8723c */ /* 0x040ff00000001814 */
[----:B------:R-:W-:Y:S08]  /*5520*/  HMMA.16816.F32 R188, R4, R30, R16 ;  /* 0x0000001e04bc723c */ /* 0x000ff00000001810 */
[C---:B------:R-:W-:Y:S08]  /*5530*/  HMMA.16816.F32 R48, R8.reuse, R24, RZ ;  /* 0x000000180830723c */ /* 0x040ff000000018ff */
[C---:B------:R-:W-:Y:S08]  /*5540*/  HMMA.16816.F32 R32, R8.reuse, R26, RZ ;  /* 0x0000001a0820723c */ /* 0x040ff000000018ff */
[C---:B------:R-:W-:Y:S08]  /*5550*/  HMMA.16816.F32 R20, R8.reuse, R64, RZ ;  /* 0x000000400814723c */ /* 0x040ff000000018ff */
[C---:B------:R-:W-:Y:S01]  /*5560*/  HMMA.16816.F32 R16, R8.reuse, R66, RZ ;  /* 0x000000420810723c */ /* 0x040fe200000018ff */
[----:B------:R-:W3:Y:S07]  /*5570*/  LDSM.16.MT88.4 R64, [R220+0x3000] ;  /* 0x00300000dc40783b */ /* 0x000eee0000004200 */
[----:B------:R-:W-:Y:S08]  /*5580*/  HMMA.16816.F32 R24, R8, R58, RZ ;  /* 0x0000003a0818723c */ /* 0x000ff000000018ff */
[----:B------:R-:W-:Y:S08]  /*5590*/  HMMA.16816.F32 R196, R4, R68, R12 ;  /* 0x0000004404c4723c */ /* 0x000ff0000000180c */
[C---:B------:R-:W-:Y:S08]  /*55a0*/  HMMA.16816.F32 R28, R8.reuse, R56, RZ ;  /* 0x00000038081c723c */ /* 0x040ff000000018ff */
[C---:B------:R-:W-:Y:S08]  /*55b0*/  HMMA.16816.F32 R12, R8.reuse, R72, RZ ;  /* 0x00000048080c723c */ /* 0x040ff000000018ff */
[----:B------:R-:W-:Y:S08]  /*55c0*/  HMMA.16816.F32 R56, R8, R74, RZ ;  /* 0x0000004a0838723c */ /* 0x000ff000000018ff */
[C---:B------:R-:W-:Y:S01]  /*55d0*/  HMMA.16816.F32 R72, R4.reuse, R70, R60 ;  /* 0x000000460448723c */ /* 0x040fe2000000183c */
[----:B------:R-:W4:Y:S07]  /*55e0*/  LDSM.16.MT88.4 R60, [R217+0x6000] ;  /* 0x00600000d93c783b */ /* 0x000f2e0000004200 */
[C---:B-1----:R-:W-:Y:S01]  /*55f0*/  HMMA.16816.F32 R176, R4.reuse, R36, R20 ;  /* 0x0000002404b0723c */ /* 0x042fe20000001814 */
[----:B------:R-:W1:Y:S07]  /*5600*/  LDSM.16.MT88.4 R20, [R220+0x3800] ;  /* 0x00380000dc14783b */ /* 0x000e6e0000004200 */
[C---:B--2---:R-:W-:Y:S01]  /*5610*/  HMMA.16816.F32 R168, R4.reuse, R42, R24 ;  /* 0x0000002a04a8723c */ /* 0x044fe20000001818 */
[----:B------:R-:W2:Y:S07]  /*5620*/  LDSM.16.MT88.4 R24, [R218+0x6000] ;  /* 0x00600000da18783b */ /* 0x000eae0000004200 */
[C---:B------:R-:W-:Y:S01]  /*5630*/  HMMA.16816.F32 R180, R4.reuse, R40, R28 ;  /* 0x0000002804b4723c */ /* 0x040fe2000000181c */
[----:B------:R-:W1:Y:S07]  /*5640*/  LDSM.16.MT88.4 R40, [R217+0x6800] ;  /* 0x00680000d928783b */ /* 0x000e6e0000004200 */
[C---:B------:R-:W-:Y:S08]  /*5650*/  HMMA.16816.F32 R172, R4.reuse, R52, R12 ;  /* 0x0000003404ac723c */ /* 0x040ff0000000180c */
[C---:B------:R-:W-:Y:S01]  /*5660*/  HMMA.16816.F32 R160, R4.reuse, R54, R56 ;  /* 0x0000003604a0723c */ /* 0x040fe20000001838 */
[----:B------:R-:W1:Y:S04]  /*5670*/  LDSM.16.MT88.4 R52, [R221+0x6000] ;  /* 0x00600000dd34783b */ /* 0x000e680000004200 */
[----:B------:R-:W-:Y:S03]  /*5680*/  LDSM.16.MT88.4 R56, [R220+0x6000] ;  /* 0x00600000dc38783b */ /* 0x000fe60000004200 */
[----:B------:R-:W-:Y:S01]  /*5690*/  HMMA.16816.F32 R164, R4, R38, R16 ;  /* 0x0000002604a4723c */ /* 0x000fe20000001810 */
[----:B------:R-:W1:Y:S07]  /*56a0*/  LDSM.16.MT88.4 R36, [R218+0x6800] ;  /* 0x00680000da24783b */ /* 0x000e6e0000004200 */
[C---:B---3--:R-:W-:Y:S08]  /*56b0*/  HMMA.16816.F32 R16, R8.reuse, R64, RZ ;  /* 0x000000400810723c */ /* 0x048ff000000018ff */
[----:B------:R-:W-:Y:S08]  /*56c0*/  HMMA.16816.F32 R12, R8, R66, RZ ;  /* 0x00000042080c723c */ /* 0x000ff000000018ff */
[----:B------:R-:W-:Y:S08]  /*56d0*/  HMMA.16816.F32 R68, R4, R46, R32 ;  /* 0x0000002e0444723c */ /* 0x000ff00000001820 */
[----:B----4-:R-:W-:Y:S08]  /*56e0*/  HMMA.16816.F32 R32, R8, R60, RZ ;  /* 0x0000003c0820723c */ /* 0x010ff000000018ff */
[C---:B------:R-:W-:Y:S01]  /*56f0*/  HMMA.16816.F32 R184, R4.reuse, R44, R48 ;  /* 0x0000002c04b8723c */ /* 0x040fe20000001830 */
[----:B------:R-:W3:Y:S04]  /*5700*/  LDSM.16.MT88.4 R48, [R221+0x6800] ;  /* 0x00680000dd30783b */ /* 0x000ee80000004200 */
[----:B------:R-:W-:Y:S03]  /*5710*/  LDSM.16.MT88.4 R44, [R220+0x6800] ;  /* 0x00680000dc2c783b */ /* 0x000fe60000004200 */
[----:B-1----:R-:W-:Y:S08]  /*5720*/  HMMA.16816.F32 R156, R4, R20, R16 ;  /* 0x00000014049c723c */ /* 0x002ff00000001810 */
[C---:B------:R-:W-:Y:S01]  /*5730*/  HMMA.16816.F32 R28, R8.reuse, R62, RZ ;  /* 0x0000003e081c723c */ /* 0x040fe200000018ff */
[----:B------:R-:W1:Y:S07]  /*5740*/  LDSM.16.MT88.4 R60, [R217+0x9000] ;  /* 0x00900000d93c783b */ /* 0x000e6e0000004200 */
[----:B--2---:R-:W-:Y:S08]  /*5750*/  HMMA.16816.F32 R16, R8, R24, RZ ;  /* 0x000000180810723c */ /* 0x004ff000000018ff */
[----:B------:R-:W-:Y:S08]  /*5760*/  HMMA.16816.F32 R152, R4, R22, R12 ;  /* 0x000000160498723c */ /* 0x000ff0000000180c */
[----:B------:R-:W-:Y:S08]  /*5770*/  HMMA.16816.F32 R12, R8, R26, RZ ;  /* 0x0000001a080c723c */ /* 0x000ff000000018ff */
[----:B------:R-:W-:Y:S01]  /*5780*/  HMMA.16816.F32 R148, R4, R40, R32 ;  /* 0x000000280494723c */ /* 0x000fe20000001820 */
[----:B------:R-:W2:Y:S07]  /*5790*/  LDSM.16.MT88.4 R32, [R218+0x9000] ;  /* 0x00900000da20783b */ /* 0x000eae0000004200 */
[----:B------:R-:W-:Y:S08]  /*57a0*/  HMMA.16816.F32 R24, R8, R54, RZ ;  /* 0x000000360818723c */ /* 0x000ff000000018ff */
[C---:B------:R-:W-:Y:S01]  /*57b0*/  HMMA.16816.F32 R92, R4.reuse, R42, R28 ;  /* 0x0000002a045c723c */ /* 0x040fe2000000181c */
[----:B------:R-:W4:Y:S07]  /*57c0*/  LDSM.16.MT88.4 R40, [R217+0x9800] ;  /* 0x00980000d928783b */ /* 0x000f2e0000004200 */
[----:B------:R-:W-:Y:S08]  /*57d0*/  HMMA.16816.F32 R144, R4, R36, R16 ;  /* 0x000000240490723c */ /* 0x000ff00000001810 */
[----:B------:R-:W-:Y:S01]  /*57e0*/  HMMA.16816.F32 R16, R8, R58, RZ ;  /* 0x0000003a0810723c */ /* 0x000fe200000018ff */
[----:B------:R-:W-:Y:S01]  /*57f0*/  MOV R37, R115 ;  /* 0x0000007300257202 */ /* 0x000fe20000000f00 */
[----:B------:R-:W-:-:S06]  /*5800*/  IMAD.MOV.U32 R36, RZ, RZ, R114 ;  /* 0x000000ffff247224 */ /* 0x000fcc00078e0072 */
[----:B------:R-:W-:Y:S08]  /*5810*/  HMMA.16816.F32 R28, R8, R52, RZ ;  /* 0x00000034081c723c */ /* 0x000ff000000018ff */
[----:B------:R-:W-:Y:S07]  /*5820*/  HMMA.16816.F32 R100, R4, R38, R12 ;  /* 0x000000260464723c */ /* 0x000fee000000180c */
[----:B------:R-:W-:Y:S01]  /*5830*/  IMAD.MOV.U32 R39, RZ, RZ, R113 ;  /* 0x000000ffff277224 */ /* 0x000fe200078e0071 */
[----:B------:R-:W-:-:S02]  /*5840*/  MOV R38, R112 ;  /* 0x0000007000267202 */ /* 0x000fc40000000f00 */
[----:B---3--:R-:W-:Y:S01]  /*5850*/  HMMA.16816.F32 R112, R4, R50, R24 ;  /* 0x000000320470723c */ /* 0x008fe20000001818 */
[----:B------:R-:W3:Y:S07]  /*5860*/  LDSM.16.MT88.4 R24, [R218+0x9800] ;  /* 0x00980000da18783b */ /* 0x000eee0000004200 */
[----:B-1----:R-:W-:Y:S08]  /*5870*/  HMMA.16816.F32 R12, R8, R60, RZ ;  /* 0x0000003c080c723c */ /* 0x002ff000000018ff */
[C---:B------:R-:W-:Y:S08]  /*5880*/  HMMA.16816.F32 R124, R4.reuse, R46, R16 ;  /* 0x0000002e047c723c */ /* 0x040ff00000001810 */
[----:B------:R-:W-:Y:S01]  /*5890*/  HMMA.16816.F32 R140, R4, R48, R28 ;  /* 0x00000030048c723c */ /* 0x000fe2000000181c */
[----:B------:R-:W1:Y:S07]  /*58a0*/  LDSM.16.MT88.4 R28, [R221+0x9000] ;  /* 0x00900000dd1c783b */ /* 0x000e6e0000004200 */
[----:B--2---:R-:W-:Y:S08]  /*58b0*/  HMMA.16816.F32 R16, R8, R32, RZ ;  /* 0x000000200810723c */ /* 0x004ff000000018ff */
[----:B----4-:R-:W-:Y:S01]  /*58c0*/  HMMA.16816.F32 R128, R4, R40, R12 ;  /* 0x000000280480723c */ /* 0x010fe2000000180c */
[----:B------:R-:W-:-:S07]  /*58d0*/  IMAD.MOV.U32 R52, RZ, RZ, R118 ;  /* 0x000000ffff347224 */ /* 0x000fce00078e0076 */
[----:B------:R-:W-:Y:S01]  /*58e0*/  HMMA.16816.F32 R12, R8, R34, RZ ;  /* 0x00000022080c723c */ /* 0x000fe200000018ff */
[----:B------:R-:W-:Y:S01]  /*58f0*/  MOV R55, R117 ;  /* 0x0000007500377202 */ /* 0x000fe20000000f00 */
[----:B------:R-:W-:-:S06]  /*5900*/  IMAD.MOV.U32 R54, RZ, RZ, R116 ;  /* 0x000000ffff367224 */ /* 0x000fcc00078e0074 */
[----:B------:R-:W-:Y:S07]  /*5910*/  HMMA.16816.F32 R20, R8, R56, RZ ;  /* 0x000000380814723c */ /* 0x000fee00000018ff */
[----:B------:R-:W-:Y:S02]  /*5920*/  MOV R56, R119 ;  /* 0x0000007700387202 */ /* 0x000fe40000000f00 */
[----:B---3--:R-:W-:Y:S01]  /*5930*/  HMMA.16816.F32 R116, R4, R24, R16 ;  /* 0x000000180474723c */ /* 0x008fe20000001810 */
[----:B------:R-:W2:Y:S01]  /*5940*/  LDSM.16.MT88.4 R16, [R221+0x9800] ;  /* 0x00980000dd10783b */ /* 0x000ea20000004200 */
[----:B------:R-:W-:Y:S01]  /*5950*/  IMAD.MOV.U32 R57, RZ, RZ, R111 ;  /* 0x000000ffff397224 */ /* 0x000fe200078e006f */
[----:B------:R-:W-:Y:S01]  /*5960*/  MOV R61, R108 ;  /* 0x0000006c003d7202 */ /* 0x000fe20000000f00 */
[----:B------:R-:W-:-:S02]  /*5970*/  IMAD.MOV.U32 R59, RZ, RZ, R110 ;  /* 0x000000ffff3b7224 */ /* 0x000fc400078e006e */
[----:B------:R-:W-:Y:S02]  /*5980*/  IMAD.MOV.U32 R58, RZ, RZ, R109 ;  /* 0x000000ffff3a7224 */ /* 0x000fe400078e006d */
[----:B------:R-:W-:Y:S08]  /*5990*/  HMMA.16816.F32 R108, R4, R26, R12 ;  /* 0x0000001a046c723c */ /* 0x000ff0000000180c */
[----:B-1----:R-:W-:Y:S01]  /*59a0*/  HMMA.16816.F32 R12, R8, R28, RZ ;  /* 0x0000001c080c723c */ /* 0x002fe200000018ff */
[----:B------:R-:W-:-:S02]  /*59b0*/  IMAD.MOV.U32 R60, RZ, RZ, R107 ;  /* 0x000000ffff3c7224 */ /* 0x000fc400078e006b */
[----:B------:R-:W-:Y:S11]  /*59c0*/  IMAD.MOV.U32 R66, RZ, RZ, R106 ;  /* 0x000000ffff427224 */ /* 0x000ff600078e006a */
[----:B------:R-:W-:Y:S10]  /*59d0*/  @!UPT UIADD3 URZ, URZ, URZ, URZ ;  /* 0x0000003f3f3ff290 */ /* 0x000ff4000fffe03f */
[----:B--2---:R-:W-:Y:S08]  /*59e0*/  HMMA.16816.F32 R104, R4, R16, R12 ;  /* 0x000000100468723c */ /* 0x004ff0000000180c */
[----:B------:R-:W-:Y:S11]  /*59f0*/  HMMA.16816.F32 R12, R8, R30, RZ ;  /* 0x0000001e080c723c */ /* 0x000ff600000018ff */
[----:B------:R-:W-:Y:S11]  /*5a00*/  @!UPT UIADD3 URZ, URZ, URZ, URZ ;  /* 0x0000003f3f3ff290 */ /* 0x000ff6000fffe03f */
[----:B------:R-:W-:Y:S02]  /*5a10*/  @!UPT UIADD3 URZ, URZ, URZ, URZ ;  /* 0x0000003f3f3ff290 */ /* 0x000fe4000fffe03f */
[C---:B------:R-:W-:Y:S01]  /*5a20*/  HMMA.16816.F32 R96, R4.reuse, R18, R12 ;  /* 0x000000120460723c */ /* 0x040fe2000000180c */
[----:B------:R-:W1:Y:S07]  /*5a30*/  LDSM.16.MT88.4 R12, [R220+0x9000] ;  /* 0x00900000dc0c783b */ /* 0x000e6e0000004200 */
[----:B------:R-:W-:Y:S08]  /*5a40*/  HMMA.16816.F32 R136, R4, R44, R20 ;  /* 0x0000002c0488723c */ /* 0x000ff00000001814 */
[----:B------:R-:W-:Y:S01]  /*5a50*/  HMMA.16816.F32 R20, R8, R62, RZ ;  /* 0x0000003e0814723c */ /* 0x000fe200000018ff */
[----:B------:R-:W-:-:S07]  /*5a60*/  FFMA.FTZ R3, R83, c[0x0][0x2d0], -R2 ;  /* 0x0000b40053037a23 */ /* 0x000fce0000010802 */
[C---:B-1----:R-:W-:Y:S08]  /*5a70*/  HMMA.16816.F32 R16, R8.reuse, R12, RZ ;  /* 0x0000000c0810723c */ /* 0x042ff000000018ff */
[----:B------:R-:W-:Y:S01]  /*5a80*/  HMMA.16816.F32 R8, R8, R14, RZ ;  /* 0x0000000e0808723c */ /* 0x000fe200000018ff */
[----:B------:R-:W1:Y:S01]  /*5a90*/  LDSM.16.MT88.4 R12, [R220+0x9800] ;  /* 0x00980000dc0c783b */ /* 0x000e620000004200 */
[----:B------:R2:W-:Y:S01]  /*5aa0*/  MUFU.EX2 R32, R3 ;  /* 0x0000000300207308 */ /* 0x0005e20000000800 */
[----:B------:R-:W-:Y:S01]  /*5ab0*/  MOV R67, R91 ;  /* 0x0000005b00437202 */ /* 0x000fe20000000f00 */
[----:B------:R-:W-:-:S02]  /*5ac0*/  IMAD.MOV.U32 R64, RZ, RZ, R90 ;  /* 0x000000ffff407224 */ /* 0x000fc400078e005a */
[----:B--2---:R-:W-:-:S04]  /*5ad0*/  FFMA.FTZ R3, R82, c[0x0][0x2d0], -R2 ;  /* 0x0000b40052037a23 */ /* 0x004fc80000010802 */
[----:B------:R2:W3:Y:S01]  /*5ae0*/  MUFU.EX2 R226, R3 ;  /* 0x0000000300e27308 */ /* 0x0004e20000000800 */
[----:B------:R-:W-:Y:S01]  /*5af0*/  IMAD.MOV.U32 R65, RZ, RZ, R89 ;  /* 0x000000ffff417224 */ /* 0x000fe200078e0059 */
[----:B------:R-:W-:Y:S01]  /*5b00*/  MOV R45, R88 ;  /* 0x00000058002d7202 */ /* 0x000fe20000000f00 */
[----:B--2---:R-:W-:-:S05]  /*5b10*/  FFMA.FTZ R3, R81, c[0x0][0x2d0], -R2 ;  /* 0x0000b40051037a23 */ /* 0x004fca0000010802 */
[----:B------:R2:W-:Y:S01]  /*5b20*/  MUFU.EX2 R224, R3 ;  /* 0x0000000300e07308 */ /* 0x0005e20000000800 */
[C---:B-1----:R-:W-:Y:S08]  /*5b30*/  HMMA.16816.F32 R88, R4.reuse, R12, R16 ;  /* 0x0000000c0458723c */ /* 0x042ff00000001810 */
[----:B------:R-:W-:Y:S01]  /*5b40*/  HMMA.16816.F32 R12, R4, R14, R8 ;  /* 0x0000000e040c723c */ /* 0x000fe20000001808 */
[----:B------:R-:W1:Y:S01]  /*5b50*/  LDSM.16.MT88.4 R8, [R217+0x1000] ;  /* 0x00100000d908783b */ /* 0x000e620000004200 */
[----:B--2---:R-:W-:-:S04]  /*5b60*/  FFMA.FTZ R3, R80, c[0x0][0x2d0], -R2 ;  /* 0x0000b40050037a23 */ /* 0x004fc80000010802 */
[----:B------:R2:W-:Y:S02]  /*5b70*/  MUFU.EX2 R229, R3 ;  /* 0x0000000300e57308 */ /* 0x0005e40000000800 */
[----:B--2---:R-:W-:-:S06]  /*5b80*/  FFMA.FTZ R3, R79, c[0x0][0x2d0], -R0 ;  /* 0x0000b4004f037a23 */ /* 0x004fcc0000010800 */
[----:B------:R2:W-:Y:S02]  /*5b90*/  MUFU.EX2 R228, R3 ;  /* 0x0000000300e47308 */ /* 0x0005e40000000800 */
[----:B--2---:R-:W-:-:S06]  /*5ba0*/  FFMA.FTZ R3, R78, c[0x0][0x2d0], -R0 ;  /* 0x0000b4004e037a23 */ /* 0x004fcc0000010800 */
[----:B------:R2:W4:Y:S02]  /*5bb0*/  MUFU.EX2 R227, R3 ;  /* 0x0000000300e37308 */ /* 0x0005240000000800 */
[----:B--2---:R-:W-:-:S06]  /*5bc0*/  FFMA.FTZ R3, R77, c[0x0][0x2d0], -R0 ;  /* 0x0000b4004d037a23 */ /* 0x004fcc0000010800 */
[----:B------:R2:W-:Y:S02]  /*5bd0*/  MUFU.EX2 R33, R3 ;  /* 0x0000000300217308 */ /* 0x0005e40000000800 */
[----:B--2---:R-:W-:-:S06]  /*5be0*/  FFMA.FTZ R3, R76, c[0x0][0x2d0], -R0 ;  /* 0x0000b4004c037a23 */ /* 0x004fcc0000010800 */
[----:B------:R-:W2:Y:S01]  /*5bf0*/  MUFU.EX2 R40, R3 ;  /* 0x0000000300287308 */ /* 0x000ea20000000800 */
[----:B------:R-:W-:Y:S01]  /*5c00*/  IMAD.MOV.U32 R41, RZ, RZ, R123 ;  /* 0x000000ffff297224 */ /* 0x000fe200078e007b */
[----:B------:R-:W-:Y:S01]  /*5c10*/  MOV R62, R121 ;  /* 0x00000079003e7202 */ /* 0x000fe20000000f00 */
[----:B------:R-:W-:Y:S02]  /*5c20*/  IMAD.MOV.U32 R63, RZ, RZ, R122 ;  /* 0x000000ffff3f7224 */ /* 0x000fe400078e007a */
[----:B------:R-:W-:Y:S02]  /*5c30*/  IMAD.MOV.U32 R53, RZ, RZ, R120 ;  /* 0x000000ffff357224 */ /* 0x000fe400078e0078 */
[----:B------:R-:W-:Y:S07]  /*5c40*/  HMMA.16816.F32 R120, R4, R42, R20 ;  /* 0x0000002a0478723c */ /* 0x000fee0000001814 */
[----:B---3--:R-:W-:-:S02]  /*5c50*/  F2FP.PACK_AB R4, R226, R32 ;  /* 0x00000020e204723e */ /* 0x008fc400000000ff */
[----:B----4-:R-:W-:Y:S02]  /*5c60*/  F2FP.PACK_AB R5, R227, R228 ;  /* 0x000000e4e305723e */ /* 0x010fe400000000ff */
[----:B------:R-:W-:Y:S02]  /*5c70*/  F2FP.PACK_AB R6, R229, R224 ;  /* 0x000000e0e506723e */ /* 0x000fe400000000ff */
[----:B--2---:R-:W-:-:S07]  /*5c80*/  F2FP.PACK_AB R7, R40, R33 ;  /* 0x000000212807723e */ /* 0x004fce00000000ff */
[C---:B-1----:R-:W-:Y:S08]  /*5c90*/  HMMA.16816.F32 R84, R4.reuse, R8, R84 ;  /* 0x000000080454723c */ /* 0x042ff00000001854 */
[C---:B------:R-:W-:Y:S01]  /*5ca0*/  HMMA.16816.F32 R48, R4.reuse, R10, R192 ;  /* 0x0000000a0430723c */ /* 0x040fe200000018c0 */
[----:B------:R-:W1:Y:S06]  /*5cb0*/  LDSM.16.MT88.4 R8, [R218+0x1000] ;  /* 0x00100000da08783b */ /* 0x000e6c0000004200 */
[----:B------:R-:W-:Y:S01]  /*5cc0*/  IMAD.MOV.U32 R193, RZ, RZ, R45 ;  /* 0x000000ffffc17224 */ /* 0x000fe200078e002d */
[C---:B-1----:R-:W-:Y:S08]  /*5cd0*/  HMMA.16816.F32 R80, R4.reuse, R8, R200 ;  /* 0x000000080450723c */ /* 0x042ff000000018c8 */
[C---:B------:R-:W-:Y:S01]  /*5ce0*/  HMMA.16816.F32 R44, R4.reuse, R10, R188 ;  /* 0x0000000a042c723c */ /* 0x040fe200000018bc */
[----:B------:R-:W1:Y:S07]  /*5cf0*/  LDSM.16.MT88.4 R8, [R221+0x1000] ;  /* 0x00100000dd08783b */ /* 0x000e6e0000004200 */
[----:B-1----:R-:W-:Y:S07]  /*5d00*/  HMMA.16816.F32 R76, R4, R8, R196 ;  /* 0x00000008044c723c */ /* 0x002fee00000018c4 */
[----:B------:R-:W-:Y:S01]  /*5d10*/  MOV R197, R40 ;  /* 0x0000002800c57202 */ /* 0x000fe20000000f00 */
[----:B------:R-:W-:-:S02]  /*5d20*/  IMAD.MOV.U32 R196, RZ, RZ, R41 ;  /* 0x000000ffffc47224 */ /* 0x000fc400078e0029 */
[C---:B------:R-:W-:Y:S01]  /*5d30*/  HMMA.16816.F32 R40, R4.reuse, R10, R72 ;  /* 0x0000000a0428723c */ /* 0x040fe20000001848 */
[----:B------:R-:W1:Y:S01]  /*5d40*/  LDSM.16.MT88.4 R8, [R220+0x1000] ;  /* 0x00100000dc08783b */ /* 0x000e620000004200 */
[----:B------:R-:W-:Y:S01]  /*5d50*/  IMAD.MOV.U32 R188, RZ, RZ, R38 ;  /* 0x000000ffffbc7224 */ /* 0x000fe200078e0026 */
[----:B------:R-:W-:Y:S01]  /*5d60*/  MOV R189, R39 ;  /* 0x0000002700bd7202 */ /* 0x000fe20000000f00 */
[----:B------:R-:W-:Y:S02]  /*5d70*/  IMAD.MOV.U32 R190, RZ, RZ, R36 ;  /* 0x000000ffffbe7224 */ /* 0x000fe400078e0024 */
[----:B------:R-:W-:Y:S02]  /*5d80*/  IMAD.MOV.U32 R191, RZ, RZ, R37 ;  /* 0x000000ffffbf7224 */ /* 0x000fe400078e0025 */
[C---:B-1----:R-:W-:Y:S08]  /*5d90*/  HMMA.16816.F32 R72, R4.reuse, R8, R184 ;  /* 0x000000080448723c */ /* 0x042ff000000018b8 */
[----:B------:R-:W-:Y:S01]  /*5da0*/  HMMA.16816.F32 R36, R4, R10, R68 ;  /* 0x0000000a0424723c */ /* 0x000fe20000001844 */
[----:B------:R-:W1:Y:S01]  /*5db0*/  LDSM.16.MT88.4 R8, [R217+0x4000] ;  /* 0x00400000d908783b */ /* 0x000e620000004200 */
[----:B------:R-:W-:Y:S01]  /*5dc0*/  IMAD.MOV.U32 R199, RZ, RZ, R32 ;  /* 0x000000ffffc77224 */ /* 0x000fe200078e0020 */
[----:B------:R-:W-:-:S05]  /*5dd0*/  MOV R194, R33 ;  /* 0x0000002100c27202 */ /* 0x000fca0000000f00 */
[C---:B-1----:R-:W-:Y:S08]  /*5de0*/  HMMA.16816.F32 R68, R4.reuse, R8, R180 ;  /* 0x000000080444723c */ /* 0x042ff000000018b4 */
[----:B------:R-:W-:Y:S01]  /*5df0*/  HMMA.16816.F32 R32, R4, R10, R168 ;  /* 0x0000000a0420723c */ /* 0x000fe200000018a8 */
[----:B------:R-:W1:Y:S01]  /*5e00*/  LDSM.16.MT88.4 R8, [R218+0x4000] ;  /* 0x00400000da08783b */ /* 0x000e620000004200 */
[----:B------:R-:W-:Y:S01]  /*5e10*/  IMAD.MOV.U32 R192, RZ, RZ, R66 ;  /* 0x000000ffffc07224 */ /* 0x000fe200078e0042 */
[----:B------:R-:W-:Y:S01]  /*5e20*/  MOV R180, R64 ;  /* 0x0000004000b47202 */ /* 0x000fe20000000f00 */
[----:B------:R-:W-:-:S02]  /*5e30*/  IMAD.MOV.U32 R181, RZ, RZ, R67 ;  /* 0x000000ffffb57224 */ /* 0x000fc400078e0043 */
[----:B------:R-:W-:Y:S02]  /*5e40*/  IMAD.MOV.U32 R3, RZ, RZ, R65 ;  /* 0x000000ffff037224 */ /* 0x000fe400078e0041 */
        /* <DEDUP_REMOVED lines=17> */
[----:B------:R-:W-:Y:S01]  /*5f60*/  MOV R200, R54 ;  /* 0x0000003600c87202 */ /* 0x000fe20000000f00 */
[----:B------:R-:W-:Y:S01]  /*5f70*/  IMAD.MOV.U32 R201, RZ, RZ, R55 ;  /* 0x000000ffffc97224 */ /* 0x000fe200078e0037 */
[----:B------:R-:W-:Y:S01]  /*5f80*/  MOV R203, R53 ;  /* 0x0000003500cb7202 */ /* 0x000fe20000000f00 */
[----:B------:R-:W-:-:S03]  /*5f90*/  IMAD.MOV.U32 R202, RZ, RZ, R52 ;  /* 0x000000ffffca7224 */ /* 0x000fc600078e0034 */
        /* <DEDUP_REMOVED lines=18> */
[----:B------:R-:W-:-:S06]  /*60c0*/  FFMA.FTZ R3, R3, c[0x0][0x2d0], -R2 ;  /* 0x0000b40003037a23 */ /* 0x000fcc0000010802 */
[C---:B-1----:R-:W-:Y:S08]  /*60d0*/  HMMA.16816.F32 R140, R4.reuse, R8, R104 ;  /* 0x00000008048c723c */ /* 0x042ff00000001868 */
[----:B------:R-:W-:Y:S01]  /*60e0*/  HMMA.16816.F32 R116, R4, R10, R96 ;  /* 0x0000000a0474723c */ /* 0x000fe20000001860 */
[----:B------:R-:W1:Y:S01]  /*60f0*/  LDSM.16.MT88.4 R8, [R220+0xa000] ;  /* 0x00a00000dc08783b */ /* 0x000e620000004200 */
[----:B------:R2:W-:Y:S02]  /*6100*/  MUFU.EX2 R99, R3 ;  /* 0x0000000300637308 */ /* 0x0005e40000000800 */
[----:B--2---:R-:W-:-:S06]  /*6110*/  FFMA.FTZ R3, R252, c[0x0][0x2d0], -R2 ;  /* 0x0000b400fc037a23 */ /* 0x004fcc0000010802 */
[----:B------:R2:W-:Y:S02]  /*6120*/  MUFU.EX2 R98, R3 ;  /* 0x0000000300627308 */ /* 0x0005e40000000800 */
[--C-:B--2---:R-:W-:Y:S01]  /*6130*/  FFMA.FTZ R3, R215, c[0x0][0x2d0], -R2.reuse ;  /* 0x0000b400d7037a23 */ /* 0x104fe20000010802 */
[C---:B-1----:R-:W-:Y:S05]  /*6140*/  HMMA.16816.F32 R136, R4.reuse, R8, R88 ;  /* 0x000000080488723c */ /* 0x042fea0000001858 */
[----:B------:R1:W-:Y:S03]  /*6150*/  MUFU.EX2 R88, R3 ;  /* 0x0000000300587308 */ /* 0x0003e60000000800 */
[----:B------:R-:W-:Y:S01]  /*6160*/  HMMA.16816.F32 R12, R4, R10, R12 ;  /* 0x0000000a040c723c */ /* 0x000fe2000000180c */
[----:B------:R-:W2:Y:S01]  /*6170*/  LDSM.16.MT88.4 R8, [R217+0x1800] ;  /* 0x00180000d908783b */ /* 0x000ea20000004200 */
[----:B-1----:R-:W-:-:S04]  /*6180*/  FFMA.FTZ R3, R214, c[0x0][0x2d0], -R2 ;  /* 0x0000b400d6037a23 */ /* 0x002fc80000010802 */
[----:B------:R1:W3:Y:S01]  /*6190*/  MUFU.EX2 R97, R3 ;  /* 0x0000000300617308 */ /* 0x0002e20000000800 */
[----:B------:R-:W-:Y:S02]  /*61a0*/  IMAD.MOV.U32 R170, RZ, RZ, R226 ;  /* 0x000000ffffaa7224 */ /* 0x000fe400078e00e2 */
[----:B-1----:R-:W-:-:S05]  /*61b0*/  FFMA.FTZ R3, R212, c[0x0][0x2d0], -R0 ;  /* 0x0000b400d4037a23 */ /* 0x002fca0000010800 */
[----:B------:R1:W-:Y:S02]  /*61c0*/  MUFU.EX2 R96, R3 ;  /* 0x0000000300607308 */ /* 0x0003e40000000800 */
[----:B-1----:R-:W-:-:S06]  /*61d0*/  FFMA.FTZ R3, R210, c[0x0][0x2d0], -R0 ;  /* 0x0000b400d2037a23 */ /* 0x002fcc0000010800 */
[----:B------:R1:W4:Y:S02]  /*61e0*/  MUFU.EX2 R252, R3 ;  /* 0x0000000300fc7308 */ /* 0x0003240000000800 */
[----:B-1----:R-:W-:-:S06]  /*61f0*/  FFMA.FTZ R3, R213, c[0x0][0x2d0], -R0 ;  /* 0x0000b400d5037a23 */ /* 0x002fcc0000010800 */
[----:B------:R1:W-:Y:S01]  /*6200*/  MUFU.EX2 R226, R3 ;  /* 0x0000000300e27308 */ /* 0x0003e20000000800 */
[----:B------:R-:W-:Y:S02]  /*6210*/  FADD.FTZ R4, R207, R206 ;  /* 0x000000cecf047221 */ /* 0x000fe40000010000 */
[----:B-1----:R-:W-:-:S05]  /*6220*/  FFMA.FTZ R3, R211, c[0x0][0x2d0], -R0 ;  /* 0x0000b400d3037a23 */ /* 0x002fca0000010800 */
[----:B------:R1:W1:Y:S01]  /*6230*/  MUFU.EX2 R91, R3 ;  /* 0x00000003005b7308 */ /* 0x0002620000000800 */
[----:B------:R-:W-:Y:S02]  /*6240*/  FADD.FTZ R5, R135, R134 ;  /* 0x0000008687057221 */ /* 0x000fe40000010000 */
[----:B------:R-:W-:Y:S01]  /*6250*/  FADD.FTZ R4, R209, R4 ;  /* 0x00000004d1047221 */ /* 0x000fe20000010000 */
[----:B---3--:R-:W-:-:S03]  /*6260*/  F2FP.PACK_AB R6, R97, R88 ;  /* 0x000000586106723e */ /* 0x008fc600000000ff */
[----:B------:R-:W-:Y:S01]  /*6270*/  FADD.FTZ R134, R208, R4 ;  /* 0x00000004d0867221 */ /* 0x000fe20000010000 */
[----:B------:R-:W-:Y:S01]  /*6280*/  F2FP.PACK_AB R4, R98, R99 ;  /* 0x000000636204723e */ /* 0x000fe200000000ff */
[----:B------:R-:W-:Y:S01]  /*6290*/  IMAD.MOV.U32 R90, RZ, RZ, R180 ;  /* 0x000000ffff5a7224 */ /* 0x000fe200078e00b4 */
[----:B------:R-:W-:Y:S01]  /*62a0*/  MOV R89, R181 ;  /* 0x000000b500597202 */ /* 0x000fe20000000f00 */
[----:B-1----:R-:W-:Y:S01]  /*62b0*/  FADD.FTZ R3, R205, R5 ;  /* 0x00000005cd037221 */ /* 0x002fe20000010000 */
[----:B----4-:R-:W-:Y:S02]  /*62c0*/  F2FP.PACK_AB R5, R252, R96 ;  /* 0x00000060fc05723e */ /* 0x010fe400000000ff */
[----:B------:R-:W-:Y:S01]  /*62d0*/  F2FP.PACK_AB R7, R91, R226 ;  /* 0x000000e25b07723e */ /* 0x000fe200000000ff */
[----:B------:R-:W-:Y:S01]  /*62e0*/  IMAD.MOV.U32 R181, RZ, RZ, R196 ;  /* 0x000000ffffb57224 */ /* 0x000fe200078e00c4 */
[----:B------:R-:W-:Y:S01]  /*62f0*/  MOV R171, R198 ;  /* 0x000000c600ab7202 */ /* 0x000fe20000000f00 */
[----:B------:R-:W-:-:S02]  /*6300*/  IMAD.MOV.U32 R180, RZ, RZ, R197 ;  /* 0x000000ffffb47224 */ /* 0x000fc400078e00c5 */
[----:B------:R-:W-:Y:S02]  /*6310*/  IMAD.MOV.U32 R169, RZ, RZ, R199 ;  /* 0x000000ffffa97224 */ /* 0x000fe400078e00c7 */
[----:B------:R-:W-:Y:S01]  /*6320*/  FADD.FTZ R135, R204, R3 ;  /* 0x00000003cc877221 */ /* 0x000fe20000010000 */
[C---:B--2---:R-:W-:Y:S08]  /*6330*/  HMMA.16816.F32 R196, R4.reuse, R10, R48 ;  /* 0x0000000a04c4723c */ /* 0x044ff00000001830 */
        /* <DEDUP_REMOVED lines=8> */
[----:B------:R-:W-:Y:S02]  /*63c0*/  IMAD.MOV.U32 R44, RZ, RZ, R191 ;  /* 0x000000ffff2c7224 */ /* 0x000fe400078e00bf */
[C---:B-1----:R-:W-:Y:S08]  /*63d0*/  HMMA.16816.F32 R188, R4.reuse, R8, R76 ;  /* 0x0000000804bc723c */ /* 0x042ff0000000184c */
[C---:B------:R-:W-:Y:S01]  /*63e0*/  HMMA.16816.F32 R172, R4.reuse, R10, R40 ;  /* 0x0000000a04ac723c */ /* 0x040fe20000001828 */
[----:B------:R-:W1:Y:S07]  /*63f0*/  LDSM.16.MT88.4 R8, [R220+0x1800] ;  /* 0x00180000dc08783b */ /* 0x000e6e0000004200 */
[C---:B-1----:R-:W-:Y:S08]  /*6400*/  HMMA.16816.F32 R164, R4.reuse, R8, R72 ;  /* 0x0000000804a4723c */ /* 0x042ff00000001848 */
[----:B------:R-:W-:Y:S01]  /*6410*/  HMMA.16816.F32 R160, R4, R10, R36 ;  /* 0x0000000a04a0723c */ /* 0x000fe20000001824 */
[----:B------:R-:W1:Y:S01]  /*6420*/  LDSM.16.MT88.4 R8, [R217+0x4800] ;  /* 0x00480000d908783b */ /* 0x000e620000004200 */
[----:B------:R-:W-:Y:S01]  /*6430*/  IMAD.MOV.U32 R51, RZ, RZ, R200 ;  /* 0x000000ffff337224 */ /* 0x000fe200078e00c8 */
[----:B------:R-:W-:Y:S01]  /*6440*/  MOV R84, R201 ;  /* 0x000000c900547202 */ /* 0x000fe20000000f00 */
[----:B------:R-:W-:Y:S01]  /*6450*/  IMAD.MOV.U32 R85, RZ, RZ, R202 ;  /* 0x000000ffff557224 */ /* 0x000fe200078e00ca */
[----:B------:R-:W-:Y:S01]  /*6460*/  MOV R87, R192 ;  /* 0x000000c000577202 */ /* 0x000fe20000000f00 */
[----:B------:R-:W-:Y:S01]  /*6470*/  IMAD.MOV.U32 R86, RZ, RZ, R203 ;  /* 0x000000ffff567224 */ /* 0x000fe200078e00cb */
[----:B------:R-:W-:Y:S01]  /*6480*/  MOV R75, R195 ;  /* 0x000000c3004b7202 */ /* 0x000fe20000000f00 */
[----:B------:R-:W-:-:S02]  /*6490*/  IMAD.MOV.U32 R41, RZ, RZ, R193 ;  /* 0x000000ffff297224 */ /* 0x000fc400078e00c1 */
[----:B------:R-:W-:Y:S01]  /*64a0*/  IMAD.MOV.U32 R43, RZ, RZ, R194 ;  /* 0x000000ffff2b7224 */ /* 0x000fe200078e00c2 */
        /* <DEDUP_REMOVED lines=12> */
[C---:B-1----:R-:W-:Y:S08]  /*6570*/  HMMA.16816.F32 R180, R4.reuse, R8, R64 ;  /* 0x0000000804b4723c */ /* 0x042ff00000001840 */
[C---:B------:R-:W-:Y:S01]  /*6580*/  HMMA.16816.F32 R184, R4.reuse, R10, R28 ;  /* 0x0000000a04b8723c */ /* 0x040fe2000000181c */
[----:B------:R-:W1:Y:S07]  /*6590*/  LDSM.16.MT88.4 R8, [R221+0x4800] ;  /* 0x00480000dd08783b */ /* 0x000e6e0000004200 */
[C---:B-1----:R-:W-:Y:S08]  /*65a0*/  HMMA.16816.F32 R176, R4.reuse, R8, R60 ;  /* 0x0000000804b0723c */ /* 0x042ff0000000183c */
[----:B------:R-:W-:Y:S01]  /*65b0*/  HMMA.16816.F32 R108, R4, R10, R24 ;  /* 0x0000000a046c723c */ /* 0x000fe20000001818 */
[----:B------:R-:W1:Y:S01]  /*65c0*/  LDSM.16.MT88.4 R8, [R220+0x4800] ;  /* 0x00480000dc08783b */ /* 0x000e620000004200 */
[----:B------:R-:W-:Y:S01]  /*65d0*/  MOV R49, R169 ;  /* 0x000000a900317202 */ /* 0x000fe20000000f00 */
[----:B------:R-:W-:-:S02]  /*65e0*/  IMAD.MOV.U32 R48, RZ, RZ, R170 ;  /* 0x000000ffff307224 */ /* 0x000fc400078e00aa */
[----:B------:R-:W-:-:S03]  /*65f0*/  IMAD.MOV.U32 R3, RZ, RZ, R171 ;  /* 0x000000ffff037224 */ /* 0x000fc600078e00ab */
        /* <DEDUP_REMOVED lines=10> */
[----:B-1----:R-:W-:Y:S07]  /*66a0*/  HMMA.16816.F32 R52, R4, R8, R92 ;  /* 0x000000080434723c */ /* 0x002fee000000185c */
[----:B------:R-:W-:Y:S01]  /*66b0*/  IMAD.MOV.U32 R92, RZ, RZ, R40 ;  /* 0x000000ffff5c7224 */ /* 0x000fe200078e0028 */
[----:B------:R-:W-:Y:S01]  /*66c0*/  MOV R93, R41 ;  /* 0x00000029005d7202 */ /* 0x000fe20000000f00 */
[----:B------:R-:W-:-:S02]  /*66d0*/  IMAD.MOV.U32 R94, RZ, RZ, R42 ;  /* 0x000000ffff5e7224 */ /* 0x000fc400078e002a */
[----:B------:R-:W-:Y:S02]  /*66e0*/  IMAD.MOV.U32 R95, RZ, RZ, R43 ;  /* 0x000000ffff5f7224 */ /* 0x000fe400078e002b */
[----:B------:R-:W-:Y:S01]  /*66f0*/  HMMA.16816.F32 R40, R4, R10, R100 ;  /* 0x0000000a0428723c */ /* 0x000fe20000001864 */
[----:B------:R-:W1:Y:S01]  /*6700*/  LDSM.16.MT88.4 R8, [R221+0x7800] ;  /* 0x00780000dd08783b */ /* 0x000e620000004200 */
        /* <DEDUP_REMOVED lines=16> */
[----:B------:R-:W-:-:S02]  /*6810*/  IMAD.MOV.U32 R17, RZ, RZ, R48 ;  /* 0x000000ffff117224 */ /* 0x000fc400078e0030 */
[----:B------:R-:W-:Y:S02]  /*6820*/  IMAD.MOV.U32 R18, RZ, RZ, R49 ;  /* 0x000000ffff127224 */ /* 0x000fe400078e0031 */
[----:B------:R-:W-:Y:S02]  /*6830*/  IMAD.MOV.U32 R156, RZ, RZ, R50 ;  /* 0x000000ffff9c7224 */ /* 0x000fe400078e0032 */
[----:B------:R-:W-:Y:S02]  /*6840*/  IMAD.MOV.U32 R157, RZ, RZ, R51 ;  /* 0x000000ffff9d7224 */ /* 0x000fe400078e0033 */
        /* <DEDUP_REMOVED lines=16> */
[----:B------:R-:W-:-:S02]  /*6950*/  FFMA.FTZ R3, R3, c[0x0][0x2d0], -R2 ;  /* 0x0000b40003037a23 */ /* 0x000fc40000010802 */
[----:B------:R-:W-:Y:S01]  /*6960*/  IMAD.MOV.U32 R114, RZ, RZ, R115 ;  /* 0x000000ffff727224 */ /* 0x000fe200078e0073 */
[----:B------:R-:W-:Y:S01]  /*6970*/  MOV R115, R156 ;  /* 0x0000009c00737202 */ /* 0x000fe20000000f00 */
[----:B------:R-:W-:Y:S02]  /*6980*/  IMAD.MOV.U32 R100, RZ, RZ, R46 ;  /* 0x000000ffff647224 */ /* 0x000fe400078e002e */
[----:B------:R-:W-:Y:S01]  /*6990*/  IMAD.MOV.U32 R156, RZ, RZ, R157 ;  /* 0x000000ffff9c7224 */ /* 0x000fe200078e009d */
[----:B------:R2:W-:Y:S01]  /*69a0*/  MUFU.EX2 R124, R3 ;  /* 0x00000003007c7308 */ /* 0x0005e20000000800 */
[----:B------:R-:W-:Y:S01]  /*69b0*/  IMAD.MOV.U32 R157, RZ, RZ, R158 ;  /* 0x000000ffff9d7224 */ /* 0x000fe200078e009e */
[----:B------:R-:W-:Y:S01]  /*69c0*/  MOV R158, R159 ;  /* 0x0000009f009e7202 */ /* 0x000fe20000000f00 */
[----:B------:R-:W-:Y:S02]  /*69d0*/  IMAD.MOV.U32 R159, RZ, RZ, R100 ;  /* 0x000000ffff9f7224 */ /* 0x000fe400078e0064 */
[----:B------:R-:W-:Y:S01]  /*69e0*/  IMAD.MOV.U32 R100, RZ, RZ, R101 ;  /* 0x000000ffff647224 */ /* 0x000fe200078e0065 */
[----:B------:R-:W-:Y:S01]  /*69f0*/  MOV R101, R102 ;  /* 0x0000006600657202 */ /* 0x000fe20000000f00 */
[----:B------:R-:W-:-:S02]  /*6a00*/  IMAD.MOV.U32 R102, RZ, RZ, R103 ;  /* 0x000000ffff667224 */ /* 0x000fc400078e0067 */
[----:B------:R-:W-:Y:S01]  /*6a10*/  IMAD.MOV.U32 R103, RZ, RZ, R16 ;  /* 0x000000ffff677224 */ /* 0x000fe200078e0010 */
[----:B------:R-:W-:Y:S01]  /*6a20*/  MOV R16, R229 ;  /* 0x000000e500107202 */ /* 0x000fe20000000f00 */
[----:B------:R-:W-:Y:S01]  /*6a30*/  IMAD.MOV.U32 R21, RZ, RZ, R44 ;  /* 0x000000ffff157224 */ /* 0x000fe200078e002c */
[----:B------:R3:W5:Y:S01]  /*6a40*/  LDL.LU R229, [R1+0xa8] ;  /* 0x0000a80001e57983 */ /* 0x0007620000300800 */
[----:B--2---:R-:W-:Y:S02]  /*6a50*/  FFMA.FTZ R3, R113, c[0x0][0x2d0], -R2 ;  /* 0x0000b40071037a23 */ /* 0x004fe40000010802 */
[----:B------:R-:W-:Y:S02]  /*6a60*/  IMAD.MOV.U32 R113, RZ, RZ, R114 ;  /* 0x000000ffff717224 */ /* 0x000fe400078e0072 */
[----:B------:R-:W-:Y:S01]  /*6a70*/  IMAD.MOV.U32 R114, RZ, RZ, R115 ;  /* 0x000000ffff727224 */ /* 0x000fe200078e0073 */
[C---:B-1----:R-:W-:Y:S08]  /*6a80*/  HMMA.16816.F32 R68, R4.reuse, R8, R140 ;  /* 0x000000080444723c */ /* 0x042ff0000000188c */
[----:B------:R-:W-:Y:S01]  /*6a90*/  HMMA.16816.F32 R56, R4, R10, R116 ;  /* 0x0000000a0438723c */ /* 0x000fe20000001874 */
[----:B------:R-:W1:Y:S01]  /*6aa0*/  LDSM.16.MT88.4 R8, [R220+0xa800] ;  /* 0x00a80000dc08783b */ /* 0x000e620000004200 */
[----:B------:R-:W-:Y:S01]  /*6ab0*/  MOV R115, R156 ;  /* 0x0000009c00737202 */ /* 0x000fe20000000f00 */
[----:B------:R-:W-:Y:S01]  /*6ac0*/  IMAD.MOV.U32 R156, RZ, RZ, R157 ;  /* 0x000000ffff9c7224 */ /* 0x000fe200078e009d */
[----:B------:R2:W-:Y:S01]  /*6ad0*/  MUFU.EX2 R152, R3 ;  /* 0x0000000300987308 */ /* 0x0005e20000000800 */
[----:B------:R-:W-:Y:S01]  /*6ae0*/  IMAD.MOV.U32 R157, RZ, RZ, R158 ;  /* 0x000000ffff9d7224 */ /* 0x000fe200078e009e */
[----:B------:R-:W-:Y:S01]  /*6af0*/  MOV R158, R159 ;  /* 0x0000009f009e7202 */ /* 0x000fe20000000f00 */
[----:B------:R-:W-:-:S02]  /*6b00*/  IMAD.MOV.U32 R159, RZ, RZ, R100 ;  /* 0x000000ffff9f7224 */ /* 0x000fc400078e0064 */
[----:B------:R-:W-:Y:S01]  /*6b10*/  IMAD.MOV.U32 R100, RZ, RZ, R101 ;  /* 0x000000ffff647224 */ /* 0x000fe200078e0065 */
[----:B------:R-:W-:Y:S01]  /*6b20*/  MOV R101, R102 ;  /* 0x0000006600657202 */ /* 0x000fe20000000f00 */
[----:B------:R-:W-:Y:S02]  /*6b30*/  IMAD.MOV.U32 R102, RZ, RZ, R16 ;  /* 0x000000ffff667224 */ /* 0x000fe400078e0010 */
[----:B------:R-:W-:Y:S01]  /*6b40*/  IMAD.MOV.U32 R16, RZ, RZ, R17 ;  /* 0x000000ffff107224 */ /* 0x000fe200078e0011 */
[----:B------:R-:W-:Y:S01]  /*6b50*/  MOV R17, R228 ;  /* 0x000000e400117202 */ /* 0x000fe20000000f00 */
[----:B------:R-:W-:Y:S01]  /*6b60*/  IMAD.MOV.U32 R22, RZ, RZ, R47 ;  /* 0x000000ffff167224 */ /* 0x000fe200078e002f */
[----:B------:R3:W5:Y:S01]  /*6b70*/  LDL.LU R228, [R1+0xa4] ;  /* 0x0000a40001e47983 */ /* 0x0007620000300800 */
[----:B--2---:R-:W-:Y:S02]  /*6b80*/  FFMA.FTZ R3, R113, c[0x0][0x2d0], -R2 ;  /* 0x0000b40071037a23 */ /* 0x004fe40000010802 */
[----:B------:R-:W-:-:S02]  /*6b90*/  IMAD.MOV.U32 R113, RZ, RZ, R114 ;  /* 0x000000ffff717224 */ /* 0x000fc400078e0072 */
[----:B------:R-:W-:Y:S01]  /*6ba0*/  IMAD.MOV.U32 R114, RZ, RZ, R115 ;  /* 0x000000ffff727224 */ /* 0x000fe200078e0073 */
[----:B------:R-:W-:Y:S01]  /*6bb0*/  MOV R115, R156 ;  /* 0x0000009c00737202 */ /* 0x000fe20000000f00 */
        /* <DEDUP_REMOVED lines=8> */
[----:B------:R-:W-:Y:S02]  /*6c40*/  IMAD.MOV.U32 R16, RZ, RZ, R17 ;  /* 0x000000ffff107224 */ /* 0x000fe400078e0011 */
[----:B--2---:R-:W-:Y:S02]  /*6c50*/  FFMA.FTZ R3, R113, c[0x0][0x2d0], -R2 ;  /* 0x0000b40071037a23 */ /* 0x004fe40000010802 */
[----:B------:R-:W-:Y:S01]  /*6c60*/  IMAD.MOV.U32 R113, RZ, RZ, R114 ;  /* 0x000000ffff717224 */ /* 0x000fe200078e0072 */
[----:B------:R-:W-:Y:S01]  /*6c70*/  MOV R114, R115 ;  /* 0x0000007300727202 */ /* 0x000fe20000000f00 */
[----:B------:R-:W-:Y:S01]  /*6c80*/  IMAD.MOV.U32 R115, RZ, RZ, R156 ;  /* 0x000000ffff737224 */ /* 0x000fe200078e009c */
[----:B------:R2:W4:Y:S01]  /*6c90*/  MUFU.EX2 R130, R3 ;  /* 0x0000000300827308 */ /* 0x0005220000000800 */
        /* <DEDUP_REMOVED lines=8> */
[----:B-1----:R-:W-:Y:S01]  /*6d20*/  HMMA.16816.F32 R44, R4, R8, R136 ;  /* 0x00000008042c723c */ /* 0x002fe20000001888 */
[----:B------:R-:W-:Y:S02]  /*6d30*/  IMAD.MOV.U32 R102, RZ, RZ, R16 ;  /* 0x000000ffff667224 */ /* 0x000fe400078e0010 */
[----:B--2---:R-:W-:Y:S01]  /*6d40*/  FFMA.FTZ R3, R113, c[0x0][0x2d0], -R0 ;  /* 0x0000b40071037a23 */ /* 0x004fe20000010800 */
[----:B------:R3:W5:Y:S01]  /*6d50*/  LDL.LU R227, [R1+0xa0] ;  /* 0x0000a00001e37983 */ /* 0x0007620000300800 */
[----:B------:R-:W-:Y:S02]  /*6d60*/  IMAD.MOV.U32 R113, RZ, RZ, R114 ;  /* 0x000000ffff717224 */ /* 0x000fe400078e0072 */
        /* <DEDUP_REMOVED lines=14> */
[----:B------:R3:W5:Y:S01]  /*6e50*/  LDL.LU R226, [R1+0x9c] ;  /* 0x00009c0001e27983 */ /* 0x0007620000300800 */
[----:B------:R-:W-:Y:S01]  /*6e60*/  IMAD.MOV.U32 R16, RZ, RZ, R17 ;  /* 0x000000ffff107224 */ /* 0x000fe200078e0011 */
[----:B------:R-:W-:Y:S01]  /*6e70*/  MOV R17, R18 ;  /* 0x0000001200117202 */ /* 0x000fe20000000f00 */
[----:B------:R-:W-:Y:S01]  /*6e80*/  IMAD.MOV.U32 R18, RZ, RZ, R19 ;  /* 0x000000ffff127224 */ /* 0x000fe200078e0013 */
[----:B------:R-:W1:Y:S01]  /*6e90*/  LDSM.16.MT88.4 R8, [R217+0x2000] ;  /* 0x00200000d908783b */ /* 0x000e620000004200 */
[----:B------:R-:W-:Y:S01]  /*6ea0*/  IMAD.MOV.U32 R19, RZ, RZ, R23 ;  /* 0x000000ffff137224 */ /* 0x000fe200078e0017 */
[----:B------:R-:W-:Y:S01]  /*6eb0*/  MOV R23, R252 ;  /* 0x000000fc00177202 */ /* 0x000fe20000000f00 */
[----:B------:R-:W-:Y:S01]  /*6ec0*/  FFMA.FTZ R4, R113, c[0x0][0x2d0], -R0 ;  /* 0x0000b40071047a23 */ /* 0x000fe20000010800 */
[----:B------:R2:W-:Y:S01]  /*6ed0*/  MUFU.EX2 R252, R3 ;  /* 0x0000000300fc7308 */ /* 0x0005e20000000800 */
[----:B------:R-:W-:-:S02]  /*6ee0*/  IMAD.MOV.U32 R113, RZ, RZ, R114 ;  /* 0x000000ffff717224 */ /* 0x000fc400078e0072 */
[----:B------:R-:W-:Y:S02]  /*6ef0*/  FADD.FTZ R5, R222, R135 ;  /* 0x00000087de057221 */ /* 0x000fe40000010000 */
[--C-:B------:R-:W-:Y:S02]  /*6f00*/  FFMA.FTZ R25, R25, c[0x0][0x2d0], -R2.reuse ;  /* 0x0000b40019197a23 */ /* 0x100fe40000010802 */
[----:B------:R-:W-:Y:S01]  /*6f10*/  FFMA.FTZ R22, R22, c[0x0][0x2d0], -R2 ;  /* 0x0000b40016167a23 */ /* 0x000fe20000010802 */
[----:B----4-:R-:W-:Y:S01]  /*6f20*/  F2FP.PACK_AB R6, R130, R128 ;  /* 0x000000808206723e */ /* 0x010fe200000000ff */
[----:B------:R-:W-:Y:S01]  /*6f30*/  IMAD.MOV.U32 R114, RZ, RZ, R115 ;  /* 0x000000ffff727224 */ /* 0x000fe200078e0073 */
[----:B------:R-:W-:Y:S01]  /*6f40*/  MOV R115, R156 ;  /* 0x0000009c00737202 */ /* 0x000fe20000000f00 */
[----:B------:R-:W-:Y:S01]  /*6f50*/  IMAD.MOV.U32 R156, RZ, RZ, R157 ;  /* 0x000000ffff9c7224 */ /* 0x000fe200078e009d */
[----:B------:R-:W4:Y:S01]  /*6f60*/  LDSM.16.MT88.4 R12, [R221+0x2000] ;  /* 0x00200000dd0c783b */ /* 0x000f220000004200 */
[----:B--2---:R-:W-:-:S02]  /*6f70*/  FFMA.FTZ R3, R225, c[0x0][0x2d0], -R0 ;  /* 0x0000b400e1037a23 */ /* 0x004fc40000010800 */
[----:B------:R-:W-:Y:S01]  /*6f80*/  IMAD.MOV.U32 R157, RZ, RZ, R158 ;  /* 0x000000ffff9d7224 */ /* 0x000fe200078e009e */
[----:B------:R3:W5:Y:S01]  /*6f90*/  LDL.LU R225, [R1+0x98] ;  /* 0x0000980001e17983 */ /* 0x0007620000300800 */
[----:B------:R2:W-:Y:S01]  /*6fa0*/  MUFU.EX2 R129, R3 ;  /* 0x0000000300817308 */ /* 0x0005e20000000800 */
[----:B------:R-:W-:Y:S01]  /*6fb0*/  MOV R158, R159 ;  /* 0x0000009f009e7202 */ /* 0x000fe20000000f00 */
[----:B------:R-:W-:Y:S02]  /*6fc0*/  IMAD.MOV.U32 R159, RZ, RZ, R100 ;  /* 0x000000ffff9f7224 */ /* 0x000fe400078e0064 */
[----:B------:R-:W-:Y:S01]  /*6fd0*/  IMAD.MOV.U32 R100, RZ, RZ, R101 ;  /* 0x000000ffff647224 */ /* 0x000fe200078e0065 */
[----:B------:R-:W-:Y:S01]  /*6fe0*/  MOV R101, R102 ;  /* 0x0000006600657202 */ /* 0x000fe20000000f00 */
[----:B------:R-:W-:Y:S02]  /*6ff0*/  IMAD.MOV.U32 R102, RZ, RZ, R16 ;  /* 0x000000ffff667224 */ /* 0x000fe400078e0010 */
[----:B------:R-:W-:Y:S01]  /*7000*/  IMAD.MOV.U32 R16, RZ, RZ, R17 ;  /* 0x000000ffff107224 */ /* 0x000fe200078e0011 */
[----:B------:R-:W-:Y:S01]  /*7010*/  MOV R17, R18 ;  /* 0x0000001200117202 */ /* 0x000fe20000000f00 */
[----:B--2---:R-:W-:-:S02]  /*7020*/  FADD.FTZ R3, R113, R134 ;  /* 0x0000008671037221 */ /* 0x004fc40000010000 */
[----:B------:R-:W-:Y:S01]  /*7030*/  IMAD.MOV.U32 R113, RZ, RZ, R114 ;  /* 0x000000ffff717224 */ /* 0x000fe200078e0072 */
[----:B------:R-:W-:Y:S01]  /*7040*/  MOV R114, R115 ;  /* 0x0000007300727202 */ /* 0x000fe20000000f00 */
[----:B------:R-:W-:Y:S02]  /*7050*/  IMAD.MOV.U32 R115, RZ, RZ, R156 ;  /* 0x000000ffff737224 */ /* 0x000fe400078e009c */
        /* <DEDUP_REMOVED lines=12> */
[----:B------:R-:W-:Y:S01]  /*7120*/  IMAD.MOV.U32 R17, RZ, RZ, R18 ;  /* 0x000000ffff117224 */ /* 0x000fe200078e0012 */
[----:B------:R2:W1:Y:S01]  /*7130*/  MUFU.EX2 R131, R4 ;  /* 0x0000000400837308 */ /* 0x0004620000000800 */
[----:B------:R-:W-:Y:S01]  /*7140*/  IMAD.MOV.U32 R18, RZ, RZ, R19 ;  /* 0x000000ffff127224 */ /* 0x000fe200078e0013 */
[----:B------:R-:W-:Y:S01]  /*7150*/  MOV R19, R23 ;  /* 0x0000001700137202 */ /* 0x000fe20000000f00 */
[----:B------:R-:W-:Y:S01]  /*7160*/  IMAD.MOV.U32 R23, RZ, RZ, R24 ;  /* 0x000000ffff177224 */ /* 0x000fe200078e0018 */
[----:B------:R3:W5:Y:S01]  /*7170*/  LDL.LU R224, [R1+0x94] ;  /* 0x0000940001e07983 */ /* 0x0007620000300800 */
[----:B------:R-:W-:Y:S01]  /*7180*/  IMAD.MOV.U32 R24, RZ, RZ, R28 ;  /* 0x000000ffff187224 */ /* 0x000fe200078e001c */
[----:B------:R-:W-:Y:S01]  /*7190*/  MOV R28, R29 ;  /* 0x0000001d001c7202 */ /* 0x000fe20000000f00 */
[----:B------:R-:W-:-:S02]  /*71a0*/  IMAD.MOV.U32 R29, RZ, RZ, R30 ;  /* 0x000000ffff1d7224 */ /* 0x000fc400078e001e */
[----:B--2---:R-:W-:Y:S02]  /*71b0*/  FFMA.FTZ R4, R223, c[0x0][0x2d0], -R0 ;  /* 0x0000b400df047a23 */ /* 0x004fe40000010800 */
[----:B------:R3:W5:Y:S04]  /*71c0*/  LDL.LU R223, [R1+0x90] ;  /* 0x0000900001df7983 */ /* 0x0007680000300800 */
[----:B------:R3:W5:Y:S04]  /*71d0*/  LDL.LU R222, [R1+0x8c] ;  /* 0x00008c0001de7983 */ /* 0x0007680000300800 */
[----:B------:R-:W2:Y:S01]  /*71e0*/  LDL.LU R30, [R1+0x38] ;  /* 0x00003800011e7983 */ /* 0x000ea20000300800 */
[----:B------:R-:W-:Y:S01]  /*71f0*/  IMAD.MOV.U32 R112, RZ, RZ, R113 ;  /* 0x000000ffff707224 */ /* 0x000fe200078e0071 */
[----:B------:R-:W-:Y:S01]  /*7200*/  MOV R113, R114 ;  /* 0x0000007200717202 */ /* 0x000fe20000000f00 */
[----:B------:R-:W-:-:S02]  /*7210*/  IMAD.MOV.U32 R114, RZ, RZ, R115 ;  /* 0x000000ffff727224 */ /* 0x000fc400078e0073 */
[----:B------:R-:W-:Y:S01]  /*7220*/  IMAD.MOV.U32 R115, RZ, RZ, R156 ;  /* 0x000000ffff737224 */ /* 0x000fe200078e009c */
[----:B------:R-:W-:Y:S01]  /*7230*/  MOV R156, R157 ;  /* 0x0000009d009c7202 */ /* 0x000fe20000000f00 */
[----:B------:R-:W-:Y:S01]  /*7240*/  IMAD.MOV.U32 R157, RZ, RZ, R158 ;  /* 0x000000ffff9d7224 */ /* 0x000fe200078e009e */
[----:B------:R-:W-:Y:S01]  /*7250*/  MOV R155, R112 ;  /* 0x00000070009b7202 */ /* 0x000fe20000000f00 */
[----:B------:R-:W-:Y:S01]  /*7260*/  IMAD.MOV.U32 R158, RZ, RZ, R159 ;  /* 0x000000ffff9e7224 */ /* 0x000fe200078e009f */
[----:B------:R1:W1:Y:S01]  /*7270*/  MUFU.EX2 R134, R4 ;  /* 0x0000000400867308 */ /* 0x0002620000000800 */
[----:B------:R-:W-:Y:S01]  /*7280*/  IMAD.MOV.U32 R112, RZ, RZ, R113 ;  /* 0x000000ffff707224 */ /* 0x000fe200078e0071 */
[----:B------:R-:W-:Y:S01]  /*7290*/  MOV R159, R100 ;  /* 0x00000064009f7202 */ /* 0x000fe20000000f00 */
        /* <DEDUP_REMOVED lines=15> */
[----:B------:R-:W-:Y:S02]  /*7390*/  IMAD.MOV.U32 R23, RZ, RZ, R24 ;  /* 0x000000ffff177224 */ /* 0x000fe400078e0018 */
[----:B------:R-:W-:Y:S02]  /*73a0*/  IMAD.MOV.U32 R101, RZ, RZ, R102 ;  /* 0x000000ffff657224 */ /* 0x000fe400078e0066 */
[----:B------:R-:W-:Y:S01]  /*73b0*/  IMAD.MOV.U32 R102, RZ, RZ, R16 ;  /* 0x000000ffff667224 */ /* 0x000fe200078e0010 */
[----:B------:R-:W-:Y:S01]  /*73c0*/  MOV R16, R17 ;  /* 0x0000001100107202 */ /* 0x000fe20000000f00 */
[----:B------:R-:W-:-:S02]  /*73d0*/  IMAD.MOV.U32 R17, RZ, RZ, R18 ;  /* 0x000000ffff117224 */ /* 0x000fc400078e0012 */
[----:B------:R-:W-:Y:S01]  /*73e0*/  IMAD.MOV.U32 R18, RZ, RZ, R19 ;  /* 0x000000ffff127224 */ /* 0x000fe200078e0013 */
[----:B------:R-:W-:Y:S01]  /*73f0*/  MOV R19, R23 ;  /* 0x0000001700137202 */ /* 0x000fe20000000f00 */
[--C-:B------:R-:W-:Y:S02]  /*7400*/  FFMA.FTZ R24, R219, c[0x0][0x2d0], -R2.reuse ;  /* 0x0000b400db187a23 */ /* 0x100fe40000010802 */
[----:B------:R-:W-:Y:S01]  /*7410*/  FFMA.FTZ R23, R216, c[0x0][0x2d0], -R2 ;  /* 0x0000b400d8177a23 */ /* 0x000fe20000010802 */
[----:B-1----:R-:W-:Y:S01]  /*7420*/  F2FP.PACK_AB R4, R152, R124 ;  /* 0x0000007c9804723e */ /* 0x002fe200000000ff */
[----:B------:R-:W-:Y:S01]  /*7430*/  FADD.FTZ R2, R112, R5 ;  /* 0x0000000570027221 */ /* 0x000fe20000010000 */
[----:B------:R-:W-:Y:S01]  /*7440*/  F2FP.PACK_AB R5, R131, R252 ;  /* 0x000000fc8305723e */ /* 0x000fe200000000ff */
[----:B------:R-:W-:Y:S01]  /*7450*/  FADD.FTZ R3, R155, R3 ;  /* 0x000000039b037221 */ /* 0x000fe20000010000 */
[----:B------:R-:W-:Y:S01]  /*7460*/  F2FP.PACK_AB R7, R134, R129 ;  /* 0x000000818607723e */ /* 0x000fe200000000ff */
[----:B------:R-:W-:-:S02]  /*7470*/  FFMA.FTZ R21, R21, c[0x0][0x2d0], -R0 ;  /* 0x0000b40015157a23 */ /* 0x000fc40000010800 */
[--C-:B------:R-:W-:Y:S02]  /*7480*/  FFMA.FTZ R20, R20, c[0x0][0x2d0], -R0.reuse ;  /* 0x0000b40014147a23 */ /* 0x100fe40000010800 */
[--C-:B------:R-:W-:Y:S02]  /*7490*/  FFMA.FTZ R26, R26, c[0x0][0x2d0], -R0.reuse ;  /* 0x0000b4001a1a7a23 */ /* 0x100fe40000010800 */
[----:B------:R-:W-:Y:S01]  /*74a0*/  FFMA.FTZ R27, R27, c[0x0][0x2d0], -R0 ;  /* 0x0000b4001b1b7a23 */ /* 0x000fe20000010800 */
[----:B------:R-:W-:Y:S01]  /*74b0*/  MOV R112, R100 ;  /* 0x0000006400707202 */ /* 0x000fe20000000f00 */
[----:B------:R-:W-:Y:S01]  /*74c0*/  FADD.FTZ R0, R113, R3 ;  /* 0x0000000371007221 */ /* 0x000fe20000010000 */
[----:B------:R-:W-:Y:S01]  /*74d0*/  MOV R126, R157 ;  /* 0x0000009d007e7202 */ /* 0x000fe20000000f00 */
[----:B------:R-:W-:Y:S01]  /*74e0*/  FADD.FTZ R2, R114, R2 ;  /* 0x0000000272027221 */ /* 0x000fe20000010000 */
[----:B------:R-:W-:Y:S01]  /*74f0*/  MOV R137, R103 ;  /* 0x0000006700897202 */ /* 0x000fe20000000f00 */
[----:B------:R-:W-:Y:S01]  /*7500*/  IMAD.MOV.U32 R155, RZ, RZ, R159 ;  /* 0x000000ffff9b7224 */ /* 0x000fe200078e009f */
[----:B------:R-:W-:Y:S01]  /*7510*/  MOV R159, R28 ;  /* 0x0000001c009f7202 */ /* 0x000fe20000000f00 */
        /* <DEDUP_REMOVED lines=9> */
[----:B------:R-:W-:Y:S01]  /*75b0*/  MOV R115, R16 ;  /* 0x0000001000737202 */ /* 0x000fe20000000f00 */
[----:B------:R-:W-:Y:S01]  /*75c0*/  IMAD.MOV.U32 R153, RZ, RZ, R156 ;  /* 0x000000ffff997224 */ /* 0x000fe200078e009c */
[----:B------:R3:W5:Y:S01]  /*75d0*/  LDL.LU R219, [R1+0x88] ;  /* 0x0000880001db7983 */ /* 0x0007620000300800 */
[----:B------:R-:W-:-:S02]  /*75e0*/  IMAD.MOV.U32 R127, RZ, RZ, R158 ;  /* 0x000000ffff7f7224 */ /* 0x000fc400078e009e */
[----:B------:R-:W-:Y:S02]  /*75f0*/  IMAD.MOV.U32 R156, RZ, RZ, R17 ;  /* 0x000000ffff9c7224 */ /* 0x000fe400078e0011 */
[----:B------:R-:W-:Y:S01]  /*7600*/  IMAD.MOV.U32 R135, RZ, RZ, R100 ;  /* 0x000000ffff877224 */ /* 0x000fe200078e0064 */
[----:B------:R-:W-:Y:S01]  /*7610*/  MOV R145, R126 ;  /* 0x0000007e00917202 */ /* 0x000fe20000000f00 */
[----:B------:R-:W-:Y:S01]  /*7620*/  IMAD.MOV.U32 R158, RZ, RZ, R19 ;  /* 0x000000ffff9e7224 */ /* 0x000fe200078e0013 */
[----:B------:R-:W-:Y:S01]  /*7630*/  MOV R121, R157 ;  /* 0x0000009d00797202 */ /* 0x000fe20000000f00 */
[----:B------:R-:W1:Y:S01]  /*7640*/  LDSM.16.MT88.4 R16, [R218+0x2000] ;  /* 0x00200000da10783b */ /* 0x000e620000004200 */
[----:B------:R-:W-:Y:S02]  /*7650*/  IMAD.MOV.U32 R144, RZ, RZ, R127 ;  /* 0x000000ffff907224 */ /* 0x000fe400078e007f */
        /* <DEDUP_REMOVED lines=8> */
[C---:B----4-:R-:W-:Y:S01]  /*76e0*/  HMMA.16816.F32 R156, R4.reuse, R12, R188 ;  /* 0x0000000c049c723c */ /* 0x050fe200000018bc */
[----:B------:R-:W-:Y:S01]  /*76f0*/  IMAD.MOV.U32 R147, RZ, RZ, R112 ;  /* 0x000000ffff937224 */ /* 0x000fe200078e0070 */
[----:B------:R-:W-:Y:S01]  /*7700*/  MOV R146, R155 ;  /* 0x0000009b00927202 */ /* 0x000fe20000000f00 */
[----:B------:R-:W-:Y:S01]  /*7710*/  IMAD.MOV.U32 R123, RZ, RZ, R114 ;  /* 0x000000ffff7b7224 */ /* 0x000fe200078e0072 */
[----:B------:R3:W5:Y:S04]  /*7720*/  LDL.LU R216, [R1+0x84] ;  /* 0x0000840001d87983 */ /* 0x0007680000300800 */
[C---:B------:R-:W-:Y:S01]  /*7730*/  HMMA.16816.F32 R92, R4.reuse, R14, R172 ;  /* 0x0000000e045c723c */ /* 0x040fe200000018ac */
[----:B------:R-:W4:Y:S07]  /*7740*/  LDSM.16.MT88.4 R12, [R218+0x5000] ;  /* 0x00500000da0c783b */ /* 0x000f2e0000004200 */
[C---:B-1----:R-:W-:Y:S08]  /*7750*/  HMMA.16816.F32 R148, R4.reuse, R16, R212 ;  /* 0x000000100494723c */ /* 0x042ff000000018d4 */
[C---:B------:R-:W-:Y:S01]  /*7760*/  HMMA.16816.F32 R116, R4.reuse, R18, R208 ;  /* 0x000000120474723c */ /* 0x040fe200000018d0 */
[----:B------:R-:W1:Y:S07]  /*7770*/  LDSM.16.MT88.4 R16, [R217+0x5000] ;  /* 0x00500000d910783b */ /* 0x000e6e0000004200 */
[C---:B----4-:R-:W-:Y:S11]  /*7780*/  HMMA.16816.F32 R180, R4.reuse, R12, R180 ;  /* 0x0000000c04b4723c */ /* 0x050ff600000018b4 */
[----:B------:R-:W-:Y:S05]  /*7790*/  @!UPT UIADD3 URZ, URZ, URZ, URZ ;  /* 0x0000003f3f3ff290 */ /* 0x000fea000fffe03f */
[----:B------:R-:W-:Y:S01]  /*77a0*/  MOV R204, R117 ;  /* 0x0000007500cc7202 */ /* 0x000fe20000000f00 */
[C---:B-1----:R-:W-:Y:S08]  /*77b0*/  HMMA.16816.F32 R172, R4.reuse, R16, R200 ;  /* 0x0000001004ac723c */ /* 0x042ff000000018c8 */
[----:B------:R-:W-:Y:S01]  /*77c0*/  HMMA.16816.F32 R112, R4, R18, R192 ;  /* 0x000000120470723c */ /* 0x000fe200000018c0 */
[----:B------:R-:W-:Y:S01]  /*77d0*/  LDSM.16.MT88.4 R16, [R220+0x5000] ;  /* 0x00500000dc10783b */ /* 0x000fe20000004200 */
[----:B--2---:R-:W-:-:S06]  /*77e0*/  MOV R101, R30 ;  /* 0x0000001e00657202 */ /* 0x004fcc0000000f00 */
[----:B------:R-:W-:Y:S01]  /*77f0*/  HMMA.16816.F32 R28, R4, R10, R196 ;  /* 0x0000000a041c723c */ /* 0x000fe200000018c4 */
[----:B------:R-:W1:Y:S01]  /*7800*/  LDSM.16.MT88.4 R8, [R220+0x2000] ;  /* 0x00200000dc08783b */ /* 0x000e620000004200 */
[----:B------:R-:W-:-:S06]  /*7810*/  MOV R136, R101 ;  /* 0x0000006500887202 */ /* 0x000fcc0000000f00 */
[C---:B-1----:R-:W-:Y:S08]  /*7820*/  HMMA.16816.F32 R164, R4.reuse, R8, R164 ;  /* 0x0000000804a4723c */ /* 0x042ff000000018a4 */
[----:B------:R-:W-:Y:S01]  /*7830*/  HMMA.16816.F32 R100, R4, R10, R160 ;  /* 0x0000000a0464723c */ /* 0x000fe200000018a0 */
[----:B------:R-:W1:Y:S01]  /*7840*/  LDSM.16.MT88.4 R8, [R221+0x5000] ;  /* 0x00500000dd08783b */ /* 0x000e620000004200 */
[----:B------:R-:W-:Y:S01]  /*7850*/  IMAD.MOV.U32 R198, RZ, RZ, R118 ;  /* 0x000000ffffc67224 */ /* 0x000fe200078e0076 */
[----:B------:R-:W-:Y:S01]  /*7860*/  MOV R197, R119 ;  /* 0x0000007700c57202 */ /* 0x000fe20000000f00 */
[----:B------:R-:W-:-:S04]  /*7870*/  IMAD.MOV.U32 R196, RZ, RZ, R116 ;  /* 0x000000ffffc47224 */ /* 0x000fc800078e0074 */
[C---:B------:R-:W-:Y:S01]  /*7880*/  HMMA.16816.F32 R116, R4.reuse, R14, R184 ;  /* 0x0000000e0474723c */ /* 0x040fe200000018b8 */
[----:B------:R-:W2:Y:S07]  /*7890*/  LDSM.16.MT88.4 R12, [R217+0x8000] ;  /* 0x00800000d90c783b */ /* 0x000eae0000004200 */
[C---:B-1----:R-:W-:Y:S08]  /*78a0*/  HMMA.16816.F32 R176, R4.reuse, R8, R176 ;  /* 0x0000000804b0723c */ /* 0x042ff000000018b0 */
[----:B------:R-:W-:Y:S11]  /*78b0*/  HMMA.16816.F32 R8, R4, R10, R108 ;  /* 0x0000000a0408723c */ /* 0x000ff6000000186c */
[----:B------:R-:W-:Y:S05]  /*78c0*/  @!UPT UIADD3 URZ, URZ, URZ, URZ ;  /* 0x0000003f3f3ff290 */ /* 0x000fea000fffe03f */
[----:B------:R-:W-:Y:S01]  /*78d0*/  IMAD.MOV.U32 R162, RZ, RZ, R176 ;  /* 0x000000ffffa27224 */ /* 0x000fe200078e00b0 */
[----:B------:R-:W-:Y:S01]  /*78e0*/  MOV R161, R177 ;  /* 0x000000b100a17202 */ /* 0x000fe20000000f00 */
[----:B------:R-:W-:-:S06]  /*78f0*/  IMAD.MOV.U32 R160, RZ, RZ, R178 ;  /* 0x000000ffffa07224 */ /* 0x000fcc00078e00b2 */
[----:B------:R-:W-:Y:S01]  /*7900*/  IMAD.MOV.U32 R178, RZ, RZ, R8 ;  /* 0x000000ffffb27224 */ /* 0x000fe200078e0008 */
[----:B------:R-:W-:Y:S01]  /*7910*/  MOV R177, R9 ;  /* 0x0000000900b17202 */ /* 0x000fe20000000f00 */
[----:B------:R-:W-:Y:S01]  /*7920*/  IMAD.MOV.U32 R176, RZ, RZ, R10 ;  /* 0x000000ffffb07224 */ /* 0x000fe200078e000a */
[----:B------:R-:W-:Y:S02]  /*7930*/  MOV R163, R11 ;  /* 0x0000000b00a37202 */ /* 0x000fe40000000f00 */
[----:B------:R-:W1:Y:S01]  /*7940*/  LDSM.16.MT88.4 R8, [R218+0x8000] ;  /* 0x00800000da08783b */ /* 0x000e620000004200 */
[----:B------:R-:W-:Y:S01]  /*7950*/  IMAD.MOV.U32 R199, RZ, RZ, R206 ;  /* 0x000000ffffc77224 */ /* 0x000fe200078e00ce */
[----:B------:R-:W-:Y:S01]  /*7960*/  MOV R214, R207 ;  /* 0x000000cf00d67202 */ /* 0x000fe20000000f00 */
[----:B------:R-:W-:Y:S01]  /*7970*/  IMAD.MOV.U32 R207, RZ, RZ, R154 ;  /* 0x000000ffffcf7224 */ /* 0x000fe200078e009a */
[----:B------:R-:W-:Y:S01]  /*7980*/  MOV R206, R152 ;  /* 0x0000009800ce7202 */ /* 0x000fe20000000f00 */
[----:B------:R-:W-:Y:S01]  /*7990*/  IMAD.MOV.U32 R205, RZ, RZ, R131 ;  /* 0x000000ffffcd7224 */ /* 0x000fe200078e0083 */
[----:B------:R-:W-:Y:S01]  /*79a0*/  MOV R155, R179 ;  /* 0x000000b3009b7202 */ /* 0x000fe20000000f00 */
[----:B------:R-:W-:Y:S01]  /*79b0*/  HMMA.16816.F32 R108, R4, R16, R168 ;  /* 0x00000010046c723c */ /* 0x000fe200000018a8 */
[----:B------:R-:W-:-:S06]  /*79c0*/  MOV R179, R204 ;  /* 0x000000cc00b37202 */ /* 0x000fcc0000000f00 */
[----:B------:R-:W-:Y:S01]  /*79d0*/  MOV R170, R205 ;  /* 0x000000cd00aa7202 */ /* 0x000fe20000000f00 */
[C---:B------:R-:W-:Y:S01]  /*79e0*/  HMMA.16816.F32 R208, R4.reuse, R18, R104 ;  /* 0x0000001204d0723c */ /* 0x040fe20000001868 */
[----:B------:R-:W-:Y:S01]  /*79f0*/  IMAD.MOV.U32 R169, RZ, RZ, R206 ;  /* 0x000000ffffa97224 */ /* 0x000fe200078e00ce */
[----:B------:R-:W-:Y:S01]  /*7a00*/  MOV R168, R207 ;  /* 0x000000cf00a87202 */ /* 0x000fe20000000f00 */
[----:B------:R-:W4:Y:S05]  /*7a10*/  LDSM.16.MT88.4 R16, [R221+0x8000] ;  /* 0x00800000dd10783b */ /* 0x000f2a0000004200 */
[C---:B--2---:R-:W-:Y:S08]  /*7a20*/  HMMA.16816.F32 R204, R4.reuse, R12, R96 ;  /* 0x0000000c04cc723c */ /* 0x044ff00000001860 */
        /* <DEDUP_REMOVED lines=11> */
[C---:B----4-:R-:W-:Y:S07]  /*7ae0*/  HMMA.16816.F32 R40, R4.reuse, R16, R88 ;  /* 0x000000100428723c */ /* 0x050fee0000001858 */
[----:B------:R-:W-:Y:S01]  /*7af0*/  MOV R88, R123 ;  /* 0x0000007b00587202 */ /* 0x000fe20000000f00 */
[C---:B------:R-:W-:Y:S01]  /*7b00*/  HMMA.16816.F32 R188, R4.reuse, R18, R80 ;  /* 0x0000001204bc723c */ /* 0x040fe20000001850 */
[----:B------:R-:W-:Y:S07]  /*7b10*/  LDSM.16.MT88.4 R16, [R218+0xb000] ;  /* 0x00b00000da10783b */ /* 0x000fee0000004200 */
[C---:B--2---:R-:W-:Y:S08]  /*7b20*/  HMMA.16816.F32 R200, R4.reuse, R12, R72 ;  /* 0x0000000c04c8723c */ /* 0x044ff00000001848 */
[C---:B------:R-:W-:Y:S01]  /*7b30*/  HMMA.16816.F32 R120, R4.reuse, R14, R60 ;  /* 0x0000000e0478723c */ /* 0x040fe2000000183c */
[----:B------:R-:W2:Y:S07]  /*7b40*/  LDSM.16.MT88.4 R12, [R221+0xb000] ;  /* 0x00b00000dd0c783b */ /* 0x000eae0000004200 */
[C---:B-1----:R-:W-:Y:S08]  /*7b50*/  HMMA.16816.F32 R48, R4.reuse, R8, R48 ;  /* 0x000000080430723c */ /* 0x042ff00000001830 */
[----:B------:R-:W-:Y:S01]  /*7b60*/  HMMA.16816.F32 R36, R4, R10, R36 ;  /* 0x0000000a0424723c */ /* 0x000fe20000001824 */
[----:B------:R-:W1:Y:S01]  /*7b70*/  LDSM.16.MT88.4 R8, [R220+0xb000] ;  /* 0x00b00000dc08783b */ /* 0x000e620000004200 */
[----:B------:R-:W-:Y:S01]  /*7b80*/  MOV R83, R147 ;  /* 0x0000009300537202 */ /* 0x000fe20000000f00 */
[----:B------:R-:W-:Y:S01]  /*7b90*/  IMAD.MOV.U32 R144, RZ, RZ, R145 ;  /* 0x000000ffff907224 */ /* 0x000fe200078e0091 */
[----:B------:R-:W-:-:S03]  /*7ba0*/  MOV R145, R153 ;  /* 0x0000009900917202 */ /* 0x000fc60000000f00 */
[----:B------:R-:W-:Y:S01]  /*7bb0*/  FADD.FTZ R0, R83, R0 ;  /* 0x0000000053007221 */ /* 0x000fe20000010000 */
[----:B------:R-:W-:Y:S01]  /*7bc0*/  MOV R90, R145 ;  /* 0x00000091005a7202 */ /* 0x000fe20000000f00 */
[----:B------:R-:W-:Y:S01]  /*7bd0*/  IMAD.MOV.U32 R55, RZ, RZ, R199 ;  /* 0x000000ffff377224 */ /* 0x000fe200078e00c7 */
[----:B------:R-:W-:Y:S01]  /*7be0*/  MOV R154, R108 ;  /* 0x0000006c009a7202 */ /* 0x000fe20000000f00 */
[----:B------:R-:W-:Y:S01]  /*7bf0*/  FADD.FTZ R0, R88, R0 ;  /* 0x0000000058007221 */ /* 0x000fe20000010000 */
[----:B------:R-:W-:Y:S01]  /*7c00*/  MOV R152, R110 ;  /* 0x0000006e00987202 */ /* 0x000fe20000000f00 */
[----:B------:R-:W-:Y:S02]  /*7c10*/  IMAD.MOV.U32 R153, RZ, RZ, R109 ;  /* 0x000000ffff997224 */ /* 0x000fe400078e006d */
[----:B------:R-:W-:Y:S02]  /*7c20*/  FADD.FTZ R3, R3, R2 ;  /* 0x0000000203037221 */ /* 0x000fe40000010000 */
[----:B------:R-:W-:Y:S01]  /*7c30*/  FADD.FTZ R2, R90, R0 ;  /* 0x000000005a027221 */ /* 0x000fe20000010000 */
[----:B------:R-:W-:Y:S01]  /*7c40*/  MOV R90, R55 ;  /* 0x00000037005a7202 */ /* 0x000fe20000000f00 */
[----:B------:R-:W-:Y:S01]  /*7c50*/  IMAD.MOV.U32 R55, RZ, RZ, R155 ;  /* 0x000000ffff377224 */ /* 0x000fe200078e009b */
[----:B------:R-:W-:Y:S01]  /*7c60*/  MOV R72, R154 ;  /* 0x0000009a00487202 */ /* 0x000fe20000000f00 */
[----:B------:R-:W-:Y:S01]  /*7c70*/  IMAD.MOV.U32 R73, RZ, RZ, R153 ;  /* 0x000000ffff497224 */ /* 0x000fe200078e0099 */
[----:B------:R-:W-:Y:S01]  /*7c80*/  MOV R74, R152 ;  /* 0x00000098004a7202 */ /* 0x000fe20000000f00 */
[----:B------:R-:W-:Y:S01]  /*7c90*/  IMAD.MOV.U32 R83, RZ, RZ, R170 ;  /* 0x000000ffff537224 */ /* 0x000fe200078e00aa */
[----:B------:R-:W4:Y:S01]  /*7ca0*/  LDSM.16.MT88.4 R152, [R218+0x2800] ;  /* 0x00280000da98783b */ /* 0x000f220000004200 */
[----:B------:R-:W-:Y:S01]  /*7cb0*/  MOV R80, R130 ;  /* 0x0000008200507202 */ /* 0x000fe20000000f00 */
[----:B------:R-:W-:Y:S01]  /*7cc0*/  IMAD.MOV.U32 R81, RZ, RZ, R129 ;  /* 0x000000ffff517224 */ /* 0x000fe200078e0081 */
[----:B------:R-:W-:Y:S01]  /*7cd0*/  MOV R82, R128 ;  /* 0x0000008000527202 */ /* 0x000fe20000000f00 */
[----:B------:R-:W-:Y:S01]  /*7ce0*/  IMAD.MOV.U32 R186, RZ, RZ, R215 ;  /* 0x000000ffffba7224 */ /* 0x000fe200078e00d7 */
[----:B------:R-:W-:Y:S01]  /*7cf0*/  MOV R187, R214 ;  /* 0x000000d600bb7202 */ /* 0x000fe20000000f00 */
[----:B------:R-:W-:Y:S01]  /*7d00*/  IMAD.MOV.U32 R89, RZ, RZ, R144 ;  /* 0x000000ffff597224 */ /* 0x000fe200078e0090 */
[C---:B--2---:R-:W-:Y:S01]  /*7d10*/  HMMA.16816.F32 R212, R4.reuse, R14, R56 ;  /* 0x0000000e04d4723c */ /* 0x044fe20000001838 */
[----:B------:R-:W-:Y:S01]  /*7d20*/  IMAD.MOV.U32 R91, RZ, RZ, R146 ;  /* 0x000000ffff5b7224 */ /* 0x000fe200078e0092 */
[----:B------:R-:W-:Y:S01]  /*7d30*/  MOV R185, R197 ;  /* 0x000000c500b97202 */ /* 0x000fe20000000f00 */
[----:B------:R-:W-:Y:S01]  /*7d40*/  IMAD.MOV.U32 R184, RZ, RZ, R198 ;  /* 0x000000ffffb87224 */ /* 0x000fe200078e00c6 */
[----:B------:R-:W-:Y:S01]  /*7d50*/  MOV R65, R137 ;  /* 0x0000008900417202 */ /* 0x000fe20000000f00 */
[----:B------:R-:W-:Y:S01]  /*7d60*/  IMAD.MOV.U32 R171, RZ, RZ, R196 ;  /* 0x000000ffffab7224 */ /* 0x000fe200078e00c4 */
[----:B------:R-:W-:Y:S01]  /*7d70*/  MOV R67, R139 ;  /* 0x0000008b00437202 */ /* 0x000fe20000000f00 */
[----:B------:R-:W-:Y:S01]  /*7d80*/  IMAD.MOV.U32 R64, RZ, RZ, R136 ;  /* 0x000000ffff407224 */ /* 0x000fe200078e0088 */
[----:B------:R-:W2:Y:S01]  /*7d90*/  LDSM.16.MT88.4 R144, [R217+0x2800] ;  /* 0x00280000d990783b */ /* 0x000ea20000004200 */
[----:B------:R-:W-:Y:S01]  /*7da0*/  IMAD.MOV.U32 R66, RZ, RZ, R138 ;  /* 0x000000ffff427224 */ /* 0x000fe200078e008a */
[C---:B------:R-:W-:Y:S02]  /*7db0*/  HMMA.16816.F32 R196, R4.reuse, R12, R68 ;  /* 0x0000000c04c4723c */ /* 0x040fe40000001844 */
[----:B------:R-:W2:Y:S05]  /*7dc0*/  LDSM.16.MT88.4 R56, [R221+0x5800] ;  /* 0x00580000dd38783b */ /* 0x000eaa0000004200 */
[----:B------:R-:W-:Y:S01]  /*7dd0*/  IMAD.MOV.U32 R70, RZ, RZ, R80 ;  /* 0x000000ffff467224 */ /* 0x000fe200078e0050 */
[----:B------:R-:W-:Y:S01]  /*7de0*/  HMMA.16816.F32 R136, R4, R18, R76 ;  /* 0x000000120488723c */ /* 0x000fe2000000184c */
[----:B------:R-:W-:-:S06]  /*7df0*/  MOV R71, R81 ;  /* 0x0000005100477202 */ /* 0x000fcc0000000f00 */
[----:B------:R-:W-:Y:S01]  /*7e00*/  IMAD.MOV.U32 R18, RZ, RZ, R82 ;  /* 0x000000ffff127224 */ /* 0x000fe200078e0052 */
[----:B------:R-:W-:Y:S02]  /*7e10*/  MOV R19, R83 ;  /* 0x0000005300137202 */ /* 0x000fe40000000f00 */
[----:B------:R-:W2:Y:S01]  /*7e20*/  LDSM.16.MT88.4 R80, [R218+0x8800] ;  /* 0x00880000da50783b */ /* 0x000ea20000004200 */
[----:B------:R-:W-:Y:S01]  /*7e30*/  IMAD.MOV.U32 R131, RZ, RZ, R111 ;  /* 0x000000ffff837224 */ /* 0x000fe200078e006f */
[C---:B-1----:R-:W-:Y:S01]  /*7e40*/  HMMA.16816.F32 R44, R4.reuse, R8, R44 ;  /* 0x00000008042c723c */ /* 0x042fe2000000182c */
[----:B------:R-:W-:Y:S07]  /*7e50*/  MUFU.EX2 R12, R23 ;  /* 0x00000017000c7308 */ /* 0x000fee0000000800 */
[C---:B------:R-:W-:Y:S01]  /*7e60*/  HMMA.16816.F32 R108, R4.reuse, R16, R84 ;  /* 0x00000010046c723c */ /* 0x040fe20000001854 */
[----:B------:R-:W-:Y:S07]  /*7e70*/  MUFU.EX2 R13, R22 ;  /* 0x00000016000d7308 */ /* 0x000fee0000000800 */
[----:B------:R-:W-:Y:S01]  /*7e80*/  HMMA.16816.F32 R32, R4, R10, R32 ;  /* 0x0000000a0420723c */ /* 0x000fe20000001820 */
[----:B------:R-:W-:Y:S08]  /*7e90*/  MUFU.EX2 R10, R25 ;  /* 0x00000019000a7308 */ /* 0x000ff00000000800 */
[----:B------:R-:W1:Y:S08]  /*7ea0*/  MUFU.EX2 R11, R24 ;  /* 0x00000018000b7308 */ /* 0x000e700000000800 */
[----:B------:R-:W-:Y:S08]  /*7eb0*/  MUFU.EX2 R6, R21 ;  /* 0x0000001500067308 */ /* 0x000ff00000000800 */
[----:B------:R-:W1:Y:S08]  /*7ec0*/  MUFU.EX2 R8, R20 ;  /* 0x0000001400087308 */ /* 0x000e700000000800 */
[----:B------:R-:W-:Y:S08]  /*7ed0*/  MUFU.EX2 R9, R26 ;  /* 0x0000001a00097308 */ /* 0x000ff00000000800 */
[----:B------:R-:W2:Y:S01]  /*7ee0*/  MUFU.EX2 R7, R27 ;  /* 0x0000001b00077308 */ /* 0x000ea20000000800 */
[----:B------:R-:W-:Y:S01]  /*7ef0*/  FADD.FTZ R3, R89, R3 ;  /* 0x0000000359037221 */ /* 0x000fe20000010000 */
[----:B------:R-:W-:Y:S01]  /*7f00*/  MOV R60, R178 ;  /* 0x000000b2003c7202 */ /* 0x000fe20000000f00 */
[----:B------:R-:W-:Y:S01]  /*7f10*/  IMAD.MOV.U32 R75, RZ, RZ, R131 ;  /* 0x000000ffff4b7224 */ /* 0x000fe200078e0083 */
[----:B------:R-:W-:Y:S01]  /*7f20*/  MOV R62, R176 ;  /* 0x000000b0003e7202 */ /* 0x000fe20000000f00 */
[----:B------:R-:W-:Y:S01]  /*7f30*/  FADD.FTZ R0, R91, R3 ;  /* 0x000000035b007221 */ /* 0x000fe20000010000 */
[----:B-1----:R-:W-:Y:S01]  /*7f40*/  F2FP.PACK_AB R128, R11, R10 ;  /* 0x0000000a0b80723e */ /* 0x002fe200000000ff */
[----:B------:R-:W-:Y:S01]  /*7f50*/  IMAD.MOV.U32 R61, RZ, RZ, R177 ;  /* 0x000000ffff3d7224 */ /* 0x000fe200078e00b1 */
[----:B------:R-:W-:Y:S01]  /*7f60*/  F2FP.PACK_AB R129, R8, R6 ;  /* 0x000000060881723e */ /* 0x000fe200000000ff */
[----:B------:R-:W-:Y:S01]  /*7f70*/  IMAD.MOV.U32 R63, RZ, RZ, R163 ;  /* 0x000000ffff3f7224 */ /* 0x000fe200078e00a3 */
[----:B------:R-:W-:Y:S01]  /*7f80*/  F2FP.PACK_AB R130, R13, R12 ;  /* 0x0000000c0d82723e */ /* 0x000fe200000000ff */
[----:B------:R-:W-:Y:S01]  /*7f90*/  IMAD.MOV.U32 R77, RZ, RZ, R179 ;  /* 0x000000ffff4d7224 */ /* 0x000fe200078e00b3 */
[----:B------:R-:W-:Y:S01]  /*7fa0*/  MOV R76, R171 ;  /* 0x000000ab004c7202 */ /* 0x000fe20000000f00 */
[----:B------:R-:W-:Y:S01]  /*7fb0*/  IMAD.MOV.U32 R79, RZ, RZ, R185 ;  /* 0x000000ffff4f7224 */ /* 0x000fe200078e00b9 */
[----:B------:R-:W-:-:S02]  /*7fc0*/  MOV R78, R184 ;  /* 0x000000b8004e7202 */ /* 0x000fc40000000f00 */
[----:B--2---:R-:W-:Y:S01]  /*7fd0*/  F2FP.PACK_AB R131, R7, R9 ;  /* 0x000000090783723e */ /* 0x004fe200000000ff */
        /* <DEDUP_REMOVED lines=12> */
[C---:B----4-:R-:W-:Y:S01]  /*80a0*/  HMMA.16816.F32 R148, R128.reuse, R152, R148 ;  /* 0x000000988094723c */ /* 0x050fe20000001894 */
[----:B------:R-:W1:Y:S04]  /*80b0*/  LDSM.16.MT88.4 R160, [R221+0x2800] ;  /* 0x00280000dda0783b */ /* 0x000e680000004200 */
[----:B------:R-:W2:Y:S03]  /*80c0*/  LDSM.16.MT88.4 R176, [R217+0x5800] ;  /* 0x00580000d9b0783b */ /* 0x000ea60000004200 */
[----:B------:R-:W-:Y:S01]  /*80d0*/  HMMA.16816.F32 R152, R128, R154, R76 ;  /* 0x0000009a8098723c */ /* 0x000fe2000000184c */
[----:B------:R-:W-:Y:S01]  /*80e0*/  MOV R17, R65 ;  /* 0x0000004100117202 */ /* 0x000fe20000000f00 */
[----:B------:R-:W-:-:S02]  /*80f0*/  IMAD.MOV.U32 R84, RZ, RZ, R66 ;  /* 0x000000ffff547224 */ /* 0x000fc400078e0042 */
[----:B------:R-:W-:Y:S01]  /*8100*/  IMAD.MOV.U32 R86, RZ, RZ, R187 ;  /* 0x000000ffff567224 */ /* 0x000fe200078e00bb */
[----:B------:R-:W-:Y:S02]  /*8110*/  MOV R87, R186 ;  /* 0x000000ba00577202 */ /* 0x000fe40000000f00 */
[----:B------:R-:W-:Y:S01]  /*8120*/  MOV R85, R67 ;  /* 0x0000004300557202 */ /* 0x000fe20000000f00 */
[----:B------:R-:W-:Y:S01]  /*8130*/  IMAD.MOV.U32 R76, RZ, RZ, R88 ;  /* 0x000000ffff4c7224 */ /* 0x000fe200078e0058 */
[----:B------:R-:W-:Y:S01]  /*8140*/  MOV R77, R89 ;  /* 0x00000059004d7202 */ /* 0x000fe20000000f00 */
[----:B------:R-:W-:Y:S01]  /*8150*/  IMAD.MOV.U32 R78, RZ, RZ, R90 ;  /* 0x000000ffff4e7224 */ /* 0x000fe200078e005a */
[----:B------:R-:W-:Y:S01]  /*8160*/  MOV R79, R91 ;  /* 0x0000005b004f7202 */ /* 0x000fe20000000f00 */
[----:B------:R-:W-:Y:S01]  /*8170*/  HMMA.16816.F32 R140, R128, R144, R140 ;  /* 0x00000090808c723c */ /* 0x000fe2000000188c */
[----:B------:R-:W-:Y:S01]  /*8180*/  MOV R0, R77 ;  /* 0x0000004d00007202 */ /* 0x000fe20000000f00 */
[----:B------:R-:W-:Y:S01]  /*8190*/  IMAD.MOV.U32 R16, RZ, RZ, R64 ;  /* 0x000000ffff107224 */ /* 0x000fe200078e0040 */
[----:B------:R-:W-:-:S02]  /*81a0*/  MOV R27, R79 ;  /* 0x0000004f001b7202 */ /* 0x000fc40000000f00 */
[----:B------:R-:W-:Y:S01]  /*81b0*/  MOV R25, R71 ;  /* 0x0000004700197202 */ /* 0x000fe20000000f00 */
[----:B------:R-:W-:Y:S01]  /*81c0*/  IMAD.MOV.U32 R24, RZ, RZ, R18 ;  /* 0x000000ffff187224 */ /* 0x000fe200078e0012 */
[----:B------:R-:W-:Y:S01]  /*81d0*/  LDSM.16.MT88.4 R168, [R220+0x2800] ;  /* 0x00280000dca8783b */ /* 0x000fe20000004200 */
[C---:B------:R-:W-:Y:S01]  /*81e0*/  HMMA.16816.F32 R52, R128.reuse, R56, R52 ;  /* 0x000000388034723c */ /* 0x040fe20000001834 */
[----:B------:R-:W-:Y:S01]  /*81f0*/  MOV R4, R17 ;  /* 0x0000001100047202 */ /* 0x000fe20000000f00 */
[----:B------:R-:W-:Y:S01]  /*8200*/  IMAD.MOV.U32 R26, RZ, RZ, R84 ;  /* 0x000000ffff1a7224 */ /* 0x000fe200078e0054 */
[----:B------:R-:W-:Y:S01]  /*8210*/  LDSM.16.MT88.4 R184, [R218+0x5800] ;  /* 0x00580000dab8783b */ /* 0x000fe20000004200 */
[----:B------:R-:W-:Y:S01]  /*8220*/  IMAD.MOV.U32 R5, RZ, RZ, R86 ;  /* 0x000000ffff057224 */ /* 0x000fe200078e0056 */
[----:B------:R-:W-:Y:S01]  /*8230*/  MOV R61, R73 ;  /* 0x00000049003d7202 */ /* 0x000fe20000000f00 */
[----:B------:R-:W-:Y:S01]  /*8240*/  IMAD.MOV.U32 R60, RZ, RZ, R72 ;  /* 0x000000ffff3c7224 */ /* 0x000fe200078e0048 */
[----:B------:R-:W-:Y:S01]  /*8250*/  MOV R63, R75 ;  /* 0x0000004b003f7202 */ /* 0x000fe20000000f00 */
[----:B------:R-:W-:Y:S01]  /*8260*/  HMMA.16816.F32 R144, R128, R146, R28 ;  /* 0x000000928090723c */ /* 0x000fe2000000181c */
[----:B------:R-:W-:Y:S01]  /*8270*/  FADD.FTZ R0, R0, R3 ;  /* 0x0000000300007221 */ /* 0x000fe20000010000 */
[----:B------:R-:W-:Y:S01]  /*8280*/  LDSM.16.MT88.4 R64, [R220+0x5800] ;  /* 0x00580000dc40783b */ /* 0x000fe20000004200 */
[----:B------:R-:W-:-:S02]  /*8290*/  IMAD.MOV.U32 R62, RZ, RZ, R74 ;  /* 0x000000ffff3e7224 */ /* 0x000fc400078e004a */
[----:B------:R-:W-:Y:S01]  /*82a0*/  IMAD.MOV.U32 R14, RZ, RZ, R70 ;  /* 0x000000ffff0e7224 */ /* 0x000fe200078e0046 */
[----:B------:R-:W-:Y:S01]  /*82b0*/  LDSM.16.MT88.4 R72, [R217+0x8800] ;  /* 0x00880000d948783b */ /* 0x000fe20000004200 */
[----:B------:R-:W-:Y:S01]  /*82c0*/  IMAD.MOV.U32 R31, RZ, RZ, R78 ;  /* 0x000000ffff1f7224 */ /* 0x000fe200078e004e */
[----:B------:R-:W-:Y:S02]  /*82d0*/  HMMA.16816.F32 R56, R128, R58, R20 ;  /* 0x0000003a8038723c */ /* 0x000fe40000001814 */
[----:B------:R-:W-:Y:S05]  /*82e0*/  LDSM.16.MT88.4 R88, [R221+0x8800] ;  /* 0x00880000dd58783b */ /* 0x000fea0000004200 */
[----:B------:R-:W-:-:S02]  /*82f0*/  IMAD.MOV.U32 R22, RZ, RZ, R76 ;  /* 0x000000ffff167224 */ /* 0x000fc400078e004c */
[----:B------:R-:W-:Y:S01]  /*8300*/  HMMA.16816.F32 R76, R128, R80, R104 ;  /* 0x00000050804c723c */ /* 0x000fe20000001868 */
[----:B------:R-:W-:Y:S02]  /*8310*/  FADD.FTZ R2, R31, R2 ;  /* 0x000000021f027221 */ /* 0x000fe40000010000 */
[----:B------:R-:W-:Y:S01]  /*8320*/  FADD.FTZ R0, R27, R0 ;  /* 0x000000001b007221 */ /* 0x000fe20000010000 */
[----:B------:R-:W-:-:S04]  /*8330*/  MOV R20, R85 ;  /* 0x0000005500147202 */ /* 0x000fc80000000f00 */
[----:B------:R-:W-:Y:S01]  /*8340*/  HMMA.16816.F32 R80, R128, R82, R96 ;  /* 0x000000528050723c */ /* 0x000fe20000001860 */
[----:B------:R-:W4:Y:S01]  /*8350*/  LDSM.16.MT88.4 R96, [R220+0x8800] ;  /* 0x00880000dc60783b */ /* 0x000f220000004200 */
[----:B------:R-:W-:Y:S01]  /*8360*/  FADD.FTZ R4, R4, R2 ;  /* 0x0000000204047221 */ /* 0x000fe20000010000 */
[----:B------:R-:W-:Y:S01]  /*8370*/  MOV R21, R87 ;  /* 0x0000005700157202 */ /* 0x000fe20000000f00 */
[----:B------:R-:W-:Y:S01]  /*8380*/  FADD.FTZ R3, R26, R0 ;  /* 0x000000001a037221 */ /* 0x000fe20000010000 */
[----:B------:R-:W-:Y:S01]  /*8390*/  MOV R23, R19 ;  /* 0x0000001300177202 */ /* 0x000fe20000000f00 */
[----:B------:R-:W-:Y:S01]  /*83a0*/  FADD.FTZ R5, R5, R4 ;  /* 0x0000000405057221 */ /* 0x000fe20000010000 */
[----:B------:R-:W3:Y:S01]  /*83b0*/  LDSM.16.MT88.4 R104, [R217+0xb800] ;  /* 0x00b80000d968783b */ /* 0x000ee20000004200 */
[----:B------:R-:W-:-:S04]  /*83c0*/  @P3 IMAD.HI.U32 R2, R20, c[0x0][0x2c8], RZ ;  /* 0x0000b20014023a27 */ /* 0x000fc800078e00ff */
[----:B------:R-:W-:Y:S02]  /*83d0*/  FADD.FTZ R4, R21, R3 ;  /* 0x0000000315047221 */ /* 0x000fe40000010000 */
[----:B------:R-:W-:Y:S02]  /*83e0*/  FADD.FTZ R3, R125, R5 ;  /* 0x000000057d037221 */ /* 0x000fe40000010000 */
[----:B------:R-:W-:Y:S01]  /*83f0*/  IMAD.MOV.U32 R0, RZ, RZ, R20 ;  /* 0x000000ffff007224 */ /* 0x000fe200078e0014 */
[----:B------:R-:W-:Y:S01]  /*8400*/  @P3 SHF.R.U32.HI R0, RZ, c[0x0][0x2cc], R2 ;  /* 0x0000b300ff003a19 */ /* 0x000fe20000011602 */
[----:B------:R-:W-:Y:S02]  /*8410*/  FADD.FTZ R3, R127, R3 ;  /* 0x000000037f037221 */ /* 0x000fe40000010000 */
[----:B------:R-:W-:Y:S01]  /*8420*/  FADD.FTZ R2, R126, R4 ;  /* 0x000000047e027221 */ /* 0x000fe20000010000 */
[----:B------:R-:W-:Y:S01]  /*8430*/  MOV R4, c[0x0][0x168] ;  /* 0x00005a0000047a02 */ /* 0x000fe20000000f00 */
[----:B------:R-:W-:-:S02]  /*8440*/  FADD.FTZ R3, R252, R3 ;  /* 0x00000003fc037221 */ /* 0x000fc40000010000 */
[----:B------:R-:W-:Y:S01]  /*8450*/  FADD.FTZ R2, R124, R2 ;  /* 0x000000027c027221 */ /* 0x000fe20000010000 */
[----:B------:R-:W-:Y:S01]  /*8460*/  IADD3 R0, R0, c[0x0][0x1d0], -R4 ;  /* 0x0000740000007a10 */ /* 0x000fe20007ffe804 */
[----:B------:R-:W-:Y:S01]  /*8470*/  FADD.FTZ R3, R23, R3 ;  /* 0x0000000317037221 */ /* 0x000fe20000010000 */
[----:B-1----:R-:W-:Y:S01]  /*8480*/  HMMA.16816.F32 R156, R128, R160, R156 ;  /* 0x000000a0809c723c */ /* 0x002fe2000000189c */
[----:B------:R-:W-:Y:S02]  /*8490*/  FADD.FTZ R2, R22, R2 ;  /* 0x0000000216027221 */ /* 0x000fe40000010000 */
[----:B------:R-:W-:-:S05]  /*84a0*/  IMAD.HI R4, R0, 0x2aaaaaab, RZ ;  /* 0x2aaaaaab00047827 */ /* 0x000fca00078e02ff */
[C---:B------:R-:W-:Y:S01]  /*84b0*/  HMMA.16816.F32 R160, R128.reuse, R162, R92 ;  /* 0x000000a280a0723c */ /* 0x040fe2000000185c */
[----:B------:R-:W-:Y:S02]  /*84c0*/  FADD.FTZ R0, R25, R3 ;  /* 0x0000000319007221 */ /* 0x000fe40000010000 */
[----:B------:R-:W-:Y:S02]  /*84d0*/  IMAD.MOV.U32 R15, RZ, RZ, R16 ;  /* 0x000000ffff0f7224 */ /* 0x000fe400078e0010 */
[----:B------:R-:W-:Y:S01]  /*84e0*/  FADD.FTZ R2, R24, R2 ;  /* 0x0000000218027221 */ /* 0x000fe20000010000 */
[----:B------:R-:W-:Y:S02]  /*84f0*/  LDSM.16.MT88.4 R16, [R220+0xb800] ;  /* 0x00b80000dc10783b */ /* 0x000fe40000004200 */
[----:B--2---:R-:W-:Y:S01]  /*8500*/  HMMA.16816.F32 R172, R128, R176, R172 ;  /* 0x000000b080ac723c */ /* 0x004fe200000018ac */
[----:B------:R-:W-:-:S07]  /*8510*/  FADD.FTZ R0, R134, R0 ;  /* 0x0000000086007221 */ /* 0x000fce0000010000 */
[----:B----4-:R-:W-:Y:S01]  /*8520*/  HMMA.16816.F32 R92, R128, R96, R200 ;  /* 0x00000060805c723c */ /* 0x010fe200000018c8 */
[----:B------:R-:W-:-:S07]  /*8530*/  FADD.FTZ R2, R14, R2 ;  /* 0x000000020e027221 */ /* 0x000fce0000010000 */
[C---:B------:R-:W-:Y:S01]  /*8540*/  HMMA.16816.F32 R176, R128.reuse, R178, R112 ;  /* 0x000000b280b0723c */ /* 0x040fe20000001870 */
[----:B------:R-:W1:Y:S07]  /*8550*/  LDSM.16.MT88.4 R112, [R218+0xb800] ;  /* 0x00b80000da70783b */ /* 0x000e6e0000004200 */
[----:B------:R-:W-:Y:S01]  /*8560*/  HMMA.16816.F32 R96, R128, R98, R120 ;  /* 0x000000628060723c */ /* 0x000fe20000001878 */
[----:B------:R-:W2:Y:S01]  /*8570*/  LDSM.16.MT88.4 R120, [R221+0xb800] ;  /* 0x00b80000dd78783b */ /* 0x000ea20000004200 */
[----:B------:R-:W-:-:S02]  /*8580*/  FADD.FTZ R0, R6, R0 ;  /* 0x0000000006007221 */ /* 0x000fc40000010000 */
[----:B------:R-:W-:Y:S01]  /*8590*/  FADD.FTZ R2, R10, R2 ;  /* 0x000000020a027221 */ /* 0x000fe20000010000 */
[----:B------:R-:W-:Y:S01]  /*85a0*/  SHF.R.U32.HI R3, RZ, 0x1f, R4 ;  /* 0x0000001fff037819 */ /* 0x000fe20000011604 */
[----:B------:R-:W-:Y:S02]  /*85b0*/  FADD.FTZ R0, R8, R0 ;  /* 0x0000000008007221 */ /* 0x000fe40000010000 */
[----:B------:R-:W-:Y:S01]  /*85c0*/  FADD.FTZ R2, R11, R2 ;  /* 0x000000020b027221 */ /* 0x000fe20000010000 */
[----:B------:R-:W-:Y:S01]  /*85d0*/  LEA.HI.SX32 R3, R4, R3, 0x1c ;  /* 0x0000000304037211 */ /* 0x000fe200078fe2ff */
[----:B------:R-:W-:Y:S02]  /*85e0*/  FADD.FTZ R0, R9, R0 ;  /* 0x0000000009007221 */ /* 0x000fe40000010000 */
[----:B------:R-:W-:Y:S01]  /*85f0*/  FADD.FTZ R2, R12, R2 ;  /* 0x000000020c027221 */ /* 0x000fe20000010000 */
[----:B------:R-:W-:Y:S01]  /*8600*/  IMNMX R3, R135, R3, !PT ;  /* 0x0000000387037217 */ /* 0x000fe20007800200 */
[----:B------:R-:W-:-:S02]  /*8610*/  FADD.FTZ R0, R7, R0 ;  /* 0x0000000007007221 */ /* 0x000fc40000010000 */
[----:B------:R-:W-:Y:S02]  /*8620*/  FADD.FTZ R2, R13, R2 ;  /* 0x000000020d027221 */ /* 0x000fe40000010000 */
[----:B------:R4:W-:Y:S01]  /*8630*/  STL [R1], R3 ;  /* 0x0000000301007387 */ /* 0x0009e20000100800 */
[----:B------:R-:W-:-:S03]  /*8640*/  IADD3 R252, R15, -0x2, RZ ;  /* 0xfffffffe0ffc7810 */ /* 0x000fc60007ffe0ff */
[----:B------:R4:W-:Y:S04]  /*8650*/  STL [R1+0x14], R0 ;  /* 0x0000140001007387 */ /* 0x0009e80000100800 */
[----:B------:R4:W-:Y:S01]  /*8660*/  STL [R1+0x10], R2 ;  /* 0x0000100201007387 */ /* 0x0009e20000100800 */
[----:B------:R-:W-:Y:S01]  /*8670*/  ISETP.GE.AND P0, PT, R252, R3, PT ;  /* 0x00000003fc00720c */ /* 0x000fe20003f06270 */
[C---:B------:R-:W-:Y:S08]  /*8680*/  HMMA.16816.F32 R164, R128.reuse, R168, R164 ;  /* 0x000000a880a4723c */ /* 0x040ff000000018a4 */
[C---:B------:R-:W-:Y:S08]  /*8690*/  HMMA.16816.F32 R180, R128.reuse, R184, R180 ;  /* 0x000000b880b4723c */ /* 0x040ff000000018b4 */
[C---:B------:R-:W-:Y:S08]  /*86a0*/  HMMA.16816.F32 R168, R128.reuse, R170, R100 ;  /* 0x000000aa80a8723c */ /* 0x040ff00000001864 */
[C---:B------:R-:W-:Y:S08]  /*86b0*/  HMMA.16816.F32 R184, R128.reuse, R186, R116 ;  /* 0x000000ba80b8723c */ /* 0x040ff00000001874 */
[C---:B------:R-:W-:Y:S08]  /*86c0*/  HMMA.16816.F32 R60, R128.reuse, R64, R60 ;  /* 0x00000040803c723c */ /* 0x040ff0000000183c */
[C---:B------:R-:W-:Y:S08]  /*86d0*/  HMMA.16816.F32 R68, R128.reuse, R72, R204 ;  /* 0x000000488044723c */ /* 0x040ff000000018cc */
[C---:B------:R-:W-:Y:S08]  /*86e0*/  HMMA.16816.F32 R84, R128.reuse, R88, R40 ;  /* 0x000000588054723c */ /* 0x040ff00000001828 */
[C---:B---3--:R-:W-:Y:S08]  /*86f0*/  HMMA.16816.F32 R100, R128.reuse, R104, R48 ;  /* 0x000000688064723c */ /* 0x048ff00000001830 */
[C---:B-1----:R-:W-:Y:S08]  /*8700*/  HMMA.16816.F32 R108, R128.reuse, R112, R108 ;  /* 0x00000070806c723c */ /* 0x042ff0000000186c */
[C---:B--2---:R-:W-:Y:S08]  /*8710*/  HMMA.16816.F32 R116, R128.reuse, R120, R196 ;  /* 0x000000788074723c */ /* 0x044ff000000018c4 */
        /* <DEDUP_REMOVED lines=9> */
[----:B----4-:R-:W2:Y:S01]  /*87b0*/  LDL R135, [R1+0x8] ;  /* 0x0000080001877983 */ /* 0x010ea20000100800 */
[----:B------:R-:W-:-:S02]  /*87c0*/  MOV R136, R132 ;  /* 0x0000008400887202 */ /* 0x000fc40000000f00 */
[----:B------:R-:W-:Y:S01]  /*87d0*/  MOV R201, R252 ;  /* 0x000000fc00c97202 */ /* 0x000fe20000000f00 */
[----:B--2---:R-:W-:Y:S01]  /*87e0*/  @P3 IMAD.HI.U32 R0, R135, c[0x0][0x2c8], RZ ;  /* 0x0000b20087003a27 */ /* 0x004fe200078e00ff */
[----:B------:R-:W-:-:S04]  /*87f0*/  MOV R135, R133 ;  /* 0x0000008500877202 */ /* 0x000fc80000000f00 */
[----:B------:R-:W-:-:S05]  /*8800*/  @P3 SHF.R.U32.HI R0, RZ, c[0x0][0x2cc], R0 ;  /* 0x0000b300ff003a19 */ /* 0x000fca0000011600 */
[----:B------:R1:W-:Y:S02]  /*8810*/  @P3 STL [R1+0x4], R0 ;  /* 0x0000040001003387 */ /* 0x0003e40000100800 */
.L_x_2167:
[----:B------:R-:W-:Y:S04]  /*8820*/  DEPBAR.LE SB0, 0x0 ;  /* 0x000080000000791a */ /* 0x000fe80000000000 */
[----:B------:R-:W-:Y:S01]  /*8830*/  WARPSYNC 0xffffffff ;  /* 0xffffffff00007948 */ /* 0x000fe20003800000 */
[----:B------:R-:W-:Y:S01]  /*8840*/  BAR.SYNC.DEFER_BLOCKING 0x0 ;  /* 0x0000000000007b1d */ /* 0x000fe20000010000 */
[----:B------:R-:W-:Y:S07]  /*8850*/  MOV R198, c[0x0][0x2c4] ;  /* 0x0000b10000c67a02 */ /* 0x000fee0000000f00 */
[----:B-----5:R-:W-:Y:S08]  /*8860*/  LDSM.16.M88.4 R48, [R223] ;  /* 0x00000000df30783b */ /* 0x020ff00000000200 */
[----:B------:R-:W2:Y:S08]  /*8870*/  LDSM.16.M88.4 R8, [R216] ;  /* 0x00000000d808783b */ /* 0x000eb00000000200 */
[----:B------:R-:W3:Y:S08]  /*8880*/  LDSM.16.M88.4 R16, [R216+0x800] ;  /* 0x00080000d810783b */ /* 0x000ef00000000200 */
[----:B------:R-:W4:Y:S04]  /*8890*/  LDL R252, [R1+0x18] ;  /* 0x0000180001fc7983 */ /* 0x000f280000100800 */
[----:B------:R-:W1:Y:S08]  /*88a0*/  LDSM.16.M88.4 R24, [R216+0x1000] ;  /* 0x00100000d818783b */ /* 0x000e700000000200 */
[----:B------:R-:W4:Y:S06]  /*88b0*/  LDL.64 R132, [R1+0x28] ;  /* 0x0000280001847983 */ /* 0x000f2c0000100a00 */
[----:B------:R-:W1:Y:S01]  /*88c0*/  LDSM.16.M88.4 R32, [R216+0x1800] ;  /* 0x00180000d820783b */ /* 0x000e620000000200 */
[C---:B--2---:R-:W-:Y:S07]  /*88d0*/  HMMA.16816.F32 R4, R48.reuse, R8, RZ ;  /* 0x000000083004723c */ /* 0x044fee00000018ff */
[----:B------:R-:W2:Y:S04]  /*88e0*/  LDL R134, [R1+0x34] ;  /* 0x0000340001867983 */ /* 0x000ea80000100800 */
[----:B------:R1:W-:Y:S01]  /*88f0*/  STL [R1+0x84], R220 ;  /* 0x000084dc01007387 */ /* 0x0003e20000100800 */
[C---:B------:R-:W-:Y:S03]  /*8900*/  HMMA.16816.F32 R8, R48.reuse, R10, RZ ;  /* 0x0000000a3008723c */ /* 0x040fe600000018ff */
[----:B------:R-:W1:Y:S05]  /*8910*/  LDSM.16.M88.4 R40, [R216+0x2000] ;  /* 0x00200000d828783b */ /* 0x000e6a0000000200 */
[C---:B---3--:R-:W-:Y:S03]  /*8920*/  HMMA.16816.F32 R12, R48.reuse, R16, RZ ;  /* 0x00000010300c723c */ /* 0x048fe600000018ff */
[----:B------:R-:W3:Y:S05]  /*8930*/  LDSM.16.M88.4 R188, [R216+0x2800] ;  /* 0x00280000d8bc783b */ /* 0x000eea0000000200 */
[C---:B------:R-:W-:Y:S03]  /*8940*/  HMMA.16816.F32 R16, R48.reuse, R18, RZ ;  /* 0x000000123010723c */ /* 0x040fe600000018ff */
[----:B------:R-:W-:Y:S05]  /*8950*/  LDSM.16.M88.4 R192, [R227] ;  /* 0x00000000e3c0783b */ /* 0x000fea0000000200 */
[C---:B-1----:R-:W-:Y:S03]  /*8960*/  HMMA.16816.F32 R20, R48.reuse, R24, RZ ;  /* 0x000000183014723c */ /* 0x042fe600000018ff */
[----:B------:R-:W2:Y:S04]  /*8970*/  LDL R220, [R1+0xc] ;  /* 0x00000c0001dc7983 */ /* 0x000ea80000100800 */
[----:B------:R-:W2:Y:S01]  /*8980*/  LDL R197, [R1+0x4] ;  /* 0x0000040001c57983 */ /* 0x000ea20000100800 */
[C---:B------:R-:W-:Y:S03]  /*8990*/  HMMA.16816.F32 R24, R48.reuse, R26, RZ ;  /* 0x0000001a3018723c */ /* 0x040fe600000018ff */
[----:B------:R-:W2:Y:S05]  /*89a0*/  LDL R196, [R1+0x1c] ;  /* 0x00001c0001c47983 */ /* 0x000eaa0000100800 */
[C---:B------:R-:W-:Y:S08]  /*89b0*/  HMMA.16816.F32 R28, R48.reuse, R32, RZ ;  /* 0x00000020301c723c */ /* 0x040ff000000018ff */
[C---:B------:R-:W-:Y:S08]  /*89c0*/  HMMA.16816.F32 R32, R48.reuse, R34, RZ ;  /* 0x000000223020723c */ /* 0x040ff000000018ff */
[C---:B------:R-:W-:Y:S08]  /*89d0*/  HMMA.16816.F32 R36, R48.reuse, R40, RZ ;  /* 0x000000283024723c */ /* 0x040ff000000018ff */
[C---:B------:R-:W-:Y:S08]  /*89e0*/  HMMA.16816.F32 R40, R48.reuse, R42, RZ ;  /* 0x0000002a3028723c */ /* 0x040ff000000018ff */
[C---:B---3--:R-:W-:Y:S08]  /*89f0*/  HMMA.16816.F32 R44, R48.reuse, R188, RZ ;  /* 0x000000bc302c723c */ /* 0x048ff000000018ff */
[----:B------:R-:W-:Y:S01]  /*8a00*/  HMMA.16816.F32 R48, R48, R190, RZ ;  /* 0x000000be3030723c */ /* 0x000fe200000018ff */
        /* <DEDUP_REMOVED lines=10> */
[C---:B-1----:R-:W-:Y:S03]  /*8ab0*/  HMMA.16816.F32 R28, R188.reuse, R192, R28 ;  /* 0x000000c0bc1c723c */ /* 0x042fe6000000181c */
[----:B----4-:R-:W-:Y:S05]  /*8ac0*/  ISETP.GT.AND P0, PT, R252, R201, PT ;  /* 0x000000c9fc00720c */ /* 0x010fea0003f04270 */
[C---:B------:R-:W-:Y:S01]  /*8ad0*/  HMMA.16816.F32 R32, R188.reuse, R194, R32 ;  /* 0x000000c2bc20723c */ /* 0x040fe20000001820 */
[----:B------:R-:W1:Y:S07]  /*8ae0*/  LDSM.16.M88.4 R192, [R247] ;  /* 0x00000000f7c0783b */ /* 0x000e6e0000000200 */
[----:B------:R-:W-:Y:S01]  /*8af0*/  @!P0 SHF.R.S32.HI R0, RZ, 0x1f, R201 ;  /* 0x0000001fff008819 */ /* 0x000fe200000114c9 */
[C---:B------:R-:W-:Y:S03]  /*8b00*/  @!P0 IMAD.WIDE.U32 R2, R201.reuse, c[0x0][0x208], RZ ;  /* 0x00008200c9028a25 */ /* 0x040fe600078e00ff */
[----:B------:R-:W-:Y:S01]  /*8b10*/  @!P0 MOV R138, R132 ;  /* 0x00000084008a8202 */ /* 0x000fe20000000f00 */
[----:B------:R-:W-:Y:S04]  /*8b20*/  @!P0 IMAD R0, R0, c[0x0][0x208], RZ ;  /* 0x0000820000008a24 */ /* 0x000fe800078e02ff */
[----:B------:R-:W-:Y:S01]  /*8b30*/  @!P0 IMAD R0, R201, c[0x0][0x20c], R0 ;  /* 0x00008300c9008a24 */ /* 0x000fe200078e0200 */
[----:B--2---:R-:W-:Y:S04]  /*8b40*/  @!P0 MOV R139, R134 ;  /* 0x00000086008b8202 */ /* 0x004fe80000000f00 */
[----:B------:R-:W-:Y:S01]  /*8b50*/  @!P0 IADD3 R0, R3, R0, RZ ;  /* 0x0000000003008210 */ /* 0x000fe20007ffe0ff */
[----:B------:R-:W-:Y:S04]  /*8b60*/  @!P0 IMAD.WIDE.U32 R138, R2, 0x60, R138 ;  /* 0x00000060028a8825 */ /* 0x000fe800078e008a */
[----:B------:R-:W-:Y:S01]  /*8b70*/  @!P0 IMAD R0, R0, 0x60, RZ ;  /* 0x0000006000008824 */ /* 0x000fe200078e02ff */
[----:B------:R-:W-:Y:S04]  /*8b80*/  @!P0 SHF.L.U32 R132, R138, 0x1, RZ ;  /* 0x000000018a848819 */ /* 0x000fe800000006ff */
[----:B------:R-:W-:Y:S02]  /*8b90*/  @!P0 IADD3 R2, P1, R132, c[0x0][0x1f8], RZ ;  /* 0x00007e0084028a10 */ /* 0x000fe40007f3e0ff */
[----:B------:R-:W-:Y:S04]  /*8ba0*/  @!P0 IADD3 R0, R139, R0, RZ ;  /* 0x000000008b008210 */ /* 0x000fe80007ffe0ff */
[----:B------:R-:W-:Y:S02]  /*8bb0*/  @!P0 SHF.L.U64.HI R0, R138, 0x1, R0 ;  /* 0x000000018a008819 */ /* 0x000fe40000010200 */
[----:B------:R-:W-:Y:S01]  /*8bc0*/  @!P0 IADD3 R138, P2, R132, 0x80, RZ ;  /* 0x00000080848a8810 */ /* 0x000fe20007f5e0ff */
[C---:B-1----:R-:W-:Y:S03]  /*8bd0*/  HMMA.16816.F32 R36, R188.reuse, R192, R36 ;  /* 0x000000c0bc24723c */ /* 0x042fe60000001824 */
[----:B------:R-:W-:Y:S02]  /*8be0*/  @!P0 IADD3.X R3, R0, c[0x0][0x1fc], RZ, P1, !PT ;  /* 0x00007f0000038a10 */ /* 0x000fe40000ffe4ff */
[----:B------:R-:W-:Y:S03]  /*8bf0*/  @!P0 IADD3 R138, P1, R138, c[0x0][0x1f8], RZ ;  /* 0x00007e008a8a8a10 */ /* 0x000fe60007f3e0ff */
[C---:B------:R-:W-:Y:S01]  /*8c00*/  HMMA.16816.F32 R40, R188.reuse, R194, R40 ;  /* 0x000000c2bc28723c */ /* 0x040fe20000001828 */
[----:B------:R-:W1:Y:S02]  /*8c10*/  LDSM.16.M88.4 R192, [R246] ;  /* 0x00000000f6c0783b */ /* 0x000e640000000200 */
[C---:B------:R-:W-:Y:S02]  /*8c20*/  LOP3.LUT P4, RZ, R220.reuse, 0x2, RZ, 0xc0, !PT ;  /* 0x00000002dcff7812 */ /* 0x040fe4000788c0ff */
[--C-:B------:R-:W-:Y:S02]  /*8c30*/  @!P0 IADD3.X R139, RZ, c[0x0][0x1fc], R0.reuse, P1, P2 ;  /* 0x00007f00ff8b8a10 */ /* 0x100fe40000fe4400 */
[----:B------:R-:W-:Y:S02]  /*8c40*/  LOP3.LUT P3, RZ, R220, 0x1, RZ, 0xc0, !PT ;  /* 0x00000001dcff7812 */ /* 0x000fe4000786c0ff */
[----:B------:R-:W-:Y:S01]  /*8c50*/  @!PT LDS RZ, [RZ] ;  /* 0x00000000fffff984 */ /* 0x000fe20000000800 */
[----:B------:R-:W-:Y:S01]  /*8c60*/  @!PT LDS RZ, [RZ] ;  /* 0x00000000fffff984 */ /* 0x000fe20000000800 */
[----:B------:R-:W-:Y:S01]  /*8c70*/  @!PT LDS RZ, [RZ] ;  /* 0x00000000fffff984 */ /* 0x000fe20000000800 */
[----:B------:R2:W-:Y:S08]  /*8c80*/  @!P0 LDGSTS.E.BYPASS.LTC128B.128 [R251+0x100], [R2.64], !P5 ;  /* 0x0010000002fb8fae */ /* 0x0005f0000e901d46 */
[----:B------:R3:W-:Y:S01]  /*8c90*/  @!P0 LDGSTS.E.BYPASS.LTC128B.128 [R251+0x3100], [R138.64], !P4 ;  /* 0x031000008afb8fae */ /* 0x0007e2000e101d46 */
[C---:B-1----:R-:W-:Y:S03]  /*8ca0*/  HMMA.16816.F32 R44, R188.reuse, R192, R44 ;  /* 0x000000c0bc2c723c */ /* 0x042fe6000000182c */
[----:B---3--:R-:W-:Y:S04]  /*8cb0*/  @!P0 IADD3 R138, P2, R132, 0x100, RZ ;  /* 0x00000100848a8810 */ /* 0x008fe80007f5e0ff */
[----:B------:R-:W-:Y:S01]  /*8cc0*/  @!P0 IADD3 R138, P1, R138, c[0x0][0x1f8], RZ ;  /* 0x00007e008a8a8a10 */ /* 0x000fe20007f3e0ff */
[----:B------:R-:W-:Y:S04]  /*8cd0*/  HMMA.16816.F32 R48, R188, R194, R48 ;  /* 0x000000c2bc30723c */ /* 0x000fe80000001830 */
[--C-:B------:R-:W-:Y:S02]  /*8ce0*/  @!P0 IADD3.X R139, RZ, c[0x0][0x1fc], R0.reuse, P1, P2 ;  /* 0x00007f00ff8b8a10 */ /* 0x100fe40000fe4400 */
[----:B------:R-:W-:Y:S03]  /*8cf0*/  @!P0 IADD3 R132, P2, R132, 0x180, RZ ;  /* 0x0000018084848810 */ /* 0x000fe60007f5e0ff */
[----:B------:R1:W-:Y:S03]  /*8d00*/  @!P0 LDGSTS.E.BYPASS.LTC128B.128 [R251+0x6100], [R138.64], !P3 ;  /* 0x061000008afb8fae */ /* 0x0003e6000d901d46 */
[----:B------:R-:W-:Y:S04]  /*8d10*/  @!P0 IADD3 R132, P1, R132, c[0x0][0x1f8], RZ ;  /* 0x00007e0084848a10 */ /* 0x000fe80007f3e0ff */
[----:B------:R-:W-:Y:S02]  /*8d20*/  @!P0 IADD3.X R133, RZ, c[0x0][0x1fc], R0, P1, P2 ;  /* 0x00007f00ff858a10 */ /* 0x000fe40000fe4400 */
[----:B------:R-:W-:Y:S03]  /*8d30*/  @!P0 MOV R0, c[0x0][0x208] ;  /* 0x0000820000008a02 */ /* 0x000fe60000000f00 */
[----:B------:R3:W-:Y:S08]  /*8d40*/  @!P0 LDGSTS.E.BYPASS.LTC128B.128 [R251+0x9100], [R132.64], !P6 ;  /* 0x0910000084fb8fae */ /* 0x0007f0000f101d46 */
[----:B-1----:R-:W4:Y:S01]  /*8d50*/  LDL R138, [R1+0x30] ;  /* 0x00003000018a7983 */ /* 0x002f220000100800 */
[----:B---3--:R-:W-:Y:S02]  /*8d60*/  @!P0 MOV R133, 0x6 ;  /* 0x0000000600858802 */ /* 0x008fe40000000f00 */
[C---:B------:R-:W-:Y:S02]  /*8d70*/  @!P0 SHF.L.U32 R132, R0.reuse, 0x6, RZ ;  /* 0x0000000600848819 */ /* 0x040fe400000006ff */
[----:B------:R-:W-:Y:S02]  /*8d80*/  @!P0 SHF.L.U64.HI R0, R0, R133, c[0x0][0x20c] ;  /* 0x0000830000008619 */ /* 0x000fe40000010285 */
[----:B--2---:R-:W-:Y:S04]  /*8d90*/  @!P0 IADD3 R2, P1, R2, R132, RZ ;  /* 0x0000008402028210 */ /* 0x004fe80007f3e0ff */
[----:B------:R-:W-:Y:S02]  /*8da0*/  @!P0 IADD3.X R3, R3, R0, RZ, P1, !PT ;  /* 0x0000000003038210 */ /* 0x000fe40000ffe4ff */
[----:B------:R-:W-:Y:S03]  /*8db0*/  @!P0 IADD3 R132, P1, R132, R2, RZ ;  /* 0x0000000284848210 */ /* 0x000fe60007f3e0ff */
[----:B------:R1:W-:Y:S01]  /*8dc0*/  @!P0 LDGSTS.E.BYPASS.LTC128B.128 [R251+0x1100], [R2.64], !P5 ;  /* 0x0110000002fb8fae */ /* 0x0003e2000e901d46 */
[----:B------:R-:W-:Y:S02]  /*8dd0*/  @!P0 IADD3.X R133, R0, R3, RZ, P1, !PT ;  /* 0x0000000300858210 */ /* 0x000fe40000ffe4ff */
[----:B------:R-:W-:Y:S05]  /*8de0*/  ISETP.NE.AND P1, PT, R198, 0x1, PT ;  /* 0x00000001c600780c */ /* 0x000fea0003f25270 */
[----:B------:R1:W-:Y:S08]  /*8df0*/  @!P0 LDGSTS.E.BYPASS.LTC128B.128 [R251+0x4100], [R2.64+0x80], !P4 ;  /* 0x0410008002fb8fae */ /* 0x0003f0000e101d46 */
[----:B------:R1:W-:Y:S08]  /*8e00*/  @!P0 LDGSTS.E.BYPASS.LTC128B.128 [R251+0x7100], [R2.64+0x100], !P3 ;  /* 0x0710010002fb8fae */ /* 0x0003f0000d901d46 */
[----:B------:R1:W-:Y:S08]  /*8e10*/  @!P0 LDGSTS.E.BYPASS.LTC128B.128 [R251+0xa100], [R2.64+0x180], !P6 ;  /* 0x0a10018002fb8fae */ /* 0x0003f0000f101d46 */
[----:B------:R2:W-:Y:S08]  /*8e20*/  @!P0 LDGSTS.E.BYPASS.LTC128B.128 [R251+0x2100], [R132.64], !P5 ;  /* 0x0210000084fb8fae */ /* 0x0005f0000e901d46 */
[----:B------:R2:W-:Y:S08]  /*8e30*/  @!P0 LDGSTS.E.BYPASS.LTC128B.128 [R251+0x5100], [R132.64+0x80], !P4 ;  /* 0x0510008084fb8fae */ /* 0x0005f0000e101d46 */
[----:B------:R2:W-:Y:S01]  /*8e40*/  @!P0 LDGSTS.E.BYPASS.LTC128B.128 [R251+0x8100], [R132.64+0x100], !P3 ;  /* 0x0810010084fb8fae */ /* 0x0005e2000d901d46 */
[----:B-1----:R-:W-:Y:S07]  /*8e50*/  IMAD R2, R201, -0x60, RZ ;  /* 0xffffffa0c9027824 */ /* 0x002fee00078e02ff */
[----:B------:R2:W-:Y:S08]  /*8e60*/  @!P0 LDGSTS.E.BYPASS.LTC128B.128 [R251+0xb100], [R132.64+0x180], !P6 ;  /* 0x0b10018084fb8fae */ /* 0x0005f0000f101d46 */
[----:B------:R-:W-:Y:S08]  /*8e70*/  LDSM.16.M88.4 R188, [R226] ;  /* 0x00000000e2bc783b */ /* 0x000ff00000000200 */
[----:B------:R-:W1:Y:S08]  /*8e80*/  LDSM.16.M88.4 R192, [R222] ;  /* 0x00000000dec0783b */ /* 0x000e700000000200 */
[----:B------:R-:W0:Y:S08]  /*8e90*/  LDGDEPBAR ;  /* 0x00000000000079af */ /* 0x000e300000000000 */
[----:B------:R3:W2:Y:S01]  /*8ea0*/  LDL R0, [R1+0x8] ;  /* 0x0000080001007983 */ /* 0x0006a20000100800 */
        /* <DEDUP_REMOVED lines=18> */
[----:B------:R-:W1:Y:S03]  /*8fd0*/  LDSM.16.M88.4 R192, [R219] ;  /* 0x00000000dbc0783b */ /* 0x000e660000000200 */
[----:B--2---:R-:W-:Y:S05]  /*8fe0*/  @P1 MOV R0, R197 ;  /* 0x000000c500001202 */ /* 0x004fea0000000f00 */
[----:B------:R-:W-:Y:S01]  /*8ff0*/  SHFL.IDX PT, R3, R0, 0x1, 0x1c1f ;  /* 0x003c1f0000037f89 */ /* 0x000fe200000e0000 */
        /* <DEDUP_REMOVED lines=230> */
[----:B------:R-:W1:Y:S11]  /*9e60*/  LDSM.16.M88.4 R192, [R219+0x9800] ;  /* 0x00980000dbc0783b */ /* 0x000e760000000200 */
[----:B------:R-:W-:Y:S04]  /*9e70*/  @!UPT UIADD3 URZ, URZ, URZ, URZ ;  /* 0x0000003f3f3ff290 */ /* 0x000fe8000fffe03f */
[----:B------:R-:W-:Y:S02]  /*9e80*/  FMUL.FTZ R6, R6, c[0x0][0x320] ;  /* 0x0000c80006067a20 */ /* 0x000fe40000410000 */
[----:B------:R-:W-:Y:S02]  /*9e90*/  FMUL.FTZ R4, R4, c[0x0][0x320] ;  /* 0x0000c80004047a20 */ /* 0x000fe40000410000 */
[----:B------:R-:W-:Y:S01]  /*9ea0*/  MUFU.TANH R133, R6 ;  /* 0x0000000600857308 */ /* 0x000fe20000002400 */
[----:B------:R-:W-:Y:S02]  /*9eb0*/  FMUL.FTZ R5, R5, c[0x0][0x320] ;  /* 0x0000c80005057a20 */ /* 0x000fe40000410000 */
[----:B------:R-:W-:Y:S02]  /*9ec0*/  FMUL.FTZ R7, R7, c[0x0][0x320] ;  /* 0x0000c80007077a20 */ /* 0x000fe40000410000 */
[----:B------:R-:W-:Y:S02]  /*9ed0*/  FMUL.FTZ R11, R11, c[0x0][0x320] ;  /* 0x0000c8000b0b7a20 */ /* 0x000fe40000410000 */
[----:B------:R-:W-:Y:S02]  /*9ee0*/  FMUL.FTZ R9, R9, c[0x0][0x320] ;  /* 0x0000c80009097a20 */ /* 0x000fe40000410000 */
[----:B------:R-:W-:Y:S01]  /*9ef0*/  FMUL.FTZ R10, R10, c[0x0][0x320] ;  /* 0x0000c8000a0a7a20 */ /* 0x000fe20000410000 */
[----:B------:R2:W2:Y:S01]  /*9f00*/  MUFU.TANH R137, R4 ;  /* 0x0000000400897308 */ /* 0x0004a20000002400 */
[----:B------:R-:W-:Y:S09]  /*9f10*/  FMUL.FTZ R8, R8, c[0x0][0x320] ;  /* 0x0000c80008087a20 */ /* 0x000ff20000410000 */
[----:B------:R-:W-:Y:S01]  /*9f20*/  MUFU.TANH R9, R9 ;  /* 0x0000000900097308 */ /* 0x000fe20000002400 */
[C---:B-1----:R-:W-:Y:S08]  /*9f30*/  HMMA.16816.F32 R12, R188.reuse, R192, R12 ;  /* 0x000000c0bc0c723c */ /* 0x042ff0000000180c */
[C---:B------:R-:W-:Y:S01]  /*9f40*/  HMMA.16816.F32 R16, R188.reuse, R194, R16 ;  /* 0x000000c2bc10723c */ /* 0x040fe20000001810 */
[----:B------:R-:W1:Y:S01]  /*9f50*/  LDSM.16.M88.4 R192, [R219+0xa000] ;  /* 0x00a00000dbc0783b */ /* 0x000e620000000200 */
[----:B------:R1:W-:Y:S07]  /*9f60*/  MUFU.TANH R139, R11 ;  /* 0x0000000b008b7308 */ /* 0x0003ee0000002400 */
[----:B--2---:R2:W1:Y:S03]  /*9f70*/  SHFL.IDX PT, R4, R0, RZ, 0x1c1f ;  /* 0x001c1fff00047589 */ /* 0x00446600000e0000 */
[----:B------:R-:W-:Y:S04]  /*9f80*/  MUFU.TANH R8, R8 ;  /* 0x0000000800087308 */ /* 0x000fe80000002400 */
[----:B------:R-:W-:Y:S02]  /*9f90*/  FMUL.FTZ R15, R15, c[0x0][0x320] ;  /* 0x0000c8000f0f7a20 */ /* 0x000fe40000410000 */
        /* <DEDUP_REMOVED lines=8> */
[----:B------:R-:W-:Y:S01]  /*a020*/  MUFU.TANH R6, R15 ;  /* 0x0000000f00067308 */ /* 0x000fe20000002400 */
[----:B--2---:R-:W-:Y:S04]  /*a030*/  IADD3 R0, -R196, 0x1, R2 ;  /* 0x00000001c4007810 */ /* 0x004fe80007ffe102 */
[----:B------:R-:W-:Y:S01]  /*a040*/  IADD3 R0, R0, c[0x0][0x1d0], RZ ;  /* 0x0000740000007a10 */ /* 0x000fe20007ffe0ff */
[C---:B-1----:R-:W-:Y:S04]  /*a050*/  HMMA.16816.F32 R20, R188.reuse, R192, R20 ;  /* 0x000000c0bc14723c */ /* 0x042fe80000001814 */
[----:B------:R-:W-:Y:S01]  /*a060*/  MUFU.TANH R5, R18 ;  /* 0x0000001200057308 */ /* 0x000fe20000002400 */
[----:B------:R-:W-:Y:S04]  /*a070*/  IADD3 R0, R0, -c[0x0][0x168], RZ ;  /* 0x80005a0000007a10 */ /* 0x000fe80007ffe0ff */
[----:B------:R-:W-:Y:S01]  /*a080*/  IADD3 R2, R0, R4, RZ ;  /* 0x0000000400027210 */ /* 0x000fe20007ffe0ff */
[C---:B------:R-:W-:Y:S01]  /*a090*/  HMMA.16816.F32 R24, R188.reuse, R194, R24 ;  /* 0x000000c2bc18723c */ /* 0x040fe20000001818 */
[----:B------:R-:W1:Y:S02]  /*a0a0*/  LDSM.16.M88.4 R192, [R219+0xa800] ;  /* 0x00a80000dbc0783b */ /* 0x000e640000000200 */
[----:B------:R-:W-:Y:S01]  /*a0b0*/  ISETP.GT.AND P0, PT, R2, RZ, PT ;  /* 0x000000ff0200720c */ /* 0x000fe20003f04270 */
[----:B------:R-:W-:Y:S01]  /*a0c0*/  MUFU.TANH R17, R17 ;  /* 0x0000001100117308 */ /* 0x000fe20000002400 */
[----:B------:R-:W-:Y:S02]  /*a0d0*/  IADD3 R0, R0, R3, RZ ;  /* 0x0000000300007210 */ /* 0x000fe40007ffe0ff */
[----:B------:R-:W-:Y:S02]  /*a0e0*/  FSEL R11, R137, -INF , P0 ;  /* 0xff800000890b7808 */ /* 0x000fe40000000000 */
[C---:B------:R-:W-:Y:S02]  /*a0f0*/  ISETP.GT.AND P0, PT, R0.reuse, 0x1, PT ;  /* 0x000000010000780c */ /* 0x040fe40003f04270 */
[----:B------:R-:W-:Y:S02]  /*a100*/  ISETP.GT.AND P1, PT, R0, RZ, PT ;  /* 0x000000ff0000720c */ /* 0x000fe40003f24270 */
[----:B------:R-:W-:Y:S01]  /*a110*/  FMNMX.FTZ R3, R11, R135, !PT ;  /* 0x000000870b037209 */ /* 0x000fe20007810000 */
[----:B------:R-:W-:Y:S01]  /*a120*/  MUFU.TANH R19, R19 ;  /* 0x0000001300137308 */ /* 0x000fe20000002400 */
[----:B------:R-:W-:Y:S01]  /*a130*/  ISETP.GT.AND P2, PT, R2, 0x1, PT ;  /* 0x000000010200780c */ /* 0x000fe20003f44270 */
        /* <DEDUP_REMOVED lines=8> */
[----:B------:R-:W-:Y:S05]  /*a1c0*/  FMUL.FTZ R27, R27, c[0x0][0x320] ;  /* 0x0000c8001b1b7a20 */ /* 0x000fea0000410000 */
[----:B------:R-:W-:Y:S01]  /*a1d0*/  MUFU.TANH R24, R24 ;  /* 0x0000001800187308 */ /* 0x000fe20000002400 */
[C---:B-1----:R-:W-:Y:S09]  /*a1e0*/  HMMA.16816.F32 R28, R188.reuse, R192, R28 ;  /* 0x000000c0bc1c723c */ /* 0x042ff2000000181c */
[----:B------:R-:W-:Y:S01]  /*a1f0*/  MUFU.TANH R22, R22 ;  /* 0x0000001600167308 */ /* 0x000fe20000002400 */
[C---:B------:R-:W-:Y:S01]  /*a200*/  HMMA.16816.F32 R32, R188.reuse, R194, R32 ;  /* 0x000000c2bc20723c */ /* 0x040fe20000001820 */
[----:B------:R-:W1:Y:S08]  /*a210*/  LDSM.16.M88.4 R192, [R219+0xb000] ;  /* 0x00b00000dbc0783b */ /* 0x000e700000000200 */
[----:B------:R-:W-:Y:S10]  /*a220*/  MUFU.TANH R25, R25 ;  /* 0x0000001900197308 */ /* 0x000ff40000002400 */
        /* <DEDUP_REMOVED lines=14> */
[----:B------:R-:W1:Y:S01]  /*a310*/  LDSM.16.M88.4 R192, [R219+0xb800] ;  /* 0x00b80000dbc0783b */ /* 0x000e620000000200 */
[----:B------:R-:W-:Y:S07]  /*a320*/  DEPBAR.LE SB0, 0x0 ;  /* 0x000080000000791a */ /* 0x000fee0000000000 */
        /* <DEDUP_REMOVED lines=9> */
[----:B------:R-:W-:Y:S04]  /*a3c0*/  FMUL.FTZ R42, R42, c[0x0][0x320] ;  /* 0x0000c8002a2a7a20 */ /* 0x000fe80000410000 */
[----:B------:R-:W-:Y:S01]  /*a3d0*/  MUFU.TANH R41, R41 ;  /* 0x0000002900297308 */ /* 0x000fe20000002400 */
[C---:B-1----:R-:W-:Y:S09]  /*a3e0*/  HMMA.16816.F32 R44, R188.reuse, R192, R44 ;  /* 0x000000c0bc2c723c */ /* 0x042ff2000000182c */
[----:B------:R-:W-:Y:S01]  /*a3f0*/  MUFU.TANH R43, R43 ;  /* 0x0000002b002b7308 */ /* 0x000fe20000002400 */
[----:B------:R-:W-:Y:S01]  /*a400*/  HMMA.16816.F32 R48, R188, R194, R48 ;  /* 0x000000c2bc30723c */ /* 0x000fe20000001830 */
[----:B------:R-:W2:Y:S08]  /*a410*/  LDL.64 R188, [R1+0x20] ;  /* 0x0000200001bc7983 */ /* 0x000eb00000100a00 */
[----:B------:R-:W1:Y:S10]  /*a420*/  MUFU.TANH R132, R7 ;  /* 0x0000000700847308 */ /* 0x000e740000002400 */
[----:B------:R1:W1:Y:S01]  /*a430*/  MUFU.TANH R7, R10 ;  /* 0x0000000a00077308 */ /* 0x0002620000002400 */
[----:B------:R-:W-:Y:S02]  /*a440*/  FMUL.FTZ R45, R45, c[0x0][0x320] ;  /* 0x0000c8002d2d7a20 */ /* 0x000fe40000410000 */
[----:B------:R-:W-:Y:S02]  /*a450*/  FMUL.FTZ R46, R46, c[0x0][0x320] ;  /* 0x0000c8002e2e7a20 */ /* 0x000fe40000410000 */
[----:B------:R-:W-:Y:S02]  /*a460*/  FMUL.FTZ R44, R44, c[0x0][0x320] ;  /* 0x0000c8002c2c7a20 */ /* 0x000fe40000410000 */
[----:B------:R-:W-:Y:S02]  /*a470*/  FMUL.FTZ R47, R47, c[0x0][0x320] ;  /* 0x0000c8002f2f7a20 */ /* 0x000fe40000410000 */
[----:B------:R-:W-:Y:S01]  /*a480*/  FMUL.FTZ R51, R51, c[0x0][0x320] ;  /* 0x0000c80033337a20 */ /* 0x000fe20000410000 */
[----:B------:R3:W-:Y:S10]  /*a490*/  MUFU.TANH R192, R13 ;  /* 0x0000000d00c07308 */ /* 0x0007f40000002400 */
[----:B------:R4:W-:Y:S01]  /*a4a0*/  MUFU.TANH R193, R14 ;  /* 0x0000000e00c17308 */ /* 0x0009e20000002400 */
[----:B-1----:R-:W-:Y:S02]  /*a4b0*/  FSEL R10, R133, -INF , P1 ;  /* 0xff800000850a7808 */ /* 0x002fe40000800000 */
[----:B------:R-:W-:Y:S02]  /*a4c0*/  ISETP.GT.AND P1, PT, R2, 0x8, PT ;  /* 0x000000080200780c */ /* 0x000fe40003f24270 */
[----:B------:R-:W-:Y:S05]  /*a4d0*/  FMNMX.FTZ R4, R10, R136, !PT ;  /* 0x000000880a047209 */ /* 0x000fea0007810000 */
[----:B------:R1:W1:Y:S01]  /*a4e0*/  MUFU.TANH R191, R12 ;  /* 0x0000000c00bf7308 */ /* 0x0002620000002400 */
[----:B---3--:R-:W-:Y:S02]  /*a4f0*/  FSEL R13, R132, -INF , P0 ;  /* 0xff800000840d7808 */ /* 0x008fe40000000000 */
[----:B------:R-:W-:Y:S02]  /*a500*/  ISETP.GT.AND P0, PT, R2, 0x9, PT ;  /* 0x000000090200780c */ /* 0x000fe40003f04270 */
[----:B------:R-:W-:Y:S05]  /*a510*/  FMNMX.FTZ R4, R13, R4, !PT ;  /* 0x000000040d047209 */ /* 0x000fea0007810000 */
[----:B------:R-:W3:Y:S01]  /*a520*/  MUFU.TANH R16, R16 ;  /* 0x0000001000107308 */ /* 0x000ee20000002400 */
[----:B------:R-:W-:Y:S02]  /*a530*/  FSEL R15, R9, -INF , P0 ;  /* 0xff800000090f7808 */ /* 0x000fe40000000000 */
[----:B------:R-:W-:Y:S02]  /*a540*/  ISETP.GT.AND P0, PT, R0, 0x9, PT ;  /* 0x000000090000780c */ /* 0x000fe40003f04270 */
[----:B----4-:R-:W-:Y:S02]  /*a550*/  FSEL R14, R8, -INF , P1 ;  /* 0xff800000080e7808 */ /* 0x010fe40000800000 */
[----:B------:R-:W-:Y:S02]  /*a560*/  ISETP.GT.AND P1, PT, R0, 0x8, PT ;  /* 0x000000080000780c */ /* 0x000fe40003f24270 */
[----:B------:R-:W-:Y:S01]  /*a570*/  FSEL R139, R139, -INF , P0 ;  /* 0xff8000008b8b7808 */ /* 0x000fe20000000000 */
[----:B------:R-:W4:Y:S01]  /*a580*/  MUFU.TANH R20, R20 ;  /* 0x0000001400147308 */ /* 0x000f220000002400 */
[----:B------:R-:W-:Y:S01]  /*a590*/  FSEL R18, R7, -INF , P1 ;  /* 0xff80000007127808 */ /* 0x000fe20000800000 */
[----:B------:R-:W-:Y:S01]  /*a5a0*/  FMUL.FTZ R7, R48, c[0x0][0x320] ;  /* 0x0000c80030077a20 */ /* 0x000fe20000410000 */
[----:B------:R-:W-:Y:S02]  /*a5b0*/  ISETP.GT.AND P1, PT, R2, 0x10, PT ;  /* 0x000000100200780c */ /* 0x000fe40003f24270 */
[----:B-1----:R-:W-:Y:S02]  /*a5c0*/  FSEL R12, R134, -INF , P2 ;  /* 0xff800000860c7808 */ /* 0x002fe40001000000 */
[----:B------:R-:W-:Y:S02]  /*a5d0*/  ISETP.GT.AND P0, PT, R2, 0x11, PT ;  /* 0x000000110200780c */ /* 0x000fe40003f04270 */
[----:B------:R-:W-:Y:S01]  /*a5e0*/  FMNMX.FTZ R3, R12, R3, !PT ;  /* 0x000000030c037209 */ /* 0x000fe20007810000 */
[----:B------:R-:W1:Y:S01]  /*a5f0*/  MUFU.TANH R23, R23 ;  /* 0x0000001700177308 */ /* 0x000e620000002400 */
[----:B------:R-:W-:Y:S02]  /*a600*/  FSEL R191, R191, -INF , P1 ;  /* 0xff800000bfbf7808 */ /* 0x000fe40000800000 */
[----:B------:R-:W-:Y:S02]  /*a610*/  FSEL R192, R192, -INF , P0 ;  /* 0xff800000c0c07808 */ /* 0x000fe40000000000 */
[----:B------:R-:W-:Y:S02]  /*a620*/  FMNMX.FTZ R4, R18, R4, !PT ;  /* 0x0000000412047209 */ /* 0x000fe40007810000 */
[C---:B------:R-:W-:Y:S02]  /*a630*/  ISETP.GT.AND P1, PT, R0.reuse, 0x10, PT ;  /* 0x000000100000780c */ /* 0x040fe40003f24270 */
[----:B------:R-:W-:Y:S01]  /*a640*/  ISETP.GT.AND P0, PT, R0, 0x11, PT ;  /* 0x000000110000780c */ /* 0x000fe20003f04270 */
[----:B------:R-:W1:Y:S01]  /*a650*/  MUFU.TANH R30, R30 ;  /* 0x0000001e001e7308 */ /* 0x000e620000002400 */
[----:B------:R-:W-:Y:S02]  /*a660*/  FMNMX.FTZ R3, R14, R3, !PT ;  /* 0x000000030e037209 */ /* 0x000fe40007810000 */
[----:B------:R-:W-:Y:S02]  /*a670*/  FMNMX.FTZ R4, R139, R4, !PT ;  /* 0x000000048b047209 */ /* 0x000fe40007810000 */
[----:B------:R-:W-:Y:S02]  /*a680*/  FSEL R193, R193, -INF , P1 ;  /* 0xff800000c1c17808 */ /* 0x000fe40000800000 */
[----:B------:R-:W-:Y:S01]  /*a690*/  FSEL R194, R6, -INF , P0 ;  /* 0xff80000006c27808 */ /* 0x000fe20000000000 */
[----:B------:R-:W-:Y:S01]  /*a6a0*/  FMUL.FTZ R6, R49, c[0x0][0x320] ;  /* 0x0000c80031067a20 */ /* 0x000fe20000410000 */
[C---:B------:R-:W-:Y:S01]  /*a6b0*/  ISETP.GT.AND P0, PT, R2.reuse, 0x19, PT ;  /* 0x000000190200780c */ /* 0x040fe20003f04270 */
[----:B------:R-:W1:Y:S01]  /*a6c0*/  MUFU.TANH R31, R31 ;  /* 0x0000001f001f7308 */ /* 0x000e620000002400 */
[----:B------:R-:W-:Y:S02]  /*a6d0*/  ISETP.GT.AND P1, PT, R2, 0x18, PT ;  /* 0x000000180200780c */ /* 0x000fe40003f24270 */
[----:B------:R-:W-:Y:S02]  /*a6e0*/  FMNMX.FTZ R3, R15, R3, !PT ;  /* 0x000000030f037209 */ /* 0x000fe40007810000 */
[----:B------:R-:W-:Y:S02]  /*a6f0*/  FSEL R196, R17, -INF , P0 ;  /* 0xff80000011c47808 */ /* 0x000fe40000000000 */
[----:B---3--:R-:W-:Y:S02]  /*a700*/  FSEL R195, R16, -INF , P1 ;  /* 0xff80000010c37808 */ /* 0x008fe40000800000 */
[C---:B------:R-:W-:Y:S01]  /*a710*/  ISETP.GT.AND P0, PT, R0.reuse, 0x19, PT ;  /* 0x000000190000780c */ /* 0x040fe20003f04270 */
[----:B------:R-:W3:Y:S01]  /*a720*/  MUFU.TANH R33, R33 ;  /* 0x0000002100217308 */ /* 0x000ee20000002400 */
[----:B------:R-:W-:Y:S02]  /*a730*/  FMNMX.FTZ R4, R193, R4, !PT ;  /* 0x00000004c1047209 */ /* 0x000fe40007810000 */
[----:B------:R-:W-:Y:S02]  /*a740*/  ISETP.GT.AND P1, PT, R0, 0x18, PT ;  /* 0x000000180000780c */ /* 0x000fe40003f24270 */
[----:B------:R-:W-:Y:S02]  /*a750*/  FMNMX.FTZ R3, R191, R3, !PT ;  /* 0x00000003bf037209 */ /* 0x000fe40007810000 */
[----:B------:R-:W-:Y:S02]  /*a760*/  FSEL R198, R19, -INF , P0 ;  /* 0xff80000013c67808 */ /* 0x000fe40000000000 */
[----:B------:R-:W-:Y:S01]  /*a770*/  FSEL R197, R5, -INF , P1 ;  /* 0xff80000005c57808 */ /* 0x000fe20000800000 */
[----:B------:R-:W1:Y:S01]  /*a780*/  MUFU.TANH R34, R34 ;  /* 0x0000002200227308 */ /* 0x000e620000002400 */
[----:B------:R-:W-:Y:S01]  /*a790*/  FMNMX.FTZ R4, R194, R4, !PT ;  /* 0x00000004c2047209 */ /* 0x000fe20007810000 */
[----:B------:R-:W-:Y:S01]  /*a7a0*/  FMUL.FTZ R5, R50, c[0x0][0x320] ;  /* 0x0000c80032057a20 */ /* 0x000fe20000410000 */
[C---:B------:R-:W-:Y:S02]  /*a7b0*/  ISETP.GT.AND P0, PT, R2.reuse, 0x21, PT ;  /* 0x000000210200780c */ /* 0x040fe40003f04270 */
[----:B------:R-:W-:Y:S02]  /*a7c0*/  ISETP.GT.AND P1, PT, R2, 0x20, PT ;  /* 0x000000200200780c */ /* 0x000fe40003f24270 */
[----:B------:R-:W-:Y:S02]  /*a7d0*/  FMNMX.FTZ R3, R192, R3, !PT ;  /* 0x00000003c0037209 */ /* 0x000fe40007810000 */
[----:B------:R-:W-:Y:S01]  /*a7e0*/  FSEL R202, R21, -INF , P0 ;  /* 0xff80000015ca7808 */ /* 0x000fe20000000000 */
[----:B------:R-:W3:Y:S01]  /*a7f0*/  MUFU.TANH R35, R35 ;  /* 0x0000002300237308 */ /* 0x000ee20000002400 */
[----:B----4-:R-:W-:Y:S02]  /*a800*/  FSEL R203, R20, -INF , P1 ;  /* 0xff80000014cb7808 */ /* 0x010fe40000800000 */
[C---:B------:R-:W-:Y:S02]  /*a810*/  ISETP.GT.AND P1, PT, R0.reuse, 0x20, PT ;  /* 0x000000200000780c */ /* 0x040fe40003f24270 */
[----:B------:R-:W-:Y:S02]  /*a820*/  FMNMX.FTZ R4, R197, R4, !PT ;  /* 0x00000004c5047209 */ /* 0x000fe40007810000 */
[----:B------:R-:W-:Y:S02]  /*a830*/  ISETP.GT.AND P0, PT, R0, 0x21, PT ;  /* 0x000000210000780c */ /* 0x000fe40003f04270 */
[----:B------:R-:W-:Y:S01]  /*a840*/  FMNMX.FTZ R3, R195, R3, !PT ;  /* 0x00000003c3037209 */ /* 0x000fe20007810000 */
[----:B------:R-:W4:Y:S01]  /*a850*/  MUFU.TANH R36, R36 ;  /* 0x0000002400247308 */ /* 0x000f220000002400 */
[----:B------:R-:W-:Y:S02]  /*a860*/  FMNMX.FTZ R4, R198, R4, !PT ;  /* 0x00000004c6047209 */ /* 0x000fe40007810000 */
[----:B------:R-:W-:Y:S02]  /*a870*/  FSEL R204, R22, -INF , P1 ;  /* 0xff80000016cc7808 */ /* 0x000fe40000800000 */
[C---:B------:R-:W-:Y:S02]  /*a880*/  ISETP.GT.AND P1, PT, R2.reuse, 0x28, PT ;  /* 0x000000280200780c */ /* 0x040fe40003f24270 */
[----:B-1----:R-:W-:Y:S02]  /*a890*/  FSEL R200, R23, -INF , P0 ;  /* 0xff80000017c87808 */ /* 0x002fe40000000000 */
[----:B------:R-:W-:Y:S01]  /*a8a0*/  ISETP.GT.AND P0, PT, R2, 0x29, PT ;  /* 0x000000290200780c */ /* 0x000fe20003f04270 */
[----:B------:R-:W1:Y:S01]  /*a8b0*/  MUFU.TANH R37, R37 ;  /* 0x0000002500257308 */ /* 0x000e620000002400 */
[----:B------:R-:W-:Y:S02]  /*a8c0*/  FMNMX.FTZ R3, R196, R3, !PT ;  /* 0x00000003c4037209 */ /* 0x000fe40007810000 */
[----:B------:R-:W-:Y:S02]  /*a8d0*/  FSEL R205, R24, -INF , P1 ;  /* 0xff80000018cd7808 */ /* 0x000fe40000800000 */
[----:B------:R-:W-:Y:S01]  /*a8e0*/  FSEL R199, R25, -INF , P0 ;  /* 0xff80000019c77808 */ /* 0x000fe20000000000 */
[----:B------:R-:W2:Y:S01]  /*a8f0*/  LDL.LU R24, [R1+0x10] ;  /* 0x0000100001187983 */ /* 0x000ea20000300800 */
[C---:B------:R-:W-:Y:S02]  /*a900*/  ISETP.GT.AND P1, PT, R0.reuse, 0x28, PT ;  /* 0x000000280000780c */ /* 0x040fe40003f24270 */
[----:B------:R-:W-:Y:S01]  /*a910*/  ISETP.GT.AND P0, PT, R0, 0x29, PT ;  /* 0x000000290000780c */ /* 0x000fe20003f04270 */
[----:B------:R-:W1:Y:S01]  /*a920*/  MUFU.TANH R38, R38 ;  /* 0x0000002600267308 */ /* 0x000e620000002400 */
[----:B------:R-:W-:Y:S02]  /*a930*/  FMNMX.FTZ R4, R204, R4, !PT ;  /* 0x00000004cc047209 */ /* 0x000fe40007810000 */
[----:B------:R-:W-:Y:S02]  /*a940*/  FMNMX.FTZ R3, R203, R3, !PT ;  /* 0x00000003cb037209 */ /* 0x000fe40007810000 */
[----:B------:R-:W-:Y:S02]  /*a950*/  FSEL R206, R26, -INF , P1 ;  /* 0xff8000001ace7808 */ /* 0x000fe40000800000 */
[----:B------:R-:W-:Y:S02]  /*a960*/  FSEL R207, R27, -INF , P0 ;  /* 0xff8000001bcf7808 */ /* 0x000fe40000000000 */
[----:B------:R-:W-:Y:S01]  /*a970*/  ISETP.GT.AND P0, PT, R2, 0x31, PT ;  /* 0x000000310200780c */ /* 0x000fe20003f04270 */
[----:B------:R-:W1:Y:S01]  /*a980*/  MUFU.TANH R39, R39 ;  /* 0x0000002700277308 */ /* 0x000e620000002400 */
[----:B------:R-:W-:Y:S02]  /*a990*/  FMNMX.FTZ R4, R200, R4, !PT ;  /* 0x00000004c8047209 */ /* 0x000fe40007810000 */
[----:B------:R-:W-:Y:S02]  /*a9a0*/  ISETP.GT.AND P1, PT, R2, 0x30, PT ;  /* 0x000000300200780c */ /* 0x000fe40003f24270 */
[----:B------:R-:W-:Y:S02]  /*a9b0*/  FMNMX.FTZ R3, R202, R3, !PT ;  /* 0x00000003ca037209 */ /* 0x000fe40007810000 */
[----:B------:R-:W-:Y:S02]  /*a9c0*/  FSEL R29, R29, -INF , P0 ;  /* 0xff8000001d1d7808 */ /* 0x000fe40000000000 */
[----:B------:R-:W-:Y:S01]  /*a9d0*/  FSEL R211, R28, -INF , P1 ;  /* 0xff8000001cd37808 */ /* 0x000fe20000800000 */
[----:B------:R-:W1:Y:S01]  /*a9e0*/  MUFU.TANH R40, R40 ;  /* 0x0000002800287308 */ /* 0x000e620000002400 */
[----:B------:R-:W-:Y:S02]  /*a9f0*/  FMNMX.FTZ R4, R206, R4, !PT ;  /* 0x00000004ce047209 */ /* 0x000fe40007810000 */
[C---:B------:R-:W-:Y:S02]  /*aa00*/  ISETP.GT.AND P1, PT, R0.reuse, 0x30, PT ;  /* 0x000000300000780c */ /* 0x040fe40003f24270 */
[----:B------:R-:W-:Y:S02]  /*aa10*/  ISETP.GT.AND P0, PT, R0, 0x31, PT ;  /* 0x000000310000780c */ /* 0x000fe40003f04270 */
[----:B------:R-:W-:Y:S02]  /*aa20*/  FMNMX.FTZ R3, R205, R3, !PT ;  /* 0x00000003cd037209 */ /* 0x000fe40007810000 */
[----:B------:R-:W-:Y:S01]  /*aa30*/  FSEL R30, R30, -INF , P1 ;  /* 0xff8000001e1e7808 */ /* 0x000fe20000800000 */
[----:B------:R-:W1:Y:S01]  /*aa40*/  MUFU.TANH R42, R42 ;  /* 0x0000002a002a7308 */ /* 0x000e620000002400 */
[----:B------:R-:W-:Y:S02]  /*aa50*/  FSEL R31, R31, -INF , P0 ;  /* 0xff8000001f1f7808 */ /* 0x000fe40000000000 */
[C---:B------:R-:W-:Y:S02]  /*aa60*/  ISETP.GT.AND P1, PT, R2.reuse, 0x38, PT ;  /* 0x000000380200780c */ /* 0x040fe40003f24270 */
[----:B------:R-:W-:Y:S02]  /*aa70*/  ISETP.GT.AND P0, PT, R2, 0x39, PT ;  /* 0x000000390200780c */ /* 0x000fe40003f04270 */
[----:B------:R-:W-:Y:S02]  /*aa80*/  FMNMX.FTZ R4, R207, R4, !PT ;  /* 0x00000004cf047209 */ /* 0x000fe40007810000 */
[----:B------:R-:W-:Y:S01]  /*aa90*/  FMNMX.FTZ R3, R199, R3, !PT ;  /* 0x00000003c7037209 */ /* 0x000fe20007810000 */
[----:B------:R-:W1:Y:S01]  /*aaa0*/  MUFU.TANH R45, R45 ;  /* 0x0000002d002d7308 */ /* 0x000e620000002400 */
[----:B------:R-:W-:Y:S02]  /*aab0*/  FSEL R214, R32, -INF , P1 ;  /* 0xff80000020d67808 */ /* 0x000fe40000800000 */
[----:B---3--:R-:W-:Y:S02]  /*aac0*/  FSEL R213, R33, -INF , P0 ;  /* 0xff80000021d57808 */ /* 0x008fe40000000000 */
[----:B------:R-:W-:Y:S02]  /*aad0*/  FMNMX.FTZ R4, R30, R4, !PT ;  /* 0x000000041e047209 */ /* 0x000fe40007810000 */
[C---:B------:R-:W-:Y:S02]  /*aae0*/  ISETP.GT.AND P1, PT, R0.reuse, 0x38, PT ;  /* 0x000000380000780c */ /* 0x040fe40003f24270 */
[----:B------:R-:W-:Y:S01]  /*aaf0*/  ISETP.GT.AND P0, PT, R0, 0x39, PT ;  /* 0x000000390000780c */ /* 0x000fe20003f04270 */
[----:B------:R-:W3:Y:S01]  /*ab00*/  MUFU.TANH R46, R46 ;  /* 0x0000002e002e7308 */ /* 0x000ee20000002400 */
[----:B------:R-:W-:Y:S02]  /*ab10*/  FMNMX.FTZ R3, R211, R3, !PT ;  /* 0x00000003d3037209 */ /* 0x000fe40007810000 */
[----:B------:R-:W-:Y:S02]  /*ab20*/  FSEL R215, R34, -INF , P1 ;  /* 0xff80000022d77808 */ /* 0x000fe40000800000 */
[C---:B------:R-:W-:Y:S02]  /*ab30*/  ISETP.GT.AND P1, PT, R2.reuse, 0x40, PT ;  /* 0x000000400200780c */ /* 0x040fe40003f24270 */
[----:B------:R-:W-:Y:S02]  /*ab40*/  FSEL R35, R35, -INF , P0 ;  /* 0xff80000023237808 */ /* 0x000fe40000000000 */
[----:B------:R-:W-:Y:S01]  /*ab50*/  FMNMX.FTZ R4, R31, R4, !PT ;  /* 0x000000041f047209 */ /* 0x000fe20007810000 */
[----:B------:R-:W3:Y:S01]  /*ab60*/  MUFU.TANH R44, R44 ;  /* 0x0000002c002c7308 */ /* 0x000ee20000002400 */
[----:B------:R-:W-:Y:S02]  /*ab70*/  ISETP.GT.AND P0, PT, R2, 0x41, PT ;  /* 0x000000410200780c */ /* 0x000fe40003f04270 */
[----:B------:R-:W-:Y:S02]  /*ab80*/  FMNMX.FTZ R3, R29, R3, !PT ;  /* 0x000000031d037209 */ /* 0x000fe40007810000 */
[----:B----4-:R-:W-:Y:S02]  /*ab90*/  FSEL R36, R36, -INF , P1 ;  /* 0xff80000024247808 */ /* 0x010fe40000800000 */
[C---:B------:R-:W-:Y:S02]  /*aba0*/  ISETP.GT.AND P1, PT, R0.reuse, 0x40, PT ;  /* 0x000000400000780c */ /* 0x040fe40003f24270 */
[----:B-1----:R-:W-:Y:S01]  /*abb0*/  FSEL R37, R37, -INF , P0 ;  /* 0xff80000025257808 */ /* 0x002fe20000000000 */
[----:B------:R-:W1:Y:S01]  /*abc0*/  MUFU.TANH R47, R47 ;  /* 0x0000002f002f7308 */ /* 0x000e620000002400 */
[----:B------:R-:W-:Y:S02]  /*abd0*/  ISETP.GT.AND P0, PT, R0, 0x41, PT ;  /* 0x000000410000780c */ /* 0x000fe40003f04270 */
[----:B------:R-:W-:Y:S02]  /*abe0*/  FMNMX.FTZ R4, R215, R4, !PT ;  /* 0x00000004d7047209 */ /* 0x000fe40007810000 */
[----:B------:R-:W-:Y:S02]  /*abf0*/  FMNMX.FTZ R3, R214, R3, !PT ;  /* 0x00000003d6037209 */ /* 0x000fe40007810000 */
[----:B------:R-:W-:Y:S02]  /*ac00*/  FSEL R38, R38, -INF , P1 ;  /* 0xff80000026267808 */ /* 0x000fe40000800000 */
[----:B------:R-:W-:Y:S01]  /*ac10*/  FSEL R39, R39, -INF , P0 ;  /* 0xff80000027277808 */ /* 0x000fe20000000000 */
[----:B------:R-:W4:Y:S01]  /*ac20*/  MUFU.TANH R7, R7 ;  /* 0x0000000700077308 */ /* 0x000f220000002400 */
[----:B------:R-:W-:Y:S02]  /*ac30*/  FMNMX.FTZ R4, R35, R4, !PT ;  /* 0x0000000423047209 */ /* 0x000fe40007810000 */
[C---:B------:R-:W-:Y:S02]  /*ac40*/  ISETP.GT.AND P1, PT, R2.reuse, 0x48, PT ;  /* 0x000000480200780c */ /* 0x040fe40003f24270 */
[----:B------:R-:W-:Y:S02]  /*ac50*/  ISETP.GT.AND P0, PT, R2, 0x49, PT ;  /* 0x000000490200780c */ /* 0x000fe40003f04270 */
[----:B------:R-:W-:Y:S02]  /*ac60*/  FMNMX.FTZ R3, R213, R3, !PT ;  /* 0x00000003d5037209 */ /* 0x000fe40007810000 */
[----:B------:R-:W-:Y:S01]  /*ac70*/  FSEL R16, R40, -INF , P1 ;  /* 0xff80000028107808 */ /* 0x000fe20000800000 */
[----:B------:R-:W1:Y:S01]  /*ac80*/  MUFU.TANH R6, R6 ;  /* 0x0000000600067308 */ /* 0x000e620000002400 */
[----:B------:R-:W-:Y:S02]  /*ac90*/  FSEL R17, R41, -INF , P0 ;  /* 0xff80000029117808 */ /* 0x000fe40000000000 */
[----:B------:R-:W-:Y:S02]  /*aca0*/  ISETP.GT.AND P0, PT, R0, 0x49, PT ;  /* 0x000000490000780c */ /* 0x000fe40003f04270 */
[----:B------:R-:W-:Y:S02]  /*acb0*/  FMNMX.FTZ R4, R38, R4, !PT ;  /* 0x0000000426047209 */ /* 0x000fe40007810000 */
[----:B------:R-:W-:Y:S02]  /*acc0*/  ISETP.GT.AND P1, PT, R0, 0x48, PT ;  /* 0x000000480000780c */ /* 0x000fe40003f24270 */
[----:B------:R-:W-:Y:S01]  /*acd0*/  FMNMX.FTZ R3, R36, R3, !PT ;  /* 0x0000000324037209 */ /* 0x000fe20007810000 */
[----:B------:R-:W1:Y:S01]  /*ace0*/  MUFU.TANH R5, R5 ;  /* 0x0000000500057308 */ /* 0x000e620000002400 */
[----:B------:R-:W-:Y:S02]  /*acf0*/  FSEL R22, R43, -INF , P0 ;  /* 0xff8000002b167808 */ /* 0x000fe40000000000 */
[----:B------:R-:W-:Y:S02]  /*ad00*/  FSEL R19, R42, -INF , P1 ;  /* 0xff8000002a137808 */ /* 0x000fe40000800000 */
[----:B------:R-:W-:Y:S02]  /*ad10*/  ISETP.GT.AND P0, PT, R0, 0x50, PT ;  /* 0x000000500000780c */ /* 0x000fe40003f04270 */
[----:B------:R-:W-:Y:S02]  /*ad20*/  FMNMX.FTZ R4, R39, R4, !PT ;  /* 0x0000000427047209 */ /* 0x000fe40007810000 */
[C---:B------:R-:W-:Y:S01]  /*ad30*/  ISETP.GT.AND P1, PT, R2.reuse, 0x51, PT ;  /* 0x000000510200780c */ /* 0x040fe20003f24270 */
[----:B------:R-:W1:Y:S01]  /*ad40*/  MUFU.TANH R134, R51 ;  /* 0x0000003300867308 */ /* 0x000e620000002400 */
[----:B------:R-:W-:Y:S02]  /*ad50*/  FMNMX.FTZ R3, R37, R3, !PT ;  /* 0x0000000325037209 */ /* 0x000fe40007810000 */
[----:B------:R-:W-:Y:S02]  /*ad60*/  ISETP.GT.AND P2, PT, R2, 0x50, PT ;  /* 0x000000500200780c */ /* 0x000fe40003f44270 */
[----:B------:R-:W-:Y:S02]  /*ad70*/  FSEL R210, R45, -INF , P1 ;  /* 0xff8000002dd27808 */ /* 0x000fe40000800000 */
[----:B---3--:R-:W-:Y:S02]  /*ad80*/  FSEL R23, R46, -INF , P0 ;  /* 0xff8000002e177808 */ /* 0x008fe40000000000 */
[C---:B------:R-:W-:Y:S02]  /*ad90*/  ISETP.GT.AND P0, PT, R2.reuse, 0x59, PT ;  /* 0x000000590200780c */ /* 0x040fe40003f04270 */
[----:B------:R-:W-:Y:S02]  /*ada0*/  ISETP.GT.AND P1, PT, R2, 0x58, PT ;  /* 0x000000580200780c */ /* 0x000fe40003f24270 */
[----:B------:R-:W-:Y:S02]  /*adb0*/  FMNMX.FTZ R2, R19, R4, !PT ;  /* 0x0000000413027209 */ /* 0x000fe40007810000 */
[----:B------:R-:W-:Y:S02]  /*adc0*/  FMNMX.FTZ R3, R16, R3, !PT ;  /* 0x0000000310037209 */ /* 0x000fe40007810000 */
[----:B------:R-:W-:Y:S02]  /*add0*/  FSEL R212, R44, -INF , P2 ;  /* 0xff8000002cd47808 */ /* 0x000fe40001000000 */
[----:B------:R-:W-:Y:S02]  /*ade0*/  ISETP.GT.AND P2, PT, R0, 0x51, PT ;  /* 0x000000510000780c */ /* 0x000fe40003f44270 */
[----:B------:R-:W-:Y:S02]  /*adf0*/  FMNMX.FTZ R2, R22, R2, !PT ;  /* 0x0000000216027209 */ /* 0x000fe40007810000 */
[----:B------:R-:W-:Y:S02]  /*ae00*/  FMNMX.FTZ R3, R17, R3, !PT ;  /* 0x0000000311037209 */ /* 0x000fe40007810000 */
[----:B-1----:R-:W-:Y:S02]  /*ae10*/  FSEL R21, R47, -INF , P2 ;  /* 0xff8000002f157808 */ /* 0x002fe40001000000 */
[----:B------:R-:W-:Y:S02]  /*ae20*/  FMNMX.FTZ R2, R23, R2, !PT ;  /* 0x0000000217027209 */ /* 0x000fe40007810000 */
[----:B----4-:R-:W-:Y:S02]  /*ae30*/  FSEL R209, R7, -INF , P1 ;  /* 0xff80000007d17808 */ /* 0x010fe40000800000 */
[----:B------:R-:W-:Y:S02]  /*ae40*/  ISETP.GT.AND P1, PT, R0, 0x58, PT ;  /* 0x000000580000780c */ /* 0x000fe40003f24270 */
[----:B------:R-:W-:Y:S02]  /*ae50*/  FMNMX.FTZ R3, R212, R3, !PT ;  /* 0x00000003d4037209 */ /* 0x000fe40007810000 */
[----:B------:R-:W-:Y:S02]  /*ae60*/  FSEL R208, R6, -INF , P0 ;  /* 0xff80000006d07808 */ /* 0x000fe40000000000 */
[----:B------:R-:W-:Y:S02]  /*ae70*/  ISETP.GT.AND P0, PT, R0, 0x59, PT ;  /* 0x000000590000780c */ /* 0x000fe40003f04270 */
[----:B------:R-:W-:Y:S02]  /*ae80*/  FMNMX.FTZ R0, R21, R2, !PT ;  /* 0x0000000215007209 */ /* 0x000fe40007810000 */
[----:B------:R-:W-:Y:S02]  /*ae90*/  FSEL R20, R5, -INF , P1 ;  /* 0xff80000005147808 */ /* 0x000fe40000800000 */
[----:B------:R-:W-:Y:S02]  /*aea0*/  FMNMX.FTZ R3, R210, R3, !PT ;  /* 0x00000003d2037209 */ /* 0x000fe40007810000 */
[----:B------:R-:W-:Y:S02]  /*aeb0*/  FSEL R134, R134, -INF , P0 ;  /* 0xff80000086867808 */ /* 0x000fe40000000000 */
[----:B------:R-:W-:Y:S02]  /*aec0*/  FMNMX.FTZ R0, R20, R0, !PT ;  /* 0x0000000014007209 */ /* 0x000fe40007810000 */
[----:B------:R-:W-:Y:S02]  /*aed0*/  FMNMX.FTZ R3, R209, R3, !PT ;  /* 0x00000003d1037209 */ /* 0x000fe40007810000 */
[----:B------:R-:W-:Y:S02]  /*aee0*/  FMNMX.FTZ R0, R134, R0, !PT ;  /* 0x0000000086007209 */ /* 0x000fe40007810000 */
[----:B------:R-:W-:Y:S02]  /*aef0*/  FMNMX.FTZ R3, R208, R3, !PT ;  /* 0x00000003d0037209 */ /* 0x000fe40007810000 */
[C---:B------:R-:W-:Y:S01]  /*af00*/  ISETP.GT.AND P2, PT, R201.reuse, R252, PT ;  /* 0x000000fcc900720c */ /* 0x040fe20003f44270 */
[----:B------:R-:W1:Y:S01]  /*af10*/  SHFL.BFLY PT, R2, R0, 0x2, 0x1f ;  /* 0x0c401f0000027f89 */ /* 0x000e6200000e0000 */
[----:B------:R-:W-:Y:S07]  /*af20*/  IADD3 R252, R201, -0x1, RZ ;  /* 0xffffffffc9fc7810 */ /* 0x000fee0007ffe0ff */
[----:B------:R-:W3:Y:S04]  /*af30*/  SHFL.BFLY PT, R133, R3, 0x2, 0x1f ;  /* 0x0c401f0003857f89 */ /* 0x000ee800000e0000 */
[----:B------:R-:W-:Y:S02]  /*af40*/  @P2 SHF.R.S32.HI R6, RZ, 0x1f, R252 ;  /* 0x0000001fff062819 */ /* 0x000fe400000114fc */
[----:B------:R-:W-:Y:S03]  /*af50*/  @P2 MOV R7, R138 ;  /* 0x0000008a00072202 */ /* 0x000fe60000000f00 */
[----:B------:R-:W-:Y:S01]  /*af60*/  @P2 IMAD R6, R6, c[0x0][0x1e0], RZ ;  /* 0x0000780006062a24 */ /* 0x000fe200078e02ff */
[----:B-1----:R-:W-:Y:S02]  /*af70*/  FMNMX.FTZ R0, R0, R2, !PT ;  /* 0x0000000200007209 */ /* 0x002fe40007810000 */
[----:B---3--:R-:W-:Y:S03]  /*af80*/  FMNMX.FTZ R133, R3, R133, !PT ;  /* 0x0000008503857209 */ /* 0x008fe60007810000 */
[----:B------:R-:W1:Y:S08]  /*af90*/  SHFL.BFLY PT, R3, R0, 0x1, 0x1f ;  /* 0x0c201f0000037f89 */ /* 0x000e7000000e0000 */
[----:B------:R-:W3:Y:S01]  /*afa0*/  SHFL.BFLY PT, R4, R133, 0x1, 0x1f ;  /* 0x0c201f0085047f89 */ /* 0x000ee200000e0000 */
[----:B-1----:R-:W-:Y:S04]  /*afb0*/  FMNMX.FTZ R132, R0, R3, !PT ;  /* 0x0000000300847209 */ /* 0x002fe80007810000 */
[C---:B------:R-:W-:Y:S04]  /*afc0*/  FSETP.NEU.FTZ.AND P0, PT, R132.reuse, -INF , PT ;  /* 0xff8000008400780b */ /* 0x040fe80003f1d000 */
[----:B------:R-:W-:Y:S02]  /*afd0*/  FSEL R0, R132, RZ, P0 ;  /* 0x000000ff84007208 */ /* 0x000fe40000000000 */
[----:B---3--:R-:W-:Y:S01]  /*afe0*/  FMNMX.FTZ R133, R133, R4, !PT ;  /* 0x0000000485857209 */ /* 0x008fe20007810000 */
[----:B------:R-:W-:Y:S03]  /*aff0*/  @P2 IMAD.WIDE.U32 R4, R252, c[0x0][0x1e0], RZ ;  /* 0x00007800fc042a25 */ /* 0x000fe600078e00ff */
[C---:B------:R-:W-:Y:S01]  /*b000*/  FSETP.NEU.FTZ.AND P1, PT, R133.reuse, -INF , PT ;  /* 0xff8000008500780b */ /* 0x040fe20003f3d000 */
[----:B------:R-:W-:Y:S02]  /*b010*/  FADD.FTZ R3, -R0, R136 ;  /* 0x0000008800037221 */ /* 0x000fe40000010100 */
[----:B------:R-:W-:Y:S01]  /*b020*/  @P2 IMAD R0, R252, c[0x0][0x1e4], R6 ;  /* 0x00007900fc002a24 */ /* 0x000fe200078e0206 */
[----:B--2---:R-:W-:Y:S01]  /*b030*/  @P2 MOV R6, R188 ;  /* 0x000000bc00062202 */ /* 0x004fe20000000f00 */
[----:B------:R-:W-:Y:S01]  /*b040*/  FMUL.FTZ R188, R132, c[0x0][0x2d0] ;  /* 0x0000b40084bc7a20 */ /* 0x000fe20000410000 */
[----:B------:R-:W-:Y:S02]  /*b050*/  FSEL R2, R133, RZ, P1 ;  /* 0x000000ff85027208 */ /* 0x000fe40000800000 */
[----:B------:R-:W-:Y:S01]  /*b060*/  @P2 IADD3 R0, R5, R0, RZ ;  /* 0x0000000005002210 */ /* 0x000fe20007ffe0ff */
[----:B------:R-:W-:Y:S01]  /*b070*/  @P2 IMAD.WIDE.U32 R6, R4, 0x60, R6 ;  /* 0x0000006004062825 */ /* 0x000fe200078e0006 */
[----:B------:R-:W-:Y:S03]  /*b080*/  FSEL R188, R188, RZ, P0 ;  /* 0x000000ffbcbc7208 */ /* 0x000fe60000000000 */
[----:B------:R-:W-:Y:S02]  /*b090*/  @P2 IMAD R0, R0, 0x60, RZ ;  /* 0x0000006000002824 */ /* 0x000fe400078e02ff */
[----:B------:R-:W-:Y:S02]  /*b0a0*/  FADD.FTZ R2, -R2, R135 ;  /* 0x0000008702027221 */ /* 0x000fe40000010100 */
[----:B------:R-:W-:Y:S01]  /*b0b0*/  FMUL.FTZ R135, R133, c[0x0][0x2d0] ;  /* 0x0000b40085877a20 */ /* 0x000fe20000410000 */
[----:B------:R-:W-:Y:S04]  /*b0c0*/  @P2 IADD3 R0, R7, R0, RZ ;  /* 0x0000000007002210 */ /* 0x000fe80007ffe0ff */
[C---:B------:R-:W-:Y:S02]  /*b0d0*/  @P2 SHF.L.U64.HI R0, R6.reuse, 0x1, R0 ;  /* 0x0000000106002819 */ /* 0x040fe40000010200 */
[----:B------:R-:W-:Y:S02]  /*b0e0*/  @P2 SHF.L.U32 R6, R6, 0x1, RZ ;  /* 0x0000000106062819 */ /* 0x000fe400000006ff */
[----:B------:R-:W-:Y:S02]  /*b0f0*/  FSEL R135, R135, RZ, P1 ;  /* 0x000000ff87877208 */ /* 0x000fe40000800000 */
[C---:B------:R-:W-:Y:S02]  /*b100*/  @P2 IADD3 R4, P3, R6.reuse, c[0x0][0x1c8], RZ ;  /* 0x0000720006042a10 */ /* 0x040fe40007f7e0ff */
[----:B------:R-:W-:Y:S01]  /*b110*/  @P2 IADD3 R8, P4, R6, 0x80, RZ ;  /* 0x0000008006082810 */ /* 0x000fe20007f9e0ff */
[--C-:B------:R-:W-:Y:S01]  /*b120*/  FFMA.FTZ R15, R15, c[0x0][0x2d0], -R135.reuse ;  /* 0x0000b4000f0f7a23 */ /* 0x100fe20000010887 */
[----:B------:R-:W-:Y:S02]  /*b130*/  @P2 IADD3.X R5, R0, c[0x0][0x1cc], RZ, P3, !PT ;  /* 0x0000730000052a10 */ /* 0x000fe40001ffe4ff */
[----:B------:R-:W-:Y:S03]  /*b140*/  @P2 IADD3 R8, P3, R8, c[0x0][0x1c8], RZ ;  /* 0x0000720008082a10 */ /* 0x000fe60007f7e0ff */
[----:B------:R1:W-:Y:S01]  /*b150*/  @P2 LDGSTS.E.BYPASS.LTC128B.128 [R251+0xc100], [R4.64], !P5 ;  /* 0x0c10000004fb2fae */ /* 0x0003e2000e901d46 */
[--C-:B------:R-:W-:Y:S02]  /*b160*/  @P2 IADD3.X R9, RZ, c[0x0][0x1cc], R0.reuse, P3, P4 ;  /* 0x00007300ff092a10 */ /* 0x100fe40001fe8400 */
[----:B------:R-:W-:Y:S11]  /*b170*/  LOP3.LUT P4, RZ, R220, 0x2, RZ, 0xc0, !PT ;  /* 0x00000002dcff7812 */ /* 0x000ff6000788c0ff */
[----:B------:R-:W-:Y:S02]  /*b180*/  @!UPT UIADD3 URZ, URZ, URZ, URZ ;  /* 0x0000003f3f3ff290 */ /* 0x000fe4000fffe03f */
[----:B------:R2:W-:Y:S02]  /*b190*/  @P2 LDGSTS.E.BYPASS.LTC128B.128 [R251+0xf100], [R8.64], !P4 ;  /* 0x0f10000008fb2fae */ /* 0x0005e4000e101d46 */
[----:B--2---:R-:W-:Y:S04]  /*b1a0*/  @P2 IADD3 R8, P4, R6, 0x100, RZ ;  /* 0x0000010006082810 */ /* 0x004fe80007f9e0ff */
[----:B------:R-:W-:Y:S04]  /*b1b0*/  @P2 IADD3 R8, P3, R8, c[0x0][0x1c8], RZ ;  /* 0x0000720008082a10 */ /* 0x000fe80007f7e0ff */
[--C-:B------:R-:W-:Y:S02]  /*b1c0*/  @P2 IADD3.X R9, RZ, c[0x0][0x1cc], R0.reuse, P3, P4 ;  /* 0x00007300ff092a10 */ /* 0x100fe40001fe8400 */
[----:B------:R-:W-:Y:S11]  /*b1d0*/  LOP3.LUT P4, RZ, R220, 0x1, RZ, 0xc0, !PT ;  /* 0x00000001dcff7812 */ /* 0x000ff6000788c0ff */
[----:B------:R-:W-:Y:S02]  /*b1e0*/  @!UPT UIADD3 URZ, URZ, URZ, URZ ;  /* 0x0000003f3f3ff290 */ /* 0x000fe4000fffe03f */
[----:B------:R2:W-:Y:S01]  /*b1f0*/  @P2 LDGSTS.E.BYPASS.LTC128B.128 [R251+0x12100], [R8.64], !P4 ;  /* 0x1210000008fb2fae */ /* 0x0005e2000e101d46 */
[----:B------:R-:W-:Y:S04]  /*b200*/  @P2 IADD3 R6, P4, R6, 0x180, RZ ;  /* 0x0000018006062810 */ /* 0x000fe80007f9e0ff */
[----:B------:R-:W-:Y:S04]  /*b210*/  @P2 IADD3 R6, P3, R6, c[0x0][0x1c8], RZ ;  /* 0x0000720006062a10 */ /* 0x000fe80007f7e0ff */
[----:B------:R-:W-:Y:S01]  /*b220*/  @P2 IADD3.X R7, RZ, c[0x0][0x1cc], R0, P3, P4 ;  /* 0x00007300ff072a10 */ /* 0x000fe20001fe8400 */
[--C-:B------:R-:W-:Y:S01]  /*b230*/  FFMA.FTZ R0, R11, c[0x0][0x2d0], -R135.reuse ;  /* 0x0000b4000b007a23 */ /* 0x100fe20000010887 */
[----:B------:R-:W-:Y:S03]  /*b240*/  LOP3.LUT P4, RZ, R220, 0x1, RZ, 0xc0, !PT ;  /* 0x00000001dcff7812 */ /* 0x000fe6000788c0ff */
[----:B------:R3:W-:Y:S01]  /*b250*/  MUFU.EX2 R136, R0 ;  /* 0x0000000000887308 */ /* 0x0007e20000000800 */
[----:B------:R4:W-:Y:S01]  /*b260*/  @P2 LDGSTS.E.BYPASS.LTC128B.128 [R251+0x15100], [R6.64], !P6 ;  /* 0x1510000006fb2fae */ /* 0x0009e2000f101d46 */
[--C-:B---3--:R-:W-:Y:S08]  /*b270*/  FFMA.FTZ R0, R10, c[0x0][0x2d0], -R188.reuse ;  /* 0x0000b4000a007a23 */ /* 0x108ff000000108bc */
[----:B------:R3:W-:Y:S01]  /*b280*/  MUFU.EX2 R138, R0 ;  /* 0x00000000008a7308 */ /* 0x0007e20000000800 */
[----:B----4-:R-:W-:Y:S02]  /*b290*/  @P2 MOV R6, c[0x0][0x1e0] ;  /* 0x0000780000062a02 */ /* 0x010fe40000000f00 */
[----:B------:R-:W-:Y:S04]  /*b2a0*/  @P2 MOV R7, 0x6 ;  /* 0x0000000600072802 */ /* 0x000fe80000000f00 */
[C---:B------:R-:W-:Y:S02]  /*b2b0*/  @P2 SHF.L.U64.HI R7, R6.reuse, R7, c[0x0][0x1e4] ;  /* 0x0000790006072619 */ /* 0x040fe40000010207 */
[----:B------:R-:W-:Y:S04]  /*b2c0*/  @P2 SHF.L.U32 R6, R6, 0x6, RZ ;  /* 0x0000000606062819 */ /* 0x000fe800000006ff */
[----:B-1----:R-:W-:Y:S04]  /*b2d0*/  @P2 IADD3 R4, P3, R4, R6, RZ ;  /* 0x0000000604042210 */ /* 0x002fe80007f7e0ff */
[C---:B------:R-:W-:Y:S02]  /*b2e0*/  @P2 IADD3.X R5, R7.reuse, R5, RZ, P3, !PT ;  /* 0x0000000507052210 */ /* 0x040fe40001ffe4ff */
[----:B------:R-:W-:Y:S02]  /*b2f0*/  LOP3.LUT P3, RZ, R220, 0x2, RZ, 0xc0, !PT ;  /* 0x00000002dcff7812 */ /* 0x000fe4000786c0ff */
[----:B------:R-:W4:Y:S01]  /*b300*/  LDL.LU R220, [R1+0x84] ;  /* 0x0000840001dc7983 */ /* 0x000f220000300800 */
[----:B------:R-:W-:Y:S01]  /*b310*/  @P2 IADD3 R6, P0, R6, R4, RZ ;  /* 0x0000000406062210 */ /* 0x000fe20007f1e0ff */
[--C-:B---3--:R-:W-:Y:S02]  /*b320*/  FFMA.FTZ R0, R12, c[0x0][0x2d0], -R135.reuse ;  /* 0x0000b4000c007a23 */ /* 0x108fe40000010887 */
[----:B------:R1:W-:Y:S01]  /*b330*/  @P2 LDGSTS.E.BYPASS.LTC128B.128 [R251+0xd100], [R4.64], !P5 ;  /* 0x0d10000004fb2fae */ /* 0x0003e2000e901d46 */
[----:B------:R-:W-:Y:S01]  /*b340*/  @P2 IADD3.X R7, R7, R5, RZ, P0, !PT ;  /* 0x0000000507072210 */ /* 0x000fe200007fe4ff */
[----:B------:R3:W-:Y:S06]  /*b350*/  MUFU.EX2 R137, R0 ;  /* 0x0000000000897308 */ /* 0x0007ec0000000800 */
[----:B------:R1:W-:Y:S08]  /*b360*/  @P2 LDGSTS.E.BYPASS.LTC128B.128 [R251+0x10100], [R4.64+0x80], !P3 ;  /* 0x1010008004fb2fae */ /* 0x0003f0000d901d46 */
[----:B------:R1:W-:Y:S08]  /*b370*/  @P2 LDGSTS.E.BYPASS.LTC128B.128 [R251+0x13100], [R4.64+0x100], !P4 ;  /* 0x1310010004fb2fae */ /* 0x0003f0000e101d46 */
[----:B------:R1:W-:Y:S01]  /*b380*/  @P2 LDGSTS.E.BYPASS.LTC128B.128 [R251+0x16100], [R4.64+0x180], !P6 ;  /* 0x1610018004fb2fae */ /* 0x0003e2000f101d46 */
[----:B---3--:R-:W-:Y:S02]  /*b390*/  FMUL.FTZ R0, R2, c[0x0][0x2d0] ;  /* 0x0000b40002007a20 */ /* 0x008fe40000410000 */
[----:B------:R-:W-:Y:S05]  /*b3a0*/  FFMA.FTZ R2, R13, c[0x0][0x2d0], -R188 ;  /* 0x0000b4000d027a23 */ /* 0x000fea00000108bc */
[----:B------:R3:W-:Y:S01]  /*b3b0*/  @P2 LDGSTS.E.BYPASS.LTC128B.128 [R251+0xe100], [R6.64], !P5 ;  /* 0x0e10000006fb2fae */ /* 0x0007e2000e901d46 */
[----:B------:R-:W2:Y:S07]  /*b3c0*/  MUFU.EX2 R0, R0 ;  /* 0x0000000000007308 */ /* 0x000eae0000000800 */
[----:B------:R3:W-:Y:S03]  /*b3d0*/  @P2 LDGSTS.E.BYPASS.LTC128B.128 [R251+0x11100], [R6.64+0x80], !P3 ;  /* 0x1110008006fb2fae */ /* 0x0007e6000d901d46 */
[----:B------:R3:W-:Y:S05]  /*b3e0*/  MUFU.EX2 R190, R2 ;  /* 0x0000000200be7308 */ /* 0x0007ea0000000800 */
[----:B------:R3:W-:Y:S08]  /*b3f0*/  @P2 LDGSTS.E.BYPASS.LTC128B.128 [R251+0x14100], [R6.64+0x100], !P4 ;  /* 0x1410010006fb2fae */ /* 0x0007f0000e101d46 */
[----:B------:R3:W-:Y:S01]  /*b400*/  @P2 LDGSTS.E.BYPASS.LTC128B.128 [R251+0x17100], [R6.64+0x180], !P6 ;  /* 0x1710018006fb2fae */ /* 0x0007e2000f101d46 */
[C---:B--2---:R-:W-:Y:S01]  /*b410*/  FMUL.FTZ R8, R0.reuse, R144 ;  /* 0x0000009000087220 */ /* 0x044fe20000410000 */
[----:B------:R-:W-:Y:S01]  /*b420*/  MOV R144, R36 ;  /* 0x0000002400907202 */ /* 0x000fe20000000f00 */
[C---:B------:R-:W-:Y:S02]  /*b430*/  FMUL.FTZ R36, R0.reuse, R172 ;  /* 0x000000ac00247220 */ /* 0x040fe40000410000 */
[C---:B-1----:R-:W-:Y:S01]  /*b440*/  FMUL.FTZ R4, R0.reuse, R140 ;  /* 0x0000008c00047220 */ /* 0x042fe20000410000 */
[----:B------:R-:W-:Y:S01]  /*b450*/  MOV R140, R29 ;  /* 0x0000001d008c7202 */ /* 0x000fe20000000f00 */
[C---:B------:R-:W-:Y:S01]  /*b460*/  FMUL.FTZ R5, R0.reuse, R141 ;  /* 0x0000008d00057220 */ /* 0x040fe20000410000 */
[----:B------:R-:W2:Y:S01]  /*b470*/  LDL.LU R172, [R1+0x14] ;  /* 0x0000140001ac7983 */ /* 0x000ea20000300800 */
[----:B------:R-:W-:Y:S01]  /*b480*/  FMUL.FTZ R9, R0, R145 ;  /* 0x0000009100097220 */ /* 0x000fe20000410000 */
[----:B------:R-:W-:Y:S01]  /*b490*/  MOV R141, R38 ;  /* 0x00000026008d7202 */ /* 0x000fe20000000f00 */
[----:B---3--:R-:W-:Y:S01]  /*b4a0*/  FFMA.FTZ R2, R14, c[0x0][0x2d0], -R135 ;  /* 0x0000b4000e027a23 */ /* 0x008fe20000010887 */
[----:B------:R-:W-:Y:S01]  /*b4b0*/  MUFU.EX2 R145, R15 ;  /* 0x0000000f00917308 */ /* 0x000fe20000000800 */
        /* <DEDUP_REMOVED lines=8> */
[C---:B------:R-:W-:Y:S01]  /*b540*/  FMUL.FTZ R20, R0.reuse, R156 ;  /* 0x0000009c00147220 */ /* 0x040fe20000410000 */
[----:B------:R1:W-:Y:S01]  /*b550*/  MUFU.EX2 R189, R2 ;  /* 0x0000000200bd7308 */ /* 0x0003e20000000800 */
        /* <DEDUP_REMOVED lines=15> */
[----:B------:R-:W0:Y:S01]  /*b650*/  LDGDEPBAR ;  /* 0x00000000000079af */ /* 0x000e220000000000 */
        /* <DEDUP_REMOVED lines=8> */
[----:B-1----:R-:W-:Y:S01]  /*b6e0*/  FMUL.FTZ R2, R3, c[0x0][0x2d0] ;  /* 0x0000b40003027a20 */ /* 0x002fe20000410000 */
[----:B------:R-:W-:Y:S01]  /*b6f0*/  MOV R180, R165 ;  /* 0x000000a500b47202 */ /* 0x000fe20000000f00 */
[C---:B------:R-:W-:Y:S01]  /*b700*/  FFMA.FTZ R3, R0.reuse, R24, R136 ;  /* 0x0000001800037223 */ /* 0x040fe20000010088 */
[C---:B------:R-:W-:Y:S01]  /*b710*/  F2FP.PACK_AB R136, R137.reuse, R136 ;  /* 0x000000888988723e */ /* 0x040fe200000000ff */
[C---:B------:R-:W-:Y:S01]  /*b720*/  FMUL.FTZ R24, R0.reuse, R160 ;  /* 0x000000a000187220 */ /* 0x040fe20000410000 */
[----:B------:R-:W-:Y:S01]  /*b730*/  MOV R160, R22 ;  /* 0x0000001600a07202 */ /* 0x000fe20000000f00 */
[----:B------:R-:W1:Y:S01]  /*b740*/  MUFU.EX2 R2, R2 ;  /* 0x0000000200027308 */ /* 0x000e620000000800 */
        /* <DEDUP_REMOVED lines=44> */
[C---:B-1----:R-:W-:Y:S01]  /*ba10*/  FMUL.FTZ R35, R2.reuse, R171 ;  /* 0x000000ab02237220 */ /* 0x042fe20000410000 */
[----:B------:R-:W-:Y:S01]  /*ba20*/  MOV R171, R144 ;  /* 0x0000009000ab7202 */ /* 0x000fe20000000f00 */
[C---:B------:R-:W-:Y:S01]  /*ba30*/  FMUL.FTZ R6, R2.reuse, R142 ;  /* 0x0000008e02067220 */ /* 0x040fe20000410000 */
[----:B------:R1:W-:Y:S01]  /*ba40*/  MUFU.EX2 R144, R0 ;  /* 0x0000000000907308 */ /* 0x0003e20000000800 */
[C---:B------:R-:W-:Y:S02]  /*ba50*/  FMUL.FTZ R7, R2.reuse, R143 ;  /* 0x0000008f02077220 */ /* 0x040fe40000410000 */
[C---:B------:R-:W-:Y:S01]  /*ba60*/  FMUL.FTZ R42, R2.reuse, R178 ;  /* 0x000000b2022a7220 */ /* 0x040fe20000410000 */
[----:B------:R-:W-:Y:S01]  /*ba70*/  MOV R178, R140 ;  /* 0x0000008c00b27202 */ /* 0x000fe20000000f00 */
[C---:B------:R-:W-:Y:S01]  /*ba80*/  FMUL.FTZ R11, R2.reuse, R147 ;  /* 0x00000093020b7220 */ /* 0x040fe20000410000 */
[----:B------:R-:W3:Y:S01]  /*ba90*/  LDSM.16.MT88.4 R140, [R217] ;  /* 0x00000000d98c783b */ /* 0x000ee20000004200 */
[C---:B------:R-:W-:Y:S02]  /*baa0*/  FMUL.FTZ R43, R2.reuse, R179 ;  /* 0x000000b3022b7220 */ /* 0x040fe40000410000 */
[C---:B------:R-:W-:Y:S02]  /*bab0*/  FMUL.FTZ R50, R2.reuse, R186 ;  /* 0x000000ba02327220 */ /* 0x040fe40000410000 */
[C---:B------:R-:W-:Y:S02]  /*bac0*/  FMUL.FTZ R51, R2.reuse, R187 ;  /* 0x000000bb02337220 */ /* 0x040fe40000410000 */
[----:B------:R-:W-:Y:S02]  /*bad0*/  FMUL.FTZ R10, R2, R146 ;  /* 0x00000092020a7220 */ /* 0x000fe40000410000 */
[----:B------:R-:W-:Y:S01]  /*bae0*/  FADD.FTZ R146, R137, R3 ;  /* 0x0000000389927221 */ /* 0x000fe20000010000 */
[----:B------:R-:W-:Y:S01]  /*baf0*/  F2FP.PACK_AB R137, R190, R138 ;  /* 0x0000008abe89723e */ /* 0x000fe200000000ff */
        /* <DEDUP_REMOVED lines=63> */
[----:B------:R-:W-:Y:S02]  /*bef0*/  FFMA.FTZ R3, R197, c[0x0][0x2d0], -R188 ;  /* 0x0000b400c5037a23 */ /* 0x000fe400000108bc */
[----:B------:R1:W-:Y:S01]  /*bf00*/  MUFU.EX2 R150, R0 ;  /* 0x0000000000967308 */ /* 0x0003e20000000800 */
[--C-:B------:R-:W-:Y:S09]  /*bf10*/  FFMA.FTZ R191, R212, c[0x0][0x2d0], -R135.reuse ;  /* 0x0000b400d4bf7a23 */ /* 0x100ff20000010887 */
[----:B------:R-:W-:Y:S01]  /*bf20*/  MUFU.EX2 R191, R191 ;  /* 0x000000bf00bf7308 */ /* 0x000fe20000000800 */
[--C-:B-1----:R-:W-:Y:S02]  /*bf30*/  FFMA.FTZ R0, R192, c[0x0][0x2d0], -R135.reuse ;  /* 0x0000b400c0007a23 */ /* 0x102fe40000010887 */
[--C-:B------:R-:W-:Y:S07]  /*bf40*/  FFMA.FTZ R192, R210, c[0x0][0x2d0], -R135.reuse ;  /* 0x0000b400d2c07a23 */ /* 0x100fee0000010887 */
[----:B------:R1:W-:Y:S01]  /*bf50*/  MUFU.EX2 R149, R0 ;  /* 0x0000000000957308 */ /* 0x0003e20000000800 */
[----:B--2---:R-:W-:Y:S01]  /*bf60*/  FFMA.FTZ R2, R2, R172, R138 ;  /* 0x000000ac02027223 */ /* 0x004fe2000001008a */
[----:B------:R-:W-:Y:S02]  /*bf70*/  F2FP.PACK_AB R138, R145, R189 ;  /* 0x000000bd918a723e */ /* 0x000fe400000000ff */
[----:B------:R-:W-:Y:S01]  /*bf80*/  MOV R172, R156 ;  /* 0x0000009c00ac7202 */ /* 0x000fe20000000f00 */
[----:B------:R-:W-:Y:S05]  /*bf90*/  FADD.FTZ R2, R190, R2 ;  /* 0x00000002be027221 */ /* 0x000fea0000010000 */
[----:B------:R2:W-:Y:S01]  /*bfa0*/  MUFU.EX2 R156, R3 ;  /* 0x00000003009c7308 */ /* 0x0005e20000000800 */
[C---:B---3--:R-:W-:Y:S05]  /*bfb0*/  HMMA.16816.F32 R4, R136.reuse, R140, R4 ;  /* 0x0000008c8804723c */ /* 0x048fea0000001804 */
[----:B------:R-:W-:Y:S02]  /*bfc0*/  FADD.FTZ R2, R144, R2 ;  /* 0x0000000290027221 */ /* 0x000fe40000010000 */
[--C-:B------:R-:W-:Y:S01]  /*bfd0*/  FFMA.FTZ R190, R172, c[0x0][0x2d0], -R188.reuse ;  /* 0x0000b400acbe7a23 */ /* 0x100fe200000108bc */
[C---:B------:R-:W-:Y:S01]  /*bfe0*/  HMMA.16816.F32 R8, R136.reuse, R142, R8 ;  /* 0x0000008e8808723c */ /* 0x040fe20000001808 */
[----:B------:R-:W3:Y:S01]  /*bff0*/  LDSM.16.MT88.4 R140, [R218] ;  /* 0x00000000da8c783b */ /* 0x000ee20000004200 */
[----:B------:R-:W-:Y:S02]  /*c000*/  MUFU.EX2 R192, R192 ;  /* 0x000000c000c07308 */ /* 0x000fe40000000800 */
[----:B-1----:R-:W-:Y:S02]  /*c010*/  FFMA.FTZ R0, R193, c[0x0][0x2d0], -R188 ;  /* 0x0000b400c1007a23 */ /* 0x002fe400000108bc */
[----:B------:R-:W-:Y:S02]  /*c020*/  FADD.FTZ R2, R152, R2 ;  /* 0x0000000298027221 */ /* 0x000fe40000010000 */
[--C-:B------:R-:W-:Y:S04]  /*c030*/  FFMA.FTZ R152, R185, c[0x0][0x2d0], -R135.reuse ;  /* 0x0000b400b9987a23 */ /* 0x100fe80000010887 */
[----:B------:R1:W1:Y:S01]  /*c040*/  MUFU.EX2 R148, R0 ;  /* 0x0000000000947308 */ /* 0x0002620000000800 */
[--C-:B--2---:R-:W-:Y:S09]  /*c050*/  FFMA.FTZ R3, R206, c[0x0][0x2d0], -R188.reuse ;  /* 0x0000b400ce037a23 */ /* 0x104ff200000108bc */
[----:B------:R2:W-:Y:S10]  /*c060*/  MUFU.EX2 R161, R3 ;  /* 0x0000000300a17308 */ /* 0x0005f40000000800 */
[----:B------:R-:W-:Y:S01]  /*c070*/  MUFU.EX2 R190, R190 ;  /* 0x000000be00be7308 */ /* 0x000fe20000000800 */
[----:B-1----:R-:W-:Y:S01]  /*c080*/  FFMA.FTZ R0, R194, c[0x0][0x2d0], -R188 ;  /* 0x0000b400c2007a23 */ /* 0x002fe200000108bc */
[C---:B---3--:R-:W-:Y:S08]  /*c090*/  HMMA.16816.F32 R12, R136.reuse, R140, R12 ;  /* 0x0000008c880c723c */ /* 0x048ff0000000180c */
[----:B------:R1:W-:Y:S01]  /*c0a0*/  MUFU.EX2 R153, R0 ;  /* 0x0000000000997308 */ /* 0x0003e20000000800 */
[----:B--2---:R-:W-:Y:S03]  /*c0b0*/  FADD.FTZ R3, R148, R2 ;  /* 0x0000000294037221 */ /* 0x004fe60000010000 */
[--C-:B------:R-:W-:Y:S01]  /*c0c0*/  FFMA.FTZ R2, R178, c[0x0][0x2d0], -R135.reuse ;  /* 0x0000b400b2027a23 */ /* 0x100fe20000010887 */
[C---:B------:R-:W-:Y:S01]  /*c0d0*/  HMMA.16816.F32 R16, R136.reuse, R142, R16 ;  /* 0x0000008e8810723c */ /* 0x040fe20000001810 */
[----:B------:R-:W2:Y:S04]  /*c0e0*/  LDSM.16.MT88.4 R140, [R221] ;  /* 0x00000000dd8c783b */ /* 0x000ea80000004200 */
[----:B------:R3:W-:Y:S01]  /*c0f0*/  MUFU.EX2 R206, R2 ;  /* 0x0000000200ce7308 */ /* 0x0007e20000000800 */
[--C-:B-1----:R-:W-:Y:S09]  /*c100*/  FFMA.FTZ R0, R195, c[0x0][0x2d0], -R135.reuse ;  /* 0x0000b400c3007a23 */ /* 0x102ff20000010887 */
[----:B------:R1:W1:Y:S01]  /*c110*/  MUFU.EX2 R155, R0 ;  /* 0x00000000009b7308 */ /* 0x0002620000000800 */
[--C-:B---3--:R-:W-:Y:S01]  /*c120*/  FFMA.FTZ R2, R171, c[0x0][0x2d0], -R135.reuse ;  /* 0x0000b400ab027a23 */ /* 0x108fe20000010887 */
[C---:B--2---:R-:W-:Y:S03]  /*c130*/  HMMA.16816.F32 R20, R136.reuse, R140, R20 ;  /* 0x0000008c8814723c */ /* 0x044fe60000001814 */
[--C-:B-1----:R-:W-:Y:S05]  /*c140*/  FFMA.FTZ R0, R196, c[0x0][0x2d0], -R135.reuse ;  /* 0x0000b400c4007a23 */ /* 0x102fea0000010887 */
[C---:B------:R-:W-:Y:S01]  /*c150*/  HMMA.16816.F32 R24, R136.reuse, R142, R24 ;  /* 0x0000008e8818723c */ /* 0x040fe20000001818 */
[----:B----4-:R-:W1:Y:S01]  /*c160*/  LDSM.16.MT88.4 R140, [R220] ;  /* 0x00000000dc8c783b */ /* 0x010e620000004200 */
[----:B------:R2:W3:Y:S02]  /*c170*/  MUFU.EX2 R160, R0 ;  /* 0x0000000000a07308 */ /* 0x0004e40000000800 */
[----:B--2---:R-:W-:Y:S08]  /*c180*/  FFMA.FTZ R0, R198, c[0x0][0x2d0], -R188 ;  /* 0x0000b400c6007a23 */ /* 0x004ff000000108bc */
[----:B------:R-:W-:Y:S10]  /*c190*/  MUFU.EX2 R198, R152 ;  /* 0x0000009800c67308 */ /* 0x000ff40000000800 */
[----:B------:R2:W-:Y:S01]  /*c1a0*/  MUFU.EX2 R159, R0 ;  /* 0x00000000009f7308 */ /* 0x0005e20000000800 */
[C---:B-1----:R-:W-:Y:S08]  /*c1b0*/  HMMA.16816.F32 R28, R136.reuse, R140, R28 ;  /* 0x0000008c881c723c */ /* 0x042ff0000000181c */
[C---:B------:R-:W-:Y:S01]  /*c1c0*/  HMMA.16816.F32 R32, R136.reuse, R142, R32 ;  /* 0x0000008e8820723c */ /* 0x040fe20000001820 */
[----:B------:R-:W1:Y:S03]  /*c1d0*/  LDSM.16.MT88.4 R140, [R217+0x3000] ;  /* 0x00300000d98c783b */ /* 0x000e660000004200 */
[----:B--2---:R-:W-:Y:S02]  /*c1e0*/  FADD.FTZ R0, R189, R146 ;  /* 0x00000092bd007221 */ /* 0x004fe40000010000 */
[--C-:B------:R-:W-:Y:S02]  /*c1f0*/  FFMA.FTZ R189, R209, c[0x0][0x2d0], -R135.reuse ;  /* 0x0000b400d1bd7a23 */ /* 0x100fe40000010887 */
[----:B------:R-:W-:Y:S02]  /*c200*/  FADD.FTZ R151, R145, R0 ;  /* 0x0000000091977221 */ /* 0x000fe40000010000 */
[----:B------:R-:W-:Y:S02]  /*c210*/  LDSM.16.MT88.4 R144, [R218+0x1000] ;  /* 0x00100000da90783b */ /* 0x000fe40000004200 */
[--C-:B------:R-:W-:Y:S01]  /*c220*/  FFMA.FTZ R0, R203, c[0x0][0x2d0], -R135.reuse ;  /* 0x0000b400cb007a23 */ /* 0x100fe20000010887 */
[----:B------:R-:W-:Y:S10]  /*c230*/  MUFU.EX2 R189, R189 ;  /* 0x000000bd00bd7308 */ /* 0x000ff40000000800 */
[----:B------:R2:W4:Y:S01]  /*c240*/  MUFU.EX2 R158, R0 ;  /* 0x00000000009e7308 */ /* 0x0005220000000800 */
[C---:B-1----:R-:W-:Y:S08]  /*c250*/  HMMA.16816.F32 R36, R136.reuse, R140, R36 ;  /* 0x0000008c8824723c */ /* 0x042ff00000001824 */
[C---:B------:R-:W-:Y:S01]  /*c260*/  HMMA.16816.F32 R40, R136.reuse, R142, R40 ;  /* 0x0000008e8828723c */ /* 0x040fe20000001828 */
[----:B------:R-:W1:Y:S03]  /*c270*/  LDSM.16.MT88.4 R140, [R218+0x3000] ;  /* 0x00300000da8c783b */ /* 0x000e660000004200 */
[--C-:B--2---:R-:W-:Y:S04]  /*c280*/  FFMA.FTZ R0, R202, c[0x0][0x2d0], -R135.reuse ;  /* 0x0000b400ca007a23 */ /* 0x104fe80000010887 */
[----:B------:R2:W1:Y:S04]  /*c290*/  MUFU.EX2 R167, R0 ;  /* 0x0000000000a77308 */ /* 0x0004680000000800 */
[--C-:B--2---:R-:W-:Y:S06]  /*c2a0*/  FFMA.FTZ R0, R204, c[0x0][0x2d0], -R188.reuse ;  /* 0x0000b400cc007a23 */ /* 0x104fec00000108bc */
[----:B------:R2:W-:Y:S01]  /*c2b0*/  MUFU.EX2 R157, R0 ;  /* 0x00000000009d7308 */ /* 0x0005e20000000800 */
[C---:B-1----:R-:W-:Y:S08]  /*c2c0*/  HMMA.16816.F32 R44, R136.reuse, R140, R44 ;  /* 0x0000008c882c723c */ /* 0x042ff0000000182c */
[C---:B------:R-:W-:Y:S01]  /*c2d0*/  HMMA.16816.F32 R48, R136.reuse, R142, R48 ;  /* 0x0000008e8830723c */ /* 0x040fe20000001830 */
[----:B------:R-:W1:Y:S03]  /*c2e0*/  LDSM.16.MT88.4 R140, [R221+0x3000] ;  /* 0x00300000dd8c783b */ /* 0x000e660000004200 */
[--C-:B--2---:R-:W-:Y:S02]  /*c2f0*/  FFMA.FTZ R0, R200, c[0x0][0x2d0], -R188.reuse ;  /* 0x0000b400c8007a23 */ /* 0x104fe400000108bc */
[----:B------:R-:W-:Y:S10]  /*c300*/  MUFU.EX2 R200, R2 ;  /* 0x0000000200c87308 */ /* 0x000ff40000000800 */
[----:B------:R2:W-:Y:S01]  /*c310*/  MUFU.EX2 R163, R0 ;  /* 0x0000000000a37308 */ /* 0x0005e20000000800 */
[C---:B-1----:R-:W-:Y:S08]  /*c320*/  HMMA.16816.F32 R52, R136.reuse, R140, R52 ;  /* 0x0000008c8834723c */ /* 0x042ff00000001834 */
[C---:B------:R-:W-:Y:S01]  /*c330*/  HMMA.16816.F32 R56, R136.reuse, R142, R56 ;  /* 0x0000008e8838723c */ /* 0x040fe20000001838 */
[----:B------:R-:W1:Y:S03]  /*c340*/  LDSM.16.MT88.4 R140, [R220+0x3000] ;  /* 0x00300000dc8c783b */ /* 0x000e660000004200 */
[--C-:B--2---:R-:W-:Y:S04]  /*c350*/  FFMA.FTZ R0, R205, c[0x0][0x2d0], -R135.reuse ;  /* 0x0000b400cd007a23 */ /* 0x104fe80000010887 */
[----:B------:R2:W1:Y:S04]  /*c360*/  MUFU.EX2 R166, R0 ;  /* 0x0000000000a67308 */ /* 0x0004680000000800 */
[----:B--2---:R-:W-:Y:S06]  /*c370*/  FFMA.FTZ R0, R199, c[0x0][0x2d0], -R135 ;  /* 0x0000b400c7007a23 */ /* 0x004fec0000010887 */
[----:B------:R2:W2:Y:S01]  /*c380*/  MUFU.EX2 R168, R0 ;  /* 0x0000000000a87308 */ /* 0x0004a20000000800 */
[C---:B-1----:R-:W-:Y:S08]  /*c390*/  HMMA.16816.F32 R60, R136.reuse, R140, R60 ;  /* 0x0000008c883c723c */ /* 0x042ff0000000183c */
[C---:B------:R-:W-:Y:S01]  /*c3a0*/  HMMA.16816.F32 R64, R136.reuse, R142, R64 ;  /* 0x0000008e8840723c */ /* 0x040fe20000001840 */
[----:B------:R-:W1:Y:S03]  /*c3b0*/  LDSM.16.MT88.4 R140, [R217+0x6000] ;  /* 0x00600000d98c783b */ /* 0x000e660000004200 */
[----:B--2---:R-:W-:Y:S04]  /*c3c0*/  FFMA.FTZ R0, R207, c[0x0][0x2d0], -R188 ;  /* 0x0000b400cf007a23 */ /* 0x004fe800000108bc */
[----:B------:R2:W-:Y:S04]  /*c3d0*/  MUFU.EX2 R162, R0 ;  /* 0x0000000000a27308 */ /* 0x0005e80000000800 */
[----:B--2---:R-:W-:Y:S01]  /*c3e0*/  FADD.FTZ R0, R150, R151 ;  /* 0x0000009796007221 */ /* 0x004fe20000010000 */
[C---:B-1----:R-:W-:Y:S03]  /*c3f0*/  HMMA.16816.F32 R68, R136.reuse, R140, R68 ;  /* 0x0000008c8844723c */ /* 0x042fe60000001844 */
[----:B------:R-:W-:Y:S02]  /*c400*/  FADD.FTZ R154, R149, R0 ;  /* 0x00000000959a7221 */ /* 0x000fe40000010000 */
[--C-:B------:R-:W-:Y:S02]  /*c410*/  FFMA.FTZ R0, R211, c[0x0][0x2d0], -R135.reuse ;  /* 0x0000b400d3007a23 */ /* 0x100fe40000010887 */
[----:B------:R-:W-:Y:S01]  /*c420*/  FADD.FTZ R154, R155, R154 ;  /* 0x0000009a9b9a7221 */ /* 0x000fe20000010000 */
[C---:B------:R-:W-:Y:S01]  /*c430*/  HMMA.16816.F32 R72, R136.reuse, R142, R72 ;  /* 0x0000008e8848723c */ /* 0x040fe20000001848 */
[----:B------:R-:W1:Y:S01]  /*c440*/  LDSM.16.MT88.4 R140, [R218+0x6000] ;  /* 0x00600000da8c783b */ /* 0x000e620000004200 */
[----:B------:R-:W2:Y:S02]  /*c450*/  MUFU.EX2 R165, R0 ;  /* 0x0000000000a57308 */ /* 0x000ea40000000800 */
[----:B---3--:R-:W-:Y:S04]  /*c460*/  FADD.FTZ R2, R160, R154 ;  /* 0x0000009aa0027221 */ /* 0x008fe80000010000 */
[----:B----4-:R-:W-:Y:S04]  /*c470*/  FADD.FTZ R2, R158, R2 ;  /* 0x000000029e027221 */ /* 0x010fe80000010000 */
[----:B------:R-:W-:Y:S04]  /*c480*/  FADD.FTZ R2, R167, R2 ;  /* 0x00000002a7027221 */ /* 0x000fe80000010000 */
[----:B------:R-:W-:Y:S04]  /*c490*/  FADD.FTZ R2, R166, R2 ;  /* 0x00000002a6027221 */ /* 0x000fe80000010000 */
[----:B------:R-:W-:Y:S04]  /*c4a0*/  FADD.FTZ R2, R168, R2 ;  /* 0x00000002a8027221 */ /* 0x000fe80000010000 */
[----:B--2---:R-:W-:Y:S02]  /*c4b0*/  FADD.FTZ R2, R165, R2 ;  /* 0x00000002a5027221 */ /* 0x004fe40000010000 */
[----:B------:R-:W-:Y:S02]  /*c4c0*/  FFMA.FTZ R0, R164, c[0x0][0x2d0], -R188 ;  /* 0x0000b400a4007a23 */ /* 0x000fe400000108bc */
[----:B------:R-:W-:Y:S02]  /*c4d0*/  FADD.FTZ R2, R206, R2 ;  /* 0x00000002ce027221 */ /* 0x000fe40000010000 */
[----:B------:R2:W-:Y:S01]  /*c4e0*/  MUFU.EX2 R164, R0 ;  /* 0x0000000000a47308 */ /* 0x0005e20000000800 */
[C---:B-1----:R-:W-:Y:S08]  /*c4f0*/  HMMA.16816.F32 R76, R136.reuse, R140, R76 ;  /* 0x0000008c884c723c */ /* 0x042ff0000000184c */
[C---:B------:R-:W-:Y:S01]  /*c500*/  HMMA.16816.F32 R80, R136.reuse, R142, R80 ;  /* 0x0000008e8850723c */ /* 0x040fe20000001850 */
[----:B------:R-:W1:Y:S03]  /*c510*/  LDSM.16.MT88.4 R140, [R221+0x6000] ;  /* 0x00600000dd8c783b */ /* 0x000e660000004200 */
[----:B--2---:R-:W-:Y:S04]  /*c520*/  FFMA.FTZ R0, R175, c[0x0][0x2d0], -R188 ;  /* 0x0000b400af007a23 */ /* 0x004fe800000108bc */
[----:B------:R2:W-:Y:S04]  /*c530*/  MUFU.EX2 R204, R0 ;  /* 0x0000000000cc7308 */ /* 0x0005e80000000800 */
[--C-:B--2---:R-:W-:Y:S06]  /*c540*/  FFMA.FTZ R0, R214, c[0x0][0x2d0], -R135.reuse ;  /* 0x0000b400d6007a23 */ /* 0x104fec0000010887 */
[----:B------:R2:W3:Y:S01]  /*c550*/  MUFU.EX2 R205, R0 ;  /* 0x0000000000cd7308 */ /* 0x0004e20000000800 */
[C---:B-1----:R-:W-:Y:S08]  /*c560*/  HMMA.16816.F32 R84, R136.reuse, R140, R84 ;  /* 0x0000008c8854723c */ /* 0x042ff00000001854 */
[C---:B------:R-:W-:Y:S01]  /*c570*/  HMMA.16816.F32 R88, R136.reuse, R142, R88 ;  /* 0x0000008e8858723c */ /* 0x040fe20000001858 */
[----:B------:R-:W1:Y:S03]  /*c580*/  LDSM.16.MT88.4 R140, [R220+0x6000] ;  /* 0x00600000dc8c783b */ /* 0x000e660000004200 */
[----:B--2---:R-:W-:Y:S02]  /*c590*/  FFMA.FTZ R0, R213, c[0x0][0x2d0], -R135 ;  /* 0x0000b400d5007a23 */ /* 0x004fe40000010887 */
[----:B---3--:R-:W-:Y:S02]  /*c5a0*/  FADD.FTZ R2, R205, R2 ;  /* 0x00000002cd027221 */ /* 0x008fe40000010000 */
[----:B------:R2:W3:Y:S01]  /*c5b0*/  MUFU.EX2 R207, R0 ;  /* 0x0000000000cf7308 */ /* 0x0004e20000000800 */
[C---:B-1----:R-:W-:Y:S03]  /*c5c0*/  HMMA.16816.F32 R92, R136.reuse, R140, R92 ;  /* 0x0000008c885c723c */ /* 0x042fe6000000185c */
[----:B--2---:R-:W-:Y:S02]  /*c5d0*/  FFMA.FTZ R0, R215, c[0x0][0x2d0], -R188 ;  /* 0x0000b400d7007a23 */ /* 0x004fe400000108bc */
[----:B---3--:R-:W-:Y:S04]  /*c5e0*/  FADD.FTZ R2, R207, R2 ;  /* 0x00000002cf027221 */ /* 0x008fe80000010000 */
[----:B------:R1:W-:Y:S01]  /*c5f0*/  MUFU.EX2 R203, R0 ;  /* 0x0000000000cb7308 */ /* 0x0003e20000000800 */
[C---:B------:R-:W-:Y:S01]  /*c600*/  HMMA.16816.F32 R96, R136.reuse, R142, R96 ;  /* 0x0000008e8860723c */ /* 0x040fe20000001860 */
[----:B------:R-:W2:Y:S02]  /*c610*/  LDSM.16.MT88.4 R140, [R217+0x9000] ;  /* 0x00900000d98c783b */ /* 0x000ea40000004200 */
[----:B------:R-:W-:Y:S02]  /*c620*/  FADD.FTZ R2, R200, R2 ;  /* 0x00000002c8027221 */ /* 0x000fe40000010000 */
[--C-:B-1----:R-:W-:Y:S04]  /*c630*/  FFMA.FTZ R0, R174, c[0x0][0x2d0], -R188.reuse ;  /* 0x0000b400ae007a23 */ /* 0x102fe800000108bc */
[----:B------:R1:W-:Y:S01]  /*c640*/  MUFU.EX2 R202, R0 ;  /* 0x0000000000ca7308 */ /* 0x0003e20000000800 */
[C---:B--2---:R-:W-:Y:S08]  /*c650*/  HMMA.16816.F32 R100, R136.reuse, R140, R100 ;  /* 0x0000008c8864723c */ /* 0x044ff00000001864 */
[C---:B------:R-:W-:Y:S01]  /*c660*/  HMMA.16816.F32 R104, R136.reuse, R142, R104 ;  /* 0x0000008e8868723c */ /* 0x040fe20000001868 */
[----:B------:R-:W2:Y:S03]  /*c670*/  LDSM.16.MT88.4 R140, [R218+0x9000] ;  /* 0x00900000da8c783b */ /* 0x000ea60000004200 */
[----:B-1----:R-:W-:Y:S02]  /*c680*/  FADD.FTZ R0, R153, R3 ;  /* 0x0000000399007221 */ /* 0x002fe40000010000 */
[--C-:B------:R-:W-:Y:S04]  /*c690*/  FFMA.FTZ R3, R170, c[0x0][0x2d0], -R135.reuse ;  /* 0x0000b400aa037a23 */ /* 0x100fe80000010887 */
[----:B------:R1:W3:Y:S02]  /*c6a0*/  MUFU.EX2 R199, R3 ;  /* 0x0000000300c77308 */ /* 0x0002e40000000800 */
[----:B-1----:R-:W-:Y:S02]  /*c6b0*/  FFMA.FTZ R3, R173, c[0x0][0x2d0], -R188 ;  /* 0x0000b400ad037a23 */ /* 0x002fe400000108bc */
[----:B---3--:R-:W-:Y:S06]  /*c6c0*/  FADD.FTZ R2, R199, R2 ;  /* 0x00000002c7027221 */ /* 0x008fec0000010000 */
[----:B------:R-:W-:Y:S01]  /*c6d0*/  MUFU.EX2 R3, R3 ;  /* 0x0000000300037308 */ /* 0x000fe20000000800 */
[C---:B--2---:R-:W-:Y:S03]  /*c6e0*/  HMMA.16816.F32 R108, R136.reuse, R140, R108 ;  /* 0x0000008c886c723c */ /* 0x044fe6000000186c */
[----:B------:R-:W-:Y:S05]  /*c6f0*/  FADD.FTZ R2, R198, R2 ;  /* 0x00000002c6027221 */ /* 0x000fea0000010000 */
        /* <DEDUP_REMOVED lines=9> */
[----:B------:R-:W-:Y:S02]  /*c790*/  F2FP.PACK_AB R137, R153, R148 ;  /* 0x000000949989723e */ /* 0x000fe400000000ff */
[----:B------:R-:W-:Y:S01]  /*c7a0*/  LDSM.16.MT88.4 R148, [R221+0x1800] ;  /* 0x00180000dd94783b */ /* 0x000fe20000004200 */
[----:B------:R-:W-:Y:S01]  /*c7b0*/  F2FP.PACK_AB R138, R160, R155 ;  /* 0x0000009ba08a723e */ /* 0x000fe200000000ff */
[--C-:B------:R-:W-:Y:S01]  /*c7c0*/  FFMA.FTZ R153, R184, c[0x0][0x2d0], -R135.reuse ;  /* 0x0000b400b8997a23 */ /* 0x100fe20000010887 */
[----:B------:R-:W-:Y:S01]  /*c7d0*/  F2FP.PACK_AB R139, R159, R156 ;  /* 0x0000009c9f8b723e */ /* 0x000fe200000000ff */
[----:B------:R-:W-:Y:S02]  /*c7e0*/  FADD.FTZ R156, R156, R0 ;  /* 0x000000009c9c7221 */ /* 0x000fe40000010000 */
[----:B------:R2:W3:Y:S01]  /*c7f0*/  MUFU.EX2 R196, R153 ;  /* 0x0000009900c47308 */ /* 0x0004e20000000800 */
[----:B------:R-:W-:Y:S01]  /*c800*/  FFMA.FTZ R135, R208, c[0x0][0x2d0], -R135 ;  /* 0x0000b400d0877a23 */ /* 0x000fe20000010887 */
[----:B------:R-:W-:Y:S01]  /*c810*/  LDSM.16.MT88.4 R184, [R218+0x5800] ;  /* 0x00580000dab8783b */ /* 0x000fe20000004200 */
[--C-:B------:R-:W-:Y:S02]  /*c820*/  FFMA.FTZ R160, R169, c[0x0][0x2d0], -R188.reuse ;  /* 0x0000b400a9a07a23 */ /* 0x100fe400000108bc */
[----:B------:R-:W-:Y:S05]  /*c830*/  FFMA.FTZ R0, R181, c[0x0][0x2d0], -R188 ;  /* 0x0000b400b5007a23 */ /* 0x000fea00000108bc */
[----:B------:R-:W4:Y:S01]  /*c840*/  LDL R208, [R1] ;  /* 0x0000000001d07983 */ /* 0x000f220000100800 */
[----:B------:R-:W-:Y:S10]  /*c850*/  MUFU.EX2 R135, R135 ;  /* 0x0000008700877308 */ /* 0x000ff40000000800 */
[----:B------:R3:W3:Y:S01]  /*c860*/  MUFU.EX2 R195, R0 ;  /* 0x0000000000c37308 */ /* 0x0006e20000000800 */
[C---:B-1----:R-:W-:Y:S01]  /*c870*/  HMMA.16816.F32 R4, R136.reuse, R140, R4 ;  /* 0x0000008c8804723c */ /* 0x042fe20000001804 */
[----:B--2---:R-:W-:Y:S02]  /*c880*/  LDSM.16.MT88.4 R152, [R221+0x2000] ;  /* 0x00200000dd98783b */ /* 0x004fe40000004200 */
[----:B---3--:R-:W-:Y:S04]  /*c890*/  FADD.FTZ R2, R196, R2 ;  /* 0x00000002c4027221 */ /* 0x008fe80000010000 */
[----:B------:R-:W-:Y:S01]  /*c8a0*/  FADD.FTZ R2, R191, R2 ;  /* 0x00000002bf027221 */ /* 0x000fe20000010000 */
[C---:B------:R-:W-:Y:S01]  /*c8b0*/  HMMA.16816.F32 R8, R136.reuse, R142, R8 ;  /* 0x0000008e8808723c */ /* 0x040fe20000001808 */
[----:B------:R-:W1:Y:S03]  /*c8c0*/  LDSM.16.MT88.4 R140, [R218+0x800] ;  /* 0x00080000da8c783b */ /* 0x000e660000004200 */
[--C-:B------:R-:W-:Y:S04]  /*c8d0*/  FFMA.FTZ R0, R180, c[0x0][0x2d0], -R188.reuse ;  /* 0x0000b400b4007a23 */ /* 0x100fe800000108bc */
[----:B------:R2:W3:Y:S01]  /*c8e0*/  MUFU.EX2 R197, R0 ;  /* 0x0000000000c57308 */ /* 0x0004e20000000800 */
[C---:B-1----:R-:W-:Y:S03]  /*c8f0*/  HMMA.16816.F32 R12, R136.reuse, R140, R12 ;  /* 0x0000008c880c723c */ /* 0x042fe6000000180c */
[--C-:B--2---:R-:W-:Y:S06]  /*c900*/  FFMA.FTZ R0, R177, c[0x0][0x2d0], -R188.reuse ;  /* 0x0000b400b1007a23 */ /* 0x104fec00000108bc */
[----:B------:R1:W2:Y:S01]  /*c910*/  MUFU.EX2 R194, R0 ;  /* 0x0000000000c27308 */ /* 0x0002a20000000800 */
[C---:B------:R-:W-:Y:S01]  /*c920*/  HMMA.16816.F32 R16, R136.reuse, R142, R16 ;  /* 0x0000008e8810723c */ /* 0x040fe20000001810 */
[----:B------:R-:W2:Y:S02]  /*c930*/  LDSM.16.MT88.4 R140, [R221+0x800] ;  /* 0x00080000dd8c783b */ /* 0x000ea40000004200 */
[--C-:B-1----:R-:W-:Y:S06]  /*c940*/  FFMA.FTZ R0, R176, c[0x0][0x2d0], -R188.reuse ;  /* 0x0000b400b0007a23 */ /* 0x102fec00000108bc */
[----:B------:R-:W-:Y:S03]  /*c950*/  LDSM.16.MT88.4 R176, [R217+0x5800] ;  /* 0x00580000d9b0783b */ /* 0x000fe60000004200 */
[----:B------:R-:W-:Y:S01]  /*c960*/  FFMA.FTZ R188, R134, c[0x0][0x2d0], -R188 ;  /* 0x0000b40086bc7a23 */ /* 0x000fe200000108bc */
[----:B------:R1:W1:Y:S10]  /*c970*/  MUFU.EX2 R193, R0 ;  /* 0x0000000000c17308 */ /* 0x0002740000000800 */
[----:B------:R3:W-:Y:S01]  /*c980*/  MUFU.EX2 R134, R160 ;  /* 0x000000a000867308 */ /* 0x0007e20000000800 */
[C---:B--2---:R-:W-:Y:S09]  /*c990*/  HMMA.16816.F32 R20, R136.reuse, R140, R20 ;  /* 0x0000008c8814723c */ /* 0x044ff20000001814 */
[----:B------:R-:W2:Y:S01]  /*c9a0*/  MUFU.EX2 R188, R188 ;  /* 0x000000bc00bc7308 */ /* 0x000ea20000000800 */
[C---:B------:R-:W-:Y:S01]  /*c9b0*/  HMMA.16816.F32 R24, R136.reuse, R142, R24 ;  /* 0x0000008e8818723c */ /* 0x040fe20000001818 */
[----:B------:R-:W2:Y:S02]  /*c9c0*/  LDSM.16.MT88.4 R140, [R220+0x800] ;  /* 0x00080000dc8c783b */ /* 0x000ea40000004200 */
[----:B-1----:R-:W-:Y:S04]  /*c9d0*/  FADD.FTZ R0, R159, R156 ;  /* 0x0000009c9f007221 */ /* 0x002fe80000010000 */
[----:B------:R-:W-:Y:S05]  /*c9e0*/  FADD.FTZ R0, R157, R0 ;  /* 0x000000009d007221 */ /* 0x000fea0000010000 */
[----:B------:R-:W-:Y:S04]  /*c9f0*/  FADD.FTZ R0, R163, R0 ;  /* 0x00000000a3007221 */ /* 0x000fe80000010000 */
[----:B------:R-:W-:Y:S04]  /*ca00*/  FADD.FTZ R0, R161, R0 ;  /* 0x00000000a1007221 */ /* 0x000fe80000010000 */
[----:B------:R-:W-:Y:S04]  /*ca10*/  FADD.FTZ R0, R162, R0 ;  /* 0x00000000a2007221 */ /* 0x000fe80000010000 */
[----:B------:R-:W-:Y:S04]  /*ca20*/  FADD.FTZ R0, R164, R0 ;  /* 0x00000000a4007221 */ /* 0x000fe80000010000 */
[----:B------:R-:W-:Y:S04]  /*ca30*/  FADD.FTZ R0, R204, R0 ;  /* 0x00000000cc007221 */ /* 0x000fe80000010000 */
[----:B------:R-:W-:Y:S04]  /*ca40*/  FADD.FTZ R0, R203, R0 ;  /* 0x00000000cb007221 */ /* 0x000fe80000010000 */
[----:B------:R-:W-:Y:S04]  /*ca50*/  FADD.FTZ R0, R202, R0 ;  /* 0x00000000ca007221 */ /* 0x000fe80000010000 */
[----:B------:R-:W-:Y:S01]  /*ca60*/  FADD.FTZ R0, R195, R0 ;  /* 0x00000000c3007221 */ /* 0x000fe20000010000 */
[C---:B--2---:R-:W-:Y:S03]  /*ca70*/  HMMA.16816.F32 R28, R136.reuse, R140, R28 ;  /* 0x0000008c881c723c */ /* 0x044fe6000000181c */
[----:B---3--:R-:W-:Y:S04]  /*ca80*/  FADD.FTZ R0, R197, R0 ;  /* 0x00000000c5007221 */ /* 0x008fe80000010000 */
[----:B------:R-:W-:Y:S01]  /*ca90*/  FADD.FTZ R0, R194, R0 ;  /* 0x00000000c2007221 */ /* 0x000fe20000010000 */
[C---:B------:R-:W-:Y:S01]  /*caa0*/  HMMA.16816.F32 R32, R136.reuse, R142, R32 ;  /* 0x0000008e8820723c */ /* 0x040fe20000001820 */
[----:B------:R-:W1:Y:S03]  /*cab0*/  LDSM.16.MT88.4 R140, [R217+0x3800] ;  /* 0x00380000d98c783b */ /* 0x000e660000004200 */
[----:B------:R-:W-:Y:S04]  /*cac0*/  FADD.FTZ R0, R193, R0 ;  /* 0x00000000c1007221 */ /* 0x000fe80000010000 */
[C---:B-1----:R-:W-:Y:S08]  /*cad0*/  HMMA.16816.F32 R36, R136.reuse, R140, R36 ;  /* 0x0000008c8824723c */ /* 0x042ff00000001824 */
[C---:B------:R-:W-:Y:S01]  /*cae0*/  HMMA.16816.F32 R40, R136.reuse, R142, R40 ;  /* 0x0000008e8828723c */ /* 0x040fe20000001828 */
[----:B------:R-:W1:Y:S07]  /*caf0*/  LDSM.16.MT88.4 R140, [R218+0x3800] ;  /* 0x00380000da8c783b */ /* 0x000e6e0000004200 */
[C---:B-1----:R-:W-:Y:S08]  /*cb00*/  HMMA.16816.F32 R44, R136.reuse, R140, R44 ;  /* 0x0000008c882c723c */ /* 0x042ff0000000182c */
[C---:B------:R-:W-:Y:S01]  /*cb10*/  HMMA.16816.F32 R48, R136.reuse, R142, R48 ;  /* 0x0000008e8830723c */ /* 0x040fe20000001830 */
[----:B------:R-:W1:Y:S02]  /*cb20*/  LDSM.16.MT88.4 R140, [R221+0x3800] ;  /* 0x00380000dd8c783b */ /* 0x000e640000004200 */
[----:B----4-:R-:W-:Y:S02]  /*cb30*/  ISETP.GT.AND P0, PT, R201, R208, PT ;  /* 0x000000d0c900720c */ /* 0x010fe40003f04270 */
[----:B------:R-:W-:Y:S03]  /*cb40*/  MOV R201, R252 ;  /* 0x000000fc00c97202 */ /* 0x000fe60000000f00 */
        /* <DEDUP_REMOVED lines=33> */
[----:B------:R-:W-:Y:S02]  /*cd60*/  F2FP.PACK_AB R138, R168, R166 ;  /* 0x000000a6a88a723e */ /* 0x000fe400000000ff */
[----:B------:R-:W-:Y:S05]  /*cd70*/  F2FP.PACK_AB R139, R162, R161 ;  /* 0x000000a1a28b723e */ /* 0x000fea00000000ff */
[----:B------:R-:W-:Y:S08]  /*cd80*/  LDSM.16.MT88.4 R160, [R221+0x2800] ;  /* 0x00280000dda0783b */ /* 0x000ff00000004200 */
[----:B------:R-:W-:Y:S01]  /*cd90*/  LDSM.16.MT88.4 R168, [R220+0x2800] ;  /* 0x00280000dca8783b */ /* 0x000fe20000004200 */
        /* <DEDUP_REMOVED lines=50> */
[----:B------:R-:W-:Y:S02]  /*d0c0*/  F2FP.PACK_AB R138, R207, R205 ;  /* 0x000000cdcf8a723e */ /* 0x000fe400000000ff */
[----:B------:R-:W-:Y:S07]  /*d0d0*/  F2FP.PACK_AB R139, R202, R203 ;  /* 0x000000cbca8b723e */ /* 0x000fee00000000ff */
[C---:B-1----:R-:W-:Y:S08]  /*d0e0*/  HMMA.16816.F32 R4, R136.reuse, R140, R4 ;  /* 0x0000008c8804723c */ /* 0x042ff00000001804 */
[C---:B------:R-:W-:Y:S01]  /*d0f0*/  HMMA.16816.F32 R8, R136.reuse, R142, R8 ;  /* 0x0000008e8808723c */ /* 0x040fe20000001808 */
[----:B------:R-:W1:Y:S07]  /*d100*/  LDSM.16.MT88.4 R140, [R220+0x1800] ;  /* 0x00180000dc8c783b */ /* 0x000e6e0000004200 */
[C---:B--2---:R-:W-:Y:S08]  /*d110*/  HMMA.16816.F32 R12, R136.reuse, R144, R12 ;  /* 0x00000090880c723c */ /* 0x044ff0000000180c */
[C---:B------:R-:W-:Y:S01]  /*d120*/  HMMA.16816.F32 R16, R136.reuse, R146, R16 ;  /* 0x000000928810723c */ /* 0x040fe20000001810 */
[----:B------:R-:W2:Y:S07]  /*d130*/  LDSM.16.MT88.4 R144, [R217+0x4800] ;  /* 0x00480000d990783b */ /* 0x000eae0000004200 */
[C---:B------:R-:W-:Y:S08]  /*d140*/  HMMA.16816.F32 R20, R136.reuse, R148, R20 ;  /* 0x000000948814723c */ /* 0x040ff00000001814 */
        /* <DEDUP_REMOVED lines=39> */
[----:B------:R-:W-:Y:S01]  /*d3c0*/  HMMA.16816.F32 R128, R136, R142, R128 ;  /* 0x0000008e8880723c */ /* 0x000fe20000001880 */
[----:B------:R-:W1:Y:S06]  /*d3d0*/  LDSM.16.MT88.4 R140, [R220+0x2000] ;  /* 0x00200000dc8c783b */ /* 0x000e6c0000004200 */
[----:B------:R-:W-:Y:S02]  /*d3e0*/  F2FP.PACK_AB R136, R199, R200 ;  /* 0x000000c8c788723e */ /* 0x000fe400000000ff */
[----:B------:R-:W-:Y:S03]  /*d3f0*/  F2FP.PACK_AB R137, R197, R195 ;  /* 0x000000c3c589723e */ /* 0x000fe600000000ff */
[----:B------:R-:W-:Y:S02]  /*d400*/  F2FP.PACK_AB R138, R196, R198 ;  /* 0x000000c6c48a723e */ /* 0x000fe400000000ff */
[----:B------:R-:W-:Y:S07]  /*d410*/  F2FP.PACK_AB R139, R193, R194 ;  /* 0x000000c2c18b723e */ /* 0x000fee00000000ff */
[C---:B--2---:R-:W-:Y:S08]  /*d420*/  HMMA.16816.F32 R4, R136.reuse, R144, R4 ;  /* 0x000000908804723c */ /* 0x044ff00000001804 */
[C---:B------:R-:W-:Y:S01]  /*d430*/  HMMA.16816.F32 R8, R136.reuse, R146, R8 ;  /* 0x000000928808723c */ /* 0x040fe20000001808 */
[----:B------:R-:W2:Y:S07]  /*d440*/  LDSM.16.MT88.4 R144, [R217+0x5000] ;  /* 0x00500000d990783b */ /* 0x000eae0000004200 */
[C---:B---3--:R-:W-:Y:S08]  /*d450*/  HMMA.16816.F32 R12, R136.reuse, R148, R12 ;  /* 0x00000094880c723c */ /* 0x048ff0000000180c */
[C---:B------:R-:W-:Y:S01]  /*d460*/  HMMA.16816.F32 R16, R136.reuse, R150, R16 ;  /* 0x000000968810723c */ /* 0x040fe20000001810 */
[----:B------:R-:W3:Y:S07]  /*d470*/  LDSM.16.MT88.4 R148, [R221+0x5000] ;  /* 0x00500000dd94783b */ /* 0x000eee0000004200 */
[C---:B------:R-:W-:Y:S08]  /*d480*/  HMMA.16816.F32 R20, R136.reuse, R152, R20 ;  /* 0x000000988814723c */ /* 0x040ff00000001814 */
        /* <DEDUP_REMOVED lines=10> */
[----:B------:R-:W2:Y:S07]  /*d530*/  LDSM.16.MT88.4 R156, [R221+0x8000] ;  /* 0x00800000dd9c783b */ /* 0x000eae0000004200 */
[C---:B---3--:R-:W-:Y:S08]  /*d540*/  HMMA.16816.F32 R52, R136.reuse, R148, R52 ;  /* 0x000000948834723c */ /* 0x048ff00000001834 */
[C---:B------:R-:W-:Y:S01]  /*d550*/  HMMA.16816.F32 R56, R136.reuse, R150, R56 ;  /* 0x000000968838723c */ /* 0x040fe20000001838 */
[----:B------:R-:W3:Y:S07]  /*d560*/  LDSM.16.MT88.4 R148, [R220+0x8000] ;  /* 0x00800000dc94783b */ /* 0x000eee0000004200 */
[C---:B----4-:R-:W-:Y:S08]  /*d570*/  HMMA.16816.F32 R60, R136.reuse, R152, R60 ;  /* 0x00000098883c723c */ /* 0x050ff0000000183c */
[C---:B------:R-:W-:Y:S01]  /*d580*/  HMMA.16816.F32 R64, R136.reuse, R154, R64 ;  /* 0x0000009a8840723c */ /* 0x040fe20000001840 */
[----:B------:R-:W-:Y:S07]  /*d590*/  LDSM.16.MT88.4 R152, [R218+0xb000] ;  /* 0x00b00000da98783b */ /* 0x000fee0000004200 */
        /* <DEDUP_REMOVED lines=8> */
[----:B------:R-:W4:Y:S07]  /*d620*/  LDSM.16.MT88.4 R156, [R220+0xb000] ;  /* 0x00b00000dc9c783b */ /* 0x000f2e0000004200 */
[C---:B---3--:R-:W-:Y:S08]  /*d630*/  HMMA.16816.F32 R92, R136.reuse, R148, R92 ;  /* 0x00000094885c723c */ /* 0x048ff0000000185c */
[C---:B------:R-:W-:Y:S01]  /*d640*/  HMMA.16816.F32 R96, R136.reuse, R150, R96 ;  /* 0x000000968860723c */ /* 0x040fe20000001860 */
[----:B------:R-:W3:Y:S07]  /*d650*/  LDSM.16.MT88.4 R148, [R217+0x2800] ;  /* 0x00280000d994783b */ /* 0x000eee0000004200 */
[C---:B-1----:R-:W-:Y:S08]  /*d660*/  HMMA.16816.F32 R100, R136.reuse, R140, R100 ;  /* 0x0000008c8864723c */ /* 0x042ff00000001864 */
[C---:B------:R-:W-:Y:S08]  /*d670*/  HMMA.16816.F32 R104, R136.reuse, R142, R104 ;  /* 0x0000008e8868723c */ /* 0x040ff00000001868 */
[C---:B------:R-:W-:Y:S08]  /*d680*/  HMMA.16816.F32 R108, R136.reuse, R152, R108 ;  /* 0x00000098886c723c */ /* 0x040ff0000000186c */
[C---:B------:R-:W-:Y:S01]  /*d690*/  HMMA.16816.F32 R112, R136.reuse, R154, R112 ;  /* 0x0000009a8870723c */ /* 0x040fe20000001870 */
[----:B------:R-:W1:Y:S07]  /*d6a0*/  LDSM.16.MT88.4 R152, [R218+0x2800] ;  /* 0x00280000da98783b */ /* 0x000e6e0000004200 */
[C---:B--2---:R-:W-:Y:S08]  /*d6b0*/  HMMA.16816.F32 R116, R136.reuse, R144, R116 ;  /* 0x000000908874723c */ /* 0x044ff00000001874 */
[C---:B------:R-:W-:Y:S08]  /*d6c0*/  HMMA.16816.F32 R120, R136.reuse, R146, R120 ;  /* 0x000000928878723c */ /* 0x040ff00000001878 */
[C---:B----4-:R-:W-:Y:S08]  /*d6d0*/  HMMA.16816.F32 R124, R136.reuse, R156, R124 ;  /* 0x0000009c887c723c */ /* 0x050ff0000000187c */
[----:B------:R-:W-:Y:S07]  /*d6e0*/  HMMA.16816.F32 R128, R136, R158, R128 ;  /* 0x0000009e8880723c */ /* 0x000fee0000001880 */
[----:B------:R-:W-:Y:S02]  /*d6f0*/  F2FP.PACK_AB R136, R192, R191 ;  /* 0x000000bfc088723e */ /* 0x000fe400000000ff */
[----:B------:R-:W-:Y:S03]  /*d700*/  F2FP.PACK_AB R137, R190, R3 ;  /* 0x00000003be89723e */ /* 0x000fe600000000ff */
[----:B------:R-:W-:Y:S01]  /*d710*/  F2FP.PACK_AB R138, R135, R189 ;  /* 0x000000bd878a723e */ /* 0x000fe200000000ff */
[----:B------:R-:W-:Y:S01]  /*d720*/  FADD.FTZ R3, R3, R0 ;  /* 0x0000000003037221 */ /* 0x000fe20000010000 */
[----:B------:R-:W-:Y:S01]  /*d730*/  F2FP.PACK_AB R139, R188, R134 ;  /* 0x00000086bc8b723e */ /* 0x000fe200000000ff */
[----:B------:R-:W-:Y:S02]  /*d740*/  FADD.FTZ R0, R192, R2 ;  /* 0x00000002c0007221 */ /* 0x000fe40000010000 */
[----:B------:R-:W-:Y:S02]  /*d750*/  FADD.FTZ R3, R190, R3 ;  /* 0x00000003be037221 */ /* 0x000fe40000010000 */
[----:B------:R-:W-:Y:S02]  /*d760*/  FADD.FTZ R2, R189, R0 ;  /* 0x00000000bd027221 */ /* 0x000fe40000010000 */
[C---:B---3--:R-:W-:Y:S01]  /*d770*/  HMMA.16816.F32 R140, R136.reuse, R148, R4 ;  /* 0x00000094888c723c */ /* 0x048fe20000001804 */
[----:B------:R-:W2:Y:S02]  /*d780*/  LDSM.16.MT88.4 R4, [R221+0x5800] ;  /* 0x00580000dd04783b */ /* 0x000ea40000004200 */
[----:B------:R-:W-:Y:S01]  /*d790*/  FADD.FTZ R2, R135, R2 ;  /* 0x0000000287027221 */ /* 0x000fe20000010000 */
[----:B------:R-:W-:Y:S01]  /*d7a0*/  MOV R135, R133 ;  /* 0x0000008500877202 */ /* 0x000fe20000000f00 */
[----:B------:R-:W-:Y:S03]  /*d7b0*/  FADD.FTZ R0, R134, R3 ;  /* 0x0000000386007221 */ /* 0x000fe60000010000 */
[C---:B------:R-:W-:Y:S01]  /*d7c0*/  HMMA.16816.F32 R144, R136.reuse, R150, R8 ;  /* 0x000000968890723c */ /* 0x040fe20000001808 */
[----:B------:R-:W3:Y:S03]  /*d7d0*/  LDSM.16.MT88.4 R8, [R220+0x5800] ;  /* 0x00580000dc08783b */ /* 0x000ee60000004200 */
[----:B------:R-:W-:Y:S04]  /*d7e0*/  FADD.FTZ R0, R188, R0 ;  /* 0x00000000bc007221 */ /* 0x000fe80000010000 */
[C---:B-1----:R-:W-:Y:S01]  /*d7f0*/  HMMA.16816.F32 R148, R136.reuse, R152, R12 ;  /* 0x000000988894723c */ /* 0x042fe2000000180c */
[----:B------:R-:W1:Y:S07]  /*d800*/  LDSM.16.MT88.4 R12, [R217+0x8800] ;  /* 0x00880000d90c783b */ /* 0x000e6e0000004200 */
[C---:B------:R-:W-:Y:S01]  /*d810*/  HMMA.16816.F32 R152, R136.reuse, R154, R16 ;  /* 0x0000009a8898723c */ /* 0x040fe20000001810 */
[----:B------:R-:W4:Y:S07]  /*d820*/  LDSM.16.MT88.4 R16, [R218+0x8800] ;  /* 0x00880000da10783b */ /* 0x000f2e0000004200 */
[C---:B------:R-:W-:Y:S01]  /*d830*/  HMMA.16816.F32 R156, R136.reuse, R160, R20 ;  /* 0x000000a0889c723c */ /* 0x040fe20000001814 */
[----:B------:R-:W-:Y:S07]  /*d840*/  LDSM.16.MT88.4 R20, [R220+0x8800] ;  /* 0x00880000dc14783b */ /* 0x000fee0000004200 */
[C---:B------:R-:W-:Y:S01]  /*d850*/  HMMA.16816.F32 R160, R136.reuse, R162, R24 ;  /* 0x000000a288a0723c */ /* 0x040fe20000001818 */
[----:B------:R-:W-:Y:S07]  /*d860*/  LDSM.16.MT88.4 R24, [R217+0xb800] ;  /* 0x00b80000d918783b */ /* 0x000fee0000004200 */
[C---:B------:R-:W-:Y:S01]  /*d870*/  HMMA.16816.F32 R164, R136.reuse, R168, R28 ;  /* 0x000000a888a4723c */ /* 0x040fe2000000181c */
[----:B------:R-:W-:Y:S07]  /*d880*/  LDSM.16.MT88.4 R28, [R221+0xb800] ;  /* 0x00b80000dd1c783b */ /* 0x000fee0000004200 */
[C---:B------:R-:W-:Y:S01]  /*d890*/  HMMA.16816.F32 R168, R136.reuse, R170, R32 ;  /* 0x000000aa88a8723c */ /* 0x040fe20000001820 */
[----:B------:R-:W-:Y:S04]  /*d8a0*/  STL [R1+0x10], R2 ;  /* 0x0000100201007387 */ /* 0x000fe80000100800 */
[----:B------:R-:W-:Y:S03]  /*d8b0*/  STL [R1+0x14], R0 ;  /* 0x0000140001007387 */ /* 0x000fe60000100800 */
        /* <DEDUP_REMOVED lines=22> */
[C---:B------:R-:W-:Y:S08]  /*da20*/  HMMA.16816.F32 R112, R136.reuse, R10, R112 ;  /* 0x0000000a8870723c */ /* 0x040ff00000001870 */
[C---:B------:R-:W-:Y:S08]  /*da30*/  HMMA.16816.F32 R116, R136.reuse, R28, R116 ;  /* 0x0000001c8874723c */ /* 0x040ff00000001874 */
[C---:B------:R-:W-:Y:S08]  /*da40*/  HMMA.16816.F32 R120, R136.reuse, R30, R120 ;  /* 0x0000001e8878723c */ /* 0x040ff00000001878 */
[C---:B-1----:R-:W-:Y:S08]  /*da50*/  HMMA.16816.F32 R124, R136.reuse, R12, R124 ;  /* 0x0000000c887c723c */ /* 0x042ff0000000187c */
[----:B------:R-:W-:Y:S07]  /*da60*/  HMMA.16816.F32 R128, R136, R14, R128 ;  /* 0x0000000e8880723c */ /* 0x000fee0000001880 */
[----:B------:R-:W-:Y:S01]  /*da70*/  MOV R136, R132 ;  /* 0x0000008400887202 */ /* 0x000fe20000000f00 */
[----:B------:R-:W-:-:S05]  /*da80*/  @P0 BRA `(.L_x_2167) ;  /* 0xffffad9000000947 */ /* 0x000fca000383ffff */
.L_x_2166:
[----:B----4-:R-:W2:Y:S02]  /*da90*/  LDL R0, [R1+0x18] ;  /* 0x0000180001007983 */ /* 0x010ea40000100800 */
[----:B--2---:R-:W-:-:S13]  /*daa0*/  ISETP.GE.AND P0, PT, R252, R0, PT ;  /* 0x00000000fc00720c */ /* 0x004fda0003f06270 */
[----:B------:R-:W-:Y:S05]  /*dab0*/  @!P0 BRA `(.L_x_2168) ;  /* 0x00004f1000008947 */ /* 0x000fea0003800000 */
[----:B------:R-:W-:Y:S02]  /*dac0*/  MOV R135, R132 ;  /* 0x0000008400877202 */ /* 0x000fe40000000f00 */
[----:B------:R-:W-:Y:S02]  /*dad0*/  MOV R134, R133 ;  /* 0x0000008500867202 */ /* 0x000fe40000000f00 */
.L_x_2169:
[----:B-1----:R-:W2:Y:S01]  /*dae0*/  LDL R0, [R1+0xc] ;  /* 0x00000c0001007983 */ /* 0x002ea20000100800 */
[----:B------:R-:W-:Y:S04]  /*daf0*/  DEPBAR.LE SB0, 0x0 ;  /* 0x000080000000791a */ /* 0x000fe80000000000 */
[----:B------:R-:W3:Y:S01]  /*db00*/  LDL R14, [R1+0x34] ;  /* 0x00003400010e7983 */ /* 0x000ee20000100800 */
[----:B------:R-:W-:Y:S01]  /*db10*/  WARPSYNC 0xffffffff ;  /* 0xffffffff00007948 */ /* 0x000fe20003800000 */
[----:B------:R-:W-:Y:S02]  /*db20*/  IMAD.WIDE.U32 R12, R252, c[0x0][0x208], RZ ;  /* 0x00008200fc0c7a25 */ /* 0x000fe400078e00ff */
[----:B------:R-:W3:Y:S06]  /*db30*/  LDL.64 R2, [R1+0x28] ;  /* 0x0000280001027983 */ /* 0x000eec0000100a00 */
[----:B------:R-:W-:Y:S08]  /*db40*/  BAR.SYNC.DEFER_BLOCKING 0x0 ;  /* 0x0000000000007b1d */ /* 0x000ff00000010000 */
[----:B-----5:R-:W-:Y:S08]  /*db50*/  LDSM.16.M88.4 R48, [R223] ;  /* 0x00000000df30783b */ /* 0x020ff00000000200 */
[----:B------:R-:W1:Y:S08]  /*db60*/  LDSM.16.M88.4 R8, [R216] ;  /* 0x00000000d808783b */ /* 0x000e700000000200 */
[----:B------:R-:W4:Y:S08]  /*db70*/  LDSM.16.M88.4 R16, [R216+0x800] ;  /* 0x00080000d810783b */ /* 0x000f300000000200 */
[----:B------:R-:W2:Y:S08]  /*db80*/  LDSM.16.M88.4 R24, [R216+0x1000] ;  /* 0x00100000d818783b */ /* 0x000eb00000000200 */
[----:B------:R-:W2:Y:S08]  /*db90*/  LDSM.16.M88.4 R32, [R216+0x1800] ;  /* 0x00180000d820783b */ /* 0x000eb00000000200 */
[----:B------:R-:W2:Y:S01]  /*dba0*/  LDSM.16.M88.4 R40, [R216+0x2000] ;  /* 0x00200000d828783b */ /* 0x000ea20000000200 */
[C---:B-1----:R-:W-:Y:S07]  /*dbb0*/  HMMA.16816.F32 R4, R48.reuse, R8, RZ ;  /* 0x000000083004723c */ /* 0x042fee00000018ff */
[----:B------:R-:W1:Y:S01]  /*dbc0*/  LDSM.16.M88.4 R136, [R216+0x2800] ;  /* 0x00280000d888783b */ /* 0x000e620000000200 */
[C---:B------:R-:W-:Y:S07]  /*dbd0*/  HMMA.16816.F32 R8, R48.reuse, R10, RZ ;  /* 0x0000000a3008723c */ /* 0x040fee00000018ff */
[----:B------:R-:W-:Y:S08]  /*dbe0*/  LDSM.16.M88.4 R188, [R224] ;  /* 0x00000000e0bc783b */ /* 0x000ff00000000200 */
[----:B------:R-:W1:Y:S08]  /*dbf0*/  LDSM.16.M88.4 R192, [R227] ;  /* 0x00000000e3c0783b */ /* 0x000e700000000200 */
[----:B------:R-:W1:Y:S08]  /*dc00*/  LDSM.16.M88.4 R196, [R250] ;  /* 0x00000000fac4783b */ /* 0x000e700000000200 */
[----:B------:R-:W1:Y:S08]  /*dc10*/  LDSM.16.M88.4 R200, [R249] ;  /* 0x00000000f9c8783b */ /* 0x000e700000000200 */
[----:B------:R-:W1:Y:S08]  /*dc20*/  LDSM.16.M88.4 R204, [R248] ;  /* 0x00000000f8cc783b */ /* 0x000e700000000200 */
[----:B------:R-:W1:Y:S08]  /*dc30*/  LDSM.16.M88.4 R208, [R247] ;  /* 0x00000000f7d0783b */ /* 0x000e700000000200 */
[----:B------:R-:W1:Y:S01]  /*dc40*/  LDSM.16.M88.4 R212, [R246] ;  /* 0x00000000f6d4783b */ /* 0x000e620000000200 */
[C---:B--2---:R-:W-:Y:S02]  /*dc50*/  LOP3.LUT P4, RZ, R0.reuse, 0x2, RZ, 0xc0, !PT ;  /* 0x0000000200ff7812 */ /* 0x044fe4000788c0ff */
[----:B------:R-:W-:Y:S02]  /*dc60*/  LOP3.LUT P3, RZ, R0, 0x1, RZ, 0xc0, !PT ;  /* 0x0000000100ff7812 */ /* 0x000fe4000786c0ff */
[----:B------:R-:W-:Y:S05]  /*dc70*/  SHF.R.S32.HI R0, RZ, 0x1f, R252 ;  /* 0x0000001fff007819 */ /* 0x000fea00000114fc */
[----:B------:R-:W-:Y:S01]  /*dc80*/  IMAD R0, R0, c[0x0][0x208], RZ ;  /* 0x0000820000007a24 */ /* 0x000fe200078e02ff */
[----:B---3--:R-:W-:Y:S03]  /*dc90*/  MOV R3, R14 ;  /* 0x0000000e00037202 */ /* 0x008fe60000000f00 */
[----:B------:R-:W-:Y:S02]  /*dca0*/  IMAD R0, R252, c[0x0][0x20c], R0 ;  /* 0x00008300fc007a24 */ /* 0x000fe400078e0200 */
[----:B------:R-:W-:Y:S03]  /*dcb0*/  IMAD.WIDE.U32 R2, R12, 0x60, R2 ;  /* 0x000000600c027825 */ /* 0x000fe600078e0002 */
[----:B------:R-:W-:Y:S02]  /*dcc0*/  IADD3 R0, R13, R0, RZ ;  /* 0x000000000d007210 */ /* 0x000fe40007ffe0ff */
[C---:B----4-:R-:W-:Y:S03]  /*dcd0*/  HMMA.16816.F32 R12, R48.reuse, R16, RZ ;  /* 0x00000010300c723c */ /* 0x050fe600000018ff */
[----:B------:R-:W-:Y:S05]  /*dce0*/  IMAD R0, R0, 0x60, RZ ;  /* 0x0000006000007824 */ /* 0x000fea00078e02ff */
[C---:B------:R-:W-:Y:S01]  /*dcf0*/  HMMA.16816.F32 R16, R48.reuse, R18, RZ ;  /* 0x000000123010723c */ /* 0x040fe200000018ff */
[----:B------:R-:W-:Y:S03]  /*dd00*/  IADD3 R3, R3, R0, RZ ;  /* 0x0000000003037210 */ /* 0x000fe60007ffe0ff */
[C---:B------:R-:W-:Y:S02]  /*dd10*/  SHF.L.U32 R0, R2.reuse, 0x1, RZ ;  /* 0x0000000102007819 */ /* 0x040fe400000006ff */
[----:B------:R-:W-:Y:S02]  /*dd20*/  SHF.L.U64.HI R2, R2, 0x1, R3 ;  /* 0x0000000102027819 */ /* 0x000fe40000010203 */
[C---:B------:R-:W-:Y:S01]  /*dd30*/  HMMA.16816.F32 R20, R48.reuse, R24, RZ ;  /* 0x000000183014723c */ /* 0x040fe200000018ff */
[C---:B------:R-:W-:Y:S03]  /*dd40*/  IADD3 R132, P2, R0.reuse, c[0x0][0x1f8], RZ ;  /* 0x00007e0000847a10 */ /* 0x040fe60007f5e0ff */
[----:B------:R-:W-:Y:S02]  /*dd50*/  IADD3 R28, P1, R0, 0x80, RZ ;  /* 0x00000080001c7810 */ /* 0x000fe40007f3e0ff */
[----:B------:R-:W-:Y:S02]  /*dd60*/  IADD3.X R133, R2, c[0x0][0x1fc], RZ, P2, !PT ;  /* 0x00007f0002857a10 */ /* 0x000fe400017fe4ff */
[C---:B------:R-:W-:Y:S01]  /*dd70*/  HMMA.16816.F32 R24, R48.reuse, R26, RZ ;  /* 0x0000001a3018723c */ /* 0x040fe200000018ff */
[----:B------:R-:W-:Y:S02]  /*dd80*/  IADD3 R28, P0, R28, c[0x0][0x1f8], RZ ;  /* 0x00007e001c1c7a10 */ /* 0x000fe40007f1e0ff */
[----:B------:R-:W-:Y:S01]  /*dd90*/  @!PT LDS RZ, [RZ] ;  /* 0x00000000fffff984 */ /* 0x000fe20000000800 */
[----:B------:R-:W-:Y:S01]  /*dda0*/  @!PT LDS RZ, [RZ] ;  /* 0x00000000fffff984 */ /* 0x000fe20000000800 */
[----:B------:R-:W-:Y:S01]  /*ddb0*/  @!PT LDS RZ, [RZ] ;  /* 0x00000000fffff984 */ /* 0x000fe20000000800 */
[----:B------:R2:W-:Y:S01]  /*ddc0*/  LDGSTS.E.BYPASS.LTC128B.128 [R251+0x100], [R132.64], !P5 ;  /* 0x0010000084fb7fae */ /* 0x0005e2000e901d46 */
[----:B------:R-:W-:Y:S02]  /*ddd0*/  IADD3 R38, P2, R0, 0x100, RZ ;  /* 0x0000010000267810 */ /* 0x000fe40007f5e0ff */
[--C-:B------:R-:W-:Y:S02]  /*dde0*/  IADD3.X R29, RZ, c[0x0][0x1fc], R2.reuse, P0, P1 ;  /* 0x00007f00ff1d7a10 */ /* 0x100fe400007e2402 */
[----:B------:R-:W-:Y:S03]  /*ddf0*/  IADD3 R38, P0, R38, c[0x0][0x1f8], RZ ;  /* 0x00007e0026267a10 */ /* 0x000fe60007f1e0ff */
[----:B------:R3:W-:Y:S01]  /*de00*/  LDGSTS.E.BYPASS.LTC128B.128 [R251+0x3100], [R28.64], !P4 ;  /* 0x031000001cfb7fae */ /* 0x0007e2000e101d46 */
[--C-:B------:R-:W-:Y:S02]  /*de10*/  IADD3.X R39, RZ, c[0x0][0x1fc], R2.reuse, P0, P2 ;  /* 0x00007f00ff277a10 */ /* 0x100fe400007e4402 */
[----:B------:R-:W-:Y:S04]  /*de20*/  IADD3 R0, P1, R0, 0x180, RZ ;  /* 0x0000018000007810 */ /* 0x000fe80007f3e0ff */
[----:B------:R-:W-:Y:S01]  /*de30*/  IADD3 R36, P0, R0, c[0x0][0x1f8], RZ ;  /* 0x00007e0000247a10 */ /* 0x000fe20007f1e0ff */
[----:B------:R4:W-:Y:S01]  /*de40*/  LDGSTS.E.BYPASS.LTC128B.128 [R251+0x6100], [R38.64], !P3 ;  /* 0x0610000026fb7fae */ /* 0x0009e2000d901d46 */
[----:B------:R-:W-:Y:S02]  /*de50*/  MOV R0, c[0x0][0x208] ;  /* 0x0000820000007a02 */ /* 0x000fe40000000f00 */
[----:B------:R-:W-:Y:S02]  /*de60*/  IADD3.X R37, RZ, c[0x0][0x1fc], R2, P0, P1 ;  /* 0x00007f00ff257a10 */ /* 0x000fe400007e2402 */
[----:B------:R-:W-:Y:S03]  /*de70*/  SHF.L.U32 R3, R0, 0x6, RZ ;  /* 0x0000000600037819 */ /* 0x000fe600000006ff */
[----:B------:R4:W-:Y:S01]  /*de80*/  LDGSTS.E.BYPASS.LTC128B.128 [R251+0x9100], [R36.64], !P6 ;  /* 0x0910000024fb7fae */ /* 0x0009e2000f101d46 */
[----:B------:R-:W-:Y:S04]  /*de90*/  IADD3 R2, P1, R132, R3, RZ ;  /* 0x0000000384027210 */ /* 0x000fe80007f3e0ff */
[----:B--2---:R-:W-:Y:S01]  /*dea0*/  IADD3 R132, P0, R3, R2, RZ ;  /* 0x0000000203847210 */ /* 0x004fe20007f1e0ff */
[C---:B---3--:R-:W-:Y:S08]  /*deb0*/  HMMA.16816.F32 R28, R48.reuse, R32, RZ ;  /* 0x00000020301c723c */ /* 0x048ff000000018ff */
[C---:B------:R-:W-:Y:S08]  /*dec0*/  HMMA.16816.F32 R32, R48.reuse, R34, RZ ;  /* 0x000000223020723c */ /* 0x040ff000000018ff */
[C---:B----4-:R-:W-:Y:S08]  /*ded0*/  HMMA.16816.F32 R36, R48.reuse, R40, RZ ;  /* 0x000000283024723c */ /* 0x050ff000000018ff */
[C---:B------:R-:W-:Y:S08]  /*dee0*/  HMMA.16816.F32 R40, R48.reuse, R42, RZ ;  /* 0x0000002a3028723c */ /* 0x040ff000000018ff */
[C---:B-1----:R-:W-:Y:S07]  /*def0*/  HMMA.16816.F32 R44, R48.reuse, R136, RZ ;  /* 0x00000088302c723c */ /* 0x042fee00000018ff */
[----:B------:R-:W-:Y:S01]  /*df00*/  MOV R137, 0x6 ;  /* 0x0000000600897802 */ /* 0x000fe20000000f00 */
[----:B------:R-:W-:Y:S04]  /*df10*/  HMMA.16816.F32 R48, R48, R138, RZ ;  /* 0x0000008a3030723c */ /* 0x000fe800000018ff */
[----:B------:R-:W-:Y:S04]  /*df20*/  SHF.L.U64.HI R0, R0, R137, c[0x0][0x20c] ;  /* 0x0000830000007619 */ /* 0x000fe80000010289 */
[C---:B------:R-:W-:Y:S05]  /*df30*/  HMMA.16816.F32 R4, R188.reuse, R192, R4 ;  /* 0x000000c0bc04723c */ /* 0x040fea0000001804 */
[----:B------:R-:W-:Y:S03]  /*df40*/  IADD3.X R3, R133, R0, RZ, P1, !PT ;  /* 0x0000000085037210 */ /* 0x000fe60000ffe4ff */
[C---:B------:R-:W-:Y:S02]  /*df50*/  HMMA.16816.F32 R8, R188.reuse, R194, R8 ;  /* 0x000000c2bc08723c */ /* 0x040fe40000001808 */
[----:B------:R1:W-:Y:S02]  /*df60*/  LDGSTS.E.BYPASS.LTC128B.128 [R251+0x1100], [R2.64], !P5 ;  /* 0x0110000002fb7fae */ /* 0x0003e4000e901d46 */
[----:B------:R-:W-:Y:S04]  /*df70*/  IADD3.X R133, R0, R3, RZ, P0, !PT ;  /* 0x0000000300857210 */ /* 0x000fe800007fe4ff */
[C---:B------:R-:W-:Y:S02]  /*df80*/  HMMA.16816.F32 R12, R188.reuse, R196, R12 ;  /* 0x000000c4bc0c723c */ /* 0x040fe4000000180c */
[----:B------:R1:W-:Y:S06]  /*df90*/  LDGSTS.E.BYPASS.LTC128B.128 [R251+0x4100], [R2.64+0x80], !P4 ;  /* 0x0410008002fb7fae */ /* 0x0003ec000e101d46 */
[C---:B------:R-:W-:Y:S02]  /*dfa0*/  HMMA.16816.F32 R16, R188.reuse, R198, R16 ;  /* 0x000000c6bc10723c */ /* 0x040fe40000001810 */
[----:B------:R1:W-:Y:S06]  /*dfb0*/  LDGSTS.E.BYPASS.LTC128B.128 [R251+0x7100], [R2.64+0x100], !P3 ;  /* 0x0710010002fb7fae */ /* 0x0003ec000d901d46 */
[C---:B------:R-:W-:Y:S02]  /*dfc0*/  HMMA.16816.F32 R20, R188.reuse, R200, R20 ;  /* 0x000000c8bc14723c */ /* 0x040fe40000001814 */
[----:B------:R1:W-:Y:S06]  /*dfd0*/  LDGSTS.E.BYPASS.LTC128B.128 [R251+0xa100], [R2.64+0x180], !P6 ;  /* 0x0a10018002fb7fae */ /* 0x0003ec000f101d46 */
[C---:B------:R-:W-:Y:S02]  /*dfe0*/  HMMA.16816.F32 R24, R188.reuse, R202, R24 ;  /* 0x000000cabc18723c */ /* 0x040fe40000001818 */
[----:B------:R2:W-:Y:S06]  /*dff0*/  LDGSTS.E.BYPASS.LTC128B.128 [R251+0x2100], [R132.64], !P5 ;  /* 0x0210000084fb7fae */ /* 0x0005ec000e901d46 */
[C---:B------:R-:W-:Y:S02]  /*e000*/  HMMA.16816.F32 R28, R188.reuse, R204, R28 ;  /* 0x000000ccbc1c723c */ /* 0x040fe4000000181c */
[----:B------:R2:W-:Y:S06]  /*e010*/  LDGSTS.E.BYPASS.LTC128B.128 [R251+0x5100], [R132.64+0x80], !P4 ;  /* 0x0510008084fb7fae */ /* 0x0005ec000e101d46 */
[C---:B------:R-:W-:Y:S02]  /*e020*/  HMMA.16816.F32 R32, R188.reuse, R206, R32 ;  /* 0x000000cebc20723c */ /* 0x040fe40000001820 */
[----:B------:R2:W-:Y:S06]  /*e030*/  LDGSTS.E.BYPASS.LTC128B.128 [R251+0x8100], [R132.64+0x100], !P3 ;  /* 0x0810010084fb7fae */ /* 0x0005ec000d901d46 */
[C---:B------:R-:W-:Y:S02]  /*e040*/  HMMA.16816.F32 R36, R188.reuse, R208, R36 ;  /* 0x000000d0bc24723c */ /* 0x040fe40000001824 */
[----:B------:R2:W-:Y:S06]  /*e050*/  LDGSTS.E.BYPASS.LTC128B.128 [R251+0xb100], [R132.64+0x180], !P6 ;  /* 0x0b10018084fb7fae */ /* 0x0005ec000f101d46 */
[C---:B------:R-:W-:Y:S02]  /*e060*/  HMMA.16816.F32 R40, R188.reuse, R210, R40 ;  /* 0x000000d2bc28723c */ /* 0x040fe40000001828 */
[----:B------:R-:W-:Y:S06]  /*e070*/  LDSM.16.M88.4 R136, [R226] ;  /* 0x00000000e288783b */ /* 0x000fec0000000200 */
[C---:B------:R-:W-:Y:S02]  /*e080*/  HMMA.16816.F32 R44, R188.reuse, R212, R44 ;  /* 0x000000d4bc2c723c */ /* 0x040fe4000000182c */
[----:B------:R-:W3:Y:S06]  /*e090*/  LDSM.16.M88.4 R192, [R222] ;  /* 0x00000000dec0783b */ /* 0x000eec0000000200 */
[----:B------:R-:W-:Y:S02]  /*e0a0*/  HMMA.16816.F32 R48, R188, R214, R48 ;  /* 0x000000d6bc30723c */ /* 0x000fe40000001830 */
[----:B------:R-:W4:Y:S08]  /*e0b0*/  LDSM.16.M88.4 R196, [R222+0x800] ;  /* 0x00080000dec4783b */ /* 0x000f300000000200 */
[----:B------:R-:W1:Y:S08]  /*e0c0*/  LDSM.16.M88.4 R200, [R222+0x1000] ;  /* 0x00100000dec8783b */ /* 0x000e700000000200 */
[----:B------:R-:W0:Y:S08]  /*e0d0*/  LDGDEPBAR ;  /* 0x00000000000079af */ /* 0x000e300000000000 */
[----:B------:R-:W1:Y:S01]  /*e0e0*/  LDSM.16.M88.4 R204, [R222+0x1800] ;  /* 0x00180000decc783b */ /* 0x000e620000000200 */
[C---:B---3--:R-:W-:Y:S07]  /*e0f0*/  HMMA.16816.F32 R4, R136.reuse, R192, R4 ;  /* 0x000000c08804723c */ /* 0x048fee0000001804 */
[----:B------:R-:W3:Y:S01]  /*e100*/  LDSM.16.M88.4 R188, [R222+0x2000] ;  /* 0x00200000debc783b */ /* 0x000ee20000000200 */
[C---:B------:R-:W-:Y:S07]  /*e110*/  HMMA.16816.F32 R8, R136.reuse, R194, R8 ;  /* 0x000000c28808723c */ /* 0x040fee0000001808 */
[----:B------:R-:W2:Y:S01]  /*e120*/  LDSM.16.M88.4 R208, [R222+0x2800] ;  /* 0x00280000ded0783b */ /* 0x000ea20000000200 */
[C---:B----4-:R-:W-:Y:S07]  /*e130*/  HMMA.16816.F32 R12, R136.reuse, R196, R12 ;  /* 0x000000c4880c723c */ /* 0x050fee000000180c */
[----:B------:R-:W-:Y:S01]  /*e140*/  LDSM.16.M88.4 R192, [R219] ;  /* 0x00000000dbc0783b */ /* 0x000fe20000000200 */
[C---:B------:R-:W-:Y:S07]  /*e150*/  HMMA.16816.F32 R16, R136.reuse, R198, R16 ;  /* 0x000000c68810723c */ /* 0x040fee0000001810 */
[----:B------:R-:W-:Y:S01]  /*e160*/  LDSM.16.M88.4 R196, [R219+0x800] ;  /* 0x00080000dbc4783b */ /* 0x000fe20000000200 */
[C---:B-1----:R-:W-:Y:S08]  /*e170*/  HMMA.16816.F32 R20, R136.reuse, R200, R20 ;  /* 0x000000c88814723c */ /* 0x042ff00000001814 */
[C---:B------:R-:W-:Y:S01]  /*e180*/  HMMA.16816.F32 R24, R136.reuse, R202, R24 ;  /* 0x000000ca8818723c */ /* 0x040fe20000001818 */
[----:B------:R-:W-:Y:S07]  /*e190*/  LDSM.16.M88.4 R200, [R219+0x1000] ;  /* 0x00100000dbc8783b */ /* 0x000fee0000000200 */
[C---:B------:R-:W-:Y:S08]  /*e1a0*/  HMMA.16816.F32 R28, R136.reuse, R204, R28 ;  /* 0x000000cc881c723c */ /* 0x040ff0000000181c */
[C---:B------:R-:W-:Y:S01]  /*e1b0*/  HMMA.16816.F32 R32, R136.reuse, R206, R32 ;  /* 0x000000ce8820723c */ /* 0x040fe20000001820 */
[----:B------:R-:W-:Y:S07]  /*e1c0*/  LDSM.16.M88.4 R204, [R219+0x1800] ;  /* 0x00180000dbcc783b */ /* 0x000fee0000000200 */
[C---:B---3--:R-:W-:Y:S08]  /*e1d0*/  HMMA.16816.F32 R36, R136.reuse, R188, R36 ;  /* 0x000000bc8824723c */ /* 0x048ff00000001824 */
[C---:B------:R-:W-:Y:S01]  /*e1e0*/  HMMA.16816.F32 R40, R136.reuse, R190, R40 ;  /* 0x000000be8828723c */ /* 0x040fe20000001828 */
[----:B------:R-:W1:Y:S07]  /*e1f0*/  LDSM.16.M88.4 R188, [R225] ;  /* 0x00000000e1bc783b */ /* 0x000e6e0000000200 */
[C---:B--2---:R-:W-:Y:S08]  /*e200*/  HMMA.16816.F32 R44, R136.reuse, R208, R44 ;  /* 0x000000d0882c723c */ /* 0x044ff0000000182c */
        /* <DEDUP_REMOVED lines=160> */
[----:B------:R-:W-:Y:S07]  /*ec10*/  LDSM.16.M88.4 R196, [R223+0xc000] ;  /* 0x00c00000dfc4783b */ /* 0x000fee0000000200 */
[C---:B------:R-:W-:Y:S08]  /*ec20*/  HMMA.16816.F32 R20, R188.reuse, R200, R20 ;  /* 0x000000c8bc14723c */ /* 0x040ff00000001814 */
        /* <DEDUP_REMOVED lines=101> */
[----:B------:R-:W-:Y:S01]  /*f280*/  MUFU.TANH R197, R13 ;  /* 0x0000000d00c57308 */ /* 0x000fe20000002400 */
[----:B----4-:R-:W-:Y:S09]  /*f290*/  FMNMX.FTZ R2, R192, R2, !PT ;  /* 0x00000002c0027209 */ /* 0x010ff20007810000 */
[----:B------:R-:W3:Y:S01]  /*f2a0*/  MUFU.TANH R196, R12 ;  /* 0x0000000c00c47308 */ /* 0x000ee20000002400 */
[C---:B--2---:R-:W-:Y:S01]  /*f2b0*/  HMMA.16816.F32 R20, R200.reuse, R4, R20 ;  /* 0x00000004c814723c */ /* 0x044fe20000001814 */
[----:B-1----:R-:W1:Y:S02]  /*f2c0*/  LDSM.16.M88.4 R8, [R219+0xa800] ;  /* 0x00a80000db08783b */ /* 0x002e640000000200 */
[----:B------:R-:W-:Y:S06]  /*f2d0*/  FMNMX.FTZ R2, R193, R2, !PT ;  /* 0x00000002c1027209 */ /* 0x000fec0007810000 */
[----:B------:R-:W2:Y:S01]  /*f2e0*/  MUFU.TANH R198, R14 ;  /* 0x0000000e00c67308 */ /* 0x000ea20000002400 */
[C---:B------:R-:W-:Y:S01]  /*f2f0*/  HMMA.16816.F32 R24, R200.reuse, R6, R24 ;  /* 0x00000006c818723c */ /* 0x040fe20000001818 */
[----:B------:R-:W4:Y:S08]  /*f300*/  LDSM.16.M88.4 R4, [R219+0xb000] ;  /* 0x00b00000db04783b */ /* 0x000f300000000200 */
[----:B------:R-:W1:Y:S03]  /*f310*/  MUFU.TANH R204, R16 ;  /* 0x0000001000cc7308 */ /* 0x000e660000002400 */
[----:B---3--:R-:W-:Y:S02]  /*f320*/  FMNMX.FTZ R0, R196, R0, !PT ;  /* 0x00000000c4007209 */ /* 0x008fe40007810000 */
[----:B------:R-:W-:Y:S02]  /*f330*/  FMUL.FTZ R22, R22, c[0x0][0x320] ;  /* 0x0000c80016167a20 */ /* 0x000fe40000410000 */
[----:B------:R-:W-:Y:S01]  /*f340*/  FMNMX.FTZ R0, R197, R0, !PT ;  /* 0x00000000c5007209 */ /* 0x000fe20007810000 */
[----:B------:R-:W-:Y:S02]  /*f350*/  FMUL.FTZ R23, R23, c[0x0][0x320] ;  /* 0x0000c80017177a20 */ /* 0x000fe40000410000 */
[----:B------:R-:W3:Y:S01]  /*f360*/  MUFU.TANH R199, R15 ;  /* 0x0000000f00c77308 */ /* 0x000ee20000002400 */
[----:B------:R-:W-:Y:S02]  /*f370*/  FMUL.FTZ R20, R20, c[0x0][0x320] ;  /* 0x0000c80014147a20 */ /* 0x000fe40000410000 */
[----:B------:R-:W-:Y:S01]  /*f380*/  FMUL.FTZ R21, R21, c[0x0][0x320] ;  /* 0x0000c80015157a20 */ /* 0x000fe20000410000 */
[----:B--2---:R-:W-:Y:S01]  /*f390*/  FMNMX.FTZ R2, R198, R2, !PT ;  /* 0x00000002c6027209 */ /* 0x004fe20007810000 */
[----:B------:R-:W-:Y:S02]  /*f3a0*/  FMUL.FTZ R26, R26, c[0x0][0x320] ;  /* 0x0000c8001a1a7a20 */ /* 0x000fe40000410000 */
[----:B------:R-:W-:Y:S02]  /*f3b0*/  FMUL.FTZ R27, R27, c[0x0][0x320] ;  /* 0x0000c8001b1b7a20 */ /* 0x000fe40000410000 */
[----:B------:R-:W-:Y:S01]  /*f3c0*/  FMUL.FTZ R24, R24, c[0x0][0x320] ;  /* 0x0000c80018187a20 */ /* 0x000fe20000410000 */
[----:B------:R-:W-:Y:S01]  /*f3d0*/  MUFU.TANH R214, R22 ;  /* 0x0000001600d67308 */ /* 0x000fe20000002400 */
[----:B------:R-:W-:Y:S01]  /*f3e0*/  FMUL.FTZ R25, R25, c[0x0][0x320] ;  /* 0x0000c80019197a20 */ /* 0x000fe20000410000 */
[----:B-1----:R-:W-:Y:S01]  /*f3f0*/  FMNMX.FTZ R0, R204, R0, !PT ;  /* 0x00000000cc007209 */ /* 0x002fe20007810000 */
[C---:B------:R-:W-:Y:S07]  /*f400*/  HMMA.16816.F32 R28, R200.reuse, R8, R28 ;  /* 0x00000008c81c723c */ /* 0x040fee000000181c */
[----:B------:R-:W-:Y:S01]  /*f410*/  MUFU.TANH R215, R23 ;  /* 0x0000001700d77308 */ /* 0x000fe20000002400 */
[C---:B------:R-:W-:Y:S01]  /*f420*/  HMMA.16816.F32 R32, R200.reuse, R10, R32 ;  /* 0x0000000ac820723c */ /* 0x040fe20000001820 */
[----:B------:R-:W1:Y:S01]  /*f430*/  LDSM.16.M88.4 R8, [R219+0xb800] ;  /* 0x00b80000db08783b */ /* 0x000e620000000200 */
[----:B------:R-:W-:Y:S04]  /*f440*/  DEPBAR.LE SB0, 0x0 ;  /* 0x000080000000791a */ /* 0x000fe80000000000 */
[----:B---3--:R-:W-:Y:S02]  /*f450*/  FMNMX.FTZ R2, R199, R2, !PT ;  /* 0x00000002c7027209 */ /* 0x008fe40007810000 */
[C---:B----4-:R-:W-:Y:S01]  /*f460*/  HMMA.16816.F32 R36, R200.reuse, R4, R36 ;  /* 0x00000004c824723c */ /* 0x050fe20000001824 */
[----:B------:R-:W2:Y:S01]  /*f470*/  LDL R5, [R1+0x30] ;  /* 0x0000300001057983 */ /* 0x000ea20000100800 */
[----:B------:R-:W3:Y:S03]  /*f480*/  MUFU.TANH R205, R17 ;  /* 0x0000001100cd7308 */ /* 0x000ee60000002400 */
[----:B------:R-:W-:Y:S03]  /*f490*/  BAR.SYNC.DEFER_BLOCKING 0x0 ;  /* 0x0000000000007b1d */ /* 0x000fe60000010000 */
[C---:B------:R-:W-:Y:S04]  /*f4a0*/  HMMA.16816.F32 R40, R200.reuse, R6, R40 ;  /* 0x00000006c828723c */ /* 0x040fe80000001828 */
[----:B------:R-:W-:Y:S02]  /*f4b0*/  FMUL.FTZ R28, R28, c[0x0][0x320] ;  /* 0x0000c8001c1c7a20 */ /* 0x000fe40000410000 */
[----:B------:R-:W-:Y:S02]  /*f4c0*/  FMUL.FTZ R29, R29, c[0x0][0x320] ;  /* 0x0000c8001d1d7a20 */ /* 0x000fe40000410000 */
[----:B------:R-:W-:Y:S04]  /*f4d0*/  FMUL.FTZ R30, R30, c[0x0][0x320] ;  /* 0x0000c8001e1e7a20 */ /* 0x000fe80000410000 */
[----:B------:R-:W-:Y:S02]  /*f4e0*/  FMUL.FTZ R31, R31, c[0x0][0x320] ;  /* 0x0000c8001f1f7a20 */ /* 0x000fe40000410000 */
[----:B------:R-:W-:Y:S02]  /*f4f0*/  FMUL.FTZ R32, R32, c[0x0][0x320] ;  /* 0x0000c80020207a20 */ /* 0x000fe40000410000 */
[----:B------:R-:W-:Y:S02]  /*f500*/  FMUL.FTZ R38, R38, c[0x0][0x320] ;  /* 0x0000c80026267a20 */ /* 0x000fe40000410000 */
[----:B------:R-:W-:Y:S01]  /*f510*/  FMUL.FTZ R39, R39, c[0x0][0x320] ;  /* 0x0000c80027277a20 */ /* 0x000fe20000410000 */
[----:B---3--:R-:W-:Y:S01]  /*f520*/  FMNMX.FTZ R0, R205, R0, !PT ;  /* 0x00000000cd007209 */ /* 0x008fe20007810000 */
[----:B------:R-:W-:Y:S01]  /*f530*/  FMUL.FTZ R34, R34, c[0x0][0x320] ;  /* 0x0000c80022227a20 */ /* 0x000fe20000410000 */
[----:B------:R-:W3:Y:S01]  /*f540*/  LDL R6, [R1+0x18] ;  /* 0x0000180001067983 */ /* 0x000ee20000100800 */
[----:B------:R-:W4:Y:S01]  /*f550*/  MUFU.TANH R138, R28 ;  /* 0x0000001c008a7308 */ /* 0x000f220000002400 */
[----:B------:R-:W-:Y:S01]  /*f560*/  FMUL.FTZ R36, R36, c[0x0][0x320] ;  /* 0x0000c80024247a20 */ /* 0x000fe20000410000 */
[C---:B-1----:R-:W-:Y:S03]  /*f570*/  HMMA.16816.F32 R44, R200.reuse, R8, R44 ;  /* 0x00000008c82c723c */ /* 0x042fe6000000182c */
[----:B------:R-:W-:Y:S02]  /*f580*/  FMUL.FTZ R37, R37, c[0x0][0x320] ;  /* 0x0000c80025257a20 */ /* 0x000fe40000410000 */
[----:B------:R-:W-:Y:S03]  /*f590*/  FMUL.FTZ R40, R40, c[0x0][0x320] ;  /* 0x0000c80028287a20 */ /* 0x000fe60000410000 */
[----:B------:R-:W-:Y:S01]  /*f5a0*/  MUFU.TANH R132, R29 ;  /* 0x0000001d00847308 */ /* 0x000fe20000002400 */
[----:B------:R-:W-:Y:S01]  /*f5b0*/  HMMA.16816.F32 R48, R200, R10, R48 ;  /* 0x0000000ac830723c */ /* 0x000fe20000001830 */
[----:B------:R-:W2:Y:S02]  /*f5c0*/  LDL.64 R10, [R1+0x20] ;  /* 0x00002000010a7983 */ /* 0x000ea40000100a00 */
[----:B------:R-:W-:Y:S02]  /*f5d0*/  FMUL.FTZ R33, R33, c[0x0][0x320] ;  /* 0x0000c80021217a20 */ /* 0x000fe40000410000 */
[----:B------:R-:W-:Y:S02]  /*f5e0*/  FMUL.FTZ R35, R35, c[0x0][0x320] ;  /* 0x0000c80023237a20 */ /* 0x000fe40000410000 */
[----:B------:R-:W-:Y:S02]  /*f5f0*/  FMUL.FTZ R42, R42, c[0x0][0x320] ;  /* 0x0000c8002a2a7a20 */ /* 0x000fe40000410000 */
[----:B------:R-:W1:Y:S03]  /*f600*/  MUFU.TANH R206, R18 ;  /* 0x0000001200ce7308 */ /* 0x000e660000002400 */
[----:B------:R-:W-:Y:S01]  /*f610*/  FMUL.FTZ R41, R41, c[0x0][0x320] ;  /* 0x0000c80029297a20 */ /* 0x000fe20000410000 */
[----:B----4-:R-:W-:Y:S01]  /*f620*/  MOV R202, R138 ;  /* 0x0000008a00ca7202 */ /* 0x010fe20000000f00 */
[----:B------:R-:W-:Y:S02]  /*f630*/  FMUL.FTZ R43, R43, c[0x0][0x320] ;  /* 0x0000c8002b2b7a20 */ /* 0x000fe40000410000 */
[----:B------:R-:W-:Y:S02]  /*f640*/  FMUL.FTZ R44, R44, c[0x0][0x320] ;  /* 0x0000c8002c2c7a20 */ /* 0x000fe40000410000 */
[----:B------:R-:W-:Y:S01]  /*f650*/  FMUL.FTZ R45, R45, c[0x0][0x320] ;  /* 0x0000c8002d2d7a20 */ /* 0x000fe20000410000 */
[----:B------:R-:W4:Y:S01]  /*f660*/  MUFU.TANH R208, R20 ;  /* 0x0000001400d07308 */ /* 0x000f220000002400 */
[----:B------:R-:W-:Y:S02]  /*f670*/  FMUL.FTZ R46, R46, c[0x0][0x320] ;  /* 0x0000c8002e2e7a20 */ /* 0x000fe40000410000 */
[----:B------:R-:W-:Y:S02]  /*f680*/  FMUL.FTZ R47, R47, c[0x0][0x320] ;  /* 0x0000c8002f2f7a20 */ /* 0x000fe40000410000 */
[----:B------:R-:W-:Y:S02]  /*f690*/  FMUL.FTZ R50, R50, c[0x0][0x320] ;  /* 0x0000c80032327a20 */ /* 0x000fe40000410000 */
[----:B------:R-:W-:Y:S02]  /*f6a0*/  FMUL.FTZ R49, R49, c[0x0][0x320] ;  /* 0x0000c80031317a20 */ /* 0x000fe40000410000 */
[----:B------:R-:W-:Y:S01]  /*f6b0*/  FMUL.FTZ R48, R48, c[0x0][0x320] ;  /* 0x0000c80030307a20 */ /* 0x000fe20000410000 */
[----:B------:R-:W4:Y:S01]  /*f6c0*/  MUFU.TANH R209, R21 ;  /* 0x0000001500d17308 */ /* 0x000f220000002400 */
[----:B-1----:R-:W-:Y:S09]  /*f6d0*/  FMNMX.FTZ R2, R206, R2, !PT ;  /* 0x00000002ce027209 */ /* 0x002ff20007810000 */
[----:B------:R-:W1:Y:S01]  /*f6e0*/  MUFU.TANH R207, R19 ;  /* 0x0000001300cf7308 */ /* 0x000e620000002400 */
[----:B----4-:R-:W-:Y:S09]  /*f6f0*/  FMNMX.FTZ R0, R208, R0, !PT ;  /* 0x00000000d0007209 */ /* 0x010ff20007810000 */
[----:B------:R-:W4:Y:S01]  /*f700*/  MUFU.TANH R213, R24 ;  /* 0x0000001800d57308 */ /* 0x000f220000002400 */
[----:B------:R-:W-:Y:S09]  /*f710*/  FMNMX.FTZ R0, R209, R0, !PT ;  /* 0x00000000d1007209 */ /* 0x000ff20007810000 */
[----:B------:R-:W4:Y:S01]  /*f720*/  MUFU.TANH R136, R33 ;  /* 0x0000002100887308 */ /* 0x000f220000002400 */
[----:B-1----:R-:W-:Y:S04]  /*f730*/  FMNMX.FTZ R2, R207, R2, !PT ;  /* 0x00000002cf027209 */ /* 0x002fe80007810000 */
[----:B------:R-:W-:Y:S05]  /*f740*/  FMNMX.FTZ R2, R214, R2, !PT ;  /* 0x00000002d6027209 */ /* 0x000fea0007810000 */
[----:B------:R-:W1:Y:S01]  /*f750*/  MUFU.TANH R12, R26 ;  /* 0x0000001a000c7308 */ /* 0x000e620000002400 */
[----:B------:R-:W-:Y:S02]  /*f760*/  FMNMX.FTZ R2, R215, R2, !PT ;  /* 0x00000002d7027209 */ /* 0x000fe40007810000 */
[----:B----4-:R-:W-:Y:S07]  /*f770*/  FMNMX.FTZ R0, R213, R0, !PT ;  /* 0x00000000d5007209 */ /* 0x010fee0007810000 */
[----:B------:R-:W4:Y:S01]  /*f780*/  MUFU.TANH R212, R25 ;  /* 0x0000001900d47308 */ /* 0x000f220000002400 */
[----:B------:R-:W-:Y:S02]  /*f790*/  MOV R201, R136 ;  /* 0x0000008800c97202 */ /* 0x000fe40000000f00 */
[----:B------:R-:W-:Y:S07]  /*f7a0*/  MOV R33, R132 ;  /* 0x0000008400217202 */ /* 0x000fee0000000f00 */
[----:B------:R-:W4:Y:S01]  /*f7b0*/  MUFU.TANH R210, R27 ;  /* 0x0000001b00d27308 */ /* 0x000f220000002400 */
[----:B-1----:R-:W-:Y:S04]  /*f7c0*/  MOV R203, R12 ;  /* 0x0000000c00cb7202 */ /* 0x002fe80000000f00 */
[----:B------:R-:W-:Y:S05]  /*f7d0*/  FMNMX.FTZ R2, R203, R2, !PT ;  /* 0x00000002cb027209 */ /* 0x000fea0007810000 */
[----:B------:R-:W1:Y:S01]  /*f7e0*/  MUFU.TANH R137, R32 ;  /* 0x0000002000897308 */ /* 0x000e620000002400 */
[----:B----4-:R-:W-:Y:S04]  /*f7f0*/  FMNMX.FTZ R0, R212, R0, !PT ;  /* 0x00000000d4007209 */ /* 0x010fe80007810000 */
[----:B------:R-:W-:Y:S05]  /*f800*/  FMNMX.FTZ R0, R202, R0, !PT ;  /* 0x00000000ca007209 */ /* 0x000fea0007810000 */
[----:B------:R1:W-:Y:S01]  /*f810*/  MUFU.TANH R17, R35 ;  /* 0x0000002300117308 */ /* 0x0003e20000002400 */
[----:B------:R-:W-:Y:S02]  /*f820*/  FMNMX.FTZ R0, R33, R0, !PT ;  /* 0x0000000021007209 */ /* 0x000fe40007810000 */
[----:B------:R-:W-:Y:S07]  /*f830*/  FMNMX.FTZ R2, R210, R2, !PT ;  /* 0x00000002d2027209 */ /* 0x000fee0007810000 */
[----:B------:R-:W4:Y:S10]  /*f840*/  MUFU.TANH R18, R30 ;  /* 0x0000001e00127308 */ /* 0x000f340000002400 */
[----:B------:R-:W4:Y:S01]  /*f850*/  MUFU.TANH R211, R31 ;  /* 0x0000001f00d37308 */ /* 0x000f220000002400 */
[----:B-1----:R-:W-:Y:S04]  /*f860*/  MOV R35, R137 ;  /* 0x0000008900237202 */ /* 0x002fe80000000f00 */
[----:B------:R-:W-:Y:S05]  /*f870*/  FMNMX.FTZ R0, R35, R0, !PT ;  /* 0x0000000023007209 */ /* 0x000fea0007810000 */
[----:B------:R-:W1:Y:S01]  /*f880*/  MUFU.TANH R139, R34 ;  /* 0x00000022008b7308 */ /* 0x000e620000002400 */
[----:B------:R-:W-:Y:S02]  /*f890*/  FMNMX.FTZ R0, R201, R0, !PT ;  /* 0x00000000c9007209 */ /* 0x000fe40007810000 */
[----:B----4-:R-:W-:Y:S07]  /*f8a0*/  FMNMX.FTZ R2, R18, R2, !PT ;  /* 0x0000000212027209 */ /* 0x010fee0007810000 */
[----:B------:R-:W4:Y:S01]  /*f8b0*/  MUFU.TANH R16, R36 ;  /* 0x0000002400107308 */ /* 0x000f220000002400 */
[----:B------:R-:W-:Y:S09]  /*f8c0*/  FMNMX.FTZ R2, R211, R2, !PT ;  /* 0x00000002d3027209 */ /* 0x000ff20007810000 */
[----:B------:R-:W-:Y:S01]  /*f8d0*/  MUFU.TANH R24, R37 ;  /* 0x0000002500187308 */ /* 0x000fe20000002400 */
[----:B-1----:R-:W-:Y:S02]  /*f8e0*/  MOV R200, R139 ;  /* 0x0000008b00c87202 */ /* 0x002fe40000000f00 */
[----:B------:R-:W-:Y:S02]  /*f8f0*/  MOV R139, 0x6 ;  /* 0x00000006008b7802 */ /* 0x000fe40000000f00 */
[----:B------:R-:W-:Y:S05]  /*f900*/  FMNMX.FTZ R2, R200, R2, !PT ;  /* 0x00000002c8027209 */ /* 0x000fea0007810000 */
[----:B------:R-:W1:Y:S01]  /*f910*/  MUFU.TANH R3, R42 ;  /* 0x0000002a00037308 */ /* 0x000e620000002400 */
[----:B----4-:R-:W-:Y:S09]  /*f920*/  FMNMX.FTZ R0, R16, R0, !PT ;  /* 0x0000000010007209 */ /* 0x010ff20007810000 */
[----:B------:R1:W-:Y:S10]  /*f930*/  MUFU.TANH R136, R50 ;  /* 0x0000003200887308 */ /* 0x0003f40000002400 */
[----:B------:R-:W4:Y:S10]  /*f940*/  MUFU.TANH R25, R40 ;  /* 0x0000002800197308 */ /* 0x000f340000002400 */
[----:B------:R-:W4:Y:S01]  /*f950*/  MUFU.TANH R27, R38 ;  /* 0x00000026001b7308 */ /* 0x000f220000002400 */
[----:B-1----:R-:W-:Y:S02]  /*f960*/  MOV R50, R3 ;  /* 0x0000000300327202 */ /* 0x002fe40000000f00 */
[----:B------:R-:W-:Y:S02]  /*f970*/  FMNMX.FTZ R3, R17, R2, !PT ;  /* 0x0000000211037209 */ /* 0x000fe40007810000 */
[----:B------:R-:W-:Y:S01]  /*f980*/  FMNMX.FTZ R2, R24, R0, !PT ;  /* 0x0000000018027209 */ /* 0x000fe20007810000 */
[----:B------:R-:W-:Y:S04]  /*f990*/  FMUL.FTZ R0, R51, c[0x0][0x320] ;  /* 0x0000c80033007a20 */ /* 0x000fe80000410000 */
[----:B------:R-:W1:Y:S01]  /*f9a0*/  MUFU.TANH R133, R44 ;  /* 0x0000002c00857308 */ /* 0x000e620000002400 */
[----:B------:R-:W-:Y:S02]  /*f9b0*/  MOV R51, R16 ;  /* 0x0000001000337202 */ /* 0x000fe40000000f00 */
[----:B----4-:R-:W-:Y:S07]  /*f9c0*/  FMNMX.FTZ R2, R25, R2, !PT ;  /* 0x0000000219027209 */ /* 0x010fee0007810000 */
[----:B------:R1:W-:Y:S01]  /*f9d0*/  MUFU.TANH R9, R49 ;  /* 0x0000003100097308 */ /* 0x0003e20000002400 */
[----:B------:R-:W-:Y:S09]  /*f9e0*/  FMNMX.FTZ R3, R27, R3, !PT ;  /* 0x000000031b037209 */ /* 0x000ff20007810000 */
[----:B------:R-:W4:Y:S10]  /*f9f0*/  MUFU.TANH R19, R41 ;  /* 0x0000002900137308 */ /* 0x000f340000002400 */
[----:B------:R4:W-:Y:S01]  /*fa00*/  MUFU.TANH R137, R0 ;  /* 0x0000000000897308 */ /* 0x0009e20000002400 */
[----:B-1----:R-:W-:Y:S09]  /*fa10*/  MOV R49, R133 ;  /* 0x0000008500317202 */ /* 0x002ff20000000f00 */
[----:B------:R-:W1:Y:S10]  /*fa20*/  MUFU.TANH R26, R39 ;  /* 0x00000027001a7308 */ /* 0x000e740000002400 */
[----:B------:R-:W3:Y:S01]  /*fa30*/  MUFU.TANH R40, R45 ;  /* 0x0000002d00287308 */ /* 0x000ee20000002400 */
[----:B----4-:R-:W-:Y:S04]  /*fa40*/  FMNMX.FTZ R0, R19, R2, !PT ;  /* 0x0000000213007209 */ /* 0x010fe80007810000 */
[----:B------:R-:W-:Y:S05]  /*fa50*/  FMNMX.FTZ R0, R49, R0, !PT ;  /* 0x0000000031007209 */ /* 0x000fea0007810000 */
[----:B------:R-:W4:Y:S01]  /*fa60*/  MUFU.TANH R41, R43 ;  /* 0x0000002b00297308 */ /* 0x000f220000002400 */
[----:B-1----:R-:W-:Y:S04]  /*fa70*/  FMNMX.FTZ R3, R26, R3, !PT ;  /* 0x000000031a037209 */ /* 0x002fe80007810000 */
[----:B------:R-:W-:Y:S05]  /*fa80*/  FMNMX.FTZ R2, R50, R3, !PT ;  /* 0x0000000332027209 */ /* 0x000fea0007810000 */
[----:B------:R-:W1:Y:S01]  /*fa90*/  MUFU.TANH R20, R48 ;  /* 0x0000003000147308 */ /* 0x000e620000002400 */
[----:B---3--:R-:W-:Y:S02]  /*faa0*/  FMNMX.FTZ R0, R40, R0, !PT ;  /* 0x0000000028007209 */ /* 0x008fe40007810000 */
[C---:B------:R-:W-:Y:S07]  /*fab0*/  ISETP.GT.AND P0, PT, R252.reuse, R6, PT ;  /* 0x00000006fc00720c */ /* 0x040fee0003f04270 */
[----:B------:R-:W3:Y:S01]  /*fac0*/  MUFU.TANH R32, R46 ;  /* 0x0000002e00207308 */ /* 0x000ee20000002400 */
[----:B------:R-:W-:Y:S02]  /*fad0*/  IADD3 R252, R252, -0x1, RZ ;  /* 0xfffffffffcfc7810 */ /* 0x000fe40007ffe0ff */
[----:B----4-:R-:W-:Y:S07]  /*fae0*/  FMNMX.FTZ R2, R41, R2, !PT ;  /* 0x0000000229027209 */ /* 0x010fee0007810000 */
[----:B------:R-:W4:Y:S01]  /*faf0*/  MUFU.TANH R34, R47 ;  /* 0x0000002f00227308 */ /* 0x000f220000002400 */
[----:B------:R-:W-:Y:S01]  /*fb00*/  @P0 IMAD.WIDE.U32 R6, R252, c[0x0][0x1e0], RZ ;  /* 0x00007800fc060a25 */ /* 0x000fe200078e00ff */
[----:B-1----:R-:W-:Y:S04]  /*fb10*/  FMNMX.FTZ R133, R20, R0, !PT ;  /* 0x0000000014857209 */ /* 0x002fe80007810000 */
[----:B------:R-:W-:Y:S05]  /*fb20*/  FMNMX.FTZ R133, R9, R133, !PT ;  /* 0x0000008509857209 */ /* 0x000fea0007810000 */
[----:B------:R-:W1:Y:S01]  /*fb30*/  SHFL.BFLY PT, R3, R133, 0x2, 0x1f ;  /* 0x0c401f0085037f89 */ /* 0x000e6200000e0000 */
[----:B---3--:R-:W-:Y:S04]  /*fb40*/  FMNMX.FTZ R2, R32, R2, !PT ;  /* 0x0000000220027209 */ /* 0x008fe80007810000 */
[----:B----4-:R-:W-:Y:S04]  /*fb50*/  FMNMX.FTZ R0, R34, R2, !PT ;  /* 0x0000000222007209 */ /* 0x010fe80007810000 */
[----:B------:R-:W-:Y:S04]  /*fb60*/  FMNMX.FTZ R0, R136, R0, !PT ;  /* 0x0000000088007209 */ /* 0x000fe80007810000 */
[----:B------:R-:W-:Y:S05]  /*fb70*/  FMNMX.FTZ R0, R137, R0, !PT ;  /* 0x0000000089007209 */ /* 0x000fea0007810000 */
[----:B------:R-:W3:Y:S01]  /*fb80*/  SHFL.BFLY PT, R2, R0, 0x2, 0x1f ;  /* 0x0c401f0000027f89 */ /* 0x000ee200000e0000 */
[----:B-1----:R-:W-:Y:S07]  /*fb90*/  FMNMX.FTZ R133, R133, R3, !PT ;  /* 0x0000000385857209 */ /* 0x002fee0007810000 */
[----:B------:R-:W1:Y:S01]  /*fba0*/  SHFL.BFLY PT, R4, R133, 0x1, 0x1f ;  /* 0x0c201f0085047f89 */ /* 0x000e6200000e0000 */
[----:B---3--:R-:W-:Y:S07]  /*fbb0*/  FMNMX.FTZ R0, R0, R2, !PT ;  /* 0x0000000200007209 */ /* 0x008fee0007810000 */
[----:B------:R-:W3:Y:S01]  /*fbc0*/  SHFL.BFLY PT, R3, R0, 0x1, 0x1f ;  /* 0x0c201f0000037f89 */ /* 0x000ee200000e0000 */
[----:B-1----:R-:W-:Y:S02]  /*fbd0*/  FMNMX.FTZ R133, R133, R4, !PT ;  /* 0x0000000485857209 */ /* 0x002fe40007810000 */
[----:B------:R-:W-:Y:S03]  /*fbe0*/  @P0 SHF.R.S32.HI R4, RZ, 0x1f, R252 ;  /* 0x0000001fff040819 */ /* 0x000fe600000114fc */
[C---:B------:R-:W-:Y:S02]  /*fbf0*/  FMUL.FTZ R138, R133.reuse, c[0x0][0x2d0] ;  /* 0x0000b400858a7a20 */ /* 0x040fe40000410000 */
[----:B------:R-:W-:Y:S02]  /*fc00*/  @P0 IMAD R4, R4, c[0x0][0x1e0], RZ ;  /* 0x0000780004040a24 */ /* 0x000fe400078e02ff */
[----:B------:R-:W-:Y:S01]  /*fc10*/  FFMA.FTZ R8, R190, c[0x0][0x2d0], -R138 ;  /* 0x0000b400be087a23 */ /* 0x000fe2000001088a */
[----:B------:R-:W-:Y:S01]  /*fc20*/  MOV R190, R9 ;  /* 0x0000000900be7202 */ /* 0x000fe20000000f00 */
[----:B------:R-:W-:Y:S02]  /*fc30*/  FADD.FTZ R2, -R133, R134 ;  /* 0x0000008685027221 */ /* 0x000fe40000010100 */
[----:B------:R1:W-:Y:S01]  /*fc40*/  MUFU.EX2 R15, R8 ;  /* 0x00000008000f7308 */ /* 0x0003e20000000800 */
[----:B---3--:R-:W-:Y:S01]  /*fc50*/  FMNMX.FTZ R132, R0, R3, !PT ;  /* 0x0000000300847209 */ /* 0x008fe20007810000 */
[----:B------:R-:W-:Y:S01]  /*fc60*/  @P0 IMAD R3, R252, c[0x0][0x1e4], R4 ;  /* 0x00007900fc030a24 */ /* 0x000fe200078e0204 */
[----:B--2---:R-:W-:Y:S01]  /*fc70*/  @P0 MOV R4, R10 ;  /* 0x0000000a00040202 */ /* 0x004fe20000000f00 */
[----:B------:R-:W-:Y:S02]  /*fc80*/  FMUL.FTZ R0, R2, c[0x0][0x2d0] ;  /* 0x0000b40002007a20 */ /* 0x000fe40000410000 */
[----:B------:R-:W-:Y:S01]  /*fc90*/  FMUL.FTZ R134, R132, c[0x0][0x2d0] ;  /* 0x0000b40084867a20 */ /* 0x000fe20000410000 */
[----:B------:R-:W-:Y:S01]  /*fca0*/  @P0 IADD3 R3, R7, R3, RZ ;  /* 0x0000000307030210 */ /* 0x000fe20007ffe0ff */
[----:B------:R-:W-:Y:S01]  /*fcb0*/  @P0 IMAD.WIDE.U32 R4, R6, 0x60, R4 ;  /* 0x0000006006040825 */ /* 0x000fe200078e0004 */
[----:B------:R-:W-:Y:S01]  /*fcc0*/  @P0 MOV R7, c[0x0][0x1e0] ;  /* 0x0000780000070a02 */ /* 0x000fe20000000f00 */
[----:B------:R2:W3:Y:S02]  /*fcd0*/  MUFU.EX2 R2, R0 ;  /* 0x0000000000027308 */ /* 0x0004e40000000800 */
[----:B------:R-:W-:Y:S01]  /*fce0*/  @P0 IMAD R3, R3, 0x60, RZ ;  /* 0x0000006003030824 */ /* 0x000fe200078e02ff */
[----:B------:R-:W-:Y:S01]  /*fcf0*/  @P0 SHF.L.U32 R6, R4, 0x1, RZ ;  /* 0x0000000104060819 */ /* 0x000fe200000006ff */
[----:B------:R-:W-:Y:S01]  /*fd00*/  FFMA.FTZ R136, R136, c[0x0][0x2d0], -R134 ;  /* 0x0000b40088887a23 */ /* 0x000fe20000010886 */
[----:B------:R-:W-:Y:S02]  /*fd10*/  @P0 SHF.L.U64.HI R14, R7, R139, c[0x0][0x1e4] ;  /* 0x00007900070e0619 */ /* 0x000fe4000001028b */
[----:B------:R-:W-:Y:S01]  /*fd20*/  @P0 IADD3 R3, R5, R3, RZ ;  /* 0x0000000305030210 */ /* 0x000fe20007ffe0ff */
[--C-:B------:R-:W-:Y:S01]  /*fd30*/  FFMA.FTZ R5, R189, c[0x0][0x2d0], -R138.reuse ;  /* 0x0000b400bd057a23 */ /* 0x100fe2000001088a */
[----:B------:R-:W-:Y:S01]  /*fd40*/  @P0 IADD3 R10, P2, R6, 0x80, RZ ;  /* 0x00000080060a0810 */ /* 0x000fe20007f5e0ff */
[--C-:B-1----:R-:W-:Y:S01]  /*fd50*/  FFMA.FTZ R8, R188, c[0x0][0x2d0], -R138.reuse ;  /* 0x0000b400bc087a23 */ /* 0x102fe2000001088a */
[----:B------:R-:W-:Y:S01]  /*fd60*/  @P0 SHF.L.U64.HI R3, R4, 0x1, R3 ;  /* 0x0000000104030819 */ /* 0x000fe20000010203 */
[----:B------:R-:W1:Y:S01]  /*fd70*/  MUFU.EX2 R21, R5 ;  /* 0x0000000500157308 */ /* 0x000e620000000800 */
[----:B------:R-:W-:Y:S02]  /*fd80*/  @P0 IADD3 R10, P1, R10, c[0x0][0x1c8], RZ ;  /* 0x000072000a0a0a10 */ /* 0x000fe40007f3e0ff */
[----:B------:R-:W-:Y:S02]  /*fd90*/  @P0 SHF.L.U32 R7, R7, 0x6, RZ ;  /* 0x0000000607070819 */ /* 0x000fe400000006ff */
[----:B------:R-:W-:Y:S02]  /*fda0*/  @P0 IADD3.X R11, RZ, c[0x0][0x1cc], R3, P1, P2 ;  /* 0x00007300ff0b0a10 */ /* 0x000fe40000fe4403 */
[C---:B------:R-:W-:Y:S02]  /*fdb0*/  @P0 IADD3 R4, P1, R6.reuse, c[0x0][0x1c8], RZ ;  /* 0x0000720006040a10 */ /* 0x040fe40007f3e0ff */
[----:B------:R-:W-:Y:S01]  /*fdc0*/  @P0 IADD3 R12, P2, R6, 0x100, RZ ;  /* 0x00000100060c0810 */ /* 0x000fe20007f5e0ff */
[----:B------:R-:W-:Y:S01]  /*fdd0*/  MUFU.EX2 R43, R8 ;  /* 0x00000008002b7308 */ /* 0x000fe20000000800 */
[----:B------:R-:W-:Y:S01]  /*fde0*/  MOV R189, R32 ;  /* 0x0000002000bd7202 */ /* 0x000fe20000000f00 */
[----:B--2---:R-:W-:Y:S01]  /*fdf0*/  FADD.FTZ R0, -R132, R135 ;  /* 0x0000008784007221 */ /* 0x004fe20000010100 */
[----:B------:R-:W-:Y:S01]  /*fe00*/  MOV R135, R18 ;  /* 0x0000001200877202 */ /* 0x000fe20000000f00 */
[----:B---3--:R-:W-:Y:S01]  /*fe10*/  FMUL.FTZ R16, R2, R152 ;  /* 0x0000009802107220 */ /* 0x008fe20000410000 */
[----:B------:R-:W-:Y:S01]  /*fe20*/  MOV R152, R17 ;  /* 0x0000001100987202 */ /* 0x000fe20000000f00 */
[----:B------:R-:W-:Y:S02]  /*fe30*/  FMUL.FTZ R0, R0, c[0x0][0x2d0] ;  /* 0x0000b40000007a20 */ /* 0x000fe40000410000 */
[C---:B------:R-:W-:Y:S02]  /*fe40*/  FMUL.FTZ R17, R2.reuse, R153 ;  /* 0x0000009902117220 */ /* 0x040fe40000410000 */
[C---:B------:R-:W-:Y:S01]  /*fe50*/  FMUL.FTZ R32, R2.reuse, R168 ;  /* 0x000000a802207220 */ /* 0x040fe20000410000 */
[----:B------:R-:W-:Y:S01]  /*fe60*/  MOV R168, R33 ;  /* 0x0000002100a87202 */ /* 0x000fe20000000f00 */
[----:B------:R-:W2:Y:S01]  /*fe70*/  MUFU.EX2 R0, R0 ;  /* 0x0000000000007308 */ /* 0x000ea20000000800 */
[C---:B------:R-:W-:Y:S01]  /*fe80*/  FMUL.FTZ R33, R2.reuse, R169 ;  /* 0x000000a902217220 */ /* 0x040fe20000410000 */
[----:B-1----:R-:W-:Y:S01]  /*fe90*/  MOV R188, R21 ;  /* 0x0000001500bc7202 */ /* 0x002fe20000000f00 */
[----:B------:R-:W-:Y:S01]  /*fea0*/  FFMA.FTZ R5, R191, c[0x0][0x2d0], -R138 ;  /* 0x0000b400bf057a23 */ /* 0x000fe2000001088a */
[----:B------:R-:W-:Y:S01]  /*feb0*/  MOV R191, R19 ;  /* 0x0000001300bf7202 */ /* 0x000fe20000000f00 */
[C---:B------:R-:W-:Y:S02]  /*fec0*/  FMUL.FTZ R52, R2.reuse, R52 ;  /* 0x0000003402347220 */ /* 0x040fe40000410000 */
[C---:B------:R-:W-:Y:S02]  /*fed0*/  FMUL.FTZ R53, R2.reuse, R53 ;  /* 0x0000003502357220 */ /* 0x040fe40000410000 */
[C---:B------:R-:W-:Y:S01]  /*fee0*/  FMUL.FTZ R56, R2.reuse, R56 ;  /* 0x0000003802387220 */ /* 0x040fe20000410000 */
[----:B------:R1:W3:Y:S01]  /*fef0*/  MUFU.EX2 R36, R5 ;  /* 0x0000000500247308 */ /* 0x0002e20000000800 */
[C---:B------:R-:W-:Y:S02]  /*ff00*/  FMUL.FTZ R57, R2.reuse, R57 ;  /* 0x0000003902397220 */ /* 0x040fe40000410000 */
[C---:B------:R-:W-:Y:S02]  /*ff10*/  FMUL.FTZ R60, R2.reuse, R60 ;  /* 0x0000003c023c7220 */ /* 0x040fe40000410000 */
[C---:B------:R-:W-:Y:S02]  /*ff20*/  FMUL.FTZ R61, R2.reuse, R61 ;  /* 0x0000003d023d7220 */ /* 0x040fe40000410000 */
        /* <DEDUP_REMOVED lines=9> */
[----:B-1----:R-:W-:Y:S01]  /*ffc0*/  @P0 IADD3.X R5, R3, c[0x0][0x1cc], RZ, P1, !PT ;  /* 0x0000730003050a10 */ /* 0x002fe20000ffe4ff */
[----:B------:R-:W-:Y:S01]  /*ffd0*/  FMUL.FTZ R59, R0, R59 ;  /* 0x0000003b003b7220 */ /* 0x000fe20000410000 */
[----:B------:R-:W-:Y:S01]  /*ffe0*/  @P0 IADD3 R12, P1, R12, c[0x0][0x1c8], RZ ;  /* 0x000072000c0c0a10 */ /* 0x000fe20007f3e0ff */
[C---:B------:R-:W-:Y:S02]  /*fff0*/  FMUL.FTZ R62, R0.reuse, R62 ;  /* 0x0000003e003e7220 */ /* 0x040fe40000410000 */
[----:B------:R1:W-:Y:S01]  /*10000*/  @P0 LDGSTS.E.BYPASS.LTC128B.128 [R251+0xc100], [R4.64], !P5 ;  /* 0x0c10000004fb0fae */ /* 0x0003e2000e901d46 */
[--C-:B------:R-:W-:Y:S01]  /*10010*/  @P0 IADD3.X R13, RZ, c[0x0][0x1cc], R3.reuse, P1, P2 ;  /* 0x00007300ff0d0a10 */ /* 0x100fe20000fe4403 */
[----:B------:R-:W-:Y:S01]  /*10020*/  FMUL.FTZ R63, R0, R63 ;  /* 0x0000003f003f7220 */ /* 0x000fe20000410000 */
[----:B------:R-:W-:Y:S01]  /*10030*/  @P0 IADD3 R6, P2, R6, 0x180, RZ ;  /* 0x0000018006060810 */ /* 0x000fe20007f5e0ff */
[C---:B------:R-:W-:Y:S02]  /*10040*/  FMUL.FTZ R66, R0.reuse, R66 ;  /* 0x0000004200427220 */ /* 0x040fe40000410000 */
[----:B------:R-:W-:Y:S01]  /*10050*/  FMUL.FTZ R67, R0, R67 ;  /* 0x0000004300437220 */ /* 0x000fe20000410000 */
[----:B------:R-:W-:Y:S01]  /*10060*/  @P0 IADD3 R8, P1, R6, c[0x0][0x1c8], RZ ;  /* 0x0000720006080a10 */ /* 0x000fe20007f3e0ff */
[----:B------:R2:W-:Y:S01]  /*10070*/  @P0 LDGSTS.E.BYPASS.LTC128B.128 [R251+0xf100], [R10.64], !P4 ;  /* 0x0f1000000afb0fae */ /* 0x0005e2000e101d46 */
[--C-:B------:R-:W-:Y:S01]  /*10080*/  FFMA.FTZ R6, R194, c[0x0][0x2d0], -R134.reuse ;  /* 0x0000b400c2067a23 */ /* 0x100fe20000010886 */
[----:B------:R-:W-:Y:S01]  /*10090*/  MOV R194, R20 ;  /* 0x0000001400c27202 */ /* 0x000fe20000000f00 */
[C---:B------:R-:W-:Y:S01]  /*100a0*/  FMUL.FTZ R70, R0.reuse, R70 ;  /* 0x0000004600467220 */ /* 0x040fe20000410000 */
[----:B------:R-:W-:Y:S01]  /*100b0*/  @P0 IADD3.X R9, RZ, c[0x0][0x1cc], R3, P1, P2 ;  /* 0x00007300ff090a10 */ /* 0x000fe20000fe4403 */
[----:B------:R4:W-:Y:S01]  /*100c0*/  MUFU.EX2 R139, R6 ;  /* 0x00000006008b7308 */ /* 0x0009e20000000800 */
[--C-:B------:R-:W-:Y:S01]  /*100d0*/  FFMA.FTZ R3, R195, c[0x0][0x2d0], -R134.reuse ;  /* 0x0000b400c3037a23 */ /* 0x100fe20000010886 */
[----:B------:R-:W-:Y:S01]  /*100e0*/  MOV R195, R15 ;  /* 0x0000000f00c37202 */ /* 0x000fe20000000f00 */
[----:B------:R3:W-:Y:S01]  /*100f0*/  @P0 LDGSTS.E.BYPASS.LTC128B.128 [R251+0x12100], [R12.64], !P3 ;  /* 0x121000000cfb0fae */ /* 0x0007e2000d901d46 */
[----:B------:R-:W-:Y:S02]  /*10100*/  FMUL.FTZ R71, R0, R71 ;  /* 0x0000004700477220 */ /* 0x000fe40000410000 */
[C---:B------:R-:W-:Y:S02]  /*10110*/  FMUL.FTZ R72, R2.reuse, R72 ;  /* 0x0000004802487220 */ /* 0x040fe40000410000 */
[----:B------:R-:W-:Y:S02]  /*10120*/  FMUL.FTZ R73, R2, R73 ;  /* 0x0000004902497220 */ /* 0x000fe40000410000 */
[----:B------:R3:W3:Y:S01]  /*10130*/  MUFU.EX2 R37, R3 ;  /* 0x0000000300257308 */ /* 0x0006e20000000800 */
[----:B------:R3:W-:Y:S01]  /*10140*/  @P0 LDGSTS.E.BYPASS.LTC128B.128 [R251+0x15100], [R8.64], !P6 ;  /* 0x1510000008fb0fae */ /* 0x0007e2000f101d46 */
[----:B------:R-:W-:Y:S01]  /*10150*/  FMUL.FTZ R74, R0, R74 ;  /* 0x0000004a004a7220 */ /* 0x000fe20000410000 */
[----:B-1----:R-:W-:Y:S01]  /*10160*/  @P0 IADD3 R4, P2, R4, R7, RZ ;  /* 0x0000000704040210 */ /* 0x002fe20007f5e0ff */
[----:B------:R-:W-:Y:S02]  /*10170*/  FMUL.FTZ R75, R0, R75 ;  /* 0x0000004b004b7220 */ /* 0x000fe40000410000 */
[C---:B------:R-:W-:Y:S01]  /*10180*/  FMUL.FTZ R76, R2.reuse, R76 ;  /* 0x0000004c024c7220 */ /* 0x040fe20000410000 */
[----:B------:R-:W-:Y:S01]  /*10190*/  @P0 IADD3.X R5, R5, R14, RZ, P2, !PT ;  /* 0x0000000e05050210 */ /* 0x000fe200017fe4ff */
[----:B------:R-:W-:Y:S02]  /*101a0*/  FMUL.FTZ R77, R2, R77 ;  /* 0x0000004d024d7220 */ /* 0x000fe40000410000 */
[C---:B------:R-:W-:Y:S02]  /*101b0*/  FMUL.FTZ R78, R0.reuse, R78 ;  /* 0x0000004e004e7220 */ /* 0x040fe40000410000 */
[----:B------:R1:W-:Y:S01]  /*101c0*/  @P0 LDGSTS.E.BYPASS.LTC128B.128 [R251+0xd100], [R4.64], !P5 ;  /* 0x0d10000004fb0fae */ /* 0x0003e2000e901d46 */
[----:B----4-:R-:W-:Y:S01]  /*101d0*/  @P0 IADD3 R6, P1, R7, R4, RZ ;  /* 0x0000000407060210 */ /* 0x010fe20007f3e0ff */
[C---:B--2---:R-:W-:Y:S02]  /*101e0*/  FMUL.FTZ R10, R0.reuse, R146 ;  /* 0x00000092000a7220 */ /* 0x044fe40000410000 */
[----:B------:R-:W-:Y:S01]  /*101f0*/  FMUL.FTZ R11, R0, R147 ;  /* 0x00000093000b7220 */ /* 0x000fe20000410000 */
[----:B------:R-:W-:Y:S01]  /*10200*/  @P0 IADD3.X R7, R14, R5, RZ, P1, !PT ;  /* 0x000000050e070210 */ /* 0x000fe20000ffe4ff */
[----:B------:R-:W-:Y:S02]  /*10210*/  FMUL.FTZ R79, R0, R79 ;  /* 0x0000004f004f7220 */ /* 0x000fe40000410000 */
[----:B------:R1:W-:Y:S01]  /*10220*/  @P0 LDGSTS.E.BYPASS.LTC128B.128 [R251+0x10100], [R4.64+0x80], !P4 ;  /* 0x1010008004fb0fae */ /* 0x0003e2000e101d46 */
[----:B------:R-:W-:Y:S02]  /*10230*/  FMUL.FTZ R80, R2, R80 ;  /* 0x0000005002507220 */ /* 0x000fe40000410000 */
[--C-:B---3--:R-:W-:Y:S01]  /*10240*/  FFMA.FTZ R3, R192, c[0x0][0x2d0], -R134.reuse ;  /* 0x0000b400c0037a23 */ /* 0x108fe20000010886 */
[----:B------:R-:W-:Y:S01]  /*10250*/  MOV R192, R26 ;  /* 0x0000001a00c07202 */ /* 0x000fe20000000f00 */
[----:B------:R-:W-:Y:S02]  /*10260*/  FMUL.FTZ R26, R0, R162 ;  /* 0x000000a2001a7220 */ /* 0x000fe40000410000 */
[----:B------:R2:W-:Y:S01]  /*10270*/  MUFU.EX2 R42, R3 ;  /* 0x00000003002a7308 */ /* 0x0005e20000000800 */
[----:B------:R1:W-:Y:S01]  /*10280*/  @P0 LDGSTS.E.BYPASS.LTC128B.128 [R251+0x13100], [R4.64+0x100], !P3 ;  /* 0x1310010004fb0fae */ /* 0x0003e2000d901d46 */
[C---:B------:R-:W-:Y:S02]  /*10290*/  FMUL.FTZ R8, R2.reuse, R144 ;  /* 0x0000009002087220 */ /* 0x040fe40000410000 */
[C---:B------:R-:W-:Y:S02]  /*102a0*/  FMUL.FTZ R9, R2.reuse, R145 ;  /* 0x0000009102097220 */ /* 0x040fe40000410000 */
[----:B------:R-:W-:Y:S02]  /*102b0*/  FMUL.FTZ R81, R2, R81 ;  /* 0x0000005102517220 */ /* 0x000fe40000410000 */
[C---:B------:R-:W-:Y:S01]  /*102c0*/  FMUL.FTZ R82, R0.reuse, R82 ;  /* 0x0000005200527220 */ /* 0x040fe20000410000 */
[----:B------:R1:W-:Y:S01]  /*102d0*/  @P0 LDGSTS.E.BYPASS.LTC128B.128 [R251+0x16100], [R4.64+0x180], !P6 ;  /* 0x1610018004fb0fae */ /* 0x0003e2000f101d46 */
[----:B------:R-:W-:Y:S02]  /*102e0*/  FMUL.FTZ R83, R0, R83 ;  /* 0x0000005300537220 */ /* 0x000fe40000410000 */
[C---:B------:R-:W-:Y:S02]  /*102f0*/  FMUL.FTZ R84, R2.reuse, R84 ;  /* 0x0000005402547220 */ /* 0x040fe40000410000 */
[----:B------:R-:W-:Y:S02]  /*10300*/  FMUL.FTZ R85, R2, R85 ;  /* 0x0000005502557220 */ /* 0x000fe40000410000 */
[C---:B------:R-:W-:Y:S01]  /*10310*/  FMUL.FTZ R86, R0.reuse, R86 ;  /* 0x0000005600567220 */ /* 0x040fe20000410000 */
[----:B------:R3:W-:Y:S01]  /*10320*/  @P0 LDGSTS.E.BYPASS.LTC128B.128 [R251+0xe100], [R6.64], !P5 ;  /* 0x0e10000006fb0fae */ /* 0x0007e2000e901d46 */
[----:B------:R-:W-:Y:S02]  /*10330*/  FMUL.FTZ R87, R0, R87 ;  /* 0x0000005700577220 */ /* 0x000fe40000410000 */
[C---:B------:R-:W-:Y:S02]  /*10340*/  FMUL.FTZ R88, R2.reuse, R88 ;  /* 0x0000005802587220 */ /* 0x040fe40000410000 */
[----:B------:R-:W-:Y:S02]  /*10350*/  FMUL.FTZ R89, R2, R89 ;  /* 0x0000005902597220 */ /* 0x000fe40000410000 */
[----:B--2---:R-:W-:Y:S01]  /*10360*/  FFMA.FTZ R3, R193, c[0x0][0x2d0], -R134 ;  /* 0x0000b400c1037a23 */ /* 0x004fe20000010886 */
[----:B------:R3:W-:Y:S01]  /*10370*/  @P0 LDGSTS.E.BYPASS.LTC128B.128 [R251+0x11100], [R6.64+0x80], !P4 ;  /* 0x1110008006fb0fae */ /* 0x0007e2000e101d46 */
[----:B------:R-:W-:Y:S01]  /*10380*/  MOV R193, R27 ;  /* 0x0000001b00c17202 */ /* 0x000fe20000000f00 */
[C---:B------:R-:W-:Y:S01]  /*10390*/  FMUL.FTZ R27, R0.reuse, R163 ;  /* 0x000000a3001b7220 */ /* 0x040fe20000410000 */
[----:B------:R2:W4:Y:S01]  /*103a0*/  MUFU.EX2 R48, R3 ;  /* 0x0000000300307308 */ /* 0x0005220000000800 */
[C---:B------:R-:W-:Y:S02]  /*103b0*/  FMUL.FTZ R90, R0.reuse, R90 ;  /* 0x0000005a005a7220 */ /* 0x040fe40000410000 */
[----:B------:R-:W-:Y:S02]  /*103c0*/  FMUL.FTZ R91, R0, R91 ;  /* 0x0000005b005b7220 */ /* 0x000fe40000410000 */
[----:B------:R3:W-:Y:S01]  /*103d0*/  @P0 LDGSTS.E.BYPASS.LTC128B.128 [R251+0x14100], [R6.64+0x100], !P3 ;  /* 0x1410010006fb0fae */ /* 0x0007e2000d901d46 */
[C---:B------:R-:W-:Y:S02]  /*103e0*/  FMUL.FTZ R92, R2.reuse, R92 ;  /* 0x0000005c025c7220 */ /* 0x040fe40000410000 */
[----:B-1----:R-:W-:Y:S01]  /*103f0*/  FMUL.FTZ R4, R2, R140 ;  /* 0x0000008c02047220 */ /* 0x002fe20000410000 */
[----:B------:R-:W-:Y:S01]  /*10400*/  F2FP.PACK_AB R140, R36, R188 ;  /* 0x000000bc248c723e */ /* 0x000fe200000000ff */
[C---:B------:R-:W-:Y:S01]  /*10410*/  FMUL.FTZ R5, R2.reuse, R141 ;  /* 0x0000008d02057220 */ /* 0x040fe20000410000 */
[----:B------:R-:W-:Y:S01]  /*10420*/  F2FP.PACK_AB R141, R37, R139 ;  /* 0x0000008b258d723e */ /* 0x000fe200000000ff */
[----:B------:R-:W-:Y:S01]  /*10430*/  FMUL.FTZ R93, R2, R93 ;  /* 0x0000005d025d7220 */ /* 0x000fe20000410000 */
[----:B------:R3:W-:Y:S01]  /*10440*/  @P0 LDGSTS.E.BYPASS.LTC128B.128 [R251+0x17100], [R6.64+0x180], !P6 ;  /* 0x1710018006fb0fae */ /* 0x0007e2000f101d46 */
[C---:B------:R-:W-:Y:S02]  /*10450*/  FMUL.FTZ R94, R0.reuse, R94 ;  /* 0x0000005e005e7220 */ /* 0x040fe40000410000 */
[----:B------:R-:W-:Y:S02]  /*10460*/  FMUL.FTZ R95, R0, R95 ;  /* 0x0000005f005f7220 */ /* 0x000fe40000410000 */
[C---:B------:R-:W-:Y:S02]  /*10470*/  FMUL.FTZ R96, R2.reuse, R96 ;  /* 0x0000006002607220 */ /* 0x040fe40000410000 */
[----:B------:R-:W-:Y:S01]  /*10480*/  FMUL.FTZ R97, R2, R97 ;  /* 0x0000006102617220 */ /* 0x000fe20000410000 */
[----:B------:R-:W1:Y:S01]  /*10490*/  LDSM.16.MT88.4 R12, [R217] ;  /* 0x00000000d90c783b */ /* 0x000e620000004200 */
[----:B------:R-:W-:Y:S01]  /*104a0*/  FMUL.FTZ R98, R0, R98 ;  /* 0x0000006200627220 */ /* 0x000fe20000410000 */
[----:B--2---:R-:W-:Y:S01]  /*104b0*/  MOV R3, R24 ;  /* 0x0000001800037202 */ /* 0x004fe20000000f00 */
[----:B------:R-:W-:Y:S01]  /*104c0*/  FMUL.FTZ R24, R2, R160 ;  /* 0x000000a002187220 */ /* 0x000fe20000410000 */
[----:B------:R-:W-:Y:S01]  /*104d0*/  MOV R160, R195 ;  /* 0x000000c300a07202 */ /* 0x000fe20000000f00 */
[----:B------:R-:W-:Y:S03]  /*104e0*/  FMUL.FTZ R99, R0, R99 ;  /* 0x0000006300637220 */ /* 0x000fe60000410000 */
[----:B------:R-:W2:Y:S01]  /*104f0*/  LDSM.16.MT88.4 R20, [R218] ;  /* 0x00000000da14783b */ /* 0x000ea20000004200 */
[C---:B------:R-:W-:Y:S02]  /*10500*/  FMUL.FTZ R100, R2.reuse, R100 ;  /* 0x0000006402647220 */ /* 0x040fe40000410000 */
[----:B------:R-:W-:Y:S02]  /*10510*/  FMUL.FTZ R101, R2, R101 ;  /* 0x0000006502657220 */ /* 0x000fe40000410000 */
[C---:B------:R-:W-:Y:S02]  /*10520*/  FMUL.FTZ R102, R0.reuse, R102 ;  /* 0x0000006600667220 */ /* 0x040fe40000410000 */
[----:B------:R-:W-:Y:S01]  /*10530*/  FMUL.FTZ R103, R0, R103 ;  /* 0x0000006700677220 */ /* 0x000fe20000410000 */
[----:B------:R-:W2:Y:S01]  /*10540*/  LDSM.16.MT88.4 R28, [R221] ;  /* 0x00000000dd1c783b */ /* 0x000ea20000004200 */
[----:B------:R-:W-:Y:S02]  /*10550*/  FMUL.FTZ R104, R2, R104 ;  /* 0x0000006802687220 */ /* 0x000fe40000410000 */
[C---:B---3--:R-:W-:Y:S01]  /*10560*/  FMUL.FTZ R6, R0.reuse, R142 ;  /* 0x0000008e00067220 */ /* 0x048fe20000410000 */
[----:B------:R-:W-:Y:S01]  /*10570*/  F2FP.PACK_AB R142, R43, R195 ;  /* 0x000000c32b8e723e */ /* 0x000fe200000000ff */
[----:B------:R-:W-:Y:S01]  /*10580*/  FMUL.FTZ R7, R0, R143 ;  /* 0x0000008f00077220 */ /* 0x000fe20000410000 */
[----:B----4-:R-:W-:Y:S01]  /*10590*/  F2FP.PACK_AB R143, R48, R42 ;  /* 0x0000002a308f723e */ /* 0x010fe200000000ff */
[----:B------:R-:W-:Y:S01]  /*105a0*/  FMUL.FTZ R105, R2, R105 ;  /* 0x0000006902697220 */ /* 0x000fe20000410000 */
[----:B------:R-:W-:Y:S01]  /*105b0*/  LDSM.16.MT88.4 R44, [R217+0x3000] ;  /* 0x00300000d92c783b */ /* 0x000fe20000004200 */
[----:B------:R-:W-:Y:S01]  /*105c0*/  MOV R195, R194 ;  /* 0x000000c200c37202 */ /* 0x000fe20000000f00 */
[C---:B------:R-:W-:Y:S01]  /*105d0*/  FMUL.FTZ R106, R0.reuse, R106 ;  /* 0x0000006a006a7220 */ /* 0x040fe20000410000 */
[----:B------:R-:W-:Y:S01]  /*105e0*/  MOV R194, R190 ;  /* 0x000000be00c27202 */ /* 0x000fe20000000f00 */
[----:B------:R-:W-:Y:S01]  /*105f0*/  FMUL.FTZ R107, R0, R107 ;  /* 0x0000006b006b7220 */ /* 0x000fe20000410000 */
[----:B------:R-:W-:Y:S01]  /*10600*/  MOV R190, R40 ;  /* 0x0000002800be7202 */ /* 0x000fe20000000f00 */
[C---:B------:R-:W-:Y:S01]  /*10610*/  FMUL.FTZ R40, R2.reuse, R176 ;  /* 0x000000b002287220 */ /* 0x040fe20000410000 */
[----:B------:R-:W-:Y:S01]  /*10620*/  MOV R176, R160 ;  /* 0x000000a000b07202 */ /* 0x000fe20000000f00 */
[----:B------:R-:W-:Y:S01]  /*10630*/  LDSM.16.MT88.4 R144, [R218+0x3000] ;  /* 0x00300000da90783b */ /* 0x000fe20000004200 */
[C---:B------:R-:W-:Y:S02]  /*10640*/  FMUL.FTZ R108, R2.reuse, R108 ;  /* 0x0000006c026c7220 */ /* 0x040fe40000410000 */
[----:B------:R-:W-:Y:S02]  /*10650*/  FMUL.FTZ R109, R2, R109 ;  /* 0x0000006d026d7220 */ /* 0x000fe40000410000 */
[C---:B------:R-:W-:Y:S02]  /*10660*/  FMUL.FTZ R110, R0.reuse, R110 ;  /* 0x0000006e006e7220 */ /* 0x040fe40000410000 */
[----:B------:R-:W-:Y:S01]  /*10670*/  FMUL.FTZ R111, R0, R111 ;  /* 0x0000006f006f7220 */ /* 0x000fe20000410000 */
[C---:B-1----:R-:W-:Y:S01]  /*10680*/  HMMA.16816.F32 R4, R140.reuse, R12, R4 ;  /* 0x0000000c8c04723c */ /* 0x042fe20000001804 */
[----:B------:R-:W0:Y:S04]  /*10690*/  LDGDEPBAR ;  /* 0x00000000000079af */ /* 0x000e280000000000 */
[C---:B------:R-:W-:Y:S02]  /*106a0*/  FMUL.FTZ R112, R2.reuse, R112 ;  /* 0x0000007002707220 */ /* 0x040fe40000410000 */
[C---:B------:R-:W-:Y:S01]  /*106b0*/  FMUL.FTZ R12, R2.reuse, R148 ;  /* 0x00000094020c7220 */ /* 0x040fe20000410000 */
[C---:B------:R-:W-:Y:S04]  /*106c0*/  HMMA.16816.F32 R8, R140.reuse, R14, R8 ;  /* 0x0000000e8c08723c */ /* 0x040fe80000001808 */
[C---:B------:R-:W-:Y:S01]  /*106d0*/  FMUL.FTZ R13, R2.reuse, R149 ;  /* 0x00000095020d7220 */ /* 0x040fe20000410000 */
[----:B------:R-:W-:Y:S01]  /*106e0*/  MOV R148, R37 ;  /* 0x0000002500947202 */ /* 0x000fe20000000f00 */
[----:B------:R-:W-:Y:S01]  /*106f0*/  FMUL.FTZ R113, R2, R113 ;  /* 0x0000007102717220 */ /* 0x000fe20000410000 */
[----:B------:R-:W-:Y:S01]  /*10700*/  MOV R149, R36 ;  /* 0x0000002400957202 */ /* 0x000fe20000000f00 */
[C---:B------:R-:W-:Y:S01]  /*10710*/  FMUL.FTZ R14, R0.reuse, R150 ;  /* 0x00000096000e7220 */ /* 0x040fe20000410000 */
[----:B------:R-:W1:Y:S03]  /*10720*/  LDSM.16.MT88.4 R36, [R220] ;  /* 0x00000000dc24783b */ /* 0x000e660000004200 */
[----:B------:R-:W-:Y:S01]  /*10730*/  FMUL.FTZ R15, R0, R151 ;  /* 0x00000097000f7220 */ /* 0x000fe20000410000 */
[----:B------:R-:W-:Y:S01]  /*10740*/  MOV R151, R25 ;  /* 0x0000001900977202 */ /* 0x000fe20000000f00 */
[----:B------:R-:W-:Y:S01]  /*10750*/  FMUL.FTZ R25, R2, R161 ;  /* 0x000000a102197220 */ /* 0x000fe20000410000 */
[----:B------:R-:W-:Y:S01]  /*10760*/  MOV R150, R34 ;  /* 0x0000002200967202 */ /* 0x000fe20000000f00 */
[C---:B------:R-:W-:Y:S01]  /*10770*/  FMUL.FTZ R114, R0.reuse, R114 ;  /* 0x0000007200727220 */ /* 0x040fe20000410000 */
[----:B------:R-:W-:Y:S01]  /*10780*/  MOV R162, R149 ;  /* 0x0000009500a27202 */ /* 0x000fe20000000f00 */
[----:B------:R-:W-:Y:S01]  /*10790*/  FMUL.FTZ R115, R0, R115 ;  /* 0x0000007300737220 */ /* 0x000fe20000410000 */
[C---:B--2---:R-:W-:Y:S03]  /*107a0*/  HMMA.16816.F32 R12, R140.reuse, R20, R12 ;  /* 0x000000148c0c723c */ /* 0x044fe6000000180c */
[----:B------:R-:W-:Y:S01]  /*107b0*/  MOV R163, R150 ;  /* 0x0000009600a37202 */ /* 0x000fe20000000f00 */
[C---:B------:R-:W-:Y:S01]  /*107c0*/  FMUL.FTZ R116, R2.reuse, R116 ;  /* 0x0000007402747220 */ /* 0x040fe20000410000 */
[----:B------:R-:W-:Y:S01]  /*107d0*/  MOV R161, R148 ;  /* 0x0000009400a17202 */ /* 0x000fe20000000f00 */
[C---:B------:R-:W-:Y:S02]  /*107e0*/  FMUL.FTZ R117, R2.reuse, R117 ;  /* 0x0000007502757220 */ /* 0x040fe40000410000 */
[C---:B------:R-:W-:Y:S04]  /*107f0*/  HMMA.16816.F32 R16, R140.reuse, R22, R16 ;  /* 0x000000168c10723c */ /* 0x040fe80000001810 */
[C---:B------:R-:W-:Y:S01]  /*10800*/  FMUL.FTZ R20, R2.reuse, R156 ;  /* 0x0000009c02147220 */ /* 0x040fe20000410000 */
[----:B------:R-:W-:Y:S01]  /*10810*/  MOV R156, R41 ;  /* 0x00000029009c7202 */ /* 0x000fe20000000f00 */
[----:B------:R-:W-:Y:S01]  /*10820*/  FMUL.FTZ R21, R2, R157 ;  /* 0x0000009d02157220 */ /* 0x000fe20000410000 */
        /* <DEDUP_REMOVED lines=13> */
[----:B------:R-:W-:Y:S01]  /*10900*/  LDSM.16.MT88.4 R160, [R220+0x800] ;  /* 0x00080000dca0783b */ /* 0x000fe20000004200 */
[----:B------:R-:W-:Y:S02]  /*10910*/  FMUL.FTZ R118, R0, R118 ;  /* 0x0000007600767220 */ /* 0x000fe40000410000 */
[C---:B------:R-:W-:Y:S04]  /*10920*/  HMMA.16816.F32 R24, R140.reuse, R30, R24 ;  /* 0x0000001e8c18723c */ /* 0x040fe80000001818 */
[C---:B------:R-:W-:Y:S01]  /*10930*/  FMUL.FTZ R28, R2.reuse, R164 ;  /* 0x000000a4021c7220 */ /* 0x040fe20000410000 */
[----:B------:R-:W-:Y:S01]  /*10940*/  MOV R164, R151 ;  /* 0x0000009700a47202 */ /* 0x000fe20000000f00 */
[----:B------:R-:W-:Y:S01]  /*10950*/  FMUL.FTZ R29, R2, R165 ;  /* 0x000000a5021d7220 */ /* 0x000fe20000410000 */
[----:B------:R-:W2:Y:S01]  /*10960*/  LDSM.16.MT88.4 R148, [R221+0x3000] ;  /* 0x00300000dd94783b */ /* 0x000ea20000004200 */
[C---:B------:R-:W-:Y:S01]  /*10970*/  FMUL.FTZ R30, R0.reuse, R166 ;  /* 0x000000a6001e7220 */ /* 0x040fe20000410000 */
[----:B------:R-:W-:Y:S03]  /*10980*/  MOV R184, R164 ;  /* 0x000000a400b87202 */ /* 0x000fe60000000f00 */
[C---:B------:R-:W-:Y:S01]  /*10990*/  FMUL.FTZ R31, R0.reuse, R167 ;  /* 0x000000a7001f7220 */ /* 0x040fe20000410000 */
[----:B------:R-:W-:Y:S01]  /*109a0*/  MOV R164, R159 ;  /* 0x0000009f00a47202 */ /* 0x000fe20000000f00 */
[----:B------:R-:W-:Y:S01]  /*109b0*/  FMUL.FTZ R119, R0, R119 ;  /* 0x0000007700777220 */ /* 0x000fe20000410000 */
[----:B------:R-:W-:Y:S01]  /*109c0*/  MOV R165, R158 ;  /* 0x0000009e00a57202 */ /* 0x000fe20000000f00 */
[C---:B------:R-:W-:Y:S01]  /*109d0*/  FMUL.FTZ R120, R2.reuse, R120 ;  /* 0x0000007802787220 */ /* 0x040fe20000410000 */
[----:B------:R-:W-:Y:S01]  /*109e0*/  MOV R166, R157 ;  /* 0x0000009d00a67202 */ /* 0x000fe20000000f00 */
[----:B------:R-:W-:Y:S01]  /*109f0*/  FMUL.FTZ R121, R2, R121 ;  /* 0x0000007902797220 */ /* 0x000fe20000410000 */
[C---:B-1----:R-:W-:Y:S03]  /*10a00*/  HMMA.16816.F32 R28, R140.reuse, R36, R28 ;  /* 0x000000248c1c723c */ /* 0x042fe6000000181c */
[C---:B------:R-:W-:Y:S01]  /*10a10*/  FMUL.FTZ R34, R0.reuse, R170 ;  /* 0x000000aa00227220 */ /* 0x040fe20000410000 */
[----:B------:R-:W-:Y:S01]  /*10a20*/  MOV R170, R135 ;  /* 0x0000008700aa7202 */ /* 0x000fe20000000f00 */
[C---:B------:R-:W-:Y:S01]  /*10a30*/  FMUL.FTZ R122, R0.reuse, R122 ;  /* 0x0000007a007a7220 */ /* 0x040fe20000410000 */
[----:B------:R-:W-:Y:S01]  /*10a40*/  MOV R135, R35 ;  /* 0x0000002300877202 */ /* 0x000fe20000000f00 */
[----:B------:R-:W-:Y:S02]  /*10a50*/  FMUL.FTZ R35, R0, R171 ;  /* 0x000000ab00237220 */ /* 0x000fe40000410000 */
[C---:B------:R-:W-:Y:S03]  /*10a60*/  FMUL.FTZ R36, R2.reuse, R172 ;  /* 0x000000ac02247220 */ /* 0x040fe60000410000 */
[--C-:B------:R-:W-:Y:S02]  /*10a70*/  FFMA.FTZ R135, R135, c[0x0][0x2d0], -R138.reuse ;  /* 0x0000b40087877a23 */ /* 0x100fe4000001088a */
[C---:B------:R-:W-:Y:S03]  /*10a80*/  HMMA.16816.F32 R32, R140.reuse, R38, R32 ;  /* 0x000000268c20723c */ /* 0x040fe60000001820 */
[----:B------:R-:W-:Y:S01]  /*10a90*/  FMUL.FTZ R37, R2, R173 ;  /* 0x000000ad02257220 */ /* 0x000fe20000410000 */
[----:B------:R-:W-:Y:S01]  /*10aa0*/  MOV R173, R152 ;  /* 0x0000009800ad7202 */ /* 0x000fe20000000f00 */
[C---:B------:R-:W-:Y:S01]  /*10ab0*/  FMUL.FTZ R123, R0.reuse, R123 ;  /* 0x0000007b007b7220 */ /* 0x040fe20000410000 */
[----:B------:R-:W1:Y:S01]  /*10ac0*/  LDSM.16.MT88.4 R152, [R220+0x3000] ;  /* 0x00300000dc98783b */ /* 0x000e620000004200 */
[C---:B------:R-:W-:Y:S01]  /*10ad0*/  FMUL.FTZ R38, R0.reuse, R174 ;  /* 0x000000ae00267220 */ /* 0x040fe20000410000 */
[----:B------:R-:W-:Y:S01]  /*10ae0*/  MOV R174, R211 ;  /* 0x000000d300ae7202 */ /* 0x000fe20000000f00 */
[----:B------:R-:W-:Y:S03]  /*10af0*/  FMUL.FTZ R39, R0, R175 ;  /* 0x000000af00277220 */ /* 0x000fe60000410000 */
[C---:B------:R-:W-:Y:S02]  /*10b00*/  FMUL.FTZ R124, R2.reuse, R124 ;  /* 0x0000007c027c7220 */ /* 0x040fe40000410000 */
[----:B------:R-:W-:Y:S02]  /*10b10*/  FMUL.FTZ R125, R2, R125 ;  /* 0x0000007d027d7220 */ /* 0x000fe40000410000 */
[C---:B------:R-:W-:Y:S03]  /*10b20*/  HMMA.16816.F32 R36, R140.reuse, R44, R36 ;  /* 0x0000002c8c24723c */ /* 0x040fe60000001824 */
[C---:B------:R-:W-:Y:S02]  /*10b30*/  FMUL.FTZ R126, R0.reuse, R126 ;  /* 0x0000007e007e7220 */ /* 0x040fe40000410000 */
[----:B------:R-:W-:Y:S02]  /*10b40*/  FMUL.FTZ R127, R0, R127 ;  /* 0x0000007f007f7220 */ /* 0x000fe40000410000 */
[C---:B------:R-:W-:Y:S01]  /*10b50*/  FMUL.FTZ R44, R2.reuse, R180 ;  /* 0x000000b4022c7220 */ /* 0x040fe20000410000 */
[C---:B------:R-:W-:Y:S04]  /*10b60*/  HMMA.16816.F32 R40, R140.reuse, R46, R40 ;  /* 0x0000002e8c28723c */ /* 0x040fe80000001828 */
[----:B------:R-:W-:Y:S01]  /*10b70*/  MOV R180, R190 ;  /* 0x000000be00b47202 */ /* 0x000fe20000000f00 */
[C---:B------:R-:W-:Y:S01]  /*10b80*/  FMUL.FTZ R45, R2.reuse, R181 ;  /* 0x000000b5022d7220 */ /* 0x040fe20000410000 */
[----:B------:R-:W-:Y:S01]  /*10b90*/  MOV R190, R49 ;  /* 0x0000003100be7202 */ /* 0x000fe20000000f00 */
[----:B------:R-:W-:Y:S01]  /*10ba0*/  FMUL.FTZ R49, R2, R185 ;  /* 0x000000b902317220 */ /* 0x000fe20000410000 */
[----:B------:R-:W-:Y:S01]  /*10bb0*/  MOV R185, R3 ;  /* 0x0000000300b97202 */ /* 0x000fe20000000f00 */
[--C-:B------:R-:W-:Y:S03]  /*10bc0*/  FFMA.FTZ R3, R196, c[0x0][0x2d0], -R138.reuse ;  /* 0x0000b400c4037a23 */ /* 0x100fe6000001088a */
[C---:B------:R-:W-:Y:S01]  /*10bd0*/  FMUL.FTZ R47, R0.reuse, R183 ;  /* 0x000000b7002f7220 */ /* 0x040fe20000410000 */
[----:B------:R-:W-:Y:S01]  /*10be0*/  MOV R196, R212 ;  /* 0x000000d400c47202 */ /* 0x000fe20000000f00 */
[----:B------:R3:W-:Y:S01]  /*10bf0*/  MUFU.EX2 R183, R3 ;  /* 0x0000000300b77308 */ /* 0x0007e20000000800 */
[----:B------:R-:W-:Y:S01]  /*10c00*/  FMUL.FTZ R46, R0, R182 ;  /* 0x000000b6002e7220 */ /* 0x000fe20000410000 */
[----:B------:R-:W-:Y:S01]  /*10c10*/  MOV R181, R156 ;  /* 0x0000009c00b57202 */ /* 0x000fe20000000f00 */
[C---:B------:R-:W-:Y:S01]  /*10c20*/  FMUL.FTZ R128, R2.reuse, R128 ;  /* 0x0000008002807220 */ /* 0x040fe20000410000 */
[----:B------:R-:W-:Y:S01]  /*10c30*/  LDSM.16.MT88.4 R156, [R221+0x800] ;  /* 0x00080000dd9c783b */ /* 0x000fe20000004200 */
[----:B------:R-:W-:Y:S01]  /*10c40*/  MOV R182, R191 ;  /* 0x000000bf00b67202 */ /* 0x000fe20000000f00 */
[----:B------:R-:W-:Y:S01]  /*10c50*/  FMUL.FTZ R129, R2, R129 ;  /* 0x0000008102817220 */ /* 0x000fe20000410000 */
[----:B------:R-:W-:Y:S01]  /*10c60*/  MOV R191, R50 ;  /* 0x0000003200bf7202 */ /* 0x000fe20000000f00 */
[C---:B------:R-:W-:Y:S03]  /*10c70*/  HMMA.16816.F32 R44, R140.reuse, R144, R44 ;  /* 0x000000908c2c723c */ /* 0x040fe6000000182c */
[C---:B------:R-:W-:Y:S01]  /*10c80*/  FMUL.FTZ R50, R0.reuse, R186 ;  /* 0x000000ba00327220 */ /* 0x040fe20000410000 */
[----:B------:R-:W-:Y:S01]  /*10c90*/  MOV R186, R51 ;  /* 0x0000003300ba7202 */ /* 0x000fe20000000f00 */
[C---:B------:R-:W-:Y:S01]  /*10ca0*/  FMUL.FTZ R51, R0.reuse, R187 ;  /* 0x000000bb00337220 */ /* 0x040fe20000410000 */
[----:B------:R-:W-:Y:S01]  /*10cb0*/  MOV R187, R210 ;  /* 0x000000d200bb7202 */ /* 0x000fe20000000f00 */
[C---:B------:R-:W-:Y:S02]  /*10cc0*/  FMUL.FTZ R130, R0.reuse, R130 ;  /* 0x0000008200827220 */ /* 0x040fe40000410000 */
[----:B------:R-:W-:Y:S03]  /*10cd0*/  FMUL.FTZ R131, R0, R131 ;  /* 0x0000008300837220 */ /* 0x000fe60000410000 */
[C---:B------:R-:W-:Y:S01]  /*10ce0*/  HMMA.16816.F32 R48, R140.reuse, R146, R48 ;  /* 0x000000928c30723c */ /* 0x040fe20000001830 */
[----:B------:R-:W4:Y:S02]  /*10cf0*/  LDSM.16.MT88.4 R144, [R217+0x6000] ;  /* 0x00600000d990783b */ /* 0x000f240000004200 */
[----:B---3--:R-:W-:Y:S01]  /*10d00*/  FFMA.FTZ R3, R197, c[0x0][0x2d0], -R138 ;  /* 0x0000b400c5037a23 */ /* 0x008fe2000001088a */
[----:B------:R-:W-:Y:S04]  /*10d10*/  MOV R197, R213 ;  /* 0x000000d500c57202 */ /* 0x000fe80000000f00 */
[C---:B--2---:R-:W-:Y:S01]  /*10d20*/  HMMA.16816.F32 R52, R140.reuse, R148, R52 ;  /* 0x000000948c34723c */ /* 0x044fe20000001834 */
[----:B------:R2:W-:Y:S07]  /*10d30*/  MUFU.EX2 R172, R3 ;  /* 0x0000000300ac7308 */ /* 0x0005ee0000000800 */
[C---:B------:R-:W-:Y:S01]  /*10d40*/  HMMA.16816.F32 R56, R140.reuse, R150, R56 ;  /* 0x000000968c38723c */ /* 0x040fe20000001838 */
[----:B------:R-:W3:Y:S07]  /*10d50*/  LDSM.16.MT88.4 R148, [R218+0x6000] ;  /* 0x00600000da94783b */ /* 0x000eee0000004200 */
[C---:B-1----:R-:W-:Y:S08]  /*10d60*/  HMMA.16816.F32 R60, R140.reuse, R152, R60 ;  /* 0x000000988c3c723c */ /* 0x042ff0000000183c */
[C---:B------:R-:W-:Y:S01]  /*10d70*/  HMMA.16816.F32 R64, R140.reuse, R154, R64 ;  /* 0x0000009a8c40723c */ /* 0x040fe20000001840 */
[----:B------:R-:W1:Y:S03]  /*10d80*/  LDSM.16.MT88.4 R152, [R221+0x6000] ;  /* 0x00600000dd98783b */ /* 0x000e660000004200 */
[--C-:B--2---:R-:W-:Y:S04]  /*10d90*/  FFMA.FTZ R3, R198, c[0x0][0x2d0], -R134.reuse ;  /* 0x0000b400c6037a23 */ /* 0x104fe80000010886 */
[----:B------:R2:W-:Y:S01]  /*10da0*/  MUFU.EX2 R213, R3 ;  /* 0x0000000300d57308 */ /* 0x0005e20000000800 */
[C---:B----4-:R-:W-:Y:S08]  /*10db0*/  HMMA.16816.F32 R68, R140.reuse, R144, R68 ;  /* 0x000000908c44723c */ /* 0x050ff00000001844 */
[C---:B------:R-:W-:Y:S01]  /*10dc0*/  HMMA.16816.F32 R72, R140.reuse, R146, R72 ;  /* 0x000000928c48723c */ /* 0x040fe20000001848 */
[----:B------:R-:W4:Y:S07]  /*10dd0*/  LDSM.16.MT88.4 R144, [R220+0x6000] ;  /* 0x00600000dc90783b */ /* 0x000f2e0000004200 */
[C---:B---3--:R-:W-:Y:S04]  /*10de0*/  HMMA.16816.F32 R76, R140.reuse, R148, R76 ;  /* 0x000000948c4c723c */ /* 0x048fe8000000184c */
[----:B--2---:R-:W-:Y:S04]  /*10df0*/  FFMA.FTZ R3, R199, c[0x0][0x2d0], -R134 ;  /* 0x0000b400c7037a23 */ /* 0x004fe80000010886 */
[C---:B------:R-:W-:Y:S01]  /*10e00*/  HMMA.16816.F32 R80, R140.reuse, R150, R80 ;  /* 0x000000968c50723c */ /* 0x040fe20000001850 */
[----:B------:R-:W2:Y:S01]  /*10e10*/  LDSM.16.MT88.4 R148, [R217+0x9000] ;  /* 0x00900000d994783b */ /* 0x000ea20000004200 */
[----:B------:R3:W-:Y:S06]  /*10e20*/  MUFU.EX2 R212, R3 ;  /* 0x0000000300d47308 */ /* 0x0007ec0000000800 */
[C---:B-1----:R-:W-:Y:S08]  /*10e30*/  HMMA.16816.F32 R84, R140.reuse, R152, R84 ;  /* 0x000000988c54723c */ /* 0x042ff00000001854 */
[C---:B------:R-:W-:Y:S01]  /*10e40*/  HMMA.16816.F32 R88, R140.reuse, R154, R88 ;  /* 0x0000009a8c58723c */ /* 0x040fe20000001858 */
[----:B------:R-:W1:Y:S07]  /*10e50*/  LDSM.16.MT88.4 R152, [R218+0x9000] ;  /* 0x00900000da98783b */ /* 0x000e6e0000004200 */
[C---:B----4-:R-:W-:Y:S04]  /*10e60*/  HMMA.16816.F32 R92, R140.reuse, R144, R92 ;  /* 0x000000908c5c723c */ /* 0x050fe8000000185c */
[--C-:B---3--:R-:W-:Y:S04]  /*10e70*/  FFMA.FTZ R3, R204, c[0x0][0x2d0], -R138.reuse ;  /* 0x0000b400cc037a23 */ /* 0x108fe8000001088a */
[----:B------:R3:W-:Y:S01]  /*10e80*/  MUFU.EX2 R175, R3 ;  /* 0x0000000300af7308 */ /* 0x0007e20000000800 */
[C---:B------:R-:W-:Y:S01]  /*10e90*/  HMMA.16816.F32 R96, R140.reuse, R146, R96 ;  /* 0x000000928c60723c */ /* 0x040fe20000001860 */
[----:B------:R-:W4:Y:S07]  /*10ea0*/  LDSM.16.MT88.4 R144, [R221+0x9000] ;  /* 0x00900000dd90783b */ /* 0x000f2e0000004200 */
[C---:B--2---:R-:W-:Y:S08]  /*10eb0*/  HMMA.16816.F32 R100, R140.reuse, R148, R100 ;  /* 0x000000948c64723c */ /* 0x044ff00000001864 */
[C---:B------:R-:W-:Y:S01]  /*10ec0*/  HMMA.16816.F32 R104, R140.reuse, R150, R104 ;  /* 0x000000968c68723c */ /* 0x040fe20000001868 */
[----:B------:R-:W2:Y:S03]  /*10ed0*/  LDSM.16.MT88.4 R148, [R220+0x9000] ;  /* 0x00900000dc94783b */ /* 0x000ea60000004200 */
[----:B---3--:R-:W-:Y:S04]  /*10ee0*/  FFMA.FTZ R3, R205, c[0x0][0x2d0], -R138 ;  /* 0x0000b400cd037a23 */ /* 0x008fe8000001088a */
[C---:B-1----:R-:W-:Y:S01]  /*10ef0*/  HMMA.16816.F32 R108, R140.reuse, R152, R108 ;  /* 0x000000988c6c723c */ /* 0x042fe2000000186c */
[----:B------:R1:W3:Y:S07]  /*10f00*/  MUFU.EX2 R171, R3 ;  /* 0x0000000300ab7308 */ /* 0x0002ee0000000800 */
[C---:B------:R-:W-:Y:S01]  /*10f10*/  HMMA.16816.F32 R112, R140.reuse, R154, R112 ;  /* 0x0000009a8c70723c */ /* 0x040fe20000001870 */
[----:B------:R-:W-:Y:S07]  /*10f20*/  LDSM.16.MT88.4 R152, [R218+0x800] ;  /* 0x00080000da98783b */ /* 0x000fee0000004200 */
[C---:B----4-:R-:W-:Y:S08]  /*10f30*/  HMMA.16816.F32 R116, R140.reuse, R144, R116 ;  /* 0x000000908c74723c */ /* 0x050ff00000001874 */
[C---:B------:R-:W-:Y:S01]  /*10f40*/  HMMA.16816.F32 R120, R140.reuse, R146, R120 ;  /* 0x000000928c78723c */ /* 0x040fe20000001878 */
[----:B------:R-:W4:Y:S03]  /*10f50*/  LDSM.16.MT88.4 R144, [R217+0x800] ;  /* 0x00080000d990783b */ /* 0x000f260000004200 */
[--C-:B-1----:R-:W-:Y:S04]  /*10f60*/  FFMA.FTZ R3, R206, c[0x0][0x2d0], -R134.reuse ;  /* 0x0000b400ce037a23 */ /* 0x102fe80000010886 */
[C---:B--2---:R-:W-:Y:S01]  /*10f70*/  HMMA.16816.F32 R124, R140.reuse, R148, R124 ;  /* 0x000000948c7c723c */ /* 0x044fe2000000187c */
[----:B------:R1:W-:Y:S07]  /*10f80*/  MUFU.EX2 R211, R3 ;  /* 0x0000000300d37308 */ /* 0x0003ee0000000800 */
[----:B------:R-:W-:Y:S01]  /*10f90*/  HMMA.16816.F32 R128, R140, R150, R128 ;  /* 0x000000968c80723c */ /* 0x000fe20000001880 */
[----:B------:R-:W2:Y:S06]  /*10fa0*/  LDSM.16.MT88.4 R148, [R217+0x3800] ;  /* 0x00380000d994783b */ /* 0x000eac0000004200 */
[----:B---3--:R-:W-:Y:S02]  /*10fb0*/  F2FP.PACK_AB R142, R171, R175 ;  /* 0x000000afab8e723e */ /* 0x008fe400000000ff */
[----:B------:R-:W-:Y:S03]  /*10fc0*/  F2FP.PACK_AB R140, R172, R183 ;  /* 0x000000b7ac8c723e */ /* 0x000fe600000000ff */
[----:B------:R-:W-:Y:S01]  /*10fd0*/  F2FP.PACK_AB R141, R212, R213 ;  /* 0x000000d5d48d723e */ /* 0x000fe200000000ff */
[----:B-1----:R-:W-:Y:S04]  /*10fe0*/  FFMA.FTZ R3, R207, c[0x0][0x2d0], -R134 ;  /* 0x0000b400cf037a23 */ /* 0x002fe80000010886 */
[----:B------:R1:W3:Y:S02]  /*10ff0*/  MUFU.EX2 R210, R3 ;  /* 0x0000000300d27308 */ /* 0x0002e40000000800 */
[--C-:B-1----:R-:W-:Y:S01]  /*11000*/  FFMA.FTZ R3, R208, c[0x0][0x2d0], -R138.reuse ;  /* 0x0000b400d0037a23 */ /* 0x102fe2000001088a */
[----:B---3--:R-:W-:Y:S07]  /*11010*/  F2FP.PACK_AB R143, R210, R211 ;  /* 0x000000d3d28f723e */ /* 0x008fee00000000ff */
[----:B------:R1:W-:Y:S01]  /*11020*/  MUFU.EX2 R167, R3 ;  /* 0x0000000300a77308 */ /* 0x0003e20000000800 */
[C---:B----4-:R-:W-:Y:S08]  /*11030*/  HMMA.16816.F32 R4, R140.reuse, R144, R4 ;  /* 0x000000908c04723c */ /* 0x050ff00000001804 */
[C---:B------:R-:W-:Y:S01]  /*11040*/  HMMA.16816.F32 R8, R140.reuse, R146, R8 ;  /* 0x000000928c08723c */ /* 0x040fe20000001808 */
[----:B------:R-:W3:Y:S07]  /*11050*/  LDSM.16.MT88.4 R144, [R218+0x3800] ;  /* 0x00380000da90783b */ /* 0x000eee0000004200 */
[C---:B------:R-:W-:Y:S04]  /*11060*/  HMMA.16816.F32 R12, R140.reuse, R152, R12 ;  /* 0x000000988c0c723c */ /* 0x040fe8000000180c */
[----:B-1----:R-:W-:Y:S04]  /*11070*/  FFMA.FTZ R3, R209, c[0x0][0x2d0], -R138 ;  /* 0x0000b400d1037a23 */ /* 0x002fe8000001088a */
[C---:B------:R-:W-:Y:S01]  /*11080*/  HMMA.16816.F32 R16, R140.reuse, R154, R16 ;  /* 0x0000009a8c10723c */ /* 0x040fe20000001810 */
[----:B------:R1:W4:Y:S01]  /*11090*/  MUFU.EX2 R169, R3 ;  /* 0x0000000300a97308 */ /* 0x0003220000000800 */
[----:B------:R-:W3:Y:S06]  /*110a0*/  LDSM.16.MT88.4 R152, [R221+0x3800] ;  /* 0x00380000dd98783b */ /* 0x000eec0000004200 */
[C---:B------:R-:W-:Y:S08]  /*110b0*/  HMMA.16816.F32 R20, R140.reuse, R156, R20 ;  /* 0x0000009c8c14723c */ /* 0x040ff00000001814 */
[C---:B------:R-:W-:Y:S01]  /*110c0*/  HMMA.16816.F32 R24, R140.reuse, R158, R24 ;  /* 0x0000009e8c18723c */ /* 0x040fe20000001818 */
[----:B------:R-:W4:Y:S07]  /*110d0*/  LDSM.16.MT88.4 R156, [R220+0x3800] ;  /* 0x00380000dc9c783b */ /* 0x000f2e0000004200 */
[C---:B------:R-:W-:Y:S04]  /*110e0*/  HMMA.16816.F32 R28, R140.reuse, R160, R28 ;  /* 0x000000a08c1c723c */ /* 0x040fe8000000181c */
[--C-:B-1----:R-:W-:Y:S04]  /*110f0*/  FFMA.FTZ R3, R214, c[0x0][0x2d0], -R134.reuse ;  /* 0x0000b400d6037a23 */ /* 0x102fe80000010886 */
[C---:B------:R-:W-:Y:S01]  /*11100*/  HMMA.16816.F32 R32, R140.reuse, R162, R32 ;  /* 0x000000a28c20723c */ /* 0x040fe20000001820 */
[----:B------:R1:W-:Y:S01]  /*11110*/  MUFU.EX2 R207, R3 ;  /* 0x0000000300cf7308 */ /* 0x0003e20000000800 */
[----:B------:R-:W4:Y:S06]  /*11120*/  LDSM.16.MT88.4 R160, [R217+0x6800] ;  /* 0x00680000d9a0783b */ /* 0x000f2c0000004200 */
[C---:B--2---:R-:W-:Y:S08]  /*11130*/  HMMA.16816.F32 R36, R140.reuse, R148, R36 ;  /* 0x000000948c24723c */ /* 0x044ff00000001824 */
[C---:B------:R-:W-:Y:S01]  /*11140*/  HMMA.16816.F32 R40, R140.reuse, R150, R40 ;  /* 0x000000968c28723c */ /* 0x040fe20000001828 */
[----:B------:R-:W2:Y:S07]  /*11150*/  LDSM.16.MT88.4 R148, [R218+0x6800] ;  /* 0x00680000da94783b */ /* 0x000eae0000004200 */
[C---:B---3--:R-:W-:Y:S04]  /*11160*/  HMMA.16816.F32 R44, R140.reuse, R144, R44 ;  /* 0x000000908c2c723c */ /* 0x048fe8000000182c */
[----:B-1----:R-:W-:Y:S02]  /*11170*/  FFMA.FTZ R3, R215, c[0x0][0x2d0], -R134 ;  /* 0x0000b400d7037a23 */ /* 0x002fe40000010886 */
[----:B------:R-:W-:Y:S02]  /*11180*/  MUFU.EX2 R215, R135 ;  /* 0x0000008700d77308 */ /* 0x000fe40000000800 */
[C---:B------:R-:W-:Y:S01]  /*11190*/  HMMA.16816.F32 R48, R140.reuse, R146, R48 ;  /* 0x000000928c30723c */ /* 0x040fe20000001830 */
[----:B------:R-:W1:Y:S07]  /*111a0*/  LDSM.16.MT88.4 R144, [R221+0x6800] ;  /* 0x00680000dd90783b */ /* 0x000e6e0000004200 */
[C---:B------:R-:W-:Y:S01]  /*111b0*/  HMMA.16816.F32 R52, R140.reuse, R152, R52 ;  /* 0x000000988c34723c */ /* 0x040fe20000001834 */
[----:B------:R3:W-:Y:S07]  /*111c0*/  MUFU.EX2 R206, R3 ;  /* 0x0000000300ce7308 */ /* 0x0007ee0000000800 */
[C---:B------:R-:W-:Y:S01]  /*111d0*/  HMMA.16816.F32 R56, R140.reuse, R154, R56 ;  /* 0x0000009a8c38723c */ /* 0x040fe20000001838 */
[----:B------:R-:W1:Y:S02]  /*111e0*/  LDSM.16.MT88.4 R152, [R220+0x6800] ;  /* 0x00680000dc98783b */ /* 0x000e640000004200 */
[----:B------:R-:W-:Y:S05]  /*111f0*/  MUFU.EX2 R135, R136 ;  /* 0x0000008800877308 */ /* 0x000fea0000000800 */
[C---:B----4-:R-:W-:Y:S08]  /*11200*/  HMMA.16816.F32 R60, R140.reuse, R156, R60 ;  /* 0x0000009c8c3c723c */ /* 0x050ff0000000183c */
[C---:B------:R-:W-:Y:S01]  /*11210*/  HMMA.16816.F32 R64, R140.reuse, R158, R64 ;  /* 0x0000009e8c40723c */ /* 0x040fe20000001840 */
[----:B------:R-:W4:Y:S03]  /*11220*/  LDSM.16.MT88.4 R156, [R217+0x9800] ;  /* 0x00980000d99c783b */ /* 0x000f260000004200 */
[--C-:B---3--:R-:W-:Y:S01]  /*11230*/  FFMA.FTZ R3, R197, c[0x0][0x2d0], -R138.reuse ;  /* 0x0000b400c5037a23 */ /* 0x108fe2000001088a */
[----:B------:R-:W-:Y:S02]  /*11240*/  MOV R197, R196 ;  /* 0x000000c400c57202 */ /* 0x000fe40000000f00 */
[----:B------:R-:W-:Y:S01]  /*11250*/  MOV R196, R187 ;  /* 0x000000bb00c47202 */ /* 0x000fe20000000f00 */
[C---:B------:R-:W-:Y:S04]  /*11260*/  HMMA.16816.F32 R68, R140.reuse, R160, R68 ;  /* 0x000000a08c44723c */ /* 0x040fe80000001844 */
[----:B------:R-:W-:Y:S02]  /*11270*/  MOV R187, R173 ;  /* 0x000000ad00bb7202 */ /* 0x000fe40000000f00 */
[----:B------:R-:W-:Y:S02]  /*11280*/  MOV R173, R170 ;  /* 0x000000aa00ad7202 */ /* 0x000fe40000000f00 */
[C---:B------:R-:W-:Y:S01]  /*11290*/  HMMA.16816.F32 R72, R140.reuse, R162, R72 ;  /* 0x000000a28c48723c */ /* 0x040fe20000001848 */
[----:B------:R3:W-:Y:S01]  /*112a0*/  MUFU.EX2 R170, R3 ;  /* 0x0000000300aa7308 */ /* 0x0007e20000000800 */
[----:B------:R-:W-:Y:S06]  /*112b0*/  LDSM.16.MT88.4 R160, [R220+0x1000] ;  /* 0x00100000dca0783b */ /* 0x000fec0000004200 */
[C---:B--2---:R-:W-:Y:S08]  /*112c0*/  HMMA.16816.F32 R76, R140.reuse, R148, R76 ;  /* 0x000000948c4c723c */ /* 0x044ff0000000184c */
[C---:B------:R-:W-:Y:S01]  /*112d0*/  HMMA.16816.F32 R80, R140.reuse, R150, R80 ;  /* 0x000000968c50723c */ /* 0x040fe20000001850 */
[----:B------:R-:W2:Y:S07]  /*112e0*/  LDSM.16.MT88.4 R148, [R218+0x9800] ;  /* 0x00980000da94783b */ /* 0x000eae0000004200 */
[C---:B-1----:R-:W-:Y:S04]  /*112f0*/  HMMA.16816.F32 R84, R140.reuse, R144, R84 ;  /* 0x000000908c54723c */ /* 0x042fe80000001854 */
[----:B---3--:R-:W-:Y:S01]  /*11300*/  FFMA.FTZ R3, R197, c[0x0][0x2d0], -R138 ;  /* 0x0000b400c5037a23 */ /* 0x008fe2000001088a */
[----:B------:R-:W-:Y:S02]  /*11310*/  MOV R197, R196 ;  /* 0x000000c400c57202 */ /* 0x000fe40000000f00 */
[----:B------:R-:W-:Y:S01]  /*11320*/  MOV R196, R173 ;  /* 0x000000ad00c47202 */ /* 0x000fe20000000f00 */
[C---:B------:R-:W-:Y:S01]  /*11330*/  HMMA.16816.F32 R88, R140.reuse, R146, R88 ;  /* 0x000000928c58723c */ /* 0x040fe20000001858 */
[----:B------:R-:W1:Y:S03]  /*11340*/  LDSM.16.MT88.4 R144, [R221+0x9800] ;  /* 0x00980000dd90783b */ /* 0x000e660000004200 */
[----:B------:R-:W-:Y:S02]  /*11350*/  MOV R173, R168 ;  /* 0x000000a800ad7202 */ /* 0x000fe40000000f00 */
[----:B------:R3:W1:Y:S02]  /*11360*/  MUFU.EX2 R168, R3 ;  /* 0x0000000300a87308 */ /* 0x0006640000000800 */
[C---:B------:R-:W-:Y:S08]  /*11370*/  HMMA.16816.F32 R92, R140.reuse, R152, R92 ;  /* 0x000000988c5c723c */ /* 0x040ff0000000185c */
[C---:B------:R-:W-:Y:S01]  /*11380*/  HMMA.16816.F32 R96, R140.reuse, R154, R96 ;  /* 0x0000009a8c60723c */ /* 0x040fe20000001860 */
[----:B------:R-:W1:Y:S07]  /*11390*/  LDSM.16.MT88.4 R152, [R220+0x9800] ;  /* 0x00980000dc98783b */ /* 0x000e6e0000004200 */
[C---:B----4-:R-:W-:Y:S04]  /*113a0*/  HMMA.16816.F32 R100, R140.reuse, R156, R100 ;  /* 0x0000009c8c64723c */ /* 0x050fe80000001864 */
        /* <DEDUP_REMOVED lines=8> */
[----:B----4-:R-:W-:Y:S01]  /*11430*/  FFMA.FTZ R3, R197, c[0x0][0x2d0], -R134 ;  /* 0x0000b400c5037a23 */ /* 0x010fe20000010886 */
[----:B------:R-:W-:Y:S02]  /*11440*/  MOV R197, R196 ;  /* 0x000000c400c57202 */ /* 0x000fe40000000f00 */
[----:B------:R-:W-:Y:S01]  /*11450*/  MOV R196, R202 ;  /* 0x000000ca00c47202 */ /* 0x000fe20000000f00 */
[C---:B------:R-:W-:Y:S01]  /*11460*/  HMMA.16816.F32 R120, R140.reuse, R146, R120 ;  /* 0x000000928c78723c */ /* 0x040fe20000001878 */
[----:B------:R1:W4:Y:S01]  /*11470*/  MUFU.EX2 R202, R3 ;  /* 0x0000000300ca7308 */ /* 0x0003220000000800 */
[----:B------:R-:W2:Y:S06]  /*11480*/  LDSM.16.MT88.4 R144, [R221+0x1000] ;  /* 0x00100000dd90783b */ /* 0x000eac0000004200 */
[C---:B------:R-:W-:Y:S08]  /*11490*/  HMMA.16816.F32 R124, R140.reuse, R152, R124 ;  /* 0x000000988c7c723c */ /* 0x040ff0000000187c */
[----:B------:R-:W-:Y:S01]  /*114a0*/  HMMA.16816.F32 R128, R140, R154, R128 ;  /* 0x0000009a8c80723c */ /* 0x000fe20000001880 */
[----:B------:R-:W2:Y:S06]  /*114b0*/  LDSM.16.MT88.4 R152, [R217+0x4000] ;  /* 0x00400000d998783b */ /* 0x000eac0000004200 */
[----:B------:R-:W-:Y:S01]  /*114c0*/  F2FP.PACK_AB R140, R169, R167 ;  /* 0x000000a7a98c723e */ /* 0x000fe200000000ff */
[--C-:B-1----:R-:W-:Y:S01]  /*114d0*/  FFMA.FTZ R3, R196, c[0x0][0x2d0], -R138.reuse ;  /* 0x0000b400c4037a23 */ /* 0x102fe2000001088a */
[----:B------:R-:W-:Y:S03]  /*114e0*/  MOV R196, R174 ;  /* 0x000000ae00c47202 */ /* 0x000fe60000000f00 */
[----:B------:R1:W-:Y:S01]  /*114f0*/  MUFU.EX2 R174, R3 ;  /* 0x0000000300ae7308 */ /* 0x0003e20000000800 */
[----:B------:R-:W-:Y:S02]  /*11500*/  F2FP.PACK_AB R142, R168, R170 ;  /* 0x000000aaa88e723e */ /* 0x000fe400000000ff */
[----:B------:R-:W-:Y:S02]  /*11510*/  F2FP.PACK_AB R141, R206, R207 ;  /* 0x000000cfce8d723e */ /* 0x000fe400000000ff */
[----:B----4-:R-:W-:Y:S07]  /*11520*/  F2FP.PACK_AB R143, R202, R203 ;  /* 0x000000cbca8f723e */ /* 0x010fee00000000ff */
[C---:B---3--:R-:W-:Y:S08]  /*11530*/  HMMA.16816.F32 R4, R140.reuse, R156, R4 ;  /* 0x0000009c8c04723c */ /* 0x048ff00000001804 */
[C---:B------:R-:W-:Y:S01]  /*11540*/  HMMA.16816.F32 R8, R140.reuse, R158, R8 ;  /* 0x0000009e8c08723c */ /* 0x040fe20000001808 */
[----:B------:R-:W3:Y:S03]  /*11550*/  LDSM.16.MT88.4 R156, [R218+0x4000] ;  /* 0x00400000da9c783b */ /* 0x000ee60000004200 */
[----:B-1----:R-:W-:Y:S04]  /*11560*/  FFMA.FTZ R3, R173, c[0x0][0x2d0], -R138 ;  /* 0x0000b400ad037a23 */ /* 0x002fe8000001088a */
[C---:B--2---:R-:W-:Y:S01]  /*11570*/  HMMA.16816.F32 R12, R140.reuse, R148, R12 ;  /* 0x000000948c0c723c */ /* 0x044fe2000000180c */
[----:B------:R1:W2:Y:S07]  /*11580*/  MUFU.EX2 R173, R3 ;  /* 0x0000000300ad7308 */ /* 0x0002ae0000000800 */
[C---:B------:R-:W-:Y:S01]  /*11590*/  HMMA.16816.F32 R16, R140.reuse, R150, R16 ;  /* 0x000000968c10723c */ /* 0x040fe20000001810 */
[----:B------:R-:W4:Y:S07]  /*115a0*/  LDSM.16.MT88.4 R148, [R221+0x4000] ;  /* 0x00400000dd94783b */ /* 0x000f2e0000004200 */
[C---:B------:R-:W-:Y:S08]  /*115b0*/  HMMA.16816.F32 R20, R140.reuse, R144, R20 ;  /* 0x000000908c14723c */ /* 0x040ff00000001814 */
[C---:B------:R-:W-:Y:S01]  /*115c0*/  HMMA.16816.F32 R24, R140.reuse, R146, R24 ;  /* 0x000000928c18723c */ /* 0x040fe20000001818 */
[----:B------:R-:W2:Y:S03]  /*115d0*/  LDSM.16.MT88.4 R144, [R220+0x4000] ;  /* 0x00400000dc90783b */ /* 0x000ea60000004200 */
[--C-:B-1----:R-:W-:Y:S01]  /*115e0*/  FFMA.FTZ R3, R197, c[0x0][0x2d0], -R134.reuse ;  /* 0x0000b400c5037a23 */ /* 0x102fe20000010886 */
[----:B------:R-:W-:Y:S03]  /*115f0*/  MOV R197, R201 ;  /* 0x000000c900c57202 */ /* 0x000fe60000000f00 */
[C---:B------:R-:W-:Y:S01]  /*11600*/  HMMA.16816.F32 R28, R140.reuse, R160, R28 ;  /* 0x000000a08c1c723c */ /* 0x040fe2000000181c */
[----:B------:R1:W-:Y:S07]  /*11610*/  MUFU.EX2 R201, R3 ;  /* 0x0000000300c97308 */ /* 0x0003ee0000000800 */
[C---:B------:R-:W-:Y:S01]  /*11620*/  HMMA.16816.F32 R32, R140.reuse, R162, R32 ;  /* 0x000000a28c20723c */ /* 0x040fe20000001820 */
[----:B------:R-:W2:Y:S07]  /*11630*/  LDSM.16.MT88.4 R160, [R217+0x7000] ;  /* 0x00700000d9a0783b */ /* 0x000eae0000004200 */
[C---:B------:R-:W-:Y:S08]  /*11640*/  HMMA.16816.F32 R36, R140.reuse, R152, R36 ;  /* 0x000000988c24723c */ /* 0x040ff00000001824 */
[C---:B------:R-:W-:Y:S01]  /*11650*/  HMMA.16816.F32 R40, R140.reuse, R154, R40 ;  /* 0x0000009a8c28723c */ /* 0x040fe20000001828 */
[----:B------:R-:W2:Y:S03]  /*11660*/  LDSM.16.MT88.4 R152, [R218+0x7000] ;  /* 0x00700000da98783b */ /* 0x000ea60000004200 */
[----:B-1----:R-:W-:Y:S01]  /*11670*/  FFMA.FTZ R3, R196, c[0x0][0x2d0], -R134 ;  /* 0x0000b400c4037a23 */ /* 0x002fe20000010886 */
[----:B------:R-:W-:Y:S03]  /*11680*/  MOV R196, R200 ;  /* 0x000000c800c47202 */ /* 0x000fe60000000f00 */
[C---:B---3--:R-:W-:Y:S01]  /*11690*/  HMMA.16816.F32 R44, R140.reuse, R156, R44 ;  /* 0x0000009c8c2c723c */ /* 0x048fe2000000182c */
[----:B------:R1:W3:Y:S07]  /*116a0*/  MUFU.EX2 R200, R3 ;  /* 0x0000000300c87308 */ /* 0x0002ee0000000800 */
[C---:B------:R-:W-:Y:S01]  /*116b0*/  HMMA.16816.F32 R48, R140.reuse, R158, R48 ;  /* 0x0000009e8c30723c */ /* 0x040fe20000001830 */
[----:B------:R-:W3:Y:S07]  /*116c0*/  LDSM.16.MT88.4 R156, [R221+0x7000] ;  /* 0x00700000dd9c783b */ /* 0x000eee0000004200 */
[C---:B----4-:R-:W-:Y:S08]  /*116d0*/  HMMA.16816.F32 R52, R140.reuse, R148, R52 ;  /* 0x000000948c34723c */ /* 0x050ff00000001834 */
[C---:B------:R-:W-:Y:S01]  /*116e0*/  HMMA.16816.F32 R56, R140.reuse, R150, R56 ;  /* 0x000000968c38723c */ /* 0x040fe20000001838 */
[----:B------:R-:W4:Y:S03]  /*116f0*/  LDSM.16.MT88.4 R148, [R220+0x7000] ;  /* 0x00700000dc94783b */ /* 0x000f260000004200 */
[----:B-1----:R-:W-:Y:S04]  /*11700*/  FFMA.FTZ R3, R197, c[0x0][0x2d0], -R138 ;  /* 0x0000b400c5037a23 */ /* 0x002fe8000001088a */
[C---:B--2---:R-:W-:Y:S01]  /*11710*/  HMMA.16816.F32 R60, R140.reuse, R144, R60 ;  /* 0x000000908c3c723c */ /* 0x044fe2000000183c */
[----:B------:R1:W2:Y:S07]  /*11720*/  MUFU.EX2 R214, R3 ;  /* 0x0000000300d67308 */ /* 0x0002ae0000000800 */
[C---:B------:R-:W-:Y:S01]  /*11730*/  HMMA.16816.F32 R64, R140.reuse, R146, R64 ;  /* 0x000000928c40723c */ /* 0x040fe20000001840 */
[----:B------:R-:W2:Y:S07]  /*11740*/  LDSM.16.MT88.4 R144, [R217+0xa000] ;  /* 0x00a00000d990783b */ /* 0x000eae0000004200 */
[C---:B------:R-:W-:Y:S08]  /*11750*/  HMMA.16816.F32 R68, R140.reuse, R160, R68 ;  /* 0x000000a08c44723c */ /* 0x040ff00000001844 */
[C---:B------:R-:W-:Y:S01]  /*11760*/  HMMA.16816.F32 R72, R140.reuse, R162, R72 ;  /* 0x000000a28c48723c */ /* 0x040fe20000001848 */
[----:B------:R-:W-:Y:S03]  /*11770*/  LDSM.16.MT88.4 R160, [R221+0x1800] ;  /* 0x00180000dda0783b */ /* 0x000fe60000004200 */
[--C-:B-1----:R-:W-:Y:S04]  /*11780*/  FFMA.FTZ R3, R196, c[0x0][0x2d0], -R134.reuse ;  /* 0x0000b400c4037a23 */ /* 0x102fe80000010886 */
[C---:B------:R-:W-:Y:S01]  /*11790*/  HMMA.16816.F32 R76, R140.reuse, R152, R76 ;  /* 0x000000988c4c723c */ /* 0x040fe2000000184c */
[----:B------:R1:W-:Y:S07]  /*117a0*/  MUFU.EX2 R199, R3 ;  /* 0x0000000300c77308 */ /* 0x0003ee0000000800 */
[C---:B------:R-:W-:Y:S01]  /*117b0*/  HMMA.16816.F32 R80, R140.reuse, R154, R80 ;  /* 0x0000009a8c50723c */ /* 0x040fe20000001850 */
[----:B------:R-:W2:Y:S07]  /*117c0*/  LDSM.16.MT88.4 R152, [R218+0xa000] ;  /* 0x00a00000da98783b */ /* 0x000eae0000004200 */
[C---:B---3--:R-:W-:Y:S08]  /*117d0*/  HMMA.16816.F32 R84, R140.reuse, R156, R84 ;  /* 0x0000009c8c54723c */ /* 0x048ff00000001854 */
[C---:B------:R-:W-:Y:S01]  /*117e0*/  HMMA.16816.F32 R88, R140.reuse, R158, R88 ;  /* 0x0000009e8c58723c */ /* 0x040fe20000001858 */
[----:B------:R-:W3:Y:S03]  /*117f0*/  LDSM.16.MT88.4 R156, [R221+0xa000] ;  /* 0x00a00000dd9c783b */ /* 0x000ee60000004200 */
[----:B-1----:R-:W-:Y:S04]  /*11800*/  FFMA.FTZ R3, R187, c[0x0][0x2d0], -R134 ;  /* 0x0000b400bb037a23 */ /* 0x002fe80000010886 */
[C---:B----4-:R-:W-:Y:S01]  /*11810*/  HMMA.16816.F32 R92, R140.reuse, R148, R92 ;  /* 0x000000948c5c723c */ /* 0x050fe2000000185c */
[----:B------:R1:W4:Y:S07]  /*11820*/  MUFU.EX2 R198, R3 ;  /* 0x0000000300c67308 */ /* 0x00032e0000000800 */
[C---:B------:R-:W-:Y:S01]  /*11830*/  HMMA.16816.F32 R96, R140.reuse, R150, R96 ;  /* 0x000000968c60723c */ /* 0x040fe20000001860 */
[----:B------:R-:W4:Y:S07]  /*11840*/  LDSM.16.MT88.4 R148, [R220+0xa000] ;  /* 0x00a00000dc94783b */ /* 0x000f2e0000004200 */
[C---:B--2---:R-:W-:Y:S08]  /*11850*/  HMMA.16816.F32 R100, R140.reuse, R144, R100 ;  /* 0x000000908c64723c */ /* 0x044ff00000001864 */
[C---:B------:R-:W-:Y:S01]  /*11860*/  HMMA.16816.F32 R104, R140.reuse, R146, R104 ;  /* 0x000000928c68723c */ /* 0x040fe20000001868 */
[----:B------:R-:W2:Y:S03]  /*11870*/  LDSM.16.MT88.4 R144, [R217+0x1800] ;  /* 0x00180000d990783b */ /* 0x000ea60000004200 */
        /* <DEDUP_REMOVED lines=8> */
[----:B-1----:R-:W-:Y:S01]  /*11900*/  FFMA.FTZ R3, R185, c[0x0][0x2d0], -R138 ;  /* 0x0000b400b9037a23 */ /* 0x002fe2000001088a */
[----:B------:R-:W-:Y:S03]  /*11910*/  MOV R185, R188 ;  /* 0x000000bc00b97202 */ /* 0x000fe60000000f00 */
[C---:B----4-:R-:W-:Y:S01]  /*11920*/  HMMA.16816.F32 R124, R140.reuse, R148, R124 ;  /* 0x000000948c7c723c */ /* 0x050fe2000000187c */
[----:B------:R1:W-:Y:S07]  /*11930*/  MUFU.EX2 R208, R3 ;  /* 0x0000000300d07308 */ /* 0x0003ee0000000800 */
[----:B------:R-:W-:Y:S01]  /*11940*/  HMMA.16816.F32 R128, R140, R150, R128 ;  /* 0x000000968c80723c */ /* 0x000fe20000001880 */
[----:B------:R-:W4:Y:S06]  /*11950*/  LDSM.16.MT88.4 R148, [R217+0x4800] ;  /* 0x00480000d994783b */ /* 0x000f2c0000004200 */
[----:B------:R-:W-:Y:S02]  /*11960*/  F2FP.PACK_AB R140, R173, R174 ;  /* 0x000000aead8c723e */ /* 0x000fe400000000ff */
[----:B------:R-:W-:Y:S03]  /*11970*/  F2FP.PACK_AB R141, R200, R201 ;  /* 0x000000c9c88d723e */ /* 0x000fe600000000ff */
[----:B------:R-:W-:Y:S02]  /*11980*/  F2FP.PACK_AB R142, R214, R215 ;  /* 0x000000d7d68e723e */ /* 0x000fe400000000ff */
[----:B------:R-:W-:Y:S01]  /*11990*/  F2FP.PACK_AB R143, R198, R199 ;  /* 0x000000c7c68f723e */ /* 0x000fe200000000ff */
[--C-:B-1----:R-:W-:Y:S06]  /*119a0*/  FFMA.FTZ R3, R193, c[0x0][0x2d0], -R134.reuse ;  /* 0x0000b400c1037a23 */ /* 0x102fec0000010886 */
[C---:B--2---:R-:W-:Y:S01]  /*119b0*/  HMMA.16816.F32 R4, R140.reuse, R144, R4 ;  /* 0x000000908c04723c */ /* 0x044fe20000001804 */
[----:B------:R1:W-:Y:S07]  /*119c0*/  MUFU.EX2 R193, R3 ;  /* 0x0000000300c17308 */ /* 0x0003ee0000000800 */
[C---:B------:R-:W-:Y:S01]  /*119d0*/  HMMA.16816.F32 R8, R140.reuse, R146, R8 ;  /* 0x000000928c08723c */ /* 0x040fe20000001808 */
[----:B------:R-:W2:Y:S07]  /*119e0*/  LDSM.16.MT88.4 R144, [R218+0x4800] ;  /* 0x00480000da90783b */ /* 0x000eae0000004200 */
[C---:B------:R-:W-:Y:S08]  /*119f0*/  HMMA.16816.F32 R12, R140.reuse, R152, R12 ;  /* 0x000000988c0c723c */ /* 0x040ff0000000180c */
[C---:B------:R-:W-:Y:S01]  /*11a00*/  HMMA.16816.F32 R16, R140.reuse, R154, R16 ;  /* 0x0000009a8c10723c */ /* 0x040fe20000001810 */
[----:B------:R-:W2:Y:S03]  /*11a10*/  LDSM.16.MT88.4 R152, [R221+0x4800] ;  /* 0x00480000dd98783b */ /* 0x000ea60000004200 */
[----:B-1----:R-:W-:Y:S04]  /*11a20*/  FFMA.FTZ R3, R192, c[0x0][0x2d0], -R134 ;  /* 0x0000b400c0037a23 */ /* 0x002fe80000010886 */
[C---:B------:R-:W-:Y:S01]  /*11a30*/  HMMA.16816.F32 R20, R140.reuse, R160, R20 ;  /* 0x000000a08c14723c */ /* 0x040fe20000001814 */
[----:B------:R1:W-:Y:S07]  /*11a40*/  MUFU.EX2 R192, R3 ;  /* 0x0000000300c07308 */ /* 0x0003ee0000000800 */
[C---:B------:R-:W-:Y:S01]  /*11a50*/  HMMA.16816.F32 R24, R140.reuse, R162, R24 ;  /* 0x000000a28c18723c */ /* 0x040fe20000001818 */
[----:B------:R-:W-:Y:S07]  /*11a60*/  LDSM.16.MT88.4 R160, [R217+0x7800] ;  /* 0x00780000d9a0783b */ /* 0x000fee0000004200 */
[C---:B---3--:R-:W-:Y:S08]  /*11a70*/  HMMA.16816.F32 R28, R140.reuse, R156, R28 ;  /* 0x0000009c8c1c723c */ /* 0x048ff0000000181c */
[C---:B------:R-:W-:Y:S01]  /*11a80*/  HMMA.16816.F32 R32, R140.reuse, R158, R32 ;  /* 0x0000009e8c20723c */ /* 0x040fe20000001820 */
[----:B------:R-:W3:Y:S03]  /*11a90*/  LDSM.16.MT88.4 R156, [R220+0x4800] ;  /* 0x00480000dc9c783b */ /* 0x000ee60000004200 */
[--C-:B-1----:R-:W-:Y:S04]  /*11aa0*/  FFMA.FTZ R3, R184, c[0x0][0x2d0], -R138.reuse ;  /* 0x0000b400b8037a23 */ /* 0x102fe8000001088a */
[C---:B----4-:R-:W-:Y:S01]  /*11ab0*/  HMMA.16816.F32 R36, R140.reuse, R148, R36 ;  /* 0x000000948c24723c */ /* 0x050fe20000001824 */
[----:B------:R1:W-:Y:S01]  /*11ac0*/  MUFU.EX2 R205, R3 ;  /* 0x0000000300cd7308 */ /* 0x0003e20000000800 */
[----:B------:R-:W4:Y:S06]  /*11ad0*/  LDL.LU R184, [R1+0x10] ;  /* 0x0000100001b87983 */ /* 0x000f2c0000300800 */
[C---:B------:R-:W-:Y:S01]  /*11ae0*/  HMMA.16816.F32 R40, R140.reuse, R150, R40 ;  /* 0x000000968c28723c */ /* 0x040fe20000001828 */
[----:B------:R-:W3:Y:S07]  /*11af0*/  LDSM.16.MT88.4 R148, [R218+0x7800] ;  /* 0x00780000da94783b */ /* 0x000eee0000004200 */
[C---:B--2---:R-:W-:Y:S08]  /*11b00*/  HMMA.16816.F32 R44, R140.reuse, R144, R44 ;  /* 0x000000908c2c723c */ /* 0x044ff0000000182c */
[C---:B------:R-:W-:Y:S01]  /*11b10*/  HMMA.16816.F32 R48, R140.reuse, R146, R48 ;  /* 0x000000928c30723c */ /* 0x040fe20000001830 */
[----:B------:R-:W2:Y:S03]  /*11b20*/  LDSM.16.MT88.4 R144, [R221+0x7800] ;  /* 0x00780000dd90783b */ /* 0x000ea60000004200 */
[----:B-1----:R-:W-:Y:S01]  /*11b30*/  FFMA.FTZ R3, R182, c[0x0][0x2d0], -R138 ;  /* 0x0000b400b6037a23 */ /* 0x002fe2000001088a */
[----:B------:R-:W-:Y:S03]  /*11b40*/  MOV R182, R178 ;  /* 0x000000b200b67202 */ /* 0x000fe60000000f00 */
[C---:B------:R-:W-:Y:S01]  /*11b50*/  HMMA.16816.F32 R52, R140.reuse, R152, R52 ;  /* 0x000000988c34723c */ /* 0x040fe20000001834 */
[----:B------:R1:W-:Y:S07]  /*11b60*/  MUFU.EX2 R204, R3 ;  /* 0x0000000300cc7308 */ /* 0x0003ee0000000800 */
[C---:B------:R-:W-:Y:S01]  /*11b70*/  HMMA.16816.F32 R56, R140.reuse, R154, R56 ;  /* 0x0000009a8c38723c */ /* 0x040fe20000001838 */
[----:B------:R-:W2:Y:S07]  /*11b80*/  LDSM.16.MT88.4 R152, [R220+0x7800] ;  /* 0x00780000dc98783b */ /* 0x000eae0000004200 */
[C---:B---3--:R-:W-:Y:S08]  /*11b90*/  HMMA.16816.F32 R60, R140.reuse, R156, R60 ;  /* 0x0000009c8c3c723c */ /* 0x048ff0000000183c */
[C---:B------:R-:W-:Y:S01]  /*11ba0*/  HMMA.16816.F32 R64, R140.reuse, R158, R64 ;  /* 0x0000009e8c40723c */ /* 0x040fe20000001840 */
[----:B------:R-:W3:Y:S03]  /*11bb0*/  LDSM.16.MT88.4 R156, [R217+0xa800] ;  /* 0x00a80000d99c783b */ /* 0x000ee60000004200 */
[--C-:B-1----:R-:W-:Y:S04]  /*11bc0*/  FFMA.FTZ R3, R191, c[0x0][0x2d0], -R134.reuse ;  /* 0x0000b400bf037a23 */ /* 0x102fe80000010886 */
[C---:B------:R-:W-:Y:S01]  /*11bd0*/  HMMA.16816.F32 R68, R140.reuse, R160, R68 ;  /* 0x000000a08c44723c */ /* 0x040fe20000001844 */
[----:B------:R1:W-:Y:S07]  /*11be0*/  MUFU.EX2 R191, R3 ;  /* 0x0000000300bf7308 */ /* 0x0003ee0000000800 */
[C---:B------:R-:W-:Y:S01]  /*11bf0*/  HMMA.16816.F32 R72, R140.reuse, R162, R72 ;  /* 0x000000a28c48723c */ /* 0x040fe20000001848 */
[----:B------:R-:W-:Y:S07]  /*11c00*/  LDSM.16.MT88.4 R160, [R217+0x5000] ;  /* 0x00500000d9a0783b */ /* 0x000fee0000004200 */
[C---:B------:R-:W-:Y:S08]  /*11c10*/  HMMA.16816.F32 R76, R140.reuse, R148, R76 ;  /* 0x000000948c4c723c */ /* 0x040ff0000000184c */
[C---:B------:R-:W-:Y:S01]  /*11c20*/  HMMA.16816.F32 R80, R140.reuse, R150, R80 ;  /* 0x000000968c50723c */ /* 0x040fe20000001850 */
[----:B------:R-:W3:Y:S03]  /*11c30*/  LDSM.16.MT88.4 R148, [R218+0xa800] ;  /* 0x00a80000da94783b */ /* 0x000ee60000004200 */
[----:B-1----:R-:W-:Y:S01]  /*11c40*/  FFMA.FTZ R3, R181, c[0x0][0x2d0], -R134 ;  /* 0x0000b400b5037a23 */ /* 0x002fe20000010886 */
[----:B------:R-:W-:Y:S03]  /*11c50*/  MOV R181, R190 ;  /* 0x000000be00b57202 */ /* 0x000fe60000000f00 */
[C---:B--2---:R-:W-:Y:S01]  /*11c60*/  HMMA.16816.F32 R84, R140.reuse, R144, R84 ;  /* 0x000000908c54723c */ /* 0x044fe20000001854 */
[----:B------:R1:W-:Y:S07]  /*11c70*/  MUFU.EX2 R190, R3 ;  /* 0x0000000300be7308 */ /* 0x0003ee0000000800 */
[C---:B------:R-:W-:Y:S01]  /*11c80*/  HMMA.16816.F32 R88, R140.reuse, R146, R88 ;  /* 0x000000928c58723c */ /* 0x040fe20000001858 */
[----:B------:R-:W2:Y:S07]  /*11c90*/  LDSM.16.MT88.4 R144, [R221+0xa800] ;  /* 0x00a80000dd90783b */ /* 0x000eae0000004200 */
[C---:B------:R-:W-:Y:S08]  /*11ca0*/  HMMA.16816.F32 R92, R140.reuse, R152, R92 ;  /* 0x000000988c5c723c */ /* 0x040ff0000000185c */
[C---:B------:R-:W-:Y:S01]  /*11cb0*/  HMMA.16816.F32 R96, R140.reuse, R154, R96 ;  /* 0x0000009a8c60723c */ /* 0x040fe20000001860 */
[----:B------:R-:W2:Y:S03]  /*11cc0*/  LDSM.16.MT88.4 R152, [R220+0xa800] ;  /* 0x00a80000dc98783b */ /* 0x000ea60000004200 */
[--C-:B-1----:R-:W-:Y:S01]  /*11cd0*/  FFMA.FTZ R3, R181, c[0x0][0x2d0], -R138.reuse ;  /* 0x0000b400b5037a23 */ /* 0x102fe2000001088a */
[----:B------:R-:W-:Y:S03]  /*11ce0*/  MOV R181, R177 ;  /* 0x000000b100b57202 */ /* 0x000fe60000000f00 */
[C---:B---3--:R-:W-:Y:S01]  /*11cf0*/  HMMA.16816.F32 R100, R140.reuse, R156, R100 ;  /* 0x0000009c8c64723c */ /* 0x048fe20000001864 */
[----:B------:R1:W-:Y:S07]  /*11d00*/  MUFU.EX2 R197, R3 ;  /* 0x0000000300c57308 */ /* 0x0003ee0000000800 */
[C---:B------:R-:W-:Y:S01]  /*11d10*/  HMMA.16816.F32 R104, R140.reuse, R158, R104 ;  /* 0x0000009e8c68723c */ /* 0x040fe20000001868 */
[----:B------:R-:W3:Y:S07]  /*11d20*/  LDSM.16.MT88.4 R156, [R217+0x2000] ;  /* 0x00200000d99c783b */ /* 0x000eee0000004200 */
[C---:B------:R-:W-:Y:S08]  /*11d30*/  HMMA.16816.F32 R108, R140.reuse, R148, R108 ;  /* 0x000000948c6c723c */ /* 0x040ff0000000186c */
[C---:B------:R-:W-:Y:S01]  /*11d40*/  HMMA.16816.F32 R112, R140.reuse, R150, R112 ;  /* 0x000000968c70723c */ /* 0x040fe20000001870 */
[----:B------:R-:W3:Y:S03]  /*11d50*/  LDSM.16.MT88.4 R148, [R218+0x2000] ;  /* 0x00200000da94783b */ /* 0x000ee60000004200 */
[----:B-1----:R-:W-:Y:S01]  /*11d60*/  FFMA.FTZ R3, R180, c[0x0][0x2d0], -R138 ;  /* 0x0000b400b4037a23 */ /* 0x002fe2000001088a */
[----:B------:R-:W-:Y:S03]  /*11d70*/  MOV R180, R176 ;  /* 0x000000b000b47202 */ /* 0x000fe60000000f00 */
[C---:B--2---:R-:W-:Y:S01]  /*11d80*/  HMMA.16816.F32 R116, R140.reuse, R144, R116 ;  /* 0x000000908c74723c */ /* 0x044fe20000001874 */
[----:B------:R1:W2:Y:S07]  /*11d90*/  MUFU.EX2 R196, R3 ;  /* 0x0000000300c47308 */ /* 0x0002ae0000000800 */
[C---:B------:R-:W-:Y:S01]  /*11da0*/  HMMA.16816.F32 R120, R140.reuse, R146, R120 ;  /* 0x000000928c78723c */ /* 0x040fe20000001878 */
[----:B------:R-:W3:Y:S07]  /*11db0*/  LDSM.16.MT88.4 R144, [R221+0x2000] ;  /* 0x00200000dd90783b */ /* 0x000eee0000004200 */
[C---:B------:R-:W-:Y:S08]  /*11dc0*/  HMMA.16816.F32 R124, R140.reuse, R152, R124 ;  /* 0x000000988c7c723c */ /* 0x040ff0000000187c */
[----:B------:R-:W-:Y:S01]  /*11dd0*/  HMMA.16816.F32 R128, R140, R154, R128 ;  /* 0x0000009a8c80723c */ /* 0x000fe20000001880 */
[----:B------:R-:W3:Y:S03]  /*11de0*/  LDSM.16.MT88.4 R152, [R220+0x2000] ;  /* 0x00200000dc98783b */ /* 0x000ee60000004200 */
[--C-:B-1----:R-:W-:Y:S01]  /*11df0*/  FFMA.FTZ R3, R189, c[0x0][0x2d0], -R134.reuse ;  /* 0x0000b400bd037a23 */ /* 0x102fe20000010886 */
[----:B--2---:R-:W-:Y:S02]  /*11e00*/  F2FP.PACK_AB R136, R196, R197 ;  /* 0x000000c5c488723e */ /* 0x004fe400000000ff */
[----:B------:R-:W-:Y:S01]  /*11e10*/  F2FP.PACK_AB R140, R208, R209 ;  /* 0x000000d1d08c723e */ /* 0x000fe200000000ff */
[----:B------:R1:W-:Y:S01]  /*11e20*/  MUFU.EX2 R189, R3 ;  /* 0x0000000300bd7308 */ /* 0x0003e20000000800 */
[----:B------:R-:W-:Y:S03]  /*11e30*/  F2FP.PACK_AB R141, R192, R193 ;  /* 0x000000c1c08d723e */ /* 0x000fe600000000ff */
[----:B------:R-:W-:Y:S02]  /*11e40*/  F2FP.PACK_AB R142, R204, R205 ;  /* 0x000000cdcc8e723e */ /* 0x000fe400000000ff */
[----:B------:R-:W-:Y:S07]  /*11e50*/  F2FP.PACK_AB R143, R190, R191 ;  /* 0x000000bfbe8f723e */ /* 0x000fee00000000ff */
[C---:B---3--:R-:W-:Y:S08]  /*11e60*/  HMMA.16816.F32 R4, R140.reuse, R156, R4 ;  /* 0x0000009c8c04723c */ /* 0x048ff00000001804 */
[C---:B------:R-:W-:Y:S01]  /*11e70*/  HMMA.16816.F32 R8, R140.reuse, R158, R8 ;  /* 0x0000009e8c08723c */ /* 0x040fe20000001808 */
[----:B------:R-:W2:Y:S03]  /*11e80*/  LDSM.16.MT88.4 R156, [R218+0x5000] ;  /* 0x00500000da9c783b */ /* 0x000ea60000004200 */
[--C-:B-1----:R-:W-:Y:S02]  /*11e90*/  FFMA.FTZ R3, R179, c[0x0][0x2d0], -R134.reuse ;  /* 0x0000b400b3037a23 */ /* 0x102fe40000010886 */
[----:B------:R-:W-:Y:S02]  /*11ea0*/  FFMA.FTZ R134, R137, c[0x0][0x2d0], -R134 ;  /* 0x0000b40089867a23 */ /* 0x000fe40000010886 */
[C---:B------:R-:W-:Y:S01]  /*11eb0*/  HMMA.16816.F32 R12, R140.reuse, R148, R12 ;  /* 0x000000948c0c723c */ /* 0x040fe2000000180c */
[----:B------:R1:W3:Y:S01]  /*11ec0*/  MUFU.EX2 R188, R3 ;  /* 0x0000000300bc7308 */ /* 0x0002e20000000800 */
[----:B------:R-:W-:Y:S06]  /*11ed0*/  LDSM.16.MT88.4 R176, [R217+0x5800] ;  /* 0x00580000d9b0783b */ /* 0x000fec0000004200 */
[C---:B------:R-:W-:Y:S02]  /*11ee0*/  HMMA.16816.F32 R16, R140.reuse, R150, R16 ;  /* 0x000000968c10723c */ /* 0x040fe40000001810 */
[----:B------:R-:W2:Y:S01]  /*11ef0*/  LDSM.16.MT88.4 R148, [R221+0x5000] ;  /* 0x00500000dd94783b */ /* 0x000ea20000004200 */
[----:B------:R-:W-:Y:S05]  /*11f00*/  MUFU.EX2 R134, R134 ;  /* 0x0000008600867308 */ /* 0x000fea0000000800 */
[C---:B------:R-:W-:Y:S08]  /*11f10*/  HMMA.16816.F32 R20, R140.reuse, R144, R20 ;  /* 0x000000908c14723c */ /* 0x040ff00000001814 */
[C---:B------:R-:W-:Y:S01]  /*11f20*/  HMMA.16816.F32 R24, R140.reuse, R146, R24 ;  /* 0x000000928c18723c */ /* 0x040fe20000001818 */
[----:B------:R-:W4:Y:S03]  /*11f30*/  LDSM.16.MT88.4 R144, [R220+0x5000] ;  /* 0x00500000dc90783b */ /* 0x000f260000004200 */
[--C-:B-1----:R-:W-:Y:S01]  /*11f40*/  FFMA.FTZ R3, R195, c[0x0][0x2d0], -R138.reuse ;  /* 0x0000b400c3037a23 */ /* 0x102fe2000001088a */
[----:B---3--:R-:W-:Y:S03]  /*11f50*/  F2FP.PACK_AB R137, R188, R189 ;  /* 0x000000bdbc89723e */ /* 0x008fe600000000ff */
[C---:B------:R-:W-:Y:S01]  /*11f60*/  HMMA.16816.F32 R28, R140.reuse, R152, R28 ;  /* 0x000000988c1c723c */ /* 0x040fe2000000181c */
[----:B------:R1:W-:Y:S07]  /*11f70*/  MUFU.EX2 R195, R3 ;  /* 0x0000000300c37308 */ /* 0x0003ee0000000800 */
[C---:B------:R-:W-:Y:S01]  /*11f80*/  HMMA.16816.F32 R32, R140.reuse, R154, R32 ;  /* 0x0000009a8c20723c */ /* 0x040fe20000001820 */
[----:B------:R-:W3:Y:S07]  /*11f90*/  LDSM.16.MT88.4 R152, [R217+0x8000] ;  /* 0x00800000d998783b */ /* 0x000eee0000004200 */
[C---:B------:R-:W-:Y:S08]  /*11fa0*/  HMMA.16816.F32 R36, R140.reuse, R160, R36 ;  /* 0x000000a08c24723c */ /* 0x040ff00000001824 */
[C---:B------:R-:W-:Y:S01]  /*11fb0*/  HMMA.16816.F32 R40, R140.reuse, R162, R40 ;  /* 0x000000a28c28723c */ /* 0x040fe20000001828 */
[----:B------:R-:W3:Y:S03]  /*11fc0*/  LDSM.16.MT88.4 R160, [R218+0x8000] ;  /* 0x00800000daa0783b */ /* 0x000ee60000004200 */
[----:B-1----:R-:W-:Y:S04]  /*11fd0*/  FFMA.FTZ R3, R194, c[0x0][0x2d0], -R138 ;  /* 0x0000b400c2037a23 */ /* 0x002fe8000001088a */
[C---:B--2---:R-:W-:Y:S01]  /*11fe0*/  HMMA.16816.F32 R44, R140.reuse, R156, R44 ;  /* 0x0000009c8c2c723c */ /* 0x044fe2000000182c */
[----:B------:R-:W2:Y:S01]  /*11ff0*/  LDL.LU R138, [R1+0x14] ;  /* 0x00001400018a7983 */ /* 0x000ea20000300800 */
[----:B------:R1:W1:Y:S06]  /*12000*/  MUFU.EX2 R194, R3 ;  /* 0x0000000300c27308 */ /* 0x00026c0000000800 */
[C---:B------:R-:W-:Y:S01]  /*12010*/  HMMA.16816.F32 R48, R140.reuse, R158, R48 ;  /* 0x0000009e8c30723c */ /* 0x040fe20000001830 */
[----:B------:R-:W3:Y:S07]  /*12020*/  LDSM.16.MT88.4 R156, [R221+0x8000] ;  /* 0x00800000dd9c783b */ /* 0x000eee0000004200 */
[C---:B------:R-:W-:Y:S04]  /*12030*/  HMMA.16816.F32 R52, R140.reuse, R148, R52 ;  /* 0x000000948c34723c */ /* 0x040fe80000001834 */
[----:B----4-:R-:W-:Y:S02]  /*12040*/  FFMA.FTZ R2, R2, R184, R185 ;  /* 0x000000b802027223 */ /* 0x010fe400000100b9 */
[----:B------:R-:W-:Y:S02]  /*12050*/  LDSM.16.MT88.4 R184, [R218+0x5800] ;  /* 0x00580000dab8783b */ /* 0x000fe40000004200 */
[C---:B------:R-:W-:Y:S04]  /*12060*/  HMMA.16816.F32 R56, R140.reuse, R150, R56 ;  /* 0x000000968c38723c */ /* 0x040fe80000001838 */
[----:B-1----:R-:W-:Y:S02]  /*12070*/  MOV R3, R171 ;  /* 0x000000ab00037202 */ /* 0x002fe40000000f00 */
[----:B------:R-:W1:Y:S02]  /*12080*/  LDSM.16.MT88.4 R148, [R220+0x8000] ;  /* 0x00800000dc94783b */ /* 0x000e640000004200 */
[C---:B------:R-:W-:Y:S08]  /*12090*/  HMMA.16816.F32 R60, R140.reuse, R144, R60 ;  /* 0x000000908c3c723c */ /* 0x040ff0000000183c */
[C---:B------:R-:W-:Y:S01]  /*120a0*/  HMMA.16816.F32 R64, R140.reuse, R146, R64 ;  /* 0x000000928c40723c */ /* 0x040fe20000001840 */
[----:B------:R-:W4:Y:S07]  /*120b0*/  LDSM.16.MT88.4 R144, [R217+0xb000] ;  /* 0x00b00000d990783b */ /* 0x000f2e0000004200 */
[C---:B---3--:R-:W-:Y:S08]  /*120c0*/  HMMA.16816.F32 R68, R140.reuse, R152, R68 ;  /* 0x000000988c44723c */ /* 0x048ff00000001844 */
[C---:B------:R-:W-:Y:S01]  /*120d0*/  HMMA.16816.F32 R72, R140.reuse, R154, R72 ;  /* 0x0000009a8c48723c */ /* 0x040fe20000001848 */
[----:B------:R-:W3:Y:S07]  /*120e0*/  LDSM.16.MT88.4 R152, [R218+0xb000] ;  /* 0x00b00000da98783b */ /* 0x000eee0000004200 */
[C---:B------:R-:W-:Y:S08]  /*120f0*/  HMMA.16816.F32 R76, R140.reuse, R160, R76 ;  /* 0x000000a08c4c723c */ /* 0x040ff0000000184c */
[C---:B------:R-:W-:Y:S01]  /*12100*/  HMMA.16816.F32 R80, R140.reuse, R162, R80 ;  /* 0x000000a28c50723c */ /* 0x040fe20000001850 */
[----:B------:R-:W-:Y:S07]  /*12110*/  LDSM.16.MT88.4 R160, [R221+0x2800] ;  /* 0x00280000dda0783b */ /* 0x000fee0000004200 */
[C---:B------:R-:W-:Y:S08]  /*12120*/  HMMA.16816.F32 R84, R140.reuse, R156, R84 ;  /* 0x0000009c8c54723c */ /* 0x040ff00000001854 */
        /* <DEDUP_REMOVED lines=8> */
[C---:B---3--:R-:W-:Y:S08]  /*121b0*/  HMMA.16816.F32 R108, R140.reuse, R152, R108 ;  /* 0x000000988c6c723c */ /* 0x048ff0000000186c */
[C---:B------:R-:W-:Y:S01]  /*121c0*/  HMMA.16816.F32 R112, R140.reuse, R154, R112 ;  /* 0x0000009a8c70723c */ /* 0x040fe20000001870 */
[----:B------:R-:W3:Y:S07]  /*121d0*/  LDSM.16.MT88.4 R152, [R218+0x2800] ;  /* 0x00280000da98783b */ /* 0x000eee0000004200 */
[C---:B------:R-:W-:Y:S07]  /*121e0*/  HMMA.16816.F32 R116, R140.reuse, R156, R116 ;  /* 0x0000009c8c74723c */ /* 0x040fee0000001874 */
[----:B------:R-:W-:Y:S01]  /*121f0*/  MOV R156, R170 ;  /* 0x000000aa009c7202 */ /* 0x000fe20000000f00 */
[C---:B------:R-:W-:Y:S04]  /*12200*/  HMMA.16816.F32 R120, R140.reuse, R158, R120 ;  /* 0x0000009e8c78723c */ /* 0x040fe80000001878 */
[----:B------:R-:W-:Y:S03]  /*12210*/  MOV R157, R169 ;  /* 0x000000a9009d7202 */ /* 0x000fe60000000f00 */
[----:B------:R-:W-:Y:S01]  /*12220*/  MOV R159, R168 ;  /* 0x000000a8009f7202 */ /* 0x000fe20000000f00 */
[C---:B-1----:R-:W-:Y:S01]  /*12230*/  HMMA.16816.F32 R124, R140.reuse, R148, R124 ;  /* 0x000000948c7c723c */ /* 0x042fe2000000187c */
[----:B------:R-:W1:Y:S07]  /*12240*/  LDSM.16.MT88.4 R168, [R220+0x2800] ;  /* 0x00280000dca8783b */ /* 0x000e6e0000004200 */
[----:B------:R-:W-:Y:S04]  /*12250*/  HMMA.16816.F32 R128, R140, R150, R128 ;  /* 0x000000968c80723c */ /* 0x000fe80000001880 */
[----:B--2---:R-:W-:Y:S01]  /*12260*/  FFMA.FTZ R0, R0, R138, R139 ;  /* 0x0000008a00007223 */ /* 0x004fe2000001008b */
[----:B------:R-:W-:Y:S02]  /*12270*/  F2FP.PACK_AB R138, R194, R195 ;  /* 0x000000c3c28a723e */ /* 0x000fe400000000ff */
[----:B------:R-:W-:Y:S07]  /*12280*/  F2FP.PACK_AB R139, R134, R135 ;  /* 0x00000087868b723e */ /* 0x000fee00000000ff */
[C---:B----4-:R-:W-:Y:S01]  /*12290*/  HMMA.16816.F32 R140, R136.reuse, R144, R4 ;  /* 0x00000090888c723c */ /* 0x050fe20000001804 */
[----:B------:R-:W2:Y:S07]  /*122a0*/  LDSM.16.MT88.4 R4, [R221+0x5800] ;  /* 0x00580000dd04783b */ /* 0x000eae0000004200 */
[C---:B------:R-:W-:Y:S07]  /*122b0*/  HMMA.16816.F32 R144, R136.reuse, R146, R8 ;  /* 0x000000928890723c */ /* 0x040fee0000001808 */
[----:B------:R-:W-:Y:S01]  /*122c0*/  MOV R8, R159 ;  /* 0x0000009f00087202 */ /* 0x000fe20000000f00 */
[C---:B---3--:R-:W-:Y:S01]  /*122d0*/  HMMA.16816.F32 R148, R136.reuse, R152, R12 ;  /* 0x000000988894723c */ /* 0x048fe2000000180c */
[----:B------:R-:W-:Y:S03]  /*122e0*/  LDSM.16.MT88.4 R12, [R217+0x8800] ;  /* 0x00880000d90c783b */ /* 0x000fe60000004200 */
[----:B------:R-:W-:Y:S02]  /*122f0*/  MOV R9, R156 ;  /* 0x0000009c00097202 */ /* 0x000fe40000000f00 */
[----:B------:R-:W-:Y:S02]  /*12300*/  MOV R10, R157 ;  /* 0x0000009d000a7202 */ /* 0x000fe40000000f00 */
[C---:B------:R-:W-:Y:S01]  /*12310*/  HMMA.16816.F32 R152, R136.reuse, R154, R16 ;  /* 0x0000009a8898723c */ /* 0x040fe20000001810 */
[----:B------:R-:W-:Y:S03]  /*12320*/  LDSM.16.MT88.4 R16, [R218+0x8800] ;  /* 0x00880000da10783b */ /* 0x000fe60000004200 */
[----:B------:R-:W-:Y:S04]  /*12330*/  MOV R11, R167 ;  /* 0x000000a7000b7202 */ /* 0x000fe80000000f00 */
[C---:B------:R-:W-:Y:S07]  /*12340*/  HMMA.16816.F32 R156, R136.reuse, R160, R20 ;  /* 0x000000a0889c723c */ /* 0x040fee0000001814 */
[----:B------:R-:W-:Y:S01]  /*12350*/  MOV R21, R166 ;  /* 0x000000a600157202 */ /* 0x000fe20000000f00 */
[C---:B------:R-:W-:Y:S01]  /*12360*/  HMMA.16816.F32 R160, R136.reuse, R162, R24 ;  /* 0x000000a288a0723c */ /* 0x040fe20000001818 */
[----:B------:R-:W-:Y:S03]  /*12370*/  LDSM.16.MT88.4 R24, [R220+0x8800] ;  /* 0x00880000dc18783b */ /* 0x000fe60000004200 */
[----:B------:R-:W-:Y:S02]  /*12380*/  MOV R22, R165 ;  /* 0x000000a500167202 */ /* 0x000fe40000000f00 */
[----:B------:R-:W-:Y:S02]  /*12390*/  MOV R23, R164 ;  /* 0x000000a400177202 */ /* 0x000fe40000000f00 */
        /* <DEDUP_REMOVED lines=10> */
[----:B------:R-:W-:Y:S02]  /*12440*/  MOV R28, R10 ;  /* 0x0000000a001c7202 */ /* 0x000fe40000000f00 */
[----:B------:R-:W-:Y:S02]  /*12450*/  MOV R35, R11 ;  /* 0x0000000b00237202 */ /* 0x000fe40000000f00 */
[----:B------:R-:W1:Y:S01]  /*12460*/  LDSM.16.MT88.4 R8, [R220+0x5800] ;  /* 0x00580000dc08783b */ /* 0x000e620000004200 */
[C---:B------:R-:W-:Y:S04]  /*12470*/  HMMA.16816.F32 R176, R136.reuse, R178, R40 ;  /* 0x000000b288b0723c */ /* 0x040fe80000001828 */
[----:B------:R-:W-:Y:S02]  /*12480*/  MOV R39, R183 ;  /* 0x000000b700277202 */ /* 0x000fe40000000f00 */
[----:B------:R-:W-:Y:S02]  /*12490*/  MOV R36, R21 ;  /* 0x0000001500247202 */ /* 0x000fe40000000f00 */
[----:B------:R-:W-:Y:S04]  /*124a0*/  MOV R41, R182 ;  /* 0x000000b600297202 */ /* 0x000fe80000000f00 */
[----:B------:R-:W-:Y:S01]  /*124b0*/  MOV R42, R181 ;  /* 0x000000b5002a7202 */ /* 0x000fe20000000f00 */
[----:B------:R-:W-:Y:S01]  /*124c0*/  FADD.FTZ R2, R41, R2 ;  /* 0x0000000229027221 */ /* 0x000fe20000010000 */
[----:B------:R-:W-:Y:S02]  /*124d0*/  MOV R43, R180 ;  /* 0x000000b4002b7202 */ /* 0x000fe40000000f00 */
[C---:B------:R-:W-:Y:S03]  /*124e0*/  HMMA.16816.F32 R180, R136.reuse, R184, R44 ;  /* 0x000000b888b4723c */ /* 0x040fe6000000182c */
[----:B------:R-:W-:Y:S01]  /*124f0*/  MOV R37, R22 ;  /* 0x0000001600257202 */ /* 0x000fe20000000f00 */
[----:B------:R-:W-:Y:S01]  /*12500*/  FADD.FTZ R2, R43, R2 ;  /* 0x000000022b027221 */ /* 0x000fe20000010000 */
[----:B------:R-:W-:Y:S01]  /*12510*/  MOV R38, R23 ;  /* 0x0000001700267202 */ /* 0x000fe20000000f00 */
[----:B------:R-:W-:Y:S01]  /*12520*/  FADD.FTZ R0, R42, R0 ;  /* 0x000000002a007221 */ /* 0x000fe20000010000 */
[----:B------:R-:W3:Y:S01]  /*12530*/  LDSM.16.MT88.4 R20, [R221+0x8800] ;  /* 0x00880000dd14783b */ /* 0x000ee20000004200 */
[C---:B------:R-:W-:Y:S04]  /*12540*/  HMMA.16816.F32 R184, R136.reuse, R186, R48 ;  /* 0x000000ba88b8723c */ /* 0x040fe80000001830 */
[----:B------:R-:W-:Y:S02]  /*12550*/  FADD.FTZ R2, R37, R2 ;  /* 0x0000000225027221 */ /* 0x000fe40000010000 */
[----:B------:R-:W-:Y:S02]  /*12560*/  FADD.FTZ R0, R36, R0 ;  /* 0x0000000024007221 */ /* 0x000fe40000010000 */
[C---:B--2---:R-:W-:Y:S04]  /*12570*/  HMMA.16816.F32 R52, R136.reuse, R4, R52 ;  /* 0x000000048834723c */ /* 0x044fe80000001834 */
[----:B------:R-:W-:Y:S02]  /*12580*/  FADD.FTZ R2, R39, R2 ;  /* 0x0000000227027221 */ /* 0x000fe40000010000 */
[----:B------:R-:W-:Y:S02]  /*12590*/  FADD.FTZ R0, R38, R0 ;  /* 0x0000000026007221 */ /* 0x000fe40000010000 */
[C---:B------:R-:W-:Y:S01]  /*125a0*/  HMMA.16816.F32 R56, R136.reuse, R6, R56 ;  /* 0x000000068838723c */ /* 0x040fe20000001838 */
[----:B------:R-:W2:Y:S03]  /*125b0*/  LDSM.16.MT88.4 R4, [R217+0xb800] ;  /* 0x00b80000d904783b */ /* 0x000ea60000004200 */
        /* <DEDUP_REMOVED lines=54> */
[C---:B--2---:R-:W-:Y:S03]  /*12920*/  HMMA.16816.F32 R124, R136.reuse, R4, R124 ;  /* 0x00000004887c723c */ /* 0x044fe6000000187c */
[----:B------:R-:W-:Y:S02]  /*12930*/  FADD.FTZ R3, R188, R3 ;  /* 0x00000003bc037221 */ /* 0x000fe40000010000 */
[----:B------:R-:W-:Y:S02]  /*12940*/  FADD.FTZ R2, R194, R2 ;  /* 0x00000002c2027221 */ /* 0x000fe40000010000 */
[----:B------:R-:W-:Y:S01]  /*12950*/  FADD.FTZ R0, R135, R3 ;  /* 0x0000000387007221 */ /* 0x000fe20000010000 */
[----:B------:R-:W-:Y:S02]  /*12960*/  HMMA.16816.F32 R128, R136, R6, R128 ;  /* 0x000000068880723c */ /* 0x000fe40000001880 */
[----:B------:R1:W-:Y:S02]  /*12970*/  STL [R1+0x10], R2 ;  /* 0x0000100201007387 */ /* 0x0003e40000100800 */
[----:B------:R-:W-:Y:S01]  /*12980*/  FADD.FTZ R0, R134, R0 ;  /* 0x0000000086007221 */ /* 0x000fe20000010000 */
[----:B------:R-:W-:Y:S02]  /*12990*/  MOV R135, R132 ;  /* 0x0000008400877202 */ /* 0x000fe40000000f00 */
[----:B------:R-:W-:Y:S02]  /*129a0*/  MOV R134, R133 ;  /* 0x0000008500867202 */ /* 0x000fe40000000f00 */
[----:B------:R1:W-:Y:S01]  /*129b0*/  STL [R1+0x14], R0 ;  /* 0x0000140001007387 */ /* 0x0003e20000100800 */
[----:B------:R-:W-:-:S05]  /*129c0*/  @P0 BRA `(.L_x_2169) ;  /* 0xffffb11000000947 */ /* 0x000fca000383ffff */
.L_x_2168:
[----:B------:R-:W-:Y:S02]  /*129d0*/  MOV R7, 0x1f ;  /* 0x0000001f00077802 */ /* 0x000fe40000000f00 */
[----:B------:R-:W-:Y:S01]  /*129e0*/  MOV R6, 0xffffffff ;  /* 0xffffffff00067802 */ /* 0x000fe20000000f00 */
[----:B------:R-:W-:Y:S06]  /*129f0*/  BRA.DIV ~URZ, `(.L_x_2170) ;  /* 0x00002e127f007947 */ /* 0x000fec000b800000 */
[----:B-1----:R-:W2:Y:S04]  /*12a00*/  LDL R2, [R1+0x10] ;  /* 0x0000100001027983 */ /* 0x002ea80000100800 */
[----:B--2---:R1:W2:Y:S02]  /*12a10*/  SHFL.BFLY PT, R0, R2, 0x2, 0x1f ;  /* 0x0c401f0002007f89 */ /* 0x0042a400000e0000 */
.L_x_2190:
        /* <DEDUP_REMOVED lines=9> */
.L_x_2191:
        /* <DEDUP_REMOVED lines=149> */
.L_x_2151:
[----:B--2---:R-:W2:Y:S04]  /*13400*/  LDL.LU R2, [R1+0xc] ;  /* 0x00000c0001027983 */ /* 0x004ea80000300800 */
[----:B------:R-:W3:Y:S04]  /*13410*/  S2R R6, SR_TID.X ;  /* 0x0000000000067919 */ /* 0x000ee80000002100 */
[----:B------:R4:W5:Y:S01]  /*13420*/  LDL R7, [R1+0x54] ;  /* 0x0000540001077983 */ /* 0x0009620000100800 */
[----:B------:R-:W-:Y:S01]  /*13430*/  BSSY B0, `(.L_x_2172) ;  /* 0x0000014000007945 */ /* 0x000fe20003800000 */
[----:B---3--:R-:W-:-:S02]  /*13440*/  LOP3.LUT P0, RZ, R6, 0xff, RZ, 0xc0, !PT ;  /* 0x000000ff06ff7812 */ /* 0x008fc4000780c0ff */
[----:B--2---:R-:W-:-:S11]  /*13450*/  LOP3.LUT R2, R2, 0xfffffffd, RZ, 0xc0, !PT ;  /* 0xfffffffd02027812 */ /* 0x004fd600078ec0ff */
[----:B------:R-:W-:-:S05]  /*13460*/  @P0 LOP3.LUT R2, R2, 0x2, RZ, 0xfc, !PT ;  /* 0x0000000202020812 */ /* 0x000fca00078efcff */
[----:B------:R4:W-:Y:S01]  /*13470*/  STL [R1+0xc], R2 ;  /* 0x00000c0201007387 */ /* 0x0009e20000100800 */
[----:B------:R-:W-:Y:S05]  /*13480*/  @P0 BRA `(.L_x_2173) ;  /* 0x000000e000000947 */ /* 0x000fea0003800000 */
[----:B------:R-:W2:Y:S01]  /*13490*/  S2R R4, SR_LANEID ;  /* 0x0000000000047919 */ /* 0x000ea20000000000 */
[----:B------:R-:W-:Y:S01]  /*134a0*/  VOTEU.ANY UR4, UPT, PT ;  /* 0x0000000000047886 */ /* 0x000fe200038e0100 */
[----:B------:R-:W-:Y:S01]  /*134b0*/  IMAD.MOV.U32 R5, RZ, RZ, c[0x0][0x584] ;  /* 0x00016100ff057624 */ /* 0x000fe200078e00ff */
[----:B------:R-:W2:Y:S08]  /*134c0*/  FLO.U32 R3, UR4 ;  /* 0x0000000400037d00 */ /* 0x000eb000080e0000 */
[----:B----4-:R-:W3:Y:S01]  /*134d0*/  POPC R2, UR4 ;  /* 0x0000000400027d09 */ /* 0x010ee20008000000 */
        /* <DEDUP_REMOVED lines=9> */
.L_x_2173:
[----:B------:R-:W-:Y:S05]  /*13570*/  BSYNC B0 ;  /* 0x0000000000007941 */ /* 0x000fea0003800000 */
.L_x_2172:
[----:B------:R-:W-:Y:S01]  /*13580*/  PRMT R0, R0, 0x9910, RZ ;  /* 0x0000991000007816 */ /* 0x000fe200000000ff */
[----:B------:R-:W-:Y:S01]  /*13590*/  BSSY B1, `(.L_x_2174) ;  /* 0x00001db000017945 */ /* 0x000fe20003800000 */
[----:B-----5:R-:W-:Y:S02]  /*135a0*/  IMAD.MOV.U32 R69, RZ, RZ, R7 ;  /* 0x000000ffff457224 */ /* 0x020fe400078e0007 */
[----:B------:R-:W-:-:S13]  /*135b0*/  ISETP.NE.AND P0, PT, R0, RZ, PT ;  /* 0x000000ff0000720c */ /* 0x000fda0003f05270 */
[----:B------:R-:W-:Y:S05]  /*135c0*/  @!P0 BRA `(.L_x_2175) ;  /* 0x00001ab000008947 */ /* 0x000fea0003800000 */
[----:B------:R-:W-:Y:S01]  /*135d0*/  WARPSYNC 0xffffffff ;  /* 0xffffffff00007948 */ /* 0x000fe20003800000 */
[----:B------:R-:W-:Y:S06]  /*135e0*/  BAR.SYNC.DEFER_BLOCKING 0x1, 0x100 ;  /* 0x0044000000007b1d */ /* 0x000fec0000010000 */
[----:B------:R-:W-:Y:S05]  /*135f0*/  BRA.CONV ~URZ, `(.L_x_2176) ;  /* 0x000000737f007947 */ /* 0x000fea000b800000 */
[----:B-1----:R-:W-:Y:S01]  /*13600*/  SHF.R.S32.HI R12, RZ, 0x1f, R6 ;  /* 0x0000001fff0c7819 */ /* 0x002fe20000011406 */
[----:B------:R-:W-:Y:S01]  /*13610*/  IMAD.MOV.U32 R9, RZ, RZ, RZ ;  /* 0x000000ffff097224 */ /* 0x000fe200078e00ff */
[----:B----4-:R-:W-:Y:S01]  /*13620*/  MOV R2, 0x13670 ;  /* 0x0001367000027802 */ /* 0x010fe20000000f00 */
[----:B------:R-:W-:Y:S01]  /*13630*/  IMAD.MOV.U32 R3, RZ, RZ, 0x1f ;  /* 0x0000001fff037424 */ /* 0x000fe200078e00ff */
[----:B------:R-:W-:-:S04]  /*13640*/  LEA.HI R12, R12, R6, RZ, 0x7 ;  /* 0x000000060c0c7211 */ /* 0x000fc800078f38ff */
[----:B------:R-:W-:Y:S02]  /*13650*/  SHF.R.S32.HI R12, RZ, 0x7, R12 ;  /* 0x00000007ff0c7819 */ /* 0x000fe4000001140c */
[----:B--2---:R-:W-:Y:S05]  /*13660*/  CALL.REL.NOINC `($__internal_43_$__cuda_sm70_shflsync_idx_p) ;  /* 0x000023d000007944 */ /* 0x004fea0003c00000 */
.L_x_2176:
[----:B------:R-:W3:Y:S04]  /*13670*/  LDL R8, [R1+0x74] ;  /* 0x0000740001087983 */ /* 0x000ee80000100800 */
[----:B--2---:R-:W2:Y:S04]  /*13680*/  LDL.LU R5, [R1+0x3c] ;  /* 0x00003c0001057983 */ /* 0x004ea80000300800 */
[----:B-1--4-:R-:W4:Y:S04]  /*13690*/  LDL.LU R11, [R1+0x48] ;  /* 0x00004800010b7983 */ /* 0x012f280000300800 */
[----:B------:R-:W3:Y:S04]  /*136a0*/  LDL.LU R17, [R1+0x4c] ;  /* 0x00004c0001117983 */ /* 0x000ee80000300800 */
        /* <DEDUP_REMOVED lines=14> */
[----:B--2---:R-:W-:Y:S01]  /*13790*/  SHF.R.S32.HI R0, RZ, 0x1f, R5 ;  /* 0x0000001fff007819 */ /* 0x004fe20000011405 */
[----:B------:R-:W-:-:S04]  /*137a0*/  IMAD.WIDE.U32 R6, R5, c[0x0][0x4d0], RZ ;  /* 0x0001340005067a25 */ /* 0x000fc800078e00ff */
[C---:B------:R-:W-:Y:S02]  /*137b0*/  IMAD R2, R0.reuse, c[0x0][0x4d0], RZ ;  /* 0x0001340000027a24 */ /* 0x040fe400078e02ff */
[----:B------:R-:W-:Y:S02]  /*137c0*/  IMAD R4, R0, c[0x0][0x438], RZ ;  /* 0x00010e0000047a24 */ /* 0x000fe400078e02ff */
[----:B------:R-:W-:Y:S01]  /*137d0*/  IMAD R3, R5, c[0x0][0x4d4], R2 ;  /* 0x0001350005037a24 */ /* 0x000fe200078e0202 */
[----:B----4-:R-:W-:Y:S01]  /*137e0*/  SHF.R.S32.HI R2, RZ, 0x1f, R11 ;  /* 0x0000001fff027819 */ /* 0x010fe2000001140b */
        /* <DEDUP_REMOVED lines=50> */
[----:B------:R-:W-:Y:S02]  /*13b10*/  IMAD.IADD R17, R20, 0x1, -R17 ;  /* 0x0000000114117824 */ /* 0x000fe400078e0a11 */
[----:B------:R-:W-:Y:S01]  /*13b20*/  IMAD.IADD R3, R3, 0x1, R0 ;  /* 0x0000000103037824 */ /* 0x000fe200078e0200 */
[----:B------:R-:W-:Y:S01]  /*13b30*/  SHFL.IDX PT, R4, R10, 0x1, 0x1c1f ;  /* 0x003c1f000a047f89 */ /* 0x000fe200000e0000 */
[----:B------:R-:W-:-:S03]  /*13b40*/  IMAD.IADD R0, R18, 0x1, R19 ;  /* 0x0000000112007824 */ /* 0x000fc600078e0213 */
[----:B------:R2:W3:Y:S01]  /*13b50*/  SHFL.IDX PT, R5, R6, 0x1, 0x1c1f ;  /* 0x003c1f0006057f89 */ /* 0x0004e200000e0000 */
[----:B------:R-:W-:Y:S01]  /*13b60*/  LOP3.LUT P0, RZ, R17, 0x3, RZ, 0xc0, !PT ;  /* 0x0000000311ff7812 */ /* 0x000fe2000780c0ff */
[----:B------:R-:W-:-:S03]  /*13b70*/  IMAD.WIDE.U32 R2, R7, c[0x0][0x428], R2 ;  /* 0x00010a0007027a25 */ /* 0x000fc600078e0002 */
[----:B------:R-:W-:Y:S02]  /*13b80*/  ISETP.GE.OR P3, PT, R0, UR4, P0 ;  /* 0x0000000400007c0c */ /* 0x000fe40008766670 */
[----:B------:R-:W-:Y:S02]  /*13b90*/  LEA R43, P1, R2, c[0x0][0x400], 0x2 ;  /* 0x00010000022b7a11 */ /* 0x000fe400078210ff */
[----:B--2---:R-:W-:-:S05]  /*13ba0*/  SHF.R.S32.HI R6, RZ, 0x1f, R7 ;  /* 0x0000001fff067819 */ /* 0x004fca0000011407 */
[----:B------:R-:W-:Y:S01]  /*13bb0*/  IMAD R10, R6, c[0x0][0x428], RZ ;  /* 0x00010a00060a7a24 */ /* 0x000fe200078e02ff */
[----:B------:R-:W-:-:S03]  /*13bc0*/  IADD3 R6, R0, 0x8, RZ ;  /* 0x0000000800067810 */ /* 0x000fc60007ffe0ff */
[----:B------:R-:W-:Y:S01]  /*13bd0*/  IMAD R10, R7, c[0x0][0x42c], R10 ;  /* 0x00010b00070a7a24 */ /* 0x000fe200078e020a */
[----:B------:R-:W-:Y:S02]  /*13be0*/  ISETP.GE.OR P2, PT, R6, UR4, P0 ;  /* 0x0000000406007c0c */ /* 0x000fe40008746670 */
[----:B------:R-:W-:Y:S01]  /*13bf0*/  ISETP.GE.AND P0, PT, R0, UR4, PT ;  /* 0x0000000400007c0c */ /* 0x000fe2000bf06270 */
[----:B------:R-:W-:Y:S01]  /*13c00*/  IMAD.IADD R3, R3, 0x1, R10 ;  /* 0x0000000103037824 */ /* 0x000fe200078e020a */
[----:B-1----:R1:W-:Y:S01]  /*13c10*/  @!P3 ST.E [R8.64], R16 ;  /* 0x000000100800b985 */ /* 0x0023e2000c101906 */
[----:B------:R-:W-:-:S03]  /*13c20*/  ISETP.GE.AND P6, PT, R6, UR4, PT ;  /* 0x0000000406007c0c */ /* 0x000fc6000bfc6270 */
[----:B------:R-:W-:Y:S02]  /*13c30*/  LEA.HI.X R29, R2, c[0x0][0x404], R3, 0x2, P1 ;  /* 0x00010100021d7a11 */ /* 0x000fe400008f1403 */
[C---:B------:R-:W-:Y:S01]  /*13c40*/  IADD3 R28, R200.reuse, 0x8, RZ ;  /* 0x00000008c81c7810 */ /* 0x040fe20007ffe0ff */
[----:B------:R-:W2:Y:S01]  /*13c50*/  SHFL.IDX PT, R2, R43, RZ, 0x1c1f ;  /* 0x001c1fff2b027589 */ /* 0x000ea200000e0000 */
[C---:B------:R-:W-:Y:S02]  /*13c60*/  IADD3 R27, R200.reuse, 0x10, RZ ;  /* 0x00000010c81b7810 */ /* 0x040fe40007ffe0ff */
[C---:B------:R-:W-:Y:S01]  /*13c70*/  IADD3 R26, R200.reuse, 0x18, RZ ;  /* 0x00000018c81a7810 */ /* 0x040fe20007ffe0ff */
[----:B---3--:R3:W-:Y:S01]  /*13c80*/  @!P2 ST.E [R4.64], R15 ;  /* 0x0000000f0400a985 */ /* 0x0087e2000c101906 */
[C---:B------:R-:W-:Y:S02]  /*13c90*/  IADD3 R25, R200.reuse, 0x20, RZ ;  /* 0x00000020c8197810 */ /* 0x040fe40007ffe0ff */
[C---:B------:R-:W-:Y:S01]  /*13ca0*/  IADD3 R24, R200.reuse, 0x28, RZ ;  /* 0x00000028c8187810 */ /* 0x040fe20007ffe0ff */
[----:B------:R4:W2:Y:S01]  /*13cb0*/  SHFL.IDX PT, R3, R29, RZ, 0x1c1f ;  /* 0x001c1fff1d037589 */ /* 0x0008a200000e0000 */
[----:B------:R-:W-:-:S02]  /*13cc0*/  IADD3 R23, R200, 0x30, RZ ;  /* 0x00000030c8177810 */ /* 0x000fc40007ffe0ff */
[C---:B------:R-:W-:Y:S02]  /*13cd0*/  IADD3 R22, R200.reuse, 0x38, RZ ;  /* 0x00000038c8167810 */ /* 0x040fe40007ffe0ff */
[C---:B------:R-:W-:Y:S02]  /*13ce0*/  IADD3 R21, R200.reuse, 0x40, RZ ;  /* 0x00000040c8157810 */ /* 0x040fe40007ffe0ff */
[C---:B------:R-:W-:Y:S02]  /*13cf0*/  IADD3 R20, R200.reuse, 0x48, RZ ;  /* 0x00000048c8147810 */ /* 0x040fe40007ffe0ff */
[C---:B------:R-:W-:Y:S02]  /*13d00*/  IADD3 R19, R200.reuse, 0x58, RZ ;  /* 0x00000058c8137810 */ /* 0x040fe40007ffe0ff */
[C---:B------:R-:W-:Y:S02]  /*13d10*/  IADD3 R18, R200.reuse, 0x60, RZ ;  /* 0x00000060c8127810 */ /* 0x040fe40007ffe0ff */
[----:B------:R-:W-:-:S02]  /*13d20*/  IADD3 R17, R200, 0x68, RZ ;  /* 0x00000068c8117810 */ /* 0x000fc40007ffe0ff */
[C---:B-1----:R-:W-:Y:S02]  /*13d30*/  IADD3 R16, R200.reuse, 0x70, RZ ;  /* 0x00000070c8107810 */ /* 0x042fe40007ffe0ff */
[C---:B------:R-:W-:Y:S02]  /*13d40*/  IADD3 R14, R200.reuse, 0x80, RZ ;  /* 0x00000080c80e7810 */ /* 0x040fe40007ffe0ff */
[C---:B------:R-:W-:Y:S02]  /*13d50*/  IADD3 R13, R200.reuse, 0x88, RZ ;  /* 0x00000088c80d7810 */ /* 0x040fe40007ffe0ff */
[C---:B------:R-:W-:Y:S02]  /*13d60*/  IADD3 R0, R200.reuse, 0x90, RZ ;  /* 0x00000090c8007810 */ /* 0x040fe40007ffe0ff */
[C---:B---3--:R-:W-:Y:S02]  /*13d70*/  IADD3 R4, R200.reuse, 0x50, RZ ;  /* 0x00000050c8047810 */ /* 0x048fe40007ffe0ff */
        /* <DEDUP_REMOVED lines=11> */
[----:B------:R-:W-:Y:S02]  /*13e30*/  IADD3 R38, R200, 0xe8, RZ ;  /* 0x000000e8c8267810 */ /* 0x000fe40007ffe0ff */
        /* <DEDUP_REMOVED lines=28> */
[----:B------:R-:W-:Y:S01]  /*14000*/  SHF.R.S32.HI R68, RZ, 0x1f, R38 ;  /* 0x0000001fff447819 */ /* 0x000fe20000011426 */
[----:B------:R-:W-:Y:S05]  /*14010*/  @P0 BRA `(.L_x_2178) ;  /* 0x000007f000000947 */ /* 0x000fea0003800000 */
[----:B--2-4-:R-:W-:Y:S02]  /*14020*/  ISETP.GE.AND P0, PT, R200, c[0x0][0x3c8], PT ;  /* 0x0000f200c8007a0c */ /* 0x014fe40003f06270 */
[----:B------:R-:W-:Y:S02]  /*14030*/  ISETP.GE.AND P1, PT, R28, c[0x0][0x3c8], PT ;  /* 0x0000f2001c007a0c */ /* 0x000fe40003f26270 */
[----:B------:R-:W-:-:S02]  /*14040*/  ISETP.GE.AND P2, PT, R27, c[0x0][0x3c8], PT ;  /* 0x0000f2001b007a0c */ /* 0x000fc40003f46270 */
[----:B------:R-:W-:Y:S02]  /*14050*/  ISETP.GE.AND P3, PT, R23, c[0x0][0x3c8], PT ;  /* 0x0000f20017007a0c */ /* 0x000fe40003f66270 */
[----:B------:R-:W-:Y:S02]  /*14060*/  ISETP.GE.AND P4, PT, R4, c[0x0][0x3c8], PT ;  /* 0x0000f20004007a0c */ /* 0x000fe40003f86270 */
[----:B------:R-:W-:-:S03]  /*14070*/  ISETP.GE.AND P5, PT, R19, c[0x0][0x3c8], PT ;  /* 0x0000f20013007a0c */ /* 0x000fc60003fa6270 */
[----:B------:R-:W-:-:S05]  /*14080*/  @!P0 IMAD.WIDE R30, R200, 0x4, R2 ;  /* 0x00000004c81e8825 */ /* 0x000fca00078e0202 */
[----:B------:R1:W-:Y:S02]  /*14090*/  @!P0 ST.E.64 [R30.64], R140 ;  /* 0x0000008c1e008985 */ /* 0x0003e4000c101b06 */
[----:B-1----:R-:W-:-:S04]  /*140a0*/  @!P1 LEA R30, P0, R28, R2, 0x2 ;  /* 0x000000021c1e9211 */ /* 0x002fc800078010ff */
[----:B------:R-:W-:-:S05]  /*140b0*/  @!P1 LEA.HI.X R31, R28, R3, R40, 0x2, P0 ;  /* 0x000000031c1f9211 */ /* 0x000fca00000f1428 */
[----:B------:R1:W-:Y:S01]  /*140c0*/  @!P1 ST.E.64 [R30.64], R144 ;  /* 0x000000901e009985 */ /* 0x0003e2000c101b06 */
[----:B------:R-:W-:Y:S02]  /*140d0*/  ISETP.GE.AND P1, PT, R26, c[0x0][0x3c8], PT ;  /* 0x0000f2001a007a0c */ /* 0x000fe40003f26270 */
        /* <DEDUP_REMOVED lines=91> */
[----:B-1----:R-:W-:-:S04]  /*14690*/  @!P3 LEA R30, P0, R6, R2, 0x2 ;  /* 0x00000002061eb211 */ /* 0x002fc800078010ff */
[----:B------:R-:W-:Y:S02]  /*146a0*/  @!P3 LEA.HI.X R31, R6, R3, R65, 0x2, P0 ;  /* 0x00000003061fb211 */ /* 0x000fe400000f1441 */
[----:B--2---:R-:W-:-:S03]  /*146b0*/  @!P2 LEA R32, P1, R5, R2, 0x2 ;  /* 0x000000020520a211 */ /* 0x004fc600078210ff */
[----:B------:R1:W-:Y:S01]  /*146c0*/  @!P3 ST.E.64 [R30.64], R104 ;  /* 0x000000681e00b985 */ /* 0x0003e2000c101b06 */
[----:B------:R-:W-:Y:S02]  /*146d0*/  ISETP.GE.AND P3, PT, R38, c[0x0][0x3c8], PT ;  /* 0x0000f20026007a0c */ /* 0x000fe40003f66270 */
[----:B------:R-:W-:Y:S02]  /*146e0*/  @!P2 LEA.HI.X R33, R5, R3, R64, 0x2, P1 ;  /* 0x000000030521a211 */ /* 0x000fe400008f1440 */
[----:B-----5:R-:W-:-:S03]  /*146f0*/  ISETP.GE.AND P1, PT, R132, c[0x0][0x3c8], PT ;  /* 0x0000f20084007a0c */ /* 0x020fc60003f26270 */
        /* <DEDUP_REMOVED lines=17> */
.L_x_2178:
[----:B--2-4-:R-:W-:Y:S05]  /*14810*/  BSYNC B0 ;  /* 0x0000000000007941 */ /* 0x014fea0003800000 */
.L_x_2177:
[----:B------:R1:W2:Y:S04]  /*14820*/  SHFL.IDX PT, R3, R29, 0x1, 0x1c1f ;  /* 0x003c1f001d037f89 */ /* 0x0002a800000e0000 */
[----:B------:R1:W3:Y:S01]  /*14830*/  SHFL.IDX PT, R2, R43, 0x1, 0x1c1f ;  /* 0x003c1f002b027f89 */ /* 0x0002e200000e0000 */
[----:B------:R-:W-:Y:S05]  /*14840*/  @P6 BRA `(.L_x_2179) ;  /* 0x00000af000006947 */ /* 0x000fea0003800000 */
[----:B------:R-:W-:Y:S02]  /*14850*/  ISETP.GE.AND P0, PT, R28, c[0x0][0x3c8], PT ;  /* 0x0000f2001c007a0c */ /* 0x000fe40003f06270 */
[----:B------:R-:W-:Y:S02]  /*14860*/  ISETP.GE.AND P4, PT, R27, c[0x0][0x3c8], PT ;  /* 0x0000f2001b007a0c */ /* 0x000fe40003f86270 */
[----:B------:R-:W-:Y:S02]  /*14870*/  ISETP.GE.AND P1, PT, R200, c[0x0][0x3c8], PT ;  /* 0x0000f200c8007a0c */ /* 0x000fe40003f26270 */
[----:B------:R-:W-:-:S02]  /*14880*/  ISETP.GE.AND P5, PT, R25, c[0x0][0x3c8], PT ;  /* 0x0000f20019007a0c */ /* 0x000fc40003fa6270 */
[----:B------:R-:W-:-:S05]  /*14890*/  ISETP.GE.AND P6, PT, R26, c[0x0][0x3c8], PT ;  /* 0x0000f2001a007a0c */ /* 0x000fca0003fc6270 */
[CC--:B---3--:R-:W-:Y:S02]  /*148a0*/  @!P0 LEA R30, P3, R28.reuse, R2.reuse, 0x2 ;  /* 0x000000021c1e8211 */ /* 0x0c8fe400078610ff */
[C---:B------:R-:W-:Y:S02]  /*148b0*/  @!P4 LEA R36, P2, R27.reuse, R2, 0x2 ;  /* 0x000000021b24c211 */ /* 0x040fe400078410ff */
[-C--:B--2---:R-:W-:Y:S01]  /*148c0*/  @!P0 LEA.HI.X R31, R28, R3.reuse, R40, 0x2, P3 ;  /* 0x000000031c1f8211 */ /* 0x084fe200018f1428 */
[----:B------:R-:W-:Y:S01]  /*148d0*/  @!P1 IMAD.WIDE R32, R200, 0x4, R2 ;  /* 0x00000004c8209825 */ /* 0x000fe200078e0202 */
[----:B------:R-:W-:Y:S02]  /*148e0*/  ISETP.GE.AND P3, PT, R24, c[0x0][0x3c8], PT ;  /* 0x0000f20018007a0c */ /* 0x000fe40003f66270 */
[----:B------:R-:W-:Y:S02]  /*148f0*/  @!P4 LEA.HI.X R37, R27, R3, R39, 0x2, P2 ;  /* 0x000000031b25c211 */ /* 0x000fe400010f1427 */
[----:B------:R-:W-:Y:S01]  /*14900*/  ISETP.GE.AND P2, PT, R23, c[0x0][0x3c8], PT ;  /* 0x0000f20017007a0c */ /* 0x000fe20003f46270 */
[----:B------:R2:W-:Y:S04]  /*14910*/  @!P1 ST.E.64 [R32.64], R192 ;  /* 0x000000c020009985 */ /* 0x0005e8000c101b06 */
[----:B------:R3:W-:Y:S04]  /*14920*/  @!P0 ST.E.64 [R30.64], R146 ;  /* 0x000000921e008985 */ /* 0x0007e8000c101b06 */
[----:B------:R-:W-:Y:S01]  /*14930*/  @!P4 ST.E.64 [R36.64], R196 ;  /* 0x000000c42400c985 */ /* 0x000fe2000c101b06 */
[----:B------:R-:W-:-:S02]  /*14940*/  ISETP.GE.AND P4, PT, R18, c[0x0][0x3c8], PT ;  /* 0x0000f20012007a0c */ /* 0x000fc40003f86270 */
[CC--:B--2---:R-:W-:Y:S02]  /*14950*/  @!P6 LEA R32, P1, R26.reuse, R2.reuse, 0x2 ;  /* 0x000000021a20e211 */ /* 0x0c4fe400078210ff */
[CC--:B---3--:R-:W-:Y:S02]  /*14960*/  @!P5 LEA R30, P0, R25.reuse, R2.reuse, 0x2 ;  /* 0x00000002191ed211 */ /* 0x0c8fe400078010ff */
[-C--:B------:R-:W-:Y:S02]  /*14970*/  @!P6 LEA.HI.X R33, R26, R3.reuse, R41, 0x2, P1 ;  /* 0x000000031a21e211 */ /* 0x080fe400008f1429 */
[----:B------:R-:W-:Y:S02]  /*14980*/  @!P5 LEA.HI.X R31, R25, R3, R42, 0x2, P0 ;  /* 0x00000003191fd211 */ /* 0x000fe400000f142a */
[----:B------:R-:W-:Y:S01]  /*14990*/  @!P3 LEA R28, P0, R24, R2, 0x2 ;  /* 0x00000002181cb211 */ /* 0x000fe200078010ff */
[----:B------:R-:W-:Y:S01]  /*149a0*/  @!P6 ST.E.64 [R32.64], R154 ;  /* 0x0000009a2000e985 */ /* 0x000fe2000c101b06 */
[----:B------:R-:W-:-:S02]  /*149b0*/  ISETP.GE.AND P1, PT, R22, c[0x0][0x3c8], PT ;  /* 0x0000f20016007a0c */ /* 0x000fc40003f26270 */
[-C--:B-1----:R-:W-:Y:S01]  /*149c0*/  @!P3 LEA.HI.X R29, R24, R3.reuse, R44, 0x2, P0 ;  /* 0x00000003181db211 */ /* 0x082fe200000f142c */
[----:B------:R-:W-:Y:S01]  /*149d0*/  @!P5 ST.E.64 [R30.64], R158 ;  /* 0x0000009e1e00d985 */ /* 0x000fe2000c101b06 */
[CC--:B------:R-:W-:Y:S02]  /*149e0*/  @!P2 LEA R26, P0, R23.reuse, R2.reuse, 0x2 ;  /* 0x00000002171aa211 */ /* 0x0c0fe400078010ff */
[----:B------:R-:W-:Y:S01]  /*149f0*/  ISETP.GE.AND P5, PT, R20, c[0x0][0x3c8], PT ;  /* 0x0000f20014007a0c */ /* 0x000fe20003fa6270 */
[----:B------:R1:W-:Y:S01]  /*14a00*/  @!P3 ST.E.64 [R28.64], R162 ;  /* 0x000000a21c00b985 */ /* 0x0003e2000c101b06 */
[----:B------:R-:W-:Y:S02]  /*14a10*/  @!P2 LEA.HI.X R27, R23, R3, R45, 0x2, P0 ;  /* 0x00000003171ba211 */ /* 0x000fe400000f142d */
[----:B------:R-:W-:Y:S02]  /*14a20*/  ISETP.GE.AND P0, PT, R21, c[0x0][0x3c8], PT ;  /* 0x0000f20015007a0c */ /* 0x000fe40003f06270 */
[----:B------:R-:W-:Y:S01]  /*14a30*/  ISETP.GE.AND P6, PT, R19, c[0x0][0x3c8], PT ;  /* 0x0000f20013007a0c */ /* 0x000fe20003fc6270 */
[----:B------:R2:W-:Y:S01]  /*14a40*/  @!P2 ST.E.64 [R26.64], R166 ;  /* 0x000000a61a00a985 */ /* 0x0005e2000c101b06 */
[----:B------:R-:W-:-:S04]  /*14a50*/  @!P1 LEA R24, P3, R22, R2, 0x2 ;  /* 0x0000000216189211 */ /* 0x000fc800078610ff */
[----:B------:R-:W-:-:S05]  /*14a60*/  @!P1 LEA.HI.X R25, R22, R3, R46, 0x2, P3 ;  /* 0x0000000316199211 */ /* 0x000fca00018f142e */
[C---:B------:R-:W-:Y:S01]  /*14a70*/  @!P0 LEA R22, P3, R21.reuse, R2, 0x2 ;  /* 0x0000000215168211 */ /* 0x040fe200078610ff */
[----:B------:R3:W-:Y:S03]  /*14a80*/  @!P1 ST.E.64 [R24.64], R170 ;  /* 0x000000aa18009985 */ /* 0x0007e6000c101b06 */
[----:B------:R-:W-:Y:S02]  /*14a90*/  @!P0 LEA.HI.X R23, R21, R3, R47, 0x2, P3 ;  /* 0x0000000315178211 */ /* 0x000fe400018f142f */
[----:B------:R-:W-:-:S03]  /*14aa0*/  ISETP.GE.AND P3, PT, R4, c[0x0][0x3c8], PT ;  /* 0x0000f20004007a0c */ /* 0x000fc60003f66270 */
[----:B------:R4:W-:Y:S10]  /*14ab0*/  @!P0 ST.E.64 [R22.64], R174 ;  /* 0x000000ae16008985 */ /* 0x0009f4000c101b06 */
[----:B-1----:R-:W-:-:S02]  /*14ac0*/  @!P3 LEA R28, P1, R4, R2, 0x2 ;  /* 0x00000002041cb211 */ /* 0x002fc400078210ff */
[-C--:B--2---:R-:W-:Y:S02]  /*14ad0*/  @!P5 LEA R26, P2, R20, R2.reuse, 0x2 ;  /* 0x00000002141ad211 */ /* 0x084fe400078410ff */
[-C--:B------:R-:W-:Y:S02]  /*14ae0*/  @!P3 LEA.HI.X R29, R4, R3.reuse, R48, 0x2, P1 ;  /* 0x00000003041db211 */ /* 0x080fe400008f1430 */
[----:B------:R-:W-:Y:S02]  /*14af0*/  ISETP.GE.AND P3, PT, R17, c[0x0][0x3c8], PT ;  /* 0x0000f20011007a0c */ /* 0x000fe40003f66270 */
[----:B------:R-:W-:Y:S02]  /*14b00*/  @!P5 LEA.HI.X R27, R20, R3, R49, 0x2, P2 ;  /* 0x00000003141bd211 */ /* 0x000fe400010f1431 */
[----:B------:R-:W-:Y:S02]  /*14b10*/  ISETP.GE.AND P1, PT, R4, c[0x0][0x3c8], PT ;  /* 0x0000f20004007a0c */ /* 0x000fe40003f26270 */
[----:B---3--:R-:W-:Y:S01]  /*14b20*/  @!P6 LEA R24, P0, R19, R2, 0x2 ;  /* 0x000000021318e211 */ /* 0x008fe200078010ff */
[----:B------:R-:W-:Y:S01]  /*14b30*/  @!P5 ST.E.64 [R26.64], R178 ;  /* 0x000000b21a00d985 */ /* 0x000fe2000c101b06 */
[----:B------:R-:W-:-:S02]  /*14b40*/  ISETP.GE.AND P2, PT, R16, c[0x0][0x3c8], PT ;  /* 0x0000f20010007a0c */ /* 0x000fc40003f46270 */
[----:B------:R-:W-:Y:S02]  /*14b50*/  @!P6 LEA.HI.X R25, R19, R3, R50, 0x2, P0 ;  /* 0x000000031319e211 */ /* 0x000fe400000f1432 */
[----:B------:R-:W-:Y:S02]  /*14b60*/  ISETP.GE.AND P5, PT, R11, c[0x0][0x3c8], PT ;  /* 0x0000f2000b007a0c */ /* 0x000fe40003fa6270 */
[----:B----4-:R-:W-:-:S03]  /*14b70*/  @!P4 LEA R22, P0, R18, R2, 0x2 ;  /* 0x000000021216c211 */ /* 0x010fc600078010ff */
[----:B------:R-:W-:Y:S01]  /*14b80*/  @!P1 ST.E.64 [R28.64], R182 ;  /* 0x000000b61c009985 */ /* 0x000fe2000c101b06 */
[-C--:B------:R-:W-:Y:S02]  /*14b90*/  @!P4 LEA.HI.X R23, R18, R3.reuse, R51, 0x2, P0 ;  /* 0x000000031217c211 */ /* 0x080fe400000f1433 */
[-C--:B------:R-:W-:Y:S01]  /*14ba0*/  @!P3 LEA R18, P0, R17, R2.reuse, 0x2 ;  /* 0x000000021112b211 */ /* 0x080fe200078010ff */
[----:B------:R-:W-:Y:S01]  /*14bb0*/  @!P6 ST.E.64 [R24.64], R186 ;  /* 0x000000ba1800e985 */ /* 0x000fe2000c101b06 */
[----:B------:R-:W-:Y:S02]  /*14bc0*/  ISETP.GE.AND P1, PT, R15, c[0x0][0x3c8], PT ;  /* 0x0000f2000f007a0c */ /* 0x000fe40003f26270 */
[-C--:B------:R-:W-:Y:S01]  /*14bd0*/  @!P3 LEA.HI.X R19, R17, R3.reuse, R52, 0x2, P0 ;  /* 0x000000031113b211 */ /* 0x080fe200000f1434 */
[----:B------:R-:W-:Y:S01]  /*14be0*/  @!P4 ST.E.64 [R22.64], R150 ;  /* 0x000000961600c985 */ /* 0x000fe2000c101b06 */
[C---:B------:R-:W-:Y:S02]  /*14bf0*/  @!P2 LEA R20, P0, R16.reuse, R2, 0x2 ;  /* 0x000000021014a211 */ /* 0x040fe400078010ff */
[----:B------:R-:W-:Y:S01]  /*14c00*/  ISETP.GE.AND P4, PT, R13, c[0x0][0x3c8], PT ;  /* 0x0000f2000d007a0c */ /* 0x000fe20003f86270 */
[----:B------:R1:W-:Y:S01]  /*14c10*/  @!P3 ST.E.64 [R18.64], R116 ;  /* 0x000000741200b985 */ /* 0x0003e2000c101b06 */
[----:B------:R-:W-:-:S02]  /*14c20*/  @!P2 LEA.HI.X R21, R16, R3, R53, 0x2, P0 ;  /* 0x000000031015a211 */ /* 0x000fc400000f1435 */
[----:B------:R-:W-:Y:S02]  /*14c30*/  ISETP.GE.AND P0, PT, R14, c[0x0][0x3c8], PT ;  /* 0x0000f2000e007a0c */ /* 0x000fe40003f06270 */
[----:B------:R-:W-:Y:S01]  /*14c40*/  ISETP.GE.AND P6, PT, R12, c[0x0][0x3c8], PT ;  /* 0x0000f2000c007a0c */ /* 0x000fe20003fc6270 */
[----:B------:R2:W-:Y:S01]  /*14c50*/  @!P2 ST.E.64 [R20.64], R120 ;  /* 0x000000781400a985 */ /* 0x0005e2000c101b06 */
[----:B-1----:R-:W-:-:S04]  /*14c60*/  @!P1 LEA R18, P3, R15, R2, 0x2 ;  /* 0x000000020f129211 */ /* 0x002fc800078610ff */
[----:B------:R-:W-:-:S05]  /*14c70*/  @!P1 LEA.HI.X R19, R15, R3, R54, 0x2, P3 ;  /* 0x000000030f139211 */ /* 0x000fca00018f1436 */
[CC--:B------:R-:W-:Y:S02]  /*14c80*/  @!P0 LEA R16, P3, R14.reuse, R2.reuse, 0x2 ;  /* 0x000000020e108211 */ /* 0x0c0fe400078610ff */
[C---:B--2---:R-:W-:Y:S01]  /*14c90*/  @!P4 LEA R20, P2, R13.reuse, R2, 0x2 ;  /* 0x000000020d14c211 */ /* 0x044fe200078410ff */
[----:B------:R1:W-:Y:S01]  /*14ca0*/  @!P1 ST.E.64 [R18.64], R142 ;  /* 0x0000008e12009985 */ /* 0x0003e2000c101b06 */
[-C--:B------:R-:W-:Y:S02]  /*14cb0*/  @!P0 LEA.HI.X R17, R14, R3.reuse, R55, 0x2, P3 ;  /* 0x000000030e118211 */ /* 0x080fe400018f1437 */
[----:B------:R-:W-:Y:S02]  /*14cc0*/  ISETP.GE.AND P3, PT, R0, c[0x0][0x3c8], PT ;  /* 0x0000f20000007a0c */ /* 0x000fe40003f66270 */
[----:B------:R-:W-:Y:S01]  /*14cd0*/  @!P4 LEA.HI.X R21, R13, R3, R57, 0x2, P2 ;  /* 0x000000030d15c211 */ /* 0x000fe200010f1439 */
[----:B------:R2:W-:Y:S01]  /*14ce0*/  @!P0 ST.E.64 [R16.64], R70 ;  /* 0x0000004610008985 */ /* 0x0005e2000c101b06 */
[----:B------:R-:W-:-:S03]  /*14cf0*/  ISETP.GE.AND P2, PT, R10, c[0x0][0x3c8], PT ;  /* 0x0000f2000a007a0c */ /* 0x000fc60003f46270 */
[----:B------:R-:W-:Y:S01]  /*14d00*/  @!P4 ST.E.64 [R20.64], R74 ;  /* 0x0000004a1400c985 */ /* 0x000fe2000c101b06 */
[----:B------:R-:W-:-:S05]  /*14d10*/  ISETP.GE.AND P4, PT, R7, c[0x0][0x3c8], PT ;  /* 0x0000f20007007a0c */ /* 0x000fca0003f86270 */
[----:B------:R-:W-:-:S04]  /*14d20*/  @!P3 LEA R22, P1, R0, R2, 0x2 ;  /* 0x000000020016b211 */ /* 0x000fc800078210ff */
[C---:B------:R-:W-:Y:S02]  /*14d30*/  @!P3 LEA.HI.X R23, R0.reuse, R3, R56, 0x2, P1 ;  /* 0x000000030017b211 */ /* 0x040fe400008f1438 */
[----:B------:R-:W-:Y:S02]  /*14d40*/  ISETP.GE.AND P1, PT, R0, c[0x0][0x3c8], PT ;  /* 0x0000f20000007a0c */ /* 0x000fe40003f26270 */
[----:B------:R-:W-:Y:S02]  /*14d50*/  ISETP.GE.AND P3, PT, R9, c[0x0][0x3c8], PT ;  /* 0x0000f20009007a0c */ /* 0x000fe40003f66270 */
[----:B-1----:R-:W-:-:S04]  /*14d60*/  @!P6 LEA R18, P0, R12, R2, 0x2 ;  /* 0x000000020c12e211 */ /* 0x002fc800078010ff */
[----:B------:R-:W-:Y:S02]  /*14d70*/  @!P6 LEA.HI.X R19, R12, R3, R58, 0x2, P0 ;  /* 0x000000030c13e211 */ /* 0x000fe400000f143a */
[----:B--2---:R-:W-:-:S03]  /*14d80*/  @!P5 LEA R16, P0, R11, R2, 0x2 ;  /* 0x000000020b10d211 */ /* 0x004fc600078010ff */
[----:B------:R-:W-:Y:S01]  /*14d90*/  @!P1 ST.E.64 [R22.64], R78 ;  /* 0x0000004e16009985 */ /* 0x000fe2000c101b06 */
[----:B------:R-:W-:Y:S02]  /*14da0*/  ISETP.GE.AND P1, PT, R8, c[0x0][0x3c8], PT ;  /* 0x0000f20008007a0c */ /* 0x000fe40003f26270 */
[-C--:B------:R-:W-:Y:S01]  /*14db0*/  @!P5 LEA.HI.X R17, R11, R3.reuse, R59, 0x2, P0 ;  /* 0x000000030b11d211 */ /* 0x080fe200000f143b */
[----:B------:R-:W-:Y:S01]  /*14dc0*/  @!P6 ST.E.64 [R18.64], R82 ;  /* 0x000000521200e985 */ /* 0x000fe2000c101b06 */
[CC--:B------:R-:W-:Y:S02]  /*14dd0*/  @!P2 LEA R14, P0, R10.reuse, R2.reuse, 0x2 ;  /* 0x000000020a0ea211 */ /* 0x0c0fe400078010ff */
[----:B------:R-:W-:Y:S01]  /*14de0*/  ISETP.GE.AND P6, PT, R5, c[0x0][0x3c8], PT ;  /* 0x0000f20005007a0c */ /* 0x000fe20003fc6270 */
[----:B------:R-:W-:Y:S01]  /*14df0*/  @!P5 ST.E.64 [R16.64], R86 ;  /* 0x000000561000d985 */ /* 0x000fe2000c101b06 */
[----:B------:R-:W-:Y:S02]  /*14e00*/  @!P2 LEA.HI.X R15, R10, R3, R60, 0x2, P0 ;  /* 0x000000030a0fa211 */ /* 0x000fe400000f143c */
[----:B------:R-:W-:-:S02]  /*14e10*/  @!P3 LEA R12, P0, R9, R2, 0x2 ;  /* 0x00000002090cb211 */ /* 0x000fc400078010ff */
[----:B------:R-:W-:Y:S01]  /*14e20*/  ISETP.GE.AND P5, PT, R34, c[0x0][0x3c8], PT ;  /* 0x0000f20022007a0c */ /* 0x000fe20003fa6270 */
[----:B------:R-:W-:Y:S01]  /*14e30*/  @!P2 ST.E.64 [R14.64], R90 ;  /* 0x0000005a0e00a985 */ /* 0x000fe2000c101b06 */
[-C--:B------:R-:W-:Y:S02]  /*14e40*/  @!P3 LEA.HI.X R13, R9, R3.reuse, R61, 0x2, P0 ;  /* 0x00000003090db211 */ /* 0x080fe400000f143d */
[----:B------:R-:W-:Y:S02]  /*14e50*/  ISETP.GE.AND P0, PT, R6, c[0x0][0x3c8], PT ;  /* 0x0000f20006007a0c */ /* 0x000fe40003f06270 */
[C---:B------:R-:W-:Y:S01]  /*14e60*/  @!P1 LEA R10, P2, R8.reuse, R2, 0x2 ;  /* 0x00000002080a9211 */ /* 0x040fe200078410ff */
[----:B------:R1:W-:Y:S03]  /*14e70*/  @!P3 ST.E.64 [R12.64], R94 ;  /* 0x0000005e0c00b985 */ /* 0x0003e6000c101b06 */
[----:B------:R-:W-:-:S05]  /*14e80*/  @!P1 LEA.HI.X R11, R8, R3, R62, 0x2, P2 ;  /* 0x00000003080b9211 */ /* 0x000fca00010f143e */
[----:B------:R2:W-:Y:S01]  /*14e90*/  @!P1 ST.E.64 [R10.64], R98 ;  /* 0x000000620a009985 */ /* 0x0005e2000c101b06 */
[CC--:B------:R-:W-:Y:S02]  /*14ea0*/  @!P6 LEA R4, P1, R5.reuse, R2.reuse, 0x2 ;  /* 0x000000020504e211 */ /* 0x0c0fe400078210ff */
[CC--:B------:R-:W-:Y:S02]  /*14eb0*/  @!P0 LEA R8, P2, R6.reuse, R2.reuse, 0x2 ;  /* 0x0000000206088211 */ /* 0x0c0fe400078410ff */
[-C--:B------:R-:W-:Y:S02]  /*14ec0*/  @!P6 LEA.HI.X R5, R5, R3.reuse, R64, 0x2, P1 ;  /* 0x000000030505e211 */ /* 0x080fe400008f1440 */
[----:B------:R-:W-:Y:S02]  /*14ed0*/  @!P0 LEA.HI.X R9, R6, R3, R65, 0x2, P2 ;  /* 0x0000000306098211 */ /* 0x000fe400010f1441 */
[----:B------:R-:W-:Y:S02]  /*14ee0*/  ISETP.GE.AND P1, PT, R38, c[0x0][0x3c8], PT ;  /* 0x0000f20026007a0c */ /* 0x000fe40003f26270 */
[----:B-1----:R-:W-:-:S04]  /*14ef0*/  @!P4 LEA R12, P3, R7, R2, 0x2 ;  /* 0x00000002070cc211 */ /* 0x002fc800078610ff */
[-C--:B------:R-:W-:Y:S02]  /*14f00*/  @!P4 LEA.HI.X R13, R7, R3.reuse, R63, 0x2, P3 ;  /* 0x00000003070dc211 */ /* 0x080fe400018f143f */
[----:B------:R-:W-:Y:S02]  /*14f10*/  ISETP.GE.AND P3, PT, R35, c[0x0][0x3c8], PT ;  /* 0x0000f20023007a0c */ /* 0x000fe40003f66270 */
[-C--:B--2---:R-:W-:Y:S01]  /*14f20*/  @!P5 LEA R10, P2, R34, R2.reuse, 0x2 ;  /* 0x00000002220ad211 */ /* 0x084fe200078410ff */
[----:B------:R-:W-:Y:S02]  /*14f30*/  @!P4 ST.E.64 [R12.64], R102 ;  /* 0x000000660c00c985 */ /* 0x000fe4000c101b06 */
[----:B------:R-:W-:Y:S02]  /*14f40*/  @!P1 LEA R6, P4, R38, R2, 0x2 ;  /* 0x0000000226069211 */ /* 0x000fe400078810ff */
[----:B------:R-:W-:Y:S01]  /*14f50*/  @!P5 LEA.HI.X R11, R34, R3, R66, 0x2, P2 ;  /* 0x00000003220bd211 */ /* 0x000fe200010f1442 */
[----:B------:R1:W-:Y:S01]  /*14f60*/  @!P0 ST.E.64 [R8.64], R106 ;  /* 0x0000006a08008985 */ /* 0x0003e2000c101b06 */
[----:B-----5:R-:W-:-:S02]  /*14f70*/  ISETP.GE.AND P0, PT, R198, c[0x0][0x3c8], PT ;  /* 0x0000f200c6007a0c */ /* 0x020fc40003f06270 */
[----:B------:R-:W-:Y:S01]  /*14f80*/  @!P1 LEA.HI.X R7, R38, R3, R68, 0x2, P4 ;  /* 0x0000000326079211 */ /* 0x000fe200020f1444 */
[----:B------:R2:W-:Y:S04]  /*14f90*/  @!P6 ST.E.64 [R4.64], R110 ;  /* 0x0000006e0400e985 */ /* 0x0005e8000c101b06 */
[----:B------:R3:W-:Y:S01]  /*14fa0*/  @!P5 ST.E.64 [R10.64], R114 ;  /* 0x000000720a00d985 */ /* 0x0007e2000c101b06 */
[----:B-1----:R-:W-:-:S04]  /*14fb0*/  @!P3 LEA R8, P2, R35, R2, 0x2 ;  /* 0x000000022308b211 */ /* 0x002fc800078410ff */
[----:B------:R-:W-:Y:S02]  /*14fc0*/  @!P3 LEA.HI.X R9, R35, R3, R67, 0x2, P2 ;  /* 0x000000032309b211 */ /* 0x000fe400010f1443 */
[----:B--2---:R-:W-:-:S03]  /*14fd0*/  @!P0 LEA R4, P2, R198, R2, 0x2 ;  /* 0x00000002c6048211 */ /* 0x004fc600078410ff */
[----:B------:R3:W-:Y:S01]  /*14fe0*/  @!P3 ST.E.64 [R8.64], R118 ;  /* 0x000000760800b985 */ /* 0x0007e2000c101b06 */
[----:B------:R-:W-:-:S03]  /*14ff0*/  @!P0 LEA.HI.X R5, R198, R3, R199, 0x2, P2 ;  /* 0x00000003c6058211 */ /* 0x000fc600010f14c7 */
[----:B------:R3:W-:Y:S04]  /*15000*/  @!P1 ST.E.64 [R6.64], R122 ;  /* 0x0000007a06009985 */ /* 0x0007e8000c101b06 */
[----:B------:R3:W-:Y:S01]  /*15010*/  @!P0 ST.E.64 [R4.64], R126 ;  /* 0x0000007e04008985 */ /* 0x0007e2000c101b06 */
[----:B------:R-:W-:-:S13]  /*15020*/  ISETP.GE.AND P0, PT, R132, c[0x0][0x3c8], PT ;  /* 0x0000f20084007a0c */ /* 0x000fda0003f06270 */
[----:B------:R-:W-:Y:S05]  /*15030*/  @P0 BRA `(.L_x_2179) ;  /* 0x0000030000000947 */ /* 0x000fea0003800000 */
[----:B------:R-:W-:-:S04]  /*15040*/  LEA R2, P0, R132, R2, 0x2 ;  /* 0x0000000284027211 */ /* 0x000fc800078010ff */
[----:B------:R-:W-:-:S05]  /*15050*/  LEA.HI.X R3, R132, R3, R133, 0x2, P0 ;  /* 0x0000000384037211 */ /* 0x000fca00000f1485 */
[----:B------:R1:W-:Y:S01]  /*15060*/  ST.E.64 [R2.64], R130 ;  /* 0x0000008202007985 */ /* 0x0003e2000c101b06 */
[----:B------:R-:W-:Y:S05]  /*15070*/  BRA `(.L_x_2179) ;  /* 0x000002c000007947 */ /* 0x000fea0003800000 */
.L_x_2175:
[----:B------:R-:W3:Y:S02]  /*15080*/  S2R R4, SR_TID.X ;  /* 0x0000000000047919 */ /* 0x000ee40000002100 */
[----:B---3--:R-:W-:-:S13]  /*15090*/  ISETP.GT.AND P0, PT, R4, 0x7f, PT ;  /* 0x0000007f0400780c */ /* 0x008fda0003f04270 */
[----:B------:R-:W-:Y:S05]  /*150a0*/  @P0 BRA `(.L_x_2179) ;  /* 0x0000029000000947 */ /* 0x000fea0003800000 */
[----:B------:R-:W3:Y:S01]  /*150b0*/  LDL.LU R3, [R1+0x50] ;  /* 0x0000500001037983 */ /* 0x000ee20000300800 */
[----:B----4-:R-:W-:-:S05]  /*150c0*/  MOV R2, c[0x0][0x4e8] ;  /* 0x00013a0000027a02 */ /* 0x010fca0000000f00 */
[----:B------:R-:W-:Y:S01]  /*150d0*/  IMAD R0, R2, c[0x0][0x388], RZ ;  /* 0x0000e20002007a24 */ /* 0x000fe200078e02ff */
[----:B---3--:R-:W-:-:S04]  /*150e0*/  IADD3 R4, R3, R4, RZ ;  /* 0x0000000403047210 */ /* 0x008fc80007ffe0ff */
[----:B------:R-:W-:-:S13]  /*150f0*/  ISETP.GE.AND P0, PT, R4, R0, PT ;  /* 0x000000000400720c */ /* 0x000fda0003f06270 */
[----:B------:R-:W-:Y:S05]  /*15100*/  @P0 BRA `(.L_x_2179) ;  /* 0x0000023000000947 */ /* 0x000fea0003800000 */
[----:B------:R-:W3:Y:S04]  /*15110*/  LDL.LU R3, [R1+0x3c] ;  /* 0x00003c0001037983 */ /* 0x000ee80000300800 */
[----:B------:R-:W4:Y:S04]  /*15120*/  LDL.LU R9, [R1+0x48] ;  /* 0x0000480001097983 */ /* 0x000f280000300800 */
[----:B------:R-:W5:Y:S01]  /*15130*/  LDL.LU R8, [R1+0x4c] ;  /* 0x00004c0001087983 */ /* 0x000f620000300800 */
[----:B------:R-:W-:-:S13]  /*15140*/  ISETP.NE.AND P0, PT, R2, 0x1, PT ;  /* 0x000000010200780c */ /* 0x000fda0003f05270 */
[----:B--2---:R-:W-:Y:S01]  /*15150*/  @P0 IMAD.HI.U32 R7, R4, c[0x0][0x4ec], RZ ;  /* 0x00013b0004070a27 */ /* 0x004fe200078e00ff */
[----:B---3--:R-:W-:Y:S02]  /*15160*/  SHF.R.S32.HI R0, RZ, 0x1f, R3 ;  /* 0x0000001fff007819 */ /* 0x008fe40000011403 */
[----:B----4-:R-:W-:-:S03]  /*15170*/  SHF.R.S32.HI R6, RZ, 0x1f, R9 ;  /* 0x0000001fff067819 */ /* 0x010fc60000011409 */
[----:B------:R-:W-:-:S04]  /*15180*/  IMAD R0, R0, c[0x0][0x4d0], RZ ;  /* 0x0001340000007a24 */ /* 0x000fc800078e02ff */
[C---:B------:R-:W-:Y:S01]  /*15190*/  IMAD R5, R3.reuse, c[0x0][0x4d4], R0 ;  /* 0x0001350003057a24 */ /* 0x040fe200078e0200 */
[----:B------:R-:W-:Y:S01]  /*151a0*/  MOV R0, R4 ;  /* 0x0000000400007202 */ /* 0x000fe20000000f00 */
[----:B------:R-:W-:Y:S01]  /*151b0*/  IMAD.WIDE.U32 R2, R3, c[0x0][0x4d0], RZ ;  /* 0x0001340003027a25 */ /* 0x000fe200078e00ff */
[----:B------:R-:W-:-:S03]  /*151c0*/  @P0 SHF.R.U32.HI R0, RZ, c[0x0][0x4f0], R7 ;  /* 0x00013c00ff000a19 */ /* 0x000fc60000011607 */
[----:B------:R-:W-:Y:S01]  /*151d0*/  IMAD R6, R6, c[0x0][0x4d8], RZ ;  /* 0x0001360006067a24 */ /* 0x000fe200078e02ff */
[----:B------:R-:W-:Y:S02]  /*151e0*/  IADD3 R3, R3, R5, RZ ;  /* 0x0000000503037210 */ /* 0x000fe40007ffe0ff */
[----:B-----5:R-:W-:Y:S01]  /*151f0*/  SHF.R.S32.HI R5, RZ, 0x1f, R8 ;  /* 0x0000001fff057819 */ /* 0x020fe20000011408 */
        /* <DEDUP_REMOVED lines=20> */
.L_x_2179:
[----:B------:R-:W-:Y:S05]  /*15340*/  BSYNC B1 ;  /* 0x0000000000017941 */ /* 0x000fea0003800000 */
.L_x_2174:
        /* <DEDUP_REMOVED lines=9> */
[----:B--2---:R2:W1:Y:S02]  /*153e0*/  SHFL.IDX PT, R0, R69, RZ, 0x1f ;  /* 0x00001fff45007589 */ /* 0x00446400000e0000 */
.L_x_2192:
[----:B-1-34-:R-:W1:Y:S01]  /*153f0*/  S2R R2, SR_TID.X ;  /* 0x0000000000027919 */ /* 0x01ae620000002100 */
[----:B------:R-:W-:Y:S03]  /*15400*/  WARPSYNC 0xffffffff ;  /* 0xffffffff00007948 */ /* 0x000fe60003800000 */
[----:B------:R-:W-:Y:S06]  /*15410*/  BAR.SYNC.DEFER_BLOCKING 0x4, 0x100 ;  /* 0x0104000000007b1d */ /* 0x000fec0000010000 */
[----:B------:R3:W-:Y:S01]  /*15420*/  STL [R1+0x54], R0 ;  /* 0x0000540001007387 */ /* 0x0007e20000100800 */
[----:B-1----:R-:W-:-:S13]  /*15430*/  LOP3.LUT P0, RZ, R2, 0xff, RZ, 0xc0, !PT ;  /* 0x000000ff02ff7812 */ /* 0x002fda000780c0ff */
[----:B------:R3:W-:Y:S04]  /*15440*/  @!P0 STS [0x28100], R69 ;  /* 0x02810045ff008388 */ /* 0x0007e80000000800 */
[----:B------:R-:W-:Y:S06]  /*15450*/  BAR.ARV 0x5, 0x100 ;  /* 0x0144000000007b1d */ /* 0x000fec0000002000 */
.L_x_2180:
[----:B--23--:R-:W2:Y:S02]  /*15460*/  LDL R0, [R1+0x54] ;  /* 0x0000540001007983 */ /* 0x00cea40000100800 */
[----:B--2---:R-:W-:-:S13]  /*15470*/  ISETP.GE.AND P0, PT, R0, c[0x0][0x538], PT ;  /* 0x00014e0000007a0c */ /* 0x004fda0003f06270 */
[----:B-1--45:R-:W-:Y:S01]  /*15480*/  @P0 CALL.REL.NOINC `(.L_x_2182) ;  /* 0x0000001000000944 */ /* 0x032fe20003c00000 */
[----:B------:R-:W-:Y:S05]  /*15490*/  BRA `(.L_x_2183) ;  /* 0xfffeb47000007947 */ /* 0x000fea000383ffff */
.L_x_2182:
[----:B------:R-:W-:Y:S05]  /*154a0*/  EXIT ;  /* 0x000000000000794d */ /* 0x000fea0003800000 */
.L_x_2152:
[----:B------:R-:W-:Y:S01]  /*154b0*/  IMAD.MOV.U32 R12, RZ, RZ, R10 ;  /* 0x000000ffff0c7224 */ /* 0x000fe200078e000a */
[----:B------:R-:W-:Y:S01]  /*154c0*/  MOV R9, RZ ;  /* 0x000000ff00097202 */ /* 0x000fe20000000f00 */
[----:B-1----:R-:W-:Y:S01]  /*154d0*/  IMAD.MOV.U32 R3, RZ, RZ, 0x181f ;  /* 0x0000181fff037424 */ /* 0x002fe200078e00ff */
[----:B------:R-:W-:Y:S02]  /*154e0*/  MOV R2, 0x15500 ;  /* 0x0001550000027802 */ /* 0x000fe40000000f00 */
[----:B------:R-:W-:Y:S05]  /*154f0*/  CALL.REL.NOINC `($__internal_43_$__cuda_sm70_shflsync_idx_p) ;  /* 0x0000054000007944 */ /* 0x000fea0003c00000 */
[----:B------:R-:W-:Y:S01]  /*15500*/  MOV R6, R9 ;  /* 0x0000000900067202 */ /* 0x000fe20000000f00 */
[----:B------:R-:W-:Y:S05]  /*15510*/  BRA `(.L_x_2184) ;  /* 0xfffec5c000007947 */ /* 0x000fea000383ffff */
.L_x_2153:
[----:B------:R-:W-:Y:S01]  /*15520*/  IMAD.MOV.U32 R12, RZ, RZ, R11 ;  /* 0x000000ffff0c7224 */ /* 0x000fe200078e000b */
[----:B------:R-:W-:Y:S01]  /*15530*/  MOV R9, RZ ;  /* 0x000000ff00097202 */ /* 0x000fe20000000f00 */
[----:B-1----:R-:W-:Y:S01]  /*15540*/  IMAD.MOV.U32 R3, RZ, RZ, 0x181f ;  /* 0x0000181fff037424 */ /* 0x002fe200078e00ff */
[----:B------:R-:W-:Y:S02]  /*15550*/  MOV R2, 0x15570 ;  /* 0x0001557000027802 */ /* 0x000fe40000000f00 */
[----:B--23--:R-:W-:Y:S05]  /*15560*/  CALL.REL.NOINC `($__internal_43_$__cuda_sm70_shflsync_idx_p) ;  /* 0x000004d000007944 */ /* 0x00cfea0003c00000 */
[----:B------:R-:W-:Y:S01]  /*15570*/  MOV R2, R9 ;  /* 0x0000000900027202 */ /* 0x000fe20000000f00 */
[----:B------:R-:W-:Y:S05]  /*15580*/  BRA `(.L_x_2185) ;  /* 0xfffec57000007947 */ /* 0x000fea000383ffff */
.L_x_2156:
[----:B--2---:R-:W-:Y:S01]  /*15590*/  IMAD.MOV.U32 R12, RZ, RZ, R10 ;  /* 0x000000ffff0c7224 */ /* 0x004fe200078e000a */
[----:B------:R-:W-:Y:S01]  /*155a0*/  MOV R9, 0x1 ;  /* 0x0000000100097802 */ /* 0x000fe20000000f00 */
[----:B------:R-:W-:Y:S01]  /*155b0*/  IMAD.MOV.U32 R3, RZ, RZ, 0x181f ;  /* 0x0000181fff037424 */ /* 0x000fe200078e00ff */
[----:B----4-:R-:W-:-:S02]  /*155c0*/  MOV R2, 0x155e0 ;  /* 0x000155e000027802 */ /* 0x010fc40000000f00 */
[----:B-1-3--:R-:W-:Y:S05]  /*155d0*/  CALL.REL.NOINC `($__internal_43_$__cuda_sm70_shflsync_idx_p) ;  /* 0x0000046000007944 */ /* 0x00afea0003c00000 */
[----:B------:R-:W-:Y:S01]  /*155e0*/  IMAD.MOV.U32 R6, RZ, RZ, R9 ;  /* 0x000000ffff067224 */ /* 0x000fe200078e0009 */
[----:B------:R-:W-:Y:S01]  /*155f0*/  MOV R9, 0x1 ;  /* 0x0000000100097802 */ /* 0x000fe20000000f00 */
[----:B------:R-:W-:Y:S01]  /*15600*/  IMAD.MOV.U32 R12, RZ, RZ, R11 ;  /* 0x000000ffff0c7224 */ /* 0x000fe200078e000b */
[----:B------:R-:W-:-:S02]  /*15610*/  MOV R3, 0x181f ;  /* 0x0000181f00037802 */ /* 0x000fc40000000f00 */
[----:B------:R-:W-:Y:S02]  /*15620*/  MOV R2, 0x15640 ;  /* 0x0001564000027802 */ /* 0x000fe40000000f00 */
[----:B------:R-:W-:Y:S05]  /*15630*/  CALL.REL.NOINC `($__internal_43_$__cuda_sm70_shflsync_idx_p) ;  /* 0x0000040000007944 */ /* 0x000fea0003c00000 */
[----:B------:R-:W-:Y:S01]  /*15640*/  MOV R2, R9 ;  /* 0x0000000900027202 */ /* 0x000fe20000000f00 */
[----:B------:R-:W-:Y:S05]  /*15650*/  BRA `(.L_x_2186) ;  /* 0xfffec67000007947 */ /* 0x000fea000383ffff */
.L_x_2159:
[----:B-1----:R-:W-:Y:S01]  /*15660*/  IMAD.MOV.U32 R12, RZ, RZ, R10 ;  /* 0x000000ffff0c7224 */ /* 0x002fe200078e000a */
[----:B------:R-:W-:Y:S01]  /*15670*/  MOV R9, 0x2 ;  /* 0x0000000200097802 */ /* 0x000fe20000000f00 */
[----:B------:R-:W-:Y:S01]  /*15680*/  IMAD.MOV.U32 R3, RZ, RZ, 0x181f ;  /* 0x0000181fff037424 */ /* 0x000fe200078e00ff */
[----:B--2---:R-:W-:Y:S02]  /*15690*/  MOV R2, 0x156b0 ;  /* 0x000156b000027802 */ /* 0x004fe40000000f00 */
[----:B---3--:R-:W-:Y:S05]  /*156a0*/  CALL.REL.NOINC `($__internal_43_$__cuda_sm70_shflsync_idx_p) ;  /* 0x0000039000007944 */ /* 0x008fea0003c00000 */
[----:B------:R-:W-:Y:S01]  /*156b0*/  MOV R6, R9 ;  /* 0x0000000900067202 */ /* 0x000fe20000000f00 */
[----:B------:R-:W-:Y:S05]  /*156c0*/  BRA `(.L_x_2187) ;  /* 0xfffec7b000007947 */ /* 0x000fea000383ffff */
.L_x_2160:
[----:B------:R-:W-:Y:S01]  /*156d0*/  IMAD.MOV.U32 R12, RZ, RZ, R11 ;  /* 0x000000ffff0c7224 */ /* 0x000fe200078e000b */
[----:B------:R-:W-:Y:S01]  /*156e0*/  MOV R9, 0x2 ;  /* 0x0000000200097802 */ /* 0x000fe20000000f00 */
[----:B------:R-:W-:Y:S01]  /*156f0*/  IMAD.MOV.U32 R3, RZ, RZ, 0x181f ;  /* 0x0000181fff037424 */ /* 0x000fe200078e00ff */
[----:B--2---:R-:W-:Y:S02]  /*15700*/  MOV R2, 0x15720 ;  /* 0x0001572000027802 */ /* 0x004fe40000000f00 */
[----:B-1-34-:R-:W-:Y:S05]  /*15710*/  CALL.REL.NOINC `($__internal_43_$__cuda_sm70_shflsync_idx_p) ;  /* 0x0000032000007944 */ /* 0x01afea0003c00000 */
[----:B------:R-:W-:Y:S01]  /*15720*/  MOV R2, R9 ;  /* 0x0000000900027202 */ /* 0x000fe20000000f00 */
[----:B------:R-:W-:Y:S05]  /*15730*/  BRA `(.L_x_2188) ;  /* 0xfffec76000007947 */ /* 0x000fea000383ffff */
.L_x_2163:
[----:B-1----:R-:W-:Y:S01]  /*15740*/  IMAD.MOV.U32 R12, RZ, RZ, R10 ;  /* 0x000000ffff0c7224 */ /* 0x002fe200078e000a */
[----:B------:R-:W-:Y:S01]  /*15750*/  MOV R9, 0x3 ;  /* 0x0000000300097802 */ /* 0x000fe20000000f00 */
[----:B------:R-:W-:Y:S01]  /*15760*/  IMAD.MOV.U32 R3, RZ, RZ, 0x181f ;  /* 0x0000181fff037424 */ /* 0x000fe200078e00ff */
[----:B------:R-:W-:-:S02]  /*15770*/  MOV R2, 0x15790 ;  /* 0x0001579000027802 */ /* 0x000fc40000000f00 */
[----:B--234-:R-:W-:Y:S05]  /*15780*/  CALL.REL.NOINC `($__internal_43_$__cuda_sm70_shflsync_idx_p) ;  /* 0x000002b000007944 */ /* 0x01cfea0003c00000 */
        /* <DEDUP_REMOVED lines=8> */
.L_x_2170:
[----:B-1----:R1:W5:Y:S01]  /*15810*/  LDL R2, [R1+0x10] ;  /* 0x0000100001027983 */ /* 0x0023620000100800 */
[----:B------:R-:W-:Y:S02]  /*15820*/  MOV R5, 0x2 ;  /* 0x0000000200057802 */ /* 0x000fe40000000f00 */
[----:B------:R-:W-:Y:S02]  /*15830*/  MOV R3, 0x15850 ;  /* 0x0001585000037802 */ /* 0x000fe40000000f00 */
[----:B-1---5:R-:W-:Y:S05]  /*15840*/  CALL.REL.NOINC `($__internal_42_$__cuda_sm70_shflsync_bfly_p) ;  /* 0x000001a000007944 */ /* 0x022fea0003c00000 */
[----:B------:R-:W-:Y:S01]  /*15850*/  MOV R0, R5 ;  /* 0x0000000500007202 */ /* 0x000fe20000000f00 */
[----:B------:R-:W-:Y:S05]  /*15860*/  BRA `(.L_x_2190) ;  /* 0xffffd1b000007947 */ /* 0x000fea000383ffff */
.L_x_2171:
[----:B------:R-:W-:Y:S01]  /*15870*/  IMAD.MOV.U32 R2, RZ, RZ, R0 ;  /* 0x000000ffff027224 */ /* 0x000fe200078e0000 */
[----:B------:R-:W-:Y:S02]  /*15880*/  MOV R5, 0x1 ;  /* 0x0000000100057802 */ /* 0x000fe40000000f00 */
[----:B------:R-:W-:Y:S02]  /*15890*/  MOV R3, 0x158b0 ;  /* 0x000158b000037802 */ /* 0x000fe40000000f00 */
[----:B-----5:R-:W-:Y:S05]  /*158a0*/  CALL.REL.NOINC `($__internal_42_$__cuda_sm70_shflsync_bfly_p) ;  /* 0x0000014000007944 */ /* 0x020fea0003c00000 */
[----:B------:R1:W5:Y:S01]  /*158b0*/  LDL R2, [R1+0x14] ;  /* 0x0000140001027983 */ /* 0x0003620000100800 */
[----:B------:R-:W-:Y:S01]  /*158c0*/  FADD.FTZ R0, R0, R5 ;  /* 0x0000000500007221 */ /* 0x000fe20000010000 */
[----:B------:R-:W-:-:S02]  /*158d0*/  MOV R5, 0x2 ;  /* 0x0000000200057802 */ /* 0x000fc40000000f00 */
[----:B------:R-:W-:Y:S02]  /*158e0*/  MOV R3, 0x15900 ;  /* 0x0001590000037802 */ /* 0x000fe40000000f00 */
[----:B-1---5:R-:W-:Y:S05]  /*158f0*/  CALL.REL.NOINC `($__internal_42_$__cuda_sm70_shflsync_bfly_p) ;  /* 0x000000f000007944 */ /* 0x022fea0003c00000 */
[----:B------:R-:W2:Y:S01]  /*15900*/  LDL.LU R2, [R1+0x14] ;  /* 0x0000140001027983 */ /* 0x000ea20000300800 */
[----:B------:R-:W-:Y:S01]  /*15910*/  MOV R3, 0x15960 ;  /* 0x0001596000037802 */ /* 0x000fe20000000f00 */
[----:B--2---:R-:W-:Y:S01]  /*15920*/  FADD.FTZ R4, R2, R5 ;  /* 0x0000000502047221 */ /* 0x004fe20000010000 */
[----:B------:R-:W-:-:S04]  /*15930*/  MOV R5, 0x1 ;  /* 0x0000000100057802 */ /* 0x000fc80000000f00 */
[----:B------:R-:W-:Y:S02]  /*15940*/  MOV R2, R4 ;  /* 0x0000000400027202 */ /* 0x000fe40000000f00 */
[----:B------:R-:W-:Y:S05]  /*15950*/  CALL.REL.NOINC `($__internal_42_$__cuda_sm70_shflsync_bfly_p) ;  /* 0x0000009000007944 */ /* 0x000fea0003c00000 */
[----:B------:R-:W-:Y:S01]  /*15960*/  MOV R3, R5 ;  /* 0x0000000500037202 */ /* 0x000fe20000000f00 */
[----:B------:R-:W-:Y:S05]  /*15970*/  BRA `(.L_x_2191) ;  /* 0xffffd13000007947 */ /* 0x000fea000383ffff */
.L_x_2181:
[----:B-1----:R-:W-:Y:S01]  /*15980*/  IMAD.MOV.U32 R12, RZ, RZ, R69 ;  /* 0x000000ffff0c7224 */ /* 0x002fe200078e0045 */
[----:B---3--:R-:W-:Y:S01]  /*15990*/  MOV R9, RZ ;  /* 0x000000ff00097202 */ /* 0x008fe20000000f00 */
[----:B------:R-:W-:Y:S01]  /*159a0*/  IMAD.MOV.U32 R3, RZ, RZ, 0x1f ;  /* 0x0000001fff037424 */ /* 0x000fe200078e00ff */
[----:B----4-:R-:W-:Y:S02]  /*159b0*/  MOV R2, 0x159d0 ;  /* 0x000159d000027802 */ /* 0x010fe40000000f00 */
[----:B--2--5:R-:W-:Y:S05]  /*159c0*/  CALL.REL.NOINC `($__internal_43_$__cuda_sm70_shflsync_idx_p) ;  /* 0x0000007000007944 */ /* 0x024fea0003c00000 */
[----:B------:R-:W-:Y:S01]  /*159d0*/  MOV R0, R9 ;  /* 0x0000000900007202 */ /* 0x000fe20000000f00 */
[----:B------:R-:W-:Y:S05]  /*159e0*/  BRA `(.L_x_2192) ;  /* 0xfffffa0000007947 */ /* 0x000fea000383ffff */
        .weak           $__internal_42_$__cuda_sm70_shflsync_bfly_p
        .type           $__internal_42_$__cuda_sm70_shflsync_bfly_p,@function
        .size           $__internal_42_$__cuda_sm70_shflsync_bfly_p,($__internal_43_$__cuda_sm70_shflsync_idx_p - $__internal_42_$__cuda_sm70_shflsync_bfly_p)
$__internal_42_$__cuda_sm70_shflsync_bfly_p:
[----:B------:R-:W-:Y:S04]  /*159f0*/  WARPSYNC R6 ;  /* 0x0000000600007348 */ /* 0x000fe80003800000 */
[----:B------:R1:W2:Y:S02]  /*15a00*/  SHFL.BFLY PT, R5, R2, R5, R7 ;  /* 0x0c00000502057389 */ /* 0x0002a400000e0007 */
[----:B-1----:R-:W-:-:S02]  /*15a10*/  MOV R2, R3 ;  /* 0x0000000300027202 */ /* 0x002fc40000000f00 */
[----:B------:R-:W-:-:S04]  /*15a20*/  MOV R3, 0x0 ;  /* 0x0000000000037802 */ /* 0x000fc80000000f00 */
[----:B--2---:R-:W-:Y:S05]  /*15a30*/  RET.REL.NODEC R2 `(_ZN7cutlass13device_kernelIN5flash19enable_sm80_to_sm89INS1_16FlashAttnFwdSm80INS1_25CollectiveMainloopFwdSm80ILi8ELi1ELb0EN4cute5tupleIJNS5_1CILi128EEENS7_ILi96EEENS7_ILi256EEEEEELi256ENS_6half_tEfNS_4arch4Sm80ELb1ELb0ELb1ELb0ELb0ELb0ELb1ELb1EEENS1_21CollectiveEpilogueFwdINS6_IJS8_SA_S9_EEENS6_IJNS7_ILi1EEESI_SI_EEESC_SE_Li256ELb0ELb1ELb1ELb0EEENS1_30DynamicPersistentTileSchedulerILi256ELi256ELb1ELb1ELb0EEEEEEEEEvNT_6ParamsE) ;  /* 0xfffea5c002007950 */ /* 0x004fea0003c3ffff */
        .weak           $__internal_43_$__cuda_sm70_shflsync_idx_p
        .type           $__internal_43_$__cuda_sm70_shflsync_idx_p,@function
        .size           $__internal_43_$__cuda_sm70_shflsync_idx_p,(.L_x_2642 - $__internal_43_$__cuda_sm70_shflsync_idx_p)
$__internal_43_$__cuda_sm70_shflsync_idx_p:
[----:B------:R-:W-:-:S04]  /*15a40*/  MOV R13, 0xffffffff ;  /* 0xffffffff000d7802 */ /* 0x000fc80000000f00 */
[----:B------:R-:W-:Y:S04]  /*15a50*/  WARPSYNC R13 ;  /* 0x0000000d00007348 */ /* 0x000fe80003800000 */
[----:B------:R1:W2:Y:S02]  /*15a60*/  SHFL.IDX PT, R9, R12, R9, R3 ;  /* 0x000000090c097389 */ /* 0x0002a400000e0003 */
[----:B-1----:R-:W-:-:S04]  /*15a70*/  MOV R3, 0x0 ;  /* 0x0000000000037802 */ /* 0x002fc80000000f00 */
[----:B--2---:R-:W-:Y:S05]  /*15a80*/  RET.REL.NODEC R2 `(_ZN7cutlass13device_kernelIN5flash19enable_sm80_to_sm89INS1_16FlashAttnFwdSm80INS1_25CollectiveMainloopFwdSm80ILi8ELi1ELb0EN4cute5tupleIJNS5_1CILi128EEENS7_ILi96EEENS7_ILi256EEEEEELi256ENS_6half_tEfNS_4arch4Sm80ELb1ELb0ELb1ELb0ELb0ELb0ELb1ELb1EEENS1_21CollectiveEpilogueFwdINS6_IJS8_SA_S9_EEENS6_IJNS7_ILi1EEESI_SI_EEESC_SE_Li256ELb0ELb1ELb1ELb0EEENS1_30DynamicPersistentTileSchedulerILi256ELi256ELb1ELb1ELb0EEEEEEEEEvNT_6ParamsE) ;  /* 0xfffea57002007950 */ /* 0x004fea0003c3ffff */
.L_x_2193:
        /* <DEDUP_REMOVED lines=15> */
.L_x_2642:


//--------------------- .text._ZN7cutlass13device_kernelIN5flash19enable_sm80_to_sm89INS1_16FlashAttnFwdSm80INS1_25CollectiveMainloopFwdSm80ILi8ELi1ELb0EN4cute5tupleIJNS5_1CILi128EEENS7_ILi64EEENS7_ILi256EEEEEELi256ENS_6half_tEfNS_4arch4Sm80ELb1ELb0ELb1ELb1ELb0ELb0ELb1ELb1EEENS1_21CollectiveEpilogueFwdINS6_IJS8_SA_S9_EEENS6_IJNS7_ILi1EEESI_SI_EEESC_SE_Li256ELb1ELb1ELb1ELb0EEENS1_36VarlenDynamicPersistentTileSchedulerILi128ELi64ELi256ELi256ELb1ELb1ELb0ELb1ELb1ELb1EEEEEEEEEvNT_6ParamsE --------------------------
	.section	.text._ZN7cutlass13device_kernelIN5flash19enable_sm80_to_sm89INS1_16FlashAttnFwdSm80INS1_25CollectiveMainloopFwdSm80ILi8ELi1ELb0EN4cute5tupleIJNS5_1CILi128EEENS7_ILi64EEENS7_ILi256EEEEEELi256ENS_6half_tEfNS_4arch4Sm80ELb1ELb0ELb1ELb1ELb0ELb0ELb1ELb1EEENS1_21CollectiveEpilogueFwdINS6_IJS8_SA_S9_EEENS6_IJNS7_ILi1EEESI_SI_EEESC_SE_Li256ELb1ELb1ELb1ELb0EEENS1_36VarlenDynamicPersistentTileSchedulerILi128ELi64ELi256ELi256ELb1ELb1ELb0ELb1ELb1ELb1EEEEEEEEEvNT_6ParamsE,"ax",@progbits
	.sectioninfo	@"SHI_REGISTERS=255"
	.align	128
.text._ZN7cutlass13device_kernelIN5flash19enable_sm80_to_sm89INS1_16FlashAttnFwdSm80INS1_25CollectiveMainloopFwdSm80ILi8ELi1ELb0EN4cute5tupleIJNS5_1CILi128EEENS7_ILi64EEENS7_ILi256EEEEEELi256ENS_6half_tEfNS_4arch4Sm80ELb1ELb0ELb1ELb1ELb0ELb0ELb1ELb1EEENS1_21CollectiveEpilogueFwdINS6_IJS8_SA_S9_EEENS6_IJNS7_ILi1EEESI_SI_EEESC_SE_Li256ELb1ELb1ELb1ELb0EEENS1_36VarlenDynamicPersistentTileSchedulerILi128ELi64ELi256ELi256ELb1ELb1ELb0ELb1ELb1ELb1EEEEEEEEEvNT_6ParamsE:
        .type           _ZN7cutlass13device_kernelIN5flash19enable_sm80_to_sm89INS1_16FlashAttnFwdSm80INS1_25CollectiveMainloopFwdSm80ILi8ELi1ELb0EN4cute5tupleIJNS5_1CILi128EEENS7_ILi64EEENS7_ILi256EEEEEELi256ENS_6half_tEfNS_4arch4Sm80ELb1ELb0ELb1ELb1ELb0ELb0ELb1ELb1EEENS1_21CollectiveEpilogueFwdINS6_IJS8_SA_S9_EEENS6_IJNS7_ILi1EEESI_SI_EEESC_SE_Li256ELb1ELb1ELb1ELb0EEENS1_36VarlenDynamicPersistentTileSchedulerILi128ELi64ELi256ELi256ELb1ELb1ELb0ELb1ELb1ELb1EEEEEEEEEvNT_6ParamsE,@function
        .size           _ZN7cutlass13device_kernelIN5flash19enable_sm80_to_sm89INS1_16FlashAttnFwdSm80INS1_25CollectiveMainloopFwdSm80ILi8ELi1ELb0EN4cute5tupleIJNS5_1CILi128EEENS7_ILi64EEENS7_ILi256EEEEEELi256ENS_6half_tEfNS_4arch4Sm80ELb1ELb0ELb1ELb1ELb0ELb0ELb1ELb1EEENS1_21CollectiveEpilogueFwdINS6_IJS8_SA_S9_EEENS6_IJNS7_ILi1EEESI_SI_EEESC_SE_Li256ELb1ELb1ELb1ELb0EEENS1_36VarlenDynamicPersistentTileSchedulerILi128ELi64ELi256ELi256ELb1ELb1ELb0ELb1ELb1ELb1EEEEEEEEEvNT_6ParamsE,(.L_x_2645 - _ZN7cutlass13device_kernelIN5flash19enable_sm80_to_sm89INS1_16FlashAttnFwdSm80INS1_25CollectiveMainloopFwdSm80ILi8ELi1ELb0EN4cute5tupleIJNS5_1CILi128EEENS7_ILi64EEENS7_ILi256EEEEEELi256ENS_6half_tEfNS_4arch4Sm80ELb1ELb0ELb1ELb1ELb0ELb0ELb1ELb1EEENS1_21CollectiveEpilogueFwdINS6_IJS8_SA_S9_EEENS6_IJNS7_ILi1EEESI_SI_EEESC_SE_Li256ELb1ELb1ELb1ELb0EEENS1_36VarlenDynamicPersistentTileSchedulerILi128ELi64ELi256ELi256ELb1ELb1ELb0ELb1ELb1ELb1EEEEEEEEEvNT_6ParamsE)
        .other          _ZN7cutlass13device_kernelIN5flash19enable_sm80_to_sm89INS1_16FlashAttnFwdSm80INS1_25CollectiveMainloopFwdSm80ILi8ELi1ELb0EN4cute5tupleIJNS5_1CILi128EEENS7_ILi64EEENS7_ILi256EEEEEELi256ENS_6half_tEfNS_4arch4Sm80ELb1ELb0ELb1ELb1ELb0ELb0ELb1ELb1EEENS1_21CollectiveEpilogueFwdINS6_IJS8_SA_S9_EEENS6_IJNS7_ILi1EEESI_SI_EEESC_SE_Li256ELb1ELb1ELb1ELb0EEENS1_36VarlenDynamicPersistentTileSchedulerILi128ELi64ELi256ELi256ELb1ELb1ELb0ELb1ELb1ELb1EEEEEEEEEvNT_6ParamsE,@"STO_CUDA_ENTRY STV_DEFAULT"
_ZN7cutlass13device_kernelIN5flash19enable_sm80_to_sm89INS1_16FlashAttnFwdSm80INS1_25CollectiveMainloopFwdSm80ILi8ELi1ELb0EN4cute5tupleIJNS5_1CILi128EEENS7_ILi64EEENS7_ILi256EEEEEELi256ENS_6half_tEfNS_4arch4Sm80ELb1ELb0ELb1ELb1ELb0ELb0ELb1ELb1EEENS1_21CollectiveEpilogueFwdINS6_IJS8_SA_S9_EEENS6_IJNS7_ILi1EEESI_SI_EEESC_SE_Li256ELb1ELb1ELb1ELb0EEENS1_36VarlenDynamicPersistentTileSchedulerILi128ELi64ELi256ELi256ELb1ELb1ELb0ELb1ELb1ELb1EEEEEEEEEvNT_6ParamsE:
        /* <DEDUP_REMOVED lines=54> */
.L_x_2199:
        /* <DEDUP_REMOVED lines=16> */
.L_x_2296:
        /* <DEDUP_REMOVED lines=16> */
.L_x_2297:
[----:B--2---:R-:W-:-:S05]  /*0560*/  IMAD R0, R0, c[0x0][0x538], RZ ;  /* 0x00014e0000007a24 */ /* 0x004fca00078e02ff */
[----:B------:R-:W-:-:S04]  /*0570*/  IADD3 R7, R0, R7, RZ ;  /* 0x0000000700077210 */ /* 0x000fc80007ffe0ff */
[----:B------:R-:W-:-:S13]  /*0580*/  ISETP.GT.AND P0, PT, R7, UR4, PT ;  /* 0x0000000407007c0c */ /* 0x000fda000bf04270 */
[----:B-1----:R-:W-:Y:S05]  /*0590*/  @!P0 BRA `(.L_x_2199) ;  /* 0xfffffdc000008947 */ /* 0x002fea000383ffff */
.L_x_2195:
[----:B------:R-:W-:-:S05]  /*05a0*/  IADD3 R11, -R0, R7, RZ ;  /* 0x00000007000b7210 */ /* 0x000fca0007ffe1ff */
[----:B------:R-:W-:-:S05]  /*05b0*/  IMAD R0, R4, c[0x0][0x538], R11 ;  /* 0x00014e0004007a24 */ /* 0x000fca00078e020b */
[----:B------:R-:W-:Y:S01]  /*05c0*/  ISETP.GT.AND P0, PT, R0, UR4, PT ;  /* 0x0000000400007c0c */ /* 0x000fe2000bf04270 */
[----:B------:R-:W-:-:S12]  /*05d0*/  BRA.DIV ~URZ, `(.L_x_2200) ;  /* 0x000140927f007947 */ /* 0x000fd8000b800000 */
[----:B------:R-:W-:-:S04]  /*05e0*/  VOTE.ANY R10, PT, !P0 ;  /* 0x00000000000a7806 */ /* 0x000fc800040e0100 */
.L_x_2298:
[----:B------:R-:W1:Y:S02]  /*05f0*/  POPC R7, R10 ;  /* 0x0000000a00077309 */ /* 0x000e640000000000 */
[----:B-1----:R-:W-:-:S05]  /*0600*/  IADD3 R0, R7, R6, RZ ;  /* 0x0000000607007210 */ /* 0x002fca0007ffe0ff */
[----:B------:R1:W-:Y:S01]  /*0610*/  STL [R1+0x2c], R0 ;  /* 0x00002c0001007387 */ /* 0x0003e20000100800 */
[----:B------:R-:W-:Y:S05]  /*0620*/  BRA.DIV ~URZ, `(.L_x_2201) ;  /* 0x000140927f007947 */ /* 0x000fea000b800000 */
[----:B------:R2:W3:Y:S01]  /*0630*/  SHFL.IDX PT, R12, R9, R7, 0x1f ;  /* 0x00001f07090c7589 */ /* 0x0004e200000e0000 */
[----:B------:R-:W-:-:S03]  /*0640*/  MOV R6, RZ ;  /* 0x000000ff00067202 */ /* 0x000fc60000000f00 */
[----:B------:R2:W4:Y:S04]  /*0650*/  SHFL.IDX PT, R9, R8, R7, 0x1f ;  /* 0x00001f0708097589 */ /* 0x00052800000e0000 */
.L_x_2299:
[----:B------:R-:W-:Y:S01]  /*0660*/  ISETP.NE.AND P0, PT, R10, RZ, PT ;  /* 0x000000ff0a00720c */ /* 0x000fe20003f05270 */
[----:B------:R-:W-:-:S12]  /*0670*/  BSSY B0, `(.L_x_2202) ;  /* 0x0000005000007945 */ /* 0x000fd80003800000 */
[----:B------:R-:W-:Y:S05]  /*0680*/  @!P0 BRA `(.L_x_2203) ;  /* 0x0000003000008947 */ /* 0x000fea0003800000 */
[----:B------:R-:W-:Y:S01]  /*0690*/  IADD3 R3, R7, -0x1, RZ ;  /* 0xffffffff07037810 */ /* 0x000fe20007ffe0ff */
[----:B------:R-:W-:Y:S05]  /*06a0*/  BRA.DIV ~URZ, `(.L_x_2204) ;  /* 0x000140f27f007947 */ /* 0x000fea000b800000 */
[----:B------:R1:W2:Y:S02]  /*06b0*/  SHFL.IDX PT, R6, R4, R3, 0x1f ;  /* 0x00001f0304067589 */ /* 0x0002a400000e0000 */
.L_x_2203:
[----:B------:R-:W-:Y:S05]  /*06c0*/  BSYNC B0 ;  /* 0x0000000000007941 */ /* 0x000fea0003800000 */
.L_x_2202:
        /* <DEDUP_REMOVED lines=69> */
.L_x_2206:
        /* <DEDUP_REMOVED lines=70> */
.L_x_2207:
[----:B------:R-:W-:Y:S05]  /*0f80*/  BSYNC B0 ;  /* 0x0000000000007941 */ /* 0x000fea0003800000 */
.L_x_2205:
[----:B------:R-:W-:-:S04]  /*0f90*/  LOP3.LUT R0, RZ, R0, RZ, 0x33, !PT ;  /* 0x00000000ff007212 */ /* 0x000fc800078e33ff */
[----:B------:R-:W-:-:S05]  /*0fa0*/  IADD3 R0, R0, R12, RZ ;  /* 0x0000000c00007210 */ /* 0x000fca0007ffe0ff */
[----:B------:R2:W-:Y:S01]  /*0fb0*/  STL [R1+0x24], R0 ;  /* 0x0000240001007387 */ /* 0x0005e20000100800 */
[----:B------:R-:W-:Y:S05]  /*0fc0*/  BRA `(.L_x_2208) ;  /* 0x0000006000007947 */ /* 0x000fea0003800000 */
.L_x_2196:
[----:B------:R-:W-:Y:S01]  /*0fd0*/  MOV R0, UR4 ;  /* 0x0000000400007c02 */ /* 0x000fe20008000f00 */
[----:B------:R-:W-:Y:S04]  /*0fe0*/  STL [R1+0x24], RZ ;  /* 0x000024ff01007387 */ /* 0x000fe80000100800 */
[----:B------:R-:W-:Y:S04]  /*0ff0*/  STL [R1+0x28], RZ ;  /* 0x000028ff01007387 */ /* 0x000fe80000100800 */
[----:B------:R1:W-:Y:S02]  /*1000*/  STL [R1+0x20], R0 ;  /* 0x0000200001007387 */ /* 0x0003e40000100800 */
[----:B-1----:R-:W-:-:S05]  /*1010*/  MOV R0, c[0x0][0x53c] ;  /* 0x00014f0000007a02 */ /* 0x002fca0000000f00 */
[----:B------:R1:W-:Y:S02]  /*1020*/  STL [R1+0x2c], R0 ;  /* 0x00002c0001007387 */ /* 0x0003e40000100800 */
.L_x_2208:
        /* <DEDUP_REMOVED lines=8> */
.L_x_2194:
[----:B-12---:R-:W2:Y:S02]  /*10b0*/  LDL R0, [R1+0x2c] ;  /* 0x00002c0001007983 */ /* 0x006ea40000100800 */
[----:B--2---:R-:W-:-:S13]  /*10c0*/  ISETP.GE.AND P0, PT, R0, c[0x0][0x53c], PT ;  /* 0x00014f0000007a0c */ /* 0x004fda0003f06270 */
[----:B------:R-:W-:Y:S05]  /*10d0*/  @P0 EXIT ;  /* 0x000000000000094d */ /* 0x000fea0003800000 */
[----:B------:R-:W1:Y:S02]  /*10e0*/  S2R R16, SR_TID.X ;  /* 0x0000000000107919 */ /* 0x000e640000002100 */
[----:B-1----:R-:W-:-:S04]  /*10f0*/  SHF.R.S32.HI R8, RZ, 0x1f, R16 ;  /* 0x0000001fff087819 */ /* 0x002fc80000011410 */
[CC--:B------:R-:W-:Y:S02]  /*1100*/  LEA.HI R2, R8.reuse, R16.reuse, RZ, 0x4 ;  /* 0x0000001008027211 */ /* 0x0c0fe400078f20ff */
[----:B---3--:R-:W-:Y:S02]  /*1110*/  LEA.HI R7, R8, R16, RZ, 0x3 ;  /* 0x0000001008077211 */ /* 0x008fe400078f18ff */
        /* <DEDUP_REMOVED lines=29> */
[----:B------:R-:W-:Y:S01]  /*12f0*/  LOP3.LUT R15, R3, R0, RZ, 0x3c, !PT ;  /* 0x00000000030f7212 */ /* 0x000fe200078e3cff */
[----:B------:R-:W-:Y:S01]  /*1300*/  IMAD.IADD R11, R2, 0x1, -R4 ;  /* 0x00000001020b7824 */ /* 0x000fe200078e0a04 */
[----:B------:R-:W-:Y:S02]  /*1310*/  LEA.HI R7, R8, R16, RZ, 0x6 ;  /* 0x0000001008077211 */ /* 0x000fe400078f30ff */
        /* <DEDUP_REMOVED lines=15> */
[----:B------:R-:W-:-:S02]  /*1410*/  LOP3.LUT R5, R2, 0x8, R5, 0xf8, !PT ;  /* 0x0000000802057812 */ /* 0x000fc400078ef805 */
[----:B------:R-:W-:Y:S01]  /*1420*/  SHF.R.U32.HI R2, RZ, 0x3, R2 ;  /* 0x00000003ff027819 */ /* 0x000fe20000011602 */
[----:B------:R-:W-:Y:S01]  /*1430*/  IMAD.IADD R3, R8, 0x1, -R0 ;  /* 0x0000000108037824 */ /* 0x000fe200078e0a00 */
[----:B------:R-:W-:Y:S02]  /*1440*/  LEA.HI R12, R12, R17, RZ, 0x2 ;  /* 0x000000110c0c7211 */ /* 0x000fe400078f10ff */
[----:B------:R-:W-:Y:S01]  /*1450*/  LOP3.LUT R6, R5, R2, RZ, 0x3c, !PT ;  /* 0x0000000205067212 */ /* 0x000fe200078e3cff */
[C---:B------:R-:W-:Y:S01]  /*1460*/  IMAD.SHL.U32 R2, R9.reuse, 0x40, RZ ;  /* 0x0000004009027824 */ /* 0x040fe200078e00ff */
[----:B------:R-:W-:Y:S02]  /*1470*/  SHF.R.S32.HI R0, RZ, 0x2, R12 ;  /* 0x00000002ff007819 */ /* 0x000fe4000001140c */
[----:B------:R-:W-:Y:S02]  /*1480*/  LOP3.LUT R4, R9, 0x1, RZ, 0xc0, !PT ;  /* 0x0000000109047812 */ /* 0x000fe400078ec0ff */
[----:B------:R-:W-:Y:S01]  /*1490*/  LOP3.LUT R2, R2, 0x1c0, RZ, 0xc0, !PT ;  /* 0x000001c002027812 */ /* 0x000fe200078ec0ff */
[----:B------:R-:W-:Y:S01]  /*14a0*/  IMAD R16, R3, 0x10, R0 ;  /* 0x0000001003107824 */ /* 0x000fe200078e0200 */
[----:B------:R-:W-:Y:S01]  /*14b0*/  ISETP.NE.U32.AND P0, PT, R4, 0x1, PT ;  /* 0x000000010400780c */ /* 0x000fe20003f05070 */
[----:B------:R-:W-:Y:S01]  /*14c0*/  IMAD.SHL.U32 R4, R8, 0x400, RZ ;  /* 0x0000040008047824 */ /* 0x000fe200078e00ff */
[----:B------:R-:W-:Y:S01]  /*14d0*/  LEA.HI R0, R7, R7, RZ, 0x1 ;  /* 0x0000000707007211 */ /* 0x000fe200078f08ff */
[----:B------:R-:W-:Y:S01]  /*14e0*/  IMAD.SHL.U32 R3, R13, 0x40, RZ ;  /* 0x000000400d037824 */ /* 0x000fe200078e00ff */
[----:B------:R-:W-:Y:S01]  /*14f0*/  LEA.HI R2, R2, R2, RZ, 0x1d ;  /* 0x0000000202027211 */ /* 0x000fe200078fe8ff */
[----:B------:R-:W-:Y:S01]  /*1500*/  IMAD R5, R7, 0x2, R4 ;  /* 0x0000000207057824 */ /* 0x000fe200078e0204 */
[----:B------:R-:W-:Y:S01]  /*1510*/  LOP3.LUT R0, R0, 0x1ffffffe, RZ, 0xc0, !PT ;  /* 0x1ffffffe00007812 */ /* 0x000fe200078ec0ff */
[----:B------:R-:W-:Y:S01]  /*1520*/  STL [R1+0xe4], R16 ;  /* 0x0000e41001007387 */ /* 0x000fe20000100800 */
[----:B------:R-:W-:Y:S01]  /*1530*/  LOP3.LUT R3, R3, 0xfffffe00, RZ, 0xc0, !PT ;  /* 0xfffffe0003037812 */ /* 0x000fe200078ec0ff */
[----:B------:R-:W-:Y:S01]  /*1540*/  IMAD.IADD R8, R5, 0x1, R2 ;  /* 0x0000000105087824 */ /* 0x000fe200078e0202 */
[----:B------:R-:W-:Y:S01]  /*1550*/  R2P PR, R9, 0x6 ;  /* 0x0000000609007804 */ /* 0x000fe20000000000 */
[----:B------:R-:W-:Y:S01]  /*1560*/  IMAD.IADD R9, R7, 0x1, -R0 ;  /* 0x0000000107097824 */ /* 0x000fe200078e0a00 */
[-C--:B------:R-:W-:Y:S01]  /*1570*/  IADD3 R4, R6, R3.reuse, R4 ;  /* 0x0000000306047210 */ /* 0x080fe20007ffe004 */
[----:B------:R-:W-:Y:S01]  /*1580*/  IMAD R0, R14, 0x200, R15 ;  /* 0x000002000e007824 */ /* 0x000fe200078e020f */
[----:B------:R-:W-:Y:S01]  /*1590*/  LOP3.LUT R5, R6, R3, RZ, 0xfc, !PT ;  /* 0x0000000306057212 */ /* 0x000fe200078efcff */
[----:B------:R-:W-:Y:S01]  /*15a0*/  IMAD R3, R10, 0x20, R20 ;  /* 0x000000200a037824 */ /* 0x000fe200078e0214 */
[----:B------:R-:W-:Y:S01]  /*15b0*/  IADD3 R14, R18, 0x40, RZ ;  /* 0x00000040120e7810 */ /* 0x000fe20007ffe0ff */
[----:B------:R-:W-:Y:S01]  /*15c0*/  IMAD R9, R9, 0x8, R16 ;  /* 0x0000000809097824 */ /* 0x000fe200078e0210 */
[----:B------:R-:W-:Y:S01]  /*15d0*/  SHF.R.S32.HI R19, RZ, 0x1f, R18 ;  /* 0x0000001fff137819 */ /* 0x000fe20000011412 */
[----:B------:R-:W-:Y:S01]  /*15e0*/  IMAD.MOV.U32 R13, RZ, RZ, 0x20 ;  /* 0x00000020ff0d7424 */ /* 0x000fe200078e00ff */
[----:B------:R1:W-:Y:S01]  /*15f0*/  STL [R1+0xb8], R3 ;  /* 0x0000b80301007387 */ /* 0x0003e20000100800 */
[----:B------:R-:W-:-:S02]  /*1600*/  LOP3.LUT P3, RZ, R10, 0x4, RZ, 0xc0, !PT ;  /* 0x000000040aff7812 */ /* 0x000fc4000786c0ff */
[----:B------:R-:W-:Y:S01]  /*1610*/  LOP3.LUT P4, RZ, R10, 0x2, RZ, 0xc0, !PT ;  /* 0x000000020aff7812 */ /* 0x000fe2000788c0ff */
[----:B------:R-:W-:Y:S01]  /*1620*/  STL.64 [R1+0x30], R18 ;  /* 0x0000301201007387 */ /* 0x000fe20000100a00 */
[C---:B------:R-:W-:Y:S02]  /*1630*/  IADD3 R7, R18.reuse, 0x80, RZ ;  /* 0x0000008012077810 */ /* 0x040fe40007ffe0ff */
[----:B------:R-:W-:Y:S01]  /*1640*/  SHF.R.S32.HI R10, RZ, 0x1f, R14 ;  /* 0x0000001fff0a7819 */ /* 0x000fe2000001140e */
[----:B------:R-:W-:Y:S01]  /*1650*/  STL [R1+0x3c], R14 ;  /* 0x00003c0e01007387 */ /* 0x000fe20000100800 */
[----:B------:R-:W-:Y:S02]  /*1660*/  IADD3 R6, R18, 0xc0, RZ ;  /* 0x000000c012067810 */ /* 0x000fe40007ffe0ff */
[C---:B------:R-:W-:Y:S01]  /*1670*/  LOP3.LUT P6, RZ, R11.reuse, 0x2, RZ, 0xc0, !PT ;  /* 0x000000020bff7812 */ /* 0x040fe200078cc0ff */
[----:B------:R2:W-:Y:S01]  /*1680*/  STL [R1+0x38], R7 ;  /* 0x0000380701007387 */ /* 0x0005e20000100800 */
[----:B------:R-:W-:Y:S01]  /*1690*/  LOP3.LUT P5, RZ, R11, 0x4, RZ, 0xc0, !PT ;  /* 0x000000040bff7812 */ /* 0x000fe200078ac0ff */
[----:B------:R-:W-:Y:S01]  /*16a0*/  IMAD.MOV.U32 R11, RZ, RZ, 0x40 ;  /* 0x00000040ff0b7424 */ /* 0x000fe200078e00ff */
[----:B------:R-:W-:Y:S01]  /*16b0*/  LEA R192, R0, 0x8100, 0x1 ;  /* 0x0000810000c07811 */ /* 0x000fe200078e08ff */
[----:B------:R3:W-:Y:S01]  /*16c0*/  STL [R1+0x60], R10 ;  /* 0x0000600a01007387 */ /* 0x0007e20000100800 */
[----:B------:R-:W-:-:S02]  /*16d0*/  LEA R199, R4, 0x10100, 0x1 ;  /* 0x0001010004c77811 */ /* 0x000fc400078e08ff */
[C---:B------:R-:W-:Y:S01]  /*16e0*/  SEL R2, R11.reuse, 0xffffffc0, !P3 ;  /* 0xffffffc00b027807 */ /* 0x040fe20005800000 */
[----:B------:R4:W-:Y:S01]  /*16f0*/  STL [R1+0x40], R6 ;  /* 0x0000400601007387 */ /* 0x0009e20000100800 */
[----:B------:R-:W-:Y:S02]  /*1700*/  SEL R0, R11, 0xffffffc0, !P5 ;  /* 0xffffffc00b007807 */ /* 0x000fe40006800000 */
[C---:B------:R-:W-:Y:S01]  /*1710*/  IADD3 R203, R192.reuse, 0x20, RZ ;  /* 0x00000020c0cb7810 */ /* 0x040fe20007ffe0ff */
[----:B------:R-:W-:Y:S01]  /*1720*/  IMAD.IADD R198, R192, 0x1, R2 ;  /* 0x00000001c0c67824 */ /* 0x000fe200078e0202 */
[----:B-1----:R-:W-:Y:S01]  /*1730*/  LOP3.LUT R3, R12, 0x7ffffffc, RZ, 0xc0, !PT ;  /* 0x7ffffffc0c037812 */ /* 0x002fe200078ec0ff */
[----:B------:R-:W-:Y:S01]  /*1740*/  IMAD.IADD R202, R199, 0x1, R0 ;  /* 0x00000001c7ca7824 */ /* 0x000fe200078e0200 */
[----:B------:R-:W-:Y:S02]  /*1750*/  @P4 IADD3 R203, R192, -0x20, RZ ;  /* 0xffffffe0c0cb4810 */ /* 0x000fe40007ffe0ff */
[----:B------:R-:W-:Y:S01]  /*1760*/  LEA R193, R5, 0x100, 0x1 ;  /* 0x0000010005c17811 */ /* 0x000fe200078e08ff */
[----:B------:R-:W-:Y:S01]  /*1770*/  IMAD.IADD R3, R17, 0x1, -R3 ;  /* 0x0000000111037824 */ /* 0x000fe200078e0a03 */
[C---:B------:R-:W-:Y:S01]  /*1780*/  IADD3 R218, R203.reuse, 0x800, RZ ;  /* 0x00000800cbda7810 */ /* 0x040fe20007ffe0ff */
[----:B------:R-:W-:Y:S01]  /*1790*/  IMAD.IADD R195, R2, 0x1, R203 ;  /* 0x0000000102c37824 */ /* 0x000fe200078e02cb */
[C---:B------:R-:W-:Y:S01]  /*17a0*/  IADD3 R217, R203.reuse, 0x1000, RZ ;  /* 0x00001000cbd97810 */ /* 0x040fe20007ffe0ff */
[----:B------:R-:W-:Y:S01]  /*17b0*/  IMAD.IADD R197, R0, 0x1, R193 ;  /* 0x0000000100c57824 */ /* 0x000fe200078e02c1 */
[----:B------:R-:W-:-:S02]  /*17c0*/  IADD3 R216, R203, 0x1800, RZ ;  /* 0x00001800cbd87810 */ /* 0x000fc40007ffe0ff */
[----:B--2---:R-:W-:Y:S02]  /*17d0*/  SHF.R.S32.HI R7, RZ, 0x1f, R7 ;  /* 0x0000001fff077819 */ /* 0x004fe40000011407 */
[----:B------:R-:W-:Y:S01]  /*17e0*/  IADD3 R215, R203, 0x2000, RZ ;  /* 0x00002000cbd77810 */ /* 0x000fe20007ffe0ff */
[----:B---3--:R-:W-:Y:S02]  /*17f0*/  IMAD.SHL.U32 R10, R3, 0x2, RZ ;  /* 0x00000002030a7824 */ /* 0x008fe400078e00ff */
[----:B------:R1:W-:Y:S01]  /*1800*/  STL [R1+0x5c], R7 ;  /* 0x00005c0701007387 */ /* 0x0003e20000100800 */
[----:B------:R-:W-:Y:S02]  /*1810*/  SEL R3, R13, 0xffffffe0, !P6 ;  /* 0xffffffe00d037807 */ /* 0x000fe40007000000 */
[----:B----4-:R-:W-:Y:S02]  /*1820*/  SHF.R.S32.HI R6, RZ, 0x1f, R6 ;  /* 0x0000001fff067819 */ /* 0x010fe40000011406 */
[C---:B------:R-:W-:Y:S01]  /*1830*/  IADD3 R12, R10.reuse, 0x8, RZ ;  /* 0x000000080a0c7810 */ /* 0x040fe20007ffe0ff */
[----:B------:R-:W-:Y:S01]  /*1840*/  IMAD.IADD R200, R199, 0x1, R3 ;  /* 0x00000001c7c87824 */ /* 0x000fe200078e0203 */
[C---:B------:R-:W-:Y:S01]  /*1850*/  IADD3 R18, R10.reuse, 0xb8, RZ ;  /* 0x000000b80a127810 */ /* 0x040fe20007ffe0ff */
[----:B------:R2:W-:Y:S01]  /*1860*/  STL [R1+0x58], R6 ;  /* 0x0000580601007387 */ /* 0x0005e20000100800 */
[C---:B------:R-:W-:Y:S01]  /*1870*/  IADD3 R17, R10.reuse, 0xc0, RZ ;  /* 0x000000c00a117810 */ /* 0x040fe20007ffe0ff */
[----:B------:R-:W-:Y:S01]  /*1880*/  IMAD.IADD R194, R3, 0x1, R193 ;  /* 0x0000000103c27824 */ /* 0x000fe200078e02c1 */
[C---:B------:R-:W-:Y:S01]  /*1890*/  IADD3 R16, R10.reuse, 0xc8, RZ ;  /* 0x000000c80a107810 */ /* 0x040fe20007ffe0ff */
[----:B------:R3:W-:Y:S01]  /*18a0*/  STL [R1+0x50], R9 ;  /* 0x0000500901007387 */ /* 0x0007e20000100800 */
[----:B------:R-:W-:Y:S01]  /*18b0*/  IADD3 R15, R10, 0xd0, RZ ;  /* 0x000000d00a0f7810 */ /* 0x000fe20007ffe0ff */
[----:B------:R-:W-:Y:S01]  /*18c0*/  IMAD.IADD R201, R200, 0x1, R0 ;  /* 0x00000001c8c97824 */ /* 0x000fe200078e0200 */
[----:B------:R-:W-:Y:S01]  /*18d0*/  IADD3 R14, R10, 0xd8, RZ ;  /* 0x000000d80a0e7810 */ /* 0x000fe20007ffe0ff */
[----:B------:R-:W-:Y:S01]  /*18e0*/  STL [R1+0x10], R10 ;  /* 0x0000100a01007387 */ /* 0x000fe20000100800 */
[C---:B------:R-:W-:Y:S01]  /*18f0*/  IADD3 R214, R203.reuse, 0x2800, RZ ;  /* 0x00002800cbd67810 */ /* 0x040fe20007ffe0ff */
[----:B------:R-:W-:Y:S01]  /*1900*/  IMAD.IADD R196, R0, 0x1, R194 ;  /* 0x0000000100c47824 */ /* 0x000fe200078e02c2 */
[C---:B------:R-:W-:Y:S01]  /*1910*/  IADD3 R213, R203.reuse, 0x3000, RZ ;  /* 0x00003000cbd57810 */ /* 0x040fe20007ffe0ff */
[----:B------:R4:W-:Y:S01]  /*1920*/  STL [R1+0x8c], R12 ;  /* 0x00008c0c01007387 */ /* 0x0009e20000100800 */
[----:B------:R-:W-:-:S02]  /*1930*/  IADD3 R212, R203, 0x3800, RZ ;  /* 0x00003800cbd47810 */ /* 0x000fc40007ffe0ff */
[----:B------:R-:W-:Y:S02]  /*1940*/  IADD3 R211, R203, 0x4000, RZ ;  /* 0x00004000cbd37810 */ /* 0x000fe40007ffe0ff */
[----:B-1----:R-:W-:Y:S02]  /*1950*/  SEL R7, R13, 0xffffffe0, !P1 ;  /* 0xffffffe00d077807 */ /* 0x002fe40004800000 */
[----:B------:R-:W-:Y:S02]  /*1960*/  IADD3 R13, R10, 0xe0, RZ ;  /* 0x000000e00a0d7810 */ /* 0x000fe40007ffe0ff */
[C---:B------:R-:W-:Y:S02]  /*1970*/  IADD3 R210, R203.reuse, 0x4800, RZ ;  /* 0x00004800cbd27810 */ /* 0x040fe40007ffe0ff */
[----:B------:R-:W-:Y:S02]  /*1980*/  IADD3 R209, R203, 0x5000, RZ ;  /* 0x00005000cbd17810 */ /* 0x000fe40007ffe0ff */
[----:B--2---:R-:W-:-:S02]  /*1990*/  SEL R6, R11, 0xffffffc0, !P2 ;  /* 0xffffffc00b067807 */ /* 0x004fc40005000000 */
[C---:B------:R-:W-:Y:S02]  /*19a0*/  IADD3 R11, R10.reuse, 0x10, RZ ;  /* 0x000000100a0b7810 */ /* 0x040fe40007ffe0ff */
[C---:B---3--:R-:W-:Y:S02]  /*19b0*/  IADD3 R9, R10.reuse, 0xb0, RZ ;  /* 0x000000b00a097810 */ /* 0x048fe40007ffe0ff */
[C---:B------:R-:W-:Y:S01]  /*19c0*/  IADD3 R208, R203.reuse, 0x5800, RZ ;  /* 0x00005800cbd07810 */ /* 0x040fe20007ffe0ff */
[----:B------:R1:W-:Y:S01]  /*19d0*/  STL [R1+0x88], R11 ;  /* 0x0000880b01007387 */ /* 0x0003e20000100800 */
[C---:B------:R-:W-:Y:S02]  /*19e0*/  IADD3 R207, R203.reuse, 0x6000, RZ ;  /* 0x00006000cbcf7810 */ /* 0x040fe40007ffe0ff */
[----:B------:R-:W-:Y:S01]  /*19f0*/  IADD3 R206, R203, 0x6800, RZ ;  /* 0x00006800cbce7810 */ /* 0x000fe20007ffe0ff */
[----:B------:R2:W-:Y:S01]  /*1a00*/  STL [R1+0x84], R9 ;  /* 0x0000840901007387 */ /* 0x0005e20000100800 */
[----:B----4-:R-:W-:-:S02]  /*1a10*/  IADD3 R12, R10, 0xe8, RZ ;  /* 0x000000e80a0c7810 */ /* 0x010fc40007ffe0ff */
[C---:B------:R-:W-:Y:S01]  /*1a20*/  IADD3 R205, R203.reuse, 0x7000, RZ ;  /* 0x00007000cbcd7810 */ /* 0x040fe20007ffe0ff */
[----:B------:R3:W-:Y:S01]  /*1a30*/  STL [R1+0xb4], R18 ;  /* 0x0000b41201007387 */ /* 0x0007e20000100800 */
[----:B------:R-:W-:-:S03]  /*1a40*/  IADD3 R204, R203, 0x7800, RZ ;  /* 0x00007800cbcc7810 */ /* 0x000fc60007ffe0ff */
[----:B------:R-:W-:Y:S04]  /*1a50*/  STL [R1+0xb0], R17 ;  /* 0x0000b01101007387 */ /* 0x000fe80000100800 */
[----:B------:R4:W-:Y:S04]  /*1a60*/  STL [R1+0xac], R16 ;  /* 0x0000ac1001007387 */ /* 0x0009e80000100800 */
[----:B------:R5:W-:Y:S04]  /*1a70*/  STL [R1+0xa8], R15 ;  /* 0x0000a80f01007387 */ /* 0x000be80000100800 */
[----:B------:R-:W-:Y:S01]  /*1a80*/  STL [R1+0xa4], R14 ;  /* 0x0000a40e01007387 */ /* 0x000fe20000100800 */
[----:B-1----:R-:W-:-:S03]  /*1a90*/  IADD3 R11, R10, 0xf0, RZ ;  /* 0x000000f00a0b7810 */ /* 0x002fc60007ffe0ff */
[----:B------:R1:W-:Y:S01]  /*1aa0*/  STL [R1+0xa0], R13 ;  /* 0x0000a00d01007387 */ /* 0x0003e20000100800 */
[----:B--2---:R-:W-:Y:S02]  /*1ab0*/  IADD3 R9, R10, 0xf8, RZ ;  /* 0x000000f80a097810 */ /* 0x004fe40007ffe0ff */
[----:B------:R-:W-:Y:S01]  /*1ac0*/  LEA R10, R8, 0x80, 0x1 ;  /* 0x00000080080a7811 */ /* 0x000fe200078e08ff */
[----:B------:R2:W-:Y:S01]  /*1ad0*/  STL [R1+0x9c], R12 ;  /* 0x00009c0c01007387 */ /* 0x0005e20000100800 */
[----:B---3--:R-:W-:Y:S02]  /*1ae0*/  SHF.R.S32.HI R18, RZ, 0x1f, R18 ;  /* 0x0000001fff127819 */ /* 0x008fe40000011412 */
[----:B------:R-:W-:Y:S01]  /*1af0*/  SHF.R.S32.HI R8, RZ, 0x1f, R17 ;  /* 0x0000001fff087819 */ /* 0x000fe20000011411 */
[----:B------:R-:W-:Y:S04]  /*1b00*/  STL [R1+0x98], R11 ;  /* 0x0000980b01007387 */ /* 0x000fe80000100800 */
[----:B------:R3:W-:Y:S01]  /*1b10*/  STL [R1+0x94], R9 ;  /* 0x0000940901007387 */ /* 0x0007e20000100800 */
[----:B----4-:R-:W-:-:S03]  /*1b20*/  SHF.R.S32.HI R16, RZ, 0x1f, R16 ;  /* 0x0000001fff107819 */ /* 0x010fc60000011410 */
[----:B------:R-:W-:Y:S01]  /*1b30*/  STL [R1+0x64], R10 ;  /* 0x0000640a01007387 */ /* 0x000fe20000100800 */
[----:B-----5:R-:W-:-:S03]  /*1b40*/  SHF.R.S32.HI R15, RZ, 0x1f, R15 ;  /* 0x0000001fff0f7819 */ /* 0x020fc6000001140f */
[----:B------:R-:W-:Y:S04]  /*1b50*/  STL [R1+0xdc], R18 ;  /* 0x0000dc1201007387 */ /* 0x000fe80000100800 */
[----:B------:R4:W-:Y:S01]  /*1b60*/  STL [R1+0xd8], R8 ;  /* 0x0000d80801007387 */ /* 0x0009e20000100800 */
[----:B-1----:R-:W-:-:S03]  /*1b70*/  SHF.R.S32.HI R13, RZ, 0x1f, R13 ;  /* 0x0000001fff0d7819 */ /* 0x002fc6000001140d */
[----:B------:R-:W-:Y:S01]  /*1b80*/  STL [R1+0xd4], R16 ;  /* 0x0000d41001007387 */ /* 0x000fe20000100800 */
[----:B--2---:R-:W-:-:S03]  /*1b90*/  SHF.R.S32.HI R12, RZ, 0x1f, R12 ;  /* 0x0000001fff0c7819 */ /* 0x004fc6000001140c */
[----:B------:R-:W-:Y:S01]  /*1ba0*/  STL [R1+0xd0], R15 ;  /* 0x0000d00f01007387 */ /* 0x000fe20000100800 */
[----:B---3--:R-:W-:Y:S02]  /*1bb0*/  SHF.R.S32.HI R9, RZ, 0x1f, R9 ;  /* 0x0000001fff097819 */ /* 0x008fe40000011409 */
[----:B----4-:R-:W-:-:S05]  /*1bc0*/  SHF.R.S32.HI R8, RZ, 0x1f, R14 ;  /* 0x0000001fff087819 */ /* 0x010fca000001140e */
        /* <DEDUP_REMOVED lines=21> */
.L_x_2295:
        /* <DEDUP_REMOVED lines=20> */
[----:B------:R-:W-:-:S05]  /*1e60*/  @P0 LEA.HI.X R3, R115, c[0x0][0x374], R114, 0x2, P1 ;  /* 0x0000dd0073030a11 */ /* 0x000fca00008f1472 */
[----:B------:R2:W5:Y:S01]  /*1e70*/  @P0 LDG.E R10, [R2.64] ;  /* 0x00000006020a0981 */ /* 0x000562000c1e1900 */
[C---:B------:R-:W-:Y:S02]  /*1e80*/  @P4 LEA R8, P0, R115.reuse, c[0x0][0x360], 0x2 ;  /* 0x0000d80073084a11 */ /* 0x040fe400078010ff */
[C-C-:B------:R-:W-:Y:S02]  /*1e90*/  LEA.HI.X R5, R115.reuse, c[0x0][0x34c], R114.reuse, 0x2, P3 ;  /* 0x0000d30073057a11 */ /* 0x140fe400018f1472 */
[----:B------:R-:W-:-:S03]  /*1ea0*/  @P4 LEA.HI.X R9, R115, c[0x0][0x364], R114, 0x2, P0 ;  /* 0x0000d90073094a11 */ /* 0x000fc600000f1472 */
[----:B------:R1:W5:Y:S04]  /*1eb0*/  @P2 LDG.E R6, [R4.64] ;  /* 0x0000000604062981 */ /* 0x000368000c1e1900 */
[----:B------:R-:W4:Y:S01]  /*1ec0*/  @P4 LDG.E R0, [R8.64] ;  /* 0x0000000608004981 */ /* 0x000f22000c1e1900 */
[----:B--2---:R-:W-:-:S04]  /*1ed0*/  LEA R2, P1, R115, c[0x0][0x350], 0x2 ;  /* 0x0000d40073027a11 */ /* 0x004fc800078210ff */
[----:B------:R-:W-:-:S05]  /*1ee0*/  LEA.HI.X R3, R115, c[0x0][0x354], R114, 0x2, P1 ;  /* 0x0000d50073037a11 */ /* 0x000fca00008f1472 */
[----:B------:R1:W5:Y:S01]  /*1ef0*/  @P6 LDG.E R11, [R2.64] ;  /* 0x00000006020b6981 */ /* 0x000362000c1e1900 */
[----:B---3--:R-:W-:-:S05]  /*1f00*/  LOP3.LUT R107, R12, 0xffff, RZ, 0xc0, !PT ;  /* 0x0000ffff0c6b7812 */ /* 0x008fca00078ec0ff */
[----:B------:R1:W-:Y:S01]  /*1f10*/  STL [R1+0x4c], R107 ;  /* 0x00004c6b01007387 */ /* 0x0003e20000100800 */
[----:B------:R-:W-:Y:S03]  /*1f20*/  YIELD ;  /* 0x0000000000007946 */ /* 0x000fe60003800000 */
[----:B----4-:R1:W-:Y:S01]  /*1f30*/  @P4 STL [R1+0x1c], R0 ;  /* 0x00001c0001004387 */ /* 0x0103e20000100800 */
        /* <DEDUP_REMOVED lines=8> */
.L_x_2209:
[----:B------:R-:W-:-:S04]  /*1fc0*/  ISETP.NE.U32.AND P0, PT, RZ, c[0x0][0x368], PT ;  /* 0x0000da00ff007a0c */ /* 0x000fc80003f05070 */
[----:B------:R-:W-:-:S13]  /*1fd0*/  ISETP.NE.AND.EX P0, PT, RZ, c[0x0][0x36c], PT, P0 ;  /* 0x0000db00ff007a0c */ /* 0x000fda0003f05300 */
[----:B------:R-:W-:Y:S05]  /*1fe0*/  @!P0 BRA `(.L_x_2210) ;  /* 0x0000004000008947 */ /* 0x000fea0003800000 */
[----:B-1----:R-:W-:-:S04]  /*1ff0*/  LEA R2, P0, R115, c[0x0][0x368], 0x2 ;  /* 0x0000da0073027a11 */ /* 0x002fc800078010ff */
[----:B------:R-:W-:-:S05]  /*2000*/  LEA.HI.X R3, R115, c[0x0][0x36c], R114, 0x2, P0 ;  /* 0x0000db0073037a11 */ /* 0x000fca00000f1472 */
[----:B------:R1:W5:Y:S01]  /*2010*/  LDG.E R0, [R2.64] ;  /* 0x0000000602007981 */ /* 0x000362000c1e1900 */
[----:B------:R-:W-:Y:S05]  /*2020*/  BRA `(.L_x_2211) ;  /* 0x0000005000007947 */ /* 0x000fea0003800000 */
.L_x_2210:
[----:B-1----:R-:W-:Y:S01]  /*2030*/  MOV R0, c[0x0][0x1d0] ;  /* 0x0000740000007a02 */ /* 0x002fe20000000f00 */
[----:B------:R-:W-:Y:S05]  /*2040*/  @!P6 BRA `(.L_x_2211) ;  /* 0x000000300000e947 */ /* 0x000fea0003800000 */
[----:B------:R-:W2:Y:S04]  /*2050*/  LDG.E R4, [R2.64] ;  /* 0x0000000602047981 */ /* 0x000ea8000c1e1900 */
[----:B------:R-:W2:Y:S02]  /*2060*/  LDG.E R0, [R2.64+0x4] ;  /* 0x0000040602007981 */ /* 0x000ea4000c1e1900 */
[----:B--2---:R-:W-:Y:S02]  /*2070*/  IADD3 R0, -R4, R0, RZ ;  /* 0x0000000004007210 */ /* 0x004fe40007ffe1ff */
.L_x_2211:
[----:B-1----:R-:W2:Y:S04]  /*2080*/  LDL R2, [R1+0x1c] ;  /* 0x00001c0001027983 */ /* 0x002ea80000100800 */
[----:B------:R-:W3:Y:S01]  /*2090*/  LDL.LU R4, [R1+0x24] ;  /* 0x0000240001047983 */ /* 0x000ee20000300800 */
[----:B-----5:R-:W-:Y:S01]  /*20a0*/  IMAD.IADD R5, R0, 0x1, -R10 ;  /* 0x0000000100057824 */ /* 0x020fe200078e0a0a */
[----:B------:R-:W-:Y:S01]  /*20b0*/  BSSY B0, `(.L_x_2212) ;  /* 0x000003f000007945 */ /* 0x000fe20003800000 */
[----:B--2---:R-:W-:-:S02]  /*20c0*/  IMAD.MOV.U32 R3, RZ, RZ, R2 ;  /* 0x000000ffff037224 */ /* 0x004fc400078e0002 */
[----:B------:R-:W-:Y:S02]  /*20d0*/  IMAD.MOV.U32 R2, RZ, RZ, c[0x0][0x2c4] ;  /* 0x0000b100ff027624 */ /* 0x000fe400078e00ff */
[----:B---3--:R-:W-:Y:S01]  /*20e0*/  IMAD.SHL.U32 R103, R4, 0x80, RZ ;  /* 0x0000008004677824 */ /* 0x008fe200078e00ff */
[----:B------:R-:W-:Y:S02]  /*20f0*/  IADD3 R3, R5, 0x40, -R3 ;  /* 0x0000004005037810 */ /* 0x000fe40007ffe803 */
[----:B------:R-:W-:Y:S02]  /*2100*/  ISETP.NE.AND P1, PT, R2, 0x1, PT ;  /* 0x000000010200780c */ /* 0x000fe40003f25270 */
[----:B------:R-:W-:Y:S01]  /*2110*/  IADD3 R2, R103, 0x7f, RZ ;  /* 0x0000007f67027810 */ /* 0x000fe20007ffe0ff */
[----:B------:R-:W-:Y:S04]  /*2120*/  STL [R1+0x24], R103 ;  /* 0x0000246701007387 */ /* 0x000fe80000100800 */
[----:B------:R-:W-:Y:S01]  /*2130*/  IMAD.MOV.U32 R0, RZ, RZ, R2 ;  /* 0x000000ffff007224 */ /* 0x000fe200078e0002 */
[----:B------:R1:W-:Y:S05]  /*2140*/  STL [R1+0x18], R5 ;  /* 0x0000180501007387 */ /* 0x0003ea0000100800 */
[----:B------:R-:W-:Y:S01]  /*2150*/  @P1 IMAD.HI.U32 R4, R2, c[0x0][0x2c8], RZ ;  /* 0x0000b20002041a27 */ /* 0x000fe200078e00ff */
[----:B------:R-:W-:-:S04]  /*2160*/  IADD3 R2, R5, 0x3f, RZ ;  /* 0x0000003f05027810 */ /* 0x000fc80007ffe0ff */
[----:B------:R-:W-:-:S05]  /*2170*/  @P1 SHF.R.U32.HI R0, RZ, c[0x0][0x2cc], R4 ;  /* 0x0000b300ff001a19 */ /* 0x000fca0000011604 */
[----:B------:R-:W-:Y:S01]  /*2180*/  IMAD.IADD R0, R3, 0x1, R0 ;  /* 0x0000000103007824 */ /* 0x000fe200078e0200 */
[----:B------:R-:W-:-:S04]  /*2190*/  SHF.R.S32.HI R3, RZ, 0x1f, R2 ;  /* 0x0000001fff037819 */ /* 0x000fc80000011402 */
[----:B------:R-:W-:Y:S02]  /*21a0*/  SHF.R.S32.HI R4, RZ, 0x1f, R0 ;  /* 0x0000001fff047819 */ /* 0x000fe40000011400 */
[----:B------:R-:W-:Y:S02]  /*21b0*/  LEA.HI R2, R3, R2, RZ, 0x6 ;  /* 0x0000000203027211 */ /* 0x000fe400078f30ff */
[----:B------:R-:W-:Y:S02]  /*21c0*/  LEA.HI R0, R4, R0, RZ, 0x6 ;  /* 0x0000000004007211 */ /* 0x000fe400078f30ff */
[----:B------:R-:W-:Y:S02]  /*21d0*/  SHF.R.S32.HI R2, RZ, 0x6, R2 ;  /* 0x00000006ff027819 */ /* 0x000fe40000011402 */
[----:B------:R-:W-:Y:S02]  /*21e0*/  SHF.R.S32.HI R0, RZ, 0x6, R0 ;  /* 0x00000006ff007819 */ /* 0x000fe40000011400 */
[----:B------:R-:W-:-:S02]  /*21f0*/  LOP3.LUT R3, R12, 0xff000000, RZ, 0xc0, !PT ;  /* 0xff0000000c037812 */ /* 0x000fc400078ec0ff */
[----:B------:R-:W-:Y:S01]  /*2200*/  IMNMX R7, R2, R0, PT ;  /* 0x0000000002077217 */ /* 0x000fe20003800200 */
[----:B------:R-:W-:Y:S01]  /*2210*/  IMAD.MOV.U32 R2, RZ, RZ, RZ ;  /* 0x000000ffff027224 */ /* 0x000fe200078e00ff */
[----:B------:R-:W-:Y:S01]  /*2220*/  LOP3.LUT R4, R12, 0xff0000, RZ, 0xc0, !PT ;  /* 0x00ff00000c047812 */ /* 0x000fe200078ec0ff */
[----:B------:R-:W-:Y:S01]  /*2230*/  IMAD.IADD R12, R11, 0x1, R10 ;  /* 0x000000010b0c7824 */ /* 0x000fe200078e020a */
[----:B------:R-:W-:Y:S02]  /*2240*/  SHF.R.U32.HI R0, RZ, 0x8, R3 ;  /* 0x00000008ff007819 */ /* 0x000fe40000011603 */
[----:B------:R-:W-:Y:S02]  /*2250*/  ISETP.GE.AND P0, PT, R7, 0x1, PT ;  /* 0x000000010700780c */ /* 0x000fe40003f06270 */
[----:B------:R-:W-:-:S04]  /*2260*/  LEA.HI R0, R4, R0, RZ, 0x10 ;  /* 0x0000000004007211 */ /* 0x000fc800078f80ff */
[----:B------:R-:W-:Y:S02]  /*2270*/  LOP3.LUT R14, R0, 0xff, RZ, 0xc0, !PT ;  /* 0x000000ff000e7812 */ /* 0x000fe400078ec0ff */
[----:B-1----:R-:W-:-:S03]  /*2280*/  SHF.R.U32.HI R5, RZ, 0x10, R0 ;  /* 0x00000010ff057819 */ /* 0x002fc60000011600 */
[----:B------:R1:W-:Y:S04]  /*2290*/  STL [R1+0x90], R14 ;  /* 0x0000900e01007387 */ /* 0x0003e80000100800 */
[----:B------:R1:W-:Y:S01]  /*22a0*/  STL [R1+0x28], R5 ;  /* 0x0000280501007387 */ /* 0x0003e20000100800 */
        /* <DEDUP_REMOVED lines=31> */
.L_x_2213:
[----:B------:R-:W-:Y:S05]  /*24a0*/  BSYNC B0 ;  /* 0x0000000000007941 */ /* 0x000fea0003800000 */
.L_x_2212:
        /* <DEDUP_REMOVED lines=73> */
[----:B------:R-:W3:Y:S01]  /*2940*/  LDL R106, [R1+0x3c] ;  /* 0x00003c00016a7983 */ /* 0x000ee20000100800 */
[----:B------:R-:W-:-:S03]  /*2950*/  ISETP.NE.U32.AND P0, PT, RZ, c[0x0][0x340], PT ;  /* 0x0000d000ff007a0c */ /* 0x000fc60003f05070 */
[----:B------:R-:W4:Y:S01]  /*2960*/  LDL.64 R110, [R1+0x30] ;  /* 0x00003000016e7983 */ /* 0x000f220000100a00 */
[----:B------:R-:W-:-:S03]  /*2970*/  ISETP.NE.AND.EX P0, PT, RZ, c[0x0][0x344], PT, P0 ;  /* 0x0000d100ff007a0c */ /* 0x000fc60003f05300 */
[----:B------:R-:W5:Y:S04]  /*2980*/  LDL R20, [R1+0x38] ;  /* 0x0000380001147983 */ /* 0x000f680000100800 */
[----:B------:R-:W4:Y:S04]  /*2990*/  LDL R19, [R1+0x40] ;  /* 0x0000400001137983 */ /* 0x000f280000100800 */
[----:B------:R-:W5:Y:S02]  /*29a0*/  LDL.LU R18, [R1+0x44] ;  /* 0x0000440001127983 */ /* 0x000f640000300800 */
[----:B------:R-:W-:-:S05]  /*29b0*/  @P0 IMAD.WIDE R2, R115, R13, c[0x0][0x340] ;  /* 0x0000d00073020625 */ /* 0x000fca00078e020d */
[----:B------:R1:W5:Y:S04]  /*29c0*/  @P0 LDG.E R11, [R2.64] ;  /* 0x00000006020b0981 */ /* 0x000368000c1e1900 */
[----:B------:R-:W1:Y:S01]  /*29d0*/  S2R R7, SR_TID.X ;  /* 0x0000000000077919 */ /* 0x000e620000002100 */
[----:B------:R-:W-:-:S05]  /*29e0*/  SHF.R.S32.HI R0, RZ, 0x1f, R6 ;  /* 0x0000001fff007819 */ /* 0x000fca0000011406 */
[----:B------:R-:W-:-:S04]  /*29f0*/  IMAD R0, R0, c[0x0][0x178], RZ ;  /* 0x00005e0000007a24 */ /* 0x000fc800078e02ff */
[----:B------:R-:W-:Y:S01]  /*2a00*/  IMAD R0, R6, c[0x0][0x17c], R0 ;  /* 0x00005f0006007a24 */ /* 0x000fe200078e0200 */
[----:B-1----:R-:W-:Y:S01]  /*2a10*/  SEL R5, R114, RZ, !P2 ;  /* 0x000000ff72057207 */ /* 0x002fe20005000000 */
[----:B------:R-:W-:Y:S01]  /*2a20*/  IMAD.WIDE.U32 R2, R6, c[0x0][0x178], RZ ;  /* 0x00005e0006027a25 */ /* 0x000fe200078e00ff */
[----:B------:R-:W-:-:S03]  /*2a30*/  SHF.R.S32.HI R102, RZ, 0x1f, R7 ;  /* 0x0000001fff667819 */ /* 0x000fc60000011407 */
[----:B------:R-:W-:Y:S01]  /*2a40*/  IMAD.IADD R3, R3, 0x1, R0 ;  /* 0x0000000103037824 */ /* 0x000fe200078e0200 */
[----:B------:R-:W-:-:S03]  /*2a50*/  LEA.HI R102, R102, R7, RZ, 0x3 ;  /* 0x0000000766667211 */ /* 0x000fc600078f18ff */
[----:B------:R-:W-:-:S04]  /*2a60*/  IMAD.WIDE.U32 R2, R107, c[0x0][0x1b8], R2 ;  /* 0x00006e006b027a25 */ /* 0x000fc800078e0002 */
[----:B------:R-:W-:Y:S01]  /*2a70*/  IMAD R5, R5, c[0x0][0x1c0], RZ ;  /* 0x0000700005057a24 */ /* 0x000fe200078e02ff */
[----:B------:R-:W-:Y:S01]  /*2a80*/  SHF.R.S32.HI R102, RZ, 0x3, R102 ;  /* 0x00000003ff667819 */ /* 0x000fe20000011466 */
[----:B------:R-:W-:Y:S01]  /*2a90*/  IMAD R3, R107, c[0x0][0x1bc], R3 ;  /* 0x00006f006b037a24 */ /* 0x000fe200078e0203 */
[----:B------:R-:W-:Y:S01]  /*2aa0*/  IADD3 R92, R244, -0x1, RZ ;  /* 0xfffffffff45c7810 */ /* 0x000fe20007ffe0ff */
[----:B--2---:R-:W-:Y:S01]  /*2ab0*/  IMAD.IADD R10, R4, 0x1, R103 ;  /* 0x00000001040a7824 */ /* 0x004fe200078e0267 */
[----:B------:R-:W-:-:S05]  /*2ac0*/  SEL R4, R115, RZ, !P2 ;  /* 0x000000ff73047207 */ /* 0x000fca0005000000 */
[C---:B------:R-:W-:Y:S02]  /*2ad0*/  IMAD R14, R4.reuse, c[0x0][0x1c4], R5 ;  /* 0x00007100040e7a24 */ /* 0x040fe400078e0205 */
[----:B------:R-:W-:Y:S01]  /*2ae0*/  IMAD.WIDE.U32 R4, R4, c[0x0][0x1c0], R2 ;  /* 0x0000700004047a25 */ /* 0x000fe200078e0002 */
[----:B------:R-:W-:Y:S02]  /*2af0*/  SHF.R.S32.HI R3, RZ, 0x1f, R12 ;  /* 0x0000001fff037819 */ /* 0x000fe4000001140c */
[----:B------:R-:W-:Y:S01]  /*2b00*/  IADD3 R2, P2, R102, R12, RZ ;  /* 0x0000000c66027210 */ /* 0x000fe20007f5e0ff */
[----:B------:R-:W-:Y:S01]  /*2b10*/  @P1 IMAD.HI.U32 R6, R10, c[0x0][0x2c8], RZ ;  /* 0x0000b2000a061a27 */ /* 0x000fe200078e00ff */
[----:B---3--:R-:W-:Y:S02]  /*2b20*/  ISETP.GE.AND P4, PT, R106, c[0x0][0x1d4], PT ;  /* 0x000075006a007a0c */ /* 0x008fe40003f86270 */
[----:B------:R-:W-:Y:S01]  /*2b30*/  LEA.HI.X.SX32 R3, R102, R3, 0x1, P2 ;  /* 0x0000000366037211 */ /* 0x000fe200010f0eff */
[----:B------:R-:W-:Y:S01]  /*2b40*/  IMAD.MOV.U32 R0, RZ, RZ, R10 ;  /* 0x000000ffff007224 */ /* 0x000fe200078e000a */
[----:B------:R-:W-:-:S02]  /*2b50*/  @P1 SHF.R.U32.HI R0, RZ, c[0x0][0x2cc], R6 ;  /* 0x0000b300ff001a19 */ /* 0x000fc40000011606 */
[----:B----4-:R-:W-:Y:S02]  /*2b60*/  ISETP.GE.AND P5, PT, R110, c[0x0][0x1d4], PT ;  /* 0x000075006e007a0c */ /* 0x010fe40003fa6270 */
[----:B------:R-:W-:Y:S01]  /*2b70*/  SEL R12, RZ, 0xffffffff, P4 ;  /* 0xffffffffff0c7807 */ /* 0x000fe20002000000 */
[C---:B------:R-:W-:Y:S02]  /*2b80*/  IMAD R16, R3.reuse, c[0x0][0x1e0], RZ ;  /* 0x0000780003107a24 */ /* 0x040fe400078e02ff */
[----:B------:R-:W-:Y:S01]  /*2b90*/  IMAD R15, R3, c[0x0][0x208], RZ ;  /* 0x00008200030f7a24 */ /* 0x000fe200078e02ff */
[----:B------:R-:W-:Y:S01]  /*2ba0*/  SEL R13, RZ, 0x1, P5 ;  /* 0x00000001ff0d7807 */ /* 0x000fe20002800000 */
[----:B------:R-:W-:Y:S01]  /*2bb0*/  IMAD.IADD R3, R5, 0x1, R14 ;  /* 0x0000000105037824 */ /* 0x000fe200078e020e */
[----:B------:R-:W-:Y:S02]  /*2bc0*/  SHF.L.U32 R12, R12, 0x1, RZ ;  /* 0x000000010c0c7819 */ /* 0x000fe400000006ff */
[----:B------:R-:W-:Y:S01]  /*2bd0*/  SHF.R.S32.HI R5, RZ, 0x1f, R0 ;  /* 0x0000001fff057819 */ /* 0x000fe20000011400 */
[----:B------:R-:W-:Y:S01]  /*2be0*/  IMAD.WIDE.U32 R6, R2, c[0x0][0x1e0], R110 ;  /* 0x0000780002067a25 */ /* 0x000fe200078e006e */
[----:B-----5:R-:W-:-:S03]  /*2bf0*/  ISETP.GE.AND P3, PT, R20, c[0x0][0x1d4], PT ;  /* 0x0000750014007a0c */ /* 0x020fc60003f66270 */
[----:B------:R-:W-:Y:S01]  /*2c00*/  IMAD.WIDE.U32 R8, R2, c[0x0][0x208], R110 ;  /* 0x0000820002087a25 */ /* 0x000fe200078e006e */
[----:B------:R-:W-:-:S03]  /*2c10*/  ISETP.GE.AND P2, PT, R19, c[0x0][0x1d4], PT ;  /* 0x0000750013007a0c */ /* 0x000fc60003f46270 */
[C---:B------:R-:W-:Y:S02]  /*2c20*/  IMAD R16, R2.reuse, c[0x0][0x1e4], R16 ;  /* 0x0000790002107a24 */ /* 0x040fe400078e0210 */
[----:B------:R-:W-:Y:S01]  /*2c30*/  IMAD R17, R2, c[0x0][0x20c], R15 ;  /* 0x0000830002117a24 */ /* 0x000fe200078e020f */
[----:B------:R-:W-:Y:S01]  /*2c40*/  LOP3.LUT R15, R12, 0x2, R13, 0xe2, !PT ;  /* 0x000000020c0f7812 */ /* 0x000fe200078ee20d */
[----:B------:R-:W-:Y:S01]  /*2c50*/  IMAD.MOV.U32 R2, RZ, RZ, R4 ;  /* 0x000000ffff027224 */ /* 0x000fe200078e0004 */
[C---:B------:R-:W-:Y:S01]  /*2c60*/  IADD3 R12, -R0.reuse, RZ, RZ ;  /* 0x000000ff000c7210 */ /* 0x040fe20007ffe1ff */
[----:B------:R-:W-:Y:S01]  /*2c70*/  IMAD R4, R5, c[0x0][0x1b0], RZ ;  /* 0x00006c0005047a24 */ /* 0x000fe200078e02ff */
[----:B------:R-:W-:Y:S01]  /*2c80*/  SEL R13, RZ, 0x4, P3 ;  /* 0x00000004ff0d7807 */ /* 0x000fe20001800000 */
[----:B------:R-:W-:-:S04]  /*2c90*/  IMAD.WIDE.U32 R2, R0, c[0x0][0x1b0], R2 ;  /* 0x00006c0000027a25 */ /* 0x000fc800078e0002 */
[----:B------:R-:W-:Y:S01]  /*2ca0*/  IMAD R14, R0, c[0x0][0x1b4], R4 ;  /* 0x00006d00000e7a24 */ /* 0x000fe200078e0204 */
[----:B------:R-:W-:Y:S01]  /*2cb0*/  SEL R4, RZ, 0x8, P2 ;  /* 0x00000008ff047807 */ /* 0x000fe20001000000 */
[----:B------:R-:W-:Y:S02]  /*2cc0*/  IMAD R0, R12, c[0x0][0x2c4], R10 ;  /* 0x0000b1000c007a24 */ /* 0x000fe400078e020a */
[----:B------:R-:W-:Y:S01]  /*2cd0*/  IMAD.IADD R5, R7, 0x1, R16 ;  /* 0x0000000107057824 */ /* 0x000fe200078e0210 */
[----:B------:R-:W-:Y:S01]  /*2ce0*/  LOP3.LUT R28, R4, R15, R13, 0xfe, !PT ;  /* 0x0000000f041c7212 */ /* 0x000fe200078efe0d */
[----:B------:R-:W-:Y:S01]  /*2cf0*/  IMAD.MOV.U32 R4, RZ, RZ, R6 ;  /* 0x000000ffff047224 */ /* 0x000fe200078e0006 */
[----:B------:R-:W-:Y:S01]  /*2d00*/  SHF.R.S32.HI R12, RZ, 0x1f, R0 ;  /* 0x0000001fff0c7819 */ /* 0x000fe20000011400 */
[----:B------:R-:W-:Y:S02]  /*2d10*/  IMAD.IADD R7, R9, 0x1, R17 ;  /* 0x0000000109077824 */ /* 0x000fe400078e0211 */
[----:B------:R-:W-:Y:S01]  /*2d20*/  IMAD.MOV.U32 R6, RZ, RZ, R8 ;  /* 0x000000ffff067224 */ /* 0x000fe200078e0008 */
[----:B------:R-:W-:Y:S01]  /*2d30*/  IADD3 R3, R3, R14, RZ ;  /* 0x0000000e03037210 */ /* 0x000fe20007ffe0ff */
[----:B------:R-:W-:Y:S01]  /*2d40*/  IMAD.WIDE.U32 R8, R107, c[0x0][0x1e8], R4 ;  /* 0x00007a006b087a25 */ /* 0x000fe200078e0004 */
[----:B------:R-:W-:-:S03]  /*2d50*/  @P0 SHF.R.S32.HI R10, RZ, 0x1f, R11 ;  /* 0x0000001fff0a0819 */ /* 0x000fc6000001140b */
[----:B------:R-:W-:Y:S01]  /*2d60*/  IMAD R4, R12, c[0x0][0x1a8], RZ ;  /* 0x00006a000c047a24 */ /* 0x000fe200078e02ff */
[----:B------:R-:W-:Y:S01]  /*2d70*/  @!P0 MOV R11, R115 ;  /* 0x00000073000b8202 */ /* 0x000fe20000000f00 */
[----:B------:R-:W-:Y:S02]  /*2d80*/  @!P0 IMAD.MOV.U32 R10, RZ, RZ, R114 ;  /* 0x000000ffff0a8224 */ /* 0x000fe400078e0072 */
[C---:B------:R-:W-:Y:S02]  /*2d90*/  IMAD R12, R0.reuse, c[0x0][0x1ac], R4 ;  /* 0x00006b00000c7a24 */ /* 0x040fe400078e0204 */
[----:B------:R-:W-:Y:S01]  /*2da0*/  IMAD.WIDE.U32 R2, R0, c[0x0][0x1a8], R2 ;  /* 0x00006a0000027a25 */ /* 0x000fe200078e0002 */
[----:B------:R-:W-:-:S03]  /*2db0*/  SEL R0, R11, RZ, !P6 ;  /* 0x000000ff0b007207 */ /* 0x000fc60007000000 */
[----:B------:R-:W-:Y:S01]  /*2dc0*/  IMAD.WIDE.U32 R4, R107, c[0x0][0x210], R6 ;  /* 0x000084006b047a25 */ /* 0x000fe200078e0006 */
[----:B------:R-:W-:Y:S02]  /*2dd0*/  SEL R6, R10, RZ, !P6 ;  /* 0x000000ff0a067207 */ /* 0x000fe40007000000 */
[----:B------:R-:W-:Y:S01]  /*2de0*/  ISETP.GE.AND P6, PT, R110, c[0x0][0x198], PT ;  /* 0x000066006e007a0c */ /* 0x000fe20003fc6270 */
[----:B------:R-:W-:Y:S01]  /*2df0*/  IMAD.IADD R3, R3, 0x1, R12 ;  /* 0x0000000103037824 */ /* 0x000fe200078e020c */
[----:B------:R-:W-:Y:S02]  /*2e00*/  LEA R15, P0, R2, c[0x0][0x160], 0x1 ;  /* 0x00005800020f7a11 */ /* 0x000fe400078008ff */
[----:B------:R-:W-:Y:S02]  /*2e10*/  LOP3.LUT R18, R18, 0xfffffff7, RZ, 0xc0, !PT ;  /* 0xfffffff712127812 */ /* 0x000fe400078ec0ff */
[----:B------:R-:W-:Y:S02]  /*2e20*/  LEA.HI.X R14, R2, c[0x0][0x164], R3, 0x1, P0 ;  /* 0x00005900020e7a11 */ /* 0x000fe400000f0c03 */
[----:B------:R-:W-:-:S05]  /*2e30*/  ISETP.GE.AND P0, PT, R106, c[0x0][0x198], PT ;  /* 0x000066006a007a0c */ /* 0x000fca0003f06270 */
[----:B------:R-:W-:-:S04]  /*2e40*/  @P6 LOP3.LUT R18, R18, 0x8, RZ, 0xfc, !PT ;  /* 0x0000000812126812 */ /* 0x000fc800078efcff */
[----:B------:R-:W-:Y:S02]  /*2e50*/  LOP3.LUT R18, R18, 0xfffffffb, RZ, 0xc0, !PT ;  /* 0xfffffffb12127812 */ /* 0x000fe400078ec0ff */
[----:B------:R-:W-:Y:S02]  /*2e60*/  ISETP.GE.AND P6, PT, R20, c[0x0][0x198], PT ;  /* 0x0000660014007a0c */ /* 0x000fe40003fc6270 */
[----:B------:R-:W-:Y:S02]  /*2e70*/  @P0 LOP3.LUT R18, R18, 0x4, RZ, 0xfc, !PT ;  /* 0x0000000412120812 */ /* 0x000fe400078efcff */
[----:B------:R-:W-:Y:S01]  /*2e80*/  ISETP.GE.AND P0, PT, R19, c[0x0][0x198], PT ;  /* 0x0000660013007a0c */ /* 0x000fe20003f06270 */
[----:B------:R-:W-:Y:S01]  /*2e90*/  IMAD R7, R6, c[0x0][0x1f0], RZ ;  /* 0x00007c0006077a24 */ /* 0x000fe200078e02ff */
[----:B------:R-:W-:Y:S01]  /*2ea0*/  LOP3.LUT R18, R18, 0xfffffffe, RZ, 0xc0, !PT ;  /* 0xfffffffe12127812 */ /* 0x000fe200078ec0ff */
[C---:B------:R-:W-:Y:S02]  /*2eb0*/  IMAD R5, R107.reuse, c[0x0][0x214], R5 ;  /* 0x000085006b057a24 */ /* 0x040fe400078e0205 */
[----:B------:R-:W-:Y:S01]  /*2ec0*/  IMAD R6, R6, c[0x0][0x218], RZ ;  /* 0x0000860006067a24 */ /* 0x000fe200078e02ff */
[----:B------:R-:W-:Y:S01]  /*2ed0*/  LOP3.LUT R18, R18, 0xfffffffd, RZ, 0xc0, !PT ;  /* 0xfffffffd12127812 */ /* 0x000fe200078ec0ff */
[----:B------:R-:W-:-:S02]  /*2ee0*/  IMAD R9, R107, c[0x0][0x1ec], R9 ;  /* 0x00007b006b097a24 */ /* 0x000fc400078e0209 */
[C---:B------:R-:W-:Y:S02]  /*2ef0*/  IMAD R2, R0.reuse, c[0x0][0x21c], R6 ;  /* 0x0000870000027a24 */ /* 0x040fe400078e0206 */
[----:B------:R-:W-:Y:S01]  /*2f00*/  IMAD.WIDE.U32 R250, R0, c[0x0][0x218], R4 ;  /* 0x0000860000fa7a25 */ /* 0x000fe200078e0004 */
[----:B------:R-:W-:-:S03]  /*2f10*/  @P6 LOP3.LUT R18, R18, 0x2, RZ, 0xfc, !PT ;  /* 0x0000000212126812 */ /* 0x000fc600078efcff */
[C---:B------:R-:W-:Y:S02]  /*2f20*/  IMAD R3, R0.reuse, c[0x0][0x1f4], R7 ;  /* 0x00007d0000037a24 */ /* 0x040fe400078e0207 */
[----:B------:R-:W-:Y:S01]  /*2f30*/  IMAD.WIDE.U32 R248, R0, c[0x0][0x1f0], R8 ;  /* 0x00007c0000f87a25 */ /* 0x000fe200078e0008 */
[----:B------:R-:W-:Y:S02]  /*2f40*/  IADD3 R0, R251, R2, RZ ;  /* 0x00000002fb007210 */ /* 0x000fe40007ffe0ff */
[----:B------:R-:W-:-:S03]  /*2f50*/  @P0 LOP3.LUT R18, R18, 0x1, RZ, 0xfc, !PT ;  /* 0x0000000112120812 */ /* 0x000fc600078efcff */
[----:B------:R1:W-:Y:S04]  /*2f60*/  STL [R1], R0 ;  /* 0x0000000001007387 */ /* 0x0003e80000100800 */
[----:B------:R1:W-:Y:S01]  /*2f70*/  STL [R1+0x44], R18 ;  /* 0x0000441201007387 */ /* 0x0003e20000100800 */
[----:B------:R-:W-:Y:S01]  /*2f80*/  IADD3 R12, R102, R103, RZ ;  /* 0x00000067660c7210 */ /* 0x000fe20007ffe0ff */
[----:B------:R-:W-:Y:S01]  /*2f90*/  IMAD.IADD R252, R249, 0x1, R3 ;  /* 0x00000001f9fc7824 */ /* 0x000fe200078e0203 */
[----:B------:R-:W-:Y:S05]  /*2fa0*/  BRA.DIV ~URZ, `(.L_x_2215) ;  /* 0x000118527f007947 */ /* 0x000fea000b800000 */
[----:B------:R2:W3:Y:S02]  /*2fb0*/  SHFL.IDX PT, R4, R14, RZ, 0x181f ;  /* 0x00181fff0e047589 */ /* 0x0004e400000e0000 */
.L_x_2300:
[----:B------:R-:W-:Y:S05]  /*2fc0*/  BRA.DIV ~URZ, `(.L_x_2216) ;  /* 0x000118a27f007947 */ /* 0x000fea000b800000 */
[----:B-1----:R1:W4:Y:S02]  /*2fd0*/  SHFL.IDX PT, R0, R15, RZ, 0x181f ;  /* 0x00181fff0f007589 */ /* 0x00232400000e0000 */
.L_x_2301:
[----:B------:R-:W5:Y:S01]  /*2fe0*/  LDL R2, [R1+0x1c] ;  /* 0x00001c0001027983 */ /* 0x000f620000100800 */
[----:B------:R-:W-:Y:S01]  /*2ff0*/  BSSY B0, `(.L_x_2217) ;  /* 0x0000023000007945 */ /* 0x000fe20003800000 */
[----:B-----5:R-:W-:-:S05]  /*3000*/  IMAD R13, R2, c[0x0][0x2c4], RZ ;  /* 0x0000b100020d7a24 */ /* 0x020fca00078e02ff */
        /* <DEDUP_REMOVED lines=11> */
[----:B------:R-:W-:Y:S02]  /*30c0*/  P2R R5, PR, RZ, 0x2 ;  /* 0x00000002ff057803 */ /* 0x000fe40000000000 */
[----:B-----5:R-:W-:-:S04]  /*30d0*/  LEA R10, P0, R8, R0, 0x1 ;  /* 0x00000000080a7211 */ /* 0x020fc800078008ff */
[----:B------:R-:W-:Y:S02]  /*30e0*/  LEA.HI.X R11, R8, R4, R9, 0x1, P0 ;  /* 0x00000004080b7211 */ /* 0x000fe400000f0c09 */
[----:B--2---:R-:W-:-:S04]  /*30f0*/  LEA R8, P0, R6, R0, 0x1 ;  /* 0x0000000006087211 */ /* 0x004fc800078008ff */
[----:B----4-:R-:W-:Y:S02]  /*3100*/  LEA.HI.X R9, R6, R4, R7, 0x1, P0 ;  /* 0x0000000406097211 */ /* 0x010fe400000f0c07 */
[----:B---3--:R-:W-:-:S04]  /*3110*/  LEA R6, P0, R2, R0, 0x1 ;  /* 0x0000000002067211 */ /* 0x008fc800078008ff */
[----:B------:R-:W-:Y:S02]  /*3120*/  LEA.HI.X R7, R2, R4, R3, 0x1, P0 ;  /* 0x0000000402077211 */ /* 0x000fe400000f0c03 */
[C---:B------:R-:W-:Y:S02]  /*3130*/  LEA R2, P0, R18.reuse, R0, 0x1 ;  /* 0x0000000012027211 */ /* 0x040fe400078008ff */
[C---:B------:R-:W-:Y:S02]  /*3140*/  LOP3.LUT P2, RZ, R17.reuse, 0x8, RZ, 0xc0, !PT ;  /* 0x0000000811ff7812 */ /* 0x040fe4000784c0ff */
[C---:B------:R-:W-:Y:S02]  /*3150*/  LOP3.LUT P1, RZ, R17.reuse, 0x4, RZ, 0xc0, !PT ;  /* 0x0000000411ff7812 */ /* 0x040fe4000782c0ff */
[----:B------:R-:W-:Y:S02]  /*3160*/  LEA.HI.X R3, R18, R4, R19, 0x1, P0 ;  /* 0x0000000412037211 */ /* 0x000fe400000f0c13 */
[----:B------:R-:W-:-:S02]  /*3170*/  LOP3.LUT P0, RZ, R17, 0x2, RZ, 0xc0, !PT ;  /* 0x0000000211ff7812 */ /* 0x000fc4000780c0ff */
[----:B------:R-:W-:-:S05]  /*3180*/  LOP3.LUT P6, RZ, R17, 0x1, RZ, 0xc0, !PT ;  /* 0x0000000111ff7812 */ /* 0x000fca00078cc0ff */
[----:B------:R-:W-:Y:S01]  /*3190*/  @!PT LDS RZ, [RZ] ;  /* 0x00000000fffff984 */ /* 0x000fe20000000800 */
[----:B------:R-:W-:Y:S01]  /*31a0*/  @!PT LDS RZ, [RZ] ;  /* 0x00000000fffff984 */ /* 0x000fe20000000800 */
[----:B------:R-:W-:Y:S01]  /*31b0*/  @!PT LDS RZ, [RZ] ;  /* 0x00000000fffff984 */ /* 0x000fe20000000800 */
[----:B------:R2:W-:Y:S04]  /*31c0*/  LDGSTS.E.BYPASS.LTC128B.128 [R219+0x10100], [R10.64], !P2 ;  /* 0x101000000adb7fae */ /* 0x0005e8000d101d46 */
[----:B------:R2:W-:Y:S04]  /*31d0*/  LDGSTS.E.BYPASS.LTC128B.128 [R219+0x14100], [R8.64], !P1 ;  /* 0x1410000008db7fae */ /* 0x0005e8000c901d46 */
[----:B------:R2:W-:Y:S04]  /*31e0*/  LDGSTS.E.BYPASS.LTC128B.128 [R219+0x18100], [R6.64], !P0 ;  /* 0x1810000006db7fae */ /* 0x0005e8000c101d46 */
[----:B------:R2:W-:Y:S01]  /*31f0*/  LDGSTS.E.BYPASS.LTC128B.128 [R219+0x1c100], [R2.64], !P6 ;  /* 0x1c10000002db7fae */ /* 0x0005e2000f101d46 */
[----:B------:R-:W-:-:S02]  /*3200*/  ISETP.NE.AND P2, PT, R16, RZ, PT ;  /* 0x000000ff1000720c */ /* 0x000fc40003f45270 */
[----:B------:R-:W-:-:S08]  /*3210*/  ISETP.NE.AND P1, PT, R5, RZ, PT ;  /* 0x000000ff0500720c */ /* 0x000fd00003f25270 */
.L_x_2218:
[----:B------:R-:W-:Y:S05]  /*3220*/  BSYNC B0 ;  /* 0x0000000000007941 */ /* 0x000fea0003800000 */
.L_x_2217:
[----:B------:R-:W-:Y:S05]  /*3230*/  BRA.DIV ~URZ, `(.L_x_2219) ;  /* 0x000116927f007947 */ /* 0x000fea000b800000 */
[----:B---3--:R3:W1:Y:S04]  /*3240*/  SHFL.IDX PT, R4, R14, 0x1, 0x181f ;  /* 0x00381f000e047f89 */ /* 0x00866800000e0000 */
[----:B----4-:R3:W4:Y:S02]  /*3250*/  SHFL.IDX PT, R0, R15, 0x1, 0x181f ;  /* 0x00381f000f007f89 */ /* 0x01072400000e0000 */
.L_x_2302:
[----:B--2---:R-:W-:Y:S01]  /*3260*/  IADD3 R2, R12, 0x20, RZ ;  /* 0x000000200c027810 */ /* 0x004fe20007ffe0ff */
[----:B------:R-:W-:Y:S03]  /*3270*/  BSSY B0, `(.L_x_2220) ;  /* 0x0000022000007945 */ /* 0x000fe60003800000 */
[----:B------:R-:W-:-:S13]  /*3280*/  ISETP.GE.AND P0, PT, R2, R13, PT ;  /* 0x0000000d0200720c */ /* 0x000fda0003f06270 */
[----:B------:R-:W-:Y:S05]  /*3290*/  @P0 BRA `(.L_x_2221) ;  /* 0x000001f000000947 */ /* 0x000fea0003800000 */
[----:B------:R-:W2:Y:S04]  /*32a0*/  LDL.64 R8, [R1+0x30] ;  /* 0x0000300001087983 */ /* 0x000ea80000100a00 */
[----:B------:R-:W5:Y:S04]  /*32b0*/  LDL R6, [R1+0x3c] ;  /* 0x00003c0001067983 */ /* 0x000f680000100800 */
[----:B---3--:R-:W3:Y:S04]  /*32c0*/  LDL R7, [R1+0x60] ;  /* 0x0000600001077983 */ /* 0x008ee80000100800 */
[----:B----4-:R-:W4:Y:S04]  /*32d0*/  LDL R3, [R1+0x38] ;  /* 0x0000380001037983 */ /* 0x010f280000100800 */
[----:B------:R-:W4:Y:S04]  /*32e0*/  LDL R20, [R1+0x5c] ;  /* 0x00005c0001147983 */ /* 0x000f280000100800 */
[----:B------:R-:W4:Y:S04]  /*32f0*/  LDL R18, [R1+0x40] ;  /* 0x0000400001127983 */ /* 0x000f280000100800 */
[----:B------:R-:W4:Y:S04]  /*3300*/  LDL R17, [R1+0x44] ;  /* 0x0000440001117983 */ /* 0x000f280000100800 */
[----:B------:R-:W4:Y:S01]  /*3310*/  LDL R19, [R1+0x58] ;  /* 0x0000580001137983 */ /* 0x000f220000100800 */
[----:B------:R-:W-:-:S02]  /*3320*/  P2R R16, PR, RZ, 0x4 ;  /* 0x00000004ff107803 */ /* 0x000fc40000000000 */
[----:B------:R-:W-:Y:S02]  /*3330*/  P2R R5, PR, RZ, 0x2 ;  /* 0x00000002ff057803 */ /* 0x000fe40000000000 */
[----:B--2---:R-:W-:-:S04]  /*3340*/  LEA R10, P0, R8, R0, 0x1 ;  /* 0x00000000080a7211 */ /* 0x004fc800078008ff */
[----:B-1----:R-:W-:Y:S02]  /*3350*/  LEA.HI.X R11, R8, R4, R9, 0x1, P0 ;  /* 0x00000004080b7211 */ /* 0x002fe400000f0c09 */
[----:B-----5:R-:W-:-:S04]  /*3360*/  LEA R8, P0, R6, R0, 0x1 ;  /* 0x0000000006087211 */ /* 0x020fc800078008ff */
[----:B---3--:R-:W-:Y:S02]  /*3370*/  LEA.HI.X R9, R6, R4, R7, 0x1, P0 ;  /* 0x0000000406097211 */ /* 0x008fe400000f0c07 */
[----:B----4-:R-:W-:-:S04]  /*3380*/  LEA R6, P0, R3, R0, 0x1 ;  /* 0x0000000003067211 */ /* 0x010fc800078008ff */
        /* <DEDUP_REMOVED lines=16> */
.L_x_2221:
[----:B------:R-:W-:Y:S05]  /*3490*/  BSYNC B0 ;  /* 0x0000000000007941 */ /* 0x000fea0003800000 */
.L_x_2220:
[----:B------:R-:W-:Y:S05]  /*34a0*/  BRA.DIV ~URZ, `(.L_x_2222) ;  /* 0x000114e27f007947 */ /* 0x000fea000b800000 */
[----:B-1----:R1:W2:Y:S02]  /*34b0*/  SHFL.IDX PT, R4, R14, 0x2, 0x181f ;  /* 0x00581f000e047f89 */ /* 0x0022a400000e0000 */
.L_x_2303:
[----:B------:R-:W-:Y:S05]  /*34c0*/  BRA.DIV ~URZ, `(.L_x_2223) ;  /* 0x000115327f007947 */ /* 0x000fea000b800000 */
[----:B----4-:R4:W1:Y:S02]  /*34d0*/  SHFL.IDX PT, R0, R15, 0x2, 0x181f ;  /* 0x00581f000f007f89 */ /* 0x01086400000e0000 */
.L_x_2304:
        /* <DEDUP_REMOVED lines=13> */
[----:B------:R-:W-:Y:S02]  /*35b0*/  P2R R5, PR, RZ, 0x2 ;  /* 0x00000002ff057803 */ /* 0x000fe40000000000 */
[----:B-1---5:R-:W-:-:S04]  /*35c0*/  LEA R10, P0, R8, R0, 0x1 ;  /* 0x00000000080a7211 */ /* 0x022fc800078008ff */
[----:B------:R-:W-:Y:S02]  /*35d0*/  LEA.HI.X R11, R8, R4, R9, 0x1, P0 ;  /* 0x00000004080b7211 */ /* 0x000fe400000f0c09 */
[----:B---3--:R-:W-:-:S04]  /*35e0*/  LEA R8, P0, R6, R0, 0x1 ;  /* 0x0000000006087211 */ /* 0x008fc800078008ff */
[----:B----4-:R-:W-:Y:S02]  /*35f0*/  LEA.HI.X R9, R6, R4, R7, 0x1, P0 ;  /* 0x0000000406097211 */ /* 0x010fe400000f0c07 */
[----:B--2---:R-:W-:-:S04]  /*3600*/  LEA R6, P0, R3, R0, 0x1 ;  /* 0x0000000003067211 */ /* 0x004fc800078008ff */
        /* <DEDUP_REMOVED lines=16> */
.L_x_2225:
[----:B------:R-:W-:Y:S05]  /*3710*/  BSYNC B0 ;  /* 0x0000000000007941 */ /* 0x000fea0003800000 */
.L_x_2224:
[----:B------:R-:W-:Y:S05]  /*3720*/  BRA.DIV ~URZ, `(.L_x_2226) ;  /* 0x000113327f007947 */ /* 0x000fea000b800000 */
[----:B--2---:R2:W3:Y:S04]  /*3730*/  SHFL.IDX PT, R4, R14, 0x3, 0x181f ;  /* 0x00781f000e047f89 */ /* 0x0044e800000e0000 */
[----:B-1----:R2:W1:Y:S02]  /*3740*/  SHFL.IDX PT, R0, R15, 0x3, 0x181f ;  /* 0x00781f000f007f89 */ /* 0x00246400000e0000 */
.L_x_2305:
[----:B------:R-:W5:Y:S04]  /*3750*/  LDL.64 R8, [R1+0x30] ;  /* 0x0000300001087983 */ /* 0x000f680000100a00 */
[----:B--2---:R-:W2:Y:S04]  /*3760*/  LDL R6, [R1+0x3c] ;  /* 0x00003c0001067983 */ /* 0x004ea80000100800 */
[----:B----4-:R-:W4:Y:S04]  /*3770*/  LDL R7, [R1+0x60] ;  /* 0x0000600001077983 */ /* 0x010f280000100800 */
[----:B---3--:R-:W3:Y:S04]  /*3780*/  LDL R11, [R1+0x38] ;  /* 0x00003800010b7983 */ /* 0x008ee80000100800 */
[----:B------:R-:W3:Y:S04]  /*3790*/  LDL R16, [R1+0x5c] ;  /* 0x00005c0001107983 */ /* 0x000ee80000100800 */
[----:B------:R-:W3:Y:S04]  /*37a0*/  LDL R10, [R1+0x44] ;  /* 0x00004400010a7983 */ /* 0x000ee80000100800 */
[----:B------:R-:W3:Y:S04]  /*37b0*/  LDL R14, [R1+0x40] ;  /* 0x00004000010e7983 */ /* 0x000ee80000100800 */
[----:B------:R-:W3:Y:S04]  /*37c0*/  LDL R15, [R1+0x58] ;  /* 0x00005800010f7983 */ /* 0x000ee80000100800 */
[----:B------:R-:W3:Y:S01]  /*37d0*/  LDL R135, [R1+0x18] ;  /* 0x0000180001877983 */ /* 0x000ee20000100800 */
[----:B------:R-:W-:-:S02]  /*37e0*/  IADD3 R2, R12, 0x60, RZ ;  /* 0x000000600c027810 */ /* 0x000fc40007ffe0ff */
[----:B------:R-:W-:Y:S01]  /*37f0*/  P2R R5, PR, RZ, 0x4 ;  /* 0x00000004ff057803 */ /* 0x000fe20000000000 */
[----:B------:R-:W3:Y:S01]  /*3800*/  LDL R134, [R1+0x4] ;  /* 0x0000040001867983 */ /* 0x000ee20000100800 */
[----:B------:R-:W-:Y:S02]  /*3810*/  ISETP.GE.AND P6, PT, R2, R13, PT ;  /* 0x0000000d0200720c */ /* 0x000fe40003fc6270 */
[----:B------:R-:W-:-:S11]  /*3820*/  P2R R29, PR, RZ, 0x2 ;  /* 0x00000002ff1d7803 */ /* 0x000fd60000000000 */
[----:B-1---5:R-:W-:-:S04]  /*3830*/  @!P6 LEA R2, P0, R8, R0, 0x1 ;  /* 0x000000000802e211 */ /* 0x022fc800078008ff */
[----:B------:R-:W-:Y:S02]  /*3840*/  @!P6 LEA.HI.X R3, R8, R4, R9, 0x1, P0 ;  /* 0x000000040803e211 */ /* 0x000fe400000f0c09 */
[----:B--2---:R-:W-:-:S04]  /*3850*/  @!P6 LEA R8, P0, R6, R0, 0x1 ;  /* 0x000000000608e211 */ /* 0x004fc800078008ff */
[----:B----4-:R-:W-:Y:S02]  /*3860*/  @!P6 LEA.HI.X R9, R6, R4, R7, 0x1, P0 ;  /* 0x000000040609e211 */ /* 0x010fe400000f0c07 */
[----:B---3--:R-:W-:-:S04]  /*3870*/  @!P6 LEA R6, P0, R11, R0, 0x1 ;  /* 0x000000000b06e211 */ /* 0x008fc800078008ff */
[----:B------:R-:W-:Y:S02]  /*3880*/  @!P6 LEA.HI.X R7, R11, R4, R16, 0x1, P0 ;  /* 0x000000040b07e211 */ /* 0x000fe400000f0c10 */
[----:B------:R-:W1:Y:S01]  /*3890*/  S2R R11, SR_TID.X ;  /* 0x00000000000b7919 */ /* 0x000e620000002100 */
[C---:B------:R-:W-:Y:S02]  /*38a0*/  LOP3.LUT P0, RZ, R10.reuse, 0x8, RZ, 0xc0, !PT ;  /* 0x000000080aff7812 */ /* 0x040fe4000780c0ff */
[C---:B------:R-:W-:Y:S02]  /*38b0*/  LOP3.LUT P2, RZ, R10.reuse, 0x4, RZ, 0xc0, !PT ;  /* 0x000000040aff7812 */ /* 0x040fe4000784c0ff */
[----:B------:R-:W-:-:S09]  /*38c0*/  LOP3.LUT P1, RZ, R10, 0x1, RZ, 0xc0, !PT ;  /* 0x000000010aff7812 */ /* 0x000fd2000782c0ff */
[----:B------:R-:W-:Y:S01]  /*38d0*/  @!PT LDS RZ, [RZ] ;  /* 0x00000000fffff984 */ /* 0x000fe20000000800 */
[----:B------:R-:W-:Y:S01]  /*38e0*/  @!PT LDS RZ, [RZ] ;  /* 0x00000000fffff984 */ /* 0x000fe20000000800 */
[----:B------:R-:W-:Y:S01]  /*38f0*/  @!PT LDS RZ, [RZ] ;  /* 0x00000000fffff984 */ /* 0x000fe20000000800 */
[----:B------:R2:W-:Y:S04]  /*3900*/  @!P6 LDGSTS.E.BYPASS.LTC128B.128 [R219+0x13100], [R2.64], !P0 ;  /* 0x1310000002dbefae */ /* 0x0005e8000c101d46 */
[----:B------:R3:W-:Y:S01]  /*3910*/  @!P6 LDGSTS.E.BYPASS.LTC128B.128 [R219+0x17100], [R8.64], !P2 ;  /* 0x1710000008dbefae */ /* 0x0007e2000d101d46 */
[----:B--2---:R-:W-:-:S04]  /*3920*/  @!P6 LEA R2, P0, R14, R0, 0x1 ;  /* 0x000000000e02e211 */ /* 0x004fc800078008ff */
[----:B------:R-:W-:Y:S02]  /*3930*/  @!P6 LEA.HI.X R3, R14, R4, R15, 0x1, P0 ;  /* 0x000000040e03e211 */ /* 0x000fe400000f0c0f */
[----:B------:R-:W-:Y:S02]  /*3940*/  LOP3.LUT P0, RZ, R10, 0x2, RZ, 0xc0, !PT ;  /* 0x000000020aff7812 */ /* 0x000fe4000780c0ff */
[----:B-1----:R-:W-:-:S04]  /*3950*/  SHF.R.S32.HI R10, RZ, 0x1f, R11 ;  /* 0x0000001fff0a7819 */ /* 0x002fc8000001140b */
[----:B------:R-:W-:Y:S02]  /*3960*/  LEA.HI R10, R10, R11, RZ, 0x3 ;  /* 0x0000000b0a0a7211 */ /* 0x000fe400078f18ff */
[----:B------:R-:W2:Y:S02]  /*3970*/  LDL R11, [R1] ;  /* 0x00000000010b7983 */ /* 0x000ea40000100800 */
[----:B------:R-:W-:Y:S02]  /*3980*/  SHF.R.S32.HI R10, RZ, 0x3, R10 ;  /* 0x00000003ff0a7819 */ /* 0x000fe4000001140a */
[----:B------:R-:W-:Y:S01]  /*3990*/  ISETP.NE.AND P2, PT, R5, RZ, PT ;  /* 0x000000ff0500720c */ /* 0x000fe20003f45270 */
[----:B------:R1:W-:Y:S02]  /*39a0*/  @!P6 LDGSTS.E.BYPASS.LTC128B.128 [R219+0x1b100], [R6.64], !P0 ;  /* 0x1b10000006dbefae */ /* 0x0003e4000c101d46 */
[----:B------:R-:W-:Y:S02]  /*39b0*/  IMAD.IADD R0, R135, 0x1, -R10 ;  /* 0x0000000187007824 */ /* 0x000fe400078e0a0a */
[----:B------:R4:W-:Y:S02]  /*39c0*/  @!P6 LDGSTS.E.BYPASS.LTC128B.128 [R219+0x1f100], [R2.64], !P1 ;  /* 0x1f10000002dbefae */ /* 0x0009e4000c901d46 */
[----:B------:R-:W-:-:S02]  /*39d0*/  IMAD R5, R92, -0x40, R0 ;  /* 0xffffffc05c057824 */ /* 0x000fc400078e0200 */
[----:B------:R-:W0:Y:S01]  /*39e0*/  LDGDEPBAR ;  /* 0x00000000000079af */ /* 0x000e220000000000 */
[----:B------:R-:W-:Y:S02]  /*39f0*/  WARPSYNC 0xffffffff ;  /* 0xffffffff00007948 */ /* 0x000fe40003800000 */
[----:B------:R-:W-:Y:S01]  /*3a00*/  ISETP.GE.AND P0, PT, R5, 0x1, PT ;  /* 0x000000010500780c */ /* 0x000fe20003f06270 */
[----:B------:R-:W-:Y:S01]  /*3a10*/  BAR.SYNC.DEFER_BLOCKING 0x0 ;  /* 0x0000000000007b1d */ /* 0x000fe20000010000 */
[----:B-1----:R-:W-:-:S05]  /*3a20*/  SHF.R.S32.HI R6, RZ, 0x1f, R92 ;  /* 0x0000001fff067819 */ /* 0x002fca000001145c */
[----:B------:R-:W-:Y:S02]  /*3a30*/  IMAD R0, R6, c[0x0][0x1e0], RZ ;  /* 0x0000780006007a24 */ /* 0x000fe400078e02ff */
[----:B----4-:R-:W-:-:S04]  /*3a40*/  IMAD.WIDE.U32 R2, R92, c[0x0][0x1e0], RZ ;  /* 0x000078005c027a25 */ /* 0x010fc800078e00ff */
[----:B------:R-:W-:Y:S01]  /*3a50*/  IMAD R4, R92, c[0x0][0x1e4], R0 ;  /* 0x000079005c047a24 */ /* 0x000fe200078e0200 */
[----:B------:R-:W-:-:S03]  /*3a60*/  LEA R0, P6, R2, R248, 0x6 ;  /* 0x000000f802007211 */ /* 0x000fc600078c30ff */
[----:B------:R-:W-:-:S05]  /*3a70*/  IMAD.IADD R3, R3, 0x1, R4 ;  /* 0x0000000103037824 */ /* 0x000fca00078e0204 */
[----:B------:R-:W-:Y:S02]  /*3a80*/  LEA.HI.X R4, R2, R252, R3, 0x6, P6 ;  /* 0x000000fc02047211 */ /* 0x000fe400030f3403 */
[----:B------:R-:W-:-:S04]  /*3a90*/  @P0 LEA R2, P6, R0, c[0x0][0x1c8], 0x1 ;  /* 0x0000720000020a11 */ /* 0x000fc800078c08ff */
[C---:B------:R-:W-:Y:S02]  /*3aa0*/  @P0 LEA.HI.X R3, R0.reuse, c[0x0][0x1cc], R4, 0x1, P6 ;  /* 0x0000730000030a11 */ /* 0x040fe400030f0c04 */
[----:B------:R-:W-:Y:S01]  /*3ab0*/  ISETP.GE.AND P6, PT, R5, 0x21, PT ;  /* 0x000000210500780c */ /* 0x000fe20003fc6270 */
[----:B------:R-:W-:Y:S02]  /*3ac0*/  IMAD.MOV.U32 R7, RZ, RZ, 0x20 ;  /* 0x00000020ff077424 */ /* 0x000fe400078e00ff */
[----:B------:R-:W-:Y:S01]  /*3ad0*/  @!PT LDS RZ, [RZ] ;  /* 0x00000000fffff984 */ /* 0x000fe20000000800 */
[----:B------:R-:W-:Y:S01]  /*3ae0*/  @!PT LDS RZ, [RZ] ;  /* 0x00000000fffff984 */ /* 0x000fe20000000800 */
[----:B------:R-:W-:Y:S01]  /*3af0*/  @!PT LDS RZ, [RZ] ;  /* 0x00000000fffff984 */ /* 0x000fe20000000800 */
[----:B------:R1:W-:Y:S02]  /*3b00*/  @P0 LDGSTS.E.BYPASS.LTC128B.128 [R219+0x8100], [R2.64], !P5 ;  /* 0x0810000002db0fae */ /* 0x0003e4000e901d46 */
[C---:B---3--:R-:W-:Y:S02]  /*3b10*/  IMAD.WIDE.U32 R8, R7.reuse, c[0x0][0x1e0], RZ ;  /* 0x0000780007087a25 */ /* 0x048fe400078e00ff */
[----:B------:R1:W-:Y:S04]  /*3b20*/  @P0 LDGSTS.E.BYPASS.LTC128B.128 [R219+0xa100], [R2.64+0x80], !P4 ;  /* 0x0a10008002db0fae */ /* 0x0003e8000e101d46 */
[----:B------:R1:W-:Y:S04]  /*3b30*/  @P0 LDGSTS.E.BYPASS.LTC128B.128 [R219+0xc100], [R2.64+0x100], !P3 ;  /* 0x0c10010002db0fae */ /* 0x0003e8000d901d46 */
[----:B------:R1:W-:Y:S01]  /*3b40*/  @P0 LDGSTS.E.BYPASS.LTC128B.128 [R219+0xe100], [R2.64+0x180], !P2 ;  /* 0x0e10018002db0fae */ /* 0x0003e2000d101d46 */
[----:B------:R-:W-:Y:S01]  /*3b50*/  @P6 IADD3 R0, P0, R0, R8, RZ ;  /* 0x0000000800006210 */ /* 0x000fe20007f1e0ff */
[----:B-1----:R-:W-:-:S05]  /*3b60*/  IMAD R3, R7, c[0x0][0x1e4], RZ ;  /* 0x0000790007037a24 */ /* 0x002fca00078e02ff */
[----:B------:R-:W-:Y:S02]  /*3b70*/  @P6 IADD3.X R3, R4, R9, R3, P0, !PT ;  /* 0x0000000904036210 */ /* 0x000fe400007fe403 */
[----:B------:R-:W-:-:S04]  /*3b80*/  @P6 LEA R2, P0, R0, c[0x0][0x1c8], 0x1 ;  /* 0x0000720000026a11 */ /* 0x000fc800078008ff */
[----:B------:R-:W-:-:S05]  /*3b90*/  @P6 LEA.HI.X R3, R0, c[0x0][0x1cc], R3, 0x1, P0 ;  /* 0x0000730000036a11 */ /* 0x000fca00000f0c03 */
[----:B------:R1:W-:Y:S04]  /*3ba0*/  @P6 LDGSTS.E.BYPASS.LTC128B.128 [R219+0x9100], [R2.64], !P5 ;  /* 0x0910000002db6fae */ /* 0x0003e8000e901d46 */
[----:B------:R1:W-:Y:S04]  /*3bb0*/  @P6 LDGSTS.E.BYPASS.LTC128B.128 [R219+0xb100], [R2.64+0x80], !P4 ;  /* 0x0b10008002db6fae */ /* 0x0003e8000e101d46 */
[----:B------:R1:W-:Y:S04]  /*3bc0*/  @P6 LDGSTS.E.BYPASS.LTC128B.128 [R219+0xd100], [R2.64+0x100], !P3 ;  /* 0x0d10010002db6fae */ /* 0x0003e8000d901d46 */
[----:B------:R1:W-:Y:S04]  /*3bd0*/  @P6 LDGSTS.E.BYPASS.LTC128B.128 [R219+0xf100], [R2.64+0x180], !P2 ;  /* 0x0f10018002db6fae */ /* 0x0003e8000d101d46 */
[----:B------:R-:W0:Y:S01]  /*3be0*/  LDGDEPBAR ;  /* 0x00000000000079af */ /* 0x000e220000000000 */
[----:B------:R-:W-:-:S02]  /*3bf0*/  IMAD R6, R6, c[0x0][0x208], RZ ;  /* 0x0000820006067a24 */ /* 0x000fc400078e02ff */
[----:B------:R-:W-:-:S04]  /*3c00*/  IMAD.WIDE.U32 R4, R92, c[0x0][0x208], RZ ;  /* 0x000082005c047a25 */ /* 0x000fc800078e00ff */
[----:B------:R-:W-:Y:S01]  /*3c10*/  IMAD R6, R92, c[0x0][0x20c], R6 ;  /* 0x000083005c067a24 */ /* 0x000fe200078e0206 */
[----:B------:R-:W-:Y:S01]  /*3c20*/  LEA R0, P0, R4, R250, 0x6 ;  /* 0x000000fa04007211 */ /* 0x000fe200078030ff */
[----:B------:R-:W-:Y:S01]  /*3c30*/  IMAD R93, R92, -0x40, R135 ;  /* 0xffffffc05c5d7824 */ /* 0x000fe200078e0287 */
[----:B------:R-:W-:Y:S01]  /*3c40*/  P2R R14, PR, RZ, 0x20 ;  /* 0x00000020ff0e7803 */ /* 0x000fe20000000000 */
[----:B-1----:R-:W-:Y:S01]  /*3c50*/  IMAD.IADD R3, R5, 0x1, R6 ;  /* 0x0000000105037824 */ /* 0x002fe200078e0206 */
[----:B------:R-:W-:-:S04]  /*3c60*/  DEPBAR.LE SB0, 0x1 ;  /* 0x000080400000791a */ /* 0x000fc80000000000 */
[----:B------:R-:W-:-:S04]  /*3c70*/  DEPBAR.LE SB0, 0x0 ;  /* 0x000080000000791a */ /* 0x000fc80000000000 */
[----:B------:R-:W-:Y:S01]  /*3c80*/  BAR.SYNC.DEFER_BLOCKING 0x0 ;  /* 0x0000000000007b1d */ /* 0x000fe20000010000 */
[----:B------:R-:W-:-:S04]  /*3c90*/  LOP3.LUT R5, R28, 0x1, RZ, 0xc0, !PT ;  /* 0x000000011c057812 */ /* 0x000fc800078ec0ff */
[----:B------:R-:W-:Y:S01]  /*3ca0*/  ISETP.NE.U32.AND P5, PT, R5, 0x1, PT ;  /* 0x000000010500780c */ /* 0x000fe20003fa5070 */
[----:B------:R-:W-:Y:S01]  /*3cb0*/  IMAD.MOV.U32 R5, RZ, RZ, c[0x0][0x20c] ;  /* 0x00008300ff057624 */ /* 0x000fe200078e00ff */
[C---:B------:R-:W-:Y:S02]  /*3cc0*/  LOP3.LUT P1, RZ, R28.reuse, 0x2, RZ, 0xc0, !PT ;  /* 0x000000021cff7812 */ /* 0x040fe4000782c0ff */
[----:B------:R-:W-:Y:S01]  /*3cd0*/  LOP3.LUT P6, RZ, R28, 0x4, RZ, 0xc0, !PT ;  /* 0x000000041cff7812 */ /* 0x000fe200078cc0ff */
[----:B------:R-:W-:Y:S04]  /*3ce0*/  LDSM.16.M88.4 R20, [R192] ;  /* 0x00000000c014783b */ /* 0x000fe80000000200 */
[----:B------:R-:W-:Y:S04]  /*3cf0*/  LDSM.16.M88.4 R16, [R192+0x800] ;  /* 0x00080000c010783b */ /* 0x000fe80000000200 */
[----:B------:R-:W-:Y:S04]  /*3d00*/  LDSM.16.M88.4 R24, [R192+0x1000] ;  /* 0x00100000c018783b */ /* 0x000fe80000000200 */
[----:B------:R-:W-:Y:S04]  /*3d10*/  LDSM.16.M88.4 R36, [R192+0x1800] ;  /* 0x00180000c024783b */ /* 0x000fe80000000200 */
[----:B------:R-:W-:Y:S04]  /*3d20*/  LDSM.16.M88.4 R48, [R203] ;  /* 0x00000000cb30783b */ /* 0x000fe80000000200 */
[----:B------:R-:W-:Y:S04]  /*3d30*/  LDSM.16.M88.4 R60, [R218] ;  /* 0x00000000da3c783b */ /* 0x000fe80000000200 */
[----:B------:R-:W-:Y:S04]  /*3d40*/  LDSM.16.M88.4 R64, [R217] ;  /* 0x00000000d940783b */ /* 0x000fe80000000200 */
[----:B------:R-:W-:Y:S01]  /*3d50*/  LDSM.16.M88.4 R76, [R216] ;  /* 0x00000000d84c783b */ /* 0x000fe20000000200 */
[----:B------:R-:W-:-:S02]  /*3d60*/  P2R R15, PR, RZ, 0x10 ;  /* 0x00000010ff0f7803 */ /* 0x000fc40000000000 */
[----:B--2---:R-:W-:Y:S01]  /*3d70*/  LEA.HI.X R3, R4, R11, R3, 0x6, P0 ;  /* 0x0000000b04037211 */ /* 0x004fe200000f3403 */
[----:B------:R-:W-:Y:S01]  /*3d80*/  IMAD.MOV.U32 R4, RZ, RZ, c[0x0][0x208] ;  /* 0x00008200ff047624 */ /* 0x000fe200078e00ff */
[----:B------:R-:W-:-:S04]  /*3d90*/  LEA R2, P0, R0, c[0x0][0x1f8], 0x1 ;  /* 0x00007e0000027a11 */ /* 0x000fc800078008ff */
[----:B------:R-:W-:Y:S01]  /*3da0*/  LEA.HI.X R3, R0, c[0x0][0x1fc], R3, 0x1, P0 ;  /* 0x00007f0000037a11 */ /* 0x000fe200000f0c03 */
[----:B------:R-:W-:Y:S01]  /*3db0*/  IMAD.IADD R0, R93, 0x1, -R10 ;  /* 0x000000015d007824 */ /* 0x000fe200078e0a0a */
[C---:B------:R-:W-:Y:S01]  /*3dc0*/  LEA R12, P0, R4.reuse, R2, 0x6 ;  /* 0x00000002040c7211 */ /* 0x040fe200078030ff */
[----:B------:R-:W-:Y:S03]  /*3dd0*/  LDSM.16.M88.4 R8, [R200] ;  /* 0x00000000c808783b */ /* 0x000fe60000000200 */
[----:B------:R-:W-:Y:S02]  /*3de0*/  LEA.HI.X R13, R4, R3, R5, 0x6, P0 ;  /* 0x00000003040d7211 */ /* 0x000fe400000f3405 */
[----:B------:R-:W-:Y:S01]  /*3df0*/  ISETP.LT.OR P0, PT, R0, 0x1, P5 ;  /* 0x000000010000780c */ /* 0x000fe20002f01670 */
[----:B------:R-:W1:-:S12]  /*3e00*/  LDSM.16.M88.4 R4, [R199] ;  /* 0x00000000c704783b */ /* 0x000e580000000200 */
[----:B------:R-:W-:Y:S01]  /*3e10*/  @!PT LDS RZ, [RZ] ;  /* 0x00000000fffff984 */ /* 0x000fe20000000800 */
[----:B------:R-:W-:Y:S01]  /*3e20*/  @!PT LDS RZ, [RZ] ;  /* 0x00000000fffff984 */ /* 0x000fe20000000800 */
[----:B------:R-:W-:Y:S01]  /*3e30*/  @!PT LDS RZ, [RZ] ;  /* 0x00000000fffff984 */ /* 0x000fe20000000800 */
[----:B------:R2:W-:Y:S01]  /*3e40*/  LDGSTS.E.BYPASS.LTC128B.128 [R219+0x100], [R2.64], !P0 ;  /* 0x0010000002db7fae */ /* 0x0005e2000c101d46 */
[----:B------:R-:W-:-:S13]  /*3e50*/  ISETP.LT.OR P0, PT, R0, 0x1, !P1 ;  /* 0x000000010000780c */ /* 0x000fda0004f01670 */
        /* <DEDUP_REMOVED lines=8> */
[----:B------:R-:W-:-:S09]  /*3ee0*/  ISETP.LT.OR P0, PT, R0, 0x21, !P0 ;  /* 0x000000210000780c */ /* 0x000fd20004701670 */
[----:B------:R2:W-:Y:S04]  /*3ef0*/  LDGSTS.E.BYPASS.LTC128B.128 [R219+0x6100], [R2.64+0x180], !P4 ;  /* 0x0610018002db7fae */ /* 0x0005e8000e101d46 */
[----:B------:R3:W-:Y:S04]  /*3f00*/  LDGSTS.E.BYPASS.LTC128B.128 [R219+0x1100], [R12.64], !P5 ;  /* 0x011000000cdb7fae */ /* 0x0007e8000e901d46 */
[----:B------:R3:W-:Y:S01]  /*3f10*/  LDGSTS.E.BYPASS.LTC128B.128 [R219+0x3100], [R12.64+0x80], !P1 ;  /* 0x031000800cdb7fae */ /* 0x0007e2000c901d46 */
[----:B------:R-:W-:Y:S02]  /*3f20*/  ISETP.NE.AND P1, PT, R29, RZ, PT ;  /* 0x000000ff1d00720c */ /* 0x000fe40003f25270 */
[----:B-1----:R-:W-:Y:S01]  /*3f30*/  HMMA.16816.F32 R28, R4, R20, RZ ;  /* 0x00000014041c723c */ /* 0x002fe200000018ff */
[----:B------:R3:W-:Y:S01]  /*3f40*/  LDGSTS.E.BYPASS.LTC128B.128 [R219+0x5100], [R12.64+0x100], !P6 ;  /* 0x051001000cdb7fae */ /* 0x0007e2000f101d46 */
[----:B------:R-:W-:-:S02]  /*3f50*/  ISETP.NE.AND P4, PT, R15, RZ, PT ;  /* 0x000000ff0f00720c */ /* 0x000fc40003f85270 */
[----:B------:R-:W-:Y:S01]  /*3f60*/  ISETP.NE.AND P5, PT, R14, RZ, PT ;  /* 0x000000ff0e00720c */ /* 0x000fe20003fa5270 */
[----:B------:R3:W-:Y:S03]  /*3f70*/  LDGSTS.E.BYPASS.LTC128B.128 [R219+0x7100], [R12.64+0x180], !P0 ;  /* 0x071001800cdb7fae */ /* 0x0007e6000c101d46 */
[C---:B------:R-:W-:Y:S01]  /*3f80*/  HMMA.16816.F32 R20, R4.reuse, R22, RZ ;  /* 0x000000160414723c */ /* 0x040fe200000018ff */
[----:B------:R-:W-:Y:S04]  /*3f90*/  LDSM.16.M88.4 R68, [R198] ;  /* 0x00000000c644783b */ /* 0x000fe80000000200 */
[----:B------:R-:W-:Y:S03]  /*3fa0*/  LDSM.16.M88.4 R72, [R198+0x800] ;  /* 0x00080000c648783b */ /* 0x000fe60000000200 */
[C---:B------:R-:W-:Y:S01]  /*3fb0*/  HMMA.16816.F32 R32, R4.reuse, R16, RZ ;  /* 0x000000100420723c */ /* 0x040fe200000018ff */
[----:B------:R-:W-:Y:S04]  /*3fc0*/  LDSM.16.M88.4 R84, [R198+0x1000] ;  /* 0x00100000c654783b */ /* 0x000fe80000000200 */
[----:B------:R-:W-:Y:S03]  /*3fd0*/  LDSM.16.M88.4 R80, [R195+0x800] ;  /* 0x00080000c350783b */ /* 0x000fe60000000200 */
[C---:B------:R-:W-:Y:S01]  /*3fe0*/  HMMA.16816.F32 R40, R4.reuse, R18, RZ ;  /* 0x000000120428723c */ /* 0x040fe200000018ff */
[----:B------:R-:W-:Y:S04]  /*3ff0*/  LDSM.16.M88.4 R88, [R195+0x1000] ;  /* 0x00100000c358783b */ /* 0x000fe80000000200 */
[----:B------:R-:W0:Y:S04]  /*4000*/  LDGDEPBAR ;  /* 0x00000000000079af */ /* 0x000e280000000000 */
[----:B---3--:R-:W1:Y:S01]  /*4010*/  LDSM.16.M88.4 R12, [R202] ;  /* 0x00000000ca0c783b */ /* 0x008e620000000200 */
[C---:B------:R-:W-:Y:S08]  /*4020*/  HMMA.16816.F32 R44, R4.reuse, R24, RZ ;  /* 0x00000018042c723c */ /* 0x040ff000000018ff */
[C---:B------:R-:W-:Y:S08]  /*4030*/  HMMA.16816.F32 R52, R4.reuse, R26, RZ ;  /* 0x0000001a0434723c */ /* 0x040ff000000018ff */
[C---:B------:R-:W-:Y:S08]  /*4040*/  HMMA.16816.F32 R56, R4.reuse, R36, RZ ;  /* 0x000000240438723c */ /* 0x040ff000000018ff */
[----:B------:R-:W-:Y:S01]  /*4050*/  HMMA.16816.F32 R16, R4, R38, RZ ;  /* 0x000000260410723c */ /* 0x000fe200000018ff */
[----:B------:R-:W-:Y:S07]  /*4060*/  LDSM.16.M88.4 R4, [R201] ;  /* 0x00000000c904783b */ /* 0x000fee0000000200 */
[C---:B------:R-:W-:Y:S08]  /*4070*/  HMMA.16816.F32 R24, R8.reuse, R48, R28 ;  /* 0x000000300818723c */ /* 0x040ff0000000181c */
[C---:B------:R-:W-:Y:S01]  /*4080*/  HMMA.16816.F32 R28, R8.reuse, R50, R20 ;  /* 0x00000032081c723c */ /* 0x040fe20000001814 */
[----:B------:R-:W3:Y:S04]  /*4090*/  LDSM.16.M88.4 R20, [R198+0x1800] ;  /* 0x00180000c614783b */ /* 0x000ee80000000200 */
[----:B------:R-:W-:Y:S03]  /*40a0*/  LDSM.16.M88.4 R48, [R195+0x1800] ;  /* 0x00180000c330783b */ /* 0x000fe60000000200 */
[C---:B------:R-:W-:Y:S08]  /*40b0*/  HMMA.16816.F32 R32, R8.reuse, R60, R32 ;  /* 0x0000003c0820723c */ /* 0x040ff00000001820 */
[C---:B------:R-:W-:Y:S01]  /*40c0*/  HMMA.16816.F32 R36, R8.reuse, R62, R40 ;  /* 0x0000003e0824723c */ /* 0x040fe20000001828 */
[----:B------:R-:W4:Y:S07]  /*40d0*/  LDSM.16.M88.4 R60, [R195] ;  /* 0x00000000c33c783b */ /* 0x000f2e0000000200 */
[C---:B------:R-:W-:Y:S08]  /*40e0*/  HMMA.16816.F32 R40, R8.reuse, R64, R44 ;  /* 0x000000400828723c */ /* 0x040ff0000000182c */
[C---:B------:R-:W-:Y:S01]  /*40f0*/  HMMA.16816.F32 R44, R8.reuse, R66, R52 ;  /* 0x00000042082c723c */ /* 0x040fe20000001834 */
[----:B------:R-:W-:Y:S07]  /*4100*/  LDSM.16.M88.4 R64, [R192+0x2800] ;  /* 0x00280000c040783b */ /* 0x000fee0000000200 */
[C---:B------:R-:W-:Y:S01]  /*4110*/  HMMA.16816.F32 R52, R8.reuse, R76, R56 ;  /* 0x0000004c0834723c */ /* 0x040fe20000001838 */
[----:B------:R-:W-:Y:S07]  /*4120*/  LDSM.16.M88.4 R56, [R192+0x2000] ;  /* 0x00200000c038783b */ /* 0x000fee0000000200 */
[----:B------:R-:W-:Y:S01]  /*4130*/  HMMA.16816.F32 R16, R8, R78, R16 ;  /* 0x0000004e0810723c */ /* 0x000fe20000001810 */
[----:B------:R-:W5:Y:S04]  /*4140*/  LDSM.16.M88.4 R8, [R199+0x4000] ;  /* 0x00400000c708783b */ /* 0x000f680000000200 */
        /* <DEDUP_REMOVED lines=10> */
[C---:B---3--:R-:W-:Y:S08]  /*41f0*/  HMMA.16816.F32 R52, R12.reuse, R20, R52 ;  /* 0x000000140c34723c */ /* 0x048ff00000001834 */
[----:B------:R-:W-:Y:S01]  /*4200*/  HMMA.16816.F32 R12, R12, R22, R16 ;  /* 0x000000160c0c723c */ /* 0x000fe20000001810 */
[----:B------:R-:W3:Y:S04]  /*4210*/  LDSM.16.M88.4 R20, [R192+0x3800] ;  /* 0x00380000c014783b */ /* 0x000ee80000000200 */
[----:B------:R-:W-:Y:S03]  /*4220*/  LDSM.16.M88.4 R16, [R200+0x4000] ;  /* 0x00400000c810783b */ /* 0x000fe60000000200 */
[C---:B----4-:R-:W-:Y:S08]  /*4230*/  HMMA.16816.F32 R24, R4.reuse, R60, R24 ;  /* 0x0000003c0418723c */ /* 0x050ff00000001818 */
[C---:B------:R-:W-:Y:S01]  /*4240*/  HMMA.16816.F32 R28, R4.reuse, R62, R28 ;  /* 0x0000003e041c723c */ /* 0x040fe2000000181c */
[----:B------:R-:W4:Y:S07]  /*4250*/  LDSM.16.M88.4 R60, [R215] ;  /* 0x00000000d73c783b */ /* 0x000f2e0000000200 */
[C---:B------:R-:W-:Y:S08]  /*4260*/  HMMA.16816.F32 R32, R4.reuse, R80, R32 ;  /* 0x000000500420723c */ /* 0x040ff00000001820 */
[C---:B------:R-:W-:Y:S01]  /*4270*/  HMMA.16816.F32 R36, R4.reuse, R82, R36 ;  /* 0x000000520424723c */ /* 0x040fe20000001824 */
[----:B------:R-:W-:Y:S07]  /*4280*/  LDSM.16.M88.4 R80, [R198+0x3000] ;  /* 0x00300000c650783b */ /* 0x000fee0000000200 */
[C---:B------:R-:W-:Y:S08]  /*4290*/  HMMA.16816.F32 R40, R4.reuse, R88, R40 ;  /* 0x000000580428723c */ /* 0x040ff00000001828 */
[C---:B------:R-:W-:Y:S01]  /*42a0*/  HMMA.16816.F32 R44, R4.reuse, R90, R44 ;  /* 0x0000005a042c723c */ /* 0x040fe2000000182c */
[----:B------:R-:W1:Y:S07]  /*42b0*/  LDSM.16.M88.4 R88, [R213] ;  /* 0x00000000d558783b */ /* 0x000e6e0000000200 */
[C---:B------:R-:W-:Y:S08]  /*42c0*/  HMMA.16816.F32 R52, R4.reuse, R48, R52 ;  /* 0x000000300434723c */ /* 0x040ff00000001834 */
[----:B------:R-:W-:Y:S01]  /*42d0*/  HMMA.16816.F32 R12, R4, R50, R12 ;  /* 0x00000032040c723c */ /* 0x000fe2000000180c */
[----:B------:R-:W-:Y:S04]  /*42e0*/  LDSM.16.M88.4 R4, [R202+0x4000] ;  /* 0x00400000ca04783b */ /* 0x000fe80000000200 */
[----:B------:R-:W-:Y:S03]  /*42f0*/  LDSM.16.M88.4 R48, [R198+0x3800] ;  /* 0x00380000c630783b */ /* 0x000fe60000000200 */
[C---:B-----5:R-:W-:Y:S08]  /*4300*/  HMMA.16816.F32 R24, R8.reuse, R56, R24 ;  /* 0x000000380818723c */ /* 0x060ff00000001818 */
[C---:B------:R-:W-:Y:S01]  /*4310*/  HMMA.16816.F32 R28, R8.reuse, R58, R28 ;  /* 0x0000003a081c723c */ /* 0x040fe2000000181c */
[----:B------:R-:W5:Y:S07]  /*4320*/  LDSM.16.M88.4 R56, [R212] ;  /* 0x00000000d438783b */ /* 0x000f6e0000000200 */
[C---:B------:R-:W-:Y:S08]  /*4330*/  HMMA.16816.F32 R32, R8.reuse, R64, R32 ;  /* 0x000000400820723c */ /* 0x040ff00000001820 */
[C---:B------:R-:W-:Y:S01]  /*4340*/  HMMA.16816.F32 R36, R8.reuse, R66, R36 ;  /* 0x000000420824723c */ /* 0x040fe20000001824 */
[----:B------:R-:W-:Y:S07]  /*4350*/  LDSM.16.M88.4 R64, [R195+0x2000] ;  /* 0x00200000c340783b */ /* 0x000fee0000000200 */
[C---:B-1----:R-:W-:Y:S08]  /*4360*/  HMMA.16816.F32 R40, R8.reuse, R84, R40 ;  /* 0x000000540828723c */ /* 0x042ff00000001828 */
[C---:B------:R-:W-:Y:S01]  /*4370*/  HMMA.16816.F32 R44, R8.reuse, R86, R44 ;  /* 0x00000056082c723c */ /* 0x040fe2000000182c */
[----:B------:R-:W-:Y:S07]  /*4380*/  LDSM.16.M88.4 R84, [R192+0x5000] ;  /* 0x00500000c054783b */ /* 0x000fee0000000200 */
[C---:B---3--:R-:W-:Y:S08]  /*4390*/  HMMA.16816.F32 R52, R8.reuse, R20, R52 ;  /* 0x000000140834723c */ /* 0x048ff00000001834 */
[----:B------:R-:W-:Y:S01]  /*43a0*/  HMMA.16816.F32 R20, R8, R22, R12 ;  /* 0x000000160814723c */ /* 0x000fe2000000180c */
[----:B------:R-:W1:Y:S07]  /*43b0*/  LDSM.16.M88.4 R12, [R201+0x4000] ;  /* 0x00400000c90c783b */ /* 0x000e6e0000000200 */
[C---:B----4-:R-:W-:Y:S08]  /*43c0*/  HMMA.16816.F32 R8, R16.reuse, R60, R24 ;  /* 0x0000003c1008723c */ /* 0x050ff00000001818 */
        /* <DEDUP_REMOVED lines=8> */
[C---:B-----5:R-:W-:Y:S08]  /*4450*/  HMMA.16816.F32 R52, R16.reuse, R56, R52 ;  /* 0x000000381034723c */ /* 0x060ff00000001834 */
[----:B------:R-:W-:Y:S01]  /*4460*/  HMMA.16816.F32 R24, R16, R58, R20 ;  /* 0x0000003a1018723c */ /* 0x000fe20000001814 */
[----:B------:R-:W-:Y:S04]  /*4470*/  LDSM.16.M88.4 R16, [R199+0x8000] ;  /* 0x00800000c710783b */ /* 0x000fe80000000200 */
[----:B------:R-:W-:Y:S03]  /*4480*/  LDSM.16.M88.4 R56, [R192+0x5800] ;  /* 0x00580000c038783b */ /* 0x000fe60000000200 */
[C---:B------:R-:W-:Y:S08]  /*4490*/  HMMA.16816.F32 R20, R4.reuse, R68, R8 ;  /* 0x000000440414723c */ /* 0x040ff00000001808 */
[C---:B------:R-:W-:Y:S01]  /*44a0*/  HMMA.16816.F32 R8, R4.reuse, R70, R28 ;  /* 0x000000460408723c */ /* 0x040fe2000000181c */
[----:B------:R-:W5:Y:S07]  /*44b0*/  LDSM.16.M88.4 R68, [R192+0x4000] ;  /* 0x00400000c044783b */ /* 0x000f6e0000000200 */
[C---:B------:R-:W-:Y:S08]  /*44c0*/  HMMA.16816.F32 R32, R4.reuse, R72, R32 ;  /* 0x000000480420723c */ /* 0x040ff00000001820 */
[C---:B------:R-:W-:Y:S01]  /*44d0*/  HMMA.16816.F32 R36, R4.reuse, R74, R36 ;  /* 0x0000004a0424723c */ /* 0x040fe20000001824 */
[----:B------:R-:W2:Y:S07]  /*44e0*/  LDSM.16.M88.4 R72, [R192+0x4800] ;  /* 0x00480000c048783b */ /* 0x000eae0000000200 */
        /* <DEDUP_REMOVED lines=9> */
[C---:B---3--:R-:W-:Y:S08]  /*4580*/  HMMA.16816.F32 R4, R12.reuse, R76, R32 ;  /* 0x0000004c0c04723c */ /* 0x048ff00000001820 */
[C---:B------:R-:W-:Y:S01]  /*4590*/  HMMA.16816.F32 R36, R12.reuse, R78, R36 ;  /* 0x0000004e0c24723c */ /* 0x040fe20000001824 */
[----:B------:R-:W3:Y:S07]  /*45a0*/  LDSM.16.M88.4 R76, [R210] ;  /* 0x00000000d24c783b */ /* 0x000eee0000000200 */
[C---:B----4-:R-:W-:Y:S08]  /*45b0*/  HMMA.16816.F32 R40, R12.reuse, R88, R40 ;  /* 0x000000580c28723c */ /* 0x050ff00000001828 */
[C---:B------:R-:W-:Y:S01]  /*45c0*/  HMMA.16816.F32 R44, R12.reuse, R90, R44 ;  /* 0x0000005a0c2c723c */ /* 0x040fe2000000182c */
[----:B------:R-:W4:Y:S07]  /*45d0*/  LDSM.16.M88.4 R88, [R209] ;  /* 0x00000000d158783b */ /* 0x000f2e0000000200 */
[C---:B------:R-:W-:Y:S08]  /*45e0*/  HMMA.16816.F32 R52, R12.reuse, R60, R52 ;  /* 0x0000003c0c34723c */ /* 0x040ff00000001834 */
[----:B------:R-:W-:Y:S01]  /*45f0*/  HMMA.16816.F32 R32, R12, R62, R28 ;  /* 0x0000003e0c20723c */ /* 0x000fe2000000181c */
[----:B------:R-:W1:Y:S07]  /*4600*/  LDSM.16.M88.4 R60, [R208] ;  /* 0x00000000d03c783b */ /* 0x000e6e0000000200 */
[C---:B-----5:R-:W-:Y:S08]  /*4610*/  HMMA.16816.F32 R28, R16.reuse, R68, R24 ;  /* 0x00000044101c723c */ /* 0x060ff00000001818 */
[C---:B------:R-:W-:Y:S01]  /*4620*/  HMMA.16816.F32 R24, R16.reuse, R70, R20 ;  /* 0x000000461018723c */ /* 0x040fe20000001814 */
[----:B------:R-:W-:Y:S07]  /*4630*/  LDSM.16.M88.4 R68, [R195+0x4000] ;  /* 0x00400000c344783b */ /* 0x000fee0000000200 */
[C---:B--2---:R-:W-:Y:S01]  /*4640*/  HMMA.16816.F32 R20, R16.reuse, R72, R4 ;  /* 0x000000481014723c */ /* 0x044fe20000001804 */
[----:B------:R-:W-:Y:S07]  /*4650*/  LDSM.16.M88.4 R4, [R202+0x8000] ;  /* 0x00800000ca04783b */ /* 0x000fee0000000200 */
[C---:B------:R-:W-:Y:S01]  /*4660*/  HMMA.16816.F32 R12, R16.reuse, R74, R36 ;  /* 0x0000004a100c723c */ /* 0x040fe20000001824 */
[----:B------:R-:W2:Y:S07]  /*4670*/  LDSM.16.M88.4 R72, [R198+0x4000] ;  /* 0x00400000c648783b */ /* 0x000eae0000000200 */
        /* <DEDUP_REMOVED lines=8> */
[C---:B---3--:R-:W-:Y:S01]  /*4700*/  HMMA.16816.F32 R24, R8.reuse, R76, R20 ;  /* 0x0000004c0818723c */ /* 0x048fe20000001814 */
[----:B------:R-:W3:Y:S07]  /*4710*/  LDSM.16.M88.4 R20, [R201+0x8000] ;  /* 0x00800000c914783b */ /* 0x000eee0000000200 */
[C---:B------:R-:W-:Y:S01]  /*4720*/  HMMA.16816.F32 R16, R8.reuse, R78, R12 ;  /* 0x0000004e0810723c */ /* 0x040fe2000000180c */
[----:B------:R-:W1:Y:S07]  /*4730*/  LDSM.16.M88.4 R76, [R195+0x4800] ;  /* 0x00480000c34c783b */ /* 0x000e6e0000000200 */
[C---:B----4-:R-:W-:Y:S01]  /*4740*/  HMMA.16816.F32 R12, R8.reuse, R88, R40 ;  /* 0x00000058080c723c */ /* 0x050fe20000001828 */
[----:B------:R-:W-:Y:S07]  /*4750*/  LDSM.16.M88.4 R40, [R195+0x5000] ;  /* 0x00500000c328783b */ /* 0x000fee0000000200 */
[C---:B------:R-:W-:Y:S08]  /*4760*/  HMMA.16816.F32 R56, R8.reuse, R90, R48 ;  /* 0x0000005a0838723c */ /* 0x040ff00000001830 */
[C---:B------:R-:W-:Y:S08]  /*4770*/  HMMA.16816.F32 R48, R8.reuse, R60, R44 ;  /* 0x0000003c0830723c */ /* 0x040ff0000000182c */
[----:B------:R-:W-:Y:S01]  /*4780*/  HMMA.16816.F32 R44, R8, R62, R36 ;  /* 0x0000003e082c723c */ /* 0x000fe20000001824 */
[----:B------:R-:W-:Y:S07]  /*4790*/  LDSM.16.M88.4 R60, [R192+0x6000] ;  /* 0x00600000c03c783b */ /* 0x000fee0000000200 */
[C---:B--2---:R-:W-:Y:S08]  /*47a0*/  HMMA.16816.F32 R36, R4.reuse, R72, R32 ;  /* 0x000000480424723c */ /* 0x044ff00000001820 */
[C---:B------:R-:W-:Y:S01]  /*47b0*/  HMMA.16816.F32 R52, R4.reuse, R82, R16 ;  /* 0x000000520434723c */ /* 0x040fe20000001810 */
[----:B------:R-:W2:Y:S07]  /*47c0*/  LDSM.16.M88.4 R16, [R199+0xc000] ;  /* 0x00c00000c710783b */ /* 0x000eae0000000200 */
        /* <DEDUP_REMOVED lines=12> */
[C---:B---3--:R-:W-:Y:S01]  /*4890*/  HMMA.16816.F32 R4, R20.reuse, R68, R36 ;  /* 0x000000441404723c */ /* 0x048fe20000001824 */
[----:B------:R-:W1:Y:S07]  /*48a0*/  LDSM.16.M88.4 R36, [R207] ;  /* 0x00000000cf24783b */ /* 0x000e6e0000000200 */
[C---:B------:R-:W-:Y:S08]  /*48b0*/  HMMA.16816.F32 R28, R20.reuse, R70, R28 ;  /* 0x00000046141c723c */ /* 0x040ff0000000181c */
[----:B------:R-:W-:Y:S01]  /*48c0*/  HMMA.16816.F32 R68, R20, R78, R52 ;  /* 0x0000004e1444723c */ /* 0x000fe20000001834 */
[----:B------:R-:W3:Y:S07]  /*48d0*/  LDSM.16.M88.4 R52, [R192+0x6800] ;  /* 0x00680000c034783b */ /* 0x000eee0000000200 */
[----:B--2---:R-:W-:Y:S08]  /*48e0*/  HMMA.16816.F32 R4, R16, R60, R4 ;  /* 0x0000003c1004723c */ /* 0x004ff00000001804 */
[C---:B------:R-:W-:Y:S08]  /*48f0*/  HMMA.16816.F32 R32, R20.reuse, R76, R32 ;  /* 0x0000004c1420723c */ /* 0x040ff00000001820 */
[C---:B------:R-:W-:Y:S01]  /*4900*/  HMMA.16816.F32 R76, R20.reuse, R42, R8 ;  /* 0x0000002a144c723c */ /* 0x040fe20000001808 */
[----:B------:R-:W-:Y:S07]  /*4910*/  LDSM.16.M88.4 R8, [R202+0xc000] ;  /* 0x00c00000ca08783b */ /* 0x000fee0000000200 */
[----:B----4-:R-:W-:Y:S01]  /*4920*/  HMMA.16816.F32 R88, R20, R84, R48 ;  /* 0x000000541458723c */ /* 0x010fe20000001830 */
[----:B------:R-:W2:Y:S07]  /*4930*/  LDSM.16.M88.4 R48, [R198+0x6000] ;  /* 0x00600000c630783b */ /* 0x000eae0000000200 */
[----:B------:R-:W-:Y:S01]  /*4940*/  HMMA.16816.F32 R28, R16, R62, R28 ;  /* 0x0000003e101c723c */ /* 0x000fe2000000181c */
[----:B------:R-:W-:Y:S07]  /*4950*/  LDSM.16.M88.4 R60, [R198+0x6800] ;  /* 0x00680000c63c783b */ /* 0x000fee0000000200 */
[----:B------:R-:W-:Y:S08]  /*4960*/  HMMA.16816.F32 R80, R20, R40, R24 ;  /* 0x000000281450723c */ /* 0x000ff00000001818 */
[C---:B-1----:R-:W-:Y:S01]  /*4970*/  HMMA.16816.F32 R24, R12.reuse, R36, R4 ;  /* 0x000000240c18723c */ /* 0x042fe20000001804 */
[----:B------:R-:W1:Y:S07]  /*4980*/  LDSM.16.M88.4 R4, [R201+0xc000] ;  /* 0x00c00000c904783b */ /* 0x000e6e0000000200 */
[----:B------:R-:W-:Y:S08]  /*4990*/  HMMA.16816.F32 R28, R12, R38, R28 ;  /* 0x000000260c1c723c */ /* 0x000ff0000000181c */
[----:B---3--:R-:W-:Y:S08]  /*49a0*/  HMMA.16816.F32 R32, R16, R52, R32 ;  /* 0x000000341020723c */ /* 0x008ff00000001820 */
[----:B--2---:R-:W-:Y:S08]  /*49b0*/  HMMA.16816.F32 R24, R8, R48, R24 ;  /* 0x000000300818723c */ /* 0x004ff00000001818 */
        /* <DEDUP_REMOVED lines=128> */
.L_x_2228:
[----:B--234-:R-:W-:Y:S05]  /*51c0*/  BSYNC B0 ;  /* 0x0000000000007941 */ /* 0x01cfea0003800000 */
.L_x_2227:
[----:B-1----:R-:W2:Y:S04]  /*51d0*/  LDL R0, [R1+0x50] ;  /* 0x0000500001007983 */ /* 0x002ea80000100800 */
[----:B------:R-:W2:Y:S04]  /*51e0*/  LDL R246, [R1+0x24] ;  /* 0x0000240001f67983 */ /* 0x000ea80000100800 */
[----:B------:R-:W3:Y:S04]  /*51f0*/  LDL R3, [R1+0x10] ;  /* 0x0000100001037983 */ /* 0x000ee80000100800 */
[----:B------:R-:W4:Y:S04]  /*5200*/  LDL R245, [R1+0x1c] ;  /* 0x00001c0001f57983 */ /* 0x000f280000100800 */
[----:B------:R-:W-:Y:S04]  /*5210*/  LDSM.16.MT88.4 R36, [R197] ;  /* 0x00000000c524783b */ /* 0x000fe80000004200 */
[----:B------:R-:W-:Y:S04]  /*5220*/  LDSM.16.MT88.4 R44, [R196] ;  /* 0x00000000c42c783b */ /* 0x000fe80000004200 */
[----:B------:R-:W-:Y:S04]  /*5230*/  LDSM.16.MT88.4 R48, [R197+0x800] ;  /* 0x00080000c530783b */ /* 0x000fe80000004200 */
[----:B------:R-:W-:Y:S04]  /*5240*/  LDSM.16.MT88.4 R32, [R196+0x800] ;  /* 0x00080000c420783b */ /* 0x000fe80000004200 */
[----:B------:R-:W-:Y:S04]  /*5250*/  LDSM.16.MT88.4 R64, [R194+0x4000] ;  /* 0x00400000c240783b */ /* 0x000fe80000004200 */
[----:B------:R-:W-:Y:S04]  /*5260*/  LDSM.16.MT88.4 R60, [R196+0x2800] ;  /* 0x00280000c43c783b */ /* 0x000fe80000004200 */
[----:B------:R-:W0:Y:S01]  /*5270*/  LDGDEPBAR ;  /* 0x00000000000079af */ /* 0x000e220000000000 */
[----:B--2---:R-:W-:-:S04]  /*5280*/  IMAD.IADD R0, R0, 0x1, R246 ;  /* 0x0000000100007824 */ /* 0x004fc800078e02f6 */
[----:B------:R-:W-:-:S05]  /*5290*/  @P1 IMAD.HI.U32 R2, R0, c[0x0][0x2c8], RZ ;  /* 0x0000b20000021a27 */ /* 0x000fca00078e00ff */
[----:B------:R-:W-:-:S05]  /*52a0*/  @P1 SHF.R.U32.HI R0, RZ, c[0x0][0x2cc], R2 ;  /* 0x0000b300ff001a19 */ /* 0x000fca0000011602 */
[----:B------:R-:W1:Y:S01]  /*52b0*/  SHFL.IDX PT, R4, R0, RZ, 0x1c1f ;  /* 0x001c1fff00047589 */ /* 0x000e6200000e0000 */
[----:B------:R-:W-:-:S04]  /*52c0*/  IMAD.MOV.U32 R2, RZ, RZ, -0x40 ;  /* 0xffffffc0ff027424 */ /* 0x000fc800078e00ff */
[----:B------:R-:W-:Y:S01]  /*52d0*/  IMAD R2, R92, R2, 0x1 ;  /* 0x000000015c027424 */ /* 0x000fe200078e0202 */
[----:B------:R3:W2:Y:S04]  /*52e0*/  SHFL.IDX PT, R5, R0, 0x1, 0x1c1f ;  /* 0x003c1f0000057f89 */ /* 0x0006a800000e0000 */
[----:B---3--:R-:W-:Y:S01]  /*52f0*/  IADD3 R0, -R3, R2, R135 ;  /* 0x0000000203007210 */ /* 0x008fe20007ffe187 */
[----:B------:R-:W-:-:S04]  /*5300*/  IMAD.IADD R3, R93, 0x1, -R3 ;  /* 0x000000015d037824 */ /* 0x000fc800078e0a03 */
[----:B----4-:R-:W-:-:S04]  /*5310*/  IMAD.IADD R0, R0, 0x1, -R245 ;  /* 0x0000000100007824 */ /* 0x010fc800078e0af5 */
[----:B-1----:R-:W-:-:S05]  /*5320*/  IMAD.IADD R2, R0, 0x1, R4 ;  /* 0x0000000100027824 */ /* 0x002fca00078e0204 */
[----:B------:R-:W-:Y:S01]  /*5330*/  IMNMX R2, R3, R2, PT ;  /* 0x0000000203027217 */ /* 0x000fe20003800200 */
[----:B--2---:R-:W-:-:S03]  /*5340*/  IMAD.IADD R0, R0, 0x1, R5 ;  /* 0x0000000100007824 */ /* 0x004fc600078e0205 */
[C---:B------:R-:W-:Y:S02]  /*5350*/  ISETP.GT.AND P6, PT, R2.reuse, RZ, PT ;  /* 0x000000ff0200720c */ /* 0x040fe40003fc4270 */
[----:B------:R-:W-:Y:S02]  /*5360*/  ISETP.GT.AND P0, PT, R2, 0x1, PT ;  /* 0x000000010200780c */ /* 0x000fe40003f04270 */
[----:B------:R-:W-:Y:S02]  /*5370*/  FSEL R5, R76, -INF , P6 ;  /* 0xff8000004c057808 */ /* 0x000fe40003000000 */
[----:B------:R-:W-:Y:S02]  /*5380*/  ISETP.GT.AND P6, PT, R2, 0x8, PT ;  /* 0x000000080200780c */ /* 0x000fe40003fc4270 */
[----:B------:R-:W-:Y:S02]  /*5390*/  FSEL R9, R72, -INF , P0 ;  /* 0xff80000048097808 */ /* 0x000fe40000000000 */
[----:B------:R-:W-:-:S02]  /*53a0*/  ISETP.GT.AND P0, PT, R2, 0x9, PT ;  /* 0x000000090200780c */ /* 0x000fc40003f04270 */
[----:B------:R-:W-:Y:S02]  /*53b0*/  FSEL R7, R69, -INF , P6 ;  /* 0xff80000045077808 */ /* 0x000fe40003000000 */
[----:B------:R-:W-:Y:S02]  /*53c0*/  ISETP.GT.AND P6, PT, R2, 0x10, PT ;  /* 0x000000100200780c */ /* 0x000fe40003fc4270 */
[----:B------:R-:W-:Y:S02]  /*53d0*/  FSEL R8, R68, -INF , P0 ;  /* 0xff80000044087808 */ /* 0x000fe40000000000 */
[----:B------:R-:W-:Y:S02]  /*53e0*/  ISETP.GT.AND P0, PT, R2, 0x11, PT ;  /* 0x000000110200780c */ /* 0x000fe40003f04270 */
[----:B------:R-:W-:Y:S02]  /*53f0*/  IMNMX R0, R3, R0, PT ;  /* 0x0000000003007217 */ /* 0x000fe40003800200 */
[----:B------:R-:W-:-:S02]  /*5400*/  FSEL R11, R54, -INF , P6 ;  /* 0xff800000360b7808 */ /* 0x000fc40003000000 */
[----:B------:R-:W-:Y:S02]  /*5410*/  FMNMX.FTZ R3, R5, R9, !PT ;  /* 0x0000000905037209 */ /* 0x000fe40007810000 */
[----:B------:R-:W-:Y:S02]  /*5420*/  ISETP.GT.AND P6, PT, R2, 0x18, PT ;  /* 0x000000180200780c */ /* 0x000fe40003fc4270 */
[----:B------:R-:W-:Y:S02]  /*5430*/  FSEL R12, R52, -INF , P0 ;  /* 0xff800000340c7808 */ /* 0x000fe40000000000 */
[----:B------:R-:W-:Y:S02]  /*5440*/  ISETP.GT.AND P0, PT, R2, 0x19, PT ;  /* 0x000000190200780c */ /* 0x000fe40003f04270 */
[----:B------:R-:W-:Y:S02]  /*5450*/  FMNMX.FTZ R3, R7, R3, !PT ;  /* 0x0000000307037209 */ /* 0x000fe40007810000 */
[----:B------:R-:W-:-:S02]  /*5460*/  FSEL R13, R41, -INF , P6 ;  /* 0xff800000290d7808 */ /* 0x000fc40003000000 */
[----:B------:R-:W-:Y:S02]  /*5470*/  ISETP.GT.AND P6, PT, R2, 0x20, PT ;  /* 0x000000200200780c */ /* 0x000fe40003fc4270 */
[----:B------:R-:W-:Y:S02]  /*5480*/  FSEL R14, R40, -INF , P0 ;  /* 0xff800000280e7808 */ /* 0x000fe40000000000 */
[----:B------:R-:W-:Y:S02]  /*5490*/  ISETP.GT.AND P0, PT, R2, 0x21, PT ;  /* 0x000000210200780c */ /* 0x000fe40003f04270 */
[----:B------:R-:W-:Y:S02]  /*54a0*/  FMNMX.FTZ R3, R8, R3, !PT ;  /* 0x0000000308037209 */ /* 0x000fe40007810000 */
[----:B------:R-:W-:Y:S02]  /*54b0*/  FSEL R91, R28, -INF , P6 ;  /* 0xff8000001c5b7808 */ /* 0x000fe40003000000 */
[----:B------:R-:W-:-:S02]  /*54c0*/  ISETP.GT.AND P6, PT, R2, 0x28, PT ;  /* 0x000000280200780c */ /* 0x000fc40003fc4270 */
[----:B------:R-:W-:Y:S02]  /*54d0*/  FSEL R90, R26, -INF , P0 ;  /* 0xff8000001a5a7808 */ /* 0x000fe40000000000 */
[C---:B------:R-:W-:Y:S02]  /*54e0*/  ISETP.GT.AND P0, PT, R2.reuse, 0x29, PT ;  /* 0x000000290200780c */ /* 0x040fe40003f04270 */
[----:B------:R-:W-:Y:S02]  /*54f0*/  FMNMX.FTZ R3, R11, R3, !PT ;  /* 0x000000030b037209 */ /* 0x000fe40007810000 */
[----:B------:R-:W-:Y:S02]  /*5500*/  FSEL R89, R19, -INF , P6 ;  /* 0xff80000013597808 */ /* 0x000fe40003000000 */
[----:B------:R-:W-:Y:S02]  /*5510*/  ISETP.GT.AND P6, PT, R2, 0x30, PT ;  /* 0x000000300200780c */ /* 0x000fe40003fc4270 */
[----:B------:R-:W-:-:S02]  /*5520*/  FSEL R88, R18, -INF , P0 ;  /* 0xff80000012587808 */ /* 0x000fc40000000000 */
[----:B------:R-:W-:Y:S02]  /*5530*/  FMNMX.FTZ R3, R12, R3, !PT ;  /* 0x000000030c037209 */ /* 0x000fe40007810000 */
[C---:B------:R-:W-:Y:S02]  /*5540*/  ISETP.GT.AND P0, PT, R2.reuse, 0x31, PT ;  /* 0x000000310200780c */ /* 0x040fe40003f04270 */
[----:B------:R-:W-:Y:S02]  /*5550*/  FSEL R87, R17, -INF , P6 ;  /* 0xff80000011577808 */ /* 0x000fe40003000000 */
[----:B------:R-:W-:Y:S02]  /*5560*/  FMNMX.FTZ R3, R13, R3, !PT ;  /* 0x000000030d037209 */ /* 0x000fe40007810000 */
[----:B------:R-:W-:Y:S02]  /*5570*/  ISETP.GT.AND P6, PT, R2, 0x38, PT ;  /* 0x000000380200780c */ /* 0x000fe40003fc4270 */
[----:B------:R-:W-:-:S02]  /*5580*/  FSEL R86, R16, -INF , P0 ;  /* 0xff80000010567808 */ /* 0x000fc40000000000 */
[----:B------:R-:W-:Y:S02]  /*5590*/  ISETP.GT.AND P0, PT, R2, 0x39, PT ;  /* 0x000000390200780c */ /* 0x000fe40003f04270 */
[----:B------:R-:W-:Y:S02]  /*55a0*/  FMNMX.FTZ R3, R14, R3, !PT ;  /* 0x000000030e037209 */ /* 0x000fe40007810000 */
[----:B------:R-:W-:Y:S02]  /*55b0*/  FSEL R85, R15, -INF , P6 ;  /* 0xff8000000f557808 */ /* 0x000fe40003000000 */
[----:B------:R-:W-:Y:S02]  /*55c0*/  ISETP.GT.AND P6, PT, R0, RZ, PT ;  /* 0x000000ff0000720c */ /* 0x000fe40003fc4270 */
        /* <DEDUP_REMOVED lines=36> */
[----:B------:R-:W-:Y:S01]  /*5810*/  FMNMX.FTZ R3, R21, R3, !PT ;  /* 0x0000000315037209 */ /* 0x000fe20007810000 */
[----:B------:R-:W1:Y:S01]  /*5820*/  SHFL.BFLY PT, R4, R2, 0x2, 0x1f ;  /* 0x0c401f0002047f89 */ /* 0x000e6200000e0000 */
[----:B------:R-:W-:Y:S02]  /*5830*/  ISETP.GT.AND P6, PT, R0, 0x28, PT ;  /* 0x000000280000780c */ /* 0x000fe40003fc4270 */
[----:B------:R-:W-:Y:S02]  /*5840*/  FSEL R98, R30, -INF , P0 ;  /* 0xff8000001e627808 */ /* 0x000fe40000000000 */
[----:B------:R-:W-:Y:S02]  /*5850*/  FMNMX.FTZ R3, R96, R3, !PT ;  /* 0x0000000360037209 */ /* 0x000fe40007810000 */
[----:B------:R-:W-:Y:S02]  /*5860*/  ISETP.GT.AND P0, PT, R0, 0x29, PT ;  /* 0x000000290000780c */ /* 0x000fe40003f04270 */
[----:B------:R-:W-:-:S02]  /*5870*/  FSEL R102, R29, -INF , P6 ;  /* 0xff8000001d667808 */ /* 0x000fc40003000000 */
[----:B------:R-:W-:Y:S01]  /*5880*/  FMNMX.FTZ R3, R98, R3, !PT ;  /* 0x0000000362037209 */ /* 0x000fe20007810000 */
[----:B------:R-:W-:Y:S01]  /*5890*/  LDSM.16.MT88.4 R28, [R194] ;  /* 0x00000000c21c783b */ /* 0x000fe20000004200 */
[----:B------:R-:W-:Y:S02]  /*58a0*/  ISETP.GT.AND P6, PT, R0, 0x30, PT ;  /* 0x000000300000780c */ /* 0x000fe40003fc4270 */
[----:B------:R-:W-:Y:S02]  /*58b0*/  FSEL R101, R27, -INF , P0 ;  /* 0xff8000001b657808 */ /* 0x000fe40000000000 */
[----:B------:R-:W-:Y:S02]  /*58c0*/  FMNMX.FTZ R3, R102, R3, !PT ;  /* 0x0000000366037209 */ /* 0x000fe40007810000 */
[----:B------:R-:W-:Y:S02]  /*58d0*/  ISETP.GT.AND P0, PT, R0, 0x31, PT ;  /* 0x000000310000780c */ /* 0x000fe40003f04270 */
[----:B------:R-:W-:-:S02]  /*58e0*/  FSEL R103, R25, -INF , P6 ;  /* 0xff80000019677808 */ /* 0x000fc40003000000 */
[----:B------:R-:W-:Y:S02]  /*58f0*/  FMNMX.FTZ R3, R101, R3, !PT ;  /* 0x0000000365037209 */ /* 0x000fe40007810000 */
[----:B------:R-:W-:Y:S02]  /*5900*/  ISETP.GT.AND P6, PT, R0, 0x38, PT ;  /* 0x000000380000780c */ /* 0x000fe40003fc4270 */
[----:B------:R-:W-:Y:S02]  /*5910*/  FSEL R100, R24, -INF , P0 ;  /* 0xff80000018647808 */ /* 0x000fe40000000000 */
[----:B------:R-:W-:Y:S01]  /*5920*/  FMNMX.FTZ R3, R103, R3, !PT ;  /* 0x0000000367037209 */ /* 0x000fe20007810000 */
[----:B------:R-:W-:Y:S01]  /*5930*/  LDSM.16.MT88.4 R24, [R193+0x800] ;  /* 0x00080000c118783b */ /* 0x000fe20000004200 */
[----:B------:R-:W-:Y:S02]  /*5940*/  ISETP.GT.AND P0, PT, R0, 0x39, PT ;  /* 0x000000390000780c */ /* 0x000fe40003f04270 */
[----:B------:R-:W-:-:S02]  /*5950*/  FSEL R99, R23, -INF , P6 ;  /* 0xff80000017637808 */ /* 0x000fc40003000000 */
[----:B------:R-:W-:Y:S02]  /*5960*/  FMNMX.FTZ R0, R100, R3, !PT ;  /* 0x0000000364007209 */ /* 0x000fe40007810000 */
        /* <DEDUP_REMOVED lines=14> */
[----:B--2---:R-:W-:-:S06]  /*5a50*/  FFMA.FTZ R3, R9, c[0x0][0x2d0], -R2 ;  /* 0x0000b40009037a23 */ /* 0x004fcc0000010802 */
[----:B------:R2:W3:Y:S01]  /*5a60*/  MUFU.EX2 R72, R3 ;  /* 0x0000000300487308 */ /* 0x0004e20000000800 */
[----:B-1----:R-:W-:Y:S01]  /*5a70*/  FMNMX.FTZ R132, R0, R4, !PT ;  /* 0x0000000400847209 */ /* 0x002fe20007810000 */
[--C-:B------:R-:W-:Y:S02]  /*5a80*/  FFMA.FTZ R0, R12, c[0x0][0x2d0], -R2.reuse ;  /* 0x0000b4000c007a23 */ /* 0x100fe40000010802 */
[----:B--2---:R-:W-:-:S04]  /*5a90*/  FFMA.FTZ R3, R7, c[0x0][0x2d0], -R2 ;  /* 0x0000b40007037a23 */ /* 0x004fc80000010802 */
[----:B------:R1:W-:Y:S01]  /*5aa0*/  MUFU.EX2 R75, R3 ;  /* 0x00000003004b7308 */ /* 0x0003e20000000800 */
[----:B------:R-:W-:Y:S01]  /*5ab0*/  FSETP.NEU.FTZ.AND P0, PT, R132, -INF , PT ;  /* 0xff8000008400780b */ /* 0x000fe20003f1d000 */
[----:B-1----:R-:W-:-:S06]  /*5ac0*/  FFMA.FTZ R3, R8, c[0x0][0x2d0], -R2 ;  /* 0x0000b40008037a23 */ /* 0x002fcc0000010802 */
[----:B------:R1:W2:Y:S08]  /*5ad0*/  MUFU.EX2 R76, R3 ;  /* 0x00000003004c7308 */ /* 0x0002b00000000800 */
[----:B------:R4:W-:Y:S01]  /*5ae0*/  MUFU.EX2 R78, R0 ;  /* 0x00000000004e7308 */ /* 0x0009e20000000800 */
[----:B-1----:R-:W-:-:S07]  /*5af0*/  FFMA.FTZ R3, R11, c[0x0][0x2d0], -R2 ;  /* 0x0000b4000b037a23 */ /* 0x002fce0000010802 */
[----:B------:R1:W-:Y:S01]  /*5b00*/  MUFU.EX2 R77, R3 ;  /* 0x00000003004d7308 */ /* 0x0003e20000000800 */
[----:B----4-:R-:W-:-:S05]  /*5b10*/  FMUL.FTZ R0, R132, c[0x0][0x2d0] ;  /* 0x0000b40084007a20 */ /* 0x010fca0000410000 */
[----:B------:R-:W-:Y:S01]  /*5b20*/  FSEL R0, R0, RZ, P0 ;  /* 0x000000ff00007208 */ /* 0x000fe20000000000 */
[----:B-1----:R-:W-:-:S04]  /*5b30*/  FFMA.FTZ R3, R13, c[0x0][0x2d0], -R2 ;  /* 0x0000b4000d037a23 */ /* 0x002fc80000010802 */
[----:B------:R1:W-:Y:S02]  /*5b40*/  MUFU.EX2 R82, R3 ;  /* 0x0000000300527308 */ /* 0x0003e40000000800 */
[----:B-1----:R-:W-:Y:S02]  /*5b50*/  FFMA.FTZ R3, R14, c[0x0][0x2d0], -R2 ;  /* 0x0000b4000e037a23 */ /* 0x002fe40000010802 */
[----:B------:R-:W1:Y:S04]  /*5b60*/  LDSM.16.MT88.4 R12, [R193] ;  /* 0x00000000c10c783b */ /* 0x000e680000004200 */
[----:B------:R4:W-:Y:S02]  /*5b70*/  MUFU.EX2 R83, R3 ;  /* 0x0000000300537308 */ /* 0x0009e40000000800 */
[----:B----4-:R-:W-:-:S06]  /*5b80*/  FFMA.FTZ R3, R6, c[0x0][0x2d0], -R0 ;  /* 0x0000b40006037a23 */ /* 0x010fcc0000010800 */
[----:B------:R4:W-:Y:S02]  /*5b90*/  MUFU.EX2 R69, R3 ;  /* 0x0000000300457308 */ /* 0x0009e40000000800 */
[----:B----4-:R-:W-:-:S06]  /*5ba0*/  FFMA.FTZ R3, R20, c[0x0][0x2d0], -R0 ;  /* 0x0000b40014037a23 */ /* 0x010fcc0000010800 */
[----:B------:R4:W5:Y:S02]  /*5bb0*/  MUFU.EX2 R68, R3 ;  /* 0x0000000300447308 */ /* 0x0009640000000800 */
[----:B----4-:R-:W-:-:S06]  /*5bc0*/  FFMA.FTZ R3, R19, c[0x0][0x2d0], -R0 ;  /* 0x0000b40013037a23 */ /* 0x010fcc0000010800 */
[----:B------:R4:W-:Y:S02]  /*5bd0*/  MUFU.EX2 R70, R3 ;  /* 0x0000000300467308 */ /* 0x0009e40000000800 */
[----:B----4-:R-:W-:-:S06]  /*5be0*/  FFMA.FTZ R3, R18, c[0x0][0x2d0], -R0 ;  /* 0x0000b40012037a23 */ /* 0x010fcc0000010800 */
[----:B------:R4:W1:Y:S01]  /*5bf0*/  MUFU.EX2 R71, R3 ;  /* 0x0000000300477308 */ /* 0x0008620000000800 */
[--C-:B------:R-:W-:Y:S01]  /*5c00*/  FFMA.FTZ R4, R10, c[0x0][0x2d0], -R0.reuse ;  /* 0x0000b4000a047a23 */ /* 0x100fe20000010800 */
[----:B---3--:R-:W-:Y:S02]  /*5c10*/  F2FP.PACK_AB R8, R72, R74 ;  /* 0x0000004a4808723e */ /* 0x008fe400000000ff */
[----:B--2---:R-:W-:Y:S02]  /*5c20*/  F2FP.PACK_AB R10, R76, R75 ;  /* 0x0000004b4c0a723e */ /* 0x004fe400000000ff */
[----:B-----5:R-:W-:Y:S01]  /*5c30*/  F2FP.PACK_AB R9, R68, R69 ;  /* 0x000000454409723e */ /* 0x020fe200000000ff */
[----:B----4-:R-:W-:Y:S01]  /*5c40*/  FFMA.FTZ R3, R17, c[0x0][0x2d0], -R0 ;  /* 0x0000b40011037a23 */ /* 0x010fe20000010800 */
[----:B-1----:R-:W-:-:S03]  /*5c50*/  F2FP.PACK_AB R11, R71, R70 ;  /* 0x00000046470b723e */ /* 0x002fc600000000ff */
[----:B------:R1:W-:Y:S02]  /*5c60*/  MUFU.EX2 R73, R3 ;  /* 0x0000000300497308 */ /* 0x0003e40000000800 */
[----:B-1----:R-:W-:-:S06]  /*5c70*/  FFMA.FTZ R3, R16, c[0x0][0x2d0], -R0 ;  /* 0x0000b40010037a23 */ /* 0x002fcc0000010800 */
[----:B------:R1:W2:Y:S01]  /*5c80*/  MUFU.EX2 R79, R3 ;  /* 0x00000003004f7308 */ /* 0x0002a20000000800 */
[----:B------:R-:W-:Y:S07]  /*5c90*/  HMMA.16816.F32 R16, R8, R12, RZ ;  /* 0x0000000c0810723c */ /* 0x000fee00000018ff */
[----:B------:R3:W-:Y:S01]  /*5ca0*/  MUFU.EX2 R80, R4 ;  /* 0x0000000400507308 */ /* 0x0007e20000000800 */
[----:B-1----:R-:W-:-:S07]  /*5cb0*/  FFMA.FTZ R3, R21, c[0x0][0x2d0], -R0 ;  /* 0x0000b40015037a23 */ /* 0x002fce0000010800 */
[----:B------:R-:W1:Y:S01]  /*5cc0*/  MUFU.EX2 R81, R3 ;  /* 0x0000000300517308 */ /* 0x000e620000000800 */
[C---:B------:R-:W-:Y:S01]  /*5cd0*/  HMMA.16816.F32 R12, R8.reuse, R14, RZ ;  /* 0x0000000e080c723c */ /* 0x040fe200000018ff */
[----:B--2---:R-:W-:Y:S02]  /*5ce0*/  F2FP.PACK_AB R5, R79, R73 ;  /* 0x000000494f05723e */ /* 0x004fe400000000ff */
[----:B---3--:R-:W-:Y:S02]  /*5cf0*/  F2FP.PACK_AB R4, R78, R77 ;  /* 0x0000004d4e04723e */ /* 0x008fe400000000ff */
[----:B------:R-:W-:Y:S02]  /*5d00*/  F2FP.PACK_AB R6, R83, R82 ;  /* 0x000000525306723e */ /* 0x000fe400000000ff */
[----:B-1----:R-:W-:Y:S01]  /*5d10*/  F2FP.PACK_AB R7, R81, R80 ;  /* 0x000000505107723e */ /* 0x002fe200000000ff */
[----:B------:R-:W-:Y:S08]  /*5d20*/  HMMA.16816.F32 R20, R8, R28, RZ ;  /* 0x0000001c0814723c */ /* 0x000ff000000018ff */
[----:B------:R-:W-:Y:S08]  /*5d30*/  HMMA.16816.F32 R140, R4, R24, R16 ;  /* 0x00000018048c723c */ /* 0x000ff00000001810 */
[----:B------:R-:W-:Y:S01]  /*5d40*/  HMMA.16816.F32 R16, R8, R30, RZ ;  /* 0x0000001e0810723c */ /* 0x000fe200000018ff */
[----:B------:R-:W1:Y:S07]  /*5d50*/  LDSM.16.MT88.4 R28, [R193+0x2000] ;  /* 0x00200000c11c783b */ /* 0x000e6e0000004200 */
[----:B------:R-:W-:Y:S08]  /*5d60*/  HMMA.16816.F32 R240, R4, R26, R12 ;  /* 0x0000001a04f0723c */ /* 0x000ff0000000180c */
[----:B------:R-:W-:Y:S08]  /*5d70*/  HMMA.16816.F32 R12, R8, R36, RZ ;  /* 0x00000024080c723c */ /* 0x000ff000000018ff */
[C---:B------:R-:W-:Y:S08]  /*5d80*/  HMMA.16816.F32 R148, R4.reuse, R40, R20 ;  /* 0x000000280494723c */ /* 0x040ff00000001814 */
[----:B------:R-:W-:Y:S01]  /*5d90*/  HMMA.16816.F32 R156, R4, R42, R16 ;  /* 0x0000002a049c723c */ /* 0x000fe20000001810 */
[----:B------:R-:W-:Y:S07]  /*5da0*/  LDSM.16.MT88.4 R40, [R194+0x2000] ;  /* 0x00200000c228783b */ /* 0x000fee0000004200 */
[C---:B------:R-:W-:Y:S08]  /*5db0*/  HMMA.16816.F32 R20, R8.reuse, R44, RZ ;  /* 0x0000002c0814723c */ /* 0x040ff000000018ff */
[C---:B------:R-:W-:Y:S01]  /*5dc0*/  HMMA.16816.F32 R16, R8.reuse, R46, RZ ;  /* 0x0000002e0810723c */ /* 0x040fe200000018ff */
[----:B------:R-:W2:Y:S07]  /*5dd0*/  LDSM.16.MT88.4 R44, [R197+0x2000] ;  /* 0x00200000c52c783b */ /* 0x000eae0000004200 */
[----:B------:R-:W-:Y:S01]  /*5de0*/  HMMA.16816.F32 R24, R8, R38, RZ ;  /* 0x000000260818723c */ /* 0x000fe200000018ff */
[----:B------:R-:W3:Y:S07]  /*5df0*/  LDSM.16.MT88.4 R36, [R196+0x2000] ;  /* 0x00200000c424783b */ /* 0x000eee0000004200 */
[----:B------:R-:W-:Y:S08]  /*5e00*/  HMMA.16816.F32 R236, R4, R48, R12 ;  /* 0x0000003004ec723c */ /* 0x000ff0000000180c */
[----:B-1----:R-:W-:Y:S08]  /*5e10*/  HMMA.16816.F32 R12, R8, R28, RZ ;  /* 0x0000001c080c723c */ /* 0x002ff000000018ff */
[C---:B------:R-:W-:Y:S08]  /*5e20*/  HMMA.16816.F32 R164, R4.reuse, R32, R20 ;  /* 0x0000002004a4723c */ /* 0x040ff00000001814 */
[C---:B------:R-:W-:Y:S01]  /*5e30*/  HMMA.16816.F32 R228, R4.reuse, R34, R16 ;  /* 0x0000002204e4723c */ /* 0x040fe20000001810 */
[----:B------:R-:W1:Y:S07]  /*5e40*/  LDSM.16.MT88.4 R32, [R197+0x2800] ;  /* 0x00280000c520783b */ /* 0x000e6e0000004200 */
[----:B------:R-:W-:Y:S01]  /*5e50*/  HMMA.16816.F32 R232, R4, R50, R24 ;  /* 0x0000003204e8723c */ /* 0x000fe20000001818 */
[----:B------:R-:W4:Y:S07]  /*5e60*/  LDSM.16.MT88.4 R48, [R194+0x2800] ;  /* 0x00280000c230783b */ /* 0x000f2e0000004200 */
[----:B------:R-:W-:Y:S08]  /*5e70*/  HMMA.16816.F32 R28, R8, R30, RZ ;  /* 0x0000001e081c723c */ /* 0x000ff000000018ff */
[----:B------:R-:W-:Y:S08]  /*5e80*/  HMMA.16816.F32 R224, R4, R52, R12 ;  /* 0x0000003404e0723c */ /* 0x000ff0000000180c */
[C---:B--2---:R-:W-:Y:S08]  /*5e90*/  HMMA.16816.F32 R16, R8.reuse, R44, RZ ;  /* 0x0000002c0810723c */ /* 0x044ff000000018ff */
[C---:B------:R-:W-:Y:S01]  /*5ea0*/  HMMA.16816.F32 R12, R8.reuse, R46, RZ ;  /* 0x0000002e080c723c */ /* 0x040fe200000018ff */
[----:B------:R-:W-:Y:S07]  /*5eb0*/  LDSM.16.MT88.4 R44, [R197+0x4000] ;  /* 0x00400000c52c783b */ /* 0x000fee0000004200 */
[C---:B------:R-:W-:Y:S08]  /*5ec0*/  HMMA.16816.F32 R20, R8.reuse, R42, RZ ;  /* 0x0000002a0814723c */ /* 0x040ff000000018ff */
[----:B------:R-:W-:Y:S01]  /*5ed0*/  HMMA.16816.F32 R24, R8, R40, RZ ;  /* 0x000000280818723c */ /* 0x000fe200000018ff */
[----:B------:R-:W2:Y:S07]  /*5ee0*/  LDSM.16.MT88.4 R40, [R193+0x4800] ;  /* 0x00480000c128783b */ /* 0x000eae0000004200 */
[----:B------:R-:W-:Y:S01]  /*5ef0*/  HMMA.16816.F32 R188, R4, R54, R28 ;  /* 0x0000003604bc723c */ /* 0x000fe2000000181c */
[----:B------:R-:W5:Y:S07]  /*5f00*/  LDSM.16.MT88.4 R52, [R194+0x4800] ;  /* 0x00480000c234783b */ /* 0x000f6e0000004200 */
[----:B---3--:R-:W-:Y:S08]  /*5f10*/  HMMA.16816.F32 R28, R8, R36, RZ ;  /* 0x00000024081c723c */ /* 0x008ff000000018ff */
[C---:B-1----:R-:W-:Y:S08]  /*5f20*/  HMMA.16816.F32 R184, R4.reuse, R32, R16 ;  /* 0x0000002004b8723c */ /* 0x042ff00000001810 */
[C---:B------:R-:W-:Y:S01]  /*5f30*/  HMMA.16816.F32 R176, R4.reuse, R34, R12 ;  /* 0x0000002204b0723c */ /* 0x040fe2000000180c */
[----:B------:R-:W1:Y:S07]  /*5f40*/  LDSM.16.MT88.4 R32, [R197+0x4800] ;  /* 0x00480000c520783b */ /* 0x000e6e0000004200 */
[----:B----4-:R-:W-:Y:S08]  /*5f50*/  HMMA.16816.F32 R180, R4, R50, R20 ;  /* 0x0000003204b4723c */ /* 0x010ff00000001814 */
[C---:B------:R-:W-:Y:S08]  /*5f60*/  HMMA.16816.F32 R16, R8.reuse, R58, RZ ;  /* 0x0000003a0810723c */ /* 0x040ff000000018ff */
[C---:B------:R-:W-:Y:S08]  /*5f70*/  HMMA.16816.F32 R12, R8.reuse, R64, RZ ;  /* 0x00000040080c723c */ /* 0x040ff000000018ff */
[----:B------:R-:W-:Y:S08]  /*5f80*/  HMMA.16816.F32 R20, R8, R56, RZ ;  /* 0x000000380814723c */ /* 0x000ff000000018ff */
[----:B------:R-:W-:Y:S08]  /*5f90*/  HMMA.16816.F32 R220, R4, R48, R24 ;  /* 0x0000003004dc723c */ /* 0x000ff00000001818 */
[----:B------:R-:W-:Y:S01]  /*5fa0*/  HMMA.16816.F32 R24, R8, R38, RZ ;  /* 0x000000260818723c */ /* 0x000fe200000018ff */
[----:B------:R-:W-:Y:S07]  /*5fb0*/  LDSM.16.MT88.4 R36, [R193+0x6000] ;  /* 0x00600000c124783b */ /* 0x000fee0000004200 */
[C---:B------:R-:W-:Y:S01]  /*5fc0*/  HMMA.16816.F32 R172, R4.reuse, R60, R28 ;  /* 0x0000003c04ac723c */ /* 0x040fe2000000181c */
[----:B------:R-:W3:Y:S07]  /*5fd0*/  LDSM.16.MT88.4 R28, [R196+0x4000] ;  /* 0x00400000c41c783b */ /* 0x000eee0000004200 */
[C---:B--2---:R-:W-:Y:S08]  /*5fe0*/  HMMA.16816.F32 R104, R4.reuse, R42, R16 ;  /* 0x0000002a0468723c */ /* 0x044ff00000001810 */
[C---:B-----5:R-:W-:Y:S08]  /*5ff0*/  HMMA.16816.F32 R160, R4.reuse, R52, R12 ;  /* 0x0000003404a0723c */ /* 0x060ff0000000180c */
[----:B------:R-:W-:Y:S08]  /*6000*/  HMMA.16816.F32 R168, R4, R40, R20 ;  /* 0x0000002804a8723c */ /* 0x000ff00000001814 */
[C---:B------:R-:W-:Y:S08]  /*6010*/  HMMA.16816.F32 R16, R8.reuse, R44, RZ ;  /* 0x0000002c0810723c */ /* 0x040ff000000018ff */
[C---:B------:R-:W-:Y:S08]  /*6020*/  HMMA.16816.F32 R12, R8.reuse, R46, RZ ;  /* 0x0000002e080c723c */ /* 0x040ff000000018ff */
[----:B------:R-:W-:Y:S08]  /*6030*/  HMMA.16816.F32 R20, R8, R66, RZ ;  /* 0x000000420814723c */ /* 0x000ff000000018ff */
[C---:B------:R-:W-:Y:S01]  /*6040*/  HMMA.16816.F32 R152, R4.reuse, R62, R24 ;  /* 0x0000003e0498723c */ /* 0x040fe20000001818 */
[----:B------:R-:W2:Y:S07]  /*6050*/  LDSM.16.MT88.4 R24, [R196+0x4800] ;  /* 0x00480000c418783b */ /* 0x000eae0000004200 */
[C---:B-1----:R-:W-:Y:S08]  /*6060*/  HMMA.16816.F32 R144, R4.reuse, R32, R16 ;  /* 0x000000200490723c */ /* 0x042ff00000001810 */
[C---:B------:R-:W-:Y:S01]  /*6070*/  HMMA.16816.F32 R136, R4.reuse, R34, R12 ;  /* 0x000000220488723c */ /* 0x040fe2000000180c */
[----:B------:R-:W1:Y:S07]  /*6080*/  LDSM.16.MT88.4 R32, [R193+0x6800] ;  /* 0x00680000c120783b */ /* 0x000e6e0000004200 */
[----:B------:R-:W-:Y:S08]  /*6090*/  HMMA.16816.F32 R108, R4, R54, R20 ;  /* 0x00000036046c723c */ /* 0x000ff00000001814 */
[C---:B---3--:R-:W-:Y:S08]  /*60a0*/  HMMA.16816.F32 R20, R8.reuse, R28, RZ ;  /* 0x0000001c0814723c */ /* 0x048ff000000018ff */
[C---:B------:R-:W-:Y:S08]  /*60b0*/  HMMA.16816.F32 R16, R8.reuse, R30, RZ ;  /* 0x0000001e0810723c */ /* 0x040ff000000018ff */
[----:B------:R-:W-:Y:S08]  /*60c0*/  HMMA.16816.F32 R12, R8, R36, RZ ;  /* 0x00000024080c723c */ /* 0x000ff000000018ff */
[C---:B--2---:R-:W-:Y:S01]  /*60d0*/  HMMA.16816.F32 R128, R4.reuse, R24, R20 ;  /* 0x000000180480723c */ /* 0x044fe20000001814 */
[----:B------:R-:W-:Y:S07]  /*60e0*/  LDSM.16.MT88.4 R20, [R194+0x6800] ;  /* 0x00680000c214783b */ /* 0x000fee0000004200 */
[C---:B------:R-:W-:Y:S01]  /*60f0*/  HMMA.16816.F32 R124, R4.reuse, R26, R16 ;  /* 0x0000001a047c723c */ /* 0x040fe20000001810 */
[----:B------:R-:W2:Y:S07]  /*6100*/  LDSM.16.MT88.4 R24, [R194+0x6000] ;  /* 0x00600000c218783b */ /* 0x000eae0000004200 */
[----:B-1----:R-:W-:Y:S08]  /*6110*/  HMMA.16816.F32 R120, R4, R32, R12 ;  /* 0x000000200478723c */ /* 0x002ff0000000180c */
[----:B------:R-:W-:Y:S11]  /*6120*/  HMMA.16816.F32 R12, R8, R38, RZ ;  /* 0x00000026080c723c */ /* 0x000ff600000018ff */
[----:B------:R-:W-:Y:S11]  /*6130*/  @!UPT UIADD3 URZ, URZ, URZ, URZ ;  /* 0x0000003f3f3ff290 */ /* 0x000ff6000fffe03f */
[----:B------:R-:W-:Y:S02]  /*6140*/  @!UPT UIADD3 URZ, URZ, URZ, URZ ;  /* 0x0000003f3f3ff290 */ /* 0x000fe4000fffe03f */
[----:B------:R-:W-:Y:S08]  /*6150*/  HMMA.16816.F32 R116, R4, R34, R12 ;  /* 0x000000220474723c */ /* 0x000ff0000000180c */
[----:B--2---:R-:W-:Y:S11]  /*6160*/  HMMA.16816.F32 R12, R8, R24, RZ ;  /* 0x00000018080c723c */ /* 0x004ff600000018ff */
[----:B------:R-:W-:Y:S11]  /*6170*/  @!UPT UIADD3 URZ, URZ, URZ, URZ ;  /* 0x0000003f3f3ff290 */ /* 0x000ff6000fffe03f */
[----:B------:R-:W-:Y:S02]  /*6180*/  @!UPT UIADD3 URZ, URZ, URZ, URZ ;  /* 0x0000003f3f3ff290 */ /* 0x000fe4000fffe03f */
[----:B------:R-:W-:Y:S08]  /*6190*/  HMMA.16816.F32 R112, R4, R20, R12 ;  /* 0x000000140470723c */ /* 0x000ff0000000180c */
[----:B------:R-:W-:Y:S01]  /*61a0*/  HMMA.16816.F32 R12, R8, R26, RZ ;  /* 0x0000001a080c723c */ /* 0x000fe200000018ff */
[----:B------:R-:W-:-:S04]  /*61b0*/  FADD.FTZ R16, R69, R68 ;  /* 0x0000004445107221 */ /* 0x000fc80000010000 */
[----:B------:R-:W-:Y:S11]  /*61c0*/  FADD.FTZ R16, R70, R16 ;  /* 0x0000001046107221 */ /* 0x000ff60000010000 */
[----:B------:R-:W-:Y:S08]  /*61d0*/  @!UPT UIADD3 URZ, URZ, URZ, URZ ;  /* 0x0000003f3f3ff290 */ /* 0x000ff0000fffe03f */
[----:B------:R-:W-:Y:S01]  /*61e0*/  HMMA.16816.F32 R92, R4, R22, R12 ;  /* 0x00000016045c723c */ /* 0x000fe2000000180c */
[----:B------:R-:W1:Y:S06]  /*61f0*/  LDSM.16.MT88.4 R20, [R197+0x6000] ;  /* 0x00600000c514783b */ /* 0x000e6c0000004200 */
[----:B------:R-:W-:Y:S02]  /*6200*/  FADD.FTZ R12, R71, R16 ;  /* 0x00000010470c7221 */ /* 0x000fe40000010000 */
[----:B------:R-:W2:Y:S02]  /*6210*/  LDSM.16.MT88.4 R16, [R197+0x6800] ;  /* 0x00680000c510783b */ /* 0x000ea40000004200 */
[----:B------:R-:W-:-:S02]  /*6220*/  FADD.FTZ R24, R73, R12 ;  /* 0x0000000c49187221 */ /* 0x000fc40000010000 */
[----:B-1----:R-:W-:Y:S11]  /*6230*/  HMMA.16816.F32 R12, R8, R20, RZ ;  /* 0x00000014080c723c */ /* 0x002ff600000018ff */
[----:B------:R-:W-:Y:S11]  /*6240*/  @!UPT UIADD3 URZ, URZ, URZ, URZ ;  /* 0x0000003f3f3ff290 */ /* 0x000ff6000fffe03f */
[----:B------:R-:W-:Y:S02]  /*6250*/  @!UPT UIADD3 URZ, URZ, URZ, URZ ;  /* 0x0000003f3f3ff290 */ /* 0x000fe4000fffe03f */
[----:B--2---:R-:W-:Y:S08]  /*6260*/  HMMA.16816.F32 R52, R4, R16, R12 ;  /* 0x000000100434723c */ /* 0x004ff0000000180c */
[----:B------:R-:W-:Y:S11]  /*6270*/  HMMA.16816.F32 R12, R8, R22, RZ ;  /* 0x00000016080c723c */ /* 0x000ff600000018ff */
[----:B------:R-:W-:Y:S11]  /*6280*/  @!UPT UIADD3 URZ, URZ, URZ, URZ ;  /* 0x0000003f3f3ff290 */ /* 0x000ff6000fffe03f */
[----:B------:R-:W-:Y:S02]  /*6290*/  @!UPT UIADD3 URZ, URZ, URZ, URZ ;  /* 0x0000003f3f3ff290 */ /* 0x000fe4000fffe03f */
[----:B------:R-:W-:Y:S01]  /*62a0*/  HMMA.16816.F32 R40, R4, R18, R12 ;  /* 0x000000120428723c */ /* 0x000fe2000000180c */
[----:B------:R-:W1:Y:S01]  /*62b0*/  LDSM.16.MT88.4 R12, [R196+0x6000] ;  /* 0x00600000c40c783b */ /* 0x000e620000004200 */
[----:B------:R-:W-:-:S06]  /*62c0*/  FADD.FTZ R3, R74, R72 ;  /* 0x000000484a037221 */ /* 0x000fcc0000010000 */
[C---:B-1----:R-:W-:Y:S08]  /*62d0*/  HMMA.16816.F32 R16, R8.reuse, R12, RZ ;  /* 0x0000000c0810723c */ /* 0x042ff000000018ff */
[----:B------:R-:W-:Y:S01]  /*62e0*/  HMMA.16816.F32 R8, R8, R14, RZ ;  /* 0x0000000e0808723c */ /* 0x000fe200000018ff */
[----:B------:R-:W1:Y:S01]  /*62f0*/  LDSM.16.MT88.4 R12, [R196+0x6800] ;  /* 0x00680000c40c783b */ /* 0x000e620000004200 */
[----:B------:R-:W-:-:S04]  /*6300*/  FADD.FTZ R3, R75, R3 ;  /* 0x000000034b037221 */ /* 0x000fc80000010000 */
[----:B------:R-:W-:-:S04]  /*6310*/  FADD.FTZ R3, R76, R3 ;  /* 0x000000034c037221 */ /* 0x000fc80000010000 */
[----:B------:R-:W-:-:S04]  /*6320*/  FADD.FTZ R3, R77, R3 ;  /* 0x000000034d037221 */ /* 0x000fc80000010000 */
[----:B------:R-:W-:Y:S02]  /*6330*/  FADD.FTZ R25, R78, R3 ;  /* 0x000000034e197221 */ /* 0x000fe40000010000 */
[----:B------:R-:W-:Y:S02]  /*6340*/  FFMA.FTZ R3, R96, c[0x0][0x2d0], -R0 ;  /* 0x0000b40060037a23 */ /* 0x000fe40000010800 */
[--C-:B------:R-:W-:Y:S02]  /*6350*/  FFMA.FTZ R26, R91, c[0x0][0x2d0], -R2.reuse ;  /* 0x0000b4005b1a7a23 */ /* 0x100fe40000010802 */
[--C-:B------:R-:W-:Y:S02]  /*6360*/  FFMA.FTZ R27, R90, c[0x0][0x2d0], -R2.reuse ;  /* 0x0000b4005a1b7a23 */ /* 0x100fe40000010802 */
[--C-:B------:R-:W-:Y:S02]  /*6370*/  FFMA.FTZ R28, R89, c[0x0][0x2d0], -R2.reuse ;  /* 0x0000b400591c7a23 */ /* 0x100fe40000010802 */
[----:B------:R-:W-:Y:S01]  /*6380*/  FFMA.FTZ R29, R88, c[0x0][0x2d0], -R2 ;  /* 0x0000b400581d7a23 */ /* 0x000fe20000010802 */
[C---:B-1----:R-:W-:Y:S08]  /*6390*/  HMMA.16816.F32 R36, R4.reuse, R12, R16 ;  /* 0x0000000c0424723c */ /* 0x042ff00000001810 */
[----:B------:R-:W-:Y:S01]  /*63a0*/  HMMA.16816.F32 R32, R4, R14, R8 ;  /* 0x0000000e0420723c */ /* 0x000fe20000001808 */
[----:B------:R-:W1:Y:S06]  /*63b0*/  LDSM.16.MT88.4 R8, [R193+0x1000] ;  /* 0x00100000c108783b */ /* 0x000e6c0000004200 */
[----:B------:R-:W-:-:S04]  /*63c0*/  FADD.FTZ R4, R79, R24 ;  /* 0x000000184f047221 */ /* 0x000fc80000010000 */
[----:B------:R-:W-:Y:S02]  /*63d0*/  FADD.FTZ R7, R80, R4 ;  /* 0x0000000450077221 */ /* 0x000fe40000010000 */
[----:B------:R-:W-:-:S04]  /*63e0*/  FFMA.FTZ R4, R98, c[0x0][0x2d0], -R0 ;  /* 0x0000b40062047a23 */ /* 0x000fc80000010800 */
[----:B------:R2:W-:Y:S01]  /*63f0*/  MUFU.EX2 R12, R4 ;  /* 0x00000004000c7308 */ /* 0x0005e20000000800 */
[--C-:B------:R-:W-:Y:S02]  /*6400*/  FFMA.FTZ R59, R87, c[0x0][0x2d0], -R2.reuse ;  /* 0x0000b400573b7a23 */ /* 0x100fe40000010802 */
[--C-:B------:R-:W-:Y:S02]  /*6410*/  FFMA.FTZ R58, R86, c[0x0][0x2d0], -R2.reuse ;  /* 0x0000b400563a7a23 */ /* 0x100fe40000010802 */
[--C-:B------:R-:W-:Y:S02]  /*6420*/  FFMA.FTZ R57, R85, c[0x0][0x2d0], -R2.reuse ;  /* 0x0000b40055397a23 */ /* 0x100fe40000010802 */
[----:B------:R-:W-:Y:S01]  /*6430*/  FFMA.FTZ R56, R84, c[0x0][0x2d0], -R2 ;  /* 0x0000b40054387a23 */ /* 0x000fe20000010802 */
[----:B------:R-:W-:Y:S01]  /*6440*/  MUFU.EX2 R3, R3 ;  /* 0x0000000300037308 */ /* 0x000fe20000000800 */
[----:B--2---:R-:W-:-:S07]  /*6450*/  FFMA.FTZ R4, R102, c[0x0][0x2d0], -R0 ;  /* 0x0000b40066047a23 */ /* 0x004fce0000010800 */
[----:B------:R2:W-:Y:S01]  /*6460*/  MUFU.EX2 R13, R4 ;  /* 0x00000004000d7308 */ /* 0x0005e20000000800 */
[----:B------:R-:W-:-:S07]  /*6470*/  FADD.FTZ R5, R82, R25 ;  /* 0x0000001952057221 */ /* 0x000fce0000010000 */
[----:B------:R-:W3:Y:S01]  /*6480*/  MUFU.EX2 R2, R26 ;  /* 0x0000001a00027308 */ /* 0x000ee20000000800 */
[----:B--2---:R-:W-:-:S07]  /*6490*/  FFMA.FTZ R4, R101, c[0x0][0x2d0], -R0 ;  /* 0x0000b40065047a23 */ /* 0x004fce0000010800 */
[----:B------:R-:W-:Y:S08]  /*64a0*/  MUFU.EX2 R15, R27 ;  /* 0x0000001b000f7308 */ /* 0x000ff00000000800 */
[----:B------:R-:W-:Y:S08]  /*64b0*/  MUFU.EX2 R16, R28 ;  /* 0x0000001c00107308 */ /* 0x000ff00000000800 */
[----:B------:R-:W2:Y:S08]  /*64c0*/  MUFU.EX2 R17, R29 ;  /* 0x0000001d00117308 */ /* 0x000eb00000000800 */
[----:B------:R4:W5:Y:S01]  /*64d0*/  MUFU.EX2 R14, R4 ;  /* 0x00000004000e7308 */ /* 0x0009620000000800 */
[----:B------:R-:W-:-:S02]  /*64e0*/  FADD.FTZ R6, R83, R5 ;  /* 0x0000000553067221 */ /* 0x000fc40000010000 */
[----:B------:R-:W-:Y:S02]  /*64f0*/  FADD.FTZ R5, R81, R7 ;  /* 0x0000000751057221 */ /* 0x000fe40000010000 */
[----:B---3--:R-:W-:Y:S02]  /*6500*/  FADD.FTZ R21, R2, R6 ;  /* 0x0000000602157221 */ /* 0x008fe40000010000 */
[----:B------:R-:W-:Y:S01]  /*6510*/  FADD.FTZ R20, R3, R5 ;  /* 0x0000000503147221 */ /* 0x000fe20000010000 */
[----:B------:R-:W-:Y:S02]  /*6520*/  F2FP.PACK_AB R5, R12, R3 ;  /* 0x000000030c05723e */ /* 0x000fe400000000ff */
[----:B--2---:R-:W-:Y:S02]  /*6530*/  F2FP.PACK_AB R6, R17, R16 ;  /* 0x000000101106723e */ /* 0x004fe400000000ff */
[----:B----4-:R-:W-:Y:S02]  /*6540*/  F2FP.PACK_AB R4, R15, R2 ;  /* 0x000000020f04723e */ /* 0x010fe400000000ff */
[----:B-----5:R-:W-:-:S07]  /*6550*/  F2FP.PACK_AB R7, R14, R13 ;  /* 0x0000000d0e07723e */ /* 0x020fce00000000ff */
        /* <DEDUP_REMOVED lines=24> */
[----:B------:R-:W-:-:S02]  /*66e0*/  FFMA.FTZ R18, R103, c[0x0][0x2d0], -R0 ;  /* 0x0000b40067127a23 */ /* 0x000fc40000010800 */
[--C-:B------:R-:W-:Y:S01]  /*66f0*/  FFMA.FTZ R19, R100, c[0x0][0x2d0], -R0.reuse ;  /* 0x0000b40064137a23 */ /* 0x100fe20000010800 */
[----:B------:R-:W-:Y:S01]  /*6700*/  LDSM.16.MT88.4 R152, [R194+0x1800] ;  /* 0x00180000c298783b */ /* 0x000fe20000004200 */
[--C-:B------:R-:W-:Y:S02]  /*6710*/  FFMA.FTZ R22, R99, c[0x0][0x2d0], -R0.reuse ;  /* 0x0000b40063167a23 */ /* 0x100fe40000010800 */
[----:B------:R-:W-:Y:S02]  /*6720*/  FFMA.FTZ R23, R97, c[0x0][0x2d0], -R0 ;  /* 0x0000b40061177a23 */ /* 0x000fe40000010800 */
[C---:B-1----:R-:W-:Y:S01]  /*6730*/  HMMA.16816.F32 R96, R4.reuse, R8, R168 ;  /* 0x000000080460723c */ /* 0x042fe200000018a8 */
[----:B------:R-:W-:Y:S07]  /*6740*/  LDSM.16.MT88.4 R168, [R196+0x1800] ;  /* 0x00180000c4a8783b */ /* 0x000fee0000004200 */
[C---:B------:R-:W-:Y:S01]  /*6750*/  HMMA.16816.F32 R100, R4.reuse, R10, R104 ;  /* 0x0000000a0464723c */ /* 0x040fe20000001868 */
[----:B------:R-:W1:Y:S07]  /*6760*/  LDSM.16.MT88.4 R8, [R194+0x5000] ;  /* 0x00500000c208783b */ /* 0x000e6e0000004200 */
[C---:B-1----:R-:W-:Y:S01]  /*6770*/  HMMA.16816.F32 R104, R4.reuse, R8, R160 ;  /* 0x000000080468723c */ /* 0x042fe200000018a0 */
[----:B------:R-:W-:Y:S01]  /*6780*/  MUFU.EX2 R0, R59 ;  /* 0x0000003b00007308 */ /* 0x000fe20000000800 */
[----:B------:R-:W-:Y:S06]  /*6790*/  LDSM.16.MT88.4 R160, [R197+0x1800] ;  /* 0x00180000c5a0783b */ /* 0x000fec0000004200 */
[C---:B------:R-:W-:Y:S01]  /*67a0*/  HMMA.16816.F32 R108, R4.reuse, R10, R108 ;  /* 0x0000000a046c723c */ /* 0x040fe2000000186c */
[----:B------:R-:W1:Y:S07]  /*67b0*/  LDSM.16.MT88.4 R8, [R197+0x5000] ;  /* 0x00500000c508783b */ /* 0x000e6e0000004200 */
[C---:B-1----:R-:W-:Y:S01]  /*67c0*/  HMMA.16816.F32 R228, R4.reuse, R8, R144 ;  /* 0x0000000804e4723c */ /* 0x042fe20000001890 */
[----:B------:R-:W-:Y:S01]  /*67d0*/  MUFU.EX2 R2, R18 ;  /* 0x0000001200027308 */ /* 0x000fe20000000800 */
[----:B------:R-:W-:Y:S01]  /*67e0*/  FADD.FTZ R3, R15, R21 ;  /* 0x000000150f037221 */ /* 0x000fe20000010000 */
[----:B------:R-:W-:Y:S05]  /*67f0*/  LDSM.16.MT88.4 R144, [R193+0x1800] ;  /* 0x00180000c190783b */ /* 0x000fea0000004200 */
        /* <DEDUP_REMOVED lines=9> */
[----:B------:R-:W-:Y:S01]  /*6890*/  FADD.FTZ R3, R16, R3 ;  /* 0x0000000310037221 */ /* 0x000fe20000010000 */
[----:B------:R-:W-:Y:S06]  /*68a0*/  LDSM.16.MT88.4 R112, [R194+0x7800] ;  /* 0x00780000c270783b */ /* 0x000fec0000004200 */
[C---:B------:R-:W-:Y:S01]  /*68b0*/  HMMA.16816.F32 R188, R4.reuse, R10, R92 ;  /* 0x0000000a04bc723c */ /* 0x040fe2000000185c */
[----:B------:R-:W1:Y:S07]  /*68c0*/  LDSM.16.MT88.4 R8, [R197+0x7000] ;  /* 0x00700000c508783b */ /* 0x000e6e0000004200 */
[C---:B-1----:R-:W-:Y:S08]  /*68d0*/  HMMA.16816.F32 R180, R4.reuse, R8, R52 ;  /* 0x0000000804b4723c */ /* 0x042ff00000001834 */
[C---:B------:R-:W-:Y:S01]  /*68e0*/  HMMA.16816.F32 R172, R4.reuse, R10, R40 ;  /* 0x0000000a04ac723c */ /* 0x040fe20000001828 */
[----:B------:R-:W1:Y:S04]  /*68f0*/  LDSM.16.MT88.4 R8, [R196+0x7000] ;  /* 0x00700000c408783b */ /* 0x000e680000004200 */
[----:B------:R-:W-:Y:S03]  /*6900*/  LDSM.16.MT88.4 R40, [R193+0x3800] ;  /* 0x00380000c128783b */ /* 0x000fe60000004200 */
[C---:B-1----:R-:W-:Y:S01]  /*6910*/  HMMA.16816.F32 R136, R4.reuse, R10, R32 ;  /* 0x0000000a0488723c */ /* 0x042fe20000001820 */
[----:B------:R-:W1:Y:S08]  /*6920*/  MUFU.EX2 R10, R58 ;  /* 0x0000003a000a7308 */ /* 0x000e700000000800 */
[----:B------:R-:W-:Y:S08]  /*6930*/  MUFU.EX2 R32, R57 ;  /* 0x0000003900207308 */ /* 0x000ff00000000800 */
[----:B------:R2:W-:Y:S01]  /*6940*/  MUFU.EX2 R33, R56 ;  /* 0x0000003800217308 */ /* 0x0005e20000000800 */
[----:B------:R-:W-:Y:S01]  /*6950*/  HMMA.16816.F32 R124, R4, R8, R36 ;  /* 0x00000008047c723c */ /* 0x000fe20000001824 */
[----:B--2---:R-:W2:Y:S06]  /*6960*/  LDSM.16.MT88.4 R56, [R197+0x3800] ;  /* 0x00380000c538783b */ /* 0x004eac0000004200 */
[----:B------:R-:W3:Y:S08]  /*6970*/  MUFU.EX2 R9, R19 ;  /* 0x0000001300097308 */ /* 0x000ef00000000800 */
[----:B------:R-:W-:Y:S08]  /*6980*/  MUFU.EX2 R11, R22 ;  /* 0x00000016000b7308 */ /* 0x000ff00000000800 */
[----:B------:R-:W4:Y:S01]  /*6990*/  MUFU.EX2 R8, R23 ;  /* 0x0000001700087308 */ /* 0x000f220000000800 */
[----:B-1----:R-:W-:-:S02]  /*69a0*/  F2FP.PACK_AB R128, R10, R0 ;  /* 0x000000000a80723e */ /* 0x002fc400000000ff */
[----:B---3--:R-:W-:Y:S02]  /*69b0*/  F2FP.PACK_AB R129, R9, R2 ;  /* 0x000000020981723e */ /* 0x008fe400000000ff */
[----:B------:R-:W-:Y:S02]  /*69c0*/  F2FP.PACK_AB R130, R33, R32 ;  /* 0x000000202182723e */ /* 0x000fe400000000ff */
[----:B----4-:R-:W-:-:S07]  /*69d0*/  F2FP.PACK_AB R131, R8, R11 ;  /* 0x0000000b0883723e */ /* 0x010fce00000000ff */
[C---:B------:R-:W-:Y:S08]  /*69e0*/  HMMA.16816.F32 R164, R128.reuse, R168, R164 ;  /* 0x000000a880a4723c */ /* 0x040ff000000018a4 */
[C---:B------:R-:W-:Y:S01]  /*69f0*/  HMMA.16816.F32 R168, R128.reuse, R170, R48 ;  /* 0x000000aa80a8723c */ /* 0x040fe20000001830 */
[----:B------:R-:W1:Y:S07]  /*6a00*/  LDSM.16.MT88.4 R48, [R194+0x3800] ;  /* 0x00380000c230783b */ /* 0x000e6e0000004200 */
[C---:B--2---:R-:W-:Y:S08]  /*6a10*/  HMMA.16816.F32 R52, R128.reuse, R56, R76 ;  /* 0x000000388034723c */ /* 0x044ff0000000184c */
[C---:B------:R-:W-:Y:S01]  /*6a20*/  HMMA.16816.F32 R56, R128.reuse, R58, R80 ;  /* 0x0000003a8038723c */ /* 0x040fe20000001850 */
[----:B------:R-:W2:Y:S07]  /*6a30*/  LDSM.16.MT88.4 R80, [R194+0x5800] ;  /* 0x00580000c250783b */ /* 0x000eae0000004200 */
[C---:B------:R-:W-:Y:S08]  /*6a40*/  HMMA.16816.F32 R36, R128.reuse, R40, R60 ;  /* 0x000000288024723c */ /* 0x040ff0000000183c */
[----:B------:R-:W-:Y:S01]  /*6a50*/  HMMA.16816.F32 R40, R128, R42, R64 ;  /* 0x0000002a8028723c */ /* 0x000fe20000001840 */
[----:B------:R-:W3:Y:S01]  /*6a60*/  LDSM.16.MT88.4 R64, [R196+0x3800] ;  /* 0x00380000c440783b */ /* 0x000ee20000004200 */
[----:B------:R-:W-:-:S06]  /*6a70*/  FADD.FTZ R4, R12, R20 ;  /* 0x000000140c047221 */ /* 0x000fcc0000010000 */
[----:B------:R-:W-:Y:S01]  /*6a80*/  HMMA.16816.F32 R156, R128, R160, R156 ;  /* 0x000000a0809c723c */ /* 0x000fe2000000189c */
[----:B------:R-:W-:-:S07]  /*6a90*/  FADD.FTZ R4, R13, R4 ;  /* 0x000000040d047221 */ /* 0x000fce0000010000 */
[C---:B------:R-:W-:Y:S08]  /*6aa0*/  HMMA.16816.F32 R160, R128.reuse, R162, R44 ;  /* 0x000000a280a0723c */ /* 0x040ff0000000182c */
[----:B-1----:R-:W-:Y:S01]  /*6ab0*/  HMMA.16816.F32 R44, R128, R48, R68 ;  /* 0x00000030802c723c */ /* 0x002fe20000001844 */
[----:B------:R-:W-:-:S07]  /*6ac0*/  FADD.FTZ R4, R14, R4 ;  /* 0x000000040e047221 */ /* 0x000fce0000010000 */
[C---:B------:R-:W-:Y:S01]  /*6ad0*/  HMMA.16816.F32 R48, R128.reuse, R50, R72 ;  /* 0x000000328030723c */ /* 0x040fe20000001848 */
[----:B------:R-:W1:Y:S07]  /*6ae0*/  LDSM.16.MT88.4 R72, [R193+0x5800] ;  /* 0x00580000c148783b */ /* 0x000e6e0000004200 */
[----:B--2---:R-:W-:Y:S01]  /*6af0*/  HMMA.16816.F32 R76, R128, R80, R104 ;  /* 0x00000050804c723c */ /* 0x004fe20000001868 */
[----:B------:R-:W2:Y:S01]  /*6b00*/  LDSM.16.MT88.4 R104, [R193+0x7800] ;  /* 0x00780000c168783b */ /* 0x000ea20000004200 */
[----:B------:R-:W-:-:S03]  /*6b10*/  FADD.FTZ R12, R2, R4 ;  /* 0x00000004020c7221 */ /* 0x000fc60000010000 */
[----:B------:R-:W4:Y:S01]  /*6b20*/  LDSM.16.MT88.4 R4, [R196+0x7800] ;  /* 0x00780000c404783b */ /* 0x000f220000004200 */
[----:B------:R-:W-:Y:S02]  /*6b30*/  FADD.FTZ R3, R17, R3 ;  /* 0x0000000311037221 */ /* 0x000fe40000010000 */
[----:B---3--:R-:W-:Y:S01]  /*6b40*/  HMMA.16816.F32 R60, R128, R64, R84 ;  /* 0x00000040803c723c */ /* 0x008fe20000001854 */
[----:B------:R-:W-:-:S07]  /*6b50*/  @P1 IMAD.HI.U32 R2, R246, c[0x0][0x2c8], RZ ;  /* 0x0000b200f6021a27 */ /* 0x000fce00078e00ff */
[----:B------:R-:W-:Y:S01]  /*6b60*/  HMMA.16816.F32 R64, R128, R66, R88 ;  /* 0x000000428040723c */ /* 0x000fe20000001858 */
[----:B------:R-:W3:Y:S01]  /*6b70*/  LDSM.16.MT88.4 R88, [R197+0x5800] ;  /* 0x00580000c558783b */ /* 0x000ee20000004200 */
[----:B------:R-:W-:Y:S02]  /*6b80*/  FADD.FTZ R3, R0, R3 ;  /* 0x0000000300037221 */ /* 0x000fe40000010000 */
[----:B------:R-:W-:Y:S01]  /*6b90*/  IMAD.MOV.U32 R0, RZ, RZ, R246 ;  /* 0x000000ffff007224 */ /* 0x000fe200078e00f6 */
[----:B------:R-:W-:-:S04]  /*6ba0*/  @P1 SHF.R.U32.HI R0, RZ, c[0x0][0x2cc], R2 ;  /* 0x0000b300ff001a19 */ /* 0x000fc80000011602 */
[----:B------:R-:W-:-:S04]  /*6bb0*/  IADD3 R0, R0, R135, -R245 ;  /* 0x0000008700007210 */ /* 0x000fc80007ffe8f5 */
[----:B------:R-:W-:Y:S01]  /*6bc0*/  SHF.R.S32.HI R2, RZ, 0x1f, R0 ;  /* 0x0000001fff027819 */ /* 0x000fe20000011400 */
[----:B-1----:R-:W-:Y:S01]  /*6bd0*/  HMMA.16816.F32 R68, R128, R72, R96 ;  /* 0x000000488044723c */ /* 0x002fe20000001860 */
[----:B------:R-:W1:Y:S02]  /*6be0*/  LDSM.16.MT88.4 R96, [R196+0x5800] ;  /* 0x00580000c460783b */ /* 0x000e640000004200 */
[----:B------:R-:W-:-:S05]  /*6bf0*/  LEA.HI R2, R2, R0, RZ, 0x6 ;  /* 0x0000000002027211 */ /* 0x000fca00078f30ff */
[----:B------:R-:W-:Y:S01]  /*6c00*/  HMMA.16816.F32 R72, R128, R74, R100 ;  /* 0x0000004a8048723c */ /* 0x000fe20000001864 */
[----:B------:R-:W-:-:S07]  /*6c10*/  SHF.R.S32.HI R2, RZ, 0x6, R2 ;  /* 0x00000006ff027819 */ /* 0x000fce0000011402 */
[----:B--2---:R-:W-:Y:S01]  /*6c20*/  HMMA.16816.F32 R100, R128, R104, R120 ;  /* 0x000000688064723c */ /* 0x004fe20000001878 */
[----:B------:R-:W2:Y:S01]  /*6c30*/  LDSM.16.MT88.4 R120, [R197+0x7800] ;  /* 0x00780000c578783b */ /* 0x000ea20000004200 */
[----:B------:R-:W-:-:S06]  /*6c40*/  FADD.FTZ R0, R10, R3 ;  /* 0x000000030a007221 */ /* 0x000fcc0000010000 */
[----:B----4-:R-:W-:Y:S01]  /*6c50*/  HMMA.16816.F32 R124, R128, R4, R124 ;  /* 0x00000004807c723c */ /* 0x010fe2000000187c */
[----:B------:R-:W-:-:S06]  /*6c60*/  FADD.FTZ R0, R32, R0 ;  /* 0x0000000020007221 */ /* 0x000fcc0000010000 */
[----:B------:R-:W-:Y:S01]  /*6c70*/  IMNMX R4, R134, R2, !PT ;  /* 0x0000000286047217 */ /* 0x000fe20007800200 */
[----:B------:R-:W-:-:S04]  /*6c80*/  FADD.FTZ R2, R9, R12 ;  /* 0x0000000c09027221 */ /* 0x000fc80000010000 */
[----:B------:R-:W-:Y:S02]  /*6c90*/  FADD.FTZ R2, R11, R2 ;  /* 0x000000020b027221 */ /* 0x000fe40000010000 */
[----:B------:R-:W-:Y:S02]  /*6ca0*/  FADD.FTZ R3, R33, R0 ;  /* 0x0000000021037221 */ /* 0x000fe40000010000 */
[----:B------:R-:W-:Y:S01]  /*6cb0*/  FADD.FTZ R0, R8, R2 ;  /* 0x0000000208007221 */ /* 0x000fe20000010000 */
[----:B------:R4:W-:Y:S01]  /*6cc0*/  STL [R1+0x14], R4 ;  /* 0x0000140401007387 */ /* 0x0009e20000100800 */
[C---:B---3--:R-:W-:Y:S03]  /*6cd0*/  HMMA.16816.F32 R84, R128.reuse, R88, R228 ;  /* 0x000000588054723c */ /* 0x048fe600000018e4 */
[----:B------:R4:W-:Y:S04]  /*6ce0*/  STL [R1+0xc], R0 ;  /* 0x00000c0001007387 */ /* 0x0009e80000100800 */
[----:B------:R4:W-:Y:S01]  /*6cf0*/  STL [R1+0x8], R3 ;  /* 0x0000080301007387 */ /* 0x0009e20000100800 */
[----:B------:R-:W-:Y:S07]  /*6d00*/  HMMA.16816.F32 R88, R128, R90, R220 ;  /* 0x0000005a8058723c */ /* 0x000fee00000018dc */
[----:B------:R-:W-:-:S04]  /*6d10*/  IADD3 R220, R244, -0x2, RZ ;  /* 0xfffffffef4dc7810 */ /* 0x000fc80007ffe0ff */
[----:B------:R-:W-:Y:S01]  /*6d20*/  ISETP.GE.AND P0, PT, R220, R4, PT ;  /* 0x00000004dc00720c */ /* 0x000fe20003f06270 */
[C---:B------:R-:W-:Y:S08]  /*6d30*/  HMMA.16816.F32 R80, R128.reuse, R82, R108 ;  /* 0x000000528050723c */ /* 0x040ff0000000186c */
[C---:B------:R-:W-:Y:S08]  /*6d40*/  HMMA.16816.F32 R104, R128.reuse, R106, R116 ;  /* 0x0000006a8068723c */ /* 0x040ff00000001874 */
[C---:B------:R-:W-:Y:S08]  /*6d50*/  HMMA.16816.F32 R140, R128.reuse, R144, R140 ;  /* 0x00000090808c723c */ /* 0x040ff0000000188c */
        /* <DEDUP_REMOVED lines=12> */
[----:B----4-:R-:W-:Y:S02]  /*6e20*/  MOV R134, R132 ;  /* 0x0000008400867202 */ /* 0x010fe40000000f00 */
[----:B------:R-:W-:-:S02]  /*6e30*/  MOV R3, R133 ;  /* 0x0000008500037202 */ /* 0x000fc40000000f00 */
[----:B------:R-:W-:-:S07]  /*6e40*/  MOV R224, R220 ;  /* 0x000000dc00e07202 */ /* 0x000fce0000000f00 */
.L_x_2230:
[----:B------:R-:W2:Y:S01]  /*6e50*/  LDL R226, [R1+0x4] ;  /* 0x0000040001e27983 */ /* 0x000ea20000100800 */
[----:B------:R-:W-:Y:S04]  /*6e60*/  DEPBAR.LE SB0, 0x0 ;  /* 0x000080000000791a */ /* 0x000fe80000000000 */
[----:B------:R-:W3:Y:S01]  /*6e70*/  LDL R14, [R1] ;  /* 0x00000000010e7983 */ /* 0x000ee20000100800 */
[----:B------:R-:W-:Y:S03]  /*6e80*/  WARPSYNC 0xffffffff ;  /* 0xffffffff00007948 */ /* 0x000fe60003800000 */
[----:B------:R-:W-:Y:S08]  /*6e90*/  BAR.SYNC.DEFER_BLOCKING 0x0 ;  /* 0x0000000000007b1d */ /* 0x000ff00000010000 */
[----:B------:R-:W-:Y:S08]  /*6ea0*/  LDSM.16.M88.4 R32, [R199] ;  /* 0x00000000c720783b */ /* 0x000ff00000000200 */
[----:B------:R-:W-:Y:S08]  /*6eb0*/  LDSM.16.M88.4 R16, [R192+0x800] ;  /* 0x00080000c010783b */ /* 0x000ff00000000200 */
[----:B------:R-:W-:Y:S08]  /*6ec0*/  LDSM.16.M88.4 R24, [R192+0x1000] ;  /* 0x00100000c018783b */ /* 0x000ff00000000200 */
[----:B------:R-:W-:Y:S08]  /*6ed0*/  LDSM.16.M88.4 R136, [R192+0x1800] ;  /* 0x00180000c088783b */ /* 0x000ff00000000200 */
[----:B------:R-:W-:Y:S08]  /*6ee0*/  LDSM.16.M88.4 R172, [R200] ;  /* 0x00000000c8ac783b */ /* 0x000ff00000000200 */
[----:B------:R-:W-:Y:S08]  /*6ef0*/  LDSM.16.M88.4 R176, [R203] ;  /* 0x00000000cbb0783b */ /* 0x000ff00000000200 */
[----:B------:R-:W-:Y:S08]  /*6f00*/  LDSM.16.M88.4 R180, [R218] ;  /* 0x00000000dab4783b */ /* 0x000ff00000000200 */
[----:B------:R-:W-:Y:S08]  /*6f10*/  LDSM.16.M88.4 R184, [R217] ;  /* 0x00000000d9b8783b */ /* 0x000ff00000000200 */
[----:B------:R-:W-:Y:S08]  /*6f20*/  LDSM.16.M88.4 R188, [R216] ;  /* 0x00000000d8bc783b */ /* 0x000ff00000000200 */
[----:B------:R-:W4:Y:S04]  /*6f30*/  LDL R228, [R1+0x10] ;  /* 0x0000100001e47983 */ /* 0x000f280000100800 */
[----:B------:R-:W4:Y:S01]  /*6f40*/  LDL R227, [R1+0x18] ;  /* 0x0000180001e37983 */ /* 0x000f220000100800 */
[----:B--2---:R-:W-:Y:S11]  /*6f50*/  ISETP.GT.AND P6, PT, R226, R224, PT ;  /* 0x000000e0e200720c */ /* 0x004ff60003fc4270 */
[----:B------:R-:W-:Y:S02]  /*6f60*/  @!UPT UIADD3 URZ, URZ, URZ, URZ ;  /* 0x0000003f3f3ff290 */ /* 0x000fe4000fffe03f */
[----:B------:R-:W-:Y:S01]  /*6f70*/  @!P6 SHF.R.S32.HI R0, RZ, 0x1f, R224 ;  /* 0x0000001fff00e819 */ /* 0x000fe200000114e0 */
[----:B------:R-:W-:Y:S01]  /*6f80*/  @!P6 IMAD.WIDE.U32 R4, R224, c[0x0][0x208], RZ ;  /* 0x00008200e004ea25 */ /* 0x000fe200078e00ff */
[----:B------:R-:W-:Y:S02]  /*6f90*/  @!P6 IADD3 R10, P0, R250, 0x40, RZ ;  /* 0x00000040fa0ae810 */ /* 0x000fe40007f1e0ff */
[----:B------:R-:W-:Y:S01]  /*6fa0*/  @!P6 MOV R6, c[0x0][0x20c] ;  /* 0x000083000006ea02 */ /* 0x000fe20000000f00 */
[----:B------:R-:W-:Y:S01]  /*6fb0*/  @!P6 IMAD R0, R0, c[0x0][0x208], RZ ;  /* 0x000082000000ea24 */ /* 0x000fe200078e02ff */
[----:B------:R-:W-:Y:S02]  /*6fc0*/  @!P6 SHF.L.U32 R2, R4, 0x6, RZ ;  /* 0x000000060402e819 */ /* 0x000fe400000006ff */
[----:B---3--:R-:W-:Y:S01]  /*6fd0*/  @!P6 IADD3.X R8, RZ, R14, RZ, P0, !PT ;  /* 0x0000000eff08e210 */ /* 0x008fe200007fe4ff */
[----:B------:R-:W-:Y:S05]  /*6fe0*/  @!P6 IMAD R0, R224, c[0x0][0x20c], R0 ;  /* 0x00008300e000ea24 */ /* 0x000fea00078e0200 */
[----:B------:R-:W-:Y:S02]  /*6ff0*/  @!P6 IADD3 R0, R5, R0, RZ ;  /* 0x000000000500e210 */ /* 0x000fe40007ffe0ff */
[----:B------:R-:W-:Y:S02]  /*7000*/  @!P6 MOV R5, c[0x0][0x208] ;  /* 0x000082000005ea02 */ /* 0x000fe40000000f00 */
[----:B------:R-:W-:Y:S02]  /*7010*/  @!P6 SHF.L.U64.HI R0, R4, 0x6, R0 ;  /* 0x000000060400e819 */ /* 0x000fe40000010200 */
[C---:B------:R-:W-:Y:S04]  /*7020*/  @!P6 LEA R4, P0, R5.reuse, R2, 0x5 ;  /* 0x000000020504e211 */ /* 0x040fe800078028ff */
[----:B------:R-:W-:Y:S02]  /*7030*/  @!P6 LEA.HI.X R5, R5, R0, R6, 0x5, P0 ;  /* 0x000000000505e211 */ /* 0x000fe400000f2c06 */
[----:B------:R-:W-:Y:S04]  /*7040*/  @!P6 IADD3 R6, P0, R2, R250, RZ ;  /* 0x000000fa0206e210 */ /* 0x000fe80007f1e0ff */
[----:B------:R-:W-:Y:S02]  /*7050*/  @!P6 IADD3.X R9, R0, R14, RZ, P0, !PT ;  /* 0x0000000e0009e210 */ /* 0x000fe400007fe4ff */
[----:B------:R-:W-:Y:S04]  /*7060*/  @!P6 IADD3 R7, P0, R2, R10, RZ ;  /* 0x0000000a0207e210 */ /* 0x000fe80007f1e0ff */
[----:B------:R-:W-:Y:S02]  /*7070*/  @!P6 IADD3.X R11, R0, R8, RZ, P0, !PT ;  /* 0x00000008000be210 */ /* 0x000fe400007fe4ff */
[C---:B------:R-:W-:Y:S04]  /*7080*/  @!P6 LEA R220, P0, R6.reuse, c[0x0][0x1f8], 0x1 ;  /* 0x00007e0006dcea11 */ /* 0x040fe800078008ff */
[----:B------:R-:W-:Y:S02]  /*7090*/  @!P6 LEA.HI.X R221, R6, c[0x0][0x1fc], R9, 0x1, P0 ;  /* 0x00007f0006ddea11 */ /* 0x000fe400000f0c09 */
[C---:B------:R-:W-:Y:S04]  /*70a0*/  @!P6 LEA R30, P0, R7.reuse, c[0x0][0x1f8], 0x1 ;  /* 0x00007e00071eea11 */ /* 0x040fe800078008ff */
[----:B------:R-:W-:Y:S02]  /*70b0*/  @!P6 LEA.HI.X R31, R7, c[0x0][0x1fc], R11, 0x1, P0 ;  /* 0x00007f00071fea11 */ /* 0x000fe400000f0c0b */
[----:B------:R-:W-:Y:S04]  /*70c0*/  @!P6 IADD3 R7, P0, R250, 0x80, RZ ;  /* 0x00000080fa07e810 */ /* 0x000fe80007f1e0ff */
[-C--:B------:R-:W-:Y:S02]  /*70d0*/  @!P6 IADD3.X R9, RZ, R14.reuse, RZ, P0, !PT ;  /* 0x0000000eff09e210 */ /* 0x080fe400007fe4ff */
[----:B------:R-:W-:Y:S04]  /*70e0*/  @!P6 IADD3 R6, P0, R2, R7, RZ ;  /* 0x000000070206e210 */ /* 0x000fe80007f1e0ff */
[----:B------:R-:W-:Y:S02]  /*70f0*/  @!P6 IADD3.X R11, R0, R9, RZ, P0, !PT ;  /* 0x00000009000be210 */ /* 0x000fe400007fe4ff */
[C---:B------:R-:W-:Y:S04]  /*7100*/  @!P6 LEA R22, P0, R6.reuse, c[0x0][0x1f8], 0x1 ;  /* 0x00007e000616ea11 */ /* 0x040fe800078008ff */
[----:B------:R-:W-:Y:S02]  /*7110*/  @!P6 LEA.HI.X R23, R6, c[0x0][0x1fc], R11, 0x1, P0 ;  /* 0x00007f000617ea11 */ /* 0x000fe400000f0c0b */
[----:B------:R-:W-:Y:S04]  /*7120*/  @!P6 IADD3 R6, P0, R250, 0xc0, RZ ;  /* 0x000000c0fa06e810 */ /* 0x000fe80007f1e0ff */
[----:B------:R-:W-:Y:S02]  /*7130*/  @!P6 IADD3.X R12, RZ, R14, RZ, P0, !PT ;  /* 0x0000000eff0ce210 */ /* 0x000fe400007fe4ff */
[----:B------:R-:W-:Y:S04]  /*7140*/  @!P6 IADD3 R2, P0, R2, R6, RZ ;  /* 0x000000060202e210 */ /* 0x000fe80007f1e0ff */
[----:B------:R-:W-:Y:S02]  /*7150*/  @!P6 IADD3.X R0, R0, R12, RZ, P0, !PT ;  /* 0x0000000c0000e210 */ /* 0x000fe400007fe4ff */
[C---:B------:R-:W-:Y:S04]  /*7160*/  @!P6 LEA R28, P0, R2.reuse, c[0x0][0x1f8], 0x1 ;  /* 0x00007e00021cea11 */ /* 0x040fe800078008ff */
[----:B------:R-:W-:Y:S02]  /*7170*/  @!P6 LEA.HI.X R29, R2, c[0x0][0x1fc], R0, 0x1, P0 ;  /* 0x00007f00021dea11 */ /* 0x000fe400000f0c00 */
[C---:B------:R-:W-:Y:S04]  /*7180*/  @!P6 IADD3 R13, P0, R4.reuse, R10, RZ ;  /* 0x0000000a040de210 */ /* 0x040fe80007f1e0ff */
[C---:B------:R-:W-:Y:S02]  /*7190*/  @!P6 IADD3.X R21, R5.reuse, R8, RZ, P0, !PT ;  /* 0x000000080515e210 */ /* 0x040fe400007fe4ff */
[C---:B------:R-:W-:Y:S04]  /*71a0*/  @!P6 IADD3 R7, P0, R4.reuse, R7, RZ ;  /* 0x000000070407e210 */ /* 0x040fe80007f1e0ff */
[C---:B------:R-:W-:Y:S02]  /*71b0*/  @!P6 IADD3.X R133, R5.reuse, R9, RZ, P0, !PT ;  /* 0x000000090585e210 */ /* 0x040fe400007fe4ff */
[----:B------:R-:W1:Y:S01]  /*71c0*/  LDSM.16.M88.4 R8, [R192] ;  /* 0x00000000c008783b */ /* 0x000e620000000200 */
[C---:B------:R-:W-:Y:S04]  /*71d0*/  @!P6 IADD3 R2, P0, R4.reuse, R6, RZ ;  /* 0x000000060402e210 */ /* 0x040fe80007f1e0ff */
[C---:B------:R-:W-:Y:S02]  /*71e0*/  @!P6 IADD3.X R6, R5.reuse, R12, RZ, P0, !PT ;  /* 0x0000000c0506e210 */ /* 0x040fe400007fe4ff */
[----:B------:R-:W-:Y:S01]  /*71f0*/  @!P6 IADD3 R0, P0, R4, R250, RZ ;  /* 0x000000fa0400e210 */ /* 0x000fe20007f1e0ff */
[----:B------:R-:W-:Y:S01]  /*7200*/  @!PT LDS RZ, [RZ] ;  /* 0x00000000fffff984 */ /* 0x000fe20000000800 */
[----:B------:R-:W-:Y:S01]  /*7210*/  @!PT LDS RZ, [RZ] ;  /* 0x00000000fffff984 */ /* 0x000fe20000000800 */
[----:B------:R-:W-:Y:S01]  /*7220*/  @!PT LDS RZ, [RZ] ;  /* 0x00000000fffff984 */ /* 0x000fe20000000800 */
[----:B------:R2:W-:Y:S03]  /*7230*/  @!P6 LDGSTS.E.BYPASS.LTC128B.128 [R219+0x100], [R220.64], !P5 ;  /* 0x00100000dcdbefae */ /* 0x0005e6000e901d46 */
[----:B------:R-:W-:Y:S02]  /*7240*/  @!P6 IADD3.X R5, R5, R14, RZ, P0, !PT ;  /* 0x0000000e0505e210 */ /* 0x000fe400007fe4ff */
[C---:B------:R-:W-:Y:S03]  /*7250*/  @!P6 LEA R14, P0, R0.reuse, c[0x0][0x1f8], 0x1 ;  /* 0x00007e00000eea11 */ /* 0x040fe600078008ff */
[----:B------:R3:W-:Y:S01]  /*7260*/  @!P6 LDGSTS.E.BYPASS.LTC128B.128 [R219+0x2100], [R30.64], !P4 ;  /* 0x021000001edbefae */ /* 0x0007e2000e101d46 */
[----:B------:R-:W-:Y:S02]  /*7270*/  @!P6 LEA.HI.X R15, R0, c[0x0][0x1fc], R5, 0x1, P0 ;  /* 0x00007f00000fea11 */ /* 0x000fe400000f0c05 */
[C---:B------:R-:W-:Y:S04]  /*7280*/  @!P6 LEA R20, P0, R13.reuse, c[0x0][0x1f8], 0x1 ;  /* 0x00007e000d14ea11 */ /* 0x040fe800078008ff */
[----:B------:R-:W-:Y:S01]  /*7290*/  @!P6 LEA.HI.X R21, R13, c[0x0][0x1fc], R21, 0x1, P0 ;  /* 0x00007f000d15ea11 */ /* 0x000fe200000f0c15 */
[----:B------:R5:W-:Y:S01]  /*72a0*/  @!P6 LDGSTS.E.BYPASS.LTC128B.128 [R219+0x4100], [R22.64], !P3 ;  /* 0x0410000016dbefae */ /* 0x000be2000d901d46 */
[C---:B------:R-:W-:Y:S04]  /*72b0*/  @!P6 LEA R132, P0, R7.reuse, c[0x0][0x1f8], 0x1 ;  /* 0x00007e000784ea11 */ /* 0x040fe800078008ff */
[----:B------:R-:W-:Y:S02]  /*72c0*/  @!P6 LEA.HI.X R133, R7, c[0x0][0x1fc], R133, 0x1, P0 ;  /* 0x00007f000785ea11 */ /* 0x000fe400000f0c85 */
[C---:B------:R-:W-:Y:S01]  /*72d0*/  @!P6 LEA R222, P0, R2.reuse, c[0x0][0x1f8], 0x1 ;  /* 0x00007e0002deea11 */ /* 0x040fe200078008ff */
[----:B------:R3:W-:Y:S03]  /*72e0*/  @!P6 LDGSTS.E.BYPASS.LTC128B.128 [R219+0x6100], [R28.64], !P2 ;  /* 0x061000001cdbefae */ /* 0x0007e6000d101d46 */
[----:B------:R-:W-:Y:S02]  /*72f0*/  @!P6 LEA.HI.X R223, R2, c[0x0][0x1fc], R6, 0x1, P0 ;  /* 0x00007f0002dfea11 */ /* 0x000fe400000f0c06 */
[C---:B--2---:R-:W-:Y:S01]  /*7300*/  IADD3 R220, R224.reuse, -0x1, RZ ;  /* 0xffffffffe0dc7810 */ /* 0x044fe20007ffe0ff */
[C---:B-1----:R-:W-:Y:S02]  /*7310*/  HMMA.16816.F32 R4, R32.reuse, R8, RZ ;  /* 0x000000082004723c */ /* 0x042fe400000018ff */
[----:B------:R1:W-:Y:S06]  /*7320*/  @!P6 LDGSTS.E.BYPASS.LTC128B.128 [R219+0x1100], [R14.64], !P5 ;  /* 0x011000000edbefae */ /* 0x0003ec000e901d46 */
[C---:B------:R-:W-:Y:S02]  /*7330*/  HMMA.16816.F32 R8, R32.reuse, R10, RZ ;  /* 0x0000000a2008723c */ /* 0x040fe400000018ff */
[----:B------:R5:W-:Y:S08]  /*7340*/  @!P6 LDGSTS.E.BYPASS.LTC128B.128 [R219+0x3100], [R20.64], !P4 ;  /* 0x0310000014dbefae */ /* 0x000bf0000e101d46 */
[----:B------:R2:W-:Y:S08]  /*7350*/  @!P6 LDGSTS.E.BYPASS.LTC128B.128 [R219+0x5100], [R132.64], !P3 ;  /* 0x0510000084dbefae */ /* 0x0005f0000d901d46 */
[----:B------:R3:W-:Y:S01]  /*7360*/  @!P6 LDGSTS.E.BYPASS.LTC128B.128 [R219+0x7100], [R222.64], !P2 ;  /* 0x07100000dedbefae */ /* 0x0007e2000d101d46 */
[----:B------:R-:W-:Y:S01]  /*7370*/  ISETP.GT.AND P6, PT, R224, R226, PT ;  /* 0x000000e2e000720c */ /* 0x000fe20003fc4270 */
[C---:B-1----:R-:W-:Y:S06]  /*7380*/  HMMA.16816.F32 R12, R32.reuse, R16, RZ ;  /* 0x00000010200c723c */ /* 0x042fec00000018ff */
[----:B------:R-:W4:Y:S02]  /*7390*/  LDL R226, [R1+0x1c] ;  /* 0x00001c0001e27983 */ /* 0x000f240000100800 */
[C---:B------:R-:W-:Y:S02]  /*73a0*/  HMMA.16816.F32 R16, R32.reuse, R18, RZ ;  /* 0x000000122010723c */ /* 0x040fe400000018ff */
[----:B------:R-:W0:Y:S06]  /*73b0*/  LDGDEPBAR ;  /* 0x00000000000079af */ /* 0x000e2c0000000000 */
[C---:B-----5:R-:W-:Y:S02]  /*73c0*/  HMMA.16816.F32 R20, R32.reuse, R24, RZ ;  /* 0x000000182014723c */ /* 0x060fe400000018ff */
[----:B--2---:R-:W2:Y:S06]  /*73d0*/  LDL R133, [R1+0x50] ;  /* 0x0000500001857983 */ /* 0x004eac0000100800 */
[C---:B------:R-:W-:Y:S08]  /*73e0*/  HMMA.16816.F32 R24, R32.reuse, R26, RZ ;  /* 0x0000001a2018723c */ /* 0x040ff000000018ff */
[C---:B---3--:R-:W-:Y:S08]  /*73f0*/  HMMA.16816.F32 R28, R32.reuse, R136, RZ ;  /* 0x00000088201c723c */ /* 0x048ff000000018ff */
[----:B------:R-:W-:Y:S01]  /*7400*/  HMMA.16816.F32 R32, R32, R138, RZ ;  /* 0x0000008a2020723c */ /* 0x000fe200000018ff */
[----:B------:R-:W-:Y:S07]  /*7410*/  LDSM.16.M88.4 R136, [R202] ;  /* 0x00000000ca88783b */ /* 0x000fee0000000200 */
[C---:B------:R-:W-:Y:S08]  /*7420*/  HMMA.16816.F32 R4, R172.reuse, R176, R4 ;  /* 0x000000b0ac04723c */ /* 0x040ff00000001804 */
[C---:B------:R-:W-:Y:S01]  /*7430*/  HMMA.16816.F32 R8, R172.reuse, R178, R8 ;  /* 0x000000b2ac08723c */ /* 0x040fe20000001808 */
[----:B------:R-:W1:Y:S07]  /*7440*/  LDSM.16.M88.4 R176, [R198] ;  /* 0x00000000c6b0783b */ /* 0x000e6e0000000200 */
[C---:B------:R-:W-:Y:S08]  /*7450*/  HMMA.16816.F32 R12, R172.reuse, R180, R12 ;  /* 0x000000b4ac0c723c */ /* 0x040ff0000000180c */
[C---:B------:R-:W-:Y:S01]  /*7460*/  HMMA.16816.F32 R16, R172.reuse, R182, R16 ;  /* 0x000000b6ac10723c */ /* 0x040fe20000001810 */
[----:B------:R-:W3:Y:S07]  /*7470*/  LDSM.16.M88.4 R180, [R198+0x800] ;  /* 0x00080000c6b4783b */ /* 0x000eee0000000200 */
[C---:B------:R-:W-:Y:S08]  /*7480*/  HMMA.16816.F32 R20, R172.reuse, R184, R20 ;  /* 0x000000b8ac14723c */ /* 0x040ff00000001814 */
[C---:B------:R-:W-:Y:S01]  /*7490*/  HMMA.16816.F32 R24, R172.reuse, R186, R24 ;  /* 0x000000baac18723c */ /* 0x040fe20000001818 */
[----:B------:R-:W-:Y:S07]  /*74a0*/  LDSM.16.M88.4 R184, [R198+0x1800] ;  /* 0x00180000c6b8783b */ /* 0x000fee0000000200 */
[C---:B------:R-:W-:Y:S08]  /*74b0*/  HMMA.16816.F32 R28, R172.reuse, R188, R28 ;  /* 0x000000bcac1c723c */ /* 0x040ff0000000181c */
[----:B------:R-:W-:Y:S01]  /*74c0*/  HMMA.16816.F32 R32, R172, R190, R32 ;  /* 0x000000beac20723c */ /* 0x000fe20000001820 */
[----:B------:R-:W5:Y:S07]  /*74d0*/  LDSM.16.M88.4 R172, [R198+0x1000] ;  /* 0x00100000c6ac783b */ /* 0x000f6e0000000200 */
[C---:B-1----:R-:W-:Y:S08]  /*74e0*/  HMMA.16816.F32 R4, R136.reuse, R176, R4 ;  /* 0x000000b08804723c */ /* 0x042ff00000001804 */
[C---:B------:R-:W-:Y:S01]  /*74f0*/  HMMA.16816.F32 R8, R136.reuse, R178, R8 ;  /* 0x000000b28808723c */ /* 0x040fe20000001808 */
[----:B------:R-:W-:Y:S07]  /*7500*/  LDSM.16.M88.4 R176, [R195] ;  /* 0x00000000c3b0783b */ /* 0x000fee0000000200 */
[C---:B---3--:R-:W-:Y:S08]  /*7510*/  HMMA.16816.F32 R12, R136.reuse, R180, R12 ;  /* 0x000000b4880c723c */ /* 0x048ff0000000180c */
[C---:B------:R-:W-:Y:S01]  /*7520*/  HMMA.16816.F32 R16, R136.reuse, R182, R16 ;  /* 0x000000b68810723c */ /* 0x040fe20000001810 */
[----:B------:R-:W-:Y:S07]  /*7530*/  LDSM.16.M88.4 R180, [R195+0x800] ;  /* 0x00080000c3b4783b */ /* 0x000fee0000000200 */
[C---:B-----5:R-:W-:Y:S08]  /*7540*/  HMMA.16816.F32 R20, R136.reuse, R172, R20 ;  /* 0x000000ac8814723c */ /* 0x060ff00000001814 */
[C---:B------:R-:W-:Y:S01]  /*7550*/  HMMA.16816.F32 R24, R136.reuse, R174, R24 ;  /* 0x000000ae8818723c */ /* 0x040fe20000001818 */
[----:B------:R-:W1:Y:S07]  /*7560*/  LDSM.16.M88.4 R172, [R201] ;  /* 0x00000000c9ac783b */ /* 0x000e6e0000000200 */
[C---:B------:R-:W-:Y:S08]  /*7570*/  HMMA.16816.F32 R28, R136.reuse, R184, R28 ;  /* 0x000000b8881c723c */ /* 0x040ff0000000181c */
[----:B------:R-:W-:Y:S01]  /*7580*/  HMMA.16816.F32 R32, R136, R186, R32 ;  /* 0x000000ba8820723c */ /* 0x000fe20000001820 */
[----:B------:R-:W3:Y:S08]  /*7590*/  LDSM.16.M88.4 R136, [R195+0x1000] ;  /* 0x00100000c388783b */ /* 0x000ef00000000200 */
[----:B------:R-:W5:Y:S01]  /*75a0*/  LDSM.16.M88.4 R184, [R195+0x1800] ;  /* 0x00180000c3b8783b */ /* 0x000f620000000200 */
        /* <DEDUP_REMOVED lines=8> */
[----:B------:R-:W1:Y:S07]  /*7630*/  LDSM.16.M88.4 R136, [R199+0x4000] ;  /* 0x00400000c788783b */ /* 0x000e6e0000000200 */
[C---:B-----5:R-:W-:Y:S08]  /*7640*/  HMMA.16816.F32 R28, R172.reuse, R184, R28 ;  /* 0x000000b8ac1c723c */ /* 0x060ff0000000181c */
[----:B------:R-:W-:Y:S01]  /*7650*/  HMMA.16816.F32 R32, R172, R186, R32 ;  /* 0x000000baac20723c */ /* 0x000fe20000001820 */
[----:B------:R-:W3:Y:S08]  /*7660*/  LDSM.16.M88.4 R172, [R192+0x3000] ;  /* 0x00300000c0ac783b */ /* 0x000ef00000000200 */
[----:B------:R-:W5:Y:S01]  /*7670*/  LDSM.16.M88.4 R184, [R192+0x3800] ;  /* 0x00380000c0b8783b */ /* 0x000f620000000200 */
[C---:B-1----:R-:W-:Y:S08]  /*7680*/  HMMA.16816.F32 R4, R136.reuse, R176, R4 ;  /* 0x000000b08804723c */ /* 0x042ff00000001804 */
[C---:B------:R-:W-:Y:S01]  /*7690*/  HMMA.16816.F32 R8, R136.reuse, R178, R8 ;  /* 0x000000b28808723c */ /* 0x040fe20000001808 */
[----:B------:R-:W-:Y:S07]  /*76a0*/  LDSM.16.M88.4 R176, [R215] ;  /* 0x00000000d7b0783b */ /* 0x000fee0000000200 */
[C---:B------:R-:W-:Y:S08]  /*76b0*/  HMMA.16816.F32 R12, R136.reuse, R180, R12 ;  /* 0x000000b4880c723c */ /* 0x040ff0000000180c */
[C---:B------:R-:W-:Y:S01]  /*76c0*/  HMMA.16816.F32 R16, R136.reuse, R182, R16 ;  /* 0x000000b68810723c */ /* 0x040fe20000001810 */
[----:B------:R-:W-:Y:S07]  /*76d0*/  LDSM.16.M88.4 R180, [R214] ;  /* 0x00000000d6b4783b */ /* 0x000fee0000000200 */
[C---:B---3--:R-:W-:Y:S08]  /*76e0*/  HMMA.16816.F32 R20, R136.reuse, R172, R20 ;  /* 0x000000ac8814723c */ /* 0x048ff00000001814 */
[C---:B------:R-:W-:Y:S01]  /*76f0*/  HMMA.16816.F32 R24, R136.reuse, R174, R24 ;  /* 0x000000ae8818723c */ /* 0x040fe20000001818 */
[----:B------:R-:W1:Y:S07]  /*7700*/  LDSM.16.M88.4 R172, [R200+0x4000] ;  /* 0x00400000c8ac783b */ /* 0x000e6e0000000200 */
[C---:B-----5:R-:W-:Y:S08]  /*7710*/  HMMA.16816.F32 R28, R136.reuse, R184, R28 ;  /* 0x000000b8881c723c */ /* 0x060ff0000000181c */
[----:B------:R-:W-:Y:S01]  /*7720*/  HMMA.16816.F32 R32, R136, R186, R32 ;  /* 0x000000ba8820723c */ /* 0x000fe20000001820 */
[----:B------:R-:W3:Y:S08]  /*7730*/  LDSM.16.M88.4 R136, [R213] ;  /* 0x00000000d588783b */ /* 0x000ef00000000200 */
[----:B------:R-:W5:Y:S01]  /*7740*/  LDSM.16.M88.4 R184, [R212] ;  /* 0x00000000d4b8783b */ /* 0x000f620000000200 */
        /* <DEDUP_REMOVED lines=103> */
[----:B------:R-:W-:Y:S01]  /*7dc0*/  LDSM.16.M88.4 R184, [R198+0x6000] ;  /* 0x00600000c6b8783b */ /* 0x000fe20000000200 */
[C---:B-1----:R-:W-:Y:S08]  /*7dd0*/  HMMA.16816.F32 R4, R172.reuse, R176, R4 ;  /* 0x000000b0ac04723c */ /* 0x042ff00000001804 */
[C---:B------:R-:W-:Y:S01]  /*7de0*/  HMMA.16816.F32 R8, R172.reuse, R178, R8 ;  /* 0x000000b2ac08723c */ /* 0x040fe20000001808 */
[----:B------:R-:W1:Y:S07]  /*7df0*/  LDSM.16.M88.4 R176, [R204] ;  /* 0x00000000ccb0783b */ /* 0x000e6e0000000200 */
[C---:B------:R-:W-:Y:S08]  /*7e00*/  HMMA.16816.F32 R12, R172.reuse, R180, R12 ;  /* 0x000000b4ac0c723c */ /* 0x040ff0000000180c */
[C---:B------:R-:W-:Y:S01]  /*7e10*/  HMMA.16816.F32 R16, R172.reuse, R182, R16 ;  /* 0x000000b6ac10723c */ /* 0x040fe20000001810 */
[----:B------:R-:W5:Y:S07]  /*7e20*/  LDSM.16.M88.4 R180, [R202+0xc000] ;  /* 0x00c00000cab4783b */ /* 0x000f6e0000000200 */
[C---:B---3--:R-:W-:Y:S08]  /*7e30*/  HMMA.16816.F32 R20, R172.reuse, R136, R20 ;  /* 0x00000088ac14723c */ /* 0x048ff00000001814 */
[C---:B------:R-:W-:Y:S01]  /*7e40*/  HMMA.16816.F32 R24, R172.reuse, R138, R24 ;  /* 0x0000008aac18723c */ /* 0x040fe20000001818 */
[----:B------:R-:W3:Y:S07]  /*7e50*/  LDSM.16.M88.4 R136, [R198+0x6800] ;  /* 0x00680000c688783b */ /* 0x000eee0000000200 */
[C---:B-1----:R-:W-:Y:S08]  /*7e60*/  HMMA.16816.F32 R28, R172.reuse, R176, R28 ;  /* 0x000000b0ac1c723c */ /* 0x042ff0000000181c */
[----:B------:R-:W-:Y:S01]  /*7e70*/  HMMA.16816.F32 R32, R172, R178, R32 ;  /* 0x000000b2ac20723c */ /* 0x000fe20000001820 */
[----:B------:R-:W1:Y:S07]  /*7e80*/  LDSM.16.M88.4 R172, [R198+0x7000] ;  /* 0x00700000c6ac783b */ /* 0x000e6e0000000200 */
[C---:B-----5:R-:W-:Y:S01]  /*7e90*/  HMMA.16816.F32 R4, R180.reuse, R184, R4 ;  /* 0x000000b8b404723c */ /* 0x060fe20000001804 */
[----:B------:R-:W5:Y:S07]  /*7ea0*/  LDSM.16.M88.4 R176, [R198+0x7800] ;  /* 0x00780000c6b0783b */ /* 0x000f6e0000000200 */
[C---:B------:R-:W-:Y:S01]  /*7eb0*/  HMMA.16816.F32 R8, R180.reuse, R186, R8 ;  /* 0x000000bab408723c */ /* 0x040fe20000001808 */
[----:B------:R-:W-:Y:S07]  /*7ec0*/  LDSM.16.M88.4 R184, [R195+0x6000] ;  /* 0x00600000c3b8783b */ /* 0x000fee0000000200 */
[C---:B---3--:R-:W-:Y:S08]  /*7ed0*/  HMMA.16816.F32 R12, R180.reuse, R136, R12 ;  /* 0x00000088b40c723c */ /* 0x048ff0000000180c */
[C---:B------:R-:W-:Y:S01]  /*7ee0*/  HMMA.16816.F32 R16, R180.reuse, R138, R16 ;  /* 0x0000008ab410723c */ /* 0x040fe20000001810 */
[----:B------:R-:W3:Y:S07]  /*7ef0*/  LDSM.16.M88.4 R136, [R201+0xc000] ;  /* 0x00c00000c988783b */ /* 0x000eee0000000200 */
[C---:B-1----:R-:W-:Y:S08]  /*7f00*/  HMMA.16816.F32 R20, R180.reuse, R172, R20 ;  /* 0x000000acb414723c */ /* 0x042ff00000001814 */
[C---:B------:R-:W-:Y:S01]  /*7f10*/  HMMA.16816.F32 R24, R180.reuse, R174, R24 ;  /* 0x000000aeb418723c */ /* 0x040fe20000001818 */
[----:B------:R-:W1:Y:S07]  /*7f20*/  LDSM.16.M88.4 R172, [R195+0x6800] ;  /* 0x00680000c3ac783b */ /* 0x000e6e0000000200 */
[C---:B-----5:R-:W-:Y:S08]  /*7f30*/  HMMA.16816.F32 R28, R180.reuse, R176, R28 ;  /* 0x000000b0b41c723c */ /* 0x060ff0000000181c */
[----:B------:R-:W-:Y:S01]  /*7f40*/  HMMA.16816.F32 R32, R180, R178, R32 ;  /* 0x000000b2b420723c */ /* 0x000fe20000001820 */
[----:B------:R-:W-:Y:S07]  /*7f50*/  LDSM.16.M88.4 R176, [R195+0x7800] ;  /* 0x00780000c3b0783b */ /* 0x000fee0000000200 */
[C---:B---3--:R-:W-:Y:S01]  /*7f60*/  HMMA.16816.F32 R4, R136.reuse, R184, R4 ;  /* 0x000000b88804723c */ /* 0x048fe20000001804 */
[----:B------:R-:W2:Y:S07]  /*7f70*/  LDL R184, [R1+0x24] ;  /* 0x0000240001b87983 */ /* 0x000eae0000100800 */
[C---:B------:R-:W-:Y:S08]  /*7f80*/  HMMA.16816.F32 R8, R136.reuse, R186, R8 ;  /* 0x000000ba8808723c */ /* 0x040ff00000001808 */
[C---:B-1----:R-:W-:Y:S08]  /*7f90*/  HMMA.16816.F32 R12, R136.reuse, R172, R12 ;  /* 0x000000ac880c723c */ /* 0x042ff0000000180c */
[----:B------:R-:W-:Y:S01]  /*7fa0*/  FMUL.FTZ R0, R4, c[0x0][0x320] ;  /* 0x0000c80004007a20 */ /* 0x000fe20000410000 */
[C---:B------:R-:W-:Y:S03]  /*7fb0*/  HMMA.16816.F32 R16, R136.reuse, R174, R16 ;  /* 0x000000ae8810723c */ /* 0x040fe60000001810 */
[----:B------:R1:W3:Y:S04]  /*7fc0*/  MUFU.TANH R132, R0 ;  /* 0x0000000000847308 */ /* 0x0002e80000002400 */
[----:B------:R-:W-:Y:S02]  /*7fd0*/  FMUL.FTZ R2, R9, c[0x0][0x320] ;  /* 0x0000c80009027a20 */ /* 0x000fe40000410000 */
[----:B------:R-:W-:Y:S04]  /*7fe0*/  FMUL.FTZ R11, R11, c[0x0][0x320] ;  /* 0x0000c8000b0b7a20 */ /* 0x000fe80000410000 */
[----:B------:R5:W-:Y:S02]  /*7ff0*/  MUFU.TANH R221, R2 ;  /* 0x0000000200dd7308 */ /* 0x000be40000002400 */
[----:B------:R-:W-:Y:S08]  /*8000*/  FMUL.FTZ R12, R12, c[0x0][0x320] ;  /* 0x0000c8000c0c7a20 */ /* 0x000ff00000410000 */
[----:B------:R-:W-:Y:S01]  /*8010*/  MUFU.TANH R190, R11 ;  /* 0x0000000b00be7308 */ /* 0x000fe20000002400 */
[----:B-1----:R-:W-:Y:S09]  /*8020*/  FMUL.FTZ R0, R5, c[0x0][0x320] ;  /* 0x0000c80005007a20 */ /* 0x002ff20000410000 */
[----:B------:R1:W1:Y:S01]  /*8030*/  MUFU.TANH R135, R0 ;  /* 0x0000000000877308 */ /* 0x0002620000002400 */
[----:B-----5:R-:W-:Y:S01]  /*8040*/  FMUL.FTZ R2, R10, c[0x0][0x320] ;  /* 0x0000c8000a027a20 */ /* 0x020fe20000410000 */
[----:B------:R-:W-:Y:S08]  /*8050*/  @P6 MOV R10, c[0x0][0x1e0] ;  /* 0x00007800000a6a02 */ /* 0x000ff00000000f00 */
[----:B------:R-:W-:Y:S10]  /*8060*/  MUFU.TANH R191, R2 ;  /* 0x0000000200bf7308 */ /* 0x000ff40000002400 */
[----:B------:R-:W-:Y:S01]  /*8070*/  MUFU.TANH R189, R12 ;  /* 0x0000000c00bd7308 */ /* 0x000fe20000002400 */
[----:B-1----:R-:W-:Y:S09]  /*8080*/  FMUL.FTZ R0, R6, c[0x0][0x320] ;  /* 0x0000c80006007a20 */ /* 0x002ff20000410000 */
[----:B------:R1:W5:Y:S02]  /*8090*/  MUFU.TANH R225, R0 ;  /* 0x0000000000e17308 */ /* 0x0003640000002400 */
[----:B-1----:R-:W-:Y:S02]  /*80a0*/  FMUL.FTZ R0, R7, c[0x0][0x320] ;  /* 0x0000c80007007a20 */ /* 0x002fe40000410000 */
[----:B------:R-:W1:Y:S01]  /*80b0*/  LDSM.16.M88.4 R4, [R195+0x7000] ;  /* 0x00700000c304783b */ /* 0x000e620000000200 */
[----:B------:R-:W-:Y:S05]  /*80c0*/  DEPBAR.LE SB0, 0x0 ;  /* 0x000080000000791a */ /* 0x000fea0000000000 */
[----:B------:R3:W1:Y:S02]  /*80d0*/  MUFU.TANH R223, R0 ;  /* 0x0000000000df7308 */ /* 0x0006640000002400 */
[----:B------:R-:W-:Y:S01]  /*80e0*/  BAR.SYNC.DEFER_BLOCKING 0x0 ;  /* 0x0000000000007b1d */ /* 0x000fe20000010000 */
[----:B---3--:R-:W-:Y:S02]  /*80f0*/  FMUL.FTZ R0, R8, c[0x0][0x320] ;  /* 0x0000c80008007a20 */ /* 0x008fe40000410000 */
[----:B------:R-:W-:Y:S05]  /*8100*/  @P6 IMAD.WIDE.U32 R8, R220, c[0x0][0x1e0], RZ ;  /* 0x00007800dc086a25 */ /* 0x000fea00078e00ff */
[----:B------:R3:W2:Y:S01]  /*8110*/  MUFU.TANH R222, R0 ;  /* 0x0000000000de7308 */ /* 0x0006a20000002400 */
[----:B------:R-:W-:Y:S01]  /*8120*/  @P6 SHF.L.U32 R2, R8, 0x6, RZ ;  /* 0x0000000608026819 */ /* 0x000fe200000006ff */
[C---:B-1----:R-:W-:Y:S07]  /*8130*/  HMMA.16816.F32 R20, R136.reuse, R4, R20 ;  /* 0x000000048814723c */ /* 0x042fee0000001814 */
[----:B------:R-:W-:Y:S01]  /*8140*/  FMUL.FTZ R4, R13, c[0x0][0x320] ;  /* 0x0000c8000d047a20 */ /* 0x000fe20000410000 */
[C---:B------:R-:W-:Y:S01]  /*8150*/  HMMA.16816.F32 R24, R136.reuse, R6, R24 ;  /* 0x000000068818723c */ /* 0x040fe20000001818 */
[----:B------:R-:W-:Y:S02]  /*8160*/  MOV R13, 0xffffffc0 ;  /* 0xffffffc0000d7802 */ /* 0x000fe40000000f00 */
[----:B------:R-:W1:Y:S04]  /*8170*/  MUFU.TANH R188, R4 ;  /* 0x0000000400bc7308 */ /* 0x000e680000002400 */
[----:B------:R-:W-:Y:S01]  /*8180*/  FMUL.FTZ R7, R14, c[0x0][0x320] ;  /* 0x0000c8000e077a20 */ /* 0x000fe20000410000 */
[C---:B------:R-:W-:Y:S04]  /*8190*/  HMMA.16816.F32 R28, R136.reuse, R176, R28 ;  /* 0x000000b0881c723c */ /* 0x040fe8000000181c */
[----:B---3--:R-:W-:Y:S01]  /*81a0*/  @P6 SHF.R.S32.HI R0, RZ, 0x1f, R220 ;  /* 0x0000001fff006819 */ /* 0x008fe200000114dc */
[----:B------:R3:W1:Y:S03]  /*81b0*/  MUFU.TANH R187, R7 ;  /* 0x0000000700bb7308 */ /* 0x0006660000002400 */
[----:B------:R-:W-:Y:S04]  /*81c0*/  HMMA.16816.F32 R32, R136, R178, R32 ;  /* 0x000000b28820723c */ /* 0x000fe80000001820 */
[----:B------:R-:W-:Y:S04]  /*81d0*/  @P6 IMAD R0, R0, c[0x0][0x1e0], RZ ;  /* 0x0000780000006a24 */ /* 0x000fe800078e02ff */
[----:B------:R-:W-:Y:S05]  /*81e0*/  @P6 IMAD R0, R220, c[0x0][0x1e4], R0 ;  /* 0x00007900dc006a24 */ /* 0x000fea00078e0200 */
[----:B------:R-:W-:Y:S02]  /*81f0*/  @P6 IADD3 R0, R9, R0, RZ ;  /* 0x0000000009006210 */ /* 0x000fe40007ffe0ff */
[----:B------:R-:W-:Y:S02]  /*8200*/  @P6 LEA R9, P0, R10, R2, 0x5 ;  /* 0x000000020a096211 */ /* 0x000fe400078028ff */
[----:B------:R-:W-:Y:S02]  /*8210*/  @P6 SHF.L.U64.HI R0, R8, 0x6, R0 ;  /* 0x0000000608006819 */ /* 0x000fe40000010200 */
[----:B------:R-:W-:Y:S01]  /*8220*/  @P6 MOV R8, c[0x0][0x1e4] ;  /* 0x0000790000086a02 */ /* 0x000fe20000000f00 */
[----:B---3--:R-:W-:Y:S03]  /*8230*/  FMUL.FTZ R7, R16, c[0x0][0x320] ;  /* 0x0000c80010077a20 */ /* 0x008fe60000410000 */
[----:B------:R-:W-:Y:S02]  /*8240*/  @P6 LEA.HI.X R8, R10, R0, R8, 0x5, P0 ;  /* 0x000000000a086211 */ /* 0x000fe400000f2c08 */
[----:B------:R-:W-:Y:S04]  /*8250*/  @P6 IADD3 R10, P0, R2, R248, RZ ;  /* 0x000000f8020a6210 */ /* 0x000fe80007f1e0ff */
[-C--:B------:R-:W-:Y:S02]  /*8260*/  @P6 IADD3.X R11, R0, R252.reuse, RZ, P0, !PT ;  /* 0x000000fc000b6210 */ /* 0x080fe400007fe4ff */
[C---:B------:R-:W-:Y:S04]  /*8270*/  @P6 LEA R182, P0, R10.reuse, c[0x0][0x1c8], 0x1 ;  /* 0x000072000ab66a11 */ /* 0x040fe800078008ff */
[----:B------:R-:W-:Y:S02]  /*8280*/  @P6 LEA.HI.X R183, R10, c[0x0][0x1cc], R11, 0x1, P0 ;  /* 0x000073000ab76a11 */ /* 0x000fe400000f0c0b */
[----:B------:R-:W-:Y:S03]  /*8290*/  @P6 IADD3 R10, P0, R248, 0x40, RZ ;  /* 0x00000040f80a6810 */ /* 0x000fe60007f1e0ff */
[----:B------:R-:W-:Y:S01]  /*82a0*/  @!PT LDS RZ, [RZ] ;  /* 0x00000000fffff984 */ /* 0x000fe20000000800 */
[----:B------:R-:W-:Y:S01]  /*82b0*/  @!PT LDS RZ, [RZ] ;  /* 0x00000000fffff984 */ /* 0x000fe20000000800 */
[----:B------:R-:W-:Y:S01]  /*82c0*/  @!PT LDS RZ, [RZ] ;  /* 0x00000000fffff984 */ /* 0x000fe20000000800 */
[----:B------:R3:W-:Y:S01]  /*82d0*/  @P6 LDGSTS.E.BYPASS.LTC128B.128 [R219+0x8100], [R182.64], !P5 ;  /* 0x08100000b6db6fae */ /* 0x0007e2000e901d46 */
[----:B------:R-:W-:Y:S02]  /*82e0*/  @P6 IADD3.X R11, RZ, R252, RZ, P0, !PT ;  /* 0x000000fcff0b6210 */ /* 0x000fe400007fe4ff */
[----:B------:R-:W-:Y:S04]  /*82f0*/  @P6 IADD3 R5, P0, R2, R10, RZ ;  /* 0x0000000a02056210 */ /* 0x000fe80007f1e0ff */
[----:B------:R-:W-:Y:S02]  /*8300*/  @P6 IADD3.X R6, R0, R11, RZ, P0, !PT ;  /* 0x0000000b00066210 */ /* 0x000fe400007fe4ff */
[C---:B------:R-:W-:Y:S04]  /*8310*/  @P6 LEA R180, P0, R5.reuse, c[0x0][0x1c8], 0x1 ;  /* 0x0000720005b46a11 */ /* 0x040fe800078008ff */
[----:B------:R-:W-:Y:S01]  /*8320*/  @P6 LEA.HI.X R181, R5, c[0x0][0x1cc], R6, 0x1, P0 ;  /* 0x0000730005b56a11 */ /* 0x000fe200000f0c06 */
[----:B------:R-:W-:Y:S01]  /*8330*/  FMUL.FTZ R6, R15, c[0x0][0x320] ;  /* 0x0000c8000f067a20 */ /* 0x000fe20000410000 */
[----:B------:R-:W-:Y:S03]  /*8340*/  @P6 IADD3 R172, P0, R248, 0x80, RZ ;  /* 0x00000080f8ac6810 */ /* 0x000fe60007f1e0ff */
[----:B------:R1:W1:Y:S01]  /*8350*/  MUFU.TANH R186, R6 ;  /* 0x0000000600ba7308 */ /* 0x0002620000002400 */
[----:B------:R1:W-:Y:S01]  /*8360*/  @P6 LDGSTS.E.BYPASS.LTC128B.128 [R219+0xa100], [R180.64], !P4 ;  /* 0x0a100000b4db6fae */ /* 0x0003e2000e101d46 */
[----:B--2---:R-:W-:Y:S08]  /*8370*/  IADD3 R4, R133, R184, RZ ;  /* 0x000000b885047210 */ /* 0x004ff00007ffe0ff */
[----:B------:R2:W2:Y:S01]  /*8380*/  MUFU.TANH R184, R7 ;  /* 0x0000000700b87308 */ /* 0x0004a20000002400 */
[----:B------:R-:W-:Y:S01]  /*8390*/  @P6 IADD3.X R133, RZ, R252, RZ, P0, !PT ;  /* 0x000000fcff856210 */ /* 0x000fe200007fe4ff */
[----:B------:R-:W-:Y:S05]  /*83a0*/  @P1 IMAD.HI.U32 R5, R4, c[0x0][0x2c8], RZ ;  /* 0x0000b20004051a27 */ /* 0x000fea00078e00ff */
[----:B------:R-:W-:Y:S02]  /*83b0*/  @P1 SHF.R.U32.HI R4, RZ, c[0x0][0x2cc], R5 ;  /* 0x0000b300ff041a19 */ /* 0x000fe40000011605 */
[----:B------:R-:W-:Y:S03]  /*83c0*/  @P6 IADD3 R5, P0, R2, R172, RZ ;  /* 0x000000ac02056210 */ /* 0x000fe60007f1e0ff */
[----:B------:R-:W3:Y:S01]  /*83d0*/  SHFL.IDX PT, R12, R4, RZ, 0x1c1f ;  /* 0x001c1fff040c7589 */ /* 0x000ee200000e0000 */
[----:B-1----:R-:W-:Y:S02]  /*83e0*/  @P6 IADD3.X R6, R0, R133, RZ, P0, !PT ;  /* 0x0000008500066210 */ /* 0x002fe400007fe4ff */
[C---:B------:R-:W-:Y:S04]  /*83f0*/  @P6 LEA R174, P0, R5.reuse, c[0x0][0x1c8], 0x1 ;  /* 0x0000720005ae6a11 */ /* 0x040fe800078008ff */
[----:B------:R-:W-:Y:S01]  /*8400*/  @P6 LEA.HI.X R175, R5, c[0x0][0x1cc], R6, 0x1, P0 ;  /* 0x0000730005af6a11 */ /* 0x000fe200000f0c06 */
[----:B------:R-:W-:Y:S01]  /*8410*/  IMAD R5, R224, R13, 0x1 ;  /* 0x00000001e0057424 */ /* 0x000fe200078e020d */
[----:B------:R4:W1:Y:S01]  /*8420*/  SHFL.IDX PT, R6, R4, 0x1, 0x1c1f ;  /* 0x003c1f0004067f89 */ /* 0x00086200000e0000 */
[----:B------:R-:W-:Y:S01]  /*8430*/  @P6 IADD3 R14, P0, R248, 0xc0, RZ ;  /* 0x000000c0f80e6810 */ /* 0x000fe20007f1e0ff */
[----:B--2---:R-:W-:Y:S04]  /*8440*/  FMUL.FTZ R7, R17, c[0x0][0x320] ;  /* 0x0000c80011077a20 */ /* 0x004fe80000410000 */
[----:B------:R2:W1:Y:S02]  /*8450*/  MUFU.TANH R185, R7 ;  /* 0x0000000700b97308 */ /* 0x0004640000002400 */
[----:B------:R1:W-:Y:S01]  /*8460*/  @P6 LDGSTS.E.BYPASS.LTC128B.128 [R219+0xc100], [R174.64], !P3 ;  /* 0x0c100000aedb6fae */ /* 0x0003e2000d901d46 */
[----:B----4-:R-:W-:Y:S04]  /*8470*/  IADD3 R4, R227, R5, -R228 ;  /* 0x00000005e3047210 */ /* 0x010fe80007ffe8e4 */
[----:B------:R-:W-:Y:S02]  /*8480*/  IADD3 R4, R4, -R226, RZ ;  /* 0x800000e204047210 */ /* 0x000fe40007ffe0ff */
[----:B--2---:R-:W-:Y:S02]  /*8490*/  @P6 IADD3.X R7, RZ, R252, RZ, P0, !PT ;  /* 0x000000fcff076210 */ /* 0x004fe400007fe4ff */
[----:B------:R-:W-:Y:S01]  /*84a0*/  @P6 IADD3 R5, P0, R2, R14, RZ ;  /* 0x0000000e02056210 */ /* 0x000fe20007f1e0ff */
[----:B------:R-:W-:Y:S01]  /*84b0*/  FMUL.FTZ R2, R18, c[0x0][0x320] ;  /* 0x0000c80012027a20 */ /* 0x000fe20000410000 */
[----:B-1----:R-:W2:Y:S02]  /*84c0*/  LDL.LU R175, [R1+0x8] ;  /* 0x0000080001af7983 */ /* 0x002ea40000300800 */
[----:B------:R-:W-:Y:S01]  /*84d0*/  @P6 IADD3.X R0, R0, R7, RZ, P0, !PT ;  /* 0x0000000700006210 */ /* 0x000fe200007fe4ff */
[----:B------:R3:W1:Y:S01]  /*84e0*/  MUFU.TANH R173, R2 ;  /* 0x0000000200ad7308 */ /* 0x0006620000002400 */
[C---:B------:R-:W-:Y:S04]  /*84f0*/  @P6 LEA R136, P0, R5.reuse, c[0x0][0x1c8], 0x1 ;  /* 0x0000720005886a11 */ /* 0x040fe800078008ff */
[----:B------:R-:W-:Y:S01]  /*8500*/  @P6 LEA.HI.X R137, R5, c[0x0][0x1cc], R0, 0x1, P0 ;  /* 0x0000730005896a11 */ /* 0x000fe200000f0c00 */
[----:B------:R-:W-:Y:S02]  /*8510*/  FMUL.FTZ R0, R19, c[0x0][0x320] ;  /* 0x0000c80013007a20 */ /* 0x000fe40000410000 */
[----:B------:R-:W-:Y:S02]  /*8520*/  FMUL.FTZ R5, R29, c[0x0][0x320] ;  /* 0x0000c8001d057a20 */ /* 0x000fe40000410000 */
[----:B------:R4:W1:Y:S01]  /*8530*/  MUFU.TANH R139, R0 ;  /* 0x00000000008b7308 */ /* 0x0008620000002400 */
[----:B------:R1:W-:Y:S01]  /*8540*/  @P6 LDGSTS.E.BYPASS.LTC128B.128 [R219+0xe100], [R136.64], !P2 ;  /* 0x0e10000088db6fae */ /* 0x0003e2000d101d46 */
[----:B---3--:R-:W-:Y:S04]  /*8550*/  IADD3 R2, R4, R12, RZ ;  /* 0x0000000c04027210 */ /* 0x008fe80007ffe0ff */
[----:B------:R-:W-:Y:S04]  /*8560*/  ISETP.GT.AND P0, PT, R2, RZ, PT ;  /* 0x000000ff0200720c */ /* 0x000fe80003f04270 */
[----:B------:R-:W-:Y:S02]  /*8570*/  FSEL R132, R132, -INF , P0 ;  /* 0xff80000084847808 */ /* 0x000fe40000000000 */
[----:B------:R-:W-:Y:S02]  /*8580*/  ISETP.GT.AND P0, PT, R2, 0x1, PT ;  /* 0x000000010200780c */ /* 0x000fe40003f04270 */
[----:B----4-:R-:W-:Y:S01]  /*8590*/  IADD3 R0, R4, R6, RZ ;  /* 0x0000000604007210 */ /* 0x010fe20007ffe0ff */
[----:B------:R-:W-:Y:S01]  /*85a0*/  FMUL.FTZ R4, R20, c[0x0][0x320] ;  /* 0x0000c80014047a20 */ /* 0x000fe20000410000 */
[----:B------:R-:W-:Y:S02]  /*85b0*/  FSEL R19, R135, -INF , P0 ;  /* 0xff80000087137808 */ /* 0x000fe40000000000 */
[C---:B------:R-:W-:Y:S01]  /*85c0*/  ISETP.GT.AND P0, PT, R0.reuse, RZ, PT ;  /* 0x000000ff0000720c */ /* 0x040fe20003f04270 */
[----:B------:R3:W4:Y:S03]  /*85d0*/  MUFU.TANH R135, R4 ;  /* 0x0000000400877308 */ /* 0x0007260000002400 */
[----:B-----5:R-:W-:Y:S02]  /*85e0*/  FSEL R138, R225, -INF , P0 ;  /* 0xff800000e18a7808 */ /* 0x020fe40000000000 */
[----:B------:R-:W-:Y:S04]  /*85f0*/  ISETP.GT.AND P0, PT, R0, 0x1, PT ;  /* 0x000000010000780c */ /* 0x000fe80003f04270 */
[----:B------:R-:W-:Y:S02]  /*8600*/  FSEL R20, R223, -INF , P0 ;  /* 0xff800000df147808 */ /* 0x000fe40000000000 */
[----:B------:R-:W-:Y:S04]  /*8610*/  ISETP.GT.AND P0, PT, R2, 0x8, PT ;  /* 0x000000080200780c */ /* 0x000fe80003f04270 */
[----:B------:R-:W-:Y:S02]  /*8620*/  FSEL R15, R222, -INF , P0 ;  /* 0xff800000de0f7808 */ /* 0x000fe40000000000 */
[----:B------:R-:W-:Y:S04]  /*8630*/  ISETP.GT.AND P0, PT, R2, 0x9, PT ;  /* 0x000000090200780c */ /* 0x000fe80003f04270 */
[----:B------:R-:W-:Y:S02]  /*8640*/  FSEL R18, R221, -INF , P0 ;  /* 0xff800000dd127808 */ /* 0x000fe40000000000 */
[C---:B------:R-:W-:Y:S01]  /*8650*/  ISETP.GT.AND P0, PT, R0.reuse, 0x8, PT ;  /* 0x000000080000780c */ /* 0x040fe20003f04270 */
[----:B---3--:R-:W-:Y:S03]  /*8660*/  FMUL.FTZ R4, R21, c[0x0][0x320] ;  /* 0x0000c80015047a20 */ /* 0x008fe60000410000 */
[----:B------:R-:W-:Y:S01]  /*8670*/  FSEL R17, R191, -INF , P0 ;  /* 0xff800000bf117808 */ /* 0x000fe20000000000 */
[----:B------:R3:W5:Y:S01]  /*8680*/  MUFU.TANH R13, R4 ;  /* 0x00000004000d7308 */ /* 0x0007620000002400 */
[----:B------:R-:W-:Y:S04]  /*8690*/  ISETP.GT.AND P0, PT, R0, 0x9, PT ;  /* 0x000000090000780c */ /* 0x000fe80003f04270 */
[----:B------:R-:W-:Y:S02]  /*86a0*/  FSEL R16, R190, -INF , P0 ;  /* 0xff800000be107808 */ /* 0x000fe40000000000 */
[C---:B------:R-:W-:Y:S04]  /*86b0*/  ISETP.GT.AND P0, PT, R2.reuse, 0x10, PT ;  /* 0x000000100200780c */ /* 0x040fe80003f04270 */
[----:B------:R-:W-:Y:S02]  /*86c0*/  FSEL R176, R189, -INF , P0 ;  /* 0xff800000bdb07808 */ /* 0x000fe40000000000 */
[----:B------:R-:W-:Y:S04]  /*86d0*/  ISETP.GT.AND P0, PT, R2, 0x11, PT ;  /* 0x000000110200780c */ /* 0x000fe80003f04270 */
[----:B------:R-:W-:Y:S02]  /*86e0*/  FSEL R177, R188, -INF , P0 ;  /* 0xff800000bcb17808 */ /* 0x000fe40000000000 */
[----:B------:R-:W-:Y:S04]  /*86f0*/  ISETP.GT.AND P0, PT, R0, 0x10, PT ;  /* 0x000000100000780c */ /* 0x000fe80003f04270 */
[----:B------:R-:W-:Y:S01]  /*8700*/  FSEL R178, R187, -INF , P0 ;  /* 0xff800000bbb27808 */ /* 0x000fe20000000000 */
[----:B---3--:R-:W-:Y:S01]  /*8710*/  FMUL.FTZ R4, R22, c[0x0][0x320] ;  /* 0x0000c80016047a20 */ /* 0x008fe20000410000 */
[----:B------:R-:W-:Y:S03]  /*8720*/  ISETP.GT.AND P0, PT, R0, 0x11, PT ;  /* 0x000000110000780c */ /* 0x000fe60003f04270 */
[----:B------:R3:W3:Y:S01]  /*8730*/  MUFU.TANH R12, R4 ;  /* 0x00000004000c7308 */ /* 0x0006e20000002400 */
[----:B------:R-:W-:Y:S02]  /*8740*/  FSEL R179, R186, -INF , P0 ;  /* 0xff800000bab37808 */ /* 0x000fe40000000000 */
[----:B------:R-:W-:Y:S04]  /*8750*/  ISETP.GT.AND P0, PT, R2, 0x18, PT ;  /* 0x000000180200780c */ /* 0x000fe80003f04270 */
[----:B------:R-:W-:Y:S02]  /*8760*/  FSEL R184, R184, -INF , P0 ;  /* 0xff800000b8b87808 */ /* 0x000fe40000000000 */
[----:B------:R-:W-:Y:S04]  /*8770*/  ISETP.GT.AND P0, PT, R2, 0x19, PT ;  /* 0x000000190200780c */ /* 0x000fe80003f04270 */
[----:B------:R-:W-:Y:S02]  /*8780*/  FSEL R185, R185, -INF , P0 ;  /* 0xff800000b9b97808 */ /* 0x000fe40000000000 */
[C---:B------:R-:W-:Y:S04]  /*8790*/  ISETP.GT.AND P0, PT, R0.reuse, 0x18, PT ;  /* 0x000000180000780c */ /* 0x040fe80003f04270 */
[----:B-1----:R-:W-:Y:S02]  /*87a0*/  FSEL R186, R173, -INF , P0 ;  /* 0xff800000adba7808 */ /* 0x002fe40000000000 */
[----:B------:R-:W-:Y:S01]  /*87b0*/  ISETP.GT.AND P0, PT, R0, 0x19, PT ;  /* 0x000000190000780c */ /* 0x000fe20003f04270 */
[----:B---3--:R-:W-:Y:S03]  /*87c0*/  FMUL.FTZ R4, R23, c[0x0][0x320] ;  /* 0x0000c80017047a20 */ /* 0x008fe60000410000 */
[----:B------:R-:W-:Y:S01]  /*87d0*/  FSEL R187, R139, -INF , P0 ;  /* 0xff8000008bbb7808 */ /* 0x000fe20000000000 */
[----:B------:R1:W-:Y:S01]  /*87e0*/  MUFU.TANH R23, R5 ;  /* 0x0000000500177308 */ /* 0x0003e20000002400 */
[C---:B------:R-:W-:Y:S04]  /*87f0*/  ISETP.GT.AND P0, PT, R2.reuse, 0x20, PT ;  /* 0x000000200200780c */ /* 0x040fe80003f04270 */
[----:B----4-:R-:W-:Y:S02]  /*8800*/  FSEL R190, R135, -INF , P0 ;  /* 0xff80000087be7808 */ /* 0x010fe40000000000 */
[----:B------:R-:W-:Y:S03]  /*8810*/  ISETP.GT.AND P0, PT, R2, 0x21, PT ;  /* 0x000000210200780c */ /* 0x000fe60003f04270 */
[----:B------:R3:W4:Y:S01]  /*8820*/  MUFU.TANH R6, R4 ;  /* 0x0000000400067308 */ /* 0x0007220000002400 */
[----:B-----5:R-:W-:Y:S02]  /*8830*/  FSEL R191, R13, -INF , P0 ;  /* 0xff8000000dbf7808 */ /* 0x020fe40000000000 */
[----:B------:R-:W-:Y:S04]  /*8840*/  ISETP.GT.AND P0, PT, R0, 0x20, PT ;  /* 0x000000200000780c */ /* 0x000fe80003f04270 */
[----:B------:R-:W-:Y:S02]  /*8850*/  FSEL R223, R12, -INF , P0 ;  /* 0xff8000000cdf7808 */ /* 0x000fe40000000000 */
[----:B------:R-:W-:Y:S01]  /*8860*/  ISETP.GT.AND P0, PT, R0, 0x21, PT ;  /* 0x000000210000780c */ /* 0x000fe20003f04270 */
[----:B-1----:R-:W-:Y:S04]  /*8870*/  FMUL.FTZ R5, R32, c[0x0][0x320] ;  /* 0x0000c80020057a20 */ /* 0x002fe80000410000 */
[----:B------:R1:W-:Y:S01]  /*8880*/  MUFU.TANH R13, R5 ;  /* 0x00000005000d7308 */ /* 0x0003e20000002400 */
[----:B---3--:R-:W-:Y:S01]  /*8890*/  FMUL.FTZ R4, R24, c[0x0][0x320] ;  /* 0x0000c80018047a20 */ /* 0x008fe20000410000 */
[----:B----4-:R-:W-:Y:S01]  /*88a0*/  FSEL R222, R6, -INF , P0 ;  /* 0xff80000006de7808 */ /* 0x010fe20000000000 */
[----:B------:R-:W-:Y:S01]  /*88b0*/  FMUL.FTZ R6, R30, c[0x0][0x320] ;  /* 0x0000c8001e067a20 */ /* 0x000fe20000410000 */
[----:B------:R-:W-:Y:S06]  /*88c0*/  ISETP.GT.AND P0, PT, R2, 0x28, PT ;  /* 0x000000280200780c */ /* 0x000fec0003f04270 */
[----:B------:R3:W4:Y:S01]  /*88d0*/  MUFU.TANH R22, R4 ;  /* 0x0000000400167308 */ /* 0x0007220000002400 */
[----:B-1----:R-:W-:Y:S09]  /*88e0*/  FMUL.FTZ R5, R33, c[0x0][0x320] ;  /* 0x0000c80021057a20 */ /* 0x002ff20000410000 */
[----:B------:R1:W-:Y:S01]  /*88f0*/  MUFU.TANH R12, R5 ;  /* 0x00000005000c7308 */ /* 0x0003e20000002400 */
[----:B---3--:R-:W-:Y:S01]  /*8900*/  FMUL.FTZ R4, R25, c[0x0][0x320] ;  /* 0x0000c80019047a20 */ /* 0x008fe20000410000 */
[----:B----4-:R-:W-:Y:S02]  /*8910*/  FSEL R225, R22, -INF , P0 ;  /* 0xff80000016e17808 */ /* 0x010fe40000000000 */
[----:B------:R-:W-:Y:S06]  /*8920*/  ISETP.GT.AND P0, PT, R2, 0x29, PT ;  /* 0x000000290200780c */ /* 0x000fec0003f04270 */
[----:B------:R3:W4:Y:S10]  /*8930*/  MUFU.TANH R24, R4 ;  /* 0x0000000400187308 */ /* 0x0007340000002400 */
[----:B------:R5:W-:Y:S01]  /*8940*/  MUFU.TANH R22, R6 ;  /* 0x0000000600167308 */ /* 0x000be20000002400 */
[----:B-1----:R-:W-:Y:S04]  /*8950*/  FMNMX.FTZ R5, R138, R134, !PT ;  /* 0x000000868a057209 */ /* 0x002fe80007810000 */
[----:B------:R-:W-:Y:S04]  /*8960*/  FMNMX.FTZ R5, R20, R5, !PT ;  /* 0x0000000514057209 */ /* 0x000fe80007810000 */
[----:B------:R-:W-:Y:S01]  /*8970*/  FMNMX.FTZ R5, R17, R5, !PT ;  /* 0x0000000511057209 */ /* 0x000fe20007810000 */
[----:B---3--:R-:W-:Y:S01]  /*8980*/  FMUL.FTZ R4, R26, c[0x0][0x320] ;  /* 0x0000c8001a047a20 */ /* 0x008fe20000410000 */
[----:B----4-:R-:W-:Y:S02]  /*8990*/  FSEL R226, R24, -INF , P0 ;  /* 0xff80000018e27808 */ /* 0x010fe40000000000 */
[----:B------:R-:W-:Y:S01]  /*89a0*/  ISETP.GT.AND P0, PT, R2, 0x30, PT ;  /* 0x000000300200780c */ /* 0x000fe20003f04270 */
[----:B------:R1:W-:Y:S01]  /*89b0*/  MUFU.TANH R26, R4 ;  /* 0x00000004001a7308 */ /* 0x0003e20000002400 */
[----:B------:R-:W-:Y:S04]  /*89c0*/  FMNMX.FTZ R5, R16, R5, !PT ;  /* 0x0000000510057209 */ /* 0x000fe80007810000 */
[----:B------:R-:W-:Y:S01]  /*89d0*/  FMNMX.FTZ R5, R178, R5, !PT ;  /* 0x00000005b2057209 */ /* 0x000fe20007810000 */
[----:B-----5:R-:W-:Y:S03]  /*89e0*/  FMUL.FTZ R6, R31, c[0x0][0x320] ;  /* 0x0000c8001f067a20 */ /* 0x020fe60000410000 */
[----:B------:R-:W-:Y:S04]  /*89f0*/  FMNMX.FTZ R5, R179, R5, !PT ;  /* 0x00000005b3057209 */ /* 0x000fe80007810000 */
[----:B------:R-:W-:Y:S04]  /*8a00*/  FMNMX.FTZ R5, R186, R5, !PT ;  /* 0x00000005ba057209 */ /* 0x000fe80007810000 */
[----:B------:R-:W-:Y:S01]  /*8a10*/  FMNMX.FTZ R5, R187, R5, !PT ;  /* 0x00000005bb057209 */ /* 0x000fe20007810000 */
[----:B-1----:R-:W-:Y:S04]  /*8a20*/  FMUL.FTZ R4, R27, c[0x0][0x320] ;  /* 0x0000c8001b047a20 */ /* 0x002fe80000410000 */
[----:B------:R1:W-:Y:S02]  /*8a30*/  MUFU.TANH R25, R4 ;  /* 0x0000000400197308 */ /* 0x0003e40000002400 */
[----:B-1----:R-:W-:Y:S08]  /*8a40*/  FMUL.FTZ R4, R28, c[0x0][0x320] ;  /* 0x0000c8001c047a20 */ /* 0x002ff00000410000 */
[----:B------:R-:W1:Y:S02]  /*8a50*/  MUFU.TANH R21, R4 ;  /* 0x0000000400157308 */ /* 0x000e640000002400 */
[----:B-1----:R-:W-:Y:S08]  /*8a60*/  FSEL R232, R21, -INF , P0 ;  /* 0xff80000015e87808 */ /* 0x002ff00000000000 */
[----:B------:R1:W3:Y:S01]  /*8a70*/  MUFU.TANH R21, R6 ;  /* 0x0000000600157308 */ /* 0x0002e20000002400 */
[----:B------:R-:W-:Y:S02]  /*8a80*/  FMNMX.FTZ R4, R132, R3, !PT ;  /* 0x0000000384047209 */ /* 0x000fe40007810000 */
[C---:B------:R-:W-:Y:S02]  /*8a90*/  ISETP.GT.AND P0, PT, R2.reuse, 0x31, PT ;  /* 0x000000310200780c */ /* 0x040fe40003f04270 */
[----:B------:R-:W-:Y:S02]  /*8aa0*/  FMNMX.FTZ R4, R19, R4, !PT ;  /* 0x0000000413047209 */ /* 0x000fe40007810000 */
[----:B------:R-:W-:Y:S02]  /*8ab0*/  FSEL R230, R23, -INF , P0 ;  /* 0xff80000017e67808 */ /* 0x000fe40000000000 */
[----:B------:R-:W-:Y:S02]  /*8ac0*/  ISETP.GT.AND P0, PT, R2, 0x38, PT ;  /* 0x000000380200780c */ /* 0x000fe40003f04270 */
[----:B------:R-:W-:Y:S02]  /*8ad0*/  FMNMX.FTZ R4, R15, R4, !PT ;  /* 0x000000040f047209 */ /* 0x000fe40007810000 */
[----:B------:R-:W-:Y:S02]  /*8ae0*/  FSEL R229, R13, -INF , P0 ;  /* 0xff8000000de57808 */ /* 0x000fe40000000000 */
[----:B------:R-:W-:Y:S02]  /*8af0*/  FMNMX.FTZ R4, R18, R4, !PT ;  /* 0x0000000412047209 */ /* 0x000fe40007810000 */
[----:B------:R-:W-:Y:S02]  /*8b00*/  ISETP.GT.AND P0, PT, R2, 0x39, PT ;  /* 0x000000390200780c */ /* 0x000fe40003f04270 */
[----:B------:R-:W-:Y:S02]  /*8b10*/  FMNMX.FTZ R4, R176, R4, !PT ;  /* 0x00000004b0047209 */ /* 0x000fe40007810000 */
[----:B------:R-:W-:Y:S02]  /*8b20*/  FSEL R228, R12, -INF , P0 ;  /* 0xff8000000ce47808 */ /* 0x000fe40000000000 */
[----:B------:R-:W-:Y:S01]  /*8b30*/  FMNMX.FTZ R4, R177, R4, !PT ;  /* 0x00000004b1047209 */ /* 0x000fe20007810000 */
[----:B-1----:R-:W-:Y:S01]  /*8b40*/  FMUL.FTZ R6, R34, c[0x0][0x320] ;  /* 0x0000c80022067a20 */ /* 0x002fe20000410000 */
[----:B------:R-:W-:Y:S02]  /*8b50*/  ISETP.GT.AND P0, PT, R0, 0x28, PT ;  /* 0x000000280000780c */ /* 0x000fe40003f04270 */
[----:B------:R-:W-:Y:S01]  /*8b60*/  FMNMX.FTZ R4, R184, R4, !PT ;  /* 0x00000004b8047209 */ /* 0x000fe20007810000 */
[----:B------:R1:W4:Y:S01]  /*8b70*/  MUFU.TANH R13, R6 ;  /* 0x00000006000d7308 */ /* 0x0003220000002400 */
        /* <DEDUP_REMOVED lines=11> */
[----:B------:R-:W-:Y:S01]  /*8c30*/  FMNMX.FTZ R2, R232, R4, !PT ;  /* 0x00000004e8027209 */ /* 0x000fe20007810000 */
[----:B-1----:R-:W-:Y:S01]  /*8c40*/  FMUL.FTZ R6, R35, c[0x0][0x320] ;  /* 0x0000c80023067a20 */ /* 0x002fe20000410000 */
[----:B---3--:R-:W-:Y:S02]  /*8c50*/  FSEL R242, R21, -INF , P0 ;  /* 0xff80000015f27808 */ /* 0x008fe40000000000 */
[----:B------:R-:W-:Y:S01]  /*8c60*/  FMNMX.FTZ R2, R230, R2, !PT ;  /* 0x00000002e6027209 */ /* 0x000fe20007810000 */
[----:B------:R1:W3:Y:S01]  /*8c70*/  MUFU.TANH R12, R6 ;  /* 0x00000006000c7308 */ /* 0x0002e20000002400 */
[----:B------:R-:W-:Y:S02]  /*8c80*/  ISETP.GT.AND P0, PT, R0, 0x38, PT ;  /* 0x000000380000780c */ /* 0x000fe40003f04270 */
[----:B------:R-:W-:Y:S02]  /*8c90*/  FMNMX.FTZ R2, R229, R2, !PT ;  /* 0x00000002e5027209 */ /* 0x000fe40007810000 */
[----:B----4-:R-:W-:Y:S02]  /*8ca0*/  FSEL R246, R13, -INF , P0 ;  /* 0xff8000000df67808 */ /* 0x010fe40000000000 */
[----:B------:R-:W-:Y:S02]  /*8cb0*/  FMNMX.FTZ R4, R228, R2, !PT ;  /* 0x00000002e4047209 */ /* 0x000fe40007810000 */
[----:B------:R-:W-:Y:S02]  /*8cc0*/  FMNMX.FTZ R2, R223, R5, !PT ;  /* 0x00000005df027209 */ /* 0x000fe40007810000 */
[----:B------:R-:W-:Y:S02]  /*8cd0*/  ISETP.GT.AND P0, PT, R0, 0x39, PT ;  /* 0x000000390000780c */ /* 0x000fe40003f04270 */
[----:B------:R-:W-:Y:S04]  /*8ce0*/  FMNMX.FTZ R2, R222, R2, !PT ;  /* 0x00000002de027209 */ /* 0x000fe80007810000 */
[----:B------:R-:W-:Y:S04]  /*8cf0*/  FMNMX.FTZ R2, R189, R2, !PT ;  /* 0x00000002bd027209 */ /* 0x000fe80007810000 */
[----:B------:R-:W-:Y:S01]  /*8d00*/  FMNMX.FTZ R2, R221, R2, !PT ;  /* 0x00000002dd027209 */ /* 0x000fe20007810000 */
[----:B-1----:R-:W1:Y:S03]  /*8d10*/  SHFL.BFLY PT, R6, R4, 0x2, 0x1f ;  /* 0x0c401f0004067f89 */ /* 0x002e6600000e0000 */
[----:B------:R-:W-:Y:S02]  /*8d20*/  FMNMX.FTZ R2, R239, R2, !PT ;  /* 0x00000002ef027209 */ /* 0x000fe40007810000 */
[----:B---3--:R-:W-:Y:S02]  /*8d30*/  FSEL R135, R12, -INF , P0 ;  /* 0xff8000000c877808 */ /* 0x008fe40000000000 */
[----:B------:R-:W-:Y:S02]  /*8d40*/  FMNMX.FTZ R0, R242, R2, !PT ;  /* 0x00000002f2007209 */ /* 0x000fe40007810000 */
[----:B------:R-:W-:Y:S02]  /*8d50*/  @P6 IADD3 R2, P0, R9, R248, RZ ;  /* 0x000000f809026210 */ /* 0x000fe40007f1e0ff */
[----:B------:R-:W-:Y:S04]  /*8d60*/  FMNMX.FTZ R0, R246, R0, !PT ;  /* 0x00000000f6007209 */ /* 0x000fe80007810000 */
[----:B------:R-:W-:Y:S02]  /*8d70*/  FMNMX.FTZ R0, R135, R0, !PT ;  /* 0x0000000087007209 */ /* 0x000fe40007810000 */
[----:B-1----:R-:W-:Y:S02]  /*8d80*/  FMNMX.FTZ R6, R4, R6, !PT ;  /* 0x0000000604067209 */ /* 0x002fe40007810000 */
[----:B------:R-:W-:Y:S02]  /*8d90*/  @P6 IADD3.X R4, R8, R252, RZ, P0, !PT ;  /* 0x000000fc08046210 */ /* 0x000fe400007fe4ff */
[C---:B------:R-:W-:Y:S01]  /*8da0*/  @P6 LEA R12, P0, R2.reuse, c[0x0][0x1c8], 0x1 ;  /* 0x00007200020c6a11 */ /* 0x040fe200078008ff */
[----:B------:R-:W1:Y:S03]  /*8db0*/  SHFL.BFLY PT, R22, R6, 0x1, 0x1f ;  /* 0x0c201f0006167f89 */ /* 0x000e6600000e0000 */
[----:B------:R-:W-:Y:S02]  /*8dc0*/  @P6 LEA.HI.X R13, R2, c[0x0][0x1cc], R4, 0x1, P0 ;  /* 0x00007300020d6a11 */ /* 0x000fe400000f0c04 */
[C---:B------:R-:W-:Y:S03]  /*8dd0*/  @P6 IADD3 R4, P0, R9.reuse, R10, RZ ;  /* 0x0000000a09046210 */ /* 0x040fe60007f1e0ff */
[----:B------:R-:W3:Y:S01]  /*8de0*/  SHFL.BFLY PT, R2, R0, 0x2, 0x1f ;  /* 0x0c401f0000027f89 */ /* 0x000ee200000e0000 */
[----:B------:R-:W-:Y:S02]  /*8df0*/  @P6 IADD3.X R5, R8, R11, RZ, P0, !PT ;  /* 0x0000000b08056210 */ /* 0x000fe400007fe4ff */
[C---:B------:R-:W-:Y:S04]  /*8e00*/  @P6 LEA R10, P0, R4.reuse, c[0x0][0x1c8], 0x1 ;  /* 0x00007200040a6a11 */ /* 0x040fe800078008ff */
[----:B------:R-:W-:Y:S01]  /*8e10*/  @P6 LEA.HI.X R11, R4, c[0x0][0x1cc], R5, 0x1, P0 ;  /* 0x00007300040b6a11 */ /* 0x000fe200000f0c05 */
[----:B------:R4:W-:Y:S01]  /*8e20*/  @P6 LDGSTS.E.BYPASS.LTC128B.128 [R219+0x9100], [R12.64], !P5 ;  /* 0x091000000cdb6fae */ /* 0x0009e2000e901d46 */
[C---:B------:R-:W-:Y:S04]  /*8e30*/  @P6 IADD3 R4, P0, R9.reuse, R172, RZ ;  /* 0x000000ac09046210 */ /* 0x040fe80007f1e0ff */
[----:B------:R-:W-:Y:S02]  /*8e40*/  @P6 IADD3.X R21, R8, R133, RZ, P0, !PT ;  /* 0x0000008508156210 */ /* 0x000fe400007fe4ff */
[----:B------:R-:W-:Y:S01]  /*8e50*/  @P6 IADD3 R5, P0, R9, R14, RZ ;  /* 0x0000000e09056210 */ /* 0x000fe20007f1e0ff */
[----:B------:R5:W-:Y:S01]  /*8e60*/  @P6 LDGSTS.E.BYPASS.LTC128B.128 [R219+0xb100], [R10.64], !P4 ;  /* 0x0b1000000adb6fae */ /* 0x000be2000e101d46 */
[----:B-1----:R-:W-:Y:S02]  /*8e70*/  FMNMX.FTZ R133, R6, R22, !PT ;  /* 0x0000001606857209 */ /* 0x002fe40007810000 */
[----:B------:R-:W-:Y:S02]  /*8e80*/  @P6 IADD3.X R7, R8, R7, RZ, P0, !PT ;  /* 0x0000000708076210 */ /* 0x000fe400007fe4ff */
[----:B------:R-:W-:Y:S01]  /*8e90*/  @P6 LEA R8, P0, R4, c[0x0][0x1c8], 0x1 ;  /* 0x0000720004086a11 */ /* 0x000fe200078008ff */
[----:B------:R-:W-:Y:S01]  /*8ea0*/  FMUL.FTZ R6, R133, c[0x0][0x2d0] ;  /* 0x0000b40085067a20 */ /* 0x000fe20000410000 */
[----:B---3--:R-:W-:Y:S02]  /*8eb0*/  FMNMX.FTZ R0, R0, R2, !PT ;  /* 0x0000000200007209 */ /* 0x008fe40007810000 */
[----:B------:R-:W-:Y:S02]  /*8ec0*/  @P6 LEA.HI.X R9, R4, c[0x0][0x1cc], R21, 0x1, P0 ;  /* 0x0000730004096a11 */ /* 0x000fe400000f0c15 */
[C---:B------:R-:W-:Y:S01]  /*8ed0*/  @P6 LEA R4, P0, R5.reuse, c[0x0][0x1c8], 0x1 ;  /* 0x0000720005046a11 */ /* 0x040fe200078008ff */
[----:B------:R-:W1:Y:S03]  /*8ee0*/  SHFL.BFLY PT, R2, R0, 0x1, 0x1f ;  /* 0x0c201f0000027f89 */ /* 0x000e6600000e0000 */
[----:B------:R-:W-:Y:S02]  /*8ef0*/  @P6 LEA.HI.X R5, R5, c[0x0][0x1cc], R7, 0x1, P0 ;  /* 0x0000730005056a11 */ /* 0x000fe400000f0c07 */
[C---:B------:R-:W-:Y:S03]  /*8f00*/  FSETP.NEU.FTZ.AND P0, PT, R133.reuse, -INF , PT ;  /* 0xff8000008500780b */ /* 0x040fe60003f1d000 */
[----:B------:R3:W-:Y:S01]  /*8f10*/  @P6 LDGSTS.E.BYPASS.LTC128B.128 [R219+0xd100], [R8.64], !P3 ;  /* 0x0d10000008db6fae */ /* 0x0007e2000d901d46 */
[----:B------:R-:W-:Y:S05]  /*8f20*/  FSEL R172, R6, RZ, P0 ;  /* 0x000000ff06ac7208 */ /* 0x000fea0000000000 */
[--C-:B------:R-:W-:Y:S02]  /*8f30*/  FFMA.FTZ R6, R132, c[0x0][0x2d0], -R172.reuse ;  /* 0x0000b40084067a23 */ /* 0x100fe400000108ac */
[----:B------:R2:W-:Y:S02]  /*8f40*/  @P6 LDGSTS.E.BYPASS.LTC128B.128 [R219+0xf100], [R4.64], !P2 ;  /* 0x0f10000004db6fae */ /* 0x0005e4000d101d46 */
[----:B------:R3:W-:Y:S01]  /*8f50*/  MUFU.EX2 R188, R6 ;  /* 0x0000000600bc7308 */ /* 0x0007e20000000800 */
[----:B-1----:R-:W-:Y:S01]  /*8f60*/  FMNMX.FTZ R132, R0, R2, !PT ;  /* 0x0000000200847209 */ /* 0x002fe20007810000 */
[--C-:B------:R-:W-:Y:S01]  /*8f70*/  FFMA.FTZ R2, R18, c[0x0][0x2d0], -R172.reuse ;  /* 0x0000b40012027a23 */ /* 0x100fe200000108ac */
[----:B------:R-:W-:Y:S03]  /*8f80*/  FSEL R0, R133, RZ, P0 ;  /* 0x000000ff85007208 */ /* 0x000fe60000000000 */
[----:B------:R-:W-:Y:S01]  /*8f90*/  LDSM.16.MT88.4 R28, [R197] ;  /* 0x00000000c51c783b */ /* 0x000fe20000004200 */
[----:B------:R-:W-:Y:S03]  /*8fa0*/  FSETP.NEU.FTZ.AND P0, PT, R132, -INF , PT ;  /* 0xff8000008400780b */ /* 0x000fe60003f1d000 */
[----:B------:R-:W-:Y:S01]  /*8fb0*/  MUFU.EX2 R243, R2 ;  /* 0x0000000200f37308 */ /* 0x000fe20000000800 */
[----:B------:R-:W-:Y:S04]  /*8fc0*/  FADD.FTZ R0, -R0, R3 ;  /* 0x0000000300007221 */ /* 0x000fe80000010100 */
[----:B------:R-:W-:Y:S01]  /*8fd0*/  FMUL.FTZ R0, R0, c[0x0][0x2d0] ;  /* 0x0000b40000007a20 */ /* 0x000fe20000410000 */
[----:B------:R-:W0:Y:S04]  /*8fe0*/  LDGDEPBAR ;  /* 0x00000000000079af */ /* 0x000e280000000000 */
[----:B------:R-:W2:Y:S01]  /*8ff0*/  MUFU.EX2 R3, R0 ;  /* 0x0000000000037308 */ /* 0x000ea20000000800 */
[--C-:B---3--:R-:W-:Y:S09]  /*9000*/  FFMA.FTZ R6, R19, c[0x0][0x2d0], -R172.reuse ;  /* 0x0000b40013067a23 */ /* 0x108ff200000108ac */
[----:B------:R1:W3:Y:S01]  /*9010*/  MUFU.EX2 R244, R6 ;  /* 0x0000000600f47308 */ /* 0x0002e20000000800 */
[C---:B--2---:R-:W-:Y:S02]  /*9020*/  FMUL.FTZ R4, R3.reuse, R140 ;  /* 0x0000008c03047220 */ /* 0x044fe40000410000 */
[C---:B------:R-:W-:Y:S02]  /*9030*/  FMUL.FTZ R5, R3.reuse, R141 ;  /* 0x0000008d03057220 */ /* 0x040fe40000410000 */
[C---:B------:R-:W-:Y:S02]  /*9040*/  FMUL.FTZ R8, R3.reuse, R144 ;  /* 0x0000009003087220 */ /* 0x040fe40000410000 */
[C---:B------:R-:W-:Y:S02]  /*9050*/  FMUL.FTZ R9, R3.reuse, R145 ;  /* 0x0000009103097220 */ /* 0x040fe40000410000 */
[----:B------:R-:W-:Y:S02]  /*9060*/  FMUL.FTZ R24, R3, R160 ;  /* 0x000000a003187220 */ /* 0x000fe40000410000 */
[----:B-1----:R-:W-:Y:S01]  /*9070*/  FFMA.FTZ R6, R15, c[0x0][0x2d0], -R172 ;  /* 0x0000b4000f067a23 */ /* 0x002fe200000108ac */
[----:B---3--:R-:W-:Y:S01]  /*9080*/  F2FP.PACK_AB R136, R244, R188 ;  /* 0x000000bcf488723e */ /* 0x008fe200000000ff */
[----:B----4-:R-:W1:Y:S01]  /*9090*/  LDSM.16.MT88.4 R12, [R193] ;  /* 0x00000000c10c783b */ /* 0x010e620000004200 */
[C---:B------:R-:W-:Y:S01]  /*90a0*/  FMUL.FTZ R25, R3.reuse, R161 ;  /* 0x000000a103197220 */ /* 0x040fe20000410000 */
[----:B------:R2:W3:Y:S01]  /*90b0*/  MUFU.EX2 R245, R6 ;  /* 0x0000000600f57308 */ /* 0x0004e20000000800 */
[C---:B------:R-:W-:Y:S02]  /*90c0*/  FMUL.FTZ R32, R3.reuse, R168 ;  /* 0x000000a803207220 */ /* 0x040fe40000410000 */
[C---:B------:R-:W-:Y:S02]  /*90d0*/  FMUL.FTZ R33, R3.reuse, R169 ;  /* 0x000000a903217220 */ /* 0x040fe40000410000 */
[C---:B------:R-:W-:Y:S01]  /*90e0*/  FMUL.FTZ R36, R3.reuse, R36 ;  /* 0x0000002403247220 */ /* 0x040fe20000410000 */
[----:B------:R-:W4:Y:S01]  /*90f0*/  LDL.LU R160, [R1+0xc] ;  /* 0x00000c0001a07983 */ /* 0x000f220000300800 */
        /* <DEDUP_REMOVED lines=9> */
[----:B--2---:R-:W-:Y:S02]  /*9190*/  FMUL.FTZ R6, R132, c[0x0][0x2d0] ;  /* 0x0000b40084067a20 */ /* 0x004fe40000410000 */
[C---:B------:R-:W-:Y:S02]  /*91a0*/  FMUL.FTZ R56, R3.reuse, R56 ;  /* 0x0000003803387220 */ /* 0x040fe40000410000 */
[C---:B------:R-:W-:Y:S01]  /*91b0*/  FMUL.FTZ R57, R3.reuse, R57 ;  /* 0x0000003903397220 */ /* 0x040fe20000410000 */
[----:B------:R-:W-:Y:S01]  /*91c0*/  FSEL R173, R6, RZ, P0 ;  /* 0x000000ff06ad7208 */ /* 0x000fe20000000000 */
[C---:B------:R-:W-:Y:S02]  /*91d0*/  FMUL.FTZ R60, R3.reuse, R60 ;  /* 0x0000003c033c7220 */ /* 0x040fe40000410000 */
[----:B------:R-:W-:Y:S02]  /*91e0*/  FMUL.FTZ R61, R3, R61 ;  /* 0x0000003d033d7220 */ /* 0x000fe40000410000 */
[--C-:B------:R-:W-:Y:S01]  /*91f0*/  FFMA.FTZ R2, R138, c[0x0][0x2d0], -R173.reuse ;  /* 0x0000b4008a027a23 */ /* 0x100fe200000108ad */
[----:B---3--:R-:W-:Y:S01]  /*9200*/  F2FP.PACK_AB R138, R243, R245 ;  /* 0x000000f5f38a723e */ /* 0x008fe200000000ff */
        /* <DEDUP_REMOVED lines=14> */
[--C-:B--2---:R-:W-:Y:S02]  /*92f0*/  FFMA.FTZ R2, R20, c[0x0][0x2d0], -R173.reuse ;  /* 0x0000b40014027a23 */ /* 0x104fe400000108ad */
[----:B------:R-:W2:Y:S01]  /*9300*/  LDSM.16.MT88.4 R20, [R194] ;  /* 0x00000000c214783b */ /* 0x000ea20000004200 */
[C---:B------:R-:W-:Y:S01]  /*9310*/  FMUL.FTZ R89, R3.reuse, R89 ;  /* 0x0000005903597220 */ /* 0x040fe20000410000 */
[----:B------:R-:W3:Y:S01]  /*9320*/  MUFU.EX2 R241, R2 ;  /* 0x0000000200f17308 */ /* 0x000ee20000000800 */
        /* <DEDUP_REMOVED lines=12> */
[----:B---3--:R-:W-:Y:S01]  /*93f0*/  F2FP.PACK_AB R137, R241, R238 ;  /* 0x000000eef189723e */ /* 0x008fe200000000ff */
        /* <DEDUP_REMOVED lines=11> */
[--C-:B---3--:R-:W-:Y:S02]  /*94b0*/  FFMA.FTZ R2, R16, c[0x0][0x2d0], -R173.reuse ;  /* 0x0000b40010027a23 */ /* 0x108fe400000108ad */
[----:B------:R-:W-:Y:S02]  /*94c0*/  FMUL.FTZ R16, R3, R152 ;  /* 0x0000009803107220 */ /* 0x000fe40000410000 */
[----:B------:R3:W1:Y:S02]  /*94d0*/  MUFU.EX2 R247, R2 ;  /* 0x0000000200f77308 */ /* 0x0006640000000800 */
[----:B---3--:R-:W-:Y:S02]  /*94e0*/  FSEL R2, R132, RZ, P0 ;  /* 0x000000ff84027208 */ /* 0x008fe40000000000 */
[----:B-1----:R-:W-:Y:S03]  /*94f0*/  F2FP.PACK_AB R139, R247, R240 ;  /* 0x000000f0f78b723e */ /* 0x002fe600000000ff */
[----:B------:R-:W-:Y:S02]  /*9500*/  FADD.FTZ R0, -R2, R134 ;  /* 0x0000008602007221 */ /* 0x000fe40000010100 */
[--C-:B------:R-:W-:Y:S02]  /*9510*/  FFMA.FTZ R2, R176, c[0x0][0x2d0], -R172.reuse ;  /* 0x0000b400b0027a23 */ /* 0x100fe400000108ac */
[----:B------:R-:W-:Y:S02]  /*9520*/  FMUL.FTZ R0, R0, c[0x0][0x2d0] ;  /* 0x0000b40000007a20 */ /* 0x000fe40000410000 */
[----:B------:R1:W-:Y:S01]  /*9530*/  MUFU.EX2 R237, R2 ;  /* 0x0000000200ed7308 */ /* 0x0003e20000000800 */
[--C-:B------:R-:W-:Y:S09]  /*9540*/  FFMA.FTZ R134, R230, c[0x0][0x2d0], -R172.reuse ;  /* 0x0000b400e6867a23 */ /* 0x100ff200000108ac */
[----:B------:R-:W3:Y:S01]  /*9550*/  MUFU.EX2 R0, R0 ;  /* 0x0000000000007308 */ /* 0x000ee20000000800 */
[--C-:B-1----:R-:W-:Y:S09]  /*9560*/  FFMA.FTZ R2, R177, c[0x0][0x2d0], -R172.reuse ;  /* 0x0000b400b1027a23 */ /* 0x102ff200000108ac */
[----:B------:R-:W-:Y:S01]  /*9570*/  MUFU.EX2 R177, R134 ;  /* 0x0000008600b17308 */ /* 0x000fe20000000800 */
[C---:B---3--:R-:W-:Y:S02]  /*9580*/  FMUL.FTZ R6, R0.reuse, R142 ;  /* 0x0000008e00067220 */ /* 0x048fe40000410000 */
[C---:B------:R-:W-:Y:S07]  /*9590*/  FMUL.FTZ R7, R0.reuse, R143 ;  /* 0x0000008f00077220 */ /* 0x040fee0000410000 */
[----:B------:R-:W1:Y:S01]  /*95a0*/  MUFU.EX2 R236, R2 ;  /* 0x0000000200ec7308 */ /* 0x000e620000000800 */
[----:B------:R-:W3:Y:S01]  /*95b0*/  LDSM.16.MT88.4 R140, [R196] ;  /* 0x00000000c48c783b */ /* 0x000ee20000004200 */
[C---:B-----5:R-:W-:Y:S02]  /*95c0*/  FMUL.FTZ R10, R0.reuse, R146 ;  /* 0x00000092000a7220 */ /* 0x060fe40000410000 */
[C---:B------:R-:W-:Y:S01]  /*95d0*/  FMUL.FTZ R11, R0.reuse, R147 ;  /* 0x00000093000b7220 */ /* 0x040fe20000410000 */
[C---:B------:R-:W-:Y:S04]  /*95e0*/  HMMA.16816.F32 R4, R136.reuse, R12, R4 ;  /* 0x0000000c8804723c */ /* 0x040fe80000001804 */
[----:B------:R-:W5:Y:S01]  /*95f0*/  LDSM.16.MT88.4 R144, [R193+0x2000] ;  /* 0x00200000c190783b */ /* 0x000f620000004200 */
[C---:B------:R-:W-:Y:S02]  /*9600*/  FMUL.FTZ R18, R0.reuse, R154 ;  /* 0x0000009a00127220 */ /* 0x040fe40000410000 */
[C---:B------:R-:W-:Y:S01]  /*9610*/  FMUL.FTZ R19, R0.reuse, R155 ;  /* 0x0000009b00137220 */ /* 0x040fe20000410000 */
[C---:B------:R-:W-:Y:S04]  /*9620*/  HMMA.16816.F32 R8, R136.reuse, R14, R8 ;  /* 0x0000000e8808723c */ /* 0x040fe80000001808 */
[----:B------:R-:W-:Y:S01]  /*9630*/  LDSM.16.MT88.4 R152, [R196+0x1000] ;  /* 0x00100000c498783b */ /* 0x000fe20000004200 */
[C---:B------:R-:W-:Y:S02]  /*9640*/  FMUL.FTZ R12, R3.reuse, R148 ;  /* 0x00000094030c7220 */ /* 0x040fe40000410000 */
[C---:B------:R-:W-:Y:S02]  /*9650*/  FMUL.FTZ R13, R3.reuse, R149 ;  /* 0x00000095030d7220 */ /* 0x040fe40000410000 */
[C---:B------:R-:W-:Y:S03]  /*9660*/  FMUL.FTZ R14, R0.reuse, R150 ;  /* 0x00000096000e7220 */ /* 0x040fe60000410000 */
[C---:B------:R-:W-:Y:S02]  /*9670*/  FMUL.FTZ R15, R0.reuse, R151 ;  /* 0x00000097000f7220 */ /* 0x040fe40000410000 */
[----:B------:R-:W1:Y:S01]  /*9680*/  LDSM.16.MT88.4 R148, [R194+0x2000] ;  /* 0x00200000c294783b */ /* 0x000e620000004200 */
[C---:B------:R-:W-:Y:S02]  /*9690*/  FMUL.FTZ R26, R0.reuse, R162 ;  /* 0x000000a2001a7220 */ /* 0x040fe40000410000 */
[C---:B------:R-:W-:Y:S02]  /*96a0*/  FMUL.FTZ R27, R0.reuse, R163 ;  /* 0x000000a3001b7220 */ /* 0x040fe40000410000 */
[C---:B--2---:R-:W-:Y:S03]  /*96b0*/  HMMA.16816.F32 R12, R136.reuse, R20, R12 ;  /* 0x00000014880c723c */ /* 0x044fe6000000180c */
[C---:B------:R-:W-:Y:S02]  /*96c0*/  FMUL.FTZ R34, R0.reuse, R170 ;  /* 0x000000aa00227220 */ /* 0x040fe40000410000 */
[C---:B------:R-:W-:Y:S02]  /*96d0*/  FMUL.FTZ R35, R0.reuse, R171 ;  /* 0x000000ab00237220 */ /* 0x040fe40000410000 */
[----:B------:R-:W-:Y:S01]  /*96e0*/  LDSM.16.MT88.4 R168, [R196+0x1800] ;  /* 0x00180000c4a8783b */ /* 0x000fe20000004200 */
[C---:B------:R-:W-:Y:S04]  /*96f0*/  HMMA.16816.F32 R16, R136.reuse, R22, R16 ;  /* 0x000000168810723c */ /* 0x040fe80000001810 */
[C---:B------:R-:W-:Y:S02]  /*9700*/  FMUL.FTZ R21, R3.reuse, R157 ;  /* 0x0000009d03157220 */ /* 0x040fe40000410000 */
[----:B------:R-:W-:Y:S02]  /*9710*/  FMUL.FTZ R20, R3, R156 ;  /* 0x0000009c03147220 */ /* 0x000fe40000410000 */
[C---:B------:R-:W-:Y:S04]  /*9720*/  FMUL.FTZ R22, R0.reuse, R158 ;  /* 0x0000009e00167220 */ /* 0x040fe80000410000 */
[C---:B------:R-:W-:Y:S02]  /*9730*/  FMUL.FTZ R23, R0.reuse, R159 ;  /* 0x0000009f00177220 */ /* 0x040fe40000410000 */
[--C-:B------:R-:W-:Y:S02]  /*9740*/  FFMA.FTZ R156, R229, c[0x0][0x2d0], -R172.reuse ;  /* 0x0000b400e59c7a23 */ /* 0x100fe400000108ac */
[C---:B------:R-:W-:Y:S02]  /*9750*/  FMUL.FTZ R38, R0.reuse, R38 ;  /* 0x0000002600267220 */ /* 0x040fe40000410000 */
[----:B------:R2:W-:Y:S01]  /*9760*/  MUFU.EX2 R176, R156 ;  /* 0x0000009c00b07308 */ /* 0x0005e20000000800 */
        /* <DEDUP_REMOVED lines=9> */
[C---:B------:R-:W-:Y:S01]  /*9800*/  FMUL.FTZ R46, R0.reuse, R46 ;  /* 0x0000002e002e7220 */ /* 0x040fe20000410000 */
[----:B--2---:R-:W-:Y:S01]  /*9810*/  LDSM.16.MT88.4 R156, [R194+0x1800] ;  /* 0x00180000c29c783b */ /* 0x004fe20000004200 */
[C---:B------:R-:W-:Y:S02]  /*9820*/  FMUL.FTZ R47, R0.reuse, R47 ;  /* 0x0000002f002f7220 */ /* 0x040fe40000410000 */
[C---:B------:R-:W-:Y:S01]  /*9830*/  FMUL.FTZ R50, R0.reuse, R50 ;  /* 0x0000003200327220 */ /* 0x040fe20000410000 */
[C---:B---3--:R-:W-:Y:S03]  /*9840*/  HMMA.16816.F32 R28, R136.reuse, R140, R28 ;  /* 0x0000008c881c723c */ /* 0x048fe6000000181c */
[----:B------:R-:W-:Y:S02]  /*9850*/  FMUL.FTZ R51, R0, R51 ;  /* 0x0000003300337220 */ /* 0x000fe40000410000 */
[--C-:B------:R-:W-:Y:S02]  /*9860*/  FFMA.FTZ R2, R178, c[0x0][0x2d0], -R173.reuse ;  /* 0x0000b400b2027a23 */ /* 0x100fe400000108ad */
[C---:B------:R-:W-:Y:S01]  /*9870*/  FMUL.FTZ R54, R0.reuse, R54 ;  /* 0x0000003600367220 */ /* 0x040fe20000410000 */
[C---:B------:R-:W-:Y:S01]  /*9880*/  HMMA.16816.F32 R32, R136.reuse, R142, R32 ;  /* 0x0000008e8820723c */ /* 0x040fe20000001820 */
[----:B------:R-:W2:Y:S01]  /*9890*/  LDSM.16.MT88.4 R140, [R197+0x2000] ;  /* 0x00200000c58c783b */ /* 0x000ea20000004200 */
[----:B------:R3:W-:Y:S02]  /*98a0*/  MUFU.EX2 R235, R2 ;  /* 0x0000000200eb7308 */ /* 0x0007e40000000800 */
[C---:B------:R-:W-:Y:S02]  /*98b0*/  FMUL.FTZ R55, R0.reuse, R55 ;  /* 0x0000003700377220 */ /* 0x040fe40000410000 */
[C---:B------:R-:W-:Y:S02]  /*98c0*/  FMUL.FTZ R58, R0.reuse, R58 ;  /* 0x0000003a003a7220 */ /* 0x040fe40000410000 */
[C---:B-----5:R-:W-:Y:S04]  /*98d0*/  HMMA.16816.F32 R36, R136.reuse, R144, R36 ;  /* 0x000000908824723c */ /* 0x060fe80000001824 */
[C---:B------:R-:W-:Y:S02]  /*98e0*/  FMUL.FTZ R59, R0.reuse, R59 ;  /* 0x0000003b003b7220 */ /* 0x040fe40000410000 */
[C---:B------:R-:W-:Y:S02]  /*98f0*/  FMUL.FTZ R62, R0.reuse, R62 ;  /* 0x0000003e003e7220 */ /* 0x040fe40000410000 */
[C---:B------:R-:W-:Y:S01]  /*9900*/  HMMA.16816.F32 R40, R136.reuse, R146, R40 ;  /* 0x000000928828723c */ /* 0x040fe20000001828 */
[----:B------:R-:W5:Y:S03]  /*9910*/  LDSM.16.MT88.4 R144, [R196+0x2000] ;  /* 0x00200000c490783b */ /* 0x000f660000004200 */
[C---:B------:R-:W-:Y:S02]  /*9920*/  FMUL.FTZ R63, R0.reuse, R63 ;  /* 0x0000003f003f7220 */ /* 0x040fe40000410000 */
[C---:B------:R-:W-:Y:S02]  /*9930*/  FMUL.FTZ R66, R0.reuse, R66 ;  /* 0x0000004200427220 */ /* 0x040fe40000410000 */
[C---:B-1----:R-:W-:Y:S04]  /*9940*/  HMMA.16816.F32 R44, R136.reuse, R148, R44 ;  /* 0x00000094882c723c */ /* 0x042fe8000000182c */
[C---:B------:R-:W-:Y:S02]  /*9950*/  FMUL.FTZ R67, R0.reuse, R67 ;  /* 0x0000004300437220 */ /* 0x040fe40000410000 */
[--C-:B---3--:R-:W-:Y:S02]  /*9960*/  FFMA.FTZ R2, R179, c[0x0][0x2d0], -R173.reuse ;  /* 0x0000b400b3027a23 */ /* 0x108fe400000108ad */
[C---:B------:R-:W-:Y:S01]  /*9970*/  HMMA.16816.F32 R48, R136.reuse, R150, R48 ;  /* 0x000000968830723c */ /* 0x040fe20000001830 */
[----:B------:R-:W1:Y:S01]  /*9980*/  LDSM.16.MT88.4 R148, [R193+0x4000] ;  /* 0x00400000c194783b */ /* 0x000e620000004200 */
[----:B------:R3:W1:Y:S02]  /*9990*/  MUFU.EX2 R234, R2 ;  /* 0x0000000200ea7308 */ /* 0x0006640000000800 */
[C---:B------:R-:W-:Y:S02]  /*99a0*/  FMUL.FTZ R70, R0.reuse, R70 ;  /* 0x0000004600467220 */ /* 0x040fe40000410000 */
[C---:B------:R-:W-:Y:S02]  /*99b0*/  FMUL.FTZ R71, R0.reuse, R71 ;  /* 0x0000004700477220 */ /* 0x040fe40000410000 */
[C---:B------:R-:W-:Y:S01]  /*99c0*/  FMUL.FTZ R74, R0.reuse, R74 ;  /* 0x0000004a004a7220 */ /* 0x040fe20000410000 */
[C---:B--2---:R-:W-:Y:S03]  /*99d0*/  HMMA.16816.F32 R52, R136.reuse, R140, R52 ;  /* 0x0000008c8834723c */ /* 0x044fe60000001834 */
[C---:B------:R-:W-:Y:S02]  /*99e0*/  FMUL.FTZ R75, R0.reuse, R75 ;  /* 0x0000004b004b7220 */ /* 0x040fe40000410000 */
[C---:B------:R-:W-:Y:S02]  /*99f0*/  FMUL.FTZ R78, R0.reuse, R78 ;  /* 0x0000004e004e7220 */ /* 0x040fe40000410000 */
[C---:B------:R-:W-:Y:S01]  /*9a00*/  FMUL.FTZ R79, R0.reuse, R79 ;  /* 0x0000004f004f7220 */ /* 0x040fe20000410000 */
[C---:B------:R-:W-:Y:S01]  /*9a10*/  HMMA.16816.F32 R56, R136.reuse, R142, R56 ;  /* 0x0000008e8838723c */ /* 0x040fe20000001838 */
[----:B------:R-:W2:Y:S03]  /*9a20*/  LDSM.16.MT88.4 R140, [R194+0x4000] ;  /* 0x00400000c28c783b */ /* 0x000ea60000004200 */
        /* <DEDUP_REMOVED lines=11> */
[----:B------:R-:W-:Y:S02]  /*9ae0*/  FMUL.FTZ R95, R0, R95 ;  /* 0x0000005f005f7220 */ /* 0x000fe40000410000 */
[C---:B------:R-:W-:Y:S01]  /*9af0*/  HMMA.16816.F32 R72, R136.reuse, R150, R72 ;  /* 0x000000968848723c */ /* 0x040fe20000001848 */
[----:B------:R-:W1:Y:S03]  /*9b00*/  LDSM.16.MT88.4 R148, [R196+0x4000] ;  /* 0x00400000c494783b */ /* 0x000e660000004200 */
[--C-:B---3--:R-:W-:Y:S02]  /*9b10*/  FFMA.FTZ R2, R184, c[0x0][0x2d0], -R172.reuse ;  /* 0x0000b400b8027a23 */ /* 0x108fe400000108ac */
[C---:B------:R-:W-:Y:S02]  /*9b20*/  FMUL.FTZ R98, R0.reuse, R98 ;  /* 0x0000006200627220 */ /* 0x040fe40000410000 */
[C---:B------:R-:W-:Y:S01]  /*9b30*/  FMUL.FTZ R99, R0.reuse, R99 ;  /* 0x0000006300637220 */ /* 0x040fe20000410000 */
[C---:B--2---:R-:W-:Y:S01]  /*9b40*/  HMMA.16816.F32 R76, R136.reuse, R140, R76 ;  /* 0x0000008c884c723c */ /* 0x044fe2000000184c */
[----:B------:R2:W-:Y:S02]  /*9b50*/  MUFU.EX2 R233, R2 ;  /* 0x0000000200e97308 */ /* 0x0005e40000000800 */
[C---:B------:R-:W-:Y:S02]  /*9b60*/  FMUL.FTZ R102, R0.reuse, R102 ;  /* 0x0000006600667220 */ /* 0x040fe40000410000 */
[C---:B------:R-:W-:Y:S02]  /*9b70*/  FMUL.FTZ R103, R0.reuse, R103 ;  /* 0x0000006700677220 */ /* 0x040fe40000410000 */
[C---:B------:R-:W-:Y:S01]  /*9b80*/  FMUL.FTZ R106, R0.reuse, R106 ;  /* 0x0000006a006a7220 */ /* 0x040fe20000410000 */
[C---:B------:R-:W-:Y:S01]  /*9b90*/  HMMA.16816.F32 R80, R136.reuse, R142, R80 ;  /* 0x0000008e8850723c */ /* 0x040fe20000001850 */
[----:B------:R-:W3:Y:S03]  /*9ba0*/  LDSM.16.MT88.4 R140, [R193+0x6000] ;  /* 0x00600000c18c783b */ /* 0x000ee60000004200 */
[C---:B------:R-:W-:Y:S02]  /*9bb0*/  FMUL.FTZ R107, R0.reuse, R107 ;  /* 0x0000006b006b7220 */ /* 0x040fe40000410000 */
[C---:B------:R-:W-:Y:S02]  /*9bc0*/  FMUL.FTZ R110, R0.reuse, R110 ;  /* 0x0000006e006e7220 */ /* 0x040fe40000410000 */
[C---:B-----5:R-:W-:Y:S04]  /*9bd0*/  HMMA.16816.F32 R84, R136.reuse, R144, R84 ;  /* 0x000000908854723c */ /* 0x060fe80000001854 */
[C---:B------:R-:W-:Y:S02]  /*9be0*/  FMUL.FTZ R111, R0.reuse, R111 ;  /* 0x0000006f006f7220 */ /* 0x040fe40000410000 */
[C---:B------:R-:W-:Y:S02]  /*9bf0*/  FMUL.FTZ R114, R0.reuse, R114 ;  /* 0x0000007200727220 */ /* 0x040fe40000410000 */
[C---:B------:R-:W-:Y:S01]  /*9c00*/  HMMA.16816.F32 R88, R136.reuse, R146, R88 ;  /* 0x000000928858723c */ /* 0x040fe20000001858 */
[----:B------:R-:W5:Y:S03]  /*9c10*/  LDSM.16.MT88.4 R144, [R194+0x6000] ;  /* 0x00600000c290783b */ /* 0x000f660000004200 */
[----:B--2---:R-:W-:Y:S02]  /*9c20*/  FFMA.FTZ R2, R185, c[0x0][0x2d0], -R172 ;  /* 0x0000b400b9027a23 */ /* 0x004fe400000108ac */
[C---:B------:R-:W-:Y:S02]  /*9c30*/  FMUL.FTZ R115, R0.reuse, R115 ;  /* 0x0000007300737220 */ /* 0x040fe40000410000 */
[C---:B-1----:R-:W-:Y:S01]  /*9c40*/  HMMA.16816.F32 R92, R136.reuse, R148, R92 ;  /* 0x00000094885c723c */ /* 0x042fe2000000185c */
[----:B------:R1:W2:Y:S03]  /*9c50*/  MUFU.EX2 R231, R2 ;  /* 0x0000000200e77308 */ /* 0x0002a60000000800 */
[C---:B------:R-:W-:Y:S02]  /*9c60*/  FMUL.FTZ R118, R0.reuse, R118 ;  /* 0x0000007600767220 */ /* 0x040fe40000410000 */
[C---:B------:R-:W-:Y:S02]  /*9c70*/  FMUL.FTZ R119, R0.reuse, R119 ;  /* 0x0000007700777220 */ /* 0x040fe40000410000 */
[C---:B------:R-:W-:Y:S01]  /*9c80*/  HMMA.16816.F32 R96, R136.reuse, R150, R96 ;  /* 0x000000968860723c */ /* 0x040fe20000001860 */
[----:B------:R-:W2:Y:S03]  /*9c90*/  LDSM.16.MT88.4 R148, [R197+0x6000] ;  /* 0x00600000c594783b */ /* 0x000ea60000004200 */
[C---:B------:R-:W-:Y:S02]  /*9ca0*/  FMUL.FTZ R122, R0.reuse, R122 ;  /* 0x0000007a007a7220 */ /* 0x040fe40000410000 */
[C---:B------:R-:W-:Y:S02]  /*9cb0*/  FMUL.FTZ R123, R0.reuse, R123 ;  /* 0x0000007b007b7220 */ /* 0x040fe40000410000 */
[C---:B------:R-:W-:Y:S01]  /*9cc0*/  FMUL.FTZ R126, R0.reuse, R126 ;  /* 0x0000007e007e7220 */ /* 0x040fe20000410000 */
[C---:B---3--:R-:W-:Y:S03]  /*9cd0*/  HMMA.16816.F32 R100, R136.reuse, R140, R100 ;  /* 0x0000008c8864723c */ /* 0x048fe60000001864 */
[C---:B------:R-:W-:Y:S02]  /*9ce0*/  FMUL.FTZ R127, R0.reuse, R127 ;  /* 0x0000007f007f7220 */ /* 0x040fe40000410000 */
[C---:B------:R-:W-:Y:S02]  /*9cf0*/  FMUL.FTZ R130, R0.reuse, R130 ;  /* 0x0000008200827220 */ /* 0x040fe40000410000 */
[----:B------:R-:W-:Y:S01]  /*9d00*/  FMUL.FTZ R131, R0, R131 ;  /* 0x0000008300837220 */ /* 0x000fe20000410000 */
[C---:B------:R-:W-:Y:S01]  /*9d10*/  HMMA.16816.F32 R104, R136.reuse, R142, R104 ;  /* 0x0000008e8868723c */ /* 0x040fe20000001868 */
[----:B------:R-:W3:Y:S03]  /*9d20*/  LDSM.16.MT88.4 R140, [R196+0x6000] ;  /* 0x00600000c48c783b */ /* 0x000ee60000004200 */
[--C-:B-1----:R-:W-:Y:S02]  /*9d30*/  FFMA.FTZ R2, R186, c[0x0][0x2d0], -R173.reuse ;  /* 0x0000b400ba027a23 */ /* 0x102fe400000108ad */
[----:B------:R-:W-:Y:S02]  /*9d40*/  FFMA.FTZ R164, R3, R175, R188 ;  /* 0x000000af03a47223 */ /* 0x000fe400000100bc */
[C---:B-----5:R-:W-:Y:S01]  /*9d50*/  HMMA.16816.F32 R108, R136.reuse, R144, R108 ;  /* 0x00000090886c723c */ /* 0x060fe2000000186c */
[----:B------:R1:W-:Y:S07]  /*9d60*/  MUFU.EX2 R227, R2 ;  /* 0x0000000200e37308 */ /* 0x0003ee0000000800 */
[C---:B------:R-:W-:Y:S01]  /*9d70*/  HMMA.16816.F32 R112, R136.reuse, R146, R112 ;  /* 0x000000928870723c */ /* 0x040fe20000001870 */
[----:B------:R-:W5:Y:S07]  /*9d80*/  LDSM.16.MT88.4 R144, [R193+0x800] ;  /* 0x00080000c190783b */ /* 0x000f6e0000004200 */
[C---:B--2---:R-:W-:Y:S08]  /*9d90*/  HMMA.16816.F32 R116, R136.reuse, R148, R116 ;  /* 0x000000948874723c */ /* 0x044ff00000001874 */
[C---:B------:R-:W-:Y:S01]  /*9da0*/  HMMA.16816.F32 R120, R136.reuse, R150, R120 ;  /* 0x000000968878723c */ /* 0x040fe20000001878 */
[----:B------:R-:W2:Y:S03]  /*9db0*/  LDSM.16.MT88.4 R148, [R194+0x800] ;  /* 0x00080000c294783b */ /* 0x000ea60000004200 */
[--C-:B-1----:R-:W-:Y:S04]  /*9dc0*/  FFMA.FTZ R2, R187, c[0x0][0x2d0], -R173.reuse ;  /* 0x0000b400bb027a23 */ /* 0x102fe800000108ad */
[----:B------:R-:W1:Y:S01]  /*9dd0*/  MUFU.EX2 R187, R2 ;  /* 0x0000000200bb7308 */ /* 0x000e620000000800 */
[C---:B---3--:R-:W-:Y:S08]  /*9de0*/  HMMA.16816.F32 R124, R136.reuse, R140, R124 ;  /* 0x0000008c887c723c */ /* 0x048ff0000000187c */
[----:B------:R-:W-:Y:S01]  /*9df0*/  HMMA.16816.F32 R128, R136, R142, R128 ;  /* 0x0000008e8880723c */ /* 0x000fe20000001880 */
[----:B------:R-:W3:Y:S06]  /*9e00*/  LDSM.16.MT88.4 R140, [R197+0x800] ;  /* 0x00080000c58c783b */ /* 0x000eec0000004200 */
[----:B------:R-:W-:Y:S02]  /*9e10*/  F2FP.PACK_AB R136, R236, R237 ;  /* 0x000000edec88723e */ /* 0x000fe400000000ff */
[----:B------:R-:W-:Y:S03]  /*9e20*/  F2FP.PACK_AB R137, R234, R235 ;  /* 0x000000ebea89723e */ /* 0x000fe600000000ff */
[----:B------:R-:W-:Y:S02]  /*9e30*/  F2FP.PACK_AB R138, R231, R233 ;  /* 0x000000e9e78a723e */ /* 0x000fe400000000ff */
[----:B-1----:R-:W-:Y:S01]  /*9e40*/  F2FP.PACK_AB R139, R187, R227 ;  /* 0x000000e3bb8b723e */ /* 0x002fe200000000ff */
[--C-:B------:R-:W-:Y:S04]  /*9e50*/  FFMA.FTZ R2, R190, c[0x0][0x2d0], -R172.reuse ;  /* 0x0000b400be027a23 */ /* 0x100fe800000108ac */
[----:B------:R1:W-:Y:S02]  /*9e60*/  MUFU.EX2 R186, R2 ;  /* 0x0000000200ba7308 */ /* 0x0003e40000000800 */
[C---:B-----5:R-:W-:Y:S08]  /*9e70*/  HMMA.16816.F32 R4, R136.reuse, R144, R4 ;  /* 0x000000908804723c */ /* 0x060ff00000001804 */
[C---:B------:R-:W-:Y:S01]  /*9e80*/  HMMA.16816.F32 R8, R136.reuse, R146, R8 ;  /* 0x000000928808723c */ /* 0x040fe20000001808 */
[----:B------:R-:W5:Y:S07]  /*9e90*/  LDSM.16.MT88.4 R144, [R196+0x800] ;  /* 0x00080000c490783b */ /* 0x000f6e0000004200 */
[C---:B--2---:R-:W-:Y:S04]  /*9ea0*/  HMMA.16816.F32 R12, R136.reuse, R148, R12 ;  /* 0x00000094880c723c */ /* 0x044fe8000000180c */
[--C-:B-1----:R-:W-:Y:S04]  /*9eb0*/  FFMA.FTZ R2, R191, c[0x0][0x2d0], -R172.reuse ;  /* 0x0000b400bf027a23 */ /* 0x102fe800000108ac */
[C---:B------:R-:W-:Y:S01]  /*9ec0*/  HMMA.16816.F32 R16, R136.reuse, R150, R16 ;  /* 0x000000968810723c */ /* 0x040fe20000001810 */
[----:B------:R-:W1:Y:S01]  /*9ed0*/  LDSM.16.MT88.4 R148, [R193+0x2800] ;  /* 0x00280000c194783b */ /* 0x000e620000004200 */
[----:B------:R2:W1:Y:S06]  /*9ee0*/  MUFU.EX2 R185, R2 ;  /* 0x0000000200b97308 */ /* 0x00046c0000000800 */
[C---:B---3--:R-:W-:Y:S08]  /*9ef0*/  HMMA.16816.F32 R20, R136.reuse, R140, R20 ;  /* 0x0000008c8814723c */ /* 0x048ff00000001814 */
[C---:B------:R-:W-:Y:S01]  /*9f00*/  HMMA.16816.F32 R24, R136.reuse, R142, R24 ;  /* 0x0000008e8818723c */ /* 0x040fe20000001818 */
[----:B------:R-:W3:Y:S07]  /*9f10*/  LDSM.16.MT88.4 R140, [R194+0x2800] ;  /* 0x00280000c28c783b */ /* 0x000eee0000004200 */
[C---:B-----5:R-:W-:Y:S04]  /*9f20*/  HMMA.16816.F32 R28, R136.reuse, R144, R28 ;  /* 0x00000090881c723c */ /* 0x060fe8000000181c */
[--C-:B--2---:R-:W-:Y:S04]  /*9f30*/  FFMA.FTZ R2, R223, c[0x0][0x2d0], -R173.reuse ;  /* 0x0000b400df027a23 */ /* 0x104fe800000108ad */
[----:B------:R2:W-:Y:S01]  /*9f40*/  MUFU.EX2 R183, R2 ;  /* 0x0000000200b77308 */ /* 0x0005e20000000800 */
[C---:B------:R-:W-:Y:S01]  /*9f50*/  HMMA.16816.F32 R32, R136.reuse, R146, R32 ;  /* 0x000000928820723c */ /* 0x040fe20000001820 */
[----:B------:R-:W5:Y:S07]  /*9f60*/  LDSM.16.MT88.4 R144, [R197+0x2800] ;  /* 0x00280000c590783b */ /* 0x000f6e0000004200 */
[C---:B-1----:R-:W-:Y:S08]  /*9f70*/  HMMA.16816.F32 R36, R136.reuse, R148, R36 ;  /* 0x000000948824723c */ /* 0x042ff00000001824 */
[C---:B------:R-:W-:Y:S01]  /*9f80*/  HMMA.16816.F32 R40, R136.reuse, R150, R40 ;  /* 0x000000968828723c */ /* 0x040fe20000001828 */
[----:B------:R-:W1:Y:S03]  /*9f90*/  LDSM.16.MT88.4 R148, [R196+0x2800] ;  /* 0x00280000c494783b */ /* 0x000e660000004200 */
[--C-:B--2---:R-:W-:Y:S04]  /*9fa0*/  FFMA.FTZ R2, R222, c[0x0][0x2d0], -R173.reuse ;  /* 0x0000b400de027a23 */ /* 0x104fe800000108ad */
[C---:B---3--:R-:W-:Y:S01]  /*9fb0*/  HMMA.16816.F32 R44, R136.reuse, R140, R44 ;  /* 0x0000008c882c723c */ /* 0x048fe2000000182c */
[----:B------:R2:W3:Y:S07]  /*9fc0*/  MUFU.EX2 R184, R2 ;  /* 0x0000000200b87308 */ /* 0x0004ee0000000800 */
[C---:B------:R-:W-:Y:S01]  /*9fd0*/  HMMA.16816.F32 R48, R136.reuse, R142, R48 ;  /* 0x0000008e8830723c */ /* 0x040fe20000001830 */
[----:B------:R-:W3:Y:S07]  /*9fe0*/  LDSM.16.MT88.4 R140, [R193+0x4800] ;  /* 0x00480000c18c783b */ /* 0x000eee0000004200 */
[C---:B-----5:R-:W-:Y:S08]  /*9ff0*/  HMMA.16816.F32 R52, R136.reuse, R144, R52 ;  /* 0x000000908834723c */ /* 0x060ff00000001834 */
[C---:B------:R-:W-:Y:S01]  /*a000*/  HMMA.16816.F32 R56, R136.reuse, R146, R56 ;  /* 0x000000928838723c */ /* 0x040fe20000001838 */
[----:B------:R-:W5:Y:S03]  /*a010*/  LDSM.16.MT88.4 R144, [R194+0x4800] ;  /* 0x00480000c290783b */ /* 0x000f660000004200 */
[--C-:B--2---:R-:W-:Y:S04]  /*a020*/  FFMA.FTZ R2, R225, c[0x0][0x2d0], -R172.reuse ;  /* 0x0000b400e1027a23 */ /* 0x104fe800000108ac */
[C---:B-1----:R-:W-:Y:S01]  /*a030*/  HMMA.16816.F32 R60, R136.reuse, R148, R60 ;  /* 0x00000094883c723c */ /* 0x042fe2000000183c */
[----:B------:R1:W-:Y:S07]  /*a040*/  MUFU.EX2 R182, R2 ;  /* 0x0000000200b67308 */ /* 0x0003ee0000000800 */
[C---:B------:R-:W-:Y:S01]  /*a050*/  HMMA.16816.F32 R64, R136.reuse, R150, R64 ;  /* 0x000000968840723c */ /* 0x040fe20000001840 */
[----:B------:R-:W2:Y:S07]  /*a060*/  LDSM.16.MT88.4 R148, [R197+0x4800] ;  /* 0x00480000c594783b */ /* 0x000eae0000004200 */
[C---:B---3--:R-:W-:Y:S08]  /*a070*/  HMMA.16816.F32 R68, R136.reuse, R140, R68 ;  /* 0x0000008c8844723c */ /* 0x048ff00000001844 */
[C---:B------:R-:W-:Y:S01]  /*a080*/  HMMA.16816.F32 R72, R136.reuse, R142, R72 ;  /* 0x0000008e8848723c */ /* 0x040fe20000001848 */
[----:B------:R-:W3:Y:S03]  /*a090*/  LDSM.16.MT88.4 R140, [R196+0x4800] ;  /* 0x00480000c48c783b */ /* 0x000ee60000004200 */
[--C-:B-1----:R-:W-:Y:S04]  /*a0a0*/  FFMA.FTZ R2, R226, c[0x0][0x2d0], -R172.reuse ;  /* 0x0000b400e2027a23 */ /* 0x102fe800000108ac */
[----:B------:R1:W1:Y:S01]  /*a0b0*/  MUFU.EX2 R181, R2 ;  /* 0x0000000200b57308 */ /* 0x0002620000000800 */
[C---:B-----5:R-:W-:Y:S08]  /*a0c0*/  HMMA.16816.F32 R76, R136.reuse, R144, R76 ;  /* 0x00000090884c723c */ /* 0x060ff0000000184c */
[C---:B------:R-:W-:Y:S01]  /*a0d0*/  HMMA.16816.F32 R80, R136.reuse, R146, R80 ;  /* 0x000000928850723c */ /* 0x040fe20000001850 */
[----:B------:R-:W5:Y:S07]  /*a0e0*/  LDSM.16.MT88.4 R144, [R193+0x6800] ;  /* 0x00680000c190783b */ /* 0x000f6e0000004200 */
[C---:B--2---:R-:W-:Y:S04]  /*a0f0*/  HMMA.16816.F32 R84, R136.reuse, R148, R84 ;  /* 0x000000948854723c */ /* 0x044fe80000001854 */
[--C-:B-1----:R-:W-:Y:S04]  /*a100*/  FFMA.FTZ R2, R189, c[0x0][0x2d0], -R173.reuse ;  /* 0x0000b400bd027a23 */ /* 0x102fe800000108ad */
[C---:B------:R-:W-:Y:S01]  /*a110*/  HMMA.16816.F32 R88, R136.reuse, R150, R88 ;  /* 0x000000968858723c */ /* 0x040fe20000001858 */
[----:B------:R-:W1:Y:S01]  /*a120*/  LDSM.16.MT88.4 R148, [R194+0x6800] ;  /* 0x00680000c294783b */ /* 0x000e620000004200 */
[----:B------:R2:W-:Y:S06]  /*a130*/  MUFU.EX2 R180, R2 ;  /* 0x0000000200b47308 */ /* 0x0005ec0000000800 */
[C---:B---3--:R-:W-:Y:S08]  /*a140*/  HMMA.16816.F32 R92, R136.reuse, R140, R92 ;  /* 0x0000008c885c723c */ /* 0x048ff0000000185c */
[C---:B------:R-:W-:Y:S01]  /*a150*/  HMMA.16816.F32 R96, R136.reuse, R142, R96 ;  /* 0x0000008e8860723c */ /* 0x040fe20000001860 */
[----:B------:R-:W3:Y:S07]  /*a160*/  LDSM.16.MT88.4 R140, [R197+0x6800] ;  /* 0x00680000c58c783b */ /* 0x000eee0000004200 */
[C---:B-----5:R-:W-:Y:S04]  /*a170*/  HMMA.16816.F32 R100, R136.reuse, R144, R100 ;  /* 0x000000908864723c */ /* 0x060fe80000001864 */
[--C-:B--2---:R-:W-:Y:S04]  /*a180*/  FFMA.FTZ R2, R221, c[0x0][0x2d0], -R173.reuse ;  /* 0x0000b400dd027a23 */ /* 0x104fe800000108ad */
[----:B------:R2:W5:Y:S01]  /*a190*/  MUFU.EX2 R179, R2 ;  /* 0x0000000200b37308 */ /* 0x0005620000000800 */
[C---:B------:R-:W-:Y:S01]  /*a1a0*/  HMMA.16816.F32 R104, R136.reuse, R146, R104 ;  /* 0x000000928868723c */ /* 0x040fe20000001868 */
[----:B------:R-:W4:Y:S07]  /*a1b0*/  LDSM.16.MT88.4 R144, [R196+0x6800] ;  /* 0x00680000c490783b */ /* 0x000f2e0000004200 */
[C---:B-1----:R-:W-:Y:S08]  /*a1c0*/  HMMA.16816.F32 R108, R136.reuse, R148, R108 ;  /* 0x00000094886c723c */ /* 0x042ff0000000186c */
[C---:B------:R-:W-:Y:S01]  /*a1d0*/  HMMA.16816.F32 R112, R136.reuse, R150, R112 ;  /* 0x000000968870723c */ /* 0x040fe20000001870 */
[----:B------:R-:W-:Y:S03]  /*a1e0*/  LDSM.16.MT88.4 R148, [R194+0x1000] ;  /* 0x00100000c294783b */ /* 0x000fe60000004200 */
[--C-:B--2---:R-:W-:Y:S04]  /*a1f0*/  FFMA.FTZ R2, R232, c[0x0][0x2d0], -R172.reuse ;  /* 0x0000b400e8027a23 */ /* 0x104fe800000108ac */
[C---:B---3--:R-:W-:Y:S01]  /*a200*/  HMMA.16816.F32 R116, R136.reuse, R140, R116 ;  /* 0x0000008c8874723c */ /* 0x048fe20000001874 */
[----:B------:R1:W2:Y:S03]  /*a210*/  MUFU.EX2 R178, R2 ;  /* 0x0000000200b27308 */ /* 0x0002a60000000800 */
[----:B------:R-:W-:Y:S04]  /*a220*/  FFMA.FTZ R172, R228, c[0x0][0x2d0], -R172 ;  /* 0x0000b400e4ac7a23 */ /* 0x000fe800000108ac */
[C---:B------:R-:W-:Y:S01]  /*a230*/  HMMA.16816.F32 R120, R136.reuse, R142, R120 ;  /* 0x0000008e8878723c */ /* 0x040fe20000001878 */
[----:B------:R-:W3:Y:S02]  /*a240*/  LDSM.16.MT88.4 R140, [R193+0x1000] ;  /* 0x00100000c18c783b */ /* 0x000ee40000004200 */
[----:B------:R-:W-:Y:S05]  /*a250*/  MUFU.EX2 R174, R172 ;  /* 0x000000ac00ae7308 */ /* 0x000fea0000000800 */
[C---:B----4-:R-:W-:Y:S08]  /*a260*/  HMMA.16816.F32 R124, R136.reuse, R144, R124 ;  /* 0x00000090887c723c */ /* 0x050ff0000000187c */
[----:B------:R-:W-:Y:S01]  /*a270*/  HMMA.16816.F32 R128, R136, R146, R128 ;  /* 0x000000928880723c */ /* 0x000fe20000001880 */
[----:B------:R-:W4:Y:S03]  /*a280*/  LDSM.16.MT88.4 R144, [R197+0x1000] ;  /* 0x00100000c590783b */ /* 0x000f260000004200 */
[--C-:B-1----:R-:W-:Y:S03]  /*a290*/  FFMA.FTZ R2, R239, c[0x0][0x2d0], -R173.reuse ;  /* 0x0000b400ef027a23 */ /* 0x102fe600000108ad */
[----:B------:R-:W-:Y:S01]  /*a2a0*/  F2FP.PACK_AB R136, R185, R186 ;  /* 0x000000bab988723e */ /* 0x000fe200000000ff */
[----:B------:R1:W-:Y:S01]  /*a2b0*/  MUFU.EX2 R3, R2 ;  /* 0x0000000200037308 */ /* 0x0003e20000000800 */
[----:B------:R-:W-:Y:S03]  /*a2c0*/  F2FP.PACK_AB R137, R184, R183 ;  /* 0x000000b7b889723e */ /* 0x000fe600000000ff */
[----:B------:R-:W-:Y:S02]  /*a2d0*/  F2FP.PACK_AB R138, R181, R182 ;  /* 0x000000b6b58a723e */ /* 0x000fe400000000ff */
[----:B-----5:R-:W-:Y:S07]  /*a2e0*/  F2FP.PACK_AB R139, R179, R180 ;  /* 0x000000b4b38b723e */ /* 0x020fee00000000ff */
[C---:B---3--:R-:W-:Y:S08]  /*a2f0*/  HMMA.16816.F32 R4, R136.reuse, R140, R4 ;  /* 0x0000008c8804723c */ /* 0x048ff00000001804 */
[C---:B------:R-:W-:Y:S01]  /*a300*/  HMMA.16816.F32 R8, R136.reuse, R142, R8 ;  /* 0x0000008e8808723c */ /* 0x040fe20000001808 */
[----:B------:R-:W3:Y:S03]  /*a310*/  LDSM.16.MT88.4 R140, [R193+0x3000] ;  /* 0x00300000c18c783b */ /* 0x000ee60000004200 */
[--C-:B-1----:R-:W-:Y:S04]  /*a320*/  FFMA.FTZ R2, R242, c[0x0][0x2d0], -R173.reuse ;  /* 0x0000b400f2027a23 */ /* 0x102fe800000108ad */
[C---:B------:R-:W-:Y:S01]  /*a330*/  HMMA.16816.F32 R12, R136.reuse, R148, R12 ;  /* 0x00000094880c723c */ /* 0x040fe2000000180c */
[----:B------:R1:W5:Y:S07]  /*a340*/  MUFU.EX2 R175, R2 ;  /* 0x0000000200af7308 */ /* 0x00036e0000000800 */
[C---:B------:R-:W-:Y:S01]  /*a350*/  HMMA.16816.F32 R16, R136.reuse, R150, R16 ;  /* 0x000000968810723c */ /* 0x040fe20000001810 */
[----:B------:R-:W2:Y:S07]  /*a360*/  LDSM.16.MT88.4 R148, [R194+0x3000] ;  /* 0x00300000c294783b */ /* 0x000eae0000004200 */
[C---:B----4-:R-:W-:Y:S08]  /*a370*/  HMMA.16816.F32 R20, R136.reuse, R144, R20 ;  /* 0x000000908814723c */ /* 0x050ff00000001814 */
[C---:B------:R-:W-:Y:S01]  /*a380*/  HMMA.16816.F32 R24, R136.reuse, R146, R24 ;  /* 0x000000928818723c */ /* 0x040fe20000001818 */
[----:B------:R-:W4:Y:S03]  /*a390*/  LDSM.16.MT88.4 R144, [R197+0x3000] ;  /* 0x00300000c590783b */ /* 0x000f260000004200 */
[--C-:B-1----:R-:W-:Y:S02]  /*a3a0*/  FFMA.FTZ R2, R246, c[0x0][0x2d0], -R173.reuse ;  /* 0x0000b400f6027a23 */ /* 0x102fe400000108ad */
[----:B------:R-:W-:Y:S02]  /*a3b0*/  FFMA.FTZ R173, R135, c[0x0][0x2d0], -R173 ;  /* 0x0000b40087ad7a23 */ /* 0x000fe400000108ad */
[C---:B------:R-:W-:Y:S01]  /*a3c0*/  HMMA.16816.F32 R28, R136.reuse, R152, R28 ;  /* 0x00000098881c723c */ /* 0x040fe2000000181c */
[----:B------:R1:W-:Y:S07]  /*a3d0*/  MUFU.EX2 R172, R2 ;  /* 0x0000000200ac7308 */ /* 0x0003ee0000000800 */
[C---:B------:R-:W-:Y:S01]  /*a3e0*/  HMMA.16816.F32 R32, R136.reuse, R154, R32 ;  /* 0x0000009a8820723c */ /* 0x040fe20000001820 */
[----:B------:R-:W5:Y:S02]  /*a3f0*/  LDSM.16.MT88.4 R152, [R196+0x3000] ;  /* 0x00300000c498783b */ /* 0x000f640000004200 */
[----:B------:R4:W4:Y:S05]  /*a400*/  MUFU.EX2 R134, R173 ;  /* 0x000000ad00867308 */ /* 0x00092a0000000800 */
[C---:B---3--:R-:W-:Y:S08]  /*a410*/  HMMA.16816.F32 R36, R136.reuse, R140, R36 ;  /* 0x0000008c8824723c */ /* 0x048ff00000001824 */
[C---:B------:R-:W-:Y:S01]  /*a420*/  HMMA.16816.F32 R40, R136.reuse, R142, R40 ;  /* 0x0000008e8828723c */ /* 0x040fe20000001828 */
[----:B------:R-:W3:Y:S03]  /*a430*/  LDSM.16.MT88.4 R140, [R193+0x5000] ;  /* 0x00500000c18c783b */ /* 0x000ee60000004200 */
[----:B-1----:R-:W-:Y:S02]  /*a440*/  FFMA.FTZ R2, R0, R160, R238 ;  /* 0x000000a000027223 */ /* 0x002fe400000100ee */
[----:B------:R-:W-:Y:S02]  /*a450*/  FADD.FTZ R0, R244, R164 ;  /* 0x000000a4f4007221 */ /* 0x000fe40000010000 */
[C---:B--2---:R-:W-:Y:S01]  /*a460*/  HMMA.16816.F32 R44, R136.reuse, R148, R44 ;  /* 0x00000094882c723c */ /* 0x044fe2000000182c */
[----:B------:R-:W-:Y:S03]  /*a470*/  LDSM.16.MT88.4 R160, [R197+0x1800] ;  /* 0x00180000c5a0783b */ /* 0x000fe60000004200 */
[----:B------:R-:W-:Y:S02]  /*a480*/  FADD.FTZ R2, R241, R2 ;  /* 0x00000002f1027221 */ /* 0x000fe40000010000 */
[----:B------:R-:W-:Y:S02]  /*a490*/  FADD.FTZ R0, R245, R0 ;  /* 0x00000000f5007221 */ /* 0x000fe40000010000 */
[C---:B------:R-:W-:Y:S01]  /*a4a0*/  HMMA.16816.F32 R48, R136.reuse, R150, R48 ;  /* 0x000000968830723c */ /* 0x040fe20000001830 */
[----:B----4-:R-:W2:Y:S03]  /*a4b0*/  LDL R173, [R1+0x14] ;  /* 0x0000140001ad7983 */ /* 0x010ea60000100800 */
[----:B------:R-:W-:Y:S01]  /*a4c0*/  FADD.FTZ R135, R240, R2 ;  /* 0x00000002f0877221 */ /* 0x000fe20000010000 */
[----:B------:R-:W1:Y:S01]  /*a4d0*/  LDSM.16.MT88.4 R148, [R194+0x5000] ;  /* 0x00500000c294783b */ /* 0x000e620000004200 */
        /* <DEDUP_REMOVED lines=8> */
[C---:B-----5:R-:W-:Y:S04]  /*a560*/  HMMA.16816.F32 R60, R136.reuse, R152, R60 ;  /* 0x00000098883c723c */ /* 0x060fe8000000183c */
        /* <DEDUP_REMOVED lines=10> */
[----:B------:R-:W3:Y:S03]  /*a610*/  LDSM.16.MT88.4 R140, [R193+0x7000] ;  /* 0x00700000c18c783b */ /* 0x000ee60000004200 */
        /* <DEDUP_REMOVED lines=9> */
[C---:B----4-:R-:W-:Y:S04]  /*a6b0*/  HMMA.16816.F32 R84, R136.reuse, R144, R84 ;  /* 0x000000908854723c */ /* 0x050fe80000001854 */
[----:B------:R-:W-:Y:S02]  /*a6c0*/  FADD.FTZ R2, R178, R2 ;  /* 0x00000002b2027221 */ /* 0x000fe40000010000 */
[----:B------:R-:W-:Y:S02]  /*a6d0*/  FADD.FTZ R0, R179, R0 ;  /* 0x00000000b3007221 */ /* 0x000fe40000010000 */
[C---:B------:R-:W-:Y:S01]  /*a6e0*/  HMMA.16816.F32 R88, R136.reuse, R146, R88 ;  /* 0x000000928858723c */ /* 0x040fe20000001858 */
[----:B------:R-:W4:Y:S07]  /*a6f0*/  LDSM.16.MT88.4 R144, [R197+0x7000] ;  /* 0x00700000c590783b */ /* 0x000f2e0000004200 */
[C---:B-----5:R-:W-:Y:S08]  /*a700*/  HMMA.16816.F32 R92, R136.reuse, R152, R92 ;  /* 0x00000098885c723c */ /* 0x060ff0000000185c */
[C---:B------:R-:W-:Y:S01]  /*a710*/  HMMA.16816.F32 R96, R136.reuse, R154, R96 ;  /* 0x0000009a8860723c */ /* 0x040fe20000001860 */
[----:B------:R-:W5:Y:S07]  /*a720*/  LDSM.16.MT88.4 R152, [R196+0x7000] ;  /* 0x00700000c498783b */ /* 0x000f6e0000004200 */
[C---:B---3--:R-:W-:Y:S08]  /*a730*/  HMMA.16816.F32 R100, R136.reuse, R140, R100 ;  /* 0x0000008c8864723c */ /* 0x048ff00000001864 */
[C---:B------:R-:W-:Y:S08]  /*a740*/  HMMA.16816.F32 R104, R136.reuse, R142, R104 ;  /* 0x0000008e8868723c */ /* 0x040ff00000001868 */
[C---:B-1----:R-:W-:Y:S08]  /*a750*/  HMMA.16816.F32 R108, R136.reuse, R148, R108 ;  /* 0x00000094886c723c */ /* 0x042ff0000000186c */
[C---:B------:R-:W-:Y:S01]  /*a760*/  HMMA.16816.F32 R112, R136.reuse, R150, R112 ;  /* 0x000000968870723c */ /* 0x040fe20000001870 */
[----:B------:R-:W1:Y:S07]  /*a770*/  LDSM.16.MT88.4 R148, [R193+0x1800] ;  /* 0x00180000c194783b */ /* 0x000e6e0000004200 */
[C---:B----4-:R-:W-:Y:S08]  /*a780*/  HMMA.16816.F32 R116, R136.reuse, R144, R116 ;  /* 0x000000908874723c */ /* 0x050ff00000001874 */
[C---:B------:R-:W-:Y:S08]  /*a790*/  HMMA.16816.F32 R120, R136.reuse, R146, R120 ;  /* 0x000000928878723c */ /* 0x040ff00000001878 */
[C---:B-----5:R-:W-:Y:S08]  /*a7a0*/  HMMA.16816.F32 R124, R136.reuse, R152, R124 ;  /* 0x00000098887c723c */ /* 0x060ff0000000187c */
        /* <DEDUP_REMOVED lines=9> */
[C---:B-1----:R-:W-:Y:S01]  /*a840*/  HMMA.16816.F32 R140, R136.reuse, R148, R4 ;  /* 0x00000094888c723c */ /* 0x042fe20000001804 */
[----:B------:R-:W1:Y:S02]  /*a850*/  LDSM.16.MT88.4 R4, [R193+0x3800] ;  /* 0x00380000c104783b */ /* 0x000e640000004200 */
[----:B------:R-:W-:Y:S02]  /*a860*/  FADD.FTZ R2, R174, R2 ;  /* 0x00000002ae027221 */ /* 0x000fe40000010000 */
[----:B------:R-:W-:Y:S01]  /*a870*/  FADD.FTZ R0, R172, R3 ;  /* 0x00000003ac007221 */ /* 0x000fe20000010000 */
[----:B------:R-:W-:Y:S02]  /*a880*/  MOV R3, R133 ;  /* 0x0000008500037202 */ /* 0x000fe40000000f00 */
[C---:B------:R-:W-:Y:S01]  /*a890*/  HMMA.16816.F32 R144, R136.reuse, R150, R8 ;  /* 0x000000968890723c */ /* 0x040fe20000001808 */
[----:B------:R-:W3:Y:S03]  /*a8a0*/  LDSM.16.MT88.4 R8, [R194+0x3800] ;  /* 0x00380000c208783b */ /* 0x000ee60000004200 */
[----:B------:R-:W-:Y:S01]  /*a8b0*/  FADD.FTZ R0, R134, R0 ;  /* 0x0000000086007221 */ /* 0x000fe20000010000 */
[----:B------:R-:W-:Y:S03]  /*a8c0*/  MOV R134, R132 ;  /* 0x0000008400867202 */ /* 0x000fe60000000f00 */
[C---:B------:R-:W-:Y:S01]  /*a8d0*/  HMMA.16816.F32 R148, R136.reuse, R156, R12 ;  /* 0x0000009c8894723c */ /* 0x040fe2000000180c */
[----:B------:R-:W4:Y:S07]  /*a8e0*/  LDSM.16.MT88.4 R12, [R197+0x3800] ;  /* 0x00380000c50c783b */ /* 0x000f2e0000004200 */
[C---:B------:R-:W-:Y:S01]  /*a8f0*/  HMMA.16816.F32 R152, R136.reuse, R158, R16 ;  /* 0x0000009e8898723c */ /* 0x040fe20000001810 */
[----:B------:R-:W5:Y:S07]  /*a900*/  LDSM.16.MT88.4 R16, [R196+0x3800] ;  /* 0x00380000c410783b */ /* 0x000f6e0000004200 */
[C---:B------:R-:W-:Y:S01]  /*a910*/  HMMA.16816.F32 R156, R136.reuse, R160, R20 ;  /* 0x000000a0889c723c */ /* 0x040fe20000001814 */
[----:B------:R-:W2:Y:S07]  /*a920*/  LDSM.16.MT88.4 R20, [R193+0x5800] ;  /* 0x00580000c114783b */ /* 0x000eae0000004200 */
[C---:B------:R-:W-:Y:S01]  /*a930*/  HMMA.16816.F32 R160, R136.reuse, R162, R24 ;  /* 0x000000a288a0723c */ /* 0x040fe20000001818 */
[----:B------:R-:W-:Y:S07]  /*a940*/  LDSM.16.MT88.4 R24, [R193+0x7800] ;  /* 0x00780000c118783b */ /* 0x000fee0000004200 */
[C---:B------:R-:W-:Y:S01]  /*a950*/  HMMA.16816.F32 R164, R136.reuse, R168, R28 ;  /* 0x000000a888a4723c */ /* 0x040fe2000000181c */
[----:B------:R-:W-:Y:S04]  /*a960*/  STL [R1+0x8], R2 ;  /* 0x0000080201007387 */ /* 0x000fe80000100800 */
[----:B------:R-:W-:Y:S03]  /*a970*/  STL [R1+0xc], R0 ;  /* 0x00000c0001007387 */ /* 0x000fe60000100800 */
        /* <DEDUP_REMOVED lines=12> */
[----:B------:R-:W5:Y:S02]  /*aa40*/  LDSM.16.MT88.4 R16, [R194+0x7800] ;  /* 0x00780000c210783b */ /* 0x000f640000004200 */
[----:B--2---:R-:W-:Y:S02]  /*aa50*/  ISETP.GT.AND P0, PT, R224, R173, PT ;  /* 0x000000ade000720c */ /* 0x004fe40003f04270 */
[----:B------:R-:W-:Y:S03]  /*aa60*/  MOV R224, R220 ;  /* 0x000000dc00e07202 */ /* 0x000fe60000000f00 */
[C---:B------:R-:W-:Y:S08]  /*aa70*/  HMMA.16816.F32 R68, R136.reuse, R20, R68 ;  /* 0x000000148844723c */ /* 0x040ff00000001844 */
[C---:B------:R-:W-:Y:S01]  /*aa80*/  HMMA.16816.F32 R72, R136.reuse, R22, R72 ;  /* 0x000000168848723c */ /* 0x040fe20000001848 */
[----:B------:R-:W2:Y:S07]  /*aa90*/  LDSM.16.MT88.4 R20, [R197+0x7800] ;  /* 0x00780000c514783b */ /* 0x000eae0000004200 */
[C---:B-1----:R-:W-:Y:S08]  /*aaa0*/  HMMA.16816.F32 R76, R136.reuse, R4, R76 ;  /* 0x00000004884c723c */ /* 0x042ff0000000184c */
[C---:B------:R-:W-:Y:S01]  /*aab0*/  HMMA.16816.F32 R80, R136.reuse, R6, R80 ;  /* 0x000000068850723c */ /* 0x040fe20000001850 */
[----:B------:R-:W1:Y:S07]  /*aac0*/  LDSM.16.MT88.4 R4, [R196+0x7800] ;  /* 0x00780000c404783b */ /* 0x000e6e0000004200 */
[C---:B---3--:R-:W-:Y:S08]  /*aad0*/  HMMA.16816.F32 R84, R136.reuse, R8, R84 ;  /* 0x000000088854723c */ /* 0x048ff00000001854 */
[C---:B------:R-:W-:Y:S08]  /*aae0*/  HMMA.16816.F32 R88, R136.reuse, R10, R88 ;  /* 0x0000000a8858723c */ /* 0x040ff00000001858 */
[C---:B----4-:R-:W-:Y:S08]  /*aaf0*/  HMMA.16816.F32 R92, R136.reuse, R12, R92 ;  /* 0x0000000c885c723c */ /* 0x050ff0000000185c */
[C---:B------:R-:W-:Y:S08]  /*ab00*/  HMMA.16816.F32 R96, R136.reuse, R14, R96 ;  /* 0x0000000e8860723c */ /* 0x040ff00000001860 */
[C---:B------:R-:W-:Y:S08]  /*ab10*/  HMMA.16816.F32 R100, R136.reuse, R24, R100 ;  /* 0x000000188864723c */ /* 0x040ff00000001864 */
[C---:B------:R-:W-:Y:S08]  /*ab20*/  HMMA.16816.F32 R104, R136.reuse, R26, R104 ;  /* 0x0000001a8868723c */ /* 0x040ff00000001868 */
[C---:B-----5:R-:W-:Y:S08]  /*ab30*/  HMMA.16816.F32 R108, R136.reuse, R16, R108 ;  /* 0x00000010886c723c */ /* 0x060ff0000000186c */
[C---:B------:R-:W-:Y:S08]  /*ab40*/  HMMA.16816.F32 R112, R136.reuse, R18, R112 ;  /* 0x000000128870723c */ /* 0x040ff00000001870 */
[C---:B--2---:R-:W-:Y:S08]  /*ab50*/  HMMA.16816.F32 R116, R136.reuse, R20, R116 ;  /* 0x000000148874723c */ /* 0x044ff00000001874 */
[C---:B------:R-:W-:Y:S08]  /*ab60*/  HMMA.16816.F32 R120, R136.reuse, R22, R120 ;  /* 0x000000168878723c */ /* 0x040ff00000001878 */
[C---:B-1----:R-:W-:Y:S08]  /*ab70*/  HMMA.16816.F32 R124, R136.reuse, R4, R124 ;  /* 0x00000004887c723c */ /* 0x042ff0000000187c */
[----:B------:R-:W-:Y:S01]  /*ab80*/  HMMA.16816.F32 R128, R136, R6, R128 ;  /* 0x000000068880723c */ /* 0x000fe20000001880 */
[----:B------:R-:W-:-:S07]  /*ab90*/  @P0 BRA `(.L_x_2230) ;  /* 0xffffc2b000000947 */ /* 0x000fce000383ffff */
.L_x_2229:
[----:B----4-:R-:W2:Y:S02]  /*aba0*/  LDL R0, [R1+0x4] ;  /* 0x0000040001007983 */ /* 0x010ea40000100800 */
[----:B--2---:R-:W-:-:S13]  /*abb0*/  ISETP.GE.AND P0, PT, R220, R0, PT ;  /* 0x00000000dc00720c */ /* 0x004fda0003f06270 */
[----:B------:R-:W-:Y:S05]  /*abc0*/  @!P0 BRA `(.L_x_2231) ;  /* 0x000037b000008947 */ /* 0x000fea0003800000 */
[----:B------:R-:W-:Y:S02]  /*abd0*/  MOV R135, R132 ;  /* 0x0000008400877202 */ /* 0x000fe40000000f00 */
[----:B------:R-:W-:Y:S02]  /*abe0*/  MOV R134, R133 ;  /* 0x0000008500867202 */ /* 0x000fe40000000f00 */
.L_x_2232:
[----:B------:R-:W2:Y:S01]  /*abf0*/  LDL R22, [R1] ;  /* 0x0000000001167983 */ /* 0x000ea20000100800 */
[----:B------:R-:W-:Y:S01]  /*ac00*/  SHF.R.S32.HI R0, RZ, 0x1f, R220 ;  /* 0x0000001fff007819 */ /* 0x000fe200000114dc */
[----:B------:R-:W-:Y:S04]  /*ac10*/  DEPBAR.LE SB0, 0x0 ;  /* 0x000080000000791a */ /* 0x000fe80000000000 */
[----:B------:R-:W-:Y:S01]  /*ac20*/  WARPSYNC 0xffffffff ;  /* 0xffffffff00007948 */ /* 0x000fe20003800000 */
[----:B------:R-:W-:Y:S01]  /*ac30*/  BAR.SYNC.DEFER_BLOCKING 0x0 ;  /* 0x0000000000007b1d */ /* 0x000fe20000010000 */
[----:B------:R-:W-:Y:S01]  /*ac40*/  IMAD R0, R0, c[0x0][0x208], RZ ;  /* 0x0000820000007a24 */ /* 0x000fe200078e02ff */
[----:B------:R-:W-:Y:S01]  /*ac50*/  IADD3 R20, P0, R250, 0x40, RZ ;  /* 0x00000040fa147810 */ /* 0x000fe20007f1e0ff */
[C---:B------:R-:W-:Y:S04]  /*ac60*/  IMAD.WIDE.U32 R4, R220.reuse, c[0x0][0x208], RZ ;  /* 0x00008200dc047a25 */ /* 0x040fe800078e00ff */
[----:B------:R-:W-:Y:S01]  /*ac70*/  IMAD R0, R220, c[0x0][0x20c], R0 ;  /* 0x00008300dc007a24 */ /* 0x000fe200078e0200 */
[C---:B------:R-:W-:Y:S04]  /*ac80*/  SHF.L.U32 R3, R4.reuse, 0x6, RZ ;  /* 0x0000000604037819 */ /* 0x040fe800000006ff */
[----:B------:R-:W-:Y:S02]  /*ac90*/  IADD3 R0, R5, R0, RZ ;  /* 0x0000000005007210 */ /* 0x000fe40007ffe0ff */
[C---:B------:R-:W-:Y:S02]  /*aca0*/  IADD3 R2, P6, R3.reuse, R250, RZ ;  /* 0x000000fa03027210 */ /* 0x040fe40007fde0ff */
[----:B------:R-:W-:Y:S02]  /*acb0*/  SHF.L.U64.HI R0, R4, 0x6, R0 ;  /* 0x0000000604007819 */ /* 0x000fe40000010200 */
[C---:B------:R-:W-:Y:S01]  /*acc0*/  IADD3 R4, P1, R3.reuse, R20, RZ ;  /* 0x0000001403047210 */ /* 0x040fe20007f3e0ff */
        /* <DEDUP_REMOVED lines=9> */
[----:B------:R-:W3:Y:S04]  /*ad60*/  LDL R132, [R1+0x4] ;  /* 0x0000040001847983 */ /* 0x000ee80000100800 */
[----:B------:R-:W4:Y:S01]  /*ad70*/  LDL.LU R242, [R1+0x8] ;  /* 0x0000080001f27983 */ /* 0x000f220000300800 */
[-C--:B--2---:R-:W-:Y:S02]  /*ad80*/  IADD3.X R15, RZ, R22.reuse, RZ, P0, !PT ;  /* 0x00000016ff0f7210 */ /* 0x084fe400007fe4ff */
[CC--:B------:R-:W-:Y:S02]  /*ad90*/  IADD3.X R5, R0.reuse, R22.reuse, RZ, P6, !PT ;  /* 0x0000001600057210 */ /* 0x0c0fe400037fe4ff */
[----:B------:R-:W-:Y:S02]  /*ada0*/  IADD3.X R8, R0, R15, RZ, P1, !PT ;  /* 0x0000000f00087210 */ /* 0x000fe40000ffe4ff */
[----:B------:R-:W-:Y:S02]  /*adb0*/  LEA R12, P6, R4, c[0x0][0x1f8], 0x1 ;  /* 0x00007e00040c7a11 */ /* 0x000fe400078c08ff */
[----:B------:R-:W-:Y:S02]  /*adc0*/  LEA R6, P0, R2, c[0x0][0x1f8], 0x1 ;  /* 0x00007e0002067a11 */ /* 0x000fe400078008ff */
[----:B------:R-:W-:Y:S02]  /*add0*/  LEA.HI.X R13, R4, c[0x0][0x1fc], R8, 0x1, P6 ;  /* 0x00007f00040d7a11 */ /* 0x000fe400030f0c08 */
[----:B------:R-:W1:Y:S01]  /*ade0*/  LDSM.16.M88.4 R8, [R192] ;  /* 0x00000000c008783b */ /* 0x000e620000000200 */
[----:B------:R-:W-:Y:S02]  /*adf0*/  LEA.HI.X R7, R2, c[0x0][0x1fc], R5, 0x1, P0 ;  /* 0x00007f0002077a11 */ /* 0x000fe400000f0c05 */
[----:B------:R-:W-:Y:S04]  /*ae00*/  IADD3 R14, P0, R250, 0x80, RZ ;  /* 0x00000080fa0e7810 */ /* 0x000fe80007f1e0ff */
[----:B------:R-:W-:Y:S01]  /*ae10*/  IADD3.X R21, RZ, R22, RZ, P0, !PT ;  /* 0x00000016ff157210 */ /* 0x000fe200007fe4ff */
[----:B------:R-:W-:Y:S01]  /*ae20*/  @!PT LDS RZ, [RZ] ;  /* 0x00000000fffff984 */ /* 0x000fe20000000800 */
[----:B------:R-:W-:Y:S01]  /*ae30*/  @!PT LDS RZ, [RZ] ;  /* 0x00000000fffff984 */ /* 0x000fe20000000800 */
[----:B------:R-:W-:Y:S01]  /*ae40*/  @!PT LDS RZ, [RZ] ;  /* 0x00000000fffff984 */ /* 0x000fe20000000800 */
[----:B------:R2:W-:Y:S01]  /*ae50*/  LDGSTS.E.BYPASS.LTC128B.128 [R219+0x100], [R6.64], !P5 ;  /* 0x0010000006db7fae */ /* 0x0005e2000e901d46 */
[C---:B------:R-:W-:Y:S04]  /*ae60*/  IADD3 R2, P1, R3.reuse, R14, RZ ;  /* 0x0000000e03027210 */ /* 0x040fe80007f3e0ff */
[----:B------:R-:W-:Y:S02]  /*ae70*/  LEA R4, P0, R2, c[0x0][0x1f8], 0x1 ;  /* 0x00007e0002047a11 */ /* 0x000fe400078008ff */
[----:B------:R-:W-:Y:S01]  /*ae80*/  IADD3.X R5, R0, R21, RZ, P1, !PT ;  /* 0x0000001500057210 */ /* 0x000fe20000ffe4ff */
[----:B------:R5:W-:Y:S03]  /*ae90*/  LDGSTS.E.BYPASS.LTC128B.128 [R219+0x2100], [R12.64], !P4 ;  /* 0x021000000cdb7fae */ /* 0x000be6000e101d46 */
[----:B------:R-:W-:Y:S05]  /*aea0*/  LEA.HI.X R5, R2, c[0x0][0x1fc], R5, 0x1, P0 ;  /* 0x00007f0002057a11 */ /* 0x000fea00000f0c05 */
[----:B------:R1:W-:Y:S01]  /*aeb0*/  LDGSTS.E.BYPASS.LTC128B.128 [R219+0x4100], [R4.64], !P3 ;  /* 0x0410000004db7fae */ /* 0x0003e2000d901d46 */
[----:B--2---:R-:W-:Y:S02]  /*aec0*/  IADD3 R7, P0, R250, 0xc0, RZ ;  /* 0x000000c0fa077810 */ /* 0x004fe40007f1e0ff */
[----:B------:R-:W-:Y:S02]  /*aed0*/  MOV R6, c[0x0][0x208] ;  /* 0x0000820000067a02 */ /* 0x000fe40000000f00 */
[----:B------:R-:W-:Y:S02]  /*aee0*/  IADD3.X R23, RZ, R22, RZ, P0, !PT ;  /* 0x00000016ff177210 */ /* 0x000fe400007fe4ff */
[C---:B------:R-:W-:Y:S02]  /*aef0*/  LEA R2, P1, R6.reuse, R3, 0x5 ;  /* 0x0000000306027211 */ /* 0x040fe400078228ff */
[----:B-1----:R-:W-:Y:S02]  /*af00*/  MOV R4, c[0x0][0x20c] ;  /* 0x0000830000047a02 */ /* 0x002fe40000000f00 */
[----:B------:R-:W-:Y:S02]  /*af10*/  IADD3 R5, P6, R3, R7, RZ ;  /* 0x0000000703057210 */ /* 0x000fe40007fde0ff */
[----:B------:R-:W-:Y:S02]  /*af20*/  LEA.HI.X R3, R6, R0, R4, 0x5, P1 ;  /* 0x0000000006037211 */ /* 0x000fe400008f2c04 */
[C---:B------:R-:W-:Y:S02]  /*af30*/  LEA R4, P0, R5.reuse, c[0x0][0x1f8], 0x1 ;  /* 0x00007e0005047a11 */ /* 0x040fe400078008ff */
[----:B------:R-:W-:Y:S02]  /*af40*/  IADD3.X R0, R0, R23, RZ, P6, !PT ;  /* 0x0000001700007210 */ /* 0x000fe400037fe4ff */
[----:B------:R-:W-:Y:S02]  /*af50*/  IADD3 R6, P1, R2, R250, RZ ;  /* 0x000000fa02067210 */ /* 0x000fe40007f3e0ff */
[----:B------:R-:W-:Y:S02]  /*af60*/  LEA.HI.X R5, R5, c[0x0][0x1fc], R0, 0x1, P0 ;  /* 0x00007f0005057a11 */ /* 0x000fe400000f0c00 */
[----:B-----5:R-:W-:Y:S02]  /*af70*/  LEA R12, P0, R6, c[0x0][0x1f8], 0x1 ;  /* 0x00007e00060c7a11 */ /* 0x020fe400078008ff */
[----:B------:R-:W-:Y:S01]  /*af80*/  IADD3 R0, P6, R2, R20, RZ ;  /* 0x0000001402007210 */ /* 0x000fe20007fde0ff */
[----:B------:R1:W-:Y:S02]  /*af90*/  LDGSTS.E.BYPASS.LTC128B.128 [R219+0x6100], [R4.64], !P2 ;  /* 0x0610000004db7fae */ /* 0x0003e4000d101d46 */
[C---:B-1----:R-:W-:Y:S02]  /*afa0*/  IADD3.X R4, R3.reuse, R22, RZ, P1, !PT ;  /* 0x0000001603047210 */ /* 0x042fe40000ffe4ff */
[C---:B------:R-:W-:Y:S02]  /*afb0*/  IADD3.X R5, R3.reuse, R15, RZ, P6, !PT ;  /* 0x0000000f03057210 */ /* 0x040fe400037fe4ff */
[----:B------:R-:W-:Y:S02]  /*afc0*/  LEA.HI.X R13, R6, c[0x0][0x1fc], R4, 0x1, P0 ;  /* 0x00007f00060d7a11 */ /* 0x000fe400000f0c04 */
[----:B------:R-:W-:Y:S02]  /*afd0*/  IADD3 R4, P1, R2, R14, RZ ;  /* 0x0000000e02047210 */ /* 0x000fe40007f3e0ff */
[----:B------:R-:W-:Y:S01]  /*afe0*/  LEA R14, P6, R0, c[0x0][0x1f8], 0x1 ;  /* 0x00007e00000e7a11 */ /* 0x000fe200078c08ff */
[----:B------:R1:W-:Y:S01]  /*aff0*/  LDGSTS.E.BYPASS.LTC128B.128 [R219+0x1100], [R12.64], !P5 ;  /* 0x011000000cdb7fae */ /* 0x0003e2000e901d46 */
[----:B------:R-:W-:Y:S02]  /*b000*/  IADD3 R22, P0, R2, R7, RZ ;  /* 0x0000000702167210 */ /* 0x000fe40007f1e0ff */
[----:B------:R-:W-:Y:S02]  /*b010*/  LEA.HI.X R15, R0, c[0x0][0x1fc], R5, 0x1, P6 ;  /* 0x00007f00000f7a11 */ /* 0x000fe400030f0c05 */
[C---:B------:R-:W-:Y:S02]  /*b020*/  IADD3.X R2, R3.reuse, R21, RZ, P1, !PT ;  /* 0x0000001503027210 */ /* 0x040fe40000ffe4ff */
[C---:B------:R-:W-:Y:S01]  /*b030*/  LEA R20, P1, R4.reuse, c[0x0][0x1f8], 0x1 ;  /* 0x00007e0004147a11 */ /* 0x040fe200078208ff */
[----:B------:R1:W-:Y:S01]  /*b040*/  LDGSTS.E.BYPASS.LTC128B.128 [R219+0x3100], [R14.64], !P4 ;  /* 0x031000000edb7fae */ /* 0x0003e2000e101d46 */
[----:B------:R-:W-:Y:S02]  /*b050*/  IADD3.X R3, R3, R23, RZ, P0, !PT ;  /* 0x0000001703037210 */ /* 0x000fe400007fe4ff */
[----:B------:R-:W-:Y:S02]  /*b060*/  LEA.HI.X R21, R4, c[0x0][0x1fc], R2, 0x1, P1 ;  /* 0x00007f0004157a11 */ /* 0x000fe400008f0c02 */
[C---:B------:R-:W-:Y:S03]  /*b070*/  HMMA.16816.F32 R4, R32.reuse, R8, RZ ;  /* 0x000000082004723c */ /* 0x040fe600000018ff */
[----:B------:R2:W-:Y:S01]  /*b080*/  LDGSTS.E.BYPASS.LTC128B.128 [R219+0x5100], [R20.64], !P3 ;  /* 0x0510000014db7fae */ /* 0x0005e2000d901d46 */
[----:B------:R-:W-:Y:S02]  /*b090*/  LEA R2, P0, R22, c[0x0][0x1f8], 0x1 ;  /* 0x00007e0016027a11 */ /* 0x000fe400078008ff */
[----:B---3--:R-:W-:Y:S02]  /*b0a0*/  ISETP.GT.AND P6, PT, R220, R132, PT ;  /* 0x00000084dc00720c */ /* 0x008fe40003fc4270 */
[C---:B------:R-:W-:Y:S01]  /*b0b0*/  HMMA.16816.F32 R8, R32.reuse, R10, RZ ;  /* 0x0000000a2008723c */ /* 0x040fe200000018ff */
[----:B------:R-:W-:Y:S03]  /*b0c0*/  LEA.HI.X R3, R22, c[0x0][0x1fc], R3, 0x1, P0 ;  /* 0x00007f0016037a11 */ /* 0x000fe600000f0c03 */
[----:B------:R-:W-:Y:S02]  /*b0d0*/  IADD3 R220, R220, -0x1, RZ ;  /* 0xffffffffdcdc7810 */ /* 0x000fe40007ffe0ff */
[----:B------:R3:W-:Y:S02]  /*b0e0*/  LDGSTS.E.BYPASS.LTC128B.128 [R219+0x7100], [R2.64], !P2 ;  /* 0x0710000002db7fae */ /* 0x0007e4000d101d46 */
[C---:B-1----:R-:W-:Y:S06]  /*b0f0*/  HMMA.16816.F32 R12, R32.reuse, R16, RZ ;  /* 0x00000010200c723c */ /* 0x042fec00000018ff */
[----:B------:R-:W0:Y:S02]  /*b100*/  LDGDEPBAR ;  /* 0x00000000000079af */ /* 0x000e240000000000 */
        /* <DEDUP_REMOVED lines=21> */
[C---:B--2---:R-:W-:Y:S08]  /*b260*/  HMMA.16816.F32 R12, R136.reuse, R180, R12 ;  /* 0x000000b4880c723c */ /* 0x044ff0000000180c */
[C---:B------:R-:W-:Y:S01]  /*b270*/  HMMA.16816.F32 R16, R136.reuse, R182, R16 ;  /* 0x000000b68810723c */ /* 0x040fe20000001810 */
[----:B------:R-:W-:Y:S07]  /*b280*/  LDSM.16.M88.4 R180, [R195+0x800] ;  /* 0x00080000c3b4783b */ /* 0x000fee0000000200 */
[C---:B-----5:R-:W-:Y:S08]  /*b290*/  HMMA.16816.F32 R20, R136.reuse, R172, R20 ;  /* 0x000000ac8814723c */ /* 0x060ff00000001814 */
[C---:B------:R-:W-:Y:S01]  /*b2a0*/  HMMA.16816.F32 R24, R136.reuse, R174, R24 ;  /* 0x000000ae8818723c */ /* 0x040fe20000001818 */
[----:B------:R-:W1:Y:S07]  /*b2b0*/  LDSM.16.M88.4 R172, [R201] ;  /* 0x00000000c9ac783b */ /* 0x000e6e0000000200 */
[C---:B------:R-:W-:Y:S08]  /*b2c0*/  HMMA.16816.F32 R28, R136.reuse, R184, R28 ;  /* 0x000000b8881c723c */ /* 0x040ff0000000181c */
[----:B------:R-:W-:Y:S01]  /*b2d0*/  HMMA.16816.F32 R32, R136, R186, R32 ;  /* 0x000000ba8820723c */ /* 0x000fe20000001820 */
[----:B------:R-:W2:Y:S08]  /*b2e0*/  LDSM.16.M88.4 R136, [R195+0x1000] ;  /* 0x00100000c388783b */ /* 0x000eb00000000200 */
[----:B------:R-:W5:Y:S01]  /*b2f0*/  LDSM.16.M88.4 R184, [R195+0x1800] ;  /* 0x00180000c3b8783b */ /* 0x000f620000000200 */
        /* <DEDUP_REMOVED lines=9> */
[C---:B-----5:R-:W-:Y:S08]  /*b390*/  HMMA.16816.F32 R28, R172.reuse, R184, R28 ;  /* 0x000000b8ac1c723c */ /* 0x060ff0000000181c */
[----:B------:R-:W-:Y:S01]  /*b3a0*/  HMMA.16816.F32 R32, R172, R186, R32 ;  /* 0x000000baac20723c */ /* 0x000fe20000001820 */
[----:B------:R-:W2:Y:S08]  /*b3b0*/  LDSM.16.M88.4 R172, [R192+0x3000] ;  /* 0x00300000c0ac783b */ /* 0x000eb00000000200 */
[----:B------:R-:W5:Y:S01]  /*b3c0*/  LDSM.16.M88.4 R184, [R192+0x3800] ;  /* 0x00380000c0b8783b */ /* 0x000f620000000200 */
        /* <DEDUP_REMOVED lines=9> */
[C---:B-----5:R-:W-:Y:S08]  /*b460*/  HMMA.16816.F32 R28, R136.reuse, R184, R28 ;  /* 0x000000b8881c723c */ /* 0x060ff0000000181c */
[----:B------:R-:W-:Y:S01]  /*b470*/  HMMA.16816.F32 R32, R136, R186, R32 ;  /* 0x000000ba8820723c */ /* 0x000fe20000001820 */
[----:B------:R-:W2:Y:S08]  /*b480*/  LDSM.16.M88.4 R136, [R213] ;  /* 0x00000000d588783b */ /* 0x000eb00000000200 */
[----:B------:R-:W5:Y:S01]  /*b490*/  LDSM.16.M88.4 R184, [R212] ;  /* 0x00000000d4b8783b */ /* 0x000f620000000200 */
        /* <DEDUP_REMOVED lines=122> */
[----:B------:R-:W5:Y:S07]  /*bc40*/  LDSM.16.M88.4 R180, [R201+0xc000] ;  /* 0x00c00000c9b4783b */ /* 0x000f6e0000000200 */
[C---:B--2---:R-:W-:Y:S08]  /*bc50*/  HMMA.16816.F32 R20, R136.reuse, R172, R20 ;  /* 0x000000ac8814723c */ /* 0x044ff00000001814 */
[C---:B------:R-:W-:Y:S08]  /*bc60*/  HMMA.16816.F32 R24, R136.reuse, R174, R24 ;  /* 0x000000ae8818723c */ /* 0x040ff00000001818 */
[C---:B-1----:R-:W-:Y:S08]  /*bc70*/  HMMA.16816.F32 R28, R136.reuse, R176, R28 ;  /* 0x000000b0881c723c */ /* 0x042ff0000000181c */
[----:B------:R-:W-:Y:S01]  /*bc80*/  HMMA.16816.F32 R32, R136, R178, R32 ;  /* 0x000000b28820723c */ /* 0x000fe20000001820 */
[----:B------:R-:W1:Y:S07]  /*bc90*/  LDSM.16.M88.4 R136, [R195+0x6800] ;  /* 0x00680000c388783b */ /* 0x000e6e0000000200 */
[C---:B-----5:R-:W-:Y:S08]  /*bca0*/  HMMA.16816.F32 R4, R180.reuse, R184, R4 ;  /* 0x000000b8b404723c */ /* 0x060ff00000001804 */
[C---:B------:R-:W-:Y:S11]  /*bcb0*/  HMMA.16816.F32 R8, R180.reuse, R186, R8 ;  /* 0x000000bab408723c */ /* 0x040ff60000001808 */
[----:B------:R-:W-:Y:S05]  /*bcc0*/  @!UPT UIADD3 URZ, URZ, URZ, URZ ;  /* 0x0000003f3f3ff290 */ /* 0x000fea000fffe03f */
[----:B------:R-:W-:Y:S04]  /*bcd0*/  FMUL.FTZ R0, R4, c[0x0][0x320] ;  /* 0x0000c80004007a20 */ /* 0x000fe80000410000 */
[----:B------:R2:W-:Y:S04]  /*bce0*/  MUFU.TANH R174, R0 ;  /* 0x0000000000ae7308 */ /* 0x0005e80000002400 */
[----:B---3--:R-:W-:Y:S01]  /*bcf0*/  FMUL.FTZ R3, R11, c[0x0][0x320] ;  /* 0x0000c8000b037a20 */ /* 0x008fe20000410000 */
[C---:B-1----:R-:W-:Y:S05]  /*bd00*/  HMMA.16816.F32 R12, R180.reuse, R136, R12 ;  /* 0x00000088b40c723c */ /* 0x042fea000000180c */
[----:B------:R-:W-:Y:S03]  /*bd10*/  MUFU.TANH R177, R3 ;  /* 0x0000000300b17308 */ /* 0x000fe60000002400 */
[C---:B------:R-:W-:Y:S04]  /*bd20*/  HMMA.16816.F32 R16, R180.reuse, R138, R16 ;  /* 0x0000008ab410723c */ /* 0x040fe80000001810 */
[----:B--2---:R-:W-:Y:S04]  /*bd30*/  FMUL.FTZ R0, R5, c[0x0][0x320] ;  /* 0x0000c80005007a20 */ /* 0x004fe80000410000 */
[----:B------:R1:W-:Y:S11]  /*bd40*/  MUFU.TANH R176, R0 ;  /* 0x0000000000b07308 */ /* 0x0003f60000002400 */
[----:B------:R-:W-:Y:S05]  /*bd50*/  @!UPT UIADD3 URZ, URZ, URZ, URZ ;  /* 0x0000003f3f3ff290 */ /* 0x000fea000fffe03f */
[----:B------:R-:W-:Y:S04]  /*bd60*/  FMUL.FTZ R2, R16, c[0x0][0x320] ;  /* 0x0000c80010027a20 */ /* 0x000fe80000410000 */
[----:B------:R-:W-:Y:S01]  /*bd70*/  MUFU.TANH R187, R2 ;  /* 0x0000000200bb7308 */ /* 0x000fe20000002400 */
[----:B-1----:R-:W-:Y:S09]  /*bd80*/  FMUL.FTZ R0, R6, c[0x0][0x320] ;  /* 0x0000c80006007a20 */ /* 0x002ff20000410000 */
[----:B------:R1:W2:Y:S02]  /*bd90*/  MUFU.TANH R178, R0 ;  /* 0x0000000000b27308 */ /* 0x0002a40000002400 */
[----:B-1----:R-:W-:Y:S02]  /*bda0*/  FMUL.FTZ R0, R7, c[0x0][0x320] ;  /* 0x0000c80007007a20 */ /* 0x002fe40000410000 */
[----:B------:R-:W1:Y:S06]  /*bdb0*/  LDSM.16.M88.4 R4, [R195+0x7000] ;  /* 0x00700000c304783b */ /* 0x000e6c0000000200 */
[----:B------:R3:W5:Y:S02]  /*bdc0*/  MUFU.TANH R179, R0 ;  /* 0x0000000000b37308 */ /* 0x0007640000002400 */
[----:B---3--:R-:W-:Y:S08]  /*bdd0*/  FMUL.FTZ R0, R8, c[0x0][0x320] ;  /* 0x0000c80008007a20 */ /* 0x008ff00000410000 */
[----:B------:R3:W-:Y:S01]  /*bde0*/  MUFU.TANH R173, R0 ;  /* 0x0000000000ad7308 */ /* 0x0007e20000002400 */
[C---:B-1----:R-:W-:Y:S07]  /*bdf0*/  HMMA.16816.F32 R20, R180.reuse, R4, R20 ;  /* 0x00000004b414723c */ /* 0x042fee0000001814 */
[----:B------:R-:W-:Y:S01]  /*be00*/  @P6 SHF.R.S32.HI R4, RZ, 0x1f, R220 ;  /* 0x0000001fff046819 */ /* 0x000fe200000114dc */
[C---:B------:R-:W-:Y:S04]  /*be10*/  HMMA.16816.F32 R24, R180.reuse, R6, R24 ;  /* 0x00000006b418723c */ /* 0x040fe80000001818 */
[----:B------:R-:W-:Y:S02]  /*be20*/  @P6 IMAD R4, R4, c[0x0][0x1e0], RZ ;  /* 0x0000780004046a24 */ /* 0x000fe400078e02ff */
[----:B---3--:R-:W-:Y:S02]  /*be30*/  FMUL.FTZ R0, R9, c[0x0][0x320] ;  /* 0x0000c80009007a20 */ /* 0x008fe40000410000 */
[C---:B------:R-:W-:Y:S02]  /*be40*/  @P6 IMAD.WIDE.U32 R6, R220.reuse, c[0x0][0x1e0], RZ ;  /* 0x00007800dc066a25 */ /* 0x040fe400078e00ff */
[----:B------:R1:W-:Y:S02]  /*be50*/  MUFU.TANH R172, R0 ;  /* 0x0000000000ac7308 */ /* 0x0003e40000002400 */
[----:B------:R-:W-:Y:S02]  /*be60*/  @P6 IMAD R4, R220, c[0x0][0x1e4], R4 ;  /* 0x00007900dc046a24 */ /* 0x000fe400078e0204 */
[----:B-1----:R-:W-:Y:S02]  /*be70*/  FMUL.FTZ R0, R10, c[0x0][0x320] ;  /* 0x0000c8000a007a20 */ /* 0x002fe40000410000 */
[----:B------:R-:W1:Y:S01]  /*be80*/  LDSM.16.M88.4 R8, [R195+0x7800] ;  /* 0x00780000c308783b */ /* 0x000e620000000200 */
[----:B------:R-:W-:Y:S04]  /*be90*/  DEPBAR.LE SB0, 0x0 ;  /* 0x000080000000791a */ /* 0x000fe80000000000 */
[----:B------:R3:W1:Y:S03]  /*bea0*/  MUFU.TANH R175, R0 ;  /* 0x0000000000af7308 */ /* 0x0006660000002400 */
[----:B------:R-:W-:Y:S01]  /*beb0*/  BAR.SYNC.DEFER_BLOCKING 0x0 ;  /* 0x0000000000007b1d */ /* 0x000fe20000010000 */
[----:B---3--:R-:W-:Y:S06]  /*bec0*/  FMUL.FTZ R0, R12, c[0x0][0x320] ;  /* 0x0000c8000c007a20 */ /* 0x008fec0000410000 */
[----:B------:R3:W-:Y:S01]  /*bed0*/  MUFU.TANH R139, R0 ;  /* 0x00000000008b7308 */ /* 0x0007e20000002400 */
[C---:B-1----:R-:W-:Y:S08]  /*bee0*/  HMMA.16816.F32 R28, R180.reuse, R8, R28 ;  /* 0x00000008b41c723c */ /* 0x042ff0000000181c */
[----:B------:R-:W-:Y:S04]  /*bef0*/  HMMA.16816.F32 R32, R180, R10, R32 ;  /* 0x0000000ab420723c */ /* 0x000fe80000001820 */
[----:B---3--:R-:W-:Y:S04]  /*bf00*/  FMUL.FTZ R0, R13, c[0x0][0x320] ;  /* 0x0000c8000d007a20 */ /* 0x008fe80000410000 */
[----:B------:R1:W-:Y:S08]  /*bf10*/  MUFU.TANH R184, R0 ;  /* 0x0000000000b87308 */ /* 0x0003f00000002400 */
[----:B------:R-:W-:Y:S04]  /*bf20*/  FMUL.FTZ R2, R31, c[0x0][0x320] ;  /* 0x0000c8001f027a20 */ /* 0x000fe80000410000 */
[----:B------:R2:W-:Y:S04]  /*bf30*/  MUFU.TANH R240, R2 ;  /* 0x0000000200f07308 */ /* 0x0005e80000002400 */
[----:B------:R-:W-:Y:S06]  /*bf40*/  FMUL.FTZ R3, R32, c[0x0][0x320] ;  /* 0x0000c80020037a20 */ /* 0x000fec0000410000 */
[----:B------:R3:W-:Y:S01]  /*bf50*/  MUFU.TANH R183, R3 ;  /* 0x0000000300b77308 */ /* 0x0007e20000002400 */
[----:B-1----:R-:W-:Y:S09]  /*bf60*/  FMUL.FTZ R0, R14, c[0x0][0x320] ;  /* 0x0000c8000e007a20 */ /* 0x002ff20000410000 */
[----:B------:R1:W1:Y:S01]  /*bf70*/  MUFU.TANH R185, R0 ;  /* 0x0000000000b97308 */ /* 0x0002620000002400 */
[----:B--2---:R-:W-:Y:S04]  /*bf80*/  FMNMX.FTZ R2, R178, R135, !PT ;  /* 0x00000087b2027209 */ /* 0x004fe80007810000 */
[----:B-----5:R-:W-:Y:S04]  /*bf90*/  FMNMX.FTZ R2, R179, R2, !PT ;  /* 0x00000002b3027209 */ /* 0x020fe80007810000 */
[----:B------:R-:W-:Y:S01]  /*bfa0*/  FMNMX.FTZ R2, R175, R2, !PT ;  /* 0x00000002af027209 */ /* 0x000fe20007810000 */
[----:B---3--:R-:W-:Y:S03]  /*bfb0*/  FMUL.FTZ R3, R33, c[0x0][0x320] ;  /* 0x0000c80021037a20 */ /* 0x008fe60000410000 */
[----:B------:R-:W-:Y:S01]  /*bfc0*/  FMNMX.FTZ R2, R177, R2, !PT ;  /* 0x00000002b1027209 */ /* 0x000fe20007810000 */
[----:B------:R2:W-:Y:S01]  /*bfd0*/  MUFU.TANH R182, R3 ;  /* 0x0000000300b67308 */ /* 0x0005e20000002400 */
[----:B-1----:R-:W-:Y:S02]  /*bfe0*/  FMUL.FTZ R0, R15, c[0x0][0x320] ;  /* 0x0000c8000f007a20 */ /* 0x002fe40000410000 */
[----:B------:R-:W-:Y:S07]  /*bff0*/  FMNMX.FTZ R2, R185, R2, !PT ;  /* 0x00000002b9027209 */ /* 0x000fee0007810000 */
[----:B------:R1:W3:Y:S01]  /*c000*/  MUFU.TANH R186, R0 ;  /* 0x0000000000ba7308 */ /* 0x0002e20000002400 */
[----:B--2---:R-:W-:Y:S09]  /*c010*/  FMUL.FTZ R3, R34, c[0x0][0x320] ;  /* 0x0000c80022037a20 */ /* 0x004ff20000410000 */
[----:B------:R-:W-:Y:S01]  /*c020*/  MUFU.TANH R137, R3 ;  /* 0x0000000300897308 */ /* 0x000fe20000002400 */
[----:B-1----:R-:W-:Y:S01]  /*c030*/  FMUL.FTZ R0, R17, c[0x0][0x320] ;  /* 0x0000c80011007a20 */ /* 0x002fe20000410000 */
[----:B---3--:R-:W-:Y:S08]  /*c040*/  FMNMX.FTZ R2, R186, R2, !PT ;  /* 0x00000002ba027209 */ /* 0x008ff00007810000 */
        /* <DEDUP_REMOVED lines=45> */
[----:B-----5:R-:W-:Y:S02]  /*c320*/  FMNMX.FTZ R2, R236, R3, !PT ;  /* 0x00000003ec027209 */ /* 0x020fe40007810000 */
        /* <DEDUP_REMOVED lines=11> */
[----:B--2---:R-:W-:Y:S02]  /*c3e0*/  FMNMX.FTZ R8, R3, R5, !PT ;  /* 0x0000000503087209 */ /* 0x004fe40007810000 */
[----:B------:R-:W-:Y:S02]  /*c3f0*/  @P6 IADD3 R3, R7, R4, RZ ;  /* 0x0000000407036210 */ /* 0x000fe40007ffe0ff */
[C---:B------:R-:W-:Y:S03]  /*c400*/  @P6 SHF.L.U32 R5, R6.reuse, 0x6, RZ ;  /* 0x0000000606056819 */ /* 0x040fe600000006ff */
[----:B------:R-:W2:Y:S01]  /*c410*/  SHFL.BFLY PT, R11, R8, 0x1, 0x1f ;  /* 0x0c201f00080b7f89 */ /* 0x000ea200000e0000 */
[----:B------:R-:W-:Y:S02]  /*c420*/  @P6 SHF.L.U64.HI R4, R6, 0x6, R3 ;  /* 0x0000000606046819 */ /* 0x000fe40000010203 */
[----:B-1----:R-:W-:Y:S02]  /*c430*/  FMNMX.FTZ R0, R0, R2, !PT ;  /* 0x0000000200007209 */ /* 0x002fe40007810000 */
[C---:B------:R-:W-:Y:S03]  /*c440*/  @P6 IADD3 R2, P0, R5.reuse, R248, RZ ;  /* 0x000000f805026210 */ /* 0x040fe60007f1e0ff */
[----:B------:R-:W1:Y:S01]  /*c450*/  SHFL.BFLY PT, R3, R0, 0x1, 0x1f ;  /* 0x0c201f0000037f89 */ /* 0x000e6200000e0000 */
[----:B------:R-:W-:Y:S02]  /*c460*/  @P6 LEA R16, P1, R2, c[0x0][0x1c8], 0x1 ;  /* 0x0000720002106a11 */ /* 0x000fe400078208ff */
[-C--:B------:R-:W-:Y:S02]  /*c470*/  @P6 IADD3.X R6, R4, R252.reuse, RZ, P0, !PT ;  /* 0x000000fc04066210 */ /* 0x080fe400007fe4ff */
[----:B------:R-:W-:Y:S02]  /*c480*/  @P6 IADD3 R9, P0, R248, 0x40, RZ ;  /* 0x00000040f8096810 */ /* 0x000fe40007f1e0ff */
[----:B------:R-:W-:Y:S02]  /*c490*/  @P6 LEA.HI.X R17, R2, c[0x0][0x1cc], R6, 0x1, P1 ;  /* 0x0000730002116a11 */ /* 0x000fe400008f0c06 */
[-C--:B------:R-:W-:Y:S02]  /*c4a0*/  @P6 IADD3.X R15, RZ, R252.reuse, RZ, P0, !PT ;  /* 0x000000fcff0f6210 */ /* 0x080fe400007fe4ff */
[----:B------:R-:W-:Y:S01]  /*c4b0*/  @P6 IADD3 R2, P0, R5, R9, RZ ;  /* 0x0000000905026210 */ /* 0x000fe20007f1e0ff */
[----:B------:R3:W-:Y:S01]  /*c4c0*/  @P6 LDGSTS.E.BYPASS.LTC128B.128 [R219+0x8100], [R16.64], !P5 ;  /* 0x0810000010db6fae */ /* 0x0007e2000e901d46 */
[----:B------:R-:W-:Y:S02]  /*c4d0*/  @P6 IADD3 R22, P1, R248, 0x80, RZ ;  /* 0x00000080f8166810 */ /* 0x000fe40007f3e0ff */
[----:B------:R-:W-:Y:S02]  /*c4e0*/  @P6 IADD3.X R7, R4, R15, RZ, P0, !PT ;  /* 0x0000000f04076210 */ /* 0x000fe400007fe4ff */
[----:B--2---:R-:W-:Y:S02]  /*c4f0*/  FMNMX.FTZ R133, R8, R11, !PT ;  /* 0x0000000b08857209 */ /* 0x004fe40007810000 */
[C---:B------:R-:W-:Y:S02]  /*c500*/  @P6 LEA R20, P0, R2.reuse, c[0x0][0x1c8], 0x1 ;  /* 0x0000720002146a11 */ /* 0x040fe400078008ff */
[----:B------:R-:W-:Y:S02]  /*c510*/  @P6 IADD3.X R23, RZ, R252, RZ, P1, !PT ;  /* 0x000000fcff176210 */ /* 0x000fe40000ffe4ff */
[----:B------:R-:W-:Y:S01]  /*c520*/  @P6 LEA.HI.X R21, R2, c[0x0][0x1cc], R7, 0x1, P0 ;  /* 0x0000730002156a11 */ /* 0x000fe200000f0c07 */
[----:B------:R-:W-:Y:S01]  /*c530*/  FADD.FTZ R2, -R133, R134 ;  /* 0x0000008685027221 */ /* 0x000fe20000010100 */
[----:B-1----:R-:W-:Y:S02]  /*c540*/  FMNMX.FTZ R132, R0, R3, !PT ;  /* 0x0000000300847209 */ /* 0x002fe40007810000 */
[C---:B------:R-:W-:Y:S01]  /*c550*/  @P6 IADD3 R6, P1, R5.reuse, R22, RZ ;  /* 0x0000001605066210 */ /* 0x040fe20007f3e0ff */
[----:B------:R-:W-:Y:S01]  /*c560*/  FMUL.FTZ R0, R2, c[0x0][0x2d0] ;  /* 0x0000b40002007a20 */ /* 0x000fe20000410000 */
[----:B------:R-:W-:Y:S01]  /*c570*/  @P6 IADD3 R14, P0, R248, 0xc0, RZ ;  /* 0x000000c0f80e6810 */ /* 0x000fe20007f1e0ff */
[----:B------:R1:W-:Y:S01]  /*c580*/  @P6 LDGSTS.E.BYPASS.LTC128B.128 [R219+0xa100], [R20.64], !P4 ;  /* 0x0a10000014db6fae */ /* 0x0003e2000e101d46 */
[----:B------:R-:W-:Y:S01]  /*c590*/  @P6 IADD3.X R10, R4, R23, RZ, P1, !PT ;  /* 0x00000017040a6210 */ /* 0x000fe20000ffe4ff */
[----:B------:R2:W3:Y:S01]  /*c5a0*/  MUFU.EX2 R2, R0 ;  /* 0x0000000000027308 */ /* 0x0004e20000000800 */
[C---:B------:R-:W-:Y:S02]  /*c5b0*/  @P6 LEA R18, P1, R6.reuse, c[0x0][0x1c8], 0x1 ;  /* 0x0000720006126a11 */ /* 0x040fe400078208ff */
[----:B------:R-:W-:Y:S02]  /*c5c0*/  @P6 IADD3.X R7, RZ, R252, RZ, P0, !PT ;  /* 0x000000fcff076210 */ /* 0x000fe400007fe4ff */
[----:B------:R-:W-:Y:S02]  /*c5d0*/  @P6 LEA.HI.X R19, R6, c[0x0][0x1cc], R10, 0x1, P1 ;  /* 0x0000730006136a11 */ /* 0x000fe400008f0c0a */
[----:B------:R-:W-:Y:S02]  /*c5e0*/  @P6 IADD3 R6, P1, R5, R14, RZ ;  /* 0x0000000e05066210 */ /* 0x000fe40007f3e0ff */
[----:B------:R-:W-:Y:S01]  /*c5f0*/  @P6 MOV R3, c[0x0][0x1e0] ;  /* 0x0000780000036a02 */ /* 0x000fe20000000f00 */
[----:B------:R5:W-:Y:S01]  /*c600*/  @P6 LDGSTS.E.BYPASS.LTC128B.128 [R219+0xc100], [R18.64], !P3 ;  /* 0x0c10000012db6fae */ /* 0x000be2000d901d46 */
[----:B------:R-:W-:Y:S02]  /*c610*/  @P6 IADD3.X R10, R4, R7, RZ, P1, !PT ;  /* 0x00000007040a6210 */ /* 0x000fe40000ffe4ff */
[C---:B------:R-:W-:Y:S02]  /*c620*/  @P6 LEA R12, P1, R6.reuse, c[0x0][0x1c8], 0x1 ;  /* 0x00007200060c6a11 */ /* 0x040fe400078208ff */
[C---:B------:R-:W-:Y:S02]  /*c630*/  @P6 LEA R5, P0, R3.reuse, R5, 0x5 ;  /* 0x0000000503056211 */ /* 0x040fe400078028ff */
[----:B------:R-:W-:Y:S02]  /*c640*/  @P6 MOV R8, c[0x0][0x1e4] ;  /* 0x0000790000086a02 */ /* 0x000fe40000000f00 */
[----:B------:R-:W-:Y:S02]  /*c650*/  @P6 LEA.HI.X R13, R6, c[0x0][0x1cc], R10, 0x1, P1 ;  /* 0x00007300060d6a11 */ /* 0x000fe400008f0c0a */
[----:B------:R-:W-:Y:S02]  /*c660*/  @P6 LEA.HI.X R3, R3, R4, R8, 0x5, P0 ;  /* 0x0000000403036211 */ /* 0x000fe400000f2c08 */
[----:B------:R-:W-:Y:S01]  /*c670*/  @P6 IADD3 R4, P1, R5, R248, RZ ;  /* 0x000000f805046210 */ /* 0x000fe20007f3e0ff */
[----:B--2---:R-:W-:Y:S01]  /*c680*/  FADD.FTZ R0, -R132, R135 ;  /* 0x0000008784007221 */ /* 0x004fe20000010100 */
[----:B------:R2:W-:Y:S01]  /*c690*/  @P6 LDGSTS.E.BYPASS.LTC128B.128 [R219+0xe100], [R12.64], !P2 ;  /* 0x0e1000000cdb6fae */ /* 0x0005e2000d101d46 */
[----:B------:R-:W-:Y:S01]  /*c6a0*/  FMUL.FTZ R135, R133, c[0x0][0x2d0] ;  /* 0x0000b40085877a20 */ /* 0x000fe20000410000 */
[----:B------:R-:W-:Y:S01]  /*c6b0*/  @P6 LEA R10, P0, R4, c[0x0][0x1c8], 0x1 ;  /* 0x00007200040a6a11 */ /* 0x000fe200078008ff */
[----:B------:R-:W-:Y:S01]  /*c6c0*/  FMUL.FTZ R0, R0, c[0x0][0x2d0] ;  /* 0x0000b40000007a20 */ /* 0x000fe20000410000 */
[----:B------:R-:W-:Y:S01]  /*c6d0*/  @P6 IADD3.X R6, R3, R252, RZ, P1, !PT ;  /* 0x000000fc03066210 */ /* 0x000fe20000ffe4ff */
[--C-:B------:R-:W-:Y:S02]  /*c6e0*/  FFMA.FTZ R8, R174, c[0x0][0x2d0], -R135.reuse ;  /* 0x0000b400ae087a23 */ /* 0x100fe40000010887 */
[----:B---3--:R-:W-:Y:S01]  /*c6f0*/  FMUL.FTZ R16, R2, R152 ;  /* 0x0000009802107220 */ /* 0x008fe20000410000 */
[----:B------:R-:W-:Y:S01]  /*c700*/  @P6 LEA.HI.X R11, R4, c[0x0][0x1cc], R6, 0x1, P0 ;  /* 0x00007300040b6a11 */ /* 0x000fe200000f0c06 */
[----:B------:R3:W-:Y:S01]  /*c710*/  MUFU.EX2 R138, R8 ;  /* 0x00000008008a7308 */ /* 0x0007e20000000800 */
[----:B------:R-:W-:Y:S01]  /*c720*/  @P6 IADD3 R4, P1, R5, R9, RZ ;  /* 0x0000000905046210 */ /* 0x000fe20007f3e0ff */
[--C-:B------:R-:W-:Y:S02]  /*c730*/  FFMA.FTZ R9, R176, c[0x0][0x2d0], -R135.reuse ;  /* 0x0000b400b0097a23 */ /* 0x100fe40000010887 */
[----:B------:R1:W-:Y:S01]  /*c740*/  @P6 LDGSTS.E.BYPASS.LTC128B.128 [R219+0x9100], [R10.64], !P5 ;  /* 0x091000000adb6fae */ /* 0x0003e2000e901d46 */
[----:B------:R-:W-:Y:S01]  /*c750*/  @P6 IADD3.X R6, R3, R15, RZ, P1, !PT ;  /* 0x0000000f03066210 */ /* 0x000fe20000ffe4ff */
[C---:B------:R-:W-:Y:S02]  /*c760*/  FMUL.FTZ R17, R2.reuse, R153 ;  /* 0x0000009902117220 */ /* 0x040fe40000410000 */
[C---:B------:R-:W-:Y:S02]  /*c770*/  FMUL.FTZ R25, R2.reuse, R161 ;  /* 0x000000a102197220 */ /* 0x040fe40000410000 */
[----:B------:R1:W-:Y:S01]  /*c780*/  MUFU.EX2 R229, R9 ;  /* 0x0000000900e57308 */ /* 0x0003e20000000800 */
[C---:B------:R-:W-:Y:S01]  /*c790*/  FMUL.FTZ R24, R2.reuse, R160 ;  /* 0x000000a002187220 */ /* 0x040fe20000410000 */
[----:B------:R-:W4:Y:S01]  /*c7a0*/  LDL.LU R161, [R1+0xc] ;  /* 0x00000c0001a17983 */ /* 0x000f220000300800 */
[--C-:B------:R-:W-:Y:S02]  /*c7b0*/  FFMA.FTZ R134, R139, c[0x0][0x2d0], -R135.reuse ;  /* 0x0000b4008b867a23 */ /* 0x100fe40000010887 */
[C---:B------:R-:W-:Y:S02]  /*c7c0*/  FMUL.FTZ R32, R2.reuse, R168 ;  /* 0x000000a802207220 */ /* 0x040fe40000410000 */
[----:B------:R-:W-:Y:S02]  /*c7d0*/  FMUL.FTZ R33, R2, R169 ;  /* 0x000000a902217220 */ /* 0x000fe40000410000 */
[--C-:B------:R-:W-:Y:S01]  /*c7e0*/  FFMA.FTZ R160, R182, c[0x0][0x2d0], -R135.reuse ;  /* 0x0000b400b6a07a23 */ /* 0x100fe20000010887 */
[----:B------:R-:W2:Y:S01]  /*c7f0*/  MUFU.EX2 R0, R0 ;  /* 0x0000000000007308 */ /* 0x000ea20000000800 */
[C---:B------:R-:W-:Y:S02]  /*c800*/  FMUL.FTZ R36, R2.reuse, R36 ;  /* 0x0000002402247220 */ /* 0x040fe40000410000 */
[----:B------:R-:W-:Y:S01]  /*c810*/  FMUL.FTZ R37, R2, R37 ;  /* 0x0000002502257220 */ /* 0x000fe20000410000 */
[----:B---3--:R-:W-:Y:S01]  /*c820*/  @P6 LEA R8, P0, R4, c[0x0][0x1c8], 0x1 ;  /* 0x0000720004086a11 */ /* 0x008fe200078008ff */
[C---:B------:R-:W-:Y:S02]  /*c830*/  FMUL.FTZ R40, R2.reuse, R40 ;  /* 0x0000002802287220 */ /* 0x040fe40000410000 */
[C---:B------:R-:W-:Y:S02]  /*c840*/  FMUL.FTZ R41, R2.reuse, R41 ;  /* 0x0000002902297220 */ /* 0x040fe40000410000 */
[C---:B------:R-:W-:Y:S01]  /*c850*/  FMUL.FTZ R44, R2.reuse, R44 ;  /* 0x0000002c022c7220 */ /* 0x040fe20000410000 */
[----:B------:R-:W-:Y:S01]  /*c860*/  MUFU.EX2 R227, R134 ;  /* 0x0000008600e37308 */ /* 0x000fe20000000800 */
[C---:B------:R-:W-:Y:S02]  /*c870*/  FMUL.FTZ R45, R2.reuse, R45 ;  /* 0x0000002d022d7220 */ /* 0x040fe40000410000 */
[----:B------:R-:W-:Y:S01]  /*c880*/  FMUL.FTZ R48, R2, R48 ;  /* 0x0000003002307220 */ /* 0x000fe20000410000 */
[----:B-1----:R-:W-:Y:S01]  /*c890*/  @P6 LEA.HI.X R9, R4, c[0x0][0x1cc], R6, 0x1, P0 ;  /* 0x0000730004096a11 */ /* 0x002fe200000f0c06 */
[--C-:B------:R-:W-:Y:S01]  /*c8a0*/  FFMA.FTZ R6, R173, c[0x0][0x2d0], -R135.reuse ;  /* 0x0000b400ad067a23 */ /* 0x100fe20000010887 */
[C---:B------:R-:W-:Y:S01]  /*c8b0*/  @P6 IADD3 R4, P1, R5.reuse, R22, RZ ;  /* 0x0000001605046210 */ /* 0x040fe20007f3e0ff */
[----:B------:R-:W-:Y:S01]  /*c8c0*/  FMUL.FTZ R49, R2, R49 ;  /* 0x0000003102317220 */ /* 0x000fe20000410000 */
[----:B------:R-:W-:Y:S01]  /*c8d0*/  @P6 IADD3 R5, P0, R5, R14, RZ ;  /* 0x0000000e05056210 */ /* 0x000fe20007f1e0ff */
[----:B------:R1:W-:Y:S01]  /*c8e0*/  @P6 LDGSTS.E.BYPASS.LTC128B.128 [R219+0xb100], [R8.64], !P4 ;  /* 0x0b10000008db6fae */ /* 0x0003e2000e101d46 */
[C---:B------:R-:W-:Y:S01]  /*c8f0*/  @P6 IADD3.X R14, R3.reuse, R23, RZ, P1, !PT ;  /* 0x00000017030e6210 */ /* 0x040fe20000ffe4ff */
[----:B------:R3:W-:Y:S01]  /*c900*/  MUFU.EX2 R230, R6 ;  /* 0x0000000600e67308 */ /* 0x0007e20000000800 */
[----:B------:R-:W-:Y:S01]  /*c910*/  @P6 IADD3.X R15, R3, R7, RZ, P0, !PT ;  /* 0x00000007030f6210 */ /* 0x000fe200007fe4ff */
[--C-:B------:R-:W-:Y:S02]  /*c920*/  FFMA.FTZ R3, R172, c[0x0][0x2d0], -R135.reuse ;  /* 0x0000b400ac037a23 */ /* 0x100fe40000010887 */
[C---:B--2---:R-:W-:Y:S02]  /*c930*/  FMUL.FTZ R10, R0.reuse, R146 ;  /* 0x00000092000a7220 */ /* 0x044fe40000410000 */
[C---:B------:R-:W-:Y:S02]  /*c940*/  FMUL.FTZ R11, R0.reuse, R147 ;  /* 0x00000093000b7220 */ /* 0x040fe40000410000 */
[C---:B-----5:R-:W-:Y:S02]  /*c950*/  FMUL.FTZ R18, R0.reuse, R154 ;  /* 0x0000009a00127220 */ /* 0x060fe40000410000 */
[----:B------:R2:W5:Y:S01]  /*c960*/  MUFU.EX2 R228, R3 ;  /* 0x0000000300e47308 */ /* 0x0005620000000800 */
        /* <DEDUP_REMOVED lines=8> */
[----:B---3--:R-:W-:Y:S01]  /*c9f0*/  @P6 LEA R6, P0, R4, c[0x0][0x1c8], 0x1 ;  /* 0x0000720004066a11 */ /* 0x008fe200078008ff */
[----:B-1----:R-:W-:Y:S02]  /*ca00*/  FMUL.FTZ R9, R2, R145 ;  /* 0x0000009102097220 */ /* 0x002fe40000410000 */
[----:B------:R-:W-:Y:S01]  /*ca10*/  FFMA.FTZ R134, R184, c[0x0][0x2d0], -R135 ;  /* 0x0000b400b8867a23 */ /* 0x000fe20000010887 */
[----:B------:R-:W-:Y:S01]  /*ca20*/  @P6 LEA.HI.X R7, R4, c[0x0][0x1cc], R14, 0x1, P0 ;  /* 0x0000730004076a11 */ /* 0x000fe200000f0c0e */
[C---:B------:R-:W-:Y:S01]  /*ca30*/  FMUL.FTZ R42, R0.reuse, R42 ;  /* 0x0000002a002a7220 */ /* 0x040fe20000410000 */
[C---:B------:R-:W-:Y:S01]  /*ca40*/  @P6 LEA R4, P0, R5.reuse, c[0x0][0x1c8], 0x1 ;  /* 0x0000720005046a11 */ /* 0x040fe200078008ff */
[----:B------:R1:W-:Y:S01]  /*ca50*/  MUFU.EX2 R226, R134 ;  /* 0x0000008600e27308 */ /* 0x0003e20000000800 */
[----:B------:R-:W-:Y:S01]  /*ca60*/  FMUL.FTZ R43, R0, R43 ;  /* 0x0000002b002b7220 */ /* 0x000fe20000410000 */
[----:B------:R3:W-:Y:S01]  /*ca70*/  @P6 LDGSTS.E.BYPASS.LTC128B.128 [R219+0xd100], [R6.64], !P3 ;  /* 0x0d10000006db6fae */ /* 0x0007e2000d901d46 */
[----:B--2---:R-:W-:Y:S01]  /*ca80*/  FMUL.FTZ R3, R132, c[0x0][0x2d0] ;  /* 0x0000b40084037a20 */ /* 0x004fe20000410000 */
[----:B------:R-:W-:Y:S01]  /*ca90*/  @P6 LEA.HI.X R5, R5, c[0x0][0x1cc], R15, 0x1, P0 ;  /* 0x0000730005056a11 */ /* 0x000fe200000f0c0f */
[----:B------:R-:W-:Y:S02]  /*caa0*/  FMUL.FTZ R46, R0, R46 ;  /* 0x0000002e002e7220 */ /* 0x000fe40000410000 */
[--C-:B------:R-:W-:Y:S02]  /*cab0*/  FFMA.FTZ R14, R178, c[0x0][0x2d0], -R3.reuse ;  /* 0x0000b400b20e7a23 */ /* 0x100fe40000010803 */
[--C-:B------:R-:W-:Y:S01]  /*cac0*/  FFMA.FTZ R8, R175, c[0x0][0x2d0], -R3.reuse ;  /* 0x0000b400af087a23 */ /* 0x100fe20000010803 */
[----:B------:R2:W-:Y:S01]  /*cad0*/  @P6 LDGSTS.E.BYPASS.LTC128B.128 [R219+0xf100], [R4.64], !P2 ;  /* 0x0f10000004db6fae */ /* 0x0005e2000d101d46 */
[----:B------:R2:W-:Y:S01]  /*cae0*/  MUFU.EX2 R174, R14 ;  /* 0x0000000e00ae7308 */ /* 0x0005e20000000800 */
[C---:B------:R-:W-:Y:S02]  /*caf0*/  FMUL.FTZ R47, R0.reuse, R47 ;  /* 0x0000002f002f7220 */ /* 0x040fe40000410000 */
[C---:B------:R-:W-:Y:S02]  /*cb00*/  FMUL.FTZ R50, R0.reuse, R50 ;  /* 0x0000003200327220 */ /* 0x040fe40000410000 */
[----:B------:R-:W-:Y:S02]  /*cb10*/  FMUL.FTZ R51, R0, R51 ;  /* 0x0000003300337220 */ /* 0x000fe40000410000 */
[----:B------:R-:W-:Y:S01]  /*cb20*/  LDSM.16.MT88.4 R20, [R194] ;  /* 0x00000000c214783b */ /* 0x000fe20000004200 */
[C---:B------:R-:W-:Y:S02]  /*cb30*/  FMUL.FTZ R52, R2.reuse, R52 ;  /* 0x0000003402347220 */ /* 0x040fe40000410000 */
[----:B------:R2:W-:Y:S01]  /*cb40*/  MUFU.EX2 R173, R8 ;  /* 0x0000000800ad7308 */ /* 0x0005e20000000800 */
[----:B------:R-:W-:Y:S02]  /*cb50*/  FMUL.FTZ R53, R2, R53 ;  /* 0x0000003502357220 */ /* 0x000fe40000410000 */
[--C-:B-1----:R-:W-:Y:S02]  /*cb60*/  FFMA.FTZ R134, R185, c[0x0][0x2d0], -R3.reuse ;  /* 0x0000b400b9867a23 */ /* 0x102fe40000010803 */
[----:B------:R-:W-:Y:S01]  /*cb70*/  LDSM.16.MT88.4 R28, [R197] ;  /* 0x00000000c51c783b */ /* 0x000fe20000004200 */
[C---:B------:R-:W-:Y:S02]  /*cb80*/  FMUL.FTZ R54, R0.reuse, R54 ;  /* 0x0000003600367220 */ /* 0x040fe40000410000 */
[----:B---3--:R-:W-:Y:S01]  /*cb90*/  FMUL.FTZ R6, R0, R142 ;  /* 0x0000008e00067220 */ /* 0x008fe20000410000 */
[----:B-----5:R-:W-:Y:S01]  /*cba0*/  F2FP.PACK_AB R142, R228, R230 ;  /* 0x000000e6e48e723e */ /* 0x020fe200000000ff */
[C---:B------:R-:W-:Y:S01]  /*cbb0*/  FMUL.FTZ R7, R0.reuse, R143 ;  /* 0x0000008f00077220 */ /* 0x040fe20000410000 */
[----:B------:R-:W-:Y:S01]  /*cbc0*/  MUFU.EX2 R189, R134 ;  /* 0x0000008600bd7308 */ /* 0x000fe20000000800 */
[----:B------:R-:W-:Y:S01]  /*cbd0*/  FMUL.FTZ R55, R0, R55 ;  /* 0x0000003700377220 */ /* 0x000fe20000410000 */
[----:B------:R-:W-:Y:S01]  /*cbe0*/  LDSM.16.MT88.4 R152, [R194+0x2000] ;  /* 0x00200000c298783b */ /* 0x000fe20000004200 */
[--C-:B--2---:R-:W-:Y:S02]  /*cbf0*/  FFMA.FTZ R14, R179, c[0x0][0x2d0], -R3.reuse ;  /* 0x0000b400b30e7a23 */ /* 0x104fe40000010803 */
[----:B------:R-:W-:Y:S02]  /*cc00*/  FFMA.FTZ R4, R177, c[0x0][0x2d0], -R3 ;  /* 0x0000b400b1047a23 */ /* 0x000fe40000010803 */
[C---:B------:R-:W-:Y:S02]  /*cc10*/  FMUL.FTZ R5, R2.reuse, R141 ;  /* 0x0000008d02057220 */ /* 0x040fe40000410000 */
[C---:B------:R-:W-:Y:S01]  /*cc20*/  FMUL.FTZ R56, R2.reuse, R56 ;  /* 0x0000003802387220 */ /* 0x040fe20000410000 */
[----:B------:R-:W1:Y:S01]  /*cc30*/  MUFU.EX2 R190, R14 ;  /* 0x0000000e00be7308 */ /* 0x000e620000000800 */
[----:B------:R-:W-:Y:S01]  /*cc40*/  LDSM.16.MT88.4 R168, [R196+0x1800] ;  /* 0x00180000c4a8783b */ /* 0x000fe20000004200 */
[C---:B------:R-:W-:Y:S02]  /*cc50*/  FMUL.FTZ R57, R2.reuse, R57 ;  /* 0x0000003902397220 */ /* 0x040fe40000410000 */
[----:B------:R-:W-:Y:S02]  /*cc60*/  FMUL.FTZ R8, R2, R144 ;  /* 0x0000009002087220 */ /* 0x000fe40000410000 */
[C---:B------:R-:W-:Y:S02]  /*cc70*/  FMUL.FTZ R58, R0.reuse, R58 ;  /* 0x0000003a003a7220 */ /* 0x040fe40000410000 */
[----:B------:R-:W-:Y:S01]  /*cc80*/  FMUL.FTZ R59, R0, R59 ;  /* 0x0000003b003b7220 */ /* 0x000fe20000410000 */
[----:B------:R-:W-:Y:S01]  /*cc90*/  LDSM.16.MT88.4 R144, [R196] ;  /* 0x00000000c490783b */ /* 0x000fe20000004200 */
[----:B------:R-:W2:Y:S01]  /*cca0*/  MUFU.EX2 R172, R4 ;  /* 0x0000000400ac7308 */ /* 0x000ea20000000800 */
[C---:B------:R-:W-:Y:S02]  /*ccb0*/  FMUL.FTZ R60, R2.reuse, R60 ;  /* 0x0000003c023c7220 */ /* 0x040fe40000410000 */
[----:B------:R-:W-:Y:S02]  /*ccc0*/  FMUL.FTZ R61, R2, R61 ;  /* 0x0000003d023d7220 */ /* 0x000fe40000410000 */
[C---:B------:R-:W-:Y:S02]  /*ccd0*/  FMUL.FTZ R62, R0.reuse, R62 ;  /* 0x0000003e003e7220 */ /* 0x040fe40000410000 */
[----:B------:R-:W0:Y:S01]  /*cce0*/  LDGDEPBAR ;  /* 0x00000000000079af */ /* 0x000e220000000000 */
[----:B------:R-:W-:Y:S02]  /*ccf0*/  FMUL.FTZ R63, R0, R63 ;  /* 0x0000003f003f7220 */ /* 0x000fe40000410000 */
[C---:B------:R-:W-:Y:S02]  /*cd00*/  FMUL.FTZ R64, R2.reuse, R64 ;  /* 0x0000004002407220 */ /* 0x040fe40000410000 */
[----:B------:R-:W-:Y:S01]  /*cd10*/  FMUL.FTZ R65, R2, R65 ;  /* 0x0000004102417220 */ /* 0x000fe20000410000 */
[----:B-1----:R-:W-:Y:S02]  /*cd20*/  F2FP.PACK_AB R141, R190, R174 ;  /* 0x000000aebe8d723e */ /* 0x002fe400000000ff */
[----:B------:R-:W1:Y:S01]  /*cd30*/  LDSM.16.MT88.4 R12, [R193] ;  /* 0x00000000c10c783b */ /* 0x000e620000004200 */
[C---:B------:R-:W-:Y:S02]  /*cd40*/  FMUL.FTZ R66, R0.reuse, R66 ;  /* 0x0000004200427220 */ /* 0x040fe40000410000 */
[----:B------:R-:W-:Y:S02]  /*cd50*/  FMUL.FTZ R67, R0, R67 ;  /* 0x0000004300437220 */ /* 0x000fe40000410000 */
[C---:B------:R-:W-:Y:S02]  /*cd60*/  FMUL.FTZ R68, R2.reuse, R68 ;  /* 0x0000004402447220 */ /* 0x040fe40000410000 */
[----:B------:R-:W-:Y:S01]  /*cd70*/  FMUL.FTZ R69, R2, R69 ;  /* 0x0000004502457220 */ /* 0x000fe20000410000 */
[----:B--2---:R-:W-:Y:S01]  /*cd80*/  F2FP.PACK_AB R143, R172, R173 ;  /* 0x000000adac8f723e */ /* 0x004fe200000000ff */
[----:B------:R-:W-:Y:S01]  /*cd90*/  FMUL.FTZ R4, R2, R140 ;  /* 0x0000008c02047220 */ /* 0x000fe20000410000 */
[----:B------:R-:W-:Y:S01]  /*cda0*/  F2FP.PACK_AB R140, R229, R138 ;  /* 0x0000008ae58c723e */ /* 0x000fe200000000ff */
        /* <DEDUP_REMOVED lines=14> */
[C---:B-1----:R-:W-:Y:S05]  /*ce90*/  HMMA.16816.F32 R4, R140.reuse, R12, R4 ;  /* 0x0000000c8c04723c */ /* 0x042fea0000001804 */
        /* <DEDUP_REMOVED lines=17> */
[C---:B------:R-:W-:Y:S04]  /*cfb0*/  FMUL.FTZ R22, R0.reuse, R158 ;  /* 0x0000009e00167220 */ /* 0x040fe80000410000 */
[C---:B------:R-:W-:Y:S02]  /*cfc0*/  FMUL.FTZ R23, R0.reuse, R159 ;  /* 0x0000009f00177220 */ /* 0x040fe40000410000 */
[--C-:B------:R-:W-:Y:S02]  /*cfd0*/  FFMA.FTZ R158, R237, c[0x0][0x2d0], -R135.reuse ;  /* 0x0000b400ed9e7a23 */ /* 0x100fe40000010887 */
[----:B------:R-:W-:Y:S02]  /*cfe0*/  FFMA.FTZ R159, R183, c[0x0][0x2d0], -R135 ;  /* 0x0000b400b79f7a23 */ /* 0x000fe40000010887 */
[--C-:B------:R-:W-:Y:S01]  /*cff0*/  FFMA.FTZ R156, R137, c[0x0][0x2d0], -R3.reuse ;  /* 0x0000b400899c7a23 */ /* 0x100fe20000010803 */
[C---:B------:R-:W-:Y:S01]  /*d000*/  HMMA.16816.F32 R20, R140.reuse, R28, R20 ;  /* 0x0000001c8c14723c */ /* 0x040fe20000001814 */
[----:B------:R-:W-:Y:S02]  /*d010*/  MUFU.EX2 R183, R157 ;  /* 0x0000009d00b77308 */ /* 0x000fe40000000800 */
[C---:B------:R-:W-:Y:S02]  /*d020*/  FMUL.FTZ R90, R0.reuse, R90 ;  /* 0x0000005a005a7220 */ /* 0x040fe40000410000 */
[----:B------:R-:W-:Y:S02]  /*d030*/  FMUL.FTZ R91, R0, R91 ;  /* 0x0000005b005b7220 */ /* 0x000fe40000410000 */
[C---:B------:R-:W-:Y:S01]  /*d040*/  FMUL.FTZ R28, R2.reuse, R164 ;  /* 0x000000a4021c7220 */ /* 0x040fe20000410000 */
[C---:B------:R-:W-:Y:S03]  /*d050*/  HMMA.16816.F32 R24, R140.reuse, R30, R24 ;  /* 0x0000001e8c18723c */ /* 0x040fe60000001818 */
[----:B------:R-:W-:Y:S01]  /*d060*/  MUFU.EX2 R185, R158 ;  /* 0x0000009e00b97308 */ /* 0x000fe20000000800 */
[C---:B------:R-:W-:Y:S02]  /*d070*/  FMUL.FTZ R29, R2.reuse, R165 ;  /* 0x000000a5021d7220 */ /* 0x040fe40000410000 */
[----:B------:R-:W-:Y:S02]  /*d080*/  FMUL.FTZ R92, R2, R92 ;  /* 0x0000005c025c7220 */ /* 0x000fe40000410000 */
[C---:B------:R-:W-:Y:S04]  /*d090*/  FMUL.FTZ R30, R0.reuse, R166 ;  /* 0x000000a6001e7220 */ /* 0x040fe80000410000 */
[----:B------:R-:W-:Y:S01]  /*d0a0*/  FMUL.FTZ R31, R0, R167 ;  /* 0x000000a7001f7220 */ /* 0x000fe20000410000 */
[----:B------:R-:W-:Y:S01]  /*d0b0*/  MUFU.EX2 R184, R159 ;  /* 0x0000009f00b87308 */ /* 0x000fe20000000800 */
[----:B------:R-:W-:Y:S02]  /*d0c0*/  FMUL.FTZ R93, R2, R93 ;  /* 0x0000005d025d7220 */ /* 0x000fe40000410000 */
[C---:B------:R-:W-:Y:S02]  /*d0d0*/  FMUL.FTZ R94, R0.reuse, R94 ;  /* 0x0000005e005e7220 */ /* 0x040fe40000410000 */
[----:B------:R-:W-:Y:S01]  /*d0e0*/  FMUL.FTZ R95, R0, R95 ;  /* 0x0000005f005f7220 */ /* 0x000fe20000410000 */
[C---:B------:R-:W-:Y:S03]  /*d0f0*/  HMMA.16816.F32 R28, R140.reuse, R144, R28 ;  /* 0x000000908c1c723c */ /* 0x040fe6000000181c */
[C---:B------:R-:W-:Y:S02]  /*d100*/  FMUL.FTZ R96, R2.reuse, R96 ;  /* 0x0000006002607220 */ /* 0x040fe40000410000 */
[----:B------:R-:W-:Y:S02]  /*d110*/  FMUL.FTZ R97, R2, R97 ;  /* 0x0000006102617220 */ /* 0x000fe40000410000 */
[C---:B------:R-:W-:Y:S01]  /*d120*/  FMUL.FTZ R98, R0.reuse, R98 ;  /* 0x0000006200627220 */ /* 0x040fe20000410000 */
[C---:B------:R-:W-:Y:S01]  /*d130*/  HMMA.16816.F32 R32, R140.reuse, R146, R32 ;  /* 0x000000928c20723c */ /* 0x040fe20000001820 */
[----:B------:R-:W2:Y:S03]  /*d140*/  LDSM.16.MT88.4 R144, [R197+0x2000] ;  /* 0x00200000c590783b */ /* 0x000ea60000004200 */
        /* <DEDUP_REMOVED lines=24> */
[----:B------:R-:W-:Y:S02]  /*d2d0*/  FMUL.FTZ R114, R0, R114 ;  /* 0x0000007200727220 */ /* 0x000fe40000410000 */
[C---:B-1----:R-:W-:Y:S04]  /*d2e0*/  HMMA.16816.F32 R60, R140.reuse, R148, R60 ;  /* 0x000000948c3c723c */ /* 0x042fe8000000183c */
[----:B------:R-:W-:Y:S02]  /*d2f0*/  FFMA.FTZ R134, R186, c[0x0][0x2d0], -R3 ;  /* 0x0000b400ba867a23 */ /* 0x000fe40000010803 */
[----:B------:R-:W-:Y:S02]  /*d300*/  FMUL.FTZ R115, R0, R115 ;  /* 0x0000007300737220 */ /* 0x000fe40000410000 */
[C---:B------:R-:W-:Y:S01]  /*d310*/  HMMA.16816.F32 R64, R140.reuse, R150, R64 ;  /* 0x000000968c40723c */ /* 0x040fe20000001840 */
[----:B------:R1:W5:Y:S01]  /*d320*/  MUFU.EX2 R188, R134 ;  /* 0x0000008600bc7308 */ /* 0x0003620000000800 */
        /* <DEDUP_REMOVED lines=11> */
[C---:B--2---:R-:W-:Y:S03]  /*d3e0*/  HMMA.16816.F32 R76, R140.reuse, R144, R76 ;  /* 0x000000908c4c723c */ /* 0x044fe6000000184c */
[--C-:B-1----:R-:W-:Y:S02]  /*d3f0*/  FFMA.FTZ R134, R187, c[0x0][0x2d0], -R135.reuse ;  /* 0x0000b400bb867a23 */ /* 0x102fe40000010887 */
[----:B------:R-:W-:Y:S02]  /*d400*/  FMUL.FTZ R123, R0, R123 ;  /* 0x0000007b007b7220 */ /* 0x000fe40000410000 */
[----:B------:R1:W-:Y:S01]  /*d410*/  MUFU.EX2 R225, R134 ;  /* 0x0000008600e17308 */ /* 0x0003e20000000800 */
[C---:B------:R-:W-:Y:S01]  /*d420*/  HMMA.16816.F32 R80, R140.reuse, R146, R80 ;  /* 0x000000928c50723c */ /* 0x040fe20000001850 */
[----:B------:R-:W2:Y:S03]  /*d430*/  LDSM.16.MT88.4 R144, [R193+0x6000] ;  /* 0x00600000c190783b */ /* 0x000ea60000004200 */
        /* <DEDUP_REMOVED lines=10> */
[----:B-1----:R-:W-:Y:S02]  /*d4e0*/  FFMA.FTZ R134, R191, c[0x0][0x2d0], -R135 ;  /* 0x0000b400bf867a23 */ /* 0x002fe40000010887 */
[C---:B---3--:R-:W-:Y:S02]  /*d4f0*/  HMMA.16816.F32 R92, R140.reuse, R152, R92 ;  /* 0x000000988c5c723c */ /* 0x048fe4000000185c */
[----:B------:R1:W-:Y:S02]  /*d500*/  MUFU.EX2 R224, R134 ;  /* 0x0000008600e07308 */ /* 0x0003e40000000800 */
[C---:B------:R-:W-:Y:S02]  /*d510*/  FMUL.FTZ R131, R0.reuse, R131 ;  /* 0x0000008300837220 */ /* 0x040fe40000410000 */
[----:B------:R-:W-:Y:S02]  /*d520*/  FFMA.FTZ R0, R0, R161, R174 ;  /* 0x000000a100007223 */ /* 0x000fe400000100ae */
[C---:B------:R-:W-:Y:S01]  /*d530*/  HMMA.16816.F32 R96, R140.reuse, R154, R96 ;  /* 0x0000009a8c60723c */ /* 0x040fe20000001860 */
[----:B------:R-:W3:Y:S03]  /*d540*/  LDSM.16.MT88.4 R152, [R197+0x6000] ;  /* 0x00600000c598783b */ /* 0x000ee60000004200 */
[----:B------:R-:W-:Y:S02]  /*d550*/  FADD.FTZ R0, R190, R0 ;  /* 0x00000000be007221 */ /* 0x000fe40000010000 */
[----:B------:R-:W-:Y:S02]  /*d560*/  FFMA.FTZ R2, R2, R242, R138 ;  /* 0x000000f202027223 */ /* 0x000fe4000001008a */
[C---:B--2---:R-:W-:Y:S01]  /*d570*/  HMMA.16816.F32 R100, R140.reuse, R144, R100 ;  /* 0x000000908c64723c */ /* 0x044fe20000001864 */
[----:B------:R-:W-:Y:S03]  /*d580*/  LDSM.16.MT88.4 R160, [R197+0x1800] ;  /* 0x00180000c5a0783b */ /* 0x000fe60000004200 */
[----:B------:R-:W-:Y:S02]  /*d590*/  FADD.FTZ R0, R173, R0 ;  /* 0x00000000ad007221 */ /* 0x000fe40000010000 */
[----:B------:R-:W-:Y:S02]  /*d5a0*/  FADD.FTZ R2, R229, R2 ;  /* 0x00000002e5027221 */ /* 0x000fe40000010000 */
[C---:B------:R-:W-:Y:S01]  /*d5b0*/  HMMA.16816.F32 R104, R140.reuse, R146, R104 ;  /* 0x000000928c68723c */ /* 0x040fe20000001868 */
[----:B------:R-:W2:Y:S03]  /*d5c0*/  LDSM.16.MT88.4 R144, [R196+0x6000] ;  /* 0x00600000c490783b */ /* 0x000ea60000004200 */
[--C-:B-1----:R-:W-:Y:S02]  /*d5d0*/  FFMA.FTZ R134, R221, c[0x0][0x2d0], -R3.reuse ;  /* 0x0000b400dd867a23 */ /* 0x102fe40000010803 */
[----:B------:R-:W-:Y:S02]  /*d5e0*/  FADD.FTZ R0, R172, R0 ;  /* 0x00000000ac007221 */ /* 0x000fe40000010000 */
[----:B------:R1:W1:Y:S01]  /*d5f0*/  MUFU.EX2 R187, R134 ;  /* 0x0000008600bb7308 */ /* 0x0002620000000800 */
[C---:B----4-:R-:W-:Y:S01]  /*d600*/  HMMA.16816.F32 R108, R140.reuse, R148, R108 ;  /* 0x000000948c6c723c */ /* 0x050fe2000000186c */
[----:B------:R-:W-:Y:S02]  /*d610*/  LDSM.16.MT88.4 R172, [R193+0x3800] ;  /* 0x00380000c1ac783b */ /* 0x000fe40000004200 */
[----:B------:R-:W-:Y:S02]  /*d620*/  FADD.FTZ R0, R189, R0 ;  /* 0x00000000bd007221 */ /* 0x000fe40000010000 */
[----:B------:R-:W-:Y:S02]  /*d630*/  FADD.FTZ R2, R230, R2 ;  /* 0x00000002e6027221 */ /* 0x000fe40000010000 */
[----:B-----5:R-:W-:Y:S01]  /*d640*/  FADD.FTZ R0, R188, R0 ;  /* 0x00000000bc007221 */ /* 0x020fe20000010000 */
[C---:B------:R-:W-:Y:S01]  /*d650*/  HMMA.16816.F32 R112, R140.reuse, R150, R112 ;  /* 0x000000968c70723c */ /* 0x040fe20000001870 */
[----:B------:R-:W4:Y:S03]  /*d660*/  LDSM.16.MT88.4 R148, [R193+0x800] ;  /* 0x00080000c194783b */ /* 0x000f260000004200 */
[----:B------:R-:W-:Y:S04]  /*d670*/  FADD.FTZ R2, R228, R2 ;  /* 0x00000002e4027221 */ /* 0x000fe80000010000 */
[C---:B---3--:R-:W-:Y:S04]  /*d680*/  HMMA.16816.F32 R116, R140.reuse, R152, R116 ;  /* 0x000000988c74723c */ /* 0x048fe80000001874 */
[----:B------:R-:W-:Y:S02]  /*d690*/  FADD.FTZ R2, R227, R2 ;  /* 0x00000002e3027221 */ /* 0x000fe40000010000 */
[----:B-1----:R-:W-:Y:S02]  /*d6a0*/  FFMA.FTZ R134, R222, c[0x0][0x2d0], -R3 ;  /* 0x0000b400de867a23 */ /* 0x002fe40000010803 */
[C---:B------:R-:W-:Y:S01]  /*d6b0*/  HMMA.16816.F32 R120, R140.reuse, R154, R120 ;  /* 0x0000009a8c78723c */ /* 0x040fe20000001878 */
[----:B------:R-:W1:Y:S01]  /*d6c0*/  LDSM.16.MT88.4 R152, [R194+0x800] ;  /* 0x00080000c298783b */ /* 0x000e620000004200 */
[----:B------:R3:W5:Y:S02]  /*d6d0*/  MUFU.EX2 R186, R134 ;  /* 0x0000008600ba7308 */ /* 0x0007640000000800 */
[----:B------:R-:W-:Y:S02]  /*d6e0*/  FADD.FTZ R0, R187, R0 ;  /* 0x00000000bb007221 */ /* 0x000fe40000010000 */
[----:B------:R-:W-:Y:S02]  /*d6f0*/  FADD.FTZ R2, R226, R2 ;  /* 0x00000002e2027221 */ /* 0x000fe40000010000 */
[C---:B--2---:R-:W-:Y:S04]  /*d700*/  HMMA.16816.F32 R124, R140.reuse, R144, R124 ;  /* 0x000000908c7c723c */ /* 0x044fe8000000187c */
[----:B------:R-:W-:Y:S04]  /*d710*/  FADD.FTZ R2, R225, R2 ;  /* 0x00000002e1027221 */ /* 0x000fe80000010000 */
[----:B------:R-:W-:Y:S01]  /*d720*/  HMMA.16816.F32 R128, R140, R146, R128 ;  /* 0x000000928c80723c */ /* 0x000fe20000001880 */
[----:B------:R-:W2:Y:S03]  /*d730*/  LDSM.16.MT88.4 R144, [R197+0x800] ;  /* 0x00080000c590783b */ /* 0x000ea60000004200 */
[----:B------:R-:W-:Y:S03]  /*d740*/  FADD.FTZ R2, R224, R2 ;  /* 0x00000002e0027221 */ /* 0x000fe60000010000 */
[----:B------:R-:W-:Y:S02]  /*d750*/  F2FP.PACK_AB R140, R226, R227 ;  /* 0x000000e3e28c723e */ /* 0x000fe400000000ff */
[----:B------:R-:W-:Y:S03]  /*d760*/  F2FP.PACK_AB R141, R188, R189 ;  /* 0x000000bdbc8d723e */ /* 0x000fe600000000ff */
[----:B------:R-:W-:Y:S01]  /*d770*/  F2FP.PACK_AB R142, R224, R225 ;  /* 0x000000e1e08e723e */ /* 0x000fe200000000ff */
[--C-:B---3--:R-:W-:Y:S01]  /*d780*/  FFMA.FTZ R134, R234, c[0x0][0x2d0], -R135.reuse ;  /* 0x0000b400ea867a23 */ /* 0x108fe20000010887 */
[C---:B-----5:R-:W-:Y:S01]  /*d790*/  F2FP.PACK_AB R143, R186.reuse, R187 ;  /* 0x000000bbba8f723e */ /* 0x060fe200000000ff */
[----:B------:R-:W-:Y:S02]  /*d7a0*/  FADD.FTZ R0, R186, R0 ;  /* 0x00000000ba007221 */ /* 0x000fe40000010000 */
[----:B------:R3:W5:Y:S04]  /*d7b0*/  MUFU.EX2 R222, R134 ;  /* 0x0000008600de7308 */ /* 0x0007680000000800 */
[C---:B----4-:R-:W-:Y:S08]  /*d7c0*/  HMMA.16816.F32 R4, R140.reuse, R148, R4 ;  /* 0x000000948c04723c */ /* 0x050ff00000001804 */
[C---:B------:R-:W-:Y:S01]  /*d7d0*/  HMMA.16816.F32 R8, R140.reuse, R150, R8 ;  /* 0x000000968c08723c */ /* 0x040fe20000001808 */
[----:B------:R-:W4:Y:S07]  /*d7e0*/  LDSM.16.MT88.4 R148, [R196+0x800] ;  /* 0x00080000c494783b */ /* 0x000f2e0000004200 */
[C---:B-1----:R-:W-:Y:S04]  /*d7f0*/  HMMA.16816.F32 R12, R140.reuse, R152, R12 ;  /* 0x000000988c0c723c */ /* 0x042fe8000000180c */
[----:B---3--:R-:W-:Y:S02]  /*d800*/  FFMA.FTZ R134, R223, c[0x0][0x2d0], -R135 ;  /* 0x0000b400df867a23 */ /* 0x008fe40000010887 */
[----:B-----5:R-:W-:Y:S02]  /*d810*/  FADD.FTZ R2, R222, R2 ;  /* 0x00000002de027221 */ /* 0x020fe40000010000 */
[C---:B------:R-:W-:Y:S01]  /*d820*/  HMMA.16816.F32 R16, R140.reuse, R154, R16 ;  /* 0x0000009a8c10723c */ /* 0x040fe20000001810 */
[----:B------:R-:W1:Y:S01]  /*d830*/  LDSM.16.MT88.4 R152, [R193+0x2800] ;  /* 0x00280000c198783b */ /* 0x000e620000004200 */
[----:B------:R3:W5:Y:S06]  /*d840*/  MUFU.EX2 R223, R134 ;  /* 0x0000008600df7308 */ /* 0x00076c0000000800 */
[C---:B--2---:R-:W-:Y:S08]  /*d850*/  HMMA.16816.F32 R20, R140.reuse, R144, R20 ;  /* 0x000000908c14723c */ /* 0x044ff00000001814 */
[C---:B------:R-:W-:Y:S01]  /*d860*/  HMMA.16816.F32 R24, R140.reuse, R146, R24 ;  /* 0x000000928c18723c */ /* 0x040fe20000001818 */
[----:B------:R-:W2:Y:S07]  /*d870*/  LDSM.16.MT88.4 R144, [R194+0x2800] ;  /* 0x00280000c290783b */ /* 0x000eae0000004200 */
[C---:B----4-:R-:W-:Y:S04]  /*d880*/  HMMA.16816.F32 R28, R140.reuse, R148, R28 ;  /* 0x000000948c1c723c */ /* 0x050fe8000000181c */
[--C-:B---3--:R-:W-:Y:S02]  /*d890*/  FFMA.FTZ R134, R233, c[0x0][0x2d0], -R3.reuse ;  /* 0x0000b400e9867a23 */ /* 0x108fe40000010803 */
[----:B-----5:R-:W-:Y:S02]  /*d8a0*/  FADD.FTZ R2, R223, R2 ;  /* 0x00000002df027221 */ /* 0x020fe40000010000 */
[----:B------:R3:W4:Y:S01]  /*d8b0*/  MUFU.EX2 R180, R134 ;  /* 0x0000008600b47308 */ /* 0x0007220000000800 */
[C---:B------:R-:W-:Y:S01]  /*d8c0*/  HMMA.16816.F32 R32, R140.reuse, R150, R32 ;  /* 0x000000968c20723c */ /* 0x040fe20000001820 */
[----:B------:R-:W5:Y:S07]  /*d8d0*/  LDSM.16.MT88.4 R148, [R197+0x2800] ;  /* 0x00280000c594783b */ /* 0x000f6e0000004200 */
[C---:B-1----:R-:W-:Y:S08]  /*d8e0*/  HMMA.16816.F32 R36, R140.reuse, R152, R36 ;  /* 0x000000988c24723c */ /* 0x042ff00000001824 */
[C---:B------:R-:W-:Y:S01]  /*d8f0*/  HMMA.16816.F32 R40, R140.reuse, R154, R40 ;  /* 0x0000009a8c28723c */ /* 0x040fe20000001828 */
[----:B------:R-:W1:Y:S03]  /*d900*/  LDSM.16.MT88.4 R152, [R196+0x2800] ;  /* 0x00280000c498783b */ /* 0x000e660000004200 */
[----:B---3--:R-:W-:Y:S04]  /*d910*/  FFMA.FTZ R134, R232, c[0x0][0x2d0], -R3 ;  /* 0x0000b400e8867a23 */ /* 0x008fe80000010803 */
[C---:B--2---:R-:W-:Y:S01]  /*d920*/  HMMA.16816.F32 R44, R140.reuse, R144, R44 ;  /* 0x000000908c2c723c */ /* 0x044fe2000000182c */
[----:B------:R-:W2:Y:S03]  /*d930*/  MUFU.EX2 R181, R134 ;  /* 0x0000008600b57308 */ /* 0x000ea60000000800 */
[----:B----4-:R-:W-:Y:S04]  /*d940*/  FADD.FTZ R0, R180, R0 ;  /* 0x00000000b4007221 */ /* 0x010fe80000010000 */
[C---:B------:R-:W-:Y:S01]  /*d950*/  HMMA.16816.F32 R48, R140.reuse, R146, R48 ;  /* 0x000000928c30723c */ /* 0x040fe20000001830 */
[----:B------:R-:W3:Y:S07]  /*d960*/  LDSM.16.MT88.4 R144, [R193+0x4800] ;  /* 0x00480000c190783b */ /* 0x000eee0000004200 */
[C---:B-----5:R-:W-:Y:S08]  /*d970*/  HMMA.16816.F32 R52, R140.reuse, R148, R52 ;  /* 0x000000948c34723c */ /* 0x060ff00000001834 */
[C---:B------:R-:W-:Y:S01]  /*d980*/  HMMA.16816.F32 R56, R140.reuse, R150, R56 ;  /* 0x000000968c38723c */ /* 0x040fe20000001838 */
[----:B------:R-:W4:Y:S03]  /*d990*/  LDSM.16.MT88.4 R148, [R194+0x4800] ;  /* 0x00480000c294783b */ /* 0x000f260000004200 */
[----:B--2---:R-:W-:Y:S01]  /*d9a0*/  F2FP.PACK_AB R137, R181, R180 ;  /* 0x000000b4b589723e */ /* 0x004fe200000000ff */
[--C-:B------:R-:W-:Y:S02]  /*d9b0*/  FFMA.FTZ R134, R231, c[0x0][0x2d0], -R135.reuse ;  /* 0x0000b400e7867a23 */ /* 0x100fe40000010887 */
[----:B------:R-:W-:Y:S01]  /*d9c0*/  FADD.FTZ R0, R181, R0 ;  /* 0x00000000b5007221 */ /* 0x000fe20000010000 */
[C---:B-1----:R-:W-:Y:S01]  /*d9d0*/  HMMA.16816.F32 R60, R140.reuse, R152, R60 ;  /* 0x000000988c3c723c */ /* 0x042fe2000000183c */
[----:B------:R1:W2:Y:S07]  /*d9e0*/  MUFU.EX2 R221, R134 ;  /* 0x0000008600dd7308 */ /* 0x0002ae0000000800 */
[C---:B------:R-:W-:Y:S01]  /*d9f0*/  HMMA.16816.F32 R64, R140.reuse, R154, R64 ;  /* 0x0000009a8c40723c */ /* 0x040fe20000001840 */
[----:B------:R-:W5:Y:S07]  /*da00*/  LDSM.16.MT88.4 R152, [R197+0x4800] ;  /* 0x00480000c598783b */ /* 0x000f6e0000004200 */
[C---:B---3--:R-:W-:Y:S08]  /*da10*/  HMMA.16816.F32 R68, R140.reuse, R144, R68 ;  /* 0x000000908c44723c */ /* 0x048ff00000001844 */
[C---:B------:R-:W-:Y:S01]  /*da20*/  HMMA.16816.F32 R72, R140.reuse, R146, R72 ;  /* 0x000000928c48723c */ /* 0x040fe20000001848 */
[----:B------:R-:W3:Y:S03]  /*da30*/  LDSM.16.MT88.4 R144, [R196+0x4800] ;  /* 0x00480000c490783b */ /* 0x000ee60000004200 */
[----:B-1----:R-:W-:Y:S02]  /*da40*/  FFMA.FTZ R134, R235, c[0x0][0x2d0], -R135 ;  /* 0x0000b400eb867a23 */ /* 0x002fe40000010887 */
[--C-:B------:R-:W-:Y:S02]  /*da50*/  FFMA.FTZ R135, R240, c[0x0][0x2d0], -R3.reuse ;  /* 0x0000b400f0877a23 */ /* 0x100fe40000010803 */
[----:B------:R-:W1:Y:S01]  /*da60*/  MUFU.EX2 R191, R134 ;  /* 0x0000008600bf7308 */ /* 0x000e620000000800 */
[C---:B----4-:R-:W-:Y:S03]  /*da70*/  HMMA.16816.F32 R76, R140.reuse, R148, R76 ;  /* 0x000000948c4c723c */ /* 0x050fe6000000184c */
[----:B--2---:R-:W-:Y:S05]  /*da80*/  FADD.FTZ R2, R221, R2 ;  /* 0x00000002dd027221 */ /* 0x004fea0000010000 */
[C---:B------:R-:W-:Y:S01]  /*da90*/  HMMA.16816.F32 R80, R140.reuse, R150, R80 ;  /* 0x000000968c50723c */ /* 0x040fe20000001850 */
[----:B------:R-:W2:Y:S01]  /*daa0*/  LDSM.16.MT88.4 R148, [R193+0x6800] ;  /* 0x00680000c194783b */ /* 0x000ea20000004200 */
[----:B------:R-:W-:Y:S06]  /*dab0*/  MUFU.EX2 R177, R135 ;  /* 0x0000008700b17308 */ /* 0x000fec0000000800 */
[C---:B-----5:R-:W-:Y:S04]  /*dac0*/  HMMA.16816.F32 R84, R140.reuse, R152, R84 ;  /* 0x000000988c54723c */ /* 0x060fe80000001854 */
[----:B------:R4:W-:Y:S01]  /*dad0*/  MUFU.EX2 R135, R156 ;  /* 0x0000009c00877308 */ /* 0x0009e20000000800 */
[C---:B-1----:R-:W-:Y:S03]  /*dae0*/  F2FP.PACK_AB R138, R191.reuse, R221 ;  /* 0x000000ddbf8a723e */ /* 0x042fe600000000ff */
[C---:B------:R-:W-:Y:S01]  /*daf0*/  HMMA.16816.F32 R88, R140.reuse, R154, R88 ;  /* 0x0000009a8c58723c */ /* 0x040fe20000001858 */
[----:B------:R-:W1:Y:S03]  /*db00*/  LDSM.16.MT88.4 R152, [R194+0x6800] ;  /* 0x00680000c298783b */ /* 0x000e660000004200 */
[----:B------:R-:W-:Y:S02]  /*db10*/  FADD.FTZ R2, R191, R2 ;  /* 0x00000002bf027221 */ /* 0x000fe40000010000 */
[--C-:B------:R-:W-:Y:S02]  /*db20*/  FFMA.FTZ R134, R236, c[0x0][0x2d0], -R3.reuse ;  /* 0x0000b400ec867a23 */ /* 0x100fe40000010803 */
[C---:B---3--:R-:W-:Y:S02]  /*db30*/  HMMA.16816.F32 R92, R140.reuse, R144, R92 ;  /* 0x000000908c5c723c */ /* 0x048fe4000000185c */
[----:B------:R3:W5:Y:S06]  /*db40*/  MUFU.EX2 R179, R134 ;  /* 0x0000008600b37308 */ /* 0x00076c0000000800 */
[C---:B------:R-:W-:Y:S01]  /*db50*/  HMMA.16816.F32 R96, R140.reuse, R146, R96 ;  /* 0x000000928c60723c */ /* 0x040fe20000001860 */
[----:B------:R-:W1:Y:S07]  /*db60*/  LDSM.16.MT88.4 R144, [R197+0x6800] ;  /* 0x00680000c590783b */ /* 0x000e6e0000004200 */
[C---:B--2---:R-:W-:Y:S01]  /*db70*/  HMMA.16816.F32 R100, R140.reuse, R148, R100 ;  /* 0x000000948c64723c */ /* 0x044fe20000001864 */
[----:B----4-:R-:W-:Y:S07]  /*db80*/  LDSM.16.MT88.4 R156, [R194+0x1800] ;  /* 0x00180000c29c783b */ /* 0x010fee0000004200 */
[C---:B------:R-:W-:Y:S01]  /*db90*/  HMMA.16816.F32 R104, R140.reuse, R150, R104 ;  /* 0x000000968c68723c */ /* 0x040fe20000001868 */
[----:B------:R-:W2:Y:S03]  /*dba0*/  LDSM.16.MT88.4 R148, [R196+0x6800] ;  /* 0x00680000c494783b */ /* 0x000ea60000004200 */
[--C-:B---3--:R-:W-:Y:S02]  /*dbb0*/  FFMA.FTZ R134, R239, c[0x0][0x2d0], -R3.reuse ;  /* 0x0000b400ef867a23 */ /* 0x108fe40000010803 */
[----:B-----5:R-:W-:Y:S02]  /*dbc0*/  FADD.FTZ R0, R179, R0 ;  /* 0x00000000b3007221 */ /* 0x020fe40000010000 */
[C---:B-1----:R-:W-:Y:S01]  /*dbd0*/  HMMA.16816.F32 R108, R140.reuse, R152, R108 ;  /* 0x000000988c6c723c */ /* 0x042fe2000000186c */
[----:B------:R-:W1:Y:S07]  /*dbe0*/  MUFU.EX2 R178, R134 ;  /* 0x0000008600b27308 */ /* 0x000e6e0000000800 */
[C---:B------:R-:W-:Y:S01]  /*dbf0*/  HMMA.16816.F32 R112, R140.reuse, R154, R112 ;  /* 0x0000009a8c70723c */ /* 0x040fe20000001870 */
[----:B------:R-:W-:Y:S07]  /*dc00*/  LDSM.16.MT88.4 R152, [R194+0x1000] ;  /* 0x00100000c298783b */ /* 0x000fee0000004200 */
[C---:B------:R-:W-:Y:S08]  /*dc10*/  HMMA.16816.F32 R116, R140.reuse, R144, R116 ;  /* 0x000000908c74723c */ /* 0x040ff00000001874 */
[C---:B------:R-:W-:Y:S01]  /*dc20*/  HMMA.16816.F32 R120, R140.reuse, R146, R120 ;  /* 0x000000928c78723c */ /* 0x040fe20000001878 */
[----:B------:R-:W3:Y:S03]  /*dc30*/  LDSM.16.MT88.4 R144, [R193+0x1000] ;  /* 0x00100000c190783b */ /* 0x000ee60000004200 */
[----:B-1----:R-:W-:Y:S01]  /*dc40*/  F2FP.PACK_AB R139, R178, R179 ;  /* 0x000000b3b28b723e */ /* 0x002fe200000000ff */
[--C-:B------:R-:W-:Y:S02]  /*dc50*/  FFMA.FTZ R134, R241, c[0x0][0x2d0], -R3.reuse ;  /* 0x0000b400f1867a23 */ /* 0x100fe40000010803 */
[----:B------:R-:W-:Y:S01]  /*dc60*/  FFMA.FTZ R3, R136, c[0x0][0x2d0], -R3 ;  /* 0x0000b40088037a23 */ /* 0x000fe20000010803 */
[----:B------:R-:W-:Y:S01]  /*dc70*/  F2FP.PACK_AB R136, R223, R222 ;  /* 0x000000dedf88723e */ /* 0x000fe200000000ff */
[C---:B--2---:R-:W-:Y:S01]  /*dc80*/  HMMA.16816.F32 R124, R140.reuse, R148, R124 ;  /* 0x000000948c7c723c */ /* 0x044fe2000000187c */
[----:B------:R-:W1:Y:S07]  /*dc90*/  MUFU.EX2 R176, R134 ;  /* 0x0000008600b07308 */ /* 0x000e6e0000000800 */
[----:B------:R-:W-:Y:S01]  /*dca0*/  HMMA.16816.F32 R128, R140, R150, R128 ;  /* 0x000000968c80723c */ /* 0x000fe20000001880 */
[----:B------:R-:W2:Y:S02]  /*dcb0*/  LDSM.16.MT88.4 R140, [R197+0x1000] ;  /* 0x00100000c58c783b */ /* 0x000ea40000004200 */
[----:B------:R4:W5:Y:S06]  /*dcc0*/  MUFU.EX2 R134, R3 ;  /* 0x0000000300867308 */ /* 0x00096c0000000800 */
[----:B------:R-:W2:Y:S01]  /*dcd0*/  LDSM.16.MT88.4 R148, [R196+0x1000] ;  /* 0x00100000c494783b */ /* 0x000ea20000004200 */
[C---:B---3--:R-:W-:Y:S05]  /*dce0*/  HMMA.16816.F32 R4, R136.reuse, R144, R4 ;  /* 0x000000908804723c */ /* 0x048fea0000001804 */
[----:B----4-:R-:W-:Y:S02]  /*dcf0*/  FADD.FTZ R3, R178, R0 ;  /* 0x00000000b2037221 */ /* 0x010fe40000010000 */
[----:B------:R-:W-:Y:S01]  /*dd00*/  FADD.FTZ R0, R183, R2 ;  /* 0x00000002b7007221 */ /* 0x000fe20000010000 */
[C---:B------:R-:W-:Y:S01]  /*dd10*/  HMMA.16816.F32 R8, R136.reuse, R146, R8 ;  /* 0x000000928808723c */ /* 0x040fe20000001808 */
[----:B------:R-:W3:Y:S03]  /*dd20*/  LDSM.16.MT88.4 R144, [R193+0x3000] ;  /* 0x00300000c190783b */ /* 0x000ee60000004200 */
[----:B------:R-:W-:Y:S02]  /*dd30*/  FADD.FTZ R0, R185, R0 ;  /* 0x00000000b9007221 */ /* 0x000fe40000010000 */
[----:B-1----:R-:W-:Y:S02]  /*dd40*/  FADD.FTZ R3, R176, R3 ;  /* 0x00000003b0037221 */ /* 0x002fe40000010000 */
[C---:B------:R-:W-:Y:S04]  /*dd50*/  HMMA.16816.F32 R12, R136.reuse, R152, R12 ;  /* 0x00000098880c723c */ /* 0x040fe8000000180c */
[----:B------:R-:W-:Y:S02]  /*dd60*/  FADD.FTZ R2, R184, R0 ;  /* 0x00000000b8027221 */ /* 0x000fe40000010000 */
[----:B------:R-:W-:Y:S02]  /*dd70*/  FADD.FTZ R3, R177, R3 ;  /* 0x00000003b1037221 */ /* 0x000fe40000010000 */
[C---:B------:R-:W-:Y:S01]  /*dd80*/  HMMA.16816.F32 R16, R136.reuse, R154, R16 ;  /* 0x0000009a8810723c */ /* 0x040fe20000001810 */
[----:B------:R-:W1:Y:S03]  /*dd90*/  LDSM.16.MT88.4 R152, [R194+0x3000] ;  /* 0x00300000c298783b */ /* 0x000e660000004200 */
[----:B------:R-:W-:Y:S02]  /*dda0*/  FADD.FTZ R2, R182, R2 ;  /* 0x00000002b6027221 */ /* 0x000fe40000010000 */
[----:B------:R-:W-:Y:S02]  /*ddb0*/  FADD.FTZ R0, R135, R3 ;  /* 0x0000000387007221 */ /* 0x000fe40000010000 */
[C---:B--2---:R-:W-:Y:S01]  /*ddc0*/  HMMA.16816.F32 R20, R136.reuse, R140, R20 ;  /* 0x0000008c8814723c */ /* 0x044fe20000001814 */
[----:B------:R-:W-:Y:S03]  /*ddd0*/  STL [R1+0x8], R2 ;  /* 0x0000080201007387 */ /* 0x000fe60000100800 */
[----:B-----5:R-:W-:Y:S04]  /*dde0*/  FADD.FTZ R0, R134, R0 ;  /* 0x0000000086007221 */ /* 0x020fe80000010000 */
[C---:B------:R-:W-:Y:S01]  /*ddf0*/  HMMA.16816.F32 R24, R136.reuse, R142, R24 ;  /* 0x0000008e8818723c */ /* 0x040fe20000001818 */
[----:B------:R-:W2:Y:S07]  /*de00*/  LDSM.16.MT88.4 R140, [R197+0x3000] ;  /* 0x00300000c58c783b */ /* 0x000eae0000004200 */
[C---:B------:R-:W-:Y:S01]  /*de10*/  HMMA.16816.F32 R28, R136.reuse, R148, R28 ;  /* 0x00000094881c723c */ /* 0x040fe2000000181c */
[----:B------:R-:W-:Y:S07]  /*de20*/  STL [R1+0xc], R0 ;  /* 0x00000c0001007387 */ /* 0x000fee0000100800 */
[C---:B------:R-:W-:Y:S01]  /*de30*/  HMMA.16816.F32 R32, R136.reuse, R150, R32 ;  /* 0x000000968820723c */ /* 0x040fe20000001820 */
[----:B------:R-:W-:Y:S07]  /*de40*/  LDSM.16.MT88.4 R148, [R193+0x5000] ;  /* 0x00500000c194783b */ /* 0x000fee0000004200 */
        /* <DEDUP_REMOVED lines=17> */
[----:B------:R-:W-:Y:S07]  /*df60*/  LDSM.16.MT88.4 R152, [R197+0x7000] ;  /* 0x00700000c598783b */ /* 0x000fee0000004200 */
[C---:B--2---:R-:W-:Y:S08]  /*df70*/  HMMA.16816.F32 R84, R136.reuse, R140, R84 ;  /* 0x0000008c8854723c */ /* 0x044ff00000001854 */
[C---:B------:R-:W-:Y:S01]  /*df80*/  HMMA.16816.F32 R88, R136.reuse, R142, R88 ;  /* 0x0000008e8858723c */ /* 0x040fe20000001858 */
[----:B------:R-:W1:Y:S07]  /*df90*/  LDSM.16.MT88.4 R140, [R194+0x7000] ;  /* 0x00700000c28c783b */ /* 0x000e6e0000004200 */
[C---:B---3--:R-:W-:Y:S08]  /*dfa0*/  HMMA.16816.F32 R92, R136.reuse, R144, R92 ;  /* 0x00000090885c723c */ /* 0x048ff0000000185c */
[C---:B------:R-:W-:Y:S01]  /*dfb0*/  HMMA.16816.F32 R96, R136.reuse, R146, R96 ;  /* 0x000000928860723c */ /* 0x040fe20000001860 */
[----:B------:R-:W2:Y:S07]  /*dfc0*/  LDSM.16.MT88.4 R144, [R196+0x7000] ;  /* 0x00700000c490783b */ /* 0x000eae0000004200 */
[C---:B----4-:R-:W-:Y:S08]  /*dfd0*/  HMMA.16816.F32 R100, R136.reuse, R148, R100 ;  /* 0x000000948864723c */ /* 0x050ff00000001864 */
[C---:B------:R-:W-:Y:S01]  /*dfe0*/  HMMA.16816.F32 R104, R136.reuse, R150, R104 ;  /* 0x000000968868723c */ /* 0x040fe20000001868 */
[----:B------:R-:W3:Y:S07]  /*dff0*/  LDSM.16.MT88.4 R148, [R193+0x1800] ;  /* 0x00180000c194783b */ /* 0x000eee0000004200 */
[C---:B-1----:R-:W-:Y:S08]  /*e000*/  HMMA.16816.F32 R108, R136.reuse, R140, R108 ;  /* 0x0000008c886c723c */ /* 0x042ff0000000186c */
[C---:B------:R-:W-:Y:S08]  /*e010*/  HMMA.16816.F32 R112, R136.reuse, R142, R112 ;  /* 0x0000008e8870723c */ /* 0x040ff00000001870 */
[C---:B------:R-:W-:Y:S08]  /*e020*/  HMMA.16816.F32 R116, R136.reuse, R152, R116 ;  /* 0x000000988874723c */ /* 0x040ff00000001874 */
[C---:B------:R-:W-:Y:S08]  /*e030*/  HMMA.16816.F32 R120, R136.reuse, R154, R120 ;  /* 0x0000009a8878723c */ /* 0x040ff00000001878 */
[C---:B--2---:R-:W-:Y:S08]  /*e040*/  HMMA.16816.F32 R124, R136.reuse, R144, R124 ;  /* 0x00000090887c723c */ /* 0x044ff0000000187c */
[----:B------:R-:W-:Y:S07]  /*e050*/  HMMA.16816.F32 R128, R136, R146, R128 ;  /* 0x000000928880723c */ /* 0x000fee0000001880 */
[----:B------:R-:W-:Y:S02]  /*e060*/  F2FP.PACK_AB R136, R185, R183 ;  /* 0x000000b7b988723e */ /* 0x000fe400000000ff */
[----:B------:R-:W-:Y:S03]  /*e070*/  F2FP.PACK_AB R137, R177, R176 ;  /* 0x000000b0b189723e */ /* 0x000fe600000000ff */
[----:B------:R-:W-:Y:S02]  /*e080*/  F2FP.PACK_AB R138, R182, R184 ;  /* 0x000000b8b68a723e */ /* 0x000fe400000000ff */
[----:B------:R-:W-:Y:S02]  /*e090*/  F2FP.PACK_AB R139, R134, R135 ;  /* 0x00000087868b723e */ /* 0x000fe400000000ff */
[----:B------:R-:W-:Y:S02]  /*e0a0*/  MOV R135, R132 ;  /* 0x0000008400877202 */ /* 0x000fe40000000f00 */
[----:B------:R-:W-:Y:S03]  /*e0b0*/  MOV R134, R133 ;  /* 0x0000008500867202 */ /* 0x000fe60000000f00 */
[C---:B---3--:R-:W-:Y:S01]  /*e0c0*/  HMMA.16816.F32 R140, R136.reuse, R148, R4 ;  /* 0x00000094888c723c */ /* 0x048fe20000001804 */
        /* <DEDUP_REMOVED lines=31> */
[C---:B------:R-:W-:Y:S08]  /*e2c0*/  HMMA.16816.F32 R88, R136.reuse, R6, R88 ;  /* 0x000000068858723c */ /* 0x040ff00000001858 */
[C---:B--2---:R-:W-:Y:S08]  /*e2d0*/  HMMA.16816.F32 R92, R136.reuse, R8, R92 ;  /* 0x00000008885c723c */ /* 0x044ff0000000185c */
[C---:B------:R-:W-:Y:S08]  /*e2e0*/  HMMA.16816.F32 R96, R136.reuse, R10, R96 ;  /* 0x0000000a8860723c */ /* 0x040ff00000001860 */
[C---:B---3--:R-:W-:Y:S08]  /*e2f0*/  HMMA.16816.F32 R100, R136.reuse, R12, R100 ;  /* 0x0000000c8864723c */ /* 0x048ff00000001864 */
[C---:B------:R-:W-:Y:S08]  /*e300*/  HMMA.16816.F32 R104, R136.reuse, R14, R104 ;  /* 0x0000000e8868723c */ /* 0x040ff00000001868 */
[C---:B----4-:R-:W-:Y:S08]  /*e310*/  HMMA.16816.F32 R108, R136.reuse, R16, R108 ;  /* 0x00000010886c723c */ /* 0x050ff0000000186c */
[C---:B------:R-:W-:Y:S08]  /*e320*/  HMMA.16816.F32 R112, R136.reuse, R18, R112 ;  /* 0x000000128870723c */ /* 0x040ff00000001870 */
[C---:B------:R-:W-:Y:S08]  /*e330*/  HMMA.16816.F32 R116, R136.reuse, R24, R116 ;  /* 0x000000188874723c */ /* 0x040ff00000001874 */
[C---:B------:R-:W-:Y:S08]  /*e340*/  HMMA.16816.F32 R120, R136.reuse, R26, R120 ;  /* 0x0000001a8878723c */ /* 0x040ff00000001878 */
[C---:B-----5:R-:W-:Y:S08]  /*e350*/  HMMA.16816.F32 R124, R136.reuse, R20, R124 ;  /* 0x00000014887c723c */ /* 0x060ff0000000187c */
[----:B------:R-:W-:Y:S01]  /*e360*/  HMMA.16816.F32 R128, R136, R22, R128 ;  /* 0x000000168880723c */ /* 0x000fe20000001880 */
[----:B------:R-:W-:-:S07]  /*e370*/  @P6 BRA `(.L_x_2232) ;  /* 0xffffc87000006947 */ /* 0x000fce000383ffff */
.L_x_2231:
[----:B------:R-:W-:Y:S07]  /*e380*/  @!UPT UIADD3 URZ, URZ, URZ, URZ ;  /* 0x0000003f3f3ff290 */ /* 0x000fee000fffe03f */
[----:B------:R-:W-:Y:S02]  /*e390*/  MOV R7, 0x1f ;  /* 0x0000001f00077802 */ /* 0x000fe40000000f00 */
[----:B------:R-:W-:Y:S01]  /*e3a0*/  MOV R6, 0xffffffff ;  /* 0xffffffff00067802 */ /* 0x000fe20000000f00 */
[----:B------:R-:W-:Y:S06]  /*e3b0*/  BRA.DIV ~URZ, `(.L_x_2233) ;  /* 0x000067627f007947 */ /* 0x000fec000b800000 */
[----:B------:R-:W2:Y:S04]  /*e3c0*/  LDL R2, [R1+0x8] ;  /* 0x0000080001027983 */ /* 0x000ea80000100800 */
[----:B--2---:R1:W2:Y:S02]  /*e3d0*/  SHFL.BFLY PT, R0, R2, 0x2, 0x1f ;  /* 0x0c401f0002007f89 */ /* 0x0042a400000e0000 */
.L_x_2306:
        /* <DEDUP_REMOVED lines=9> */
.L_x_2307:
        /* <DEDUP_REMOVED lines=78> */
[C---:B-1----:R-:W-:Y:S02]  /*e950*/  FMUL.FTZ R152, R0.reuse, R38 ;  /* 0x0000002600987220 */ /* 0x042fe40000410000 */
[C---:B------:R-:W-:Y:S02]  /*e960*/  FMUL.FTZ R153, R0.reuse, R39 ;  /* 0x0000002700997220 */ /* 0x040fe40000410000 */
[C---:B------:R-:W-:Y:S02]  /*e970*/  FMUL.FTZ R38, R0.reuse, R42 ;  /* 0x0000002a00267220 */ /* 0x040fe40000410000 */
[C---:B------:R-:W-:Y:S02]  /*e980*/  FMUL.FTZ R39, R0.reuse, R43 ;  /* 0x0000002b00277220 */ /* 0x040fe40000410000 */
[C---:B------:R-:W-:Y:S02]  /*e990*/  FMUL.FTZ R42, R0.reuse, R46 ;  /* 0x0000002e002a7220 */ /* 0x040fe40000410000 */
[----:B------:R-:W-:-:S02]  /*e9a0*/  FMUL.FTZ R43, R0, R47 ;  /* 0x0000002f002b7220 */ /* 0x000fc40000410000 */
[----:B------:R-:W-:Y:S01]  /*e9b0*/  @P1 FFMA.FTZ R21, R4, R133, R5 ;  /* 0x0000008504151223 */ /* 0x000fe20000010005 */
[----:B--2---:R-:W-:Y:S01]  /*e9c0*/  @P0 MOV R3, 0x3f317218 ;  /* 0x3f31721800030802 */ /* 0x004fe20000000f00 */
        /* <DEDUP_REMOVED lines=11> */
[----:B----4-:R-:W-:-:S02]  /*ea80*/  @P0 FMUL.FTZ R2, R2, 0.69314718246459960938 ;  /* 0x3f31721802020820 */ /* 0x010fc40000410000 */
        /* <DEDUP_REMOVED lines=51> */
.L_x_2214:
        /* <DEDUP_REMOVED lines=19> */
.L_x_2236:
[----:B--2---:R-:W-:Y:S05]  /*eef0*/  BSYNC B0 ;  /* 0x0000000000007941 */ /* 0x004fea0003800000 */
.L_x_2235:
        /* <DEDUP_REMOVED lines=166> */
.L_x_2239:
[----:B---3--:R-:W2:Y:S04]  /*f960*/  LDL R3, [R1+0x50] ;  /* 0x0000500001037983 */ /* 0x008ea80000100800 */
        /* <DEDUP_REMOVED lines=8> */
[----:B------:R1:W3:Y:S08]  /*f9f0*/  LDC.64 R14, c[0x0][R10+0x168] ;  /* 0x00005a000a0e7b82 */ /* 0x0002f00000000a00 */
[----:B------:R1:W2:Y:S08]  /*fa00*/  LDC.64 R18, c[0x0][R10+0x178] ;  /* 0x00005e000a127b82 */ /* 0x0002b00000000a00 */
[----:B------:R1:W2:Y:S01]  /*fa10*/  LDC.64 R16, c[0x0][R10+0x160] ;  /* 0x000058000a107b82 */ /* 0x0002a20000000a00 */
[----:B------:R-:W-:Y:S01]  /*fa20*/  ISETP.NE.U32.AND P0, PT, RZ, c[0x0][0x500], PT ;  /* 0x00014000ff007a0c */ /* 0x000fe20003f05070 */
[----:B------:R-:W-:-:S03]  /*fa30*/  IMAD.MOV.U32 R0, RZ, RZ, c[0x0][0x4e8] ;  /* 0x00013a00ff007624 */ /* 0x000fc600078e00ff */
[----:B------:R-:W-:Y:S02]  /*fa40*/  ISETP.NE.AND.EX P0, PT, RZ, c[0x0][0x504], PT, P0 ;  /* 0x00014100ff007a0c */ /* 0x000fe40003f05300 */
[----:B------:R-:W-:Y:S02]  /*fa50*/  ISETP.NE.AND P2, PT, R0, 0x1, PT ;  /* 0x000000010000780c */ /* 0x000fe40003f45270 */
        /* <DEDUP_REMOVED lines=8> */
[----:B------:R-:W-:Y:S01]  /*fae0*/  IMAD.MOV.U32 R4, RZ, RZ, R3 ;  /* 0x000000ffff047224 */ /* 0x000fe200078e0003 */
[----:B------:R-:W-:Y:S01]  /*faf0*/  @P2 SHF.R.U32.HI R4, RZ, c[0x0][0x4f0], R5 ;  /* 0x00013c00ff042a19 */ /* 0x000fe20000011605 */
[----:B---3--:R-:W-:Y:S01]  /*fb00*/  IMAD.WIDE.U32 R8, R14, R106, RZ ;  /* 0x0000006a0e087225 */ /* 0x008fe200078e00ff */
[----:B----4-:R-:W-:-:S03]  /*fb10*/  SEL R5, R13, RZ, P3 ;  /* 0x000000ff0d057207 */ /* 0x010fc60001800000 */
[----:B------:R-:W-:Y:S01]  /*fb20*/  IMAD R11, R15, R106, RZ ;  /* 0x0000006a0f0b7224 */ /* 0x000fe200078e02ff */
[----:B-----5:R-:W-:Y:S01]  /*fb30*/  IADD3 R14, P1, P0, R6, R8, R2 ;  /* 0x00000008060e7210 */ /* 0x020fe2000783e002 */
[----:B------:R-:W-:Y:S01]  /*fb40*/  IMAD.IADD R13, R7, 0x1, R10 ;  /* 0x00000001070d7824 */ /* 0x000fe200078e020a */
[----:B------:R-:W-:Y:S01]  /*fb50*/  SHF.R.S32.HI R6, RZ, 0x1f, R2 ;  /* 0x0000001fff067819 */ /* 0x000fe20000011402 */
[----:B------:R-:W-:Y:S02]  /*fb60*/  IMAD.IADD R7, R9, 0x1, R11 ;  /* 0x0000000109077824 */ /* 0x000fe400078e020b */
        /* <DEDUP_REMOVED lines=23> */
[----:B------:R-:W-:Y:S01]  /*fce0*/  SHFL.IDX PT, R10, R8, RZ, 0x1c1f ;  /* 0x001c1fff080a7589 */ /* 0x000fe200000e0000 */
[----:B------:R-:W-:-:S03]  /*fcf0*/  IMAD.IADD R5, R107, 0x1, R103 ;  /* 0x000000016b057824 */ /* 0x000fc600078e0267 */
[----:B------:R-:W1:Y:S01]  /*fd00*/  SHFL.IDX PT, R11, R4, RZ, 0x1c1f ;  /* 0x001c1fff040b7589 */ /* 0x000e6200000e0000 */
[----:B------:R-:W-:-:S03]  /*fd10*/  IMAD.IADD R15, R110, 0x1, -R15 ;  /* 0x000000016e0f7824 */ /* 0x000fc600078e0a0f */
[----:B------:R-:W-:Y:S04]  /*fd20*/  SHFL.IDX PT, R8, R8, 0x1, 0x1c1f ;  /* 0x003c1f0008087f89 */ /* 0x000fe800000e0000 */
[----:B------:R2:W3:Y:S01]  /*fd30*/  SHFL.IDX PT, R9, R4, 0x1, 0x1c1f ;  /* 0x003c1f0004097f89 */ /* 0x0004e200000e0000 */
[----:B------:R-:W-:Y:S02]  /*fd40*/  LOP3.LUT P0, RZ, R15, 0x3, RZ, 0xc0, !PT ;  /* 0x000000030fff7812 */ /* 0x000fe4000780c0ff */
[----:B------:R-:W-:Y:S01]  /*fd50*/  IADD3 R7, R5, 0x8, RZ ;  /* 0x0000000805077810 */ /* 0x000fe20007ffe0ff */
[----:B--2---:R-:W-:-:S05]  /*fd60*/  IMAD R4, R12, c[0x0][0x4e8], RZ ;  /* 0x00013a000c047a24 */ /* 0x004fca00078e02ff */
[-C--:B------:R-:W-:Y:S02]  /*fd70*/  ISETP.GE.OR P1, PT, R5, R4.reuse, P0 ;  /* 0x000000040500720c */ /* 0x080fe40000726670 */
[----:B------:R-:W-:-:S11]  /*fd80*/  ISETP.GE.OR P0, PT, R7, R4, P0 ;  /* 0x000000040700720c */ /* 0x000fd60000706670 */
[----:B-1----:R1:W-:Y:S01]  /*fd90*/  @!P1 ST.E [R10.64], R21 ;  /* 0x000000150a009985 */ /* 0x0023e2000c101906 */
[----:B------:R-:W-:-:S03]  /*fda0*/  ISETP.GE.AND P1, PT, R5, R4, PT ;  /* 0x000000040500720c */ /* 0x000fc60003f26270 */
[----:B---3--:R1:W-:Y:S01]  /*fdb0*/  @!P0 ST.E [R8.64], R20 ;  /* 0x0000001408008985 */ /* 0x0083e2000c101906 */
        /* <DEDUP_REMOVED lines=56> */
.L_x_2308:
[----:B------:R-:W-:Y:S05]  /*10140*/  BRA.DIV ~URZ, `(.L_x_2242) ;  /* 0x00004bb27f007947 */ /* 0x000fea000b800000 */
[----:B------:R3:W4:Y:S02]  /*10150*/  SHFL.IDX PT, R0, R15, RZ, 0x181f ;  /* 0x00181fff0f007589 */ /* 0x00072400000e0000 */
.L_x_2309:
        /* <DEDUP_REMOVED lines=26> */
.L_x_2244:
[----:B------:R-:W-:Y:S05]  /*10300*/  BSYNC B0 ;  /* 0x0000000000007941 */ /* 0x000fea0003800000 */
.L_x_2243:
[----:B------:R-:W-:Y:S05]  /*10310*/  BRA.DIV ~URZ, `(.L_x_2245) ;  /* 0x00004a427f007947 */ /* 0x000fea000b800000 */
[----:B--2---:R2:W1:Y:S04]  /*10320*/  SHFL.IDX PT, R6, R14, 0x1, 0x181f ;  /* 0x00381f000e067f89 */ /* 0x00446800000e0000 */
[----:B----4-:R2:W4:Y:S02]  /*10330*/  SHFL.IDX PT, R0, R15, 0x1, 0x181f ;  /* 0x00381f000f007f89 */ /* 0x01052400000e0000 */
.L_x_2310:
        /* <DEDUP_REMOVED lines=27> */
.L_x_2247:
[----:B------:R-:W-:Y:S05]  /*104f0*/  BSYNC B0 ;  /* 0x0000000000007941 */ /* 0x000fea0003800000 */
.L_x_2246:
[----:B------:R-:W-:Y:S05]  /*10500*/  BRA.DIV ~URZ, `(.L_x_2248) ;  /* 0x000049127f007947 */ /* 0x000fea000b800000 */
[----:B-1----:R1:W2:Y:S02]  /*10510*/  SHFL.IDX PT, R6, R14, 0x2, 0x181f ;  /* 0x00581f000e067f89 */ /* 0x0022a400000e0000 */
.L_x_2311:
[----:B------:R-:W-:Y:S05]  /*10520*/  BRA.DIV ~URZ, `(.L_x_2249) ;  /* 0x000049627f007947 */ /* 0x000fea000b800000 */
[----:B----4-:R4:W1:Y:S02]  /*10530*/  SHFL.IDX PT, R0, R15, 0x2, 0x181f ;  /* 0x00581f000f007f89 */ /* 0x01086400000e0000 */
.L_x_2312:
        /* <DEDUP_REMOVED lines=27> */
.L_x_2251:
[----:B------:R-:W-:Y:S05]  /*106f0*/  BSYNC B0 ;  /* 0x0000000000007941 */ /* 0x000fea0003800000 */
.L_x_2250:
[----:B------:R-:W-:Y:S05]  /*10700*/  BRA.DIV ~URZ, `(.L_x_2252) ;  /* 0x000047e27f007947 */ /* 0x000fea000b800000 */
[----:B--2---:R2:W3:Y:S04]  /*10710*/  SHFL.IDX PT, R6, R14, 0x3, 0x181f ;  /* 0x00781f000e067f89 */ /* 0x0044e800000e0000 */
[----:B-1----:R2:W1:Y:S02]  /*10720*/  SHFL.IDX PT, R0, R15, 0x3, 0x181f ;  /* 0x00781f000f007f89 */ /* 0x00246400000e0000 */
.L_x_2313:
        /* <DEDUP_REMOVED lines=28> */
.L_x_2240:
        /* <DEDUP_REMOVED lines=34> */
.L_x_2314:
[----:B------:R-:W-:Y:S05]  /*10b10*/  BRA.DIV ~URZ, `(.L_x_2255) ;  /* 0x000045027f007947 */ /* 0x000fea000b800000 */
[----:B------:R3:W4:Y:S02]  /*10b20*/  SHFL.IDX PT, R0, R19, RZ, 0x1c1f ;  /* 0x001c1fff13007589 */ /* 0x00072400000e0000 */
.L_x_2315:
[----:B------:R-:W-:Y:S01]  /*10b30*/  BSSY B0, `(.L_x_2256) ;  /* 0x00000c2000007945 */ /* 0x000fe20003800000 */
[----:B------:R-:W-:Y:S05]  /*10b40*/  @P1 BRA `(.L_x_2257) ;  /* 0x00000c0000001947 */ /* 0x000fea0003800000 */
[----:B------:R-:W5:Y:S04]  /*10b50*/  LDL R20, [R1+0x10] ;  /* 0x0000100001147983 */ /* 0x000f680000100800 */
[----:B---3--:R-:W3:Y:S04]  /*10b60*/  LDL R9, [R1+0x8c] ;  /* 0x00008c0001097983 */ /* 0x008ee80000100800 */
[----:B----4-:R-:W4:Y:S04]  /*10b70*/  LDL R12, [R1+0x88] ;  /* 0x00008800010c7983 */ /* 0x010f280000100800 */
[----:B--2---:R-:W2:Y:S04]  /*10b80*/  LDL R103, [R1+0x84] ;  /* 0x0000840001677983 */ /* 0x004ea80000100800 */
[----:B------:R-:W2:Y:S01]  /*10b90*/  LDL R21, [R1+0xc0] ;  /* 0x0000c00001157983 */ /* 0x000ea20000100800 */
[----:B-----5:R-:W-:-:S02]  /*10ba0*/  ISETP.GE.AND P2, PT, R20, c[0x0][0x3c8], PT ;  /* 0x0000f20014007a0c */ /* 0x020fc40003f46270 */
[----:B------:R-:W-:Y:S02]  /*10bb0*/  IADD3 R2, R20, 0x18, RZ ;  /* 0x0000001814027810 */ /* 0x000fe40007ffe0ff */
[----:B---3--:R-:W-:Y:S02]  /*10bc0*/  ISETP.GE.AND P3, PT, R9, c[0x0][0x3c8], PT ;  /* 0x0000f20009007a0c */ /* 0x008fe40003f66270 */
[----:B------:R-:W-:-:S07]  /*10bd0*/  ISETP.GE.AND P1, PT, R2, c[0x0][0x3c8], PT ;  /* 0x0000f20002007a0c */ /* 0x000fce0003f26270 */
[----:B------:R-:W-:Y:S02]  /*10be0*/  @!P2 IMAD.MOV.U32 R6, RZ, RZ, R0 ;  /* 0x000000ffff06a224 */ /* 0x000fe400078e0000 */
[----:B------:R-:W-:-:S04]  /*10bf0*/  @!P2 IMAD.MOV.U32 R7, RZ, RZ, R4 ;  /* 0x000000ffff07a224 */ /* 0x000fc800078e0004 */
[----:B------:R-:W-:Y:S01]  /*10c00*/  @!P2 IMAD.WIDE R6, R20, 0x4, R6 ;  /* 0x000000041406a825 */ /* 0x000fe200078e0206 */
[----:B----4-:R-:W-:Y:S02]  /*10c10*/  ISETP.GE.AND P5, PT, R12, c[0x0][0x3c8], PT ;  /* 0x0000f2000c007a0c */ /* 0x010fe40003fa6270 */
[----:B------:R-:W-:Y:S02]  /*10c20*/  SHF.R.S32.HI R3, RZ, 0x1f, R9 ;  /* 0x0000001fff037819 */ /* 0x000fe40000011409 */
[----:B------:R3:W-:Y:S01]  /*10c30*/  @!P2 ST.E.64 [R6.64], R22 ;  /* 0x000000160600a985 */ /* 0x0007e2000c101b06 */
[----:B------:R-:W-:Y:S02]  /*10c40*/  IADD3 R5, R20, 0x20, RZ ;  /* 0x0000002014057810 */ /* 0x000fe40007ffe0ff */
[----:B------:R-:W-:Y:S02]  /*10c50*/  SHF.R.S32.HI R8, RZ, 0x1f, R2 ;  /* 0x0000001fff087819 */ /* 0x000fe40000011402 */
[----:B------:R-:W-:-:S02]  /*10c60*/  ISETP.GE.AND P6, PT, R5, c[0x0][0x3c8], PT ;  /* 0x0000f20005007a0c */ /* 0x000fc40003fc6270 */
[C---:B---3--:R-:W-:Y:S01]  /*10c70*/  @!P3 LEA R6, P2, R9.reuse, R0, 0x2 ;  /* 0x000000000906b211 */ /* 0x048fe200078410ff */
[----:B------:R-:W3:Y:S03]  /*10c80*/  LDL R22, [R1+0x9c] ;  /* 0x00009c0001167983 */ /* 0x000ee60000100800 */
[----:B------:R-:W-:Y:S01]  /*10c90*/  @!P3 LEA.HI.X R7, R9, R4, R3, 0x2, P2 ;  /* 0x000000040907b211 */ /* 0x000fe200010f1403 */
[----:B------:R-:W4:Y:S01]  /*10ca0*/  LDL R23, [R1+0xc4] ;  /* 0x0000c40001177983 */ /* 0x000f220000100800 */
[----:B------:R-:W-:Y:S02]  /*10cb0*/  IADD3 R3, R20, 0x28, RZ ;  /* 0x0000002814037810 */ /* 0x000fe40007ffe0ff */
[----:B------:R-:W-:Y:S01]  /*10cc0*/  @!P1 LEA R10, P2, R2, R0, 0x2 ;  /* 0x00000000020a9211 */ /* 0x000fe200078410ff */
[----:B------:R5:W-:Y:S01]  /*10cd0*/  @!P3 ST.E.64 [R6.64], R24 ;  /* 0x000000180600b985 */ /* 0x000be2000c101b06 */
[----:B------:R-:W-:-:S02]  /*10ce0*/  ISETP.GE.AND P4, PT, R3, c[0x0][0x3c8], PT ;  /* 0x0000f20003007a0c */ /* 0x000fc40003f86270 */
[----:B------:R-:W-:Y:S02]  /*10cf0*/  @!P1 LEA.HI.X R11, R2, R4, R8, 0x2, P2 ;  /* 0x00000004020b9211 */ /* 0x000fe400010f1408 */
[----:B------:R-:W-:Y:S02]  /*10d00*/  @!P5 LEA R8, P2, R12, R0, 0x2 ;  /* 0x000000000c08d211 */ /* 0x000fe400078410ff */
[----:B------:R-:W-:-:S04]  /*10d10*/  IADD3 R2, R20, 0x30, RZ ;  /* 0x0000003014027810 */ /* 0x000fc80007ffe0ff */
[----:B------:R-:W-:Y:S02]  /*10d20*/  ISETP.GE.AND P3, PT, R2, c[0x0][0x3c8], PT ;  /* 0x0000f20002007a0c */ /* 0x000fe40003f66270 */
[----:B-----5:R-:W-:Y:S01]  /*10d30*/  SHF.R.S32.HI R6, RZ, 0x1f, R12 ;  /* 0x0000001fff067819 */ /* 0x020fe2000001140c */
[----:B------:R-:W5:Y:S03]  /*10d40*/  LDL R24, [R1+0xa0] ;  /* 0x0000a00001187983 */ /* 0x000f660000100800 */
[----:B------:R-:W-:Y:S01]  /*10d50*/  @!P5 LEA.HI.X R9, R12, R4, R6, 0x2, P2 ;  /* 0x000000040c09d211 */ /* 0x000fe200010f1406 */
[----:B------:R-:W3:Y:S01]  /*10d60*/  LDL R25, [R1+0xc8] ;  /* 0x0000c80001197983 */ /* 0x000ee20000100800 */
        /* <DEDUP_REMOVED lines=12> */
[----:B-1----:R-:W-:Y:S01]  /*10e30*/  SHF.R.S32.HI R8, RZ, 0x1f, R3 ;  /* 0x0000001fff087819 */ /* 0x002fe20000011403 */
[----:B------:R-:W3:Y:S01]  /*10e40*/  LDL R28, [R1+0xa8] ;  /* 0x0000a800011c7983 */ /* 0x000ee20000100800 */
[----:B--2---:R-:W-:-:S03]  /*10e50*/  @!P4 LEA R10, P1, R3, R0, 0x2 ;  /* 0x00000000030ac211 */ /* 0x004fc600078210ff */
[----:B------:R-:W2:Y:S01]  /*10e60*/  LDL R26, [R1+0xa4] ;  /* 0x0000a400011a7983 */ /* 0x000ea20000100800 */
[----:B------:R-:W-:-:S03]  /*10e70*/  @!P4 LEA.HI.X R11, R3, R4, R8, 0x2, P1 ;  /* 0x00000004030bc211 */ /* 0x000fc600008f1408 */
[----:B------:R-:W2:Y:S01]  /*10e80*/  LDL R29, [R1+0xd0] ;  /* 0x0000d000011d7983 */ /* 0x000ea20000100800 */
[C---:B------:R-:W-:Y:S02]  /*10e90*/  ISETP.GE.AND P1, PT, R5.reuse, c[0x0][0x3c8], PT ;  /* 0x0000f20005007a0c */ /* 0x040fe40003f26270 */
[----:B------:R-:W-:Y:S01]  /*10ea0*/  SHF.R.S32.HI R3, RZ, 0x1f, R6 ;  /* 0x0000001fff037819 */ /* 0x000fe20000011406 */
[----:B------:R-:W2:Y:S01]  /*10eb0*/  LDL R27, [R1+0xcc] ;  /* 0x0000cc00011b7983 */ /* 0x000ea20000100800 */
[----:B------:R-:W-:Y:S02]  /*10ec0*/  IADD3 R2, R20, 0x48, RZ ;  /* 0x0000004814027810 */ /* 0x000fe40007ffe0ff */
[----:B------:R-:W-:Y:S02]  /*10ed0*/  @!P5 LEA.HI.X R13, R6, R4, R3, 0x2, P2 ;  /* 0x00000004060dd211 */ /* 0x000fe400010f1403 */
[----:B------:R-:W-:Y:S01]  /*10ee0*/  SHF.R.S32.HI R3, RZ, 0x1f, R5 ;  /* 0x0000001fff037819 */ /* 0x000fe20000011405 */
[----:B------:R1:W-:Y:S04]  /*10ef0*/  @!P6 ST.E.64 [R16.64], R30 ;  /* 0x0000001e1000e985 */ /* 0x0003e8000c101b06 */
[----:B------:R-:W-:-:S02]  /*10f00*/  @!P1 LEA R8, P2, R5, R0, 0x2 ;  /* 0x0000000005089211 */ /* 0x000fc400078410ff */
[----:B------:R-:W-:Y:S02]  /*10f10*/  ISETP.GE.AND P6, PT, R2, c[0x0][0x3c8], PT ;  /* 0x0000f20002007a0c */ /* 0x000fe40003fc6270 */
        /* <DEDUP_REMOVED lines=8> */
[----:B------:R-:W-:Y:S01]  /*10fa0*/  IADD3 R7, R20, 0x60, RZ ;  /* 0x0000006014077810 */ /* 0x000fe20007ffe0ff */
[----:B------:R-:W-:Y:S03]  /*10fb0*/  @!P5 ST.E.64 [R12.64], R134 ;  /* 0x000000860c00d985 */ /* 0x000fe6000c101b06 */
[----:B------:R-:W-:Y:S01]  /*10fc0*/  ISETP.GE.AND P5, PT, R7, c[0x0][0x3c8], PT ;  /* 0x0000f20007007a0c */ /* 0x000fe20003fa6270 */
[----:B------:R1:W-:Y:S02]  /*10fd0*/  @!P1 ST.E.64 [R8.64], R36 ;  /* 0x0000002408009985 */ /* 0x0003e4000c101b06 */
[C---:B-1----:R-:W-:Y:S02]  /*10fe0*/  @!P6 LEA R16, P2, R2.reuse, R0, 0x2 ;  /* 0x000000000210e211 */ /* 0x042fe400078410ff */
[----:B------:R-:W2:Y:S02]  /*10ff0*/  LDL R30, [R1+0xac] ;  /* 0x0000ac00011e7983 */ /* 0x000ea40000100800 */
[----:B------:R-:W-:-:S02]  /*11000*/  @!P6 LEA.HI.X R17, R2, R4, R6, 0x2, P2 ;  /* 0x000000040211e211 */ /* 0x000fc400010f1406 */
[----:B------:R-:W2:Y:S01]  /*11010*/  LDL R31, [R1+0xd4] ;  /* 0x0000d400011f7983 */ /* 0x000ea20000100800 */
[----:B------:R-:W-:Y:S02]  /*11020*/  IADD3 R2, R20, 0x68, RZ ;  /* 0x0000006814027810 */ /* 0x000fe40007ffe0ff */
[-C--:B------:R-:W-:Y:S01]  /*11030*/  @!P4 LEA R10, P1, R5, R0.reuse, 0x2 ;  /* 0x00000000050ac211 */ /* 0x080fe200078210ff */
[----:B------:R-:W2:Y:S01]  /*11040*/  LDL R34, [R1+0xb4] ;  /* 0x0000b40001227983 */ /* 0x000ea20000100800 */
[----:B------:R-:W-:Y:S02]  /*11050*/  SHF.R.S32.HI R6, RZ, 0x1f, R3 ;  /* 0x0000001fff067819 */ /* 0x000fe40000011403 */
[----:B------:R-:W-:Y:S01]  /*11060*/  @!P3 LEA R14, P2, R3, R0, 0x2 ;  /* 0x00000000030eb211 */ /* 0x000fe200078410ff */
[----:B------:R-:W4:Y:S04]  /*11070*/  LDL R32, [R1+0xb0] ;  /* 0x0000b00001207983 */ /* 0x000f280000100800 */
[----:B------:R-:W5:Y:S04]  /*11080*/  LDL R35, [R1+0xdc] ;  /* 0x0000dc0001237983 */ /* 0x000f680000100800 */
[----:B------:R-:W5:Y:S01]  /*11090*/  LDL R33, [R1+0xd8] ;  /* 0x0000d80001217983 */ /* 0x000f620000100800 */
[----:B------:R-:W-:-:S04]  /*110a0*/  SHF.R.S32.HI R8, RZ, 0x1f, R5 ;  /* 0x0000001fff087819 */ /* 0x000fc80000011405 */
[-C--:B------:R-:W-:Y:S02]  /*110b0*/  @!P4 LEA.HI.X R11, R5, R4.reuse, R8, 0x2, P1 ;  /* 0x00000004050bc211 */ /* 0x080fe400008f1408 */
[----:B------:R-:W-:Y:S02]  /*110c0*/  ISETP.GE.AND P1, PT, R2, c[0x0][0x3c8], PT ;  /* 0x0000f20002007a0c */ /* 0x000fe40003f26270 */
[----:B------:R-:W-:Y:S02]  /*110d0*/  @!P3 LEA.HI.X R15, R3, R4, R6, 0x2, P2 ;  /* 0x00000004030fb211 */ /* 0x000fe400010f1406 */
[----:B------:R-:W-:Y:S01]  /*110e0*/  IADD3 R6, R20, 0x70, RZ ;  /* 0x0000007014067810 */ /* 0x000fe20007ffe0ff */
[----:B------:R1:W-:Y:S01]  /*110f0*/  @!P6 ST.E.64 [R16.64], R40 ;  /* 0x000000281000e985 */ /* 0x0003e2000c101b06 */
[----:B------:R-:W-:Y:S02]  /*11100*/  SHF.R.S32.HI R3, RZ, 0x1f, R7 ;  /* 0x0000001fff037819 */ /* 0x000fe40000011407 */
[----:B------:R-:W-:-:S02]  /*11110*/  @!P5 LEA R12, P2, R7, R0, 0x2 ;  /* 0x00000000070cd211 */ /* 0x000fc400078410ff */
[----:B------:R-:W-:Y:S02]  /*11120*/  ISETP.GE.AND P6, PT, R6, c[0x0][0x3c8], PT ;  /* 0x0000f20006007a0c */ /* 0x000fe40003fc6270 */
[----:B------:R-:W-:Y:S01]  /*11130*/  IADD3 R5, R20, 0x78, RZ ;  /* 0x0000007814057810 */ /* 0x000fe20007ffe0ff */
[----:B------:R1:W-:Y:S01]  /*11140*/  @!P4 ST.E.64 [R10.64], R136 ;  /* 0x000000880a00c985 */ /* 0x0003e2000c101b06 */
[----:B------:R-:W-:Y:S02]  /*11150*/  @!P5 LEA.HI.X R13, R7, R4, R3, 0x2, P2 ;  /* 0x00000004070dd211 */ /* 0x000fe400010f1403 */
[----:B------:R-:W-:Y:S02]  /*11160*/  SHF.R.S32.HI R3, RZ, 0x1f, R2 ;  /* 0x0000001fff037819 */ /* 0x000fe40000011402 */
[----:B------:R-:W-:Y:S02]  /*11170*/  @!P1 LEA R8, P2, R2, R0, 0x2 ;  /* 0x0000000002089211 */ /* 0x000fe400078410ff */
[----:B------:R-:W-:-:S02]  /*11180*/  ISETP.GE.AND P4, PT, R5, c[0x0][0x3c8], PT ;  /* 0x0000f20005007a0c */ /* 0x000fc40003f86270 */
[----:B------:R-:W-:Y:S02]  /*11190*/  @!P1 LEA.HI.X R9, R2, R4, R3, 0x2, P2 ;  /* 0x0000000402099211 */ /* 0x000fe400010f1403 */
[C---:B------:R-:W-:Y:S01]  /*111a0*/  IADD3 R3, R20.reuse, 0x80, RZ ;  /* 0x0000008014037810 */ /* 0x040fe20007ffe0ff */
[----:B------:R1:W-:Y:S01]  /*111b0*/  @!P3 ST.E.64 [R14.64], R44 ;  /* 0x0000002c0e00b985 */ /* 0x0003e2000c101b06 */
[----:B------:R-:W-:Y:S02]  /*111c0*/  SHF.R.S32.HI R7, RZ, 0x1f, R6 ;  /* 0x0000001fff077819 */ /* 0x000fe40000011406 */
[----:B------:R-:W-:Y:S02]  /*111d0*/  ISETP.GE.AND P2, PT, R3, c[0x0][0x3c8], PT ;  /* 0x0000f20003007a0c */ /* 0x000fe40003f46270 */
[----:B------:R-:W-:Y:S01]  /*111e0*/  IADD3 R2, R20, 0x88, RZ ;  /* 0x0000008814027810 */ /* 0x000fe20007ffe0ff */
[----:B------:R-:W-:Y:S01]  /*111f0*/  @!P5 ST.E.64 [R12.64], R52 ;  /* 0x000000340c00d985 */ /* 0x000fe2000c101b06 */
[----:B-1----:R-:W-:-:S03]  /*11200*/  @!P6 LEA R16, P3, R6, R0, 0x2 ;  /* 0x000000000610e211 */ /* 0x002fc600078610ff */
[----:B------:R1:W-:Y:S01]  /*11210*/  @!P1 ST.E.64 [R8.64], R48 ;  /* 0x0000003008009985 */ /* 0x0003e2000c101b06 */
[----:B------:R-:W-:Y:S02]  /*11220*/  ISETP.GE.AND P5, PT, R2, c[0x0][0x3c8], PT ;  /* 0x0000f20002007a0c */ /* 0x000fe40003fa6270 */
[----:B------:R-:W-:Y:S02]  /*11230*/  @!P6 LEA.HI.X R17, R6, R4, R7, 0x2, P3 ;  /* 0x000000040611e211 */ /* 0x000fe400018f1407 */
[----:B------:R-:W-:Y:S02]  /*11240*/  IADD3 R6, R20, 0x90, RZ ;  /* 0x0000009014067810 */ /* 0x000fe40007ffe0ff */
[-C--:B------:R-:W-:Y:S02]  /*11250*/  @!P4 LEA R10, P3, R5, R0.reuse, 0x2 ;  /* 0x00000000050ac211 */ /* 0x080fe400078610ff */
[----:B------:R-:W-:Y:S02]  /*11260*/  SHF.R.S32.HI R7, RZ, 0x1f, R3 ;  /* 0x0000001fff077819 */ /* 0x000fe40000011403 */
[----:B------:R-:W-:-:S02]  /*11270*/  @!P2 LEA R14, P1, R3, R0, 0x2 ;  /* 0x00000000030ea211 */ /* 0x000fc400078210ff */
[----:B-1----:R-:W-:-:S04]  /*11280*/  SHF.R.S32.HI R8, RZ, 0x1f, R5 ;  /* 0x0000001fff087819 */ /* 0x002fc80000011405 */
[-C--:B------:R-:W-:Y:S02]  /*11290*/  @!P4 LEA.HI.X R11, R5, R4.reuse, R8, 0x2, P3 ;  /* 0x00000004050bc211 */ /* 0x080fe400018f1408 */
[----:B------:R-:W-:Y:S02]  /*112a0*/  ISETP.GE.AND P3, PT, R6, c[0x0][0x3c8], PT ;  /* 0x0000f20006007a0c */ /* 0x000fe40003f66270 */
[----:B------:R-:W-:Y:S02]  /*112b0*/  @!P2 LEA.HI.X R15, R3, R4, R7, 0x2, P1 ;  /* 0x00000004030fa211 */ /* 0x000fe400008f1407 */
[----:B------:R-:W-:Y:S02]  /*112c0*/  SHF.R.S32.HI R3, RZ, 0x1f, R2 ;  /* 0x0000001fff037819 */ /* 0x000fe40000011402 */
[----:B------:R-:W-:-:S04]  /*112d0*/  @!P5 LEA R12, P1, R2, R0, 0x2 ;  /* 0x00000000020cd211 */ /* 0x000fc800078210ff */
[----:B------:R-:W-:Y:S02]  /*112e0*/  @!P5 LEA.HI.X R13, R2, R4, R3, 0x2, P1 ;  /* 0x00000004020dd211 */ /* 0x000fe400008f1403 */
[----:B------:R-:W-:Y:S02]  /*112f0*/  SHF.R.S32.HI R2, RZ, 0x1f, R6 ;  /* 0x0000001fff027819 */ /* 0x000fe40000011406 */
[----:B------:R-:W-:Y:S01]  /*11300*/  @!P3 LEA R8, P1, R6, R0, 0x2 ;  /* 0x000000000608b211 */ /* 0x000fe200078210ff */
[----:B------:R1:W-:Y:S01]  /*11310*/  @!P6 ST.E.64 [R16.64], R56 ;  /* 0x000000381000e985 */ /* 0x0003e2000c101b06 */
[----:B------:R-:W-:Y:S02]  /*11320*/  IADD3 R5, R20, 0x98, RZ ;  /* 0x0000009814057810 */ /* 0x000fe40007ffe0ff */
[----:B------:R-:W-:Y:S02]  /*11330*/  @!P3 LEA.HI.X R9, R6, R4, R2, 0x2, P1 ;  /* 0x000000040609b211 */ /* 0x000fe400008f1402 */
[----:B------:R-:W-:-:S02]  /*11340*/  IADD3 R3, R20, 0xa0, RZ ;  /* 0x000000a014037810 */ /* 0x000fc40007ffe0ff */
[----:B------:R-:W-:Y:S02]  /*11350*/  IADD3 R2, R20, 0xa8, RZ ;  /* 0x000000a814027810 */ /* 0x000fe40007ffe0ff */
[----:B------:R-:W5:Y:S04]  /*11360*/  LDL R20, [R1+0x98] ;  /* 0x0000980001147983 */ /* 0x000f680000100800 */
[----:B-1----:R-:W5:Y:S04]  /*11370*/  LDL R16, [R1+0x94] ;  /* 0x0000940001107983 */ /* 0x002f680000100800 */
[----:B------:R-:W5:Y:S01]  /*11380*/  LDL R17, [R1+0xbc] ;  /* 0x0000bc0001117983 */ /* 0x000f620000100800 */
[----:B------:R-:W-:-:S03]  /*11390*/  ISETP.GE.AND P6, PT, R5, c[0x0][0x3c8], PT ;  /* 0x0000f20005007a0c */ /* 0x000fc60003fc6270 */
[----:B------:R1:W-:Y:S01]  /*113a0*/  @!P4 ST.E.64 [R10.64], R138 ;  /* 0x0000008a0a00c985 */ /* 0x0003e2000c101b06 */
[----:B------:R-:W-:Y:S02]  /*113b0*/  ISETP.GE.AND P4, PT, R3, c[0x0][0x3c8], PT ;  /* 0x0000f20003007a0c */ /* 0x000fe40003f86270 */
[----:B------:R-:W-:Y:S01]  /*113c0*/  SHF.R.S32.HI R6, RZ, 0x1f, R5 ;  /* 0x0000001fff067819 */ /* 0x000fe20000011405 */
[----:B------:R-:W-:Y:S01]  /*113d0*/  @!P2 ST.E.64 [R14.64], R68 ;  /* 0x000000440e00a985 */ /* 0x000fe2000c101b06 */
[----:B------:R-:W-:Y:S02]  /*113e0*/  ISETP.GE.AND P2, PT, R2, c[0x0][0x3c8], PT ;  /* 0x0000f20002007a0c */ /* 0x000fe40003f46270 */
[----:B------:R-:W-:Y:S01]  /*113f0*/  SHF.R.S32.HI R7, RZ, 0x1f, R3 ;  /* 0x0000001fff077819 */ /* 0x000fe20000011403 */
[----:B------:R-:W-:Y:S01]  /*11400*/  @!P5 ST.E.64 [R12.64], R72 ;  /* 0x000000480c00d985 */ /* 0x000fe2000c101b06 */
[----:B------:R-:W-:-:S03]  /*11410*/  ISETP.GE.AND P5, PT, R103, c[0x0][0x3c8], PT ;  /* 0x0000f20067007a0c */ /* 0x000fc60003fa6270 */
[----:B------:R1:W-:Y:S02]  /*11420*/  @!P3 ST.E.64 [R8.64], R60 ;  /* 0x0000003c0800b985 */ /* 0x0003e4000c101b06 */
[----:B-1----:R-:W-:-:S04]  /*11430*/  @!P6 LEA R10, P1, R5, R0, 0x2 ;  /* 0x00000000050ae211 */ /* 0x002fc800078210ff */
[----:B------:R-:W-:Y:S02]  /*11440*/  @!P6 LEA.HI.X R11, R5, R4, R6, 0x2, P1 ;  /* 0x00000004050be211 */ /* 0x000fe400008f1406 */
[----:B------:R-:W-:-:S04]  /*11450*/  @!P4 LEA R6, P1, R3, R0, 0x2 ;  /* 0x000000000306c211 */ /* 0x000fc800078210ff */
[----:B------:R-:W-:Y:S02]  /*11460*/  @!P4 LEA.HI.X R7, R3, R4, R7, 0x2, P1 ;  /* 0x000000040307c211 */ /* 0x000fe400008f1407 */
[----:B------:R-:W-:Y:S02]  /*11470*/  SHF.R.S32.HI R5, RZ, 0x1f, R2 ;  /* 0x0000001fff057819 */ /* 0x000fe40000011402 */
[C---:B------:R-:W-:Y:S01]  /*11480*/  @!P2 LEA R8, P3, R2.reuse, R0, 0x2 ;  /* 0x000000000208a211 */ /* 0x040fe200078610ff */
[----:B------:R-:W-:Y:S03]  /*11490*/  @!P6 ST.E.64 [R10.64], R140 ;  /* 0x0000008c0a00e985 */ /* 0x000fe6000c101b06 */
[----:B------:R-:W-:Y:S01]  /*114a0*/  @!P2 LEA.HI.X R9, R2, R4, R5, 0x2, P3 ;  /* 0x000000040209a211 */ /* 0x000fe200018f1405 */
[----:B------:R1:W-:Y:S01]  /*114b0*/  @!P4 ST.E.64 [R6.64], R76 ;  /* 0x0000004c0600c985 */ /* 0x0003e2000c101b06 */
[----:B------:R-:W-:-:S03]  /*114c0*/  SHF.R.S32.HI R3, RZ, 0x1f, R103 ;  /* 0x0000001fff037819 */ /* 0x000fc60000011467 */
[----:B------:R2:W-:Y:S01]  /*114d0*/  @!P2 ST.E.64 [R8.64], R80 ;  /* 0x000000500800a985 */ /* 0x0005e2000c101b06 */
[----:B-1----:R-:W-:-:S04]  /*114e0*/  @!P5 LEA R6, P3, R103, R0, 0x2 ;  /* 0x000000006706d211 */ /* 0x002fc800078610ff */
[----:B------:R-:W-:-:S05]  /*114f0*/  @!P5 LEA.HI.X R7, R103, R4, R3, 0x2, P3 ;  /* 0x000000046707d211 */ /* 0x000fca00018f1403 */
[----:B------:R1:W-:Y:S01]  /*11500*/  @!P5 ST.E.64 [R6.64], R84 ;  /* 0x000000540600d985 */ /* 0x0003e2000c101b06 */
[----:B---3--:R-:W-:Y:S02]  /*11510*/  ISETP.GE.AND P3, PT, R28, c[0x0][0x3c8], PT ;  /* 0x0000f2001c007a0c */ /* 0x008fe40003f66270 */
[----:B--2---:R-:W-:Y:S02]  /*11520*/  ISETP.GE.AND P1, PT, R34, c[0x0][0x3c8], PT ;  /* 0x0000f20022007a0c */ /* 0x004fe40003f26270 */
[----:B----4-:R-:W-:Y:S02]  /*11530*/  ISETP.GE.AND P6, PT, R32, c[0x0][0x3c8], PT ;  /* 0x0000f20020007a0c */ /* 0x010fe40003fc6270 */
[----:B------:R-:W-:-:S09]  /*11540*/  ISETP.GE.AND P4, PT, R30, c[0x0][0x3c8], PT ;  /* 0x0000f2001e007a0c */ /* 0x000fd20003f86270 */
[----:B------:R-:W-:-:S04]  /*11550*/  @!P1 LEA R2, P2, R34, R0, 0x2 ;  /* 0x0000000022029211 */ /* 0x000fc800078410ff */
[----:B-----5:R-:W-:Y:S02]  /*11560*/  @!P1 LEA.HI.X R3, R34, R4, R35, 0x2, P2 ;  /* 0x0000000422039211 */ /* 0x020fe400010f1423 */
[----:B------:R-:W-:-:S03]  /*11570*/  @!P6 LEA R8, P2, R32, R0, 0x2 ;  /* 0x000000002008e211 */ /* 0x000fc600078410ff */
[----:B------:R2:W-:Y:S01]  /*11580*/  @!P1 ST.E.64 [R2.64], R88 ;  /* 0x0000005802009985 */ /* 0x0005e2000c101b06 */
[----:B------:R-:W-:Y:S02]  /*11590*/  ISETP.GE.AND P1, PT, R26, c[0x0][0x3c8], PT ;  /* 0x0000f2001a007a0c */ /* 0x000fe40003f26270 */
[----:B------:R-:W-:Y:S02]  /*115a0*/  @!P6 LEA.HI.X R9, R32, R4, R33, 0x2, P2 ;  /* 0x000000042009e211 */ /* 0x000fe400010f1421 */
[----:B-1----:R-:W-:-:S03]  /*115b0*/  @!P3 LEA R6, P2, R28, R0, 0x2 ;  /* 0x000000001c06b211 */ /* 0x002fc600078410ff */
[----:B------:R-:W-:Y:S01]  /*115c0*/  @!P6 ST.E.64 [R8.64], R144 ;  /* 0x000000900800e985 */ /* 0x000fe2000c101b06 */
[----:B------:R-:W-:Y:S02]  /*115d0*/  ISETP.GE.AND P6, PT, R24, c[0x0][0x3c8], PT ;  /* 0x0000f20018007a0c */ /* 0x000fe40003fc6270 */
[----:B------:R-:W-:Y:S02]  /*115e0*/  @!P3 LEA.HI.X R7, R28, R4, R29, 0x2, P2 ;  /* 0x000000041c07b211 */ /* 0x000fe400010f141d */
[----:B--2---:R-:W-:-:S04]  /*115f0*/  @!P4 LEA R2, P5, R30, R0, 0x2 ;  /* 0x000000001e02c211 */ /* 0x004fc800078a10ff */
[----:B------:R-:W-:Y:S02]  /*11600*/  @!P4 LEA.HI.X R3, R30, R4, R31, 0x2, P5 ;  /* 0x000000041e03c211 */ /* 0x000fe400028f141f */
[----:B------:R-:W-:-:S03]  /*11610*/  ISETP.GE.AND P5, PT, R22, c[0x0][0x3c8], PT ;  /* 0x0000f20016007a0c */ /* 0x000fc60003fa6270 */
[----:B------:R1:W-:Y:S04]  /*11620*/  @!P4 ST.E.64 [R2.64], R92 ;  /* 0x0000005c0200c985 */ /* 0x0003e8000c101b06 */
[----:B------:R2:W-:Y:S01]  /*11630*/  @!P3 ST.E.64 [R6.64], R96 ;  /* 0x000000600600b985 */ /* 0x0005e2000c101b06 */
[----:B-1----:R-:W-:-:S04]  /*11640*/  @!P1 LEA R2, P2, R26, R0, 0x2 ;  /* 0x000000001a029211 */ /* 0x002fc800078410ff */
[----:B------:R-:W-:Y:S02]  /*11650*/  @!P1 LEA.HI.X R3, R26, R4, R27, 0x2, P2 ;  /* 0x000000041a039211 */ /* 0x000fe400010f141b */
[----:B------:R-:W-:-:S03]  /*11660*/  @!P6 LEA R10, P2, R24, R0, 0x2 ;  /* 0x00000000180ae211 */ /* 0x000fc600078410ff */
[----:B------:R1:W-:Y:S01]  /*11670*/  @!P1 ST.E.64 [R2.64], R100 ;  /* 0x0000006402009985 */ /* 0x0003e2000c101b06 */
[----:B------:R-:W-:Y:S02]  /*11680*/  @!P5 LEA R8, P1, R22, R0, 0x2 ;  /* 0x000000001608d211 */ /* 0x000fe400078210ff */
[-C--:B------:R-:W-:Y:S02]  /*11690*/  @!P6 LEA.HI.X R11, R24, R4.reuse, R25, 0x2, P2 ;  /* 0x00000004180be211 */ /* 0x080fe400010f1419 */
[----:B------:R-:W-:Y:S02]  /*116a0*/  ISETP.GE.AND P4, PT, R20, c[0x0][0x3c8], PT ;  /* 0x0000f20014007a0c */ /* 0x000fe40003f86270 */
[----:B------:R-:W-:Y:S02]  /*116b0*/  @!P5 LEA.HI.X R9, R22, R4, R23, 0x2, P1 ;  /* 0x000000041609d211 */ /* 0x000fe400008f1417 */
[----:B------:R-:W-:-:S09]  /*116c0*/  ISETP.GE.AND P3, PT, R16, c[0x0][0x3c8], PT ;  /* 0x0000f20010007a0c */ /* 0x000fd20003f66270 */
[C---:B--2---:R-:W-:Y:S01]  /*116d0*/  @!P4 LEA R6, P2, R20.reuse, R0, 0x2 ;  /* 0x000000001406c211 */ /* 0x044fe200078410ff */
[----:B------:R2:W-:Y:S03]  /*116e0*/  @!P6 ST.E.64 [R10.64], R116 ;  /* 0x000000740a00e985 */ /* 0x0005e6000c101b06 */
[----:B------:R-:W-:Y:S02]  /*116f0*/  @!P4 LEA.HI.X R7, R20, R4, R21, 0x2, P2 ;  /* 0x000000041407c211 */ /* 0x000fe400010f1415 */
[C---:B-1----:R-:W-:Y:S01]  /*11700*/  @!P3 LEA R2, P1, R16.reuse, R0, 0x2 ;  /* 0x000000001002b211 */ /* 0x042fe200078210ff */
[----:B------:R2:W-:Y:S03]  /*11710*/  @!P5 ST.E.64 [R8.64], R108 ;  /* 0x0000006c0800d985 */ /* 0x0005e6000c101b06 */
[----:B------:R-:W-:Y:S01]  /*11720*/  @!P3 LEA.HI.X R3, R16, R4, R17, 0x2, P1 ;  /* 0x000000041003b211 */ /* 0x000fe200008f1411 */
[----:B------:R2:W-:Y:S04]  /*11730*/  @!P4 ST.E.64 [R6.64], R104 ;  /* 0x000000680600c985 */ /* 0x0005e8000c101b06 */
[----:B------:R2:W-:Y:S04]  /*11740*/  @!P3 ST.E.64 [R2.64], R64 ;  /* 0x000000400200b985 */ /* 0x0005e8000c101b06 */
.L_x_2257:
[----:B------:R-:W-:Y:S05]  /*11750*/  BSYNC B0 ;  /* 0x0000000000007941 */ /* 0x000fea0003800000 */
.L_x_2256:
[----:B------:R-:W-:Y:S05]  /*11760*/  BRA.DIV ~URZ, `(.L_x_2258) ;  /* 0x000039127f007947 */ /* 0x000fea000b800000 */
[----:B--2---:R2:W1:Y:S04]  /*11770*/  SHFL.IDX PT, R4, R18, 0x1, 0x1c1f ;  /* 0x003c1f0012047f89 */ /* 0x00446800000e0000 */
[----:B----4-:R2:W4:Y:S02]  /*11780*/  SHFL.IDX PT, R0, R19, 0x1, 0x1c1f ;  /* 0x003c1f0013007f89 */ /* 0x01052400000e0000 */
.L_x_2316:
[----:B------:R-:W-:Y:S05]  /*11790*/  @P0 BRA `(.L_x_2253) ;  /* 0x00001b9000000947 */ /* 0x000fea0003800000 */
[----:B------:R-:W5:Y:S04]  /*117a0*/  LDL R20, [R1+0x10] ;  /* 0x0000100001147983 */ /* 0x000f680000100800 */
[----:B--2---:R-:W2:Y:S04]  /*117b0*/  LDL R12, [R1+0x8c] ;  /* 0x00008c00010c7983 */ /* 0x004ea80000100800 */
[----:B---3--:R-:W3:Y:S04]  /*117c0*/  LDL R16, [R1+0x88] ;  /* 0x0000880001107983 */ /* 0x008ee80000100800 */
[----:B----4-:R-:W4:Y:S04]  /*117d0*/  LDL R37, [R1+0x84] ;  /* 0x0000840001257983 */ /* 0x010f280000100800 */
[----:B------:R-:W3:Y:S04]  /*117e0*/  LDL R35, [R1+0xb4] ;  /* 0x0000b40001237983 */ /* 0x000ee80000100800 */
        /* <DEDUP_REMOVED lines=16> */
[----:B------:R-:W-:Y:S02]  /*118f0*/  IADD3 R5, R20, 0x18, RZ ;  /* 0x0000001814057810 */ /* 0x000fe40007ffe0ff */
[----:B--2---:R-:W-:Y:S02]  /*11900*/  ISETP.GE.AND P4, PT, R12, c[0x0][0x3c8], PT ;  /* 0x0000f2000c007a0c */ /* 0x004fe40003f86270 */
[----:B------:R-:W-:Y:S02]  /*11910*/  ISETP.GE.AND P3, PT, R5, c[0x0][0x3c8], PT ;  /* 0x0000f20005007a0c */ /* 0x000fe40003f66270 */
[----:B------:R-:W-:-:S05]  /*11920*/  IADD3 R2, R20, 0x20, RZ ;  /* 0x0000002014027810 */ /* 0x000fca0007ffe0ff */
[----:B------:R-:W-:Y:S02]  /*11930*/  @!P1 IMAD.MOV.U32 R6, RZ, RZ, R0 ;  /* 0x000000ffff069224 */ /* 0x000fe400078e0000 */
[----:B-1----:R-:W-:Y:S01]  /*11940*/  @!P1 IMAD.MOV.U32 R7, RZ, RZ, R4 ;  /* 0x000000ffff079224 */ /* 0x002fe200078e0004 */
[----:B------:R-:W-:Y:S02]  /*11950*/  ISETP.GE.AND P2, PT, R2, c[0x0][0x3c8], PT ;  /* 0x0000f20002007a0c */ /* 0x000fe40003f46270 */
[----:B---3--:R-:W-:Y:S01]  /*11960*/  ISETP.GE.AND P0, PT, R16, c[0x0][0x3c8], PT ;  /* 0x0000f20010007a0c */ /* 0x008fe20003f06270 */
[C---:B------:R-:W-:Y:S01]  /*11970*/  @!P1 IMAD.WIDE R6, R20.reuse, 0x4, R6 ;  /* 0x0000000414069825 */ /* 0x040fe200078e0206 */
[----:B------:R-:W-:-:S04]  /*11980*/  IADD3 R3, R20, 0x28, RZ ;  /* 0x0000002814037810 */ /* 0x000fc80007ffe0ff */
[----:B------:R1:W-:Y:S01]  /*11990*/  @!P1 ST.E.64 [R6.64], R112 ;  /* 0x0000007006009985 */ /* 0x0003e2000c101b06 */
[----:B------:R-:W-:Y:S02]  /*119a0*/  ISETP.GE.AND P1, PT, R3, c[0x0][0x3c8], PT ;  /* 0x0000f20003007a0c */ /* 0x000fe40003f26270 */
[-C--:B------:R-:W-:Y:S02]  /*119b0*/  @!P3 LEA R14, P5, R5, R0.reuse, 0x2 ;  /* 0x00000000050eb211 */ /* 0x080fe400078a10ff */
[----:B------:R-:W-:Y:S02]  /*119c0*/  @!P4 LEA R8, P6, R12, R0, 0x2 ;  /* 0x000000000c08c211 */ /* 0x000fe400078c10ff */
[----:B------:R-:W-:Y:S02]  /*119d0*/  SHF.R.S32.HI R10, RZ, 0x1f, R16 ;  /* 0x0000001fff0a7819 */ /* 0x000fe40000011410 */
[----:B------:R-:W-:Y:S02]  /*119e0*/  SHF.R.S32.HI R11, RZ, 0x1f, R2 ;  /* 0x0000001fff0b7819 */ /* 0x000fe40000011402 */
[----:B-1----:R-:W-:-:S02]  /*119f0*/  SHF.R.S32.HI R6, RZ, 0x1f, R5 ;  /* 0x0000001fff067819 */ /* 0x002fc40000011405 */
[----:B------:R-:W-:Y:S02]  /*11a00*/  SHF.R.S32.HI R7, RZ, 0x1f, R12 ;  /* 0x0000001fff077819 */ /* 0x000fe4000001140c */
[-C--:B------:R-:W-:Y:S02]  /*11a10*/  @!P3 LEA.HI.X R15, R5, R4.reuse, R6, 0x2, P5 ;  /* 0x00000004050fb211 */ /* 0x080fe400028f1406 */
[----:B------:R-:W-:Y:S02]  /*11a20*/  @!P4 LEA.HI.X R9, R12, R4, R7, 0x2, P6 ;  /* 0x000000040c09c211 */ /* 0x000fe400030f1407 */
[-C--:B------:R-:W-:Y:S02]  /*11a30*/  @!P2 LEA R12, P5, R2, R0.reuse, 0x2 ;  /* 0x00000000020ca211 */ /* 0x080fe400078a10ff */
[----:B------:R-:W-:Y:S02]  /*11a40*/  @!P0 LEA R6, P6, R16, R0, 0x2 ;  /* 0x0000000010068211 */ /* 0x000fe400078c10ff */
[----:B------:R-:W-:-:S02]  /*11a50*/  @!P2 LEA.HI.X R13, R2, R4, R11, 0x2, P5 ;  /* 0x00000004020da211 */ /* 0x000fc400028f140b */
[----:B------:R-:W-:Y:S02]  /*11a60*/  @!P0 LEA.HI.X R7, R16, R4, R10, 0x2, P6 ;  /* 0x0000000410078211 */ /* 0x000fe400030f140a */
[----:B------:R-:W-:Y:S02]  /*11a70*/  IADD3 R5, R20, 0x30, RZ ;  /* 0x0000003014057810 */ /* 0x000fe40007ffe0ff */
[----:B------:R-:W-:Y:S02]  /*11a80*/  SHF.R.S32.HI R2, RZ, 0x1f, R3 ;  /* 0x0000001fff027819 */ /* 0x000fe40000011403 */
[----:B------:R-:W-:Y:S02]  /*11a90*/  @!P1 LEA R18, P6, R3, R0, 0x2 ;  /* 0x0000000003129211 */ /* 0x000fe400078c10ff */
[----:B------:R-:W-:Y:S02]  /*11aa0*/  ISETP.GE.AND P5, PT, R5, c[0x0][0x3c8], PT ;  /* 0x0000f20005007a0c */ /* 0x000fe40003fa6270 */
[----:B------:R-:W-:-:S02]  /*11ab0*/  @!P1 LEA.HI.X R19, R3, R4, R2, 0x2, P6 ;  /* 0x0000000403139211 */ /* 0x000fc400030f1402 */
[C---:B------:R-:W-:Y:S01]  /*11ac0*/  IADD3 R3, R20.reuse, 0x38, RZ ;  /* 0x0000003814037810 */ /* 0x040fe20007ffe0ff */
[----:B------:R-:W-:Y:S04]  /*11ad0*/  @!P4 ST.E.64 [R8.64], R124 ;  /* 0x0000007c0800c985 */ /* 0x000fe8000c101b06 */
[----:B------:R1:W-:Y:S01]  /*11ae0*/  @!P0 ST.E.64 [R6.64], R120 ;  /* 0x0000007806008985 */ /* 0x0003e2000c101b06 */
[----:B------:R-:W-:Y:S02]  /*11af0*/  ISETP.GE.AND P0, PT, R3, c[0x0][0x3c8], PT ;  /* 0x0000f20003007a0c */ /* 0x000fe40003f06270 */
[----:B------:R-:W-:Y:S02]  /*11b00*/  IADD3 R2, R20, 0x40, RZ ;  /* 0x0000004014027810 */ /* 0x000fe40007ffe0ff */
[----:B------:R-:W-:-:S02]  /*11b10*/  @!P5 LEA R10, P6, R5, R0, 0x2 ;  /* 0x00000000050ad211 */ /* 0x000fc400078c10ff */
[----:B------:R-:W-:Y:S01]  /*11b20*/  ISETP.GE.AND P4, PT, R2, c[0x0][0x3c8], PT ;  /* 0x0000f20002007a0c */ /* 0x000fe20003f86270 */
[----:B------:R-:W-:Y:S04]  /*11b30*/  @!P3 ST.E.64 [R14.64], R142 ;  /* 0x0000008e0e00b985 */ /* 0x000fe8000c101b06 */
[----:B------:R2:W-:Y:S01]  /*11b40*/  @!P2 ST.E.64 [R12.64], R128 ;  /* 0x000000800c00a985 */ /* 0x0005e2000c101b06 */
[----:B-1----:R-:W-:Y:S02]  /*11b50*/  SHF.R.S32.HI R7, RZ, 0x1f, R5 ;  /* 0x0000001fff077819 */ /* 0x002fe40000011405 */
[----:B------:R-:W-:Y:S02]  /*11b60*/  IADD3 R6, R20, 0x48, RZ ;  /* 0x0000004814067810 */ /* 0x000fe40007ffe0ff */
[----:B------:R-:W-:-:S02]  /*11b70*/  @!P5 LEA.HI.X R11, R5, R4, R7, 0x2, P6 ;  /* 0x00000004050bd211 */ /* 0x000fc400030f1407 */
[----:B------:R-:W-:Y:S02]  /*11b80*/  ISETP.GE.AND P3, PT, R6, c[0x0][0x3c8], PT ;  /* 0x0000f20006007a0c */ /* 0x000fe40003f66270 */
[----:B------:R-:W-:Y:S02]  /*11b90*/  SHF.R.S32.HI R7, RZ, 0x1f, R3 ;  /* 0x0000001fff077819 */ /* 0x000fe40000011403 */
[C---:B------:R-:W-:Y:S02]  /*11ba0*/  @!P0 LEA R8, P2, R3.reuse, R0, 0x2 ;  /* 0x0000000003088211 */ /* 0x040fe400078410ff */
[----:B------:R-:W-:Y:S02]  /*11bb0*/  IADD3 R5, R20, 0x50, RZ ;  /* 0x0000005014057810 */ /* 0x000fe40007ffe0ff */
[----:B------:R-:W-:Y:S02]  /*11bc0*/  @!P0 LEA.HI.X R9, R3, R4, R7, 0x2, P2 ;  /* 0x0000000403098211 */ /* 0x000fe400010f1407 */
[----:B------:R-:W-:-:S02]  /*11bd0*/  ISETP.GE.AND P2, PT, R5, c[0x0][0x3c8], PT ;  /* 0x0000f20005007a0c */ /* 0x000fc40003f46270 */
[----:B--2---:R-:W-:Y:S02]  /*11be0*/  SHF.R.S32.HI R12, RZ, 0x1f, R2 ;  /* 0x0000001fff0c7819 */ /* 0x004fe40000011402 */
[C---:B------:R-:W-:Y:S02]  /*11bf0*/  @!P4 LEA R16, P6, R2.reuse, R0, 0x2 ;  /* 0x000000000210c211 */ /* 0x040fe400078c10ff */
[----:B------:R-:W-:Y:S02]  /*11c00*/  SHF.R.S32.HI R3, RZ, 0x1f, R6 ;  /* 0x0000001fff037819 */ /* 0x000fe40000011406 */
[----:B------:R-:W-:Y:S02]  /*11c10*/  @!P4 LEA.HI.X R17, R2, R4, R12, 0x2, P6 ;  /* 0x000000040211c211 */ /* 0x000fe400030f140c */
[----:B------:R-:W-:Y:S01]  /*11c20*/  @!P3 LEA R14, P6, R6, R0, 0x2 ;  /* 0x00000000060eb211 */ /* 0x000fe200078c10ff */
[----:B------:R1:W-:Y:S01]  /*11c30*/  @!P1 ST.E.64 [R18.64], R146 ;  /* 0x0000009212009985 */ /* 0x0003e2000c101b06 */
[----:B------:R-:W-:-:S02]  /*11c40*/  IADD3 R2, R20, 0x58, RZ ;  /* 0x0000005814027810 */ /* 0x000fc40007ffe0ff */
[----:B------:R-:W-:Y:S02]  /*11c50*/  @!P3 LEA.HI.X R15, R6, R4, R3, 0x2, P6 ;  /* 0x00000004060fb211 */ /* 0x000fe400030f1403 */
[----:B------:R-:W-:Y:S02]  /*11c60*/  SHF.R.S32.HI R3, RZ, 0x1f, R5 ;  /* 0x0000001fff037819 */ /* 0x000fe40000011405 */
[----:B------:R-:W-:Y:S01]  /*11c70*/  ISETP.GE.AND P1, PT, R2, c[0x0][0x3c8], PT ;  /* 0x0000f20002007a0c */ /* 0x000fe20003f26270 */
[----:B------:R2:W-:Y:S04]  /*11c80*/  @!P5 ST.E.64 [R10.64], R150 ;  /* 0x000000960a00d985 */ /* 0x0005e8000c101b06 */
[----:B------:R3:W-:Y:S01]  /*11c90*/  @!P0 ST.E.64 [R8.64], R148 ;  /* 0x0000009408008985 */ /* 0x0007e2000c101b06 */
[----:B-1----:R-:W-:-:S04]  /*11ca0*/  @!P2 LEA R18, P6, R5, R0, 0x2 ;  /* 0x000000000512a211 */ /* 0x002fc800078c10ff */
[----:B------:R-:W-:Y:S02]  /*11cb0*/  @!P2 LEA.HI.X R19, R5, R4, R3, 0x2, P6 ;  /* 0x000000040513a211 */ /* 0x000fe400030f1403 */
[----:B------:R-:W-:-:S04]  /*11cc0*/  IADD3 R5, R20, 0x60, RZ ;  /* 0x0000006014057810 */ /* 0x000fc80007ffe0ff */
[----:B------:R-:W-:Y:S02]  /*11cd0*/  ISETP.GE.AND P0, PT, R5, c[0x0][0x3c8], PT ;  /* 0x0000f20005007a0c */ /* 0x000fe40003f06270 */
[----:B------:R-:W-:Y:S02]  /*11ce0*/  IADD3 R3, R20, 0x68, RZ ;  /* 0x0000006814037810 */ /* 0x000fe40007ffe0ff */
[----:B------:R-:W-:Y:S02]  /*11cf0*/  SHF.R.S32.HI R7, RZ, 0x1f, R2 ;  /* 0x0000001fff077819 */ /* 0x000fe40000011402 */
[----:B------:R-:W-:Y:S02]  /*11d00*/  @!P1 LEA R12, P6, R2, R0, 0x2 ;  /* 0x00000000020c9211 */ /* 0x000fe400078c10ff */
[----:B------:R-:W-:Y:S02]  /*11d10*/  ISETP.GE.AND P5, PT, R3, c[0x0][0x3c8], PT ;  /* 0x0000f20003007a0c */ /* 0x000fe40003fa6270 */
[----:B------:R-:W-:Y:S01]  /*11d20*/  IADD3 R6, R20, 0x70, RZ ;  /* 0x0000007014067810 */ /* 0x000fe20007ffe0ff */
[----:B------:R-:W-:Y:S01]  /*11d30*/  @!P4 ST.E.64 [R16.64], R152 ;  /* 0x000000981000c985 */ /* 0x000fe2000c101b06 */
[----:B------:R-:W-:-:S02]  /*11d40*/  @!P1 LEA.HI.X R13, R2, R4, R7, 0x2, P6 ;  /* 0x00000004020d9211 */ /* 0x000fc400030f1407 */
[----:B------:R-:W-:Y:S01]  /*11d50*/  ISETP.GE.AND P4, PT, R6, c[0x0][0x3c8], PT ;  /* 0x0000f20006007a0c */ /* 0x000fe20003f86270 */
[----:B------:R1:W-:Y:S01]  /*11d60*/  @!P3 ST.E.64 [R14.64], R38 ;  /* 0x000000260e00b985 */ /* 0x0003e2000c101b06 */
[----:B------:R-:W-:Y:S02]  /*11d70*/  SHF.R.S32.HI R7, RZ, 0x1f, R5 ;  /* 0x0000001fff077819 */ /* 0x000fe40000011405 */
[C---:B--2---:R-:W-:Y:S02]  /*11d80*/  @!P0 LEA R10, P3, R5.reuse, R0, 0x2 ;  /* 0x00000000050a8211 */ /* 0x044fe400078610ff */
[----:B------:R-:W-:Y:S02]  /*11d90*/  IADD3 R2, R20, 0x78, RZ ;  /* 0x0000007814027810 */ /* 0x000fe40007ffe0ff */
[----:B------:R-:W-:Y:S02]  /*11da0*/  @!P0 LEA.HI.X R11, R5, R4, R7, 0x2, P3 ;  /* 0x00000004050b8211 */ /* 0x000fe400018f1407 */
[----:B------:R-:W-:-:S02]  /*11db0*/  ISETP.GE.AND P3, PT, R2, c[0x0][0x3c8], PT ;  /* 0x0000f20002007a0c */ /* 0x000fc40003f66270 */
[----:B---3--:R-:W-:Y:S01]  /*11dc0*/  SHF.R.S32.HI R8, RZ, 0x1f, R3 ;  /* 0x0000001fff087819 */ /* 0x008fe20000011403 */
[----:B------:R2:W-:Y:S01]  /*11dd0*/  @!P2 ST.E.64 [R18.64], R42 ;  /* 0x0000002a1200a985 */ /* 0x0005e2000c101b06 */
[----:B------:R-:W-:Y:S02]  /*11de0*/  IADD3 R5, R20, 0x80, RZ ;  /* 0x0000008014057810 */ /* 0x000fe40007ffe0ff */
[----:B-1----:R-:W-:-:S04]  /*11df0*/  @!P5 LEA R14, P6, R3, R0, 0x2 ;  /* 0x00000000030ed211 */ /* 0x002fc800078c10ff */
[----:B------:R-:W-:Y:S02]  /*11e00*/  @!P5 LEA.HI.X R15, R3, R4, R8, 0x2, P6 ;  /* 0x00000004030fd211 */ /* 0x000fe400030f1408 */
[----:B------:R-:W-:Y:S02]  /*11e10*/  SHF.R.S32.HI R3, RZ, 0x1f, R6 ;  /* 0x0000001fff037819 */ /* 0x000fe40000011406 */
[----:B------:R-:W-:-:S04]  /*11e20*/  @!P4 LEA R8, P6, R6, R0, 0x2 ;  /* 0x000000000608c211 */ /* 0x000fc800078c10ff */
[----:B------:R-:W-:Y:S02]  /*11e30*/  @!P4 LEA.HI.X R9, R6, R4, R3, 0x2, P6 ;  /* 0x000000040609c211 */ /* 0x000fe400030f1403 */
[----:B------:R-:W-:Y:S02]  /*11e40*/  SHF.R.S32.HI R3, RZ, 0x1f, R2 ;  /* 0x0000001fff037819 */ /* 0x000fe40000011402 */
[C---:B--2---:R-:W-:Y:S02]  /*11e50*/  @!P3 LEA R18, P6, R2.reuse, R0, 0x2 ;  /* 0x000000000212b211 */ /* 0x044fe400078c10ff */
[----:B------:R-:W-:Y:S02]  /*11e60*/  ISETP.GE.AND P2, PT, R5, c[0x0][0x3c8], PT ;  /* 0x0000f20005007a0c */ /* 0x000fe40003f46270 */
[----:B------:R-:W-:Y:S02]  /*11e70*/  @!P3 LEA.HI.X R19, R2, R4, R3, 0x2, P6 ;  /* 0x000000040213b211 */ /* 0x000fe400030f1403 */
[----:B------:R-:W-:Y:S01]  /*11e80*/  IADD3 R2, R20, 0x90, RZ ;  /* 0x0000009014027810 */ /* 0x000fe20007ffe0ff */
[----:B------:R1:W-:Y:S04]  /*11e90*/  @!P1 ST.E.64 [R12.64], R50 ;  /* 0x000000320c009985 */ /* 0x0003e8000c101b06 */
[----:B------:R2:W-:Y:S01]  /*11ea0*/  @!P0 ST.E.64 [R10.64], R46 ;  /* 0x0000002e0a008985 */ /* 0x0005e2000c101b06 */
[----:B------:R-:W-:-:S02]  /*11eb0*/  ISETP.GE.AND P0, PT, R2, c[0x0][0x3c8], PT ;  /* 0x0000f20002007a0c */ /* 0x000fc40003f06270 */
[----:B------:R-:W-:Y:S02]  /*11ec0*/  SHF.R.S32.HI R7, RZ, 0x1f, R5 ;  /* 0x0000001fff077819 */ /* 0x000fe40000011405 */
[----:B------:R-:W-:-:S04]  /*11ed0*/  @!P2 LEA R16, P6, R5, R0, 0x2 ;  /* 0x000000000510a211 */ /* 0x000fc800078c10ff */
[----:B------:R-:W-:Y:S02]  /*11ee0*/  @!P2 LEA.HI.X R17, R5, R4, R7, 0x2, P6 ;  /* 0x000000040511a211 */ /* 0x000fe400030f1407 */
[----:B------:R-:W-:Y:S02]  /*11ef0*/  SHF.R.S32.HI R7, RZ, 0x1f, R2 ;  /* 0x0000001fff077819 */ /* 0x000fe40000011402 */
[C---:B------:R-:W-:Y:S02]  /*11f00*/  IADD3 R3, R20.reuse, 0x88, RZ ;  /* 0x0000008814037810 */ /* 0x040fe40007ffe0ff */
[C---:B------:R-:W-:Y:S02]  /*11f10*/  IADD3 R6, R20.reuse, 0x98, RZ ;  /* 0x0000009814067810 */ /* 0x040fe40007ffe0ff */
[----:B------:R-:W-:Y:S02]  /*11f20*/  IADD3 R5, R20, 0xa0, RZ ;  /* 0x000000a014057810 */ /* 0x000fe40007ffe0ff */
[----:B-1----:R-:W-:-:S04]  /*11f30*/  @!P0 LEA R12, P6, R2, R0, 0x2 ;  /* 0x00000000020c8211 */ /* 0x002fc800078c10ff */
[----:B------:R-:W-:Y:S02]  /*11f40*/  @!P0 LEA.HI.X R13, R2, R4, R7, 0x2, P6 ;  /* 0x00000004020d8211 */ /* 0x000fe400030f1407 */
[----:B------:R-:W-:Y:S02]  /*11f50*/  IADD3 R2, R20, 0xa8, RZ ;  /* 0x000000a814027810 */ /* 0x000fe40007ffe0ff */
[----:B------:R-:W3:Y:S01]  /*11f60*/  LDL R20, [R1+0x94] ;  /* 0x0000940001147983 */ /* 0x000ee20000100800 */
[----:B------:R-:W-:-:S03]  /*11f70*/  ISETP.GE.AND P1, PT, R3, c[0x0][0x3c8], PT ;  /* 0x0000f20003007a0c */ /* 0x000fc60003f26270 */
[----:B------:R1:W-:Y:S01]  /*11f80*/  @!P5 ST.E.64 [R14.64], R154 ;  /* 0x0000009a0e00d985 */ /* 0x0003e2000c101b06 */
[----:B------:R-:W-:-:S03]  /*11f90*/  ISETP.GE.AND P5, PT, R6, c[0x0][0x3c8], PT ;  /* 0x0000f20006007a0c */ /* 0x000fc60003fa6270 */
[----:B------:R5:W-:Y:S04]  /*11fa0*/  @!P4 ST.E.64 [R8.64], R54 ;  /* 0x000000360800c985 */ /* 0x000be8000c101b06 */
[----:B------:R-:W-:Y:S01]  /*11fb0*/  @!P3 ST.E.64 [R18.64], R164 ;  /* 0x000000a41200b985 */ /* 0x000fe2000c101b06 */
[----:B------:R-:W-:-:S05]  /*11fc0*/  ISETP.GE.AND P3, PT, R2, c[0x0][0x3c8], PT ;  /* 0x0000f20002007a0c */ /* 0x000fca0003f66270 */
[-C--:B--2---:R-:W-:Y:S02]  /*11fd0*/  @!P5 LEA R10, P6, R6, R0.reuse, 0x2 ;  /* 0x00000000060ad211 */ /* 0x084fe400078c10ff */
[----:B-1----:R-:W-:Y:S02]  /*11fe0*/  @!P1 LEA R14, P4, R3, R0, 0x2 ;  /* 0x00000000030e9211 */ /* 0x002fe400078810ff */
[----:B-----5:R-:W-:-:S04]  /*11ff0*/  SHF.R.S32.HI R8, RZ, 0x1f, R3 ;  /* 0x0000001fff087819 */ /* 0x020fc80000011403 */
[-C--:B------:R-:W-:Y:S02]  /*12000*/  @!P1 LEA.HI.X R15, R3, R4.reuse, R8, 0x2, P4 ;  /* 0x00000004030f9211 */ /* 0x080fe400020f1408 */
[----:B------:R-:W-:Y:S02]  /*12010*/  ISETP.GE.AND P4, PT, R5, c[0x0][0x3c8], PT ;  /* 0x0000f20005007a0c */ /* 0x000fe40003f86270 */
[----:B------:R-:W-:Y:S01]  /*12020*/  SHF.R.S32.HI R3, RZ, 0x1f, R6 ;  /* 0x0000001fff037819 */ /* 0x000fe20000011406 */
[----:B------:R-:W-:Y:S01]  /*12030*/  @!P2 ST.E.64 [R16.64], R166 ;  /* 0x000000a61000a985 */ /* 0x000fe2000c101b06 */
[----:B----4-:R-:W-:Y:S02]  /*12040*/  ISETP.GE.AND P2, PT, R37, c[0x0][0x3c8], PT ;  /* 0x0000f20025007a0c */ /* 0x010fe40003f46270 */
[----:B------:R-:W-:Y:S01]  /*12050*/  @!P5 LEA.HI.X R11, R6, R4, R3, 0x2, P6 ;  /* 0x00000004060bd211 */ /* 0x000fe200030f1403 */
[----:B------:R-:W-:Y:S01]  /*12060*/  @!P1 ST.E.64 [R14.64], R160 ;  /* 0x000000a00e009985 */ /* 0x000fe2000c101b06 */
[----:B------:R-:W-:-:S02]  /*12070*/  SHF.R.S32.HI R3, RZ, 0x1f, R5 ;  /* 0x0000001fff037819 */ /* 0x000fc40000011405 */
[----:B------:R-:W-:Y:S01]  /*12080*/  ISETP.GE.AND P1, PT, R35, c[0x0][0x3c8], PT ;  /* 0x0000f20023007a0c */ /* 0x000fe20003f26270 */
[----:B------:R-:W-:Y:S02]  /*12090*/  @!P0 ST.E.64 [R12.64], R156 ;  /* 0x0000009c0c008985 */ /* 0x000fe4000c101b06 */
[----:B------:R-:W-:Y:S02]  /*120a0*/  @!P4 LEA R8, P6, R5, R0, 0x2 ;  /* 0x000000000508c211 */ /* 0x000fe400078c10ff */
[----:B------:R-:W-:Y:S02]  /*120b0*/  ISETP.GE.AND P0, PT, R33, c[0x0][0x3c8], PT ;  /* 0x0000f20021007a0c */ /* 0x000fe40003f06270 */
[----:B------:R-:W-:Y:S02]  /*120c0*/  @!P4 LEA.HI.X R9, R5, R4, R3, 0x2, P6 ;  /* 0x000000040509c211 */ /* 0x000fe400030f1403 */
[----:B------:R-:W-:Y:S02]  /*120d0*/  SHF.R.S32.HI R3, RZ, 0x1f, R2 ;  /* 0x0000001fff037819 */ /* 0x000fe40000011402 */
[C---:B------:R-:W-:Y:S01]  /*120e0*/  @!P3 LEA R6, P6, R2.reuse, R0, 0x2 ;  /* 0x000000000206b211 */ /* 0x040fe200078c10ff */
[----:B------:R-:W-:Y:S03]  /*120f0*/  @!P5 ST.E.64 [R10.64], R158 ;  /* 0x0000009e0a00d985 */ /* 0x000fe6000c101b06 */
[----:B------:R-:W-:Y:S01]  /*12100*/  @!P3 LEA.HI.X R7, R2, R4, R3, 0x2, P6 ;  /* 0x000000040207b211 */ /* 0x000fe200030f1403 */
[----:B------:R1:W-:Y:S01]  /*12110*/  @!P4 ST.E.64 [R8.64], R74 ;  /* 0x0000004a0800c985 */ /* 0x0003e2000c101b06 */
[----:B------:R-:W-:-:S02]  /*12120*/  ISETP.GE.AND P4, PT, R31, c[0x0][0x3c8], PT ;  /* 0x0000f2001f007a0c */ /* 0x000fc40003f86270 */
[----:B------:R-:W-:Y:S01]  /*12130*/  SHF.R.S32.HI R3, RZ, 0x1f, R37 ;  /* 0x0000001fff037819 */ /* 0x000fe20000011425 */
[----:B------:R2:W-:Y:S01]  /*12140*/  @!P3 ST.E.64 [R6.64], R62 ;  /* 0x0000003e0600b985 */ /* 0x0005e2000c101b06 */
[-C--:B------:R-:W-:Y:S02]  /*12150*/  @!P0 LEA R2, P3, R33, R0.reuse, 0x2 ;  /* 0x0000000021028211 */ /* 0x080fe400078610ff */
[-C--:B-1----:R-:W-:Y:S02]  /*12160*/  @!P2 LEA R8, P5, R37, R0.reuse, 0x2 ;  /* 0x000000002508a211 */ /* 0x082fe400078a10ff */
[----:B--2---:R-:W-:Y:S02]  /*12170*/  @!P1 LEA R6, P6, R35, R0, 0x2 ;  /* 0x0000000023069211 */ /* 0x004fe400078c10ff */
[-C--:B------:R-:W-:Y:S02]  /*12180*/  @!P2 LEA.HI.X R9, R37, R4.reuse, R3, 0x2, P5 ;  /* 0x000000042509a211 */ /* 0x080fe400028f1403 */
[----:B------:R-:W-:-:S02]  /*12190*/  @!P1 LEA.HI.X R7, R35, R4, R36, 0x2, P6 ;  /* 0x0000000423079211 */ /* 0x000fc400030f1424 */
[----:B------:R-:W-:Y:S02]  /*121a0*/  ISETP.GE.AND P5, PT, R29, c[0x0][0x3c8], PT ;  /* 0x0000f2001d007a0c */ /* 0x000fe40003fa6270 */
        /* <DEDUP_REMOVED lines=9> */
[----:B------:R-:W-:Y:S02]  /*12240*/  ISETP.GE.AND P0, PT, R21, c[0x0][0x3c8], PT ;  /* 0x0000f20015007a0c */ /* 0x000fe40003f06270 */
[-C--:B--2---:R-:W-:Y:S01]  /*12250*/  @!P5 LEA R2, P6, R29, R0.reuse, 0x2 ;  /* 0x000000001d02d211 */ /* 0x084fe200078c10ff */
[----:B------:R1:W-:Y:S01]  /*12260*/  @!P4 ST.E.64 [R6.64], R78 ;  /* 0x0000004e0600c985 */ /* 0x0003e2000c101b06 */
[----:B------:R-:W-:Y:S02]  /*12270*/  @!P3 LEA R10, P4, R27, R0, 0x2 ;  /* 0x000000001b0ab211 */ /* 0x000fe400078810ff */
[----:B------:R-:W-:Y:S02]  /*12280*/  @!P5 LEA.HI.X R3, R29, R4, R30, 0x2, P6 ;  /* 0x000000041d03d211 */ /* 0x000fe400030f141e */
[----:B------:R-:W-:-:S02]  /*12290*/  @!P2 LEA R8, P6, R25, R0, 0x2 ;  /* 0x000000001908a211 */ /* 0x000fc400078c10ff */
[-C--:B------:R-:W-:Y:S01]  /*122a0*/  @!P3 LEA.HI.X R11, R27, R4.reuse, R28, 0x2, P4 ;  /* 0x000000041b0bb211 */ /* 0x080fe200020f141c */
[----:B------:R2:W-:Y:S01]  /*122b0*/  @!P5 ST.E.64 [R2.64], R82 ;  /* 0x000000520200d985 */ /* 0x0005e2000c101b06 */
[----:B------:R-:W-:-:S03]  /*122c0*/  @!P2 LEA.HI.X R9, R25, R4, R26, 0x2, P6 ;  /* 0x000000041909a211 */ /* 0x000fc600030f141a */
[----:B------:R4:W-:Y:S04]  /*122d0*/  @!P3 ST.E.64 [R10.64], R98 ;  /* 0x000000620a00b985 */ /* 0x0009e8000c101b06 */
[----:B------:R4:W-:Y:S01]  /*122e0*/  @!P2 ST.E.64 [R8.64], R94 ;  /* 0x0000005e0800a985 */ /* 0x0009e2000c101b06 */
[----:B-1----:R-:W-:-:S04]  /*122f0*/  @!P1 LEA R6, P5, R23, R0, 0x2 ;  /* 0x0000000017069211 */ /* 0x002fc800078a10ff */
[----:B------:R-:W-:Y:S02]  /*12300*/  @!P1 LEA.HI.X R7, R23, R4, R24, 0x2, P5 ;  /* 0x0000000417079211 */ /* 0x000fe400028f1418 */
[----:B--2---:R-:W-:-:S04]  /*12310*/  @!P0 LEA R2, P4, R21, R0, 0x2 ;  /* 0x0000000015028211 */ /* 0x004fc800078810ff */
[----:B------:R-:W-:Y:S01]  /*12320*/  @!P0 LEA.HI.X R3, R21, R4, R22, 0x2, P4 ;  /* 0x0000000415038211 */ /* 0x000fe200020f1416 */
[----:B------:R4:W-:Y:S04]  /*12330*/  @!P1 ST.E.64 [R6.64], R86 ;  /* 0x0000005606009985 */ /* 0x0009e8000c101b06 */
[----:B------:R4:W-:Y:S01]  /*12340*/  @!P0 ST.E.64 [R2.64], R70 ;  /* 0x0000004602008985 */ /* 0x0009e2000c101b06 */
[----:B---3--:R-:W-:-:S13]  /*12350*/  ISETP.GE.AND P0, PT, R20, c[0x0][0x3c8], PT ;  /* 0x0000f20014007a0c */ /* 0x008fda0003f06270 */
[----:B------:R-:W-:Y:S05]  /*12360*/  @P0 BRA `(.L_x_2253) ;  /* 0x00000fc000000947 */ /* 0x000fea0003800000 */
[----:B----4-:R-:W2:Y:S01]  /*12370*/  LDL R5, [R1+0xbc] ;  /* 0x0000bc0001057983 */ /* 0x010ea20000100800 */
[----:B------:R-:W-:-:S04]  /*12380*/  LEA R2, P0, R20, R0, 0x2 ;  /* 0x0000000014027211 */ /* 0x000fc800078010ff */
[----:B--2---:R-:W-:-:S05]  /*12390*/  LEA.HI.X R3, R20, R4, R5, 0x2, P0 ;  /* 0x0000000414037211 */ /* 0x004fca00000f1405 */
[----:B------:R1:W-:Y:S01]  /*123a0*/  ST.E.64 [R2.64], R58 ;  /* 0x0000003a02007985 */ /* 0x0003e2000c101b06 */
[----:B------:R-:W-:Y:S05]  /*123b0*/  BRA `(.L_x_2253) ;  /* 0x00000f7000007947 */ /* 0x000fea0003800000 */
.L_x_2238:
        /* <DEDUP_REMOVED lines=22> */
.L_x_2259:
        /* <DEDUP_REMOVED lines=57> */
.L_x_2261:
[----:B------:R-:W-:Y:S05]  /*128b0*/  BSYNC B0 ;  /* 0x0000000000007941 */ /* 0x000fea0003800000 */
.L_x_2260:
        /* <DEDUP_REMOVED lines=45> */
.L_x_2317:
[----:B------:R-:W-:Y:S05]  /*12b90*/  BRA.DIV ~URZ, `(.L_x_2263) ;  /* 0x000026127f007947 */ /* 0x000fea000b800000 */
[----:B------:R3:W4:Y:S02]  /*12ba0*/  SHFL.IDX PT, R0, R15, RZ, 0x181f ;  /* 0x00181fff0f007589 */ /* 0x00072400000e0000 */
.L_x_2318:
        /* <DEDUP_REMOVED lines=27> */
.L_x_2265:
[----:B------:R-:W-:Y:S05]  /*12d60*/  BSYNC B0 ;  /* 0x0000000000007941 */ /* 0x000fea0003800000 */
.L_x_2264:
[----:B------:R-:W-:Y:S05]  /*12d70*/  BRA.DIV ~URZ, `(.L_x_2266) ;  /* 0x000024927f007947 */ /* 0x000fea000b800000 */
[----:B--2---:R2:W1:Y:S04]  /*12d80*/  SHFL.IDX PT, R4, R12, 0x1, 0x181f ;  /* 0x00381f000c047f89 */ /* 0x00446800000e0000 */
[----:B----4-:R2:W4:Y:S02]  /*12d90*/  SHFL.IDX PT, R0, R15, 0x1, 0x181f ;  /* 0x00381f000f007f89 */ /* 0x01052400000e0000 */
.L_x_2319:
        /* <DEDUP_REMOVED lines=27> */
.L_x_2268:
[----:B------:R-:W-:Y:S05]  /*12f50*/  BSYNC B0 ;  /* 0x0000000000007941 */ /* 0x000fea0003800000 */
.L_x_2267:
[----:B------:R-:W-:Y:S05]  /*12f60*/  BRA.DIV ~URZ, `(.L_x_2269) ;  /* 0x000023627f007947 */ /* 0x000fea000b800000 */
[----:B-1----:R1:W2:Y:S02]  /*12f70*/  SHFL.IDX PT, R4, R12, 0x2, 0x181f ;  /* 0x00581f000c047f89 */ /* 0x0022a400000e0000 */
.L_x_2320:
[----:B------:R-:W-:Y:S05]  /*12f80*/  BRA.DIV ~URZ, `(.L_x_2270) ;  /* 0x000023b27f007947 */ /* 0x000fea000b800000 */
[----:B----4-:R4:W1:Y:S02]  /*12f90*/  SHFL.IDX PT, R0, R15, 0x2, 0x181f ;  /* 0x00581f000f007f89 */ /* 0x01086400000e0000 */
.L_x_2321:
        /* <DEDUP_REMOVED lines=27> */
.L_x_2272:
[----:B------:R-:W-:Y:S05]  /*13150*/  BSYNC B0 ;  /* 0x0000000000007941 */ /* 0x000fea0003800000 */
.L_x_2271:
[----:B------:R-:W-:Y:S05]  /*13160*/  BRA.DIV ~URZ, `(.L_x_2273) ;  /* 0x000022327f007947 */ /* 0x000fea000b800000 */
[----:B--2---:R2:W3:Y:S04]  /*13170*/  SHFL.IDX PT, R4, R12, 0x3, 0x181f ;  /* 0x00781f000c047f89 */ /* 0x0044e800000e0000 */
[----:B-1----:R2:W1:Y:S02]  /*13180*/  SHFL.IDX PT, R0, R15, 0x3, 0x181f ;  /* 0x00781f000f007f89 */ /* 0x00246400000e0000 */
.L_x_2322:
        /* <DEDUP_REMOVED lines=26> */
.L_x_2253:
[----:B----4-:R-:W-:Y:S05]  /*13330*/  BSYNC B1 ;  /* 0x0000000000017941 */ /* 0x010fea0003800000 */
.L_x_2237:
[----:B-1----:R-:W4:Y:S02]  /*13340*/  LDL R0, [R1+0xe0] ;  /* 0x0000e00001007983 */ /* 0x002f240000100800 */
        /* <DEDUP_REMOVED lines=14> */
.L_x_2323:
[----:B------:R-:W-:Y:S05]  /*13430*/  BRA.DIV ~URZ, `(.L_x_2276) ;  /* 0x000020927f007947 */ /* 0x000fea000b800000 */
[----:B------:R3:W4:Y:S02]  /*13440*/  SHFL.IDX PT, R8, R102, 0x1, 0x1f ;  /* 0x00201f0066087f89 */ /* 0x00072400000e0000 */
.L_x_2324:
        /* <DEDUP_REMOVED lines=19> */
.L_x_2325:
        /* <DEDUP_REMOVED lines=16> */
.L_x_2326:
[----:B---3--:R-:W-:Y:S01]  /*13680*/  IMAD R0, R0, c[0x0][0x538], RZ ;  /* 0x00014e0000007a24 */ /* 0x008fe200078e02ff */
[----:B------:R-:W-:Y:S04]  /*13690*/  BSSY B1, `(.L_x_2279) ;  /* 0x00000ce000017945 */ /* 0x000fe80003800000 */
[----:B----4-:R-:W-:-:S04]  /*136a0*/  IADD3 R8, R0, R8, RZ ;  /* 0x0000000800087210 */ /* 0x010fc80007ffe0ff */
[----:B--2---:R-:W-:-:S13]  /*136b0*/  ISETP.GT.AND P6, PT, R8, R9, PT ;  /* 0x000000090800720c */ /* 0x004fda0003fc4270 */
[----:B------:R-:W-:Y:S05]  /*136c0*/  @P6 BRA `(.L_x_2280) ;  /* 0x0000025000006947 */ /* 0x000fea0003800000 */
.L_x_2284:
        /* <DEDUP_REMOVED lines=17> */
.L_x_2327:
        /* <DEDUP_REMOVED lines=16> */
.L_x_2328:
[----:B--2---:R-:W-:-:S05]  /*138e0*/  IMAD R0, R0, c[0x0][0x538], RZ ;  /* 0x00014e0000007a24 */ /* 0x004fca00078e02ff */
[----:B------:R-:W-:-:S04]  /*138f0*/  IADD3 R8, R0, R8, RZ ;  /* 0x0000000800087210 */ /* 0x000fc80007ffe0ff */
[----:B------:R-:W-:-:S13]  /*13900*/  ISETP.GT.AND P6, PT, R8, R9, PT ;  /* 0x000000090800720c */ /* 0x000fda0003fc4270 */
[----:B-1----:R-:W-:Y:S05]  /*13910*/  @!P6 BRA `(.L_x_2284) ;  /* 0xfffffdb00000e947 */ /* 0x002fea000383ffff */
.L_x_2280:
[----:B------:R-:W-:-:S05]  /*13920*/  IADD3 R11, -R0, R8, RZ ;  /* 0x00000008000b7210 */ /* 0x000fca0007ffe1ff */
[----:B------:R-:W-:-:S05]  /*13930*/  IMAD R0, R4, c[0x0][0x538], R11 ;  /* 0x00014e0004007a24 */ /* 0x000fca00078e020b */
[----:B------:R-:W-:Y:S01]  /*13940*/  ISETP.GT.AND P0, PT, R0, R9, PT ;  /* 0x000000090000720c */ /* 0x000fe20003f04270 */
[----:B------:R-:W-:-:S12]  /*13950*/  BRA.DIV ~URZ, `(.L_x_2285) ;  /* 0x00001fb27f007947 */ /* 0x000fd8000b800000 */
[----:B------:R-:W-:-:S03]  /*13960*/  VOTE.ANY R12, PT, !P0 ;  /* 0x00000000000c7806 */ /* 0x000fc600040e0100 */
.L_x_2329:
[----:B------:R-:W2:Y:S01]  /*13970*/  LDL.LU R0, [R1+0x2c] ;  /* 0x00002c0001007983 */ /* 0x000ea20000300800 */
[----:B------:R-:W2:Y:S02]  /*13980*/  POPC R8, R12 ;  /* 0x0000000c00087309 */ /* 0x000ea40000000000 */
[----:B--2---:R-:W-:-:S05]  /*13990*/  IADD3 R0, R8, R0, RZ ;  /* 0x0000000008007210 */ /* 0x004fca0007ffe0ff */
[----:B------:R2:W-:Y:S01]  /*139a0*/  STL [R1+0x2c], R0 ;  /* 0x00002c0001007387 */ /* 0x0005e20000100800 */
[----:B------:R-:W-:Y:S05]  /*139b0*/  BRA.DIV ~URZ, `(.L_x_2286) ;  /* 0x00001fa27f007947 */ /* 0x000fea000b800000 */
[----:B------:R3:W4:Y:S04]  /*139c0*/  SHFL.IDX PT, R10, R6, R8, 0x1f ;  /* 0x00001f08060a7589 */ /* 0x00072800000e0000 */
[----:B------:R3:W1:Y:S02]  /*139d0*/  SHFL.IDX PT, R7, R7, R8, 0x1f ;  /* 0x00001f0807077589 */ /* 0x00066400000e0000 */
.L_x_2330:
[----:B------:R-:W-:Y:S01]  /*139e0*/  ISETP.NE.AND P0, PT, R12, RZ, PT ;  /* 0x000000ff0c00720c */ /* 0x000fe20003f05270 */
[----:B------:R-:W-:-:S12]  /*139f0*/  BSSY B0, `(.L_x_2287) ;  /* 0x0000005000007945 */ /* 0x000fd80003800000 */
[----:B------:R-:W-:Y:S05]  /*13a00*/  @!P0 BRA `(.L_x_2288) ;  /* 0x0000003000008947 */ /* 0x000fea0003800000 */
[----:B------:R-:W-:Y:S01]  /*13a10*/  IADD3 R3, R8, -0x1, RZ ;  /* 0xffffffff08037810 */ /* 0x000fe20007ffe0ff */
[----:B------:R-:W-:Y:S05]  /*13a20*/  BRA.DIV ~URZ, `(.L_x_2289) ;  /* 0x000020027f007947 */ /* 0x000fea000b800000 */
[----:B------:R2:W3:Y:S02]  /*13a30*/  SHFL.IDX PT, R13, R4, R3, 0x1f ;  /* 0x00001f03040d7589 */ /* 0x0004e400000e0000 */
.L_x_2288:
[----:B------:R-:W-:Y:S05]  /*13a40*/  BSYNC B0 ;  /* 0x0000000000007941 */ /* 0x000fea0003800000 */
.L_x_2287:
        /* <DEDUP_REMOVED lines=68> */
.L_x_2291:
        /* <DEDUP_REMOVED lines=68> */
.L_x_2292:
[----:B------:R-:W-:Y:S05]  /*142d0*/  BSYNC B0 ;  /* 0x0000000000007941 */ /* 0x000fea0003800000 */
.L_x_2290:
[----:B------:R-:W-:-:S04]  /*142e0*/  LOP3.LUT R2, RZ, R2, RZ, 0x33, !PT ;  /* 0x00000002ff027212 */ /* 0x000fc800078e33ff */
[----:B-1----:R-:W-:-:S05]  /*142f0*/  IADD3 R0, R2, R10, RZ ;  /* 0x0000000a02007210 */ /* 0x002fca0007ffe0ff */
[----:B------:R1:W-:Y:S01]  /*14300*/  STL [R1+0x24], R0 ;  /* 0x0000240001007387 */ /* 0x0003e20000100800 */
[----:B------:R-:W-:Y:S05]  /*14310*/  BRA `(.L_x_2293) ;  /* 0x0000005000007947 */ /* 0x000fea0003800000 */
.L_x_2281:
[----:B------:R-:W-:Y:S01]  /*14320*/  MOV R0, c[0x0][0x53c] ;  /* 0x00014f0000007a02 */ /* 0x000fe20000000f00 */
[----:B------:R2:W-:Y:S04]  /*14330*/  STL [R1+0x20], R9 ;  /* 0x0000200901007387 */ /* 0x0005e80000100800 */
[----:B------:R2:W-:Y:S04]  /*14340*/  STL [R1+0x24], RZ ;  /* 0x000024ff01007387 */ /* 0x0005e80000100800 */
[----:B------:R2:W-:Y:S04]  /*14350*/  STL [R1+0x28], RZ ;  /* 0x000028ff01007387 */ /* 0x0005e80000100800 */
[----:B------:R2:W-:Y:S02]  /*14360*/  STL [R1+0x2c], R0 ;  /* 0x00002c0001007387 */ /* 0x0005e40000100800 */
.L_x_2293:
[----:B------:R-:W-:Y:S05]  /*14370*/  BSYNC B1 ;  /* 0x0000000000017941 */ /* 0x000fea0003800000 */
.L_x_2279:
        /* <DEDUP_REMOVED lines=9> */
.L_x_2274:
[----:B--2---:R-:W2:Y:S02]  /*14410*/  LDL R0, [R1+0x2c] ;  /* 0x00002c0001007983 */ /* 0x004ea40000100800 */
[----:B--2---:R-:W-:-:S13]  /*14420*/  ISETP.GE.AND P0, PT, R0, c[0x0][0x53c], PT ;  /* 0x00014f0000007a0c */ /* 0x004fda0003f06270 */
[----:B-1----:R-:W-:Y:S01]  /*14430*/  @P0 CALL.REL.NOINC `(.L_x_2294) ;  /* 0x0000001000000944 */ /* 0x002fe20003c00000 */
[----:B------:R-:W-:Y:S05]  /*14440*/  BRA `(.L_x_2295) ;  /* 0xfffed8d000007947 */ /* 0x000fea000383ffff */
.L_x_2294:
[----:B------:R-:W-:Y:S05]  /*14450*/  EXIT ;  /* 0x000000000000794d */ /* 0x000fea0003800000 */
.L_x_2197:
[----:B------:R-:W-:Y:S01]  /*14460*/  IMAD.MOV.U32 R0, RZ, RZ, R5 ;  /* 0x000000ffff007224 */ /* 0x000fe200078e0005 */
[----:B------:R-:W-:Y:S02]  /*14470*/  MOV R2, 0x1 ;  /* 0x0000000100027802 */ /* 0x000fe40000000f00 */
[----:B------:R-:W-:Y:S02]  /*14480*/  MOV R3, 0x144a0 ;  /* 0x000144a000037802 */ /* 0x000fe40000000f00 */
[----:B------:R-:W-:Y:S05]  /*14490*/  CALL.REL.NOINC `($__internal_46_$__cuda_sm70_shflsync_up_p) ;  /* 0x0000169000007944 */ /* 0x000fea0003c00000 */
[----:B------:R-:W-:Y:S01]  /*144a0*/  MOV R0, R4 ;  /* 0x0000000400007202 */ /* 0x000fe20000000f00 */
[----:B------:R-:W-:Y:S05]  /*144b0*/  BRA `(.L_x_2296) ;  /* 0xfffebfa000007947 */ /* 0x000fea000383ffff */
.L_x_2198:
[----:B------:R-:W-:Y:S01]  /*144c0*/  IMAD.MOV.U32 R0, RZ, RZ, R5 ;  /* 0x000000ffff007224 */ /* 0x000fe200078e0005 */
[----:B------:R-:W-:Y:S02]  /*144d0*/  MOV R2, 0x2 ;  /* 0x0000000200027802 */ /* 0x000fe40000000f00 */
[----:B------:R-:W-:Y:S02]  /*144e0*/  MOV R3, 0x14500 ;  /* 0x0001450000037802 */ /* 0x000fe40000000f00 */
[----:B------:R-:W-:Y:S05]  /*144f0*/  CALL.REL.NOINC `($__internal_46_$__cuda_sm70_shflsync_up_p) ;  /* 0x0000163000007944 */ /* 0x000fea0003c00000 */
[----:B------:R-:W-:Y:S01]  /*14500*/  SEL R0, R4, RZ, P4 ;  /* 0x000000ff04007207 */ /* 0x000fe20002000000 */
[----:B------:R-:W-:Y:S01]  /*14510*/  IMAD.MOV.U32 R2, RZ, RZ, 0x4 ;  /* 0x00000004ff027424 */ /* 0x000fe200078e00ff */
[----:B------:R-:W-:-:S03]  /*14520*/  MOV R3, 0x14550 ;  /* 0x0001455000037802 */ /* 0x000fc60000000f00 */
[----:B------:R-:W-:Y:S02]  /*14530*/  IMAD.IADD R0, R5, 0x1, R0 ;  /* 0x0000000105007824 */ /* 0x000fe400078e0200 */
        /* <DEDUP_REMOVED lines=14> */
[----:B------:R-:W-:Y:S01]  /*14620*/  IMAD.IADD R4, R0, 0x1, R4 ;  /* 0x0000000100047824 */ /* 0x000fe200078e0204 */
[----:B------:R-:W-:-:S03]  /*14630*/  MOV R0, 0x1f ;  /* 0x0000001f00007802 */ /* 0x000fc60000000f00 */
[----:B------:R-:W-:Y:S02]  /*14640*/  IMAD.MOV.U32 R5, RZ, RZ, R4 ;  /* 0x000000ffff057224 */ /* 0x000fe400078e0004 */
[----:B------:R-:W-:Y:S05]  /*14650*/  CALL.REL.NOINC `($__internal_45_$__cuda_sm70_shflsync_idx_p) ;  /* 0x0000148000007944 */ /* 0x000fea0003c00000 */
[----:B------:R-:W-:Y:S05]  /*14660*/  BRA `(.L_x_2297) ;  /* 0xfffebef000007947 */ /* 0x000fea000383ffff */
.L_x_2200:
[----:B------:R-:W-:Y:S02]  /*14670*/  SEL R0, RZ, 0x1, P0 ;  /* 0x00000001ff007807 */ /* 0x000fe40000000000 */
[----:B------:R-:W-:Y:S02]  /*14680*/  MOV R2, 0x146a0 ;  /* 0x000146a000027802 */ /* 0x000fe40000000f00 */
[----:B------:R-:W-:Y:S05]  /*14690*/  CALL.REL.NOINC `($__internal_47_$__cuda_sm70_votesync_ballot) ;  /* 0x0000150000007944 */ /* 0x000fea0003c00000 */
[----:B------:R-:W-:Y:S01]  /*146a0*/  MOV R10, R0 ;  /* 0x00000000000a7202 */ /* 0x000fe20000000f00 */
[----:B------:R-:W-:Y:S05]  /*146b0*/  BRA `(.L_x_2298) ;  /* 0xfffebf3000007947 */ /* 0x000fea000383ffff */
.L_x_2201:
[----:B------:R-:W-:Y:S01]  /*146c0*/  IMAD.MOV.U32 R5, RZ, RZ, R9 ;  /* 0x000000ffff057224 */ /* 0x000fe200078e0009 */
[----:B------:R-:W-:Y:S01]  /*146d0*/  MOV R3, R7 ;  /* 0x0000000700037202 */ /* 0x000fe20000000f00 */
[----:B-1----:R-:W-:Y:S01]  /*146e0*/  IMAD.MOV.U32 R0, RZ, RZ, 0x1f ;  /* 0x0000001fff007424 */ /* 0x002fe200078e00ff */
[----:B------:R-:W-:Y:S02]  /*146f0*/  MOV R2, 0x14710 ;  /* 0x0001471000027802 */ /* 0x000fe40000000f00 */
[----:B------:R-:W-:Y:S05]  /*14700*/  CALL.REL.NOINC `($__internal_45_$__cuda_sm70_shflsync_idx_p) ;  /* 0x000013d000007944 */ /* 0x000fea0003c00000 */
[----:B------:R-:W-:Y:S01]  /*14710*/  IMAD.MOV.U32 R12, RZ, RZ, R0 ;  /* 0x000000ffff0c7224 */ /* 0x000fe200078e0000 */
[----:B------:R-:W-:Y:S01]  /*14720*/  MOV R5, R8 ;  /* 0x0000000800057202 */ /* 0x000fe20000000f00 */
[----:B------:R-:W-:Y:S01]  /*14730*/  IMAD.MOV.U32 R6, RZ, RZ, RZ ;  /* 0x000000ffff067224 */ /* 0x000fe200078e00ff */
[----:B------:R-:W-:Y:S01]  /*14740*/  MOV R3, R7 ;  /* 0x0000000700037202 */ /* 0x000fe20000000f00 */
[----:B------:R-:W-:Y:S01]  /*14750*/  IMAD.MOV.U32 R0, RZ, RZ, 0x1f ;  /* 0x0000001fff007424 */ /* 0x000fe200078e00ff */
[----:B------:R-:W-:-:S02]  /*14760*/  MOV R2, 0x14780 ;  /* 0x0001478000027802 */ /* 0x000fc40000000f00 */
[----:B------:R-:W-:Y:S05]  /*14770*/  CALL.REL.NOINC `($__internal_45_$__cuda_sm70_shflsync_idx_p) ;  /* 0x0000136000007944 */ /* 0x000fea0003c00000 */
[----:B------:R-:W-:Y:S01]  /*14780*/  MOV R9, R0 ;  /* 0x0000000000097202 */ /* 0x000fe20000000f00 */
[----:B------:R-:W-:Y:S05]  /*14790*/  BRA `(.L_x_2299) ;  /* 0xfffebec000007947 */ /* 0x000fea000383ffff */
.L_x_2204:
[----:B------:R-:W-:Y:S01]  /*147a0*/  IMAD.MOV.U32 R5, RZ, RZ, R4 ;  /* 0x000000ffff057224 */ /* 0x000fe200078e0004 */
[----:B-1----:R-:W-:-:S02]  /*147b0*/  MOV R0, 0x1f ;  /* 0x0000001f00007802 */ /* 0x002fc40000000f00 */
[----:B------:R-:W-:Y:S02]  /*147c0*/  MOV R2, 0x147e0 ;  /* 0x000147e000027802 */ /* 0x000fe40000000f00 */
[----:B--234-:R-:W-:Y:S05]  /*147d0*/  CALL.REL.NOINC `($__internal_45_$__cuda_sm70_shflsync_idx_p) ;  /* 0x0000130000007944 */ /* 0x01cfea0003c00000 */
[----:B------:R-:W-:Y:S01]  /*147e0*/  MOV R6, R0 ;  /* 0x0000000000067202 */ /* 0x000fe20000000f00 */
[----:B------:R-:W-:Y:S05]  /*147f0*/  BRA `(.L_x_2203) ;  /* 0xfffebec000007947 */ /* 0x000fea000383ffff */
.L_x_2215:
[----:B------:R-:W-:Y:S01]  /*14800*/  IMAD.MOV.U32 R5, RZ, RZ, R14 ;  /* 0x000000ffff057224 */ /* 0x000fe200078e000e */
[----:B------:R-:W-:Y:S01]  /*14810*/  MOV R3, RZ ;  /* 0x000000ff00037202 */ /* 0x000fe20000000f00 */
[----:B-1----:R-:W-:Y:S01]  /*14820*/  IMAD.MOV.U32 R0, RZ, RZ, 0x181f ;  /* 0x0000181fff007424 */ /* 0x002fe200078e00ff */
[----:B------:R-:W-:Y:S02]  /*14830*/  MOV R2, 0x14850 ;  /* 0x0001485000027802 */ /* 0x000fe40000000f00 */
[----:B------:R-:W-:Y:S05]  /*14840*/  CALL.REL.NOINC `($__internal_45_$__cuda_sm70_shflsync_idx_p) ;  /* 0x0000129000007944 */ /* 0x000fea0003c00000 */
[----:B------:R-:W-:Y:S01]  /*14850*/  MOV R4, R0 ;  /* 0x0000000000047202 */ /* 0x000fe20000000f00 */
[----:B------:R-:W-:Y:S05]  /*14860*/  BRA `(.L_x_2300) ;  /* 0xfffee75000007947 */ /* 0x000fea000383ffff */
.L_x_2216:
[----:B------:R-:W-:Y:S01]  /*14870*/  IMAD.MOV.U32 R5, RZ, RZ, R15 ;  /* 0x000000ffff057224 */ /* 0x000fe200078e000f */
[----:B------:R-:W-:Y:S01]  /*14880*/  MOV R3, RZ ;  /* 0x000000ff00037202 */ /* 0x000fe20000000f00 */
[----:B-1----:R-:W-:Y:S01]  /*14890*/  IMAD.MOV.U32 R0, RZ, RZ, 0x181f ;  /* 0x0000181fff007424 */ /* 0x002fe200078e00ff */
[----:B------:R-:W-:Y:S02]  /*148a0*/  MOV R2, 0x148c0 ;  /* 0x000148c000027802 */ /* 0x000fe40000000f00 */
[----:B--23--:R-:W-:Y:S05]  /*148b0*/  CALL.REL.NOINC `($__internal_45_$__cuda_sm70_shflsync_idx_p) ;  /* 0x0000122000007944 */ /* 0x00cfea0003c00000 */
[----:B------:R-:W-:Y:S05]  /*148c0*/  BRA `(.L_x_2301) ;  /* 0xfffee71000007947 */ /* 0x000fea000383ffff */
.L_x_2219:
[----:B------:R-:W-:Y:S01]  /*148d0*/  IMAD.MOV.U32 R5, RZ, RZ, R14 ;  /* 0x000000ffff057224 */ /* 0x000fe200078e000e */
[----:B--2---:R-:W-:Y:S01]  /*148e0*/  MOV R3, 0x1 ;  /* 0x0000000100037802 */ /* 0x004fe20000000f00 */
[----:B----4-:R-:W-:Y:S01]  /*148f0*/  IMAD.MOV.U32 R0, RZ, RZ, 0x181f ;  /* 0x0000181fff007424 */ /* 0x010fe200078e00ff */
[----:B------:R-:W-:-:S02]  /*14900*/  MOV R2, 0x14920 ;  /* 0x0001492000027802 */ /* 0x000fc40000000f00 */
[----:B-1-3--:R-:W-:Y:S05]  /*14910*/  CALL.REL.NOINC `($__internal_45_$__cuda_sm70_shflsync_idx_p) ;  /* 0x000011c000007944 */ /* 0x00afea0003c00000 */
[----:B------:R-:W-:Y:S01]  /*14920*/  IMAD.MOV.U32 R4, RZ, RZ, R0 ;  /* 0x000000ffff047224 */ /* 0x000fe200078e0000 */
[----:B------:R-:W-:Y:S01]  /*14930*/  MOV R3, 0x1 ;  /* 0x0000000100037802 */ /* 0x000fe20000000f00 */
[----:B------:R-:W-:Y:S01]  /*14940*/  IMAD.MOV.U32 R5, RZ, RZ, R15 ;  /* 0x000000ffff057224 */ /* 0x000fe200078e000f */
[----:B------:R-:W-:-:S02]  /*14950*/  MOV R0, 0x181f ;  /* 0x0000181f00007802 */ /* 0x000fc40000000f00 */
[----:B------:R-:W-:Y:S02]  /*14960*/  MOV R2, 0x14980 ;  /* 0x0001498000027802 */ /* 0x000fe40000000f00 */
[----:B------:R-:W-:Y:S05]  /*14970*/  CALL.REL.NOINC `($__internal_45_$__cuda_sm70_shflsync_idx_p) ;  /* 0x0000116000007944 */ /* 0x000fea0003c00000 */
[----:B------:R-:W-:Y:S05]  /*14980*/  BRA `(.L_x_2302) ;  /* 0xfffee8d000007947 */ /* 0x000fea000383ffff */
.L_x_2222:
[----:B------:R-:W-:Y:S01]  /*14990*/  IMAD.MOV.U32 R5, RZ, RZ, R14 ;  /* 0x000000ffff057224 */ /* 0x000fe200078e000e */
[----:B-1----:R-:W-:Y:S01]  /*149a0*/  MOV R3, 0x2 ;  /* 0x0000000200037802 */ /* 0x002fe20000000f00 */
[----:B----4-:R-:W-:Y:S01]  /*149b0*/  IMAD.MOV.U32 R0, RZ, RZ, 0x181f ;  /* 0x0000181fff007424 */ /* 0x010fe200078e00ff */
[----:B------:R-:W-:Y:S02]  /*149c0*/  MOV R2, 0x149e0 ;  /* 0x000149e000027802 */ /* 0x000fe40000000f00 */
[----:B---3--:R-:W-:Y:S05]  /*149d0*/  CALL.REL.NOINC `($__internal_45_$__cuda_sm70_shflsync_idx_p) ;  /* 0x0000110000007944 */ /* 0x008fea0003c00000 */
[----:B------:R-:W-:Y:S01]  /*149e0*/  MOV R4, R0 ;  /* 0x0000000000047202 */ /* 0x000fe20000000f00 */
[----:B------:R-:W-:Y:S05]  /*149f0*/  BRA `(.L_x_2303) ;  /* 0xfffeeac000007947 */ /* 0x000fea000383ffff */
.L_x_2223:
[----:B------:R-:W-:Y:S01]  /*14a00*/  IMAD.MOV.U32 R5, RZ, RZ, R15 ;  /* 0x000000ffff057224 */ /* 0x000fe200078e000f */
[----:B------:R-:W-:Y:S01]  /*14a10*/  MOV R3, 0x2 ;  /* 0x0000000200037802 */ /* 0x000fe20000000f00 */
[----:B----4-:R-:W-:Y:S01]  /*14a20*/  IMAD.MOV.U32 R0, RZ, RZ, 0x181f ;  /* 0x0000181fff007424 */ /* 0x010fe200078e00ff */
[----:B------:R-:W-:Y:S02]  /*14a30*/  MOV R2, 0x14a50 ;  /* 0x00014a5000027802 */ /* 0x000fe40000000f00 */
[----:B-123--:R-:W-:Y:S05]  /*14a40*/  CALL.REL.NOINC `($__internal_45_$__cuda_sm70_shflsync_idx_p) ;  /* 0x0000109000007944 */ /* 0x00efea0003c00000 */
[----:B------:R-:W-:Y:S05]  /*14a50*/  BRA `(.L_x_2304) ;  /* 0xfffeea8000007947 */ /* 0x000fea000383ffff */
.L_x_2226:
[----:B------:R-:W-:Y:S01]  /*14a60*/  IMAD.MOV.U32 R5, RZ, RZ, R14 ;  /* 0x000000ffff057224 */ /* 0x000fe200078e000e */
[----:B-1----:R-:W-:Y:S01]  /*14a70*/  MOV R3, 0x3 ;  /* 0x0000000300037802 */ /* 0x002fe20000000f00 */
[----:B------:R-:W-:Y:S01]  /*14a80*/  IMAD.MOV.U32 R0, RZ, RZ, 0x181f ;  /* 0x0000181fff007424 */ /* 0x000fe200078e00ff */
[----:B------:R-:W-:-:S02]  /*14a90*/  MOV R2, 0x14ab0 ;  /* 0x00014ab000027802 */ /* 0x000fc40000000f00 */
[----:B--234-:R-:W-:Y:S05]  /*14aa0*/  CALL.REL.NOINC `($__internal_45_$__cuda_sm70_shflsync_idx_p) ;  /* 0x0000103000007944 */ /* 0x01cfea0003c00000 */
[----:B------:R-:W-:Y:S01]  /*14ab0*/  IMAD.MOV.U32 R4, RZ, RZ, R0 ;  /* 0x000000ffff047224 */ /* 0x000fe200078e0000 */
[----:B------:R-:W-:Y:S01]  /*14ac0*/  MOV R3, 0x3 ;  /* 0x0000000300037802 */ /* 0x000fe20000000f00 */
[----:B------:R-:W-:Y:S01]  /*14ad0*/  IMAD.MOV.U32 R5, RZ, RZ, R15 ;  /* 0x000000ffff057224 */ /* 0x000fe200078e000f */
[----:B------:R-:W-:-:S02]  /*14ae0*/  MOV R0, 0x181f ;  /* 0x0000181f00007802 */ /* 0x000fc40000000f00 */
[----:B------:R-:W-:Y:S02]  /*14af0*/  MOV R2, 0x14b10 ;  /* 0x00014b1000027802 */ /* 0x000fe40000000f00 */
[----:B------:R-:W-:Y:S05]  /*14b00*/  CALL.REL.NOINC `($__internal_45_$__cuda_sm70_shflsync_idx_p) ;  /* 0x00000fd000007944 */ /* 0x000fea0003c00000 */
[----:B------:R-:W-:Y:S05]  /*14b10*/  BRA `(.L_x_2305) ;  /* 0xfffeec3000007947 */ /* 0x000fea000383ffff */
.L_x_2233:
[----:B------:R1:W5:Y:S01]  /*14b20*/  LDL R2, [R1+0x8] ;  /* 0x0000080001027983 */ /* 0x0003620000100800 */
[----:B------:R-:W-:Y:S02]  /*14b30*/  MOV R5, 0x2 ;  /* 0x0000000200057802 */ /* 0x000fe40000000f00 */
[----:B------:R-:W-:Y:S02]  /*14b40*/  MOV R3, 0x14b60 ;  /* 0x00014b6000037802 */ /* 0x000fe40000000f00 */
[----:B-1---5:R-:W-:Y:S05]  /*14b50*/  CALL.REL.NOINC `($__internal_44_$__cuda_sm70_shflsync_bfly_p) ;  /* 0x00000f3000007944 */ /* 0x022fea0003c00000 */
[----:B------:R-:W-:Y:S01]  /*14b60*/  MOV R0, R5 ;  /* 0x0000000500007202 */ /* 0x000fe20000000f00 */
[----:B------:R-:W-:Y:S05]  /*14b70*/  BRA `(.L_x_2306) ;  /* 0xffff986000007947 */ /* 0x000fea000383ffff */
.L_x_2234:
[----:B------:R-:W-:Y:S01]  /*14b80*/  IMAD.MOV.U32 R2, RZ, RZ, R0 ;  /* 0x000000ffff027224 */ /* 0x000fe200078e0000 */
[----:B------:R-:W-:Y:S02]  /*14b90*/  MOV R5, 0x1 ;  /* 0x0000000100057802 */ /* 0x000fe40000000f00 */
[----:B------:R-:W-:Y:S02]  /*14ba0*/  MOV R3, 0x14bc0 ;  /* 0x00014bc000037802 */ /* 0x000fe40000000f00 */
[----:B------:R-:W-:Y:S05]  /*14bb0*/  CALL.REL.NOINC `($__internal_44_$__cuda_sm70_shflsync_bfly_p) ;  /* 0x00000ed000007944 */ /* 0x000fea0003c00000 */
[----:B------:R1:W5:Y:S01]  /*14bc0*/  LDL R2, [R1+0xc] ;  /* 0x00000c0001027983 */ /* 0x0003620000100800 */
[----:B------:R-:W-:Y:S01]  /*14bd0*/  FADD.FTZ R0, R0, R5 ;  /* 0x0000000500007221 */ /* 0x000fe20000010000 */
[----:B------:R-:W-:Y:S02]  /*14be0*/  MOV R5, 0x2 ;  /* 0x0000000200057802 */ /* 0x000fe40000000f00 */
[----:B------:R-:W-:-:S02]  /*14bf0*/  MOV R3, 0x14c10 ;  /* 0x00014c1000037802 */ /* 0x000fc40000000f00 */
[----:B-1---5:R-:W-:Y:S05]  /*14c00*/  CALL.REL.NOINC `($__internal_44_$__cuda_sm70_shflsync_bfly_p) ;  /* 0x00000e8000007944 */ /* 0x022fea0003c00000 */
[----:B------:R-:W2:Y:S01]  /*14c10*/  LDL.LU R2, [R1+0xc] ;  /* 0x00000c0001027983 */ /* 0x000ea20000300800 */
[----:B------:R-:W-:Y:S01]  /*14c20*/  MOV R3, 0x14c70 ;  /* 0x00014c7000037802 */ /* 0x000fe20000000f00 */
[----:B--2---:R-:W-:Y:S01]  /*14c30*/  FADD.FTZ R4, R2, R5 ;  /* 0x0000000502047221 */ /* 0x004fe20000010000 */
[----:B------:R-:W-:-:S04]  /*14c40*/  MOV R5, 0x1 ;  /* 0x0000000100057802 */ /* 0x000fc80000000f00 */
[----:B------:R-:W-:Y:S02]  /*14c50*/  MOV R2, R4 ;  /* 0x0000000400027202 */ /* 0x000fe40000000f00 */
[----:B------:R-:W-:Y:S05]  /*14c60*/  CALL.REL.NOINC `($__internal_44_$__cuda_sm70_shflsync_bfly_p) ;  /* 0x00000e2000007944 */ /* 0x000fea0003c00000 */
[----:B------:R-:W-:Y:S01]  /*14c70*/  MOV R3, R5 ;  /* 0x0000000500037202 */ /* 0x000fe20000000f00 */
[----:B------:R-:W-:Y:S05]  /*14c80*/  BRA `(.L_x_2307) ;  /* 0xffff97e000007947 */ /* 0x000fea000383ffff */
.L_x_2241:
[----:B-1-34-:R-:W-:Y:S01]  /*14c90*/  IMAD.MOV.U32 R5, RZ, RZ, R14 ;  /* 0x000000ffff057224 */ /* 0x01afe200078e000e */
[----:B------:R-:W-:Y:S01]  /*14ca0*/  MOV R3, RZ ;  /* 0x000000ff00037202 */ /* 0x000fe20000000f00 */
[----:B------:R-:W-:Y:S01]  /*14cb0*/  IMAD.MOV.U32 R0, RZ, RZ, 0x181f ;  /* 0x0000181fff007424 */ /* 0x000fe200078e00ff */
[----:B------:R-:W-:Y:S02]  /*14cc0*/  MOV R2, 0x14ce0 ;  /* 0x00014ce000027802 */ /* 0x000fe40000000f00 */
[----:B------:R-:W-:Y:S05]  /*14cd0*/  CALL.REL.NOINC `($__internal_45_$__cuda_sm70_shflsync_idx_p) ;  /* 0x00000e0000007944 */ /* 0x000fea0003c00000 */
[----:B------:R-:W-:Y:S01]  /*14ce0*/  MOV R6, R0 ;  /* 0x0000000000067202 */ /* 0x000fe20000000f00 */
[----:B------:R-:W-:Y:S05]  /*14cf0*/  BRA `(.L_x_2308) ;  /* 0xffffb44000007947 */ /* 0x000fea000383ffff */
.L_x_2242:
[----:B------:R-:W-:Y:S01]  /*14d00*/  IMAD.MOV.U32 R5, RZ, RZ, R15 ;  /* 0x000000ffff057224 */ /* 0x000fe200078e000f */
[----:B------:R-:W-:Y:S01]  /*14d10*/  MOV R3, RZ ;  /* 0x000000ff00037202 */ /* 0x000fe20000000f00 */
[----:B------:R-:W-:Y:S01]  /*14d20*/  IMAD.MOV.U32 R0, RZ, RZ, 0x181f ;  /* 0x0000181fff007424 */ /* 0x000fe200078e00ff */
[----:B------:R-:W-:Y:S02]  /*14d30*/  MOV R2, 0x14d50 ;  /* 0x00014d5000027802 */ /* 0x000fe40000000f00 */
[----:B-12---:R-:W-:Y:S05]  /*14d40*/  CALL.REL.NOINC `($__internal_45_$__cuda_sm70_shflsync_idx_p) ;  /* 0x00000d9000007944 */ /* 0x006fea0003c00000 */
[----:B------:R-:W-:Y:S05]  /*14d50*/  BRA `(.L_x_2309) ;  /* 0xffffb40000007947 */ /* 0x000fea000383ffff */
.L_x_2245:
        /* <DEDUP_REMOVED lines=12> */
.L_x_2248:
[----:B------:R-:W-:Y:S01]  /*14e20*/  IMAD.MOV.U32 R5, RZ, RZ, R14 ;  /* 0x000000ffff057224 */ /* 0x000fe200078e000e */
[----:B-1----:R-:W-:Y:S01]  /*14e30*/  MOV R3, 0x2 ;  /* 0x0000000200037802 */ /* 0x002fe20000000f00 */
[----:B----4-:R-:W-:Y:S01]  /*14e40*/  IMAD.MOV.U32 R0, RZ, RZ, 0x181f ;  /* 0x0000181fff007424 */ /* 0x010fe200078e00ff */
[----:B------:R-:W-:Y:S02]  /*14e50*/  MOV R2, 0x14e70 ;  /* 0x00014e7000027802 */ /* 0x000fe40000000f00 */
[----:B--23--:R-:W-:Y:S05]  /*14e60*/  CALL.REL.NOINC `($__internal_45_$__cuda_sm70_shflsync_idx_p) ;  /* 0x00000c7000007944 */ /* 0x00cfea0003c00000 */
[----:B------:R-:W-:Y:S01]  /*14e70*/  MOV R6, R0 ;  /* 0x0000000000067202 */ /* 0x000fe20000000f00 */
[----:B------:R-:W-:Y:S05]  /*14e80*/  BRA `(.L_x_2311) ;  /* 0xffffb69000007947 */ /* 0x000fea000383ffff */
.L_x_2249:
[----:B------:R-:W-:Y:S01]  /*14e90*/  IMAD.MOV.U32 R5, RZ, RZ, R15 ;  /* 0x000000ffff057224 */ /* 0x000fe200078e000f */
[----:B------:R-:W-:Y:S01]  /*14ea0*/  MOV R3, 0x2 ;  /* 0x0000000200037802 */ /* 0x000fe20000000f00 */
[----:B----4-:R-:W-:Y:S01]  /*14eb0*/  IMAD.MOV.U32 R0, RZ, RZ, 0x181f ;  /* 0x0000181fff007424 */ /* 0x010fe200078e00ff */
[----:B------:R-:W-:Y:S02]  /*14ec0*/  MOV R2, 0x14ee0 ;  /* 0x00014ee000027802 */ /* 0x000fe40000000f00 */
[----:B-123--:R-:W-:Y:S05]  /*14ed0*/  CALL.REL.NOINC `($__internal_45_$__cuda_sm70_shflsync_idx_p) ;  /* 0x00000c0000007944 */ /* 0x00efea0003c00000 */
[----:B------:R-:W-:Y:S05]  /*14ee0*/  BRA `(.L_x_2312) ;  /* 0xffffb65000007947 */ /* 0x000fea000383ffff */
.L_x_2252:
        /* <DEDUP_REMOVED lines=12> */
.L_x_2254:
[----:B------:R-:W-:Y:S01]  /*14fb0*/  IMAD.MOV.U32 R5, RZ, RZ, R18 ;  /* 0x000000ffff057224 */ /* 0x000fe200078e0012 */
[----:B------:R-:W-:Y:S01]  /*14fc0*/  MOV R3, RZ ;  /* 0x000000ff00037202 */ /* 0x000fe20000000f00 */
[----:B------:R-:W-:Y:S01]  /*14fd0*/  IMAD.MOV.U32 R0, RZ, RZ, 0x1c1f ;  /* 0x00001c1fff007424 */ /* 0x000fe200078e00ff */
[----:B------:R-:W-:Y:S02]  /*14fe0*/  MOV R2, 0x15000 ;  /* 0x0001500000027802 */ /* 0x000fe40000000f00 */
[----:B------:R-:W-:Y:S05]  /*14ff0*/  CALL.REL.NOINC `($__internal_45_$__cuda_sm70_shflsync_idx_p) ;  /* 0x00000ae000007944 */ /* 0x000fea0003c00000 */
[----:B------:R-:W-:Y:S01]  /*15000*/  MOV R4, R0 ;  /* 0x0000000000047202 */ /* 0x000fe20000000f00 */
[----:B------:R-:W-:Y:S05]  /*15010*/  BRA `(.L_x_2314) ;  /* 0xffffbaf000007947 */ /* 0x000fea000383ffff */
.L_x_2255:
[----:B------:R-:W-:Y:S01]  /*15020*/  IMAD.MOV.U32 R5, RZ, RZ, R19 ;  /* 0x000000ffff057224 */ /* 0x000fe200078e0013 */
[----:B------:R-:W-:Y:S01]  /*15030*/  MOV R3, RZ ;  /* 0x000000ff00037202 */ /* 0x000fe20000000f00 */
[----:B------:R-:W-:Y:S01]  /*15040*/  IMAD.MOV.U32 R0, RZ, RZ, 0x1c1f ;  /* 0x00001c1fff007424 */ /* 0x000fe200078e00ff */
[----:B------:R-:W-:Y:S02]  /*15050*/  MOV R2, 0x15070 ;  /* 0x0001507000027802 */ /* 0x000fe40000000f00 */
[----:B-12---:R-:W-:Y:S05]  /*15060*/  CALL.REL.NOINC `($__internal_45_$__cuda_sm70_shflsync_idx_p) ;  /* 0x00000a7000007944 */ /* 0x006fea0003c00000 */
[----:B------:R-:W-:Y:S05]  /*15070*/  BRA `(.L_x_2315) ;  /* 0xffffbab000007947 */ /* 0x000fea000383ffff */
.L_x_2258:
        /* <DEDUP_REMOVED lines=12> */
.L_x_2262:
[----:B------:R-:W-:Y:S01]  /*15140*/  IMAD.MOV.U32 R5, RZ, RZ, R12 ;  /* 0x000000ffff057224 */ /* 0x000fe200078e000c */
[----:B------:R-:W-:Y:S01]  /*15150*/  MOV R3, RZ ;  /* 0x000000ff00037202 */ /* 0x000fe20000000f00 */
[----:B------:R-:W-:Y:S01]  /*15160*/  IMAD.MOV.U32 R0, RZ, RZ, 0x181f ;  /* 0x0000181fff007424 */ /* 0x000fe200078e00ff */
[----:B------:R-:W-:Y:S02]  /*15170*/  MOV R2, 0x15190 ;  /* 0x0001519000027802 */ /* 0x000fe40000000f00 */
[----:B------:R-:W-:Y:S05]  /*15180*/  CALL.REL.NOINC `($__internal_45_$__cuda_sm70_shflsync_idx_p) ;  /* 0x0000095000007944 */ /* 0x000fea0003c00000 */
[----:B------:R-:W-:Y:S01]  /*15190*/  MOV R4, R0 ;  /* 0x0000000000047202 */ /* 0x000fe20000000f00 */
[----:B------:R-:W-:Y:S05]  /*151a0*/  BRA `(.L_x_2317) ;  /* 0xffffd9e000007947 */ /* 0x000fea000383ffff */
.L_x_2263:
[----:B------:R-:W-:Y:S01]  /*151b0*/  IMAD.MOV.U32 R5, RZ, RZ, R15 ;  /* 0x000000ffff057224 */ /* 0x000fe200078e000f */
[----:B------:R-:W-:Y:S01]  /*151c0*/  MOV R3, RZ ;  /* 0x000000ff00037202 */ /* 0x000fe20000000f00 */
[----:B------:R-:W-:Y:S01]  /*151d0*/  IMAD.MOV.U32 R0, RZ, RZ, 0x181f ;  /* 0x0000181fff007424 */ /* 0x000fe200078e00ff */
[----:B------:R-:W-:Y:S02]  /*151e0*/  MOV R2, 0x15200 ;  /* 0x0001520000027802 */ /* 0x000fe40000000f00 */
[----:B-12---:R-:W-:Y:S05]  /*151f0*/  CALL.REL.NOINC `($__internal_45_$__cuda_sm70_shflsync_idx_p) ;  /* 0x000008e000007944 */ /* 0x006fea0003c00000 */
[----:B------:R-:W-:Y:S05]  /*15200*/  BRA `(.L_x_2318) ;  /* 0xffffd9a000007947 */ /* 0x000fea000383ffff */
.L_x_2266:
        /* <DEDUP_REMOVED lines=12> */
.L_x_2269:
[----:B------:R-:W-:Y:S01]  /*152d0*/  IMAD.MOV.U32 R5, RZ, RZ, R12 ;  /* 0x000000ffff057224 */ /* 0x000fe200078e000c */
[----:B-1----:R-:W-:Y:S01]  /*152e0*/  MOV R3, 0x2 ;  /* 0x0000000200037802 */ /* 0x002fe20000000f00 */
[----:B----4-:R-:W-:Y:S01]  /*152f0*/  IMAD.MOV.U32 R0, RZ, RZ, 0x181f ;  /* 0x0000181fff007424 */ /* 0x010fe200078e00ff */
[----:B------:R-:W-:Y:S02]  /*15300*/  MOV R2, 0x15320 ;  /* 0x0001532000027802 */ /* 0x000fe40000000f00 */
[----:B--23--:R-:W-:Y:S05]  /*15310*/  CALL.REL.NOINC `($__internal_45_$__cuda_sm70_shflsync_idx_p) ;  /* 0x000007c000007944 */ /* 0x00cfea0003c00000 */
[----:B------:R-:W-:Y:S01]  /*15320*/  MOV R4, R0 ;  /* 0x0000000000047202 */ /* 0x000fe20000000f00 */
[----:B------:R-:W-:Y:S05]  /*15330*/  BRA `(.L_x_2320) ;  /* 0xffffdc4000007947 */ /* 0x000fea000383ffff */
.L_x_2270:
[----:B------:R-:W-:Y:S01]  /*15340*/  IMAD.MOV.U32 R5, RZ, RZ, R15 ;  /* 0x000000ffff057224 */ /* 0x000fe200078e000f */
[----:B------:R-:W-:Y:S01]  /*15350*/  MOV R3, 0x2 ;  /* 0x0000000200037802 */ /* 0x000fe20000000f00 */
[----:B----4-:R-:W-:Y:S01]  /*15360*/  IMAD.MOV.U32 R0, RZ, RZ, 0x181f ;  /* 0x0000181fff007424 */ /* 0x010fe200078e00ff */
[----:B------:R-:W-:Y:S02]  /*15370*/  MOV R2, 0x15390 ;  /* 0x0001539000027802 */ /* 0x000fe40000000f00 */
[----:B-123--:R-:W-:Y:S05]  /*15380*/  CALL.REL.NOINC `($__internal_45_$__cuda_sm70_shflsync_idx_p) ;  /* 0x0000075000007944 */ /* 0x00efea0003c00000 */
[----:B------:R-:W-:Y:S05]  /*15390*/  BRA `(.L_x_2321) ;  /* 0xffffdc0000007947 */ /* 0x000fea000383ffff */
.L_x_2273:
        /* <DEDUP_REMOVED lines=12> */
.L_x_2275:
[----:B------:R-:W-:Y:S01]  /*15460*/  IMAD.MOV.U32 R5, RZ, RZ, R102 ;  /* 0x000000ffff057224 */ /* 0x000fe200078e0066 */
[----:B------:R-:W-:Y:S01]  /*15470*/  MOV R3, RZ ;  /* 0x000000ff00037202 */ /* 0x000fe20000000f00 */
[----:B------:R-:W-:Y:S01]  /*15480*/  IMAD.MOV.U32 R0, RZ, RZ, 0x1f ;  /* 0x0000001fff007424 */ /* 0x000fe200078e00ff */
[----:B------:R-:W-:Y:S02]  /*15490*/  MOV R2, 0x154b0 ;  /* 0x000154b000027802 */ /* 0x000fe40000000f00 */
[----:B------:R-:W-:Y:S05]  /*154a0*/  CALL.REL.NOINC `($__internal_45_$__cuda_sm70_shflsync_idx_p) ;  /* 0x0000063000007944 */ /* 0x000fea0003c00000 */
[----:B------:R-:W-:Y:S01]  /*154b0*/  MOV R9, R0 ;  /* 0x0000000000097202 */ /* 0x000fe20000000f00 */
[----:B------:R-:W-:Y:S05]  /*154c0*/  BRA `(.L_x_2323) ;  /* 0xffffdf6000007947 */ /* 0x000fea000383ffff */
.L_x_2276:
[----:B------:R-:W-:Y:S01]  /*154d0*/  IMAD.MOV.U32 R5, RZ, RZ, R102 ;  /* 0x000000ffff057224 */ /* 0x000fe200078e0066 */
[----:B------:R-:W-:Y:S01]  /*154e0*/  MOV R3, 0x1 ;  /* 0x0000000100037802 */ /* 0x000fe20000000f00 */
[----:B------:R-:W-:Y:S01]  /*154f0*/  IMAD.MOV.U32 R0, RZ, RZ, 0x1f ;  /* 0x0000001fff007424 */ /* 0x000fe200078e00ff */
[----:B------:R-:W-:Y:S02]  /*15500*/  MOV R2, 0x15520 ;  /* 0x0001552000027802 */ /* 0x000fe40000000f00 */
[----:B-12---:R-:W-:Y:S05]  /*15510*/  CALL.REL.NOINC `($__internal_45_$__cuda_sm70_shflsync_idx_p) ;  /* 0x000005c000007944 */ /* 0x006fea0003c00000 */
[----:B------:R-:W-:Y:S01]  /*15520*/  MOV R8, R0 ;  /* 0x0000000000087202 */ /* 0x000fe20000000f00 */
[----:B------:R-:W-:Y:S05]  /*15530*/  BRA `(.L_x_2324) ;  /* 0xffffdf1000007947 */ /* 0x000fea000383ffff */
.L_x_2277:
[----:B------:R-:W-:Y:S02]  /*15540*/  MOV R2, 0x1 ;  /* 0x0000000100027802 */ /* 0x000fe40000000f00 */
[----:B------:R-:W-:-:S02]  /*15550*/  MOV R3, 0x15570 ;  /* 0x0001557000037802 */ /* 0x000fc40000000f00 */
[----:B-1234-:R-:W-:Y:S05]  /*15560*/  CALL.REL.NOINC `($__internal_46_$__cuda_sm70_shflsync_up_p) ;  /* 0x000005c000007944 */ /* 0x01efea0003c00000 */
[----:B------:R-:W-:Y:S05]  /*15570*/  BRA `(.L_x_2325) ;  /* 0xffffe00000007947 */ /* 0x000fea000383ffff */
.L_x_2278:
[----:B------:R-:W-:Y:S02]  /*15580*/  MOV R2, 0x2 ;  /* 0x0000000200027802 */ /* 0x000fe40000000f00 */
[----:B------:R-:W-:-:S02]  /*15590*/  MOV R3, 0x155b0 ;  /* 0x000155b000037802 */ /* 0x000fc40000000f00 */
[----:B--2-4-:R-:W-:Y:S05]  /*155a0*/  CALL.REL.NOINC `($__internal_46_$__cuda_sm70_shflsync_up_p) ;  /* 0x0000058000007944 */ /* 0x014fea0003c00000 */
[----:B------:R-:W-:Y:S01]  /*155b0*/  SEL R3, R4, RZ, P1 ;  /* 0x000000ff04037207 */ /* 0x000fe20000800000 */
[----:B------:R-:W-:-:S04]  /*155c0*/  IMAD.MOV.U32 R2, RZ, RZ, 0x4 ;  /* 0x00000004ff027424 */ /* 0x000fc800078e00ff */
[----:B------:R-:W-:Y:S01]  /*155d0*/  IMAD.IADD R0, R0, 0x1, R3 ;  /* 0x0000000100007824 */ /* 0x000fe200078e0203 */
        /* <DEDUP_REMOVED lines=20> */
.L_x_2282:
[----:B------:R-:W-:Y:S02]  /*15720*/  MOV R2, 0x1 ;  /* 0x0000000100027802 */ /* 0x000fe40000000f00 */
[----:B------:R-:W-:Y:S02]  /*15730*/  MOV R3, 0x15750 ;  /* 0x0001575000037802 */ /* 0x000fe40000000f00 */
[----:B------:R-:W-:Y:S05]  /*15740*/  CALL.REL.NOINC `($__internal_46_$__cuda_sm70_shflsync_up_p) ;  /* 0x000003e000007944 */ /* 0x000fea0003c00000 */
[----:B------:R-:W-:Y:S01]  /*15750*/  MOV R2, R4 ;  /* 0x0000000400027202 */ /* 0x000fe20000000f00 */
[----:B------:R-:W-:Y:S05]  /*15760*/  BRA `(.L_x_2327) ;  /* 0xffffe07000007947 */ /* 0x000fea000383ffff */
.L_x_2283:
        /* <DEDUP_REMOVED lines=26> */
.L_x_2285:
[----:B------:R-:W-:Y:S02]  /*15910*/  SEL R0, RZ, 0x1, P0 ;  /* 0x00000001ff007807 */ /* 0x000fe40000000000 */
[----:B------:R-:W-:Y:S02]  /*15920*/  MOV R2, 0x15940 ;  /* 0x0001594000027802 */ /* 0x000fe40000000f00 */
[----:B-1----:R-:W-:Y:S05]  /*15930*/  CALL.REL.NOINC `($__internal_47_$__cuda_sm70_votesync_ballot) ;  /* 0x0000026000007944 */ /* 0x002fea0003c00000 */
[----:B------:R-:W-:Y:S01]  /*15940*/  MOV R12, R0 ;  /* 0x00000000000c7202 */ /* 0x000fe20000000f00 */
[----:B------:R-:W-:Y:S05]  /*15950*/  BRA `(.L_x_2329) ;  /* 0xffffe01000007947 */ /* 0x000fea000383ffff */
.L_x_2286:
[----:B------:R-:W-:Y:S01]  /*15960*/  IMAD.MOV.U32 R5, RZ, RZ, R6 ;  /* 0x000000ffff057224 */ /* 0x000fe200078e0006 */
[----:B------:R-:W-:Y:S01]  /*15970*/  MOV R3, R8 ;  /* 0x0000000800037202 */ /* 0x000fe20000000f00 */
[----:B--2---:R-:W-:Y:S01]  /*15980*/  IMAD.MOV.U32 R0, RZ, RZ, 0x1f ;  /* 0x0000001fff007424 */ /* 0x004fe200078e00ff */
[----:B------:R-:W-:Y:S02]  /*15990*/  MOV R2, 0x159b0 ;  /* 0x000159b000027802 */ /* 0x000fe40000000f00 */
[----:B-1----:R-:W-:Y:S05]  /*159a0*/  CALL.REL.NOINC `($__internal_45_$__cuda_sm70_shflsync_idx_p) ;  /* 0x0000013000007944 */ /* 0x002fea0003c00000 */
[----:B------:R-:W-:Y:S01]  /*159b0*/  IMAD.MOV.U32 R10, RZ, RZ, R0 ;  /* 0x000000ffff0a7224 */ /* 0x000fe200078e0000 */
[----:B------:R-:W-:Y:S01]  /*159c0*/  MOV R3, R8 ;  /* 0x0000000800037202 */ /* 0x000fe20000000f00 */
[----:B------:R-:W-:Y:S01]  /*159d0*/  IMAD.MOV.U32 R5, RZ, RZ, R7 ;  /* 0x000000ffff057224 */ /* 0x000fe200078e0007 */
[----:B------:R-:W-:Y:S02]  /*159e0*/  MOV R0, 0x1f ;  /* 0x0000001f00007802 */ /* 0x000fe40000000f00 */
[----:B------:R-:W-:-:S02]  /*159f0*/  MOV R2, 0x15a10 ;  /* 0x00015a1000027802 */ /* 0x000fc40000000f00 */
[----:B------:R-:W-:Y:S05]  /*15a00*/  CALL.REL.NOINC `($__internal_45_$__cuda_sm70_shflsync_idx_p) ;  /* 0x000000d000007944 */ /* 0x000fea0003c00000 */
[----:B------:R-:W-:Y:S01]  /*15a10*/  MOV R7, R0 ;  /* 0x0000000000077202 */ /* 0x000fe20000000f00 */
[----:B------:R-:W-:Y:S05]  /*15a20*/  BRA `(.L_x_2330) ;  /* 0xffffdfb000007947 */ /* 0x000fea000383ffff */
.L_x_2289:
[----:B------:R-:W-:Y:S01]  /*15a30*/  IMAD.MOV.U32 R5, RZ, RZ, R4 ;  /* 0x000000ffff057224 */ /* 0x000fe200078e0004 */
[----:B--2---:R-:W-:-:S02]  /*15a40*/  MOV R0, 0x1f ;  /* 0x0000001f00007802 */ /* 0x004fc40000000f00 */
[----:B------:R-:W-:Y:S02]  /*15a50*/  MOV R2, 0x15a70 ;  /* 0x00015a7000027802 */ /* 0x000fe40000000f00 */
[----:B-1-34-:R-:W-:Y:S05]  /*15a60*/  CALL.REL.NOINC `($__internal_45_$__cuda_sm70_shflsync_idx_p) ;  /* 0x0000007000007944 */ /* 0x01afea0003c00000 */
[----:B------:R-:W-:Y:S01]  /*15a70*/  MOV R13, R0 ;  /* 0x00000000000d7202 */ /* 0x000fe20000000f00 */
[----:B------:R-:W-:Y:S05]  /*15a80*/  BRA `(.L_x_2288) ;  /* 0xffffdfb000007947 */ /* 0x000fea000383ffff */
        .weak           $__internal_44_$__cuda_sm70_shflsync_bfly_p
        .type           $__internal_44_$__cuda_sm70_shflsync_bfly_p,@function
        .size           $__internal_44_$__cuda_sm70_shflsync_bfly_p,($__internal_45_$__cuda_sm70_shflsync_idx_p - $__internal_44_$__cuda_sm70_shflsync_bfly_p)
$__internal_44_$__cuda_sm70_shflsync_bfly_p:
[----:B------:R-:W-:Y:S04]  /*15a90*/  WARPSYNC R6 ;  /* 0x0000000600007348 */ /* 0x000fe80003800000 */
[----:B------:R1:W2:Y:S02]  /*15aa0*/  SHFL.BFLY PT, R5, R2, R5, R7 ;  /* 0x0c00000502057389 */ /* 0x0002a400000e0007 */
[----:B-1----:R-:W-:Y:S02]  /*15ab0*/  MOV R2, R3 ;  /* 0x0000000300027202 */ /* 0x002fe40000000f00 */
[----:B------:R-:W-:-:S04]  /*15ac0*/  MOV R3, 0x0 ;  /* 0x0000000000037802 */ /* 0x000fc80000000f00 */
[----:B--2---:R-:W-:Y:S05]  /*15ad0*/  RET.REL.NODEC R2 `(_ZN7cutlass13device_kernelIN5flash19enable_sm80_to_sm89INS1_16FlashAttnFwdSm80INS1_25CollectiveMainloopFwdSm80ILi8ELi1ELb0EN4cute5tupleIJNS5_1CILi128EEENS7_ILi64EEENS7_ILi256EEEEEELi256ENS_6half_tEfNS_4arch4Sm80ELb1ELb0ELb1ELb1ELb0ELb0ELb1ELb1EEENS1_21CollectiveEpilogueFwdINS6_IJS8_SA_S9_EEENS6_IJNS7_ILi1EEESI_SI_EEESC_SE_Li256ELb1ELb1ELb1ELb0EEENS1_36VarlenDynamicPersistentTileSchedulerILi128ELi64ELi256ELi256ELb1ELb1ELb0ELb1ELb1ELb1EEEEEEEEEvNT_6ParamsE) ;  /* 0xfffea52002007950 */ /* 0x004fea0003c3ffff */
        .weak           $__internal_45_$__cuda_sm70_shflsync_idx_p
        .type           $__internal_45_$__cuda_sm70_shflsync_idx_p,@function
        .size           $__internal_45_$__cuda_sm70_shflsync_idx_p,($__internal_46_$__cuda_sm70_shflsync_up_p - $__internal_45_$__cuda_sm70_shflsync_idx_p)
$__internal_45_$__cuda_sm70_shflsync_idx_p:
[----:B------:R-:W-:-:S04]  /*15ae0*/  MOV R103, 0xffffffff ;  /* 0xffffffff00677802 */ /* 0x000fc80000000f00 */
[----:B------:R-:W-:Y:S04]  /*15af0*/  WARPSYNC R103 ;  /* 0x0000006700007348 */ /* 0x000fe80003800000 */
[----:B------:R1:W2:Y:S02]  /*15b00*/  SHFL.IDX PT, R0, R5, R3, R0 ;  /* 0x0000000305007389 */ /* 0x0002a400000e0000 */
[----:B-1----:R-:W-:-:S04]  /*15b10*/  MOV R3, 0x0 ;  /* 0x0000000000037802 */ /* 0x002fc80000000f00 */
[----:B--2---:R-:W-:Y:S05]  /*15b20*/  RET.REL.NODEC R2 `(_ZN7cutlass13device_kernelIN5flash19enable_sm80_to_sm89INS1_16FlashAttnFwdSm80INS1_25CollectiveMainloopFwdSm80ILi8ELi1ELb0EN4cute5tupleIJNS5_1CILi128EEENS7_ILi64EEENS7_ILi256EEEEEELi256ENS_6half_tEfNS_4arch4Sm80ELb1ELb0ELb1ELb1ELb0ELb0ELb1ELb1EEENS1_21CollectiveEpilogueFwdINS6_IJS8_SA_S9_EEENS6_IJNS7_ILi1EEESI_SI_EEESC_SE_Li256ELb1ELb1ELb1ELb0EEENS1_36VarlenDynamicPersistentTileSchedulerILi128ELi64ELi256ELi256ELb1ELb1ELb0ELb1ELb1ELb1EEEEEEEEEvNT_6ParamsE) ;  /* 0xfffea4d002007950 */ /* 0x004fea0003c3ffff */
        .weak           $__internal_46_$__cuda_sm70_shflsync_up_p
        .type           $__internal_46_$__cuda_sm70_shflsync_up_p,@function
        .size           $__internal_46_$__cuda_sm70_shflsync_up_p,($__internal_47_$__cuda_sm70_votesync_ballot - $__internal_46_$__cuda_sm70_shflsync_up_p)
$__internal_46_$__cuda_sm70_shflsync_up_p:
[----:B------:R-:W-:Y:S02]  /*15b30*/  IMAD.MOV.U32 R4, RZ, RZ, RZ ;  /* 0x000000ffff047224 */ /* 0x000fe400078e00ff */
[----:B------:R-:W-:-:S04]  /*15b40*/  IMAD.MOV.U32 R10, RZ, RZ, -0x1 ;  /* 0xffffffffff0a7424 */ /* 0x000fc800078e00ff */
[----:B------:R-:W-:Y:S04]  /*15b50*/  WARPSYNC R10 ;  /* 0x0000000a00007348 */ /* 0x000fe80003800000 */
[----:B------:R1:W2:Y:S02]  /*15b60*/  SHFL.UP PT, R4, R0, R2, R4 ;  /* 0x0400000200047389 */ /* 0x0002a400000e0004 */
[----:B-1----:R-:W-:Y:S02]  /*15b70*/  MOV R2, R3 ;  /* 0x0000000300027202 */ /* 0x002fe40000000f00 */
[----:B------:R-:W-:-:S04]  /*15b80*/  MOV R3, 0x0 ;  /* 0x0000000000037802 */ /* 0x000fc80000000f00 */
[----:B--2---:R-:W-:Y:S05]  /*15b90*/  RET.REL.NODEC R2 `(_ZN7cutlass13device_kernelIN5flash19enable_sm80_to_sm89INS1_16FlashAttnFwdSm80INS1_25CollectiveMainloopFwdSm80ILi8ELi1ELb0EN4cute5tupleIJNS5_1CILi128EEENS7_ILi64EEENS7_ILi256EEEEEELi256ENS_6half_tEfNS_4arch4Sm80ELb1ELb0ELb1ELb1ELb0ELb0ELb1ELb1EEENS1_21CollectiveEpilogueFwdINS6_IJS8_SA_S9_EEENS6_IJNS7_ILi1EEESI_SI_EEESC_SE_Li256ELb1ELb1ELb1ELb0EEENS1_36VarlenDynamicPersistentTileSchedulerILi128ELi64ELi256ELi256ELb1ELb1ELb0ELb1ELb1ELb1EEEEEEEEEvNT_6ParamsE) ;  /* 0xfffea46002007950 */ /* 0x004fea0003c3ffff */
        .weak           $__internal_47_$__cuda_sm70_votesync_ballot
        .type           $__internal_47_$__cuda_sm70_votesync_ballot,@function
        .size           $__internal_47_$__cuda_sm70_votesync_ballot,(.L_x_2645 - $__internal_47_$__cuda_sm70_votesync_ballot)
$__internal_47_$__cuda_sm70_votesync_ballot:
[----:B------:R-:W-:Y:S01]  /*15ba0*/  ISETP.NE.U32.AND P0, PT, R0, 0x1, PT ;  /* 0x000000010000780c */ /* 0x000fe20003f05070 */
[----:B------:R-:W-:-:S04]  /*15bb0*/  IMAD.MOV.U32 R3, RZ, RZ, -0x1 ;  /* 0xffffffffff037424 */ /* 0x000fc800078e00ff */
[----:B------:R-:W-:Y:S08]  /*15bc0*/  WARPSYNC R3 ;  /* 0x0000000300007348 */ /* 0x000ff00003800000 */
[----:B------:R-:W-:-:S04]  /*15bd0*/  VOTE.ANY R0, PT, !P0 ;  /* 0x0000000000007806 */ /* 0x000fc800040e0100 */
[----:B------:R-:W-:Y:S01]  /*15be0*/  LOP3.LUT R0, R0, R3, RZ, 0xc0, !PT ;  /* 0x0000000300007212 */ /* 0x000fe200078ec0ff */
[----:B------:R-:W-:-:S04]  /*15bf0*/  IMAD.MOV.U32 R3, RZ, RZ, 0x0 ;  /* 0x00000000ff037424 */ /* 0x000fc800078e00ff */
[----:B------:R-:W-:Y:S05]  /*15c00*/  RET.REL.NODEC R2 `(_ZN7cutlass13device_kernelIN5flash19enable_sm80_to_sm89INS1_16FlashAttnFwdSm80INS1_25CollectiveMainloopFwdSm80ILi8ELi1ELb0EN4cute5tupleIJNS5_1CILi128EEENS7_ILi64EEENS7_ILi256EEEEEELi256ENS_6half_tEfNS_4arch4Sm80ELb1ELb0ELb1ELb1ELb0ELb0ELb1ELb1EEENS1_21CollectiveEpilogueFwdINS6_IJS8_SA_S9_EEENS6_IJNS7_ILi1EEESI_SI_EEESC_SE_Li256ELb1ELb1ELb1ELb0EEENS1_36VarlenDynamicPersistentTileSchedulerILi128ELi64ELi256ELi256ELb1ELb1ELb0ELb1ELb1ELb1EEEEEEEEEvNT_6ParamsE) ;  /* 0xfffea3f002007950 */ /* 0x000fea0003c3ffff */
.L_x_2331:
        /* <DEDUP_REMOVED lines=15> */
.L_x_2645:


//--------------------- .text._ZN7cutlass13device_kernelIN5flash19enable_sm80_to_sm89INS1_16FlashAttnFwdSm80INS1_25CollectiveMainloopFwdSm80ILi8ELi1ELb0EN4cute5tupleIJNS5_1CILi128EEENS7_ILi48EEENS7_ILi256EEEEEELi256ENS_6half_tEfNS_4arch4Sm80ELb1ELb0ELb1ELb1ELb0ELb1ELb1ELb1EEENS1_21CollectiveEpilogueFwdINS6_IJS8_SA_S9_EEENS6_IJNS7_ILi1EEESI_SI_EEESC_SE_Li256ELb1ELb1ELb1ELb0EEENS1_36VarlenDynamicPersistentTileSchedulerILi128ELi48ELi256ELi256ELb1ELb1ELb0ELb1ELb1ELb1EEEEEEEEEvNT_6ParamsE --------------------------
	.section	.text._ZN7cutlass13device_kernelIN5flash19enable_sm80_to_sm89INS1_16FlashAttnFwdSm80INS1_25CollectiveMainloopFwdSm80ILi8ELi1ELb0EN4cute5tupleIJNS5_1CILi128EEENS7_ILi48EEENS7_ILi256EEEEEELi256ENS_6half_tEfNS_4arch4Sm80ELb1ELb0ELb1ELb1ELb0ELb1ELb1ELb1EEENS1_21CollectiveEpilogueFwdINS6_IJS8_SA_S9_EEENS6_IJNS7_ILi1EEESI_SI_EEESC_SE_Li256ELb1ELb1ELb1ELb0EEENS1_36VarlenDynamicPersistentTileSchedulerILi128ELi48ELi256ELi256ELb1ELb1ELb0ELb1ELb1ELb1EEEEEEEEEvNT_6ParamsE,"ax",@progbits
	.sectioninfo	@"SHI_REGISTERS=255"
	.align	128
.text._ZN7cutlass13device_kernelIN5flash19enable_sm80_to_sm89INS1_16FlashAttnFwdSm80INS1_25CollectiveMainloopFwdSm80ILi8ELi1ELb0EN4cute5tupleIJNS5_1CILi128EEENS7_ILi48EEENS7_ILi256EEEEEELi256ENS_6half_tEfNS_4arch4Sm80ELb1ELb0ELb1ELb1ELb0ELb1ELb1ELb1EEENS1_21CollectiveEpilogueFwdINS6_IJS8_SA_S9_EEENS6_IJNS7_ILi1EEESI_SI_EEESC_SE_Li256ELb1ELb1ELb1ELb0EEENS1_36VarlenDynamicPersistentTileSchedulerILi128ELi48ELi256ELi256ELb1ELb1ELb0ELb1ELb1ELb1EEEEEEEEEvNT_6ParamsE:
        .type           _ZN7cutlass13device_kernelIN5flash19enable_sm80_to_sm89INS1_16FlashAttnFwdSm80INS1_25CollectiveMainloopFwdSm80ILi8ELi1ELb0EN4cute5tupleIJNS5_1CILi128EEENS7_ILi48EEENS7_ILi256EEEEEELi256ENS_6half_tEfNS_4arch4Sm80ELb1ELb0ELb1ELb1ELb0ELb1ELb1ELb1EEENS1_21CollectiveEpilogueFwdINS6_IJS8_SA_S9_EEENS6_IJNS7_ILi1EEESI_SI_EEESC_SE_Li256ELb1ELb1ELb1ELb0EEENS1_36VarlenDynamicPersistentTileSchedulerILi128ELi48ELi256ELi256ELb1ELb1ELb0ELb1ELb1ELb1EEEEEEEEEvNT_6ParamsE,@function
        .size           _ZN7cutlass13device_kernelIN5flash19enable_sm80_to_sm89INS1_16FlashAttnFwdSm80INS1_25CollectiveMainloopFwdSm80ILi8ELi1ELb0EN4cute5tupleIJNS5_1CILi128EEENS7_ILi48EEENS7_ILi256EEEEEELi256ENS_6half_tEfNS_4arch4Sm80ELb1ELb0ELb1ELb1ELb0ELb1ELb1ELb1EEENS1_21CollectiveEpilogueFwdINS6_IJS8_SA_S9_EEENS6_IJNS7_ILi1EEESI_SI_EEESC_SE_Li256ELb1ELb1ELb1ELb0EEENS1_36VarlenDynamicPersistentTileSchedulerILi128ELi48ELi256ELi256ELb1ELb1ELb0ELb1ELb1ELb1EEEEEEEEEvNT_6ParamsE,(.L_x_2650 - _ZN7cutlass13device_kernelIN5flash19enable_sm80_to_sm89INS1_16FlashAttnFwdSm80INS1_25CollectiveMainloopFwdSm80ILi8ELi1ELb0EN4cute5tupleIJNS5_1CILi128EEENS7_ILi48EEENS7_ILi256EEEEEELi256ENS_6half_tEfNS_4arch4Sm80ELb1ELb0ELb1ELb1ELb0ELb1ELb1ELb1EEENS1_21CollectiveEpilogueFwdINS6_IJS8_SA_S9_EEENS6_IJNS7_ILi1EEESI_SI_EEESC_SE_Li256ELb1ELb1ELb1ELb0EEENS1_36VarlenDynamicPersistentTileSchedulerILi128ELi48ELi256ELi256ELb1ELb1ELb0ELb1ELb1ELb1EEEEEEEEEvNT_6ParamsE)
        .other          _ZN7cutlass13device_kernelIN5flash19enable_sm80_to_sm89INS1_16FlashAttnFwdSm80INS1_25CollectiveMainloopFwdSm80ILi8ELi1ELb0EN4cute5tupleIJNS5_1CILi128EEENS7_ILi48EEENS7_ILi256EEEEEELi256ENS_6half_tEfNS_4arch4Sm80ELb1ELb0ELb1ELb1ELb0ELb1ELb1ELb1EEENS1_21CollectiveEpilogueFwdINS6_IJS8_SA_S9_EEENS6_IJNS7_ILi1EEESI_SI_EEESC_SE_Li256ELb1ELb1ELb1ELb0EEENS1_36VarlenDynamicPersistentTileSchedulerILi128ELi48ELi256ELi256ELb1ELb1ELb0ELb1ELb1ELb1EEEEEEEEEvNT_6ParamsE,@"STO_CUDA_ENTRY STV_DEFAULT"
_ZN7cutlass13device_kernelIN5flash19enable_sm80_to_sm89INS1_16FlashAttnFwdSm80INS1_25CollectiveMainloopFwdSm80ILi8ELi1ELb0EN4cute5tupleIJNS5_1CILi128EEENS7_ILi48EEENS7_ILi256EEEEEELi256ENS_6half_tEfNS_4arch4Sm80ELb1ELb0ELb1ELb1ELb0ELb1ELb1ELb1EEENS1_21CollectiveEpilogueFwdINS6_IJS8_SA_S9_EEENS6_IJNS7_ILi1EEESI_SI_EEESC_SE_Li256ELb1ELb1ELb1ELb0EEENS1_36VarlenDynamicPersistentTileSchedulerILi128ELi48ELi256ELi256ELb1ELb1ELb0ELb1ELb1ELb1EEEEEEEEEvNT_6ParamsE:
        /* <DEDUP_REMOVED lines=10> */
[----:B-1----:R1:W-:Y:S04]  /*00a0*/  @P0 STL.64 [R1], R4 ;  /* 0x0000000401000387 */ /* 0x0023e80000100a00 */
[----:B------:R1:W-:Y:S04]  /*00b0*/  @P0 STL.64 [R1+0x8], R6 ;  /* 0x0000080601000387 */ /* 0x0003e80000100a00 */
[----:B------:R-:W-:Y:S06]  /*00c0*/  @P0 BAR.ARV 0x4, 0x100 ;  /* 0x0104000000000b1d */ /* 0x000fec0000002000 */
[----:B------:R-:W-:Y:S05]  /*00d0*/  @P0 BRA `(.L_x_2332) ;  /* 0x00000ff000000947 */ /* 0x000fea0003800000 */
[----:B------:R-:W-:Y:S01]  /*00e0*/  LOP3.LUT R14, R2, 0x1f, RZ, 0xc0, !PT ;  /* 0x0000001f020e7812 */ /* 0x000fe200078ec0ff */
[----:B------:R-:W-:-:S02]  /*00f0*/  IMAD.MOV.U32 R10, RZ, RZ, RZ ;  /* 0x000000ffff0a7224 */ /* 0x000fc400078e00ff */
[----:B------:R-:W-:Y:S01]  /*0100*/  IMAD.MOV.U32 R8, RZ, RZ, RZ ;  /* 0x000000ffff087224 */ /* 0x000fe200078e00ff */
        /* <DEDUP_REMOVED lines=13> */
[----:B------:R-:W-:Y:S02]  /*01e0*/  ISETP.GE.U32.AND P1, PT, R14, 0x10, PT ;  /* 0x000000100e00780c */ /* 0x000fe40003f26070 */
[----:B------:R-:W-:Y:S01]  /*01f0*/  MOV R7, RZ ;  /* 0x000000ff00077202 */ /* 0x000fe20000000f00 */
[----:B--2---:R-:W-:-:S05]  /*0200*/  IMAD R4, R10, R8, RZ ;  /* 0x000000080a047224 */ /* 0x004fca00078e02ff */
[----:B------:R-:W2:Y:S02]  /*0210*/  SHFL.UP PT, R0, R4, 0x1, RZ ;  /* 0x0420000004007989 */ /* 0x000ea400000e00ff */
[----:B--2---:R-:W-:-:S05]  /*0220*/  SEL R0, R0, RZ, P5 ;  /* 0x000000ff00007207 */ /* 0x004fca0002800000 */
[----:B------:R-:W-:-:S05]  /*0230*/  IMAD.IADD R4, R4, 0x1, R0 ;  /* 0x0000000104047824 */ /* 0x000fca00078e0200 */
[----:B------:R-:W2:Y:S02]  /*0240*/  SHFL.UP PT, R0, R4, 0x2, RZ ;  /* 0x0440000004007989 */ /* 0x000ea400000e00ff */
[----:B--2---:R-:W-:-:S04]  /*0250*/  SEL R0, R0, RZ, P4 ;  /* 0x000000ff00007207 */ /* 0x004fc80002000000 */
[----:B------:R-:W-:-:S05]  /*0260*/  IADD3 R4, R4, R0, RZ ;  /* 0x0000000004047210 */ /* 0x000fca0007ffe0ff */
        /* <DEDUP_REMOVED lines=16> */
.L_x_2337:
        /* <DEDUP_REMOVED lines=17> */
.L_x_2548:
        /* <DEDUP_REMOVED lines=16> */
.L_x_2549:
[----:B--2---:R-:W-:-:S05]  /*0580*/  IMAD R0, R0, c[0x0][0x538], RZ ;  /* 0x00014e0000007a24 */ /* 0x004fca00078e02ff */
[----:B------:R-:W-:-:S04]  /*0590*/  IADD3 R6, R0, R6, RZ ;  /* 0x0000000600067210 */ /* 0x000fc80007ffe0ff */
[----:B------:R-:W-:-:S13]  /*05a0*/  ISETP.GT.AND P0, PT, R6, UR4, PT ;  /* 0x0000000406007c0c */ /* 0x000fda000bf04270 */
[----:B-1----:R-:W-:Y:S05]  /*05b0*/  @!P0 BRA `(.L_x_2337) ;  /* 0xfffffdb000008947 */ /* 0x002fea000383ffff */
.L_x_2333:
[----:B------:R-:W-:-:S05]  /*05c0*/  IADD3 R12, -R0, R6, RZ ;  /* 0x00000006000c7210 */ /* 0x000fca0007ffe1ff */
[----:B------:R-:W-:-:S05]  /*05d0*/  IMAD R0, R4, c[0x0][0x538], R12 ;  /* 0x00014e0004007a24 */ /* 0x000fca00078e020c */
[----:B------:R-:W-:Y:S01]  /*05e0*/  ISETP.GT.AND P0, PT, R0, UR4, PT ;  /* 0x0000000400007c0c */ /* 0x000fe2000bf04270 */
[----:B------:R-:W-:-:S12]  /*05f0*/  BRA.DIV ~URZ, `(.L_x_2338) ;  /* 0x000216327f007947 */ /* 0x000fd8000b800000 */
[----:B------:R-:W-:-:S04]  /*0600*/  VOTE.ANY R11, PT, !P0 ;  /* 0x00000000000b7806 */ /* 0x000fc800040e0100 */
.L_x_2550:
[----:B------:R-:W1:Y:S02]  /*0610*/  POPC R0, R11 ;  /* 0x0000000b00007309 */ /* 0x000e640000000000 */
[----:B-1----:R-:W-:-:S05]  /*0620*/  IADD3 R2, R0, R7, RZ ;  /* 0x0000000700027210 */ /* 0x002fca0007ffe0ff */
[----:B------:R1:W-:Y:S01]  /*0630*/  STL [R1+0xc], R2 ;  /* 0x00000c0201007387 */ /* 0x0003e20000100800 */
[----:B------:R-:W-:Y:S05]  /*0640*/  BRA.DIV ~URZ, `(.L_x_2339) ;  /* 0x000216327f007947 */ /* 0x000fea000b800000 */
[----:B------:R2:W3:Y:S01]  /*0650*/  SHFL.IDX PT, R13, R10, R0, 0x1f ;  /* 0x00001f000a0d7589 */ /* 0x0004e200000e0000 */
[----:B------:R-:W-:-:S03]  /*0660*/  MOV R6, RZ ;  /* 0x000000ff00067202 */ /* 0x000fc60000000f00 */
[----:B------:R2:W4:Y:S04]  /*0670*/  SHFL.IDX PT, R10, R8, R0, 0x1f ;  /* 0x00001f00080a7589 */ /* 0x00052800000e0000 */
.L_x_2551:
[----:B------:R-:W-:Y:S01]  /*0680*/  ISETP.NE.AND P0, PT, R11, RZ, PT ;  /* 0x000000ff0b00720c */ /* 0x000fe20003f05270 */
[----:B------:R-:W-:-:S12]  /*0690*/  BSSY B0, `(.L_x_2340) ;  /* 0x0000005000007945 */ /* 0x000fd80003800000 */
[----:B------:R-:W-:Y:S05]  /*06a0*/  @!P0 BRA `(.L_x_2341) ;  /* 0x0000003000008947 */ /* 0x000fea0003800000 */
[----:B------:R-:W-:Y:S01]  /*06b0*/  IADD3 R5, R0, -0x1, RZ ;  /* 0xffffffff00057810 */ /* 0x000fe20007ffe0ff */
[----:B------:R-:W-:Y:S05]  /*06c0*/  BRA.DIV ~URZ, `(.L_x_2342) ;  /* 0x000216927f007947 */ /* 0x000fea000b800000 */
[----:B------:R1:W2:Y:S02]  /*06d0*/  SHFL.IDX PT, R6, R4, R5, 0x1f ;  /* 0x00001f0504067589 */ /* 0x0002a400000e0000 */
.L_x_2341:
[----:B------:R-:W-:Y:S05]  /*06e0*/  BSYNC B0 ;  /* 0x0000000000007941 */ /* 0x000fea0003800000 */
.L_x_2340:
[----:B--2---:R-:W-:Y:S01]  /*06f0*/  IMAD R0, R6, c[0x0][0x538], R12 ;  /* 0x00014e0006007a24 */ /* 0x004fe200078e020c */
[----:B----4-:R-:W-:Y:S01]  /*0700*/  ISETP.NE.AND P0, PT, R10, 0x1, PT ;  /* 0x000000010a00780c */ /* 0x010fe20003f05270 */
[----:B------:R-:W-:Y:S03]  /*0710*/  BSSY B0, `(.L_x_2343) ;  /* 0x0000089000007945 */ /* 0x000fe60003800000 */
[----:B------:R2:W-:Y:S01]  /*0720*/  STL [R1], R0 ;  /* 0x0000000001007387 */ /* 0x0005e20000100800 */
[----:B------:R-:W-:-:S08]  /*0730*/  IADD3 R9, -R0, UR4, RZ ;  /* 0x0000000400097c10 */ /* 0x000fd0000fffe1ff */
[----:B------:R-:W-:Y:S05]  /*0740*/  @!P0 BRA `(.L_x_2344) ;  /* 0x000003f000008947 */ /* 0x000fea0003800000 */
[-C--:B--23--:R-:W-:Y:S02]  /*0750*/  IABS R0, R13.reuse ;  /* 0x0000000d00007213 */ /* 0x08cfe40000000000 */
[----:B------:R-:W-:-:S03]  /*0760*/  IABS R6, R13 ;  /* 0x0000000d00067213 */ /* 0x000fc60000000000 */
[----:B-1----:R-:W-:Y:S01]  /*0770*/  IMAD.MOV.U32 R5, RZ, RZ, R0 ;  /* 0x000000ffff057224 */ /* 0x002fe200078e0000 */
        /* <DEDUP_REMOVED lines=60> */
.L_x_2344:
[----:B------:R-:W4:Y:S01]  /*0b40*/  LDL R3, [R1+0xc] ;  /* 0x00000c0001037983 */ /* 0x000f220000100800 */
[----:B-1----:R-:W-:-:S04]  /*0b50*/  IMAD.MOV.U32 R2, RZ, RZ, 0x4 ;  /* 0x00000004ff027424 */ /* 0x002fc800078e00ff */
[----:B----4-:R-:W-:-:S05]  /*0b60*/  IMAD.WIDE R2, R3, R2, c[0x0][0x590] ;  /* 0x0001640003027625 */ /* 0x010fca00078e0202 */
[----:B------:R-:W4:Y:S02]  /*0b70*/  LDG.E R7, [R2.64] ;  /* 0x0000000602077981 */ /* 0x000f24000c1e1900 */
[----:B---34-:R-:W-:-:S05]  /*0b80*/  IMAD R11, R7, R13, RZ ;  /* 0x0000000d070b7224 */ /* 0x018fca00078e02ff */
[-C--:B--2---:R-:W-:Y:S02]  /*0b90*/  IABS R0, R11.reuse ;  /* 0x0000000b00007213 */ /* 0x084fe40000000000 */
        /* <DEDUP_REMOVED lines=64> */
.L_x_2345:
[----:B------:R-:W-:Y:S05]  /*0fa0*/  BSYNC B0 ;  /* 0x0000000000007941 */ /* 0x000fea0003800000 */
.L_x_2343:
[----:B------:R-:W-:-:S04]  /*0fb0*/  LOP3.LUT R0, RZ, R0, RZ, 0x33, !PT ;  /* 0x00000000ff007212 */ /* 0x000fc800078e33ff */
[----:B------:R-:W-:-:S05]  /*0fc0*/  IADD3 R0, R0, R13, RZ ;  /* 0x0000000d00007210 */ /* 0x000fca0007ffe0ff */
[----:B------:R2:W-:Y:S01]  /*0fd0*/  STL [R1+0x4], R0 ;  /* 0x0000040001007387 */ /* 0x0005e20000100800 */
[----:B------:R-:W-:Y:S05]  /*0fe0*/  BRA `(.L_x_2346) ;  /* 0x0000006000007947 */ /* 0x000fea0003800000 */
.L_x_2334:
[----:B------:R-:W-:Y:S01]  /*0ff0*/  MOV R0, UR4 ;  /* 0x0000000400007c02 */ /* 0x000fe20008000f00 */
[----:B------:R-:W-:Y:S04]  /*1000*/  STL [R1+0x4], RZ ;  /* 0x000004ff01007387 */ /* 0x000fe80000100800 */
[----:B------:R-:W-:Y:S04]  /*1010*/  STL [R1+0x8], RZ ;  /* 0x000008ff01007387 */ /* 0x000fe80000100800 */
[----:B------:R1:W-:Y:S02]  /*1020*/  STL [R1], R0 ;  /* 0x0000000001007387 */ /* 0x0003e40000100800 */
[----:B-1----:R-:W-:-:S05]  /*1030*/  MOV R0, c[0x0][0x53c] ;  /* 0x00014f0000007a02 */ /* 0x002fca0000000f00 */
[----:B------:R1:W-:Y:S02]  /*1040*/  STL [R1+0xc], R0 ;  /* 0x00000c0001007387 */ /* 0x0003e40000100800 */
.L_x_2346:
[----:B------:R-:W3:Y:S04]  /*1050*/  LDL R4, [R1] ;  /* 0x0000000001047983 */ /* 0x000ee80000100800 */
[----:B------:R-:W3:Y:S04]  /*1060*/  LDL R5, [R1+0x4] ;  /* 0x0000040001057983 */ /* 0x000ee80000100800 */
[----:B------:R-:W3:Y:S04]  /*1070*/  LDL R6, [R1+0x8] ;  /* 0x0000080001067983 */ /* 0x000ee80000100800 */
[----:B------:R-:W3:Y:S01]  /*1080*/  LDL R7, [R1+0xc] ;  /* 0x00000c0001077983 */ /* 0x000ee20000100800 */
[----:B------:R-:W-:Y:S01]  /*1090*/  ISETP.NE.AND P0, PT, R14, RZ, PT ;  /* 0x000000ff0e00720c */ /* 0x000fe20003f05270 */
[----:B------:R-:W-:-:S12]  /*10a0*/  WARPSYNC 0xffffffff ;  /* 0xffffffff00007948 */ /* 0x000fd80003800000 */
[----:B---3--:R3:W-:Y:S04]  /*10b0*/  @!P0 STS.128 [0x20080], R4 ;  /* 0x02008004ff008388 */ /* 0x0087e80000000c00 */
[----:B------:R-:W-:Y:S06]  /*10c0*/  BAR.ARV 0x5, 0x100 ;  /* 0x0144000000007b1d */ /* 0x000fec0000002000 */
.L_x_2332:
        /* <DEDUP_REMOVED lines=10> */
[----:B---3--:R-:W-:-:S02]  /*1170*/  LOP3.LUT R4, R8, 0xfffffff8, RZ, 0xc0, !PT ;  /* 0xfffffff808047812 */ /* 0x008fc400078ec0ff */
[----:B------:R-:W-:Y:S02]  /*1180*/  LOP3.LUT R0, R0, 0xfffffffe, RZ, 0xc0, !PT ;  /* 0xfffffffe00007812 */ /* 0x000fe400078ec0ff */
[----:B------:R-:W-:Y:S01]  /*1190*/  SHF.R.S32.HI R225, RZ, 0x3, R8 ;  /* 0x00000003ffe17819 */ /* 0x000fe20000011408 */
[----:B------:R-:W-:Y:S01]  /*11a0*/  IMAD.IADD R10, R15, 0x1, -R4 ;  /* 0x000000010f0a7824 */ /* 0x000fe200078e0a04 */
[----:B------:R-:W-:Y:S01]  /*11b0*/  SHF.R.S32.HI R6, RZ, 0x2, R14 ;  /* 0x00000002ff067819 */ /* 0x000fe2000001140e */
        /* <DEDUP_REMOVED lines=34> */
[C---:B------:R-:W-:Y:S01]  /*13e0*/  IMAD.IADD R0, R15.reuse, 0x1, -R5 ;  /* 0x000000010f007824 */ /* 0x040fe200078e0a05 */
        /* <DEDUP_REMOVED lines=29> */
[----:B------:R-:W-:Y:S01]  /*15c0*/  IMAD.MOV.U32 R7, RZ, RZ, 0x20 ;  /* 0x00000020ff077424 */ /* 0x000fe200078e00ff */
[----:B------:R-:W-:Y:S01]  /*15d0*/  LOP3.LUT R2, R3, R0, RZ, 0x3c, !PT ;  /* 0x0000000003027212 */ /* 0x000fe200078e3cff */
[----:B------:R-:W-:Y:S01]  /*15e0*/  IMAD R0, R12, 0x200, R13 ;  /* 0x000002000c007824 */ /* 0x000fe200078e020d */
[----:B------:R-:W-:Y:S01]  /*15f0*/  LOP3.LUT R4, R4, 0xfffffe00, RZ, 0xc0, !PT ;  /* 0xfffffe0004047812 */ /* 0x000fe200078ec0ff */
[----:B------:R-:W-:Y:S01]  /*1600*/  IMAD.MOV.U32 R8, RZ, RZ, 0x40 ;  /* 0x00000040ff087424 */ /* 0x000fe200078e00ff */
[----:B------:R-:W-:Y:S01]  /*1610*/  IADD3 R5, R16, 0x80, RZ ;  /* 0x0000008010057810 */ /* 0x000fe20007ffe0ff */
[----:B------:R1:W-:Y:S01]  /*1620*/  STL [R1+0x50], R17 ;  /* 0x0000501101007387 */ /* 0x0003e20000100800 */
[----:B------:R-:W-:-:S02]  /*1630*/  IADD3 R3, R2, R4, R6 ;  /* 0x0000000402037210 */ /* 0x000fc40007ffe006 */
[----:B------:R-:W-:Y:S01]  /*1640*/  LOP3.LUT R4, R2, R4, RZ, 0xfc, !PT ;  /* 0x0000000402047212 */ /* 0x000fe200078efcff */
[----:B------:R-:W-:Y:S01]  /*1650*/  STL [R1+0x20], R16 ;  /* 0x0000201001007387 */ /* 0x000fe20000100800 */
[----:B------:R-:W-:Y:S02]  /*1660*/  IADD3 R2, R225, 0x20, RZ ;  /* 0x00000020e1027810 */ /* 0x000fe40007ffe0ff */
[----:B------:R-:W-:Y:S01]  /*1670*/  LOP3.LUT R2, R9, 0x7ffffffc, RZ, 0xc0, !PT ;  /* 0x7ffffffc09027812 */ /* 0x000fe200078ec0ff */
[----:B------:R-:W-:Y:S01]  /*1680*/  IMAD R9, R14, 0x8, R17 ;  /* 0x000000080e097824 */ /* 0x000fe200078e0211 */
[----:B------:R-:W-:Y:S02]  /*1690*/  SEL R6, R7, 0xffffffe0, !P1 ;  /* 0xffffffe007067807 */ /* 0x000fe40004800000 */
[----:B------:R-:W-:Y:S01]  /*16a0*/  IADD3 R15, R16, 0x70, RZ ;  /* 0x00000070100f7810 */ /* 0x000fe20007ffe0ff */
[----:B------:R-:W-:Y:S01]  /*16b0*/  IMAD.IADD R2, R18, 0x1, -R2 ;  /* 0x0000000112027824 */ /* 0x000fe200078e0a02 */
[----:B------:R-:W-:-:S02]  /*16c0*/  @P0 IADD3 R15, R5, 0x10, RZ ;  /* 0x00000010050f0810 */ /* 0x000fc40007ffe0ff */
[----:B------:R-:W-:Y:S01]  /*16d0*/  SEL R5, R8, 0xffffffc0, !P2 ;  /* 0xffffffc008057807 */ /* 0x000fe20005000000 */
[----:B------:R-:W-:Y:S01]  /*16e0*/  IMAD.SHL.U32 R235, R2, 0x2, RZ ;  /* 0x0000000202eb7824 */ /* 0x000fe200078e00ff */
[----:B------:R-:W-:Y:S01]  /*16f0*/  SEL R2, R7, 0xffffffe0, !P4 ;  /* 0xffffffe007027807 */ /* 0x000fe20006000000 */
[----:B------:R-:W-:Y:S01]  /*1700*/  STL [R1+0x24], R15 ;  /* 0x0000240f01007387 */ /* 0x000fe20000100800 */
[----:B------:R-:W-:Y:S02]  /*1710*/  LEA R190, R0, 0xa080, 0x1 ;  /* 0x0000a08000be7811 */ /* 0x000fe400078e08ff */
[C---:B------:R-:W-:Y:S01]  /*1720*/  IADD3 R18, R235.reuse, 0x10, RZ ;  /* 0x00000010eb127810 */ /* 0x040fe20007ffe0ff */
[----:B------:R2:W-:Y:S01]  /*1730*/  STL [R1+0x48], R9 ;  /* 0x0000480901007387 */ /* 0x0005e20000100800 */
[C---:B------:R-:W-:Y:S02]  /*1740*/  IADD3 R13, R235.reuse, 0x20, RZ ;  /* 0x00000020eb0d7810 */ /* 0x040fe40007ffe0ff */
[----:B------:R-:W-:-:S02]  /*1750*/  IADD3 R7, R235, 0x48, RZ ;  /* 0x00000048eb077810 */ /* 0x000fc40007ffe0ff */
[C---:B------:R-:W-:Y:S02]  /*1760*/  IADD3 R19, R235.reuse, 0x8, RZ ;  /* 0x00000008eb137810 */ /* 0x040fe40007ffe0ff */
[----:B------:R-:W-:Y:S02]  /*1770*/  SHF.R.S32.HI R7, RZ, 0x1f, R18 ;  /* 0x0000001fff077819 */ /* 0x000fe40000011412 */
[C---:B-1----:R-:W-:Y:S02]  /*1780*/  IADD3 R17, R235.reuse, 0x18, RZ ;  /* 0x00000018eb117810 */ /* 0x042fe40007ffe0ff */
[----:B------:R-:W-:Y:S01]  /*1790*/  SHF.R.S32.HI R7, RZ, 0x1f, R13 ;  /* 0x0000001fff077819 */ /* 0x000fe2000001140d */
[----:B------:R-:W-:Y:S01]  /*17a0*/  IMAD.IADD R7, R16, 0x1, R6 ;  /* 0x0000000110077824 */ /* 0x000fe200078e0206 */
[----:B------:R-:W-:Y:S01]  /*17b0*/  IADD3 R11, R235, 0x30, RZ ;  /* 0x00000030eb0b7810 */ /* 0x000fe20007ffe0ff */
[----:B------:R-:W-:Y:S01]  /*17c0*/  IMAD.IADD R6, R6, 0x1, R15 ;  /* 0x0000000106067824 */ /* 0x000fe200078e020f */
[----:B------:R-:W-:-:S02]  /*17d0*/  SEL R0, R8, 0xffffffc0, !P3 ;  /* 0xffffffc008007807 */ /* 0x000fc40005800000 */
[----:B------:R-:W-:Y:S01]  /*17e0*/  SHF.R.S32.HI R8, RZ, 0x1f, R19 ;  /* 0x0000001fff087819 */ /* 0x000fe20000011413 */
[----:B------:R1:W-:Y:S01]  /*17f0*/  STL [R1+0x2c], R7 ;  /* 0x00002c0701007387 */ /* 0x0003e20000100800 */
[----:B------:R-:W-:Y:S02]  /*1800*/  SHF.R.S32.HI R8, RZ, 0x1f, R17 ;  /* 0x0000001fff087819 */ /* 0x000fe40000011411 */
[----:B------:R-:W-:Y:S01]  /*1810*/  LEA R195, R3, 0x10080, 0x1 ;  /* 0x0001008003c37811 */ /* 0x000fe200078e08ff */
[----:B------:R-:W-:Y:S01]  /*1820*/  IMAD.IADD R3, R5, 0x1, R15 ;  /* 0x0000000105037824 */ /* 0x000fe200078e020f */
[----:B------:R-:W-:Y:S02]  /*1830*/  LEA R191, R4, 0x4080, 0x1 ;  /* 0x0000408004bf7811 */ /* 0x000fe400078e08ff */
[----:B------:R-:W-:Y:S01]  /*1840*/  SHF.R.S32.HI R8, RZ, 0x1f, R11 ;  /* 0x0000001fff087819 */ /* 0x000fe2000001140b */
[----:B------:R-:W-:Y:S01]  /*1850*/  IMAD.IADD R8, R16, 0x1, R5 ;  /* 0x0000000110087824 */ /* 0x000fe200078e0205 */
[----:B------:R-:W-:Y:S01]  /*1860*/  IADD3 R139, R140, 0x40, RZ ;  /* 0x000000408c8b7810 */ /* 0x000fe20007ffe0ff */
[----:B------:R-:W-:Y:S01]  /*1870*/  IMAD.IADD R196, R195, 0x1, R2 ;  /* 0x00000001c3c47824 */ /* 0x000fe200078e0202 */
[C---:B------:R-:W-:Y:S01]  /*1880*/  IADD3 R12, R235.reuse, 0x28, RZ ;  /* 0x00000028eb0c7810 */ /* 0x040fe20007ffe0ff */
[----:B------:R-:W-:Y:S01]  /*1890*/  IMAD.IADD R192, R2, 0x1, R191 ;  /* 0x0000000102c07824 */ /* 0x000fe200078e02bf */
[----:B------:R3:W-:Y:S01]  /*18a0*/  STL [R1+0x3c], R8 ;  /* 0x00003c0801007387 */ /* 0x0007e20000100800 */
[----:B------:R-:W-:Y:S01]  /*18b0*/  IMAD.IADD R2, R6, 0x1, R5 ;  /* 0x0000000106027824 */ /* 0x000fe200078e0205 */
[C---:B------:R-:W-:Y:S01]  /*18c0*/  IADD3 R10, R235.reuse, 0x38, RZ ;  /* 0x00000038eb0a7810 */ /* 0x040fe20007ffe0ff */
[C---:B------:R-:W-:Y:S01]  /*18d0*/  IMAD.IADD R136, R140.reuse, 0x1, R139 ;  /* 0x000000018c887824 */ /* 0x040fe200078e028b */
[----:B--2---:R-:W-:Y:S01]  /*18e0*/  IADD3 R9, R235, 0x40, RZ ;  /* 0x00000040eb097810 */ /* 0x004fe20007ffe0ff */
[--C-:B------:R-:W-:Y:S01]  /*18f0*/  IMAD.IADD R198, R195, 0x1, R0.reuse ;  /* 0x00000001c3c67824 */ /* 0x100fe200078e0200 */
[----:B------:R-:W-:Y:S01]  /*1900*/  IADD3 R143, R140, 0x20, RZ ;  /* 0x000000208c8f7810 */ /* 0x000fe20007ffe0ff */
[----:B------:R-:W-:Y:S01]  /*1910*/  IMAD.IADD R194, R0, 0x1, R191 ;  /* 0x0000000100c27824 */ /* 0x000fe200078e02bf */
[----:B------:R-:W-:Y:S01]  /*1920*/  IADD3 R142, R140, 0x60, RZ ;  /* 0x000000608c8e7810 */ /* 0x000fe20007ffe0ff */
[----:B------:R-:W-:Y:S01]  /*1930*/  IMAD.IADD R197, R196, 0x1, R0 ;  /* 0x00000001c4c57824 */ /* 0x000fe200078e0200 */
[----:B------:R-:W-:Y:S01]  /*1940*/  IADD3 R227, R134, 0xc0, RZ ;  /* 0x000000c086e37810 */ /* 0x000fe20007ffe0ff */
[----:B------:R-:W-:Y:S01]  /*1950*/  IMAD.IADD R193, R0, 0x1, R192 ;  /* 0x0000000100c17824 */ /* 0x000fe200078e02c0 */
[----:B------:R-:W-:Y:S01]  /*1960*/  SHF.R.S32.HI R12, RZ, 0x1f, R12 ;  /* 0x0000001fff0c7819 */ /* 0x000fe2000001140c */
[----:B-1----:R-:W-:Y:S01]  /*1970*/  IMAD.IADD R7, R5, 0x1, R7 ;  /* 0x0000000105077824 */ /* 0x002fe200078e0207 */
[----:B------:R-:W-:-:S02]  /*1980*/  SHF.R.S32.HI R10, RZ, 0x1f, R10 ;  /* 0x0000001fff0a7819 */ /* 0x000fc4000001140a */
[----:B------:R-:W-:Y:S02]  /*1990*/  SHF.R.S32.HI R9, RZ, 0x1f, R9 ;  /* 0x0000001fff097819 */ /* 0x000fe40000011409 */
[----:B------:R3:W-:Y:S04]  /*19a0*/  STL [R1+0x38], R7 ;  /* 0x0000380701007387 */ /* 0x0007e80000100800 */
[----:B------:R3:W-:Y:S04]  /*19b0*/  STL [R1+0x34], R3 ;  /* 0x0000340301007387 */ /* 0x0007e80000100800 */
[----:B------:R3:W-:Y:S04]  /*19c0*/  STL [R1+0x28], R6 ;  /* 0x0000280601007387 */ /* 0x0007e80000100800 */
[----:B------:R3:W-:Y:S02]  /*19d0*/  STL [R1+0x30], R2 ;  /* 0x0000300201007387 */ /* 0x0007e40000100800 */
.L_x_2547:
[----:B------:R-:W2:Y:S01]  /*19e0*/  LDL R0, [R1+0xc] ;  /* 0x00000c0001007983 */ /* 0x000ea20000100800 */
        /* <DEDUP_REMOVED lines=13> */
[----:B------:R-:W-:-:S02]  /*1ac0*/  IMAD.MOV.U32 R177, RZ, RZ, RZ ;  /* 0x000000ffffb17224 */ /* 0x000fc400078e00ff */
[----:B------:R-:W-:Y:S01]  /*1ad0*/  IMAD.MOV.U32 R12, RZ, RZ, RZ ;  /* 0x000000ffff0c7224 */ /* 0x000fe200078e00ff */
[----:B--2---:R-:W-:Y:S02]  /*1ae0*/  SHF.R.S32.HI R16, RZ, 0x1f, R252 ;  /* 0x0000001fff107819 */ /* 0x004fe400000114fc */
[C---:B------:R-:W-:Y:S02]  /*1af0*/  @P4 LEA R2, P0, R252.reuse, c[0x0][0x360], 0x2 ;  /* 0x0000d800fc024a11 */ /* 0x040fe400078010ff */
[C---:B------:R-:W-:Y:S01]  /*1b00*/  @P2 LEA R4, P1, R252.reuse, c[0x0][0x370], 0x2 ;  /* 0x0000dc00fc042a11 */ /* 0x040fe200078210ff */
[----:B------:R1:W-:Y:S01]  /*1b10*/  STL [R1+0x1c], R16 ;  /* 0x00001c1001007387 */ /* 0x0003e20000100800 */
[C-C-:B------:R-:W-:Y:S02]  /*1b20*/  @P4 LEA.HI.X R3, R252.reuse, c[0x0][0x364], R16.reuse, 0x2, P0 ;  /* 0x0000d900fc034a11 */ /* 0x140fe400000f1410 */
[----:B------:R-:W-:-:S03]  /*1b30*/  @P2 LEA.HI.X R5, R252, c[0x0][0x374], R16, 0x2, P1 ;  /* 0x0000dd00fc052a11 */ /* 0x000fc600008f1410 */
[----:B------:R2:W3:Y:S01]  /*1b40*/  @P4 LDG.E R0, [R2.64] ;  /* 0x0000000602004981 */ /* 0x0004e2000c1e1900 */
[----:B------:R-:W-:-:S03]  /*1b50*/  ISETP.NE.U32.AND P0, PT, RZ, c[0x0][0x350], PT ;  /* 0x0000d400ff007a0c */ /* 0x000fc60003f05070 */
[----:B------:R1:W5:Y:S01]  /*1b60*/  @P2 LDG.E R161, [R4.64] ;  /* 0x0000000604a12981 */ /* 0x000362000c1e1900 */
[----:B------:R-:W-:Y:S02]  /*1b70*/  ISETP.NE.AND.EX P6, PT, RZ, c[0x0][0x354], PT, P0 ;  /* 0x0000d500ff007a0c */ /* 0x000fe40003fc5300 */
[----:B------:R-:W-:-:S04]  /*1b80*/  LEA R6, P2, R252, c[0x0][0x348], 0x2 ;  /* 0x0000d200fc067a11 */ /* 0x000fc800078410ff */
[----:B------:R-:W-:-:S05]  /*1b90*/  LEA.HI.X R7, R252, c[0x0][0x34c], R16, 0x2, P2 ;  /* 0x0000d300fc077a11 */ /* 0x000fca00010f1410 */
[----:B------:R3:W5:Y:S01]  /*1ba0*/  @P3 LDG.E R177, [R6.64] ;  /* 0x0000000606b13981 */ /* 0x000762000c1e1900 */
[C---:B--2---:R-:W-:Y:S02]  /*1bb0*/  LEA R2, P0, R252.reuse, c[0x0][0x358], 0x2 ;  /* 0x0000d600fc027a11 */ /* 0x044fe400078010ff */
[C---:B-1----:R-:W-:Y:S02]  /*1bc0*/  LEA R4, P1, R252.reuse, c[0x0][0x350], 0x2 ;  /* 0x0000d400fc047a11 */ /* 0x042fe400078210ff */
[C-C-:B------:R-:W-:Y:S02]  /*1bd0*/  LEA.HI.X R3, R252.reuse, c[0x0][0x35c], R16.reuse, 0x2, P0 ;  /* 0x0000d700fc037a11 */ /* 0x140fe400000f1410 */
[----:B------:R-:W-:-:S03]  /*1be0*/  LEA.HI.X R5, R252, c[0x0][0x354], R16, 0x2, P1 ;  /* 0x0000d500fc057a11 */ /* 0x000fc600008f1410 */
[----:B------:R1:W5:Y:S04]  /*1bf0*/  @P5 LDG.E R12, [R2.64] ;  /* 0x00000006020c5981 */ /* 0x000368000c1e1900 */
[----:B------:R1:W5:Y:S01]  /*1c00*/  @P6 LDG.E R160, [R4.64] ;  /* 0x0000000604a06981 */ /* 0x000362000c1e1900 */
[----:B----4-:R-:W-:-:S05]  /*1c10*/  LOP3.LUT R24, R9, 0xffff, RZ, 0xc0, !PT ;  /* 0x0000ffff09187812 */ /* 0x010fca00078ec0ff */
[----:B------:R1:W-:Y:S01]  /*1c20*/  STL [R1+0x14], R24 ;  /* 0x0000141801007387 */ /* 0x0003e20000100800 */
[----:B------:R-:W-:Y:S01]  /*1c30*/  YIELD ;  /* 0x0000000000007946 */ /* 0x000fe20003800000 */
[----:B------:R-:W-:Y:S02]  /*1c40*/  P2R R13, PR, RZ, 0x40 ;  /* 0x00000040ff0d7803 */ /* 0x000fe40000000000 */
        /* <DEDUP_REMOVED lines=9> */
.L_x_2347:
[----:B------:R-:W-:-:S04]  /*1ce0*/  ISETP.NE.U32.AND P0, PT, RZ, c[0x0][0x368], PT ;  /* 0x0000da00ff007a0c */ /* 0x000fc80003f05070 */
[----:B------:R-:W-:-:S13]  /*1cf0*/  ISETP.NE.AND.EX P0, PT, RZ, c[0x0][0x36c], PT, P0 ;  /* 0x0000db00ff007a0c */ /* 0x000fda0003f05300 */
[----:B------:R-:W-:Y:S05]  /*1d00*/  @!P0 BRA `(.L_x_2348) ;  /* 0x0000004000008947 */ /* 0x000fea0003800000 */
[----:B-1----:R-:W-:-:S04]  /*1d10*/  LEA R4, P0, R252, c[0x0][0x368], 0x2 ;  /* 0x0000da00fc047a11 */ /* 0x002fc800078010ff */
[----:B------:R-:W-:-:S05]  /*1d20*/  LEA.HI.X R5, R252, c[0x0][0x36c], R16, 0x2, P0 ;  /* 0x0000db00fc057a11 */ /* 0x000fca00000f1410 */
[----:B------:R1:W5:Y:S01]  /*1d30*/  LDG.E R11, [R4.64] ;  /* 0x00000006040b7981 */ /* 0x000362000c1e1900 */
[----:B------:R-:W-:Y:S05]  /*1d40*/  BRA `(.L_x_2349) ;  /* 0x0000005000007947 */ /* 0x000fea0003800000 */
.L_x_2348:
[----:B------:R-:W-:Y:S01]  /*1d50*/  MOV R11, c[0x0][0x1d0] ;  /* 0x00007400000b7a02 */ /* 0x000fe20000000f00 */
[----:B------:R-:W-:Y:S05]  /*1d60*/  @!P6 BRA `(.L_x_2349) ;  /* 0x000000300000e947 */ /* 0x000fea0003800000 */
[----:B------:R-:W2:Y:S04]  /*1d70*/  LDG.E R6, [R4.64] ;  /* 0x0000000604067981 */ /* 0x000ea8000c1e1900 */
[----:B-1----:R-:W2:Y:S02]  /*1d80*/  LDG.E R0, [R4.64+0x4] ;  /* 0x0000040604007981 */ /* 0x002ea4000c1e1900 */
[----:B--2---:R-:W-:Y:S02]  /*1d90*/  IADD3 R11, -R6, R0, RZ ;  /* 0x00000000060b7210 */ /* 0x004fe40007ffe1ff */
.L_x_2349:
[----:B-1----:R-:W2:Y:S04]  /*1da0*/  LDL R4, [R1+0x10] ;  /* 0x0000100001047983 */ /* 0x002ea80000100800 */
[----:B------:R-:W3:Y:S04]  /*1db0*/  LDL.LU R0, [R1+0x4] ;  /* 0x0000040001007983 */ /* 0x000ee80000300800 */
[----:B------:R1:W4:Y:S01]  /*1dc0*/  @P5 LDG.E R5, [R2.64] ;  /* 0x0000000602055981 */ /* 0x000322000c1e1900 */
[----:B------:R-:W-:-:S04]  /*1dd0*/  ISETP.NE.U32.AND P0, PT, RZ, c[0x0][0x378], PT ;  /* 0x0000de00ff007a0c */ /* 0x000fc80003f05070 */
[----:B------:R-:W-:Y:S01]  /*1de0*/  ISETP.NE.AND.EX P1, PT, RZ, c[0x0][0x37c], PT, P0 ;  /* 0x0000df00ff007a0c */ /* 0x000fe20003f25300 */
[----:B--2---:R-:W-:Y:S02]  /*1df0*/  IMAD.MOV.U32 R8, RZ, RZ, R4 ;  /* 0x000000ffff087224 */ /* 0x004fe400078e0004 */
[----:B------:R1:W4:Y:S01]  /*1e00*/  @P5 LDG.E R4, [R2.64+0x4] ;  /* 0x0000040602045981 */ /* 0x000322000c1e1900 */
[----:B-----5:R-:W-:Y:S02]  /*1e10*/  IMAD.MOV.U32 R162, RZ, RZ, R11 ;  /* 0x000000ffffa27224 */ /* 0x020fe400078e000b */
[----:B------:R-:W-:-:S05]  /*1e20*/  IMAD.MOV.U32 R6, RZ, RZ, c[0x0][0x2c4] ;  /* 0x0000b100ff067624 */ /* 0x000fca00078e00ff */
[----:B------:R-:W-:Y:S02]  /*1e30*/  ISETP.NE.AND P2, PT, R6, 0x1, PT ;  /* 0x000000010600780c */ /* 0x000fe40003f45270 */
[----:B-1----:R-:W-:-:S04]  /*1e40*/  @P1 LEA R2, P0, R252, c[0x0][0x378], 0x2 ;  /* 0x0000de00fc021a11 */ /* 0x002fc800078010ff */
[----:B------:R-:W-:-:S05]  /*1e50*/  @P1 LEA.HI.X R3, R252, c[0x0][0x37c], R16, 0x2, P0 ;  /* 0x0000df00fc031a11 */ /* 0x000fca00000f1410 */
[----:B------:R3:W5:Y:S01]  /*1e60*/  @P1 LDG.E R162, [R2.64] ;  /* 0x0000000602a21981 */ /* 0x000762000c1e1900 */
[----:B------:R-:W-:Y:S02]  /*1e70*/  IMAD.IADD R7, R11, 0x1, -R161 ;  /* 0x000000010b077824 */ /* 0x000fe400078e0aa1 */
[----:B---3--:R-:W-:Y:S02]  /*1e80*/  IMAD.SHL.U32 R2, R0, 0x80, RZ ;  /* 0x0000008000027824 */ /* 0x008fe400078e00ff */
[----:B------:R-:W-:-:S03]  /*1e90*/  IMAD.MOV.U32 R0, RZ, RZ, c[0x0][0x228] ;  /* 0x00008a00ff007624 */ /* 0x000fc600078e00ff */
[----:B------:R1:W-:Y:S02]  /*1ea0*/  STL [R1+0x18], R2 ;  /* 0x0000180201007387 */ /* 0x0003e40000100800 */
[----:B-1----:R-:W-:-:S05]  /*1eb0*/  IADD3 R2, R2, 0x7f, RZ ;  /* 0x0000007f02027810 */ /* 0x002fca0007ffe0ff */
[----:B------:R-:W-:-:S05]  /*1ec0*/  @P2 IMAD.HI.U32 R3, R2, c[0x0][0x2c8], RZ ;  /* 0x0000b20002032a27 */ /* 0x000fca00078e00ff */
[----:B------:R-:W-:Y:S01]  /*1ed0*/  @P2 SHF.R.U32.HI R2, RZ, c[0x0][0x2cc], R3 ;  /* 0x0000b300ff022a19 */ /* 0x000fe20000011603 */
[----:B------:R-:W-:Y:S01]  /*1ee0*/  BSSY B0, `(.L_x_2350) ;  /* 0x000003a000007945 */ /* 0x000fe20003800000 */
[----:B------:R-:W-:-:S04]  /*1ef0*/  LOP3.LUT R218, R218, 0xffffffbf, RZ, 0xc0, !PT ;  /* 0xffffffbfdada7812 */ /* 0x000fc800078ec0ff */
[----:B------:R-:W-:Y:S01]  /*1f00*/  @P2 LOP3.LUT R218, R218, 0x40, RZ, 0xfc, !PT ;  /* 0x00000040dada2812 */ /* 0x000fe200078efcff */
[----:B----4-:R-:W-:-:S04]  /*1f10*/  @P5 IMAD.IADD R0, R4, 0x1, -R5 ;  /* 0x0000000104005824 */ /* 0x010fc800078e0a05 */
[----:B------:R-:W-:-:S05]  /*1f20*/  IMAD.IADD R6, R7, 0x1, R0 ;  /* 0x0000000107067824 */ /* 0x000fca00078e0200 */
[C---:B------:R-:W-:Y:S02]  /*1f30*/  IADD3 R166, R6.reuse, 0x30, -R8 ;  /* 0x0000003006a67810 */ /* 0x040fe40007ffe808 */
[----:B------:R-:W-:Y:S02]  /*1f40*/  IADD3 R4, R6, 0x2f, RZ ;  /* 0x0000002f06047810 */ /* 0x000fe40007ffe0ff */
[----:B------:R-:W-:Y:S01]  /*1f50*/  LOP3.LUT R5, R9, 0xff000000, RZ, 0xc0, !PT ;  /* 0xff00000009057812 */ /* 0x000fe200078ec0ff */
[----:B------:R-:W-:Y:S01]  /*1f60*/  IMAD.IADD R3, R166, 0x1, R2 ;  /* 0x00000001a6037824 */ /* 0x000fe200078e0202 */
[----:B------:R1:W-:Y:S01]  /*1f70*/  STL [R1+0x4], R6 ;  /* 0x0000040601007387 */ /* 0x0003e20000100800 */
[----:B------:R-:W-:Y:S01]  /*1f80*/  IMAD.HI R2, R4, 0x2aaaaaab, RZ ;  /* 0x2aaaaaab04027827 */ /* 0x000fe200078e02ff */
[----:B------:R-:W-:-:S04]  /*1f90*/  SHF.R.U32.HI R8, RZ, 0x8, R5 ;  /* 0x00000008ff087819 */ /* 0x000fc80000011605 */
[----:B------:R-:W-:-:S04]  /*1fa0*/  SHF.R.U32.HI R4, RZ, 0x1f, R2 ;  /* 0x0000001fff047819 */ /* 0x000fc80000011602 */
[----:B------:R-:W-:Y:S01]  /*1fb0*/  LEA.HI.SX32 R165, R2, R4, 0x1d ;  /* 0x0000000402a57211 */ /* 0x000fe200078feaff */
[----:B-1----:R-:W-:Y:S01]  /*1fc0*/  IMAD.HI R6, R3, 0x2aaaaaab, RZ ;  /* 0x2aaaaaab03067827 */ /* 0x002fe200078e02ff */
[----:B------:R-:W-:-:S04]  /*1fd0*/  LOP3.LUT R3, R9, 0xff0000, RZ, 0xc0, !PT ;  /* 0x00ff000009037812 */ /* 0x000fc800078ec0ff */
[----:B------:R-:W-:Y:S02]  /*1fe0*/  LEA.HI R3, R3, R8, RZ, 0x10 ;  /* 0x0000000803037211 */ /* 0x000fe400078f80ff */
[----:B------:R-:W-:Y:S02]  /*1ff0*/  SHF.R.U32.HI R5, RZ, 0x1f, R6 ;  /* 0x0000001fff057819 */ /* 0x000fe40000011606 */
[----:B------:R-:W-:Y:S02]  /*2000*/  SHF.R.U32.HI R9, RZ, 0x10, R3 ;  /* 0x00000010ff097819 */ /* 0x000fe40000011603 */
[----:B------:R-:W-:Y:S02]  /*2010*/  LOP3.LUT R15, R3, 0xff, RZ, 0xc0, !PT ;  /* 0x000000ff030f7812 */ /* 0x000fe400078ec0ff */
[----:B------:R-:W-:Y:S01]  /*2020*/  LEA.HI.SX32 R2, R6, R5, 0x1d ;  /* 0x0000000506027211 */ /* 0x000fe200078feaff */
[----:B------:R1:W-:Y:S03]  /*2030*/  STL [R1+0x40], R9 ;  /* 0x0000400901007387 */ /* 0x0003e60000100800 */
[----:B------:R-:W-:Y:S01]  /*2040*/  IMNMX R5, R165, R2, PT ;  /* 0x00000002a5057217 */ /* 0x000fe20003800200 */
[----:B------:R1:W-:Y:S03]  /*2050*/  STL [R1+0x44], R15 ;  /* 0x0000440f01007387 */ /* 0x0003e60000100800 */
[----:B------:R-:W-:-:S02]  /*2060*/  ISETP.GE.AND P0, PT, R5, 0x1, PT ;  /* 0x000000010500780c */ /* 0x000fc40003f06270 */
[----:B------:R-:W-:Y:S01]  /*2070*/  ISETP.NE.AND P1, PT, R9, RZ, PT ;  /* 0x000000ff0900720c */ /* 0x000fe20003f25270 */
[----:B------:R-:W-:-:S03]  /*2080*/  IMAD.MOV.U32 R2, RZ, RZ, RZ ;  /* 0x000000ffff027224 */ /* 0x000fc600078e00ff */
[----:B------:R-:W-:-:S07]  /*2090*/  SEL R149, R9, c[0x0][0x338], P1 ;  /* 0x0000ce0009957a07 */ /* 0x000fce0000800000 */
[----:B------:R-:W-:Y:S05]  /*20a0*/  @!P0 BRA `(.L_x_2351) ;  /* 0x000001d000008947 */ /* 0x000fea0003800000 */
[----:B------:R-:W-:Y:S02]  /*20b0*/  IABS R2, R149 ;  /* 0x0000009500027213 */ /* 0x000fe40000000000 */
[----:B------:R-:W-:-:S03]  /*20c0*/  IADD3 R6, R149, -0x1, R5 ;  /* 0xffffffff95067810 */ /* 0x000fc60007ffe005 */
[----:B------:R-:W-:Y:S01]  /*20d0*/  IMAD.MOV.U32 R4, RZ, RZ, R2 ;  /* 0x000000ffff047224 */ /* 0x000fe200078e0002 */
[----:B------:R-:W-:-:S03]  /*20e0*/  IABS R10, R6 ;  /* 0x00000006000a7213 */ /* 0x000fc60000000000 */
[----:B------:R-:W2:Y:S08]  /*20f0*/  I2F.RP R2, R4 ;  /* 0x0000000400027306 */ /* 0x000eb00000209400 */
[----:B--2---:R-:W2:Y:S02]  /*2100*/  MUFU.RCP R2, R2 ;  /* 0x0000000200027308 */ /* 0x004ea40000001000 */
[----:B--2---:R-:W-:-:S06]  /*2110*/  IADD3 R2, R2, 0xffffffe, RZ ;  /* 0x0ffffffe02027810 */ /* 0x004fcc0007ffe0ff */
[----:B------:R-:W2:Y:S02]  /*2120*/  F2I.FTZ.U32.TRUNC.NTZ R3, R2 ;  /* 0x0000000200037305 */ /* 0x000ea4000021f000 */
[----:B--2---:R-:W-:-:S04]  /*2130*/  IMAD.MOV R2, RZ, RZ, -R3 ;  /* 0x000000ffff027224 */ /* 0x004fc800078e0a03 */
[----:B------:R-:W-:Y:S01]  /*2140*/  IMAD.MOV.U32 R8, RZ, RZ, R2 ;  /* 0x000000ffff087224 */ /* 0x000fe200078e0002 */
[----:B------:R-:W-:-:S03]  /*2150*/  IABS R2, R149 ;  /* 0x0000009500027213 */ /* 0x000fc60000000000 */
[----:B------:R-:W-:Y:S02]  /*2160*/  IMAD R8, R8, R4, RZ ;  /* 0x0000000408087224 */ /* 0x000fe400078e02ff */
[----:B-1----:R-:W-:Y:S02]  /*2170*/  IMAD.MOV R9, RZ, RZ, -R2 ;  /* 0x000000ffff097224 */ /* 0x002fe400078e0a02 */
        /* <DEDUP_REMOVED lines=16> */
.L_x_2351:
[----:B------:R-:W-:Y:S05]  /*2280*/  BSYNC B0 ;  /* 0x0000000000007941 */ /* 0x000fea0003800000 */
.L_x_2350:
[----:B------:R-:W-:Y:S01]  /*2290*/  IMAD R3, R15, R2, RZ ;  /* 0x000000020f037224 */ /* 0x000fe200078e02ff */
[----:B------:R-:W2:Y:S01]  /*22a0*/  S2R R8, SR_TID.X ;  /* 0x0000000000087919 */ /* 0x000ea20000002100 */
[C---:B------:R-:W-:Y:S01]  /*22b0*/  IMAD.SHL.U32 R6, R225.reuse, 0x40, RZ ;  /* 0x00000040e1067824 */ /* 0x040fe200078e00ff */
[----:B------:R-:W-:Y:S01]  /*22c0*/  IADD3 R23, R225, 0x20, RZ ;  /* 0x00000020e1177810 */ /* 0x000fe20007ffe0ff */
[C---:B------:R-:W-:Y:S01]  /*22d0*/  IMAD.IADD R2, R3.reuse, 0x1, R2 ;  /* 0x0000000103027824 */ /* 0x040fe200078e0202 */
[----:B------:R-:W-:Y:S01]  /*22e0*/  SHF.R.S32.HI R135, RZ, 0x1f, R134 ;  /* 0x0000001fff877819 */ /* 0x000fe20000011486 */
[----:B------:R-:W-:Y:S01]  /*22f0*/  IMAD R3, R3, 0x30, -R7 ;  /* 0x0000003003037824 */ /* 0x000fe200078e0a07 */
[----:B------:R-:W-:Y:S02]  /*2300*/  LOP3.LUT R163, R6, 0x1c0, RZ, 0xc0, !PT ;  /* 0x000001c006a37812 */ /* 0x000fe400078ec0ff */
[----:B------:R-:W-:-:S02]  /*2310*/  IMNMX R2, R5, R2, PT ;  /* 0x0000000205027217 */ /* 0x000fc40003800200 */
[----:B------:R-:W-:Y:S02]  /*2320*/  IMNMX R3, RZ, R3, !PT ;  /* 0x00000003ff037217 */ /* 0x000fe40007800200 */
[----:B------:R-:W-:Y:S01]  /*2330*/  SHF.R.S32.HI R6, RZ, 0x1f, R23 ;  /* 0x0000001fff067819 */ /* 0x000fe20000011417 */
[----:B------:R-:W-:Y:S01]  /*2340*/  IMAD R2, R2, 0x30, -R7 ;  /* 0x0000003002027824 */ /* 0x000fe200078e0a07 */
[----:B------:R-:W-:Y:S01]  /*2350*/  SHF.R.U32.HI R182, RZ, 0x3, R163 ;  /* 0x00000003ffb67819 */ /* 0x000fe200000116a3 */
[----:B------:R-:W-:-:S03]  /*2360*/  IMAD.WIDE.U32 R4, R3, -0x55555555, RZ ;  /* 0xaaaaaaab03047825 */ /* 0x000fc600078e00ff */
[----:B------:R-:W-:Y:S01]  /*2370*/  IMNMX R2, R2, R0, PT ;  /* 0x0000000002027217 */ /* 0x000fe20003800200 */
[----:B------:R-:W-:Y:S01]  /*2380*/  IMAD.SHL.U32 R7, R23, 0x40, RZ ;  /* 0x0000004017077824 */ /* 0x000fe200078e00ff */
[----:B------:R-:W-:Y:S02]  /*2390*/  SHF.R.U32.HI R138, RZ, 0x5, R5 ;  /* 0x00000005ff8a7819 */ /* 0x000fe40000011605 */
[----:B------:R-:W-:Y:S02]  /*23a0*/  ISETP.GT.AND P0, PT, R2, R3, PT ;  /* 0x000000030200720c */ /* 0x000fe40003f04270 */
[----:B--2---:R-:W-:Y:S02]  /*23b0*/  SHF.R.S32.HI R187, RZ, 0x1f, R8 ;  /* 0x0000001fffbb7819 */ /* 0x004fe40000011408 */
[----:B------:R-:W-:Y:S02]  /*23c0*/  LOP3.LUT R174, R7, 0x1c0, RZ, 0xc0, !PT ;  /* 0x000001c007ae7812 */ /* 0x000fe400078ec0ff */
[----:B------:R-:W-:-:S02]  /*23d0*/  LEA.HI R5, R187, R8, RZ, 0x6 ;  /* 0x00000008bb057211 */ /* 0x000fc400078f30ff */
[----:B------:R-:W-:-:S05]  /*23e0*/  SHF.R.U32.HI R185, RZ, 0x3, R174 ;  /* 0x00000003ffb97819 */ /* 0x000fca00000116ae */
[----:B------:R-:W-:Y:S01]  /*23f0*/  @P0 IADD3 R3, R2, 0x2f, RZ ;  /* 0x0000002f02030810 */ /* 0x000fe20007ffe0ff */
[----:B------:R-:W-:-:S04]  /*2400*/  IMAD.MOV.U32 R2, RZ, RZ, R138 ;  /* 0x000000ffff027224 */ /* 0x000fc800078e008a */
[----:B------:R-:W-:-:S05]  /*2410*/  @P0 IMAD.HI R3, R3, 0x2aaaaaab, RZ ;  /* 0x2aaaaaab03030827 */ /* 0x000fca00078e02ff */
[----:B------:R-:W-:-:S04]  /*2420*/  @P0 SHF.R.U32.HI R4, RZ, 0x1f, R3 ;  /* 0x0000001fff040819 */ /* 0x000fc80000011603 */
[----:B------:R-:W-:Y:S01]  /*2430*/  @P0 LEA.HI.SX32 R2, R3, R4, 0x1d ;  /* 0x0000000403020211 */ /* 0x000fe200078feaff */
[----:B------:R-:W-:Y:S01]  /*2440*/  IMAD.SHL.U32 R3, R5, 0x8, RZ ;  /* 0x0000000805037824 */ /* 0x000fe200078e00ff */
[----:B------:R-:W-:Y:S02]  /*2450*/  LOP3.LUT R4, R163, 0x38, R134, 0xf8, !PT ;  /* 0x00000038a3047812 */ /* 0x000fe400078ef886 */
[----:B------:R-:W-:Y:S02]  /*2460*/  ISETP.GT.AND P0, PT, R2, R138, PT ;  /* 0x0000008a0200720c */ /* 0x000fe40003f04270 */
[----:B------:R-:W-:Y:S02]  /*2470*/  LEA.HI R5, R6, R23, RZ, 0x3 ;  /* 0x0000001706057211 */ /* 0x000fe400078f18ff */
[----:B------:R-:W-:Y:S02]  /*2480*/  LOP3.LUT R175, R3, 0xfffffe00, RZ, 0xc0, !PT ;  /* 0xfffffe0003af7812 */ /* 0x000fe400078ec0ff */
[----:B------:R-:W-:Y:S01]  /*2490*/  LOP3.LUT R3, R4, R182, RZ, 0x3c, !PT ;  /* 0x000000b604037212 */ /* 0x000fe200078e3cff */
[----:B------:R-:W-:-:S04]  /*24a0*/  IMAD.SHL.U32 R4, R5, 0x40, RZ ;  /* 0x0000004005047824 */ /* 0x000fc800078e00ff */
[----:B------:R-:W-:Y:S01]  /*24b0*/  IMAD.IADD R3, R175, 0x1, R3 ;  /* 0x00000001af037824 */ /* 0x000fe200078e0203 */
[----:B------:R-:W-:-:S03]  /*24c0*/  LOP3.LUT R176, R4, 0xfffffe00, RZ, 0xc0, !PT ;  /* 0xfffffe0004b07812 */ /* 0x000fc600078ec0ff */
[----:B------:R-:W-:Y:S01]  /*24d0*/  IMAD.SHL.U32 R211, R3, 0x2, RZ ;  /* 0x0000000203d37824 */ /* 0x000fe200078e00ff */
        /* <DEDUP_REMOVED lines=9> */
[----:B------:R-:W-:Y:S02]  /*2570*/  SEL R21, R16, RZ, !P5 ;  /* 0x000000ff10157207 */ /* 0x000fe40006800000 */
[----:B------:R-:W-:Y:S01]  /*2580*/  SEL R20, R252, RZ, !P5 ;  /* 0x000000fffc147207 */ /* 0x000fe20006800000 */
[----:B------:R-:W-:Y:S01]  /*2590*/  IMAD R3, R146, c[0x0][0x238], RZ ;  /* 0x00008e0092037a24 */ /* 0x000fe200078e02ff */
[----:B------:R-:W-:Y:S01]  /*25a0*/  MOV R2, R4 ;  /* 0x0000000400027202 */ /* 0x000fe20000000f00 */
[----:B------:R-:W-:Y:S01]  /*25b0*/  IMAD R4, R21, c[0x0][0x248], RZ ;  /* 0x0000920015047a24 */ /* 0x000fe200078e02ff */
[----:B------:R-:W-:Y:S01]  /*25c0*/  MOV R171, c[0x0][0x238] ;  /* 0x00008e0000ab7a02 */ /* 0x000fe20000000f00 */
[----:B------:R-:W-:Y:S01]  /*25d0*/  IMAD R3, R121, c[0x0][0x23c], R3 ;  /* 0x00008f0079037a24 */ /* 0x000fe200078e0203 */
[----:B------:R-:W-:Y:S01]  /*25e0*/  ISETP.GE.AND P4, PT, R134, c[0x0][0x1d4], PT ;  /* 0x0000750086007a0c */ /* 0x000fe20003f86270 */
[----:B------:R-:W-:Y:S01]  /*25f0*/  IMAD.WIDE.U32 R150, R152, c[0x0][0x238], RZ ;  /* 0x00008e0098967a25 */ /* 0x000fe200078e00ff */
[----:B------:R-:W-:-:S02]  /*2600*/  SHF.L.U32 R184, R171, 0x5, RZ ;  /* 0x00000005abb87819 */ /* 0x000fc400000006ff */
[----:B------:R-:W-:Y:S01]  /*2610*/  IADD3 R3, R5, R3, RZ ;  /* 0x0000000305037210 */ /* 0x000fe20007ffe0ff */
[----:B------:R-:W-:Y:S01]  /*2620*/  IMAD R5, R36, -0x30, R0 ;  /* 0xffffffd024057824 */ /* 0x000fe200078e0200 */
[----:B------:R-:W-:Y:S01]  /*2630*/  SHF.L.U64.HI R171, R171, R164, c[0x0][0x23c] ;  /* 0x00008f00abab7619 */ /* 0x000fe200000102a4 */
[----:B------:R-:W-:Y:S01]  /*2640*/  IMAD.IADD R168, R151, 0x1, R168 ;  /* 0x0000000197a87824 */ /* 0x000fe200078e02a8 */
[----:B------:R-:W-:Y:S01]  /*2650*/  LOP3.LUT R218, R218, 0xfffffffe, RZ, 0xc0, !PT ;  /* 0xfffffffedada7812 */ /* 0x000fe200078ec0ff */
[----:B------:R-:W-:Y:S01]  /*2660*/  IMAD.WIDE.U32 R2, R24, c[0x0][0x240], R2 ;  /* 0x0000900018027a25 */ /* 0x000fe200078e0002 */
[----:B------:R-:W-:Y:S02]  /*2670*/  IMNMX R6, R5, 0x30, PT ;  /* 0x0000003005067817 */ /* 0x000fe40003800200 */
[----:B------:R-:W-:Y:S01]  /*2680*/  ISETP.GE.AND P6, PT, R136, c[0x0][0x1d4], PT ;  /* 0x0000750088007a0c */ /* 0x000fe20003fc6270 */
[----:B------:R-:W-:Y:S01]  /*2690*/  IMAD R3, R24, c[0x0][0x244], R3 ;  /* 0x0000910018037a24 */ /* 0x000fe200078e0203 */
[----:B------:R-:W-:Y:S01]  /*26a0*/  @P4 LOP3.LUT R218, R218, 0x1, RZ, 0xfc, !PT ;  /* 0x00000001dada4812 */ /* 0x000fe200078efcff */
[C---:B------:R-:W-:Y:S01]  /*26b0*/  IMAD R5, R20.reuse, c[0x0][0x24c], R4 ;  /* 0x0000930014057a24 */ /* 0x040fe200078e0204 */
[----:B------:R-:W-:Y:S01]  /*26c0*/  IADD3 R4, -R225, R6, RZ ;  /* 0x00000006e1047210 */ /* 0x000fe20007ffe1ff */
[----:B------:R-:W-:Y:S01]  /*26d0*/  IMAD.WIDE.U32 R124, R20, c[0x0][0x248], R2 ;  /* 0x00009200147c7a25 */ /* 0x000fe200078e0002 */
[----:B------:R-:W-:-:S02]  /*26e0*/  SHF.R.S32.HI R3, RZ, 0x1f, R36 ;  /* 0x0000001fff037819 */ /* 0x000fc40000011424 */
[----:B------:R-:W-:Y:S01]  /*26f0*/  ISETP.GT.AND P0, PT, R4, 0x20, PT ;  /* 0x000000200400780c */ /* 0x000fe20003f04270 */
[----:B------:R-:W-:Y:S01]  /*2700*/  IMAD R2, R168, R36, RZ ;  /* 0x00000024a8027224 */ /* 0x000fe200078e02ff */
[----:B------:R-:W-:Y:S01]  /*2710*/  MOV R122, R124 ;  /* 0x0000007c007a7202 */ /* 0x000fe20000000f00 */
[----:B------:R-:W-:Y:S01]  /*2720*/  IMAD.IADD R123, R125, 0x1, R5 ;  /* 0x000000017d7b7824 */ /* 0x000fe200078e0205 */
[----:B------:R-:W-:Y:S01]  /*2730*/  ISETP.GE.AND P1, PT, R4, 0x1, PT ;  /* 0x000000010400780c */ /* 0x000fe20003f26270 */
[-C--:B------:R-:W-:Y:S01]  /*2740*/  IMAD R3, R3, R150.reuse, R2 ;  /* 0x0000009603037224 */ /* 0x080fe200078e0202 */
[----:B------:R-:W-:Y:S01]  /*2750*/  ISETP.GE.AND P5, PT, R226, c[0x0][0x1d4], PT ;  /* 0x00007500e2007a0c */ /* 0x000fe20003fa6270 */
[----:B------:R-:W-:Y:S01]  /*2760*/  IMAD.WIDE.U32 R6, R36, R150, R122 ;  /* 0x0000009624067225 */ /* 0x000fe200078e007a */
[----:B------:R-:W-:-:S03]  /*2770*/  ISETP.GE.AND P4, PT, R227, c[0x0][0x1d4], PT ;  /* 0x00007500e3007a0c */ /* 0x000fc60003f86270 */
[----:B------:R-:W-:Y:S02]  /*2780*/  IMAD.IADD R3, R7, 0x1, R3 ;  /* 0x0000000107037824 */ /* 0x000fe400078e0203 */
[----:B------:R-:W-:-:S04]  /*2790*/  @P0 IADD3 R7, P2, R184, R6, RZ ;  /* 0x00000006b8070210 */ /* 0x000fc80007f5e0ff */
[C---:B------:R-:W-:Y:S02]  /*27a0*/  @P1 LEA R4, P3, R6.reuse, c[0x0][0x220], 0x1 ;  /* 0x0000880006041a11 */ /* 0x040fe400078608ff */
[----:B------:R-:W-:Y:S02]  /*27b0*/  @P0 IADD3.X R8, R3, R171, RZ, P2, !PT ;  /* 0x000000ab03080210 */ /* 0x000fe400017fe4ff */
[C---:B------:R-:W-:Y:S02]  /*27c0*/  @P0 LEA R2, P2, R7.reuse, c[0x0][0x220], 0x1 ;  /* 0x0000880007020a11 */ /* 0x040fe400078408ff */
[----:B------:R-:W-:Y:S02]  /*27d0*/  @P1 LEA.HI.X R5, R6, c[0x0][0x224], R3, 0x1, P3 ;  /* 0x0000890006051a11 */ /* 0x000fe400018f0c03 */
[----:B------:R-:W-:Y:S02]  /*27e0*/  @P0 LEA.HI.X R3, R7, c[0x0][0x224], R8, 0x1, P2 ;  /* 0x0000890007030a11 */ /* 0x000fe400010f0c08 */
[----:B------:R-:W-:-:S02]  /*27f0*/  LOP3.LUT P2, RZ, R218, 0x1, RZ, 0xc0, !PT ;  /* 0x00000001daff7812 */ /* 0x000fc4000784c0ff */
[----:B------:R-:W-:-:S11]  /*2800*/  ISETP.NE.AND P3, PT, R13, RZ, PT ;  /* 0x000000ff0d00720c */ /* 0x000fd60003f65270 */
        /* <DEDUP_REMOVED lines=11> */
[----:B------:R-:W-:-:S02]  /*28c0*/  ISETP.NE.U32.AND P0, PT, RZ, c[0x0][0x340], PT ;  /* 0x0000d000ff007a0c */ /* 0x000fc40003f05070 */
[----:B------:R-:W-:Y:S02]  /*28d0*/  IADD3 R13, R11, R160, RZ ;  /* 0x000000a00b0d7210 */ /* 0x000fe40007ffe0ff */
[----:B------:R-:W-:Y:S01]  /*28e0*/  SHF.R.S32.HI R141, RZ, 0x1f, R140 ;  /* 0x0000001fff8d7819 */ /* 0x000fe2000001148c */
[C---:B------:R-:W-:Y:S01]  /*28f0*/  IMAD R12, R22.reuse, c[0x0][0x290], RZ ;  /* 0x0000a400160c7a24 */ /* 0x040fe200078e02ff */
[----:B------:R-:W-:Y:S01]  /*2900*/  ISETP.NE.AND.EX P0, PT, RZ, c[0x0][0x344], PT, P0 ;  /* 0x0000d100ff007a0c */ /* 0x000fe20003f05300 */
[----:B------:R-:W-:Y:S02]  /*2910*/  IMAD R17, R22, c[0x0][0x1e0], RZ ;  /* 0x0000780016117a24 */ /* 0x000fe400078e02ff */
[----:B------:R-:W-:Y:S01]  /*2920*/  IMAD.WIDE.U32 R180, R225, c[0x0][0x1e0], RZ ;  /* 0x00007800e1b47a25 */ /* 0x000fe200078e00ff */
[----:B------:R-:W-:Y:S01]  /*2930*/  MOV R173, c[0x0][0x280] ;  /* 0x0000a00000ad7a02 */ /* 0x000fe20000000f00 */
[----:B------:R-:W0:Y:S08]  /*2940*/  LDGDEPBAR ;  /* 0x00000000000079af */ /* 0x000e300000000000 */
[----:B---3--:R-:W-:-:S05]  /*2950*/  @P0 IMAD.WIDE R2, R252, R14, c[0x0][0x340] ;  /* 0x0000d000fc020625 */ /* 0x008fca00078e020e */
[----:B------:R3:W4:Y:S01]  /*2960*/  @P0 LDG.E R6, [R2.64] ;  /* 0x0000000602060981 */ /* 0x000722000c1e1900 */
[----:B------:R-:W-:Y:S01]  /*2970*/  SHF.R.S32.HI R19, RZ, 0x1f, R13 ;  /* 0x0000001fff137819 */ /* 0x000fe2000001140d */
[----:B--2---:R-:W-:Y:S01]  /*2980*/  IMAD R5, R22, c[0x0][0x280], RZ ;  /* 0x0000a00016057a24 */ /* 0x004fe200078e02ff */
[----:B------:R-:W-:Y:S01]  /*2990*/  MOV R186, c[0x0][0x27c] ;  /* 0x00009f0000ba7a02 */ /* 0x000fe20000000f00 */
[----:B------:R-:W-:Y:S01]  /*29a0*/  IMAD.WIDE.U32 R10, R225, c[0x0][0x290], R134 ;  /* 0x0000a400e10a7a25 */ /* 0x000fe200078e0086 */
[----:B------:R-:W-:Y:S01]  /*29b0*/  WARPSYNC 0xffffffff ;  /* 0xffffffff00007948 */ /* 0x000fe20003800000 */
[----:B------:R-:W-:Y:S02]  /*29c0*/  SHF.L.U64.HI R159, R173, R164, c[0x0][0x284] ;  /* 0x0000a100ad9f7619 */ /* 0x000fe400000102a4 */
[----:B------:R-:W-:Y:S01]  /*29d0*/  IMAD R4, R19, c[0x0][0x1e0], RZ ;  /* 0x0000780013047a24 */ /* 0x000fe200078e02ff */
[----:B------:R-:W-:Y:S01]  /*29e0*/  SHF.L.U32 R173, R173, 0x5, RZ ;  /* 0x00000005adad7819 */ /* 0x000fe200000006ff */
[----:B-1----:R-:W-:-:S02]  /*29f0*/  IMAD R15, R225, c[0x0][0x284], R5 ;  /* 0x0000a100e10f7a24 */ /* 0x002fc400078e0205 */
[----:B------:R-:W-:Y:S02]  /*2a00*/  IMAD R4, R13, c[0x0][0x1e4], R4 ;  /* 0x000079000d047a24 */ /* 0x000fe400078e0204 */
[C---:B------:R-:W-:Y:S02]  /*2a10*/  IMAD R12, R225.reuse, c[0x0][0x294], R12 ;  /* 0x0000a500e10c7a24 */ /* 0x040fe400078e020c */
[----:B------:R-:W-:Y:S02]  /*2a20*/  IMAD R17, R225, c[0x0][0x1e4], R17 ;  /* 0x00007900e1117a24 */ /* 0x000fe400078e0211 */
[----:B------:R-:W-:Y:S02]  /*2a30*/  IMAD.MOV.U32 R172, RZ, RZ, c[0x0][0x290] ;  /* 0x0000a400ffac7624 */ /* 0x000fe400078e00ff */
[C---:B------:R-:W-:Y:S01]  /*2a40*/  IMAD R169, R152.reuse, c[0x0][0x1e4], RZ ;  /* 0x0000790098a97a24 */ /* 0x040fe200078e02ff */
[----:B------:R-:W-:Y:S01]  /*2a50*/  IADD3 R145, R181, R17, RZ ;  /* 0x00000011b5917210 */ /* 0x000fe20007ffe0ff */
[----:B------:R-:W-:Y:S01]  /*2a60*/  IMAD R170, R152, c[0x0][0x284], RZ ;  /* 0x0000a10098aa7a24 */ /* 0x000fe200078e02ff */
[----:B------:R-:W-:Y:S01]  /*2a70*/  SHF.L.U64.HI R158, R172, R164, c[0x0][0x294] ;  /* 0x0000a500ac9e7619 */ /* 0x000fe200000102a4 */
[----:B------:R-:W-:-:S02]  /*2a80*/  IMAD R167, R152, c[0x0][0x294], RZ ;  /* 0x0000a50098a77a24 */ /* 0x000fc400078e02ff */
[----:B---3--:R-:W-:-:S04]  /*2a90*/  IMAD.WIDE.U32 R2, R13, c[0x0][0x1e0], RZ ;  /* 0x000078000d027a25 */ /* 0x008fc800078e00ff */
[----:B------:R-:W-:Y:S02]  /*2aa0*/  IMAD.IADD R3, R3, 0x1, R4 ;  /* 0x0000000103037824 */ /* 0x000fe400078e0204 */
[----:B------:R-:W-:-:S04]  /*2ab0*/  IMAD.WIDE.U32 R4, R225, c[0x0][0x280], R140 ;  /* 0x0000a000e1047a25 */ /* 0x000fc800078e008c */
[C---:B------:R-:W-:Y:S01]  /*2ac0*/  IMAD.WIDE.U32 R2, R24.reuse, c[0x0][0x1e8], R2 ;  /* 0x00007a0018027a25 */ /* 0x040fe200078e0002 */
[----:B------:R-:W-:Y:S02]  /*2ad0*/  IADD3 R9, R5, R15, RZ ;  /* 0x0000000f05097210 */ /* 0x000fe40007ffe0ff */
[----:B------:R-:W-:Y:S01]  /*2ae0*/  MOV R8, R4 ;  /* 0x0000000400087202 */ /* 0x000fe20000000f00 */
[----:B------:R-:W-:Y:S02]  /*2af0*/  IMAD R3, R24, c[0x0][0x1ec], R3 ;  /* 0x00007b0018037a24 */ /* 0x000fe400078e0203 */
[----:B------:R-:W-:-:S04]  /*2b00*/  IMAD.WIDE.U32 R156, R152, c[0x0][0x1e0], RZ ;  /* 0x00007800989c7a25 */ /* 0x000fc800078e00ff */
[----:B------:R-:W-:Y:S01]  /*2b10*/  IMAD.WIDE.U32 R154, R152, c[0x0][0x280], RZ ;  /* 0x0000a000989a7a25 */ /* 0x000fe200078e00ff */
[----:B------:R-:W-:-:S03]  /*2b20*/  IADD3 R169, R157, R169, RZ ;  /* 0x000000a99da97210 */ /* 0x000fc60007ffe0ff */
[----:B------:R-:W-:-:S04]  /*2b30*/  IMAD.WIDE.U32 R152, R152, c[0x0][0x290], RZ ;  /* 0x0000a40098987a25 */ /* 0x000fc800078e00ff */
[----:B-----5:R-:W-:Y:S01]  /*2b40*/  IMAD.WIDE.U32 R106, R162, c[0x0][0x280], R8 ;  /* 0x0000a000a26a7a25 */ /* 0x020fe200078e0008 */
[----:B------:R-:W-:-:S03]  /*2b50*/  IADD3 R167, R153, R167, RZ ;  /* 0x000000a799a77210 */ /* 0x000fc60007ffe0ff */
[----:B------:R-:W-:Y:S02]  /*2b60*/  IMAD.SHL.U32 R172, R172, 0x20, RZ ;  /* 0x00000020acac7824 */ /* 0x000fe400078e00ff */
[----:B------:R-:W-:Y:S01]  /*2b70*/  IMAD.IADD R170, R155, 0x1, R170 ;  /* 0x000000019baa7824 */ /* 0x000fe200078e02aa */
[----:B----4-:R-:W-:Y:S01]  /*2b80*/  @P0 SHF.R.S32.HI R5, RZ, 0x1f, R6 ;  /* 0x0000001fff050819 */ /* 0x010fe20000011406 */
[----:B------:R-:W-:Y:S01]  /*2b90*/  @!P0 IMAD.MOV.U32 R6, RZ, RZ, R252 ;  /* 0x000000ffff068224 */ /* 0x000fe200078e00fc */
[----:B------:R-:W-:-:S04]  /*2ba0*/  @!P0 MOV R5, R16 ;  /* 0x0000001000058202 */ /* 0x000fc80000000f00 */
[----:B------:R-:W-:Y:S01]  /*2bb0*/  SEL R14, R6, RZ, !P3 ;  /* 0x000000ff060e7207 */ /* 0x000fe20005800000 */
[----:B------:R-:W-:Y:S01]  /*2bc0*/  IMAD.WIDE.U32 R6, R225, c[0x0][0x290], R140 ;  /* 0x0000a400e1067a25 */ /* 0x000fe200078e008c */
[----:B------:R-:W-:-:S03]  /*2bd0*/  SEL R18, R5, RZ, !P3 ;  /* 0x000000ff05127207 */ /* 0x000fc60005800000 */
[----:B------:R-:W-:Y:S01]  /*2be0*/  IMAD.WIDE.U32 R90, R14, c[0x0][0x1f0], R2 ;  /* 0x00007c000e5a7a25 */ /* 0x000fe200078e0002 */
[----:B------:R-:W-:Y:S02]  /*2bf0*/  MOV R2, R10 ;  /* 0x0000000a00027202 */ /* 0x000fe40000000f00 */
[----:B------:R-:W-:Y:S01]  /*2c00*/  SHF.R.S32.HI R10, RZ, 0x1f, R162 ;  /* 0x0000001fff0a7819 */ /* 0x000fe200000114a2 */
[----:B------:R-:W-:Y:S01]  /*2c10*/  IMAD.WIDE.U32 R4, R225, c[0x0][0x280], R134 ;  /* 0x0000a000e1047a25 */ /* 0x000fe200078e0086 */
[----:B------:R-:W-:Y:S02]  /*2c20*/  IADD3 R3, R12, R11, RZ ;  /* 0x0000000b0c037210 */ /* 0x000fe40007ffe0ff */
[----:B------:R-:W-:Y:S01]  /*2c30*/  IADD3 R120, P1, P0, R90, R180, R134 ;  /* 0x000000b45a787210 */ /* 0x000fe2000783e086 */
[----:B------:R-:W-:Y:S01]  /*2c40*/  IMAD R16, R18, c[0x0][0x1f0], RZ ;  /* 0x00007c0012107a24 */ /* 0x000fe200078e02ff */
[----:B------:R-:W-:Y:S01]  /*2c50*/  IADD3 R5, R15, R5, RZ ;  /* 0x000000050f057210 */ /* 0x000fe20007ffe0ff */
[----:B------:R-:W-:-:S02]  /*2c60*/  IMAD R11, R10, c[0x0][0x280], RZ ;  /* 0x0000a0000a0b7a24 */ /* 0x000fc400078e02ff */
[----:B------:R-:W-:Y:S02]  /*2c70*/  IMAD R16, R14, c[0x0][0x1f4], R16 ;  /* 0x00007d000e107a24 */ /* 0x000fe400078e0210 */
[----:B------:R-:W-:Y:S01]  /*2c80*/  IMAD.IADD R7, R7, 0x1, R12 ;  /* 0x0000000107077824 */ /* 0x000fe200078e020c */
[----:B------:R-:W-:Y:S01]  /*2c90*/  SHF.L.U32 R12, R186, 0x1, RZ ;  /* 0x00000001ba0c7819 */ /* 0x000fe200000006ff */
[----:B------:R-:W-:Y:S02]  /*2ca0*/  IMAD R10, R10, c[0x0][0x290], RZ ;  /* 0x0000a4000a0a7a24 */ /* 0x000fe400078e02ff */
[----:B------:R-:W-:Y:S02]  /*2cb0*/  IMAD.IADD R89, R91, 0x1, R16 ;  /* 0x000000015b597824 */ /* 0x000fe400078e0210 */
[C---:B------:R-:W-:Y:S02]  /*2cc0*/  IMAD R11, R162.reuse, c[0x0][0x284], R11 ;  /* 0x0000a100a20b7a24 */ /* 0x040fe400078e020b */
[C---:B------:R-:W-:Y:S01]  /*2cd0*/  IMAD R10, R162.reuse, c[0x0][0x294], R10 ;  /* 0x0000a500a20a7a24 */ /* 0x040fe200078e020a */
[----:B------:R-:W-:Y:S01]  /*2ce0*/  IADD3.X R119, R89, R145, R135, P1, P0 ;  /* 0x0000009159777210 */ /* 0x000fe20000fe0487 */
[----:B------:R-:W-:Y:S01]  /*2cf0*/  IMAD.WIDE.U32 R102, R162, c[0x0][0x290], R6 ;  /* 0x0000a400a2667a25 */ /* 0x000fe200078e0006 */
[----:B------:R-:W-:-:S02]  /*2d00*/  ISETP.GE.AND P1, PT, R134, c[0x0][0x27c], PT ;  /* 0x00009f0086007a0c */ /* 0x000fc40003f26270 */
[----:B------:R-:W-:Y:S01]  /*2d10*/  IADD3 R118, R107, R11, RZ ;  /* 0x0000000b6b767210 */ /* 0x000fe20007ffe0ff */
[----:B------:R-:W-:Y:S01]  /*2d20*/  IMAD.WIDE.U32 R100, R162, c[0x0][0x290], R2 ;  /* 0x0000a400a2647a25 */ /* 0x000fe200078e0002 */
[----:B------:R-:W-:-:S03]  /*2d30*/  IADD3 R117, R103, R10, RZ ;  /* 0x0000000a67757210 */ /* 0x000fc60007ffe0ff */
[----:B------:R-:W-:Y:S01]  /*2d40*/  IMAD.WIDE.U32 R104, R162, c[0x0][0x280], R4 ;  /* 0x0000a000a2687a25 */ /* 0x000fe200078e0004 */
[----:B------:R-:W-:-:S03]  /*2d50*/  IADD3 R115, R10, R101, RZ ;  /* 0x000000650a737210 */ /* 0x000fc60007ffe0ff */
[----:B------:R-:W-:Y:S02]  /*2d60*/  IMAD.IADD R116, R11, 0x1, R105 ;  /* 0x000000010b747824 */ /* 0x000fe400078e0269 */
[C-C-:B------:R-:W-:Y:S01]  /*2d70*/  IMAD.WIDE.U32 R2, R24.reuse, c[0x0][0x260], R134.reuse ;  /* 0x0000980018027a25 */ /* 0x140fe200078e0086 */
[----:B------:R-:W-:Y:S01]  /*2d80*/  IADD3 R148, P0, R225, R13, RZ ;  /* 0x0000000de1947210 */ /* 0x000fe20007f1e0ff */
[----:B------:R-:W-:Y:S01]  /*2d90*/  BAR.SYNC.DEFER_BLOCKING 0x0 ;  /* 0x0000000000007b1d */ /* 0x000fe20000010000 */
[----:B------:R-:W-:Y:S01]  /*2da0*/  SEL R11, RZ, c[0x0][0x27c], !P1 ;  /* 0x00009f00ff0b7a07 */ /* 0x000fe20004800000 */
[----:B------:R-:W-:Y:S01]  /*2db0*/  IMAD.WIDE.U32 R6, R24, c[0x0][0x210], R134 ;  /* 0x0000840018067a25 */ /* 0x000fe200078e0086 */
[----:B------:R-:W-:-:S03]  /*2dc0*/  IADD3 R8, -R12, c[0x0][0x1d4], RZ ;  /* 0x000075000c087a10 */ /* 0x000fc60007ffe1ff */
[----:B------:R-:W-:Y:S01]  /*2dd0*/  IMAD.MOV.U32 R4, RZ, RZ, R2 ;  /* 0x000000ffff047224 */ /* 0x000fe200078e0002 */
[----:B------:R-:W-:Y:S01]  /*2de0*/  ULDC.U8 UR4, c[0x0][0x298] ;  /* 0x0000a60000047ab9 */ /* 0x000fe20000000000 */
[----:B------:R-:W-:Y:S02]  /*2df0*/  IMAD.MOV.U32 R2, RZ, RZ, R6 ;  /* 0x000000ffff027224 */ /* 0x000fe400078e0006 */
[----:B------:R-:W-:Y:S01]  /*2e00*/  IMAD.X R147, R22, 0x1, R19, P0 ;  /* 0x0000000116937824 */ /* 0x000fe200000e0613 */
[----:B------:R-:W-:Y:S01]  /*2e10*/  ISETP.GE.AND P0, PT, R136, c[0x0][0x27c], PT ;  /* 0x00009f0088007a0c */ /* 0x000fe20003f06270 */
[----:B------:R-:W-:Y:S01]  /*2e20*/  IMAD R5, R24, c[0x0][0x264], R3 ;  /* 0x0000990018057a24 */ /* 0x000fe200078e0203 */
[----:B------:R-:W-:Y:S01]  /*2e30*/  SHF.R.S32.HI R19, RZ, 0x1f, R23 ;  /* 0x0000001fff137819 */ /* 0x000fe20000011417 */
[----:B------:R-:W-:Y:S02]  /*2e40*/  IMAD.IADD R6, R134, 0x1, R11 ;  /* 0x0000000186067824 */ /* 0x000fe400078e020b */
[----:B------:R-:W-:Y:S01]  /*2e50*/  IMAD R3, R24, c[0x0][0x214], R7 ;  /* 0x0000850018037a24 */ /* 0x000fe200078e0207 */
[CC--:B------:R-:W-:Y:S01]  /*2e60*/  SEL R7, R12.reuse, R8.reuse, !P1 ;  /* 0x000000080c077207 */ /* 0x0c0fe20004800000 */
[----:B------:R-:W-:Y:S01]  /*2e70*/  IMAD R10, R21, c[0x0][0x268], RZ ;  /* 0x00009a00150a7a24 */ /* 0x000fe200078e02ff */
[----:B------:R-:W-:Y:S01]  /*2e80*/  SEL R8, R12, R8, !P0 ;  /* 0x000000080c087207 */ /* 0x000fe20004000000 */
[----:B------:R-:W-:Y:S01]  /*2e90*/  IMAD.WIDE.U32 R98, R20, c[0x0][0x268], R4 ;  /* 0x00009a0014627a25 */ /* 0x000fe200078e0004 */
[----:B------:R-:W-:-:S02]  /*2ea0*/  SEL R4, RZ, c[0x0][0x27c], !P0 ;  /* 0x00009f00ff047a07 */ /* 0x000fc40004000000 */
[----:B------:R-:W-:Y:S01]  /*2eb0*/  SHF.R.S32.HI R5, RZ, 0x1f, R6 ;  /* 0x0000001fff057819 */ /* 0x000fe20000011406 */
[----:B------:R-:W-:Y:S01]  /*2ec0*/  IMAD R9, R18, c[0x0][0x218], RZ ;  /* 0x0000860012097a24 */ /* 0x000fe200078e02ff */
[----:B------:R-:W-:Y:S01]  /*2ed0*/  ISETP.NE.AND P0, PT, RZ, UR4, PT ;  /* 0x00000004ff007c0c */ /* 0x000fe2000bf05270 */
[----:B------:R-:W-:Y:S01]  /*2ee0*/  IMAD R18, R20, c[0x0][0x26c], R10 ;  /* 0x00009b0014127a24 */ /* 0x000fe200078e020a */
[----:B------:R-:W-:Y:S01]  /*2ef0*/  SHF.R.S32.HI R10, RZ, 0x1f, R7 ;  /* 0x0000001fff0a7819 */ /* 0x000fe20000011407 */
[C---:B------:R-:W-:Y:S01]  /*2f00*/  IMAD.WIDE.U32 R96, R14.reuse, c[0x0][0x218], R2 ;  /* 0x000086000e607a25 */ /* 0x040fe200078e0002 */
[CC--:B------:R-:W-:Y:S02]  /*2f10*/  LEA.HI R2, R5.reuse, R6.reuse, RZ, 0x6 ;  /* 0x0000000605027211 */ /* 0x0c0fe400078f30ff */
[----:B------:R-:W-:Y:S01]  /*2f20*/  LEA.HI R3, R5, R6, RZ, 0x3 ;  /* 0x0000000605037211 */ /* 0x000fe200078f18ff */
[----:B------:R-:W-:Y:S01]  /*2f30*/  IMAD R17, R14, c[0x0][0x21c], R9 ;  /* 0x000087000e117a24 */ /* 0x000fe200078e0209 */
[----:B------:R-:W-:Y:S01]  /*2f40*/  SHF.R.S32.HI R9, RZ, 0x1f, R8 ;  /* 0x0000001fff097819 */ /* 0x000fe20000011408 */
[----:B------:R-:W-:Y:S01]  /*2f50*/  IMAD.IADD R4, R136, 0x1, R4 ;  /* 0x0000000188047824 */ /* 0x000fe200078e0204 */
[----:B------:R-:W-:Y:S01]  /*2f60*/  LEA.HI R11, R10, R7, RZ, 0x4 ;  /* 0x000000070a0b7211 */ /* 0x000fe200078f20ff */
[----:B------:R-:W-:Y:S01]  /*2f70*/  IMAD.MOV.U32 R183, RZ, RZ, c[0x0][0x1e0] ;  /* 0x00007800ffb77624 */ /* 0x000fe200078e00ff */
[----:B------:R-:W-:Y:S01]  /*2f80*/  SHF.R.S32.HI R6, RZ, 0x6, R2 ;  /* 0x00000006ff067819 */ /* 0x000fe20000011402 */
[----:B------:R-:W-:Y:S01]  /*2f90*/  IMAD.WIDE.U32 R178, R23, c[0x0][0x1e0], RZ ;  /* 0x0000780017b27a25 */ /* 0x000fe200078e00ff */
[----:B------:R-:W-:-:S02]  /*2fa0*/  LOP3.LUT R7, R174, 0x38, R3, 0xf8, !PT ;  /* 0x00000038ae077812 */ /* 0x000fc400078ef803 */
[----:B------:R-:W-:Y:S01]  /*2fb0*/  SHF.R.S32.HI R5, RZ, 0x1f, R4 ;  /* 0x0000001fff057819 */ /* 0x000fe20000011404 */
[----:B------:R-:W-:Y:S01]  /*2fc0*/  IMAD.IADD R108, R99, 0x1, R18 ;  /* 0x00000001636c7824 */ /* 0x000fe200078e0212 */
[----:B------:R-:W-:Y:S01]  /*2fd0*/  LEA.HI R10, R9, R8, RZ, 0x4 ;  /* 0x00000008090a7211 */ /* 0x000fe200078f20ff */
[C---:B------:R-:W-:Y:S01]  /*2fe0*/  IMAD R9, R6.reuse, 0xc00, R175 ;  /* 0x00000c0006097824 */ /* 0x040fe200078e02af */
[----:B------:R-:W-:Y:S01]  /*2ff0*/  LOP3.LUT R8, R163, 0x38, R3, 0xf8, !PT ;  /* 0x00000038a3087812 */ /* 0x000fe200078ef803 */
[----:B------:R-:W-:Y:S01]  /*3000*/  IMAD R6, R6, 0xc00, R176 ;  /* 0x00000c0006067824 */ /* 0x000fe200078e02b0 */
[----:B------:R-:W-:Y:S01]  /*3010*/  LOP3.LUT R7, R7, R185, RZ, 0x3c, !PT ;  /* 0x000000b907077212 */ /* 0x000fe200078e3cff */
[----:B------:R-:W-:Y:S01]  /*3020*/  IMAD.IADD R95, R97, 0x1, R17 ;  /* 0x00000001615f7824 */ /* 0x000fe200078e0211 */
[C---:B------:R-:W-:Y:S02]  /*3030*/  LEA.HI R2, R5.reuse, R4, RZ, 0x3 ;  /* 0x0000000405027211 */ /* 0x040fe400078f18ff */
[----:B------:R-:W-:Y:S01]  /*3040*/  LOP3.LUT R8, R8, R182, RZ, 0x3c, !PT ;  /* 0x000000b608087212 */ /* 0x000fe200078e3cff */
[----:B------:R-:W-:Y:S01]  /*3050*/  IMAD.IADD R15, R6, 0x1, R7 ;  /* 0x00000001060f7824 */ /* 0x000fe200078e0207 */
[----:B------:R-:W-:-:S02]  /*3060*/  LEA.HI R4, R5, R4, RZ, 0x6 ;  /* 0x0000000405047211 */ /* 0x000fc400078f30ff */
[----:B------:R-:W-:Y:S01]  /*3070*/  LOP3.LUT R6, R174, 0x38, R2, 0xf8, !PT ;  /* 0x00000038ae067812 */ /* 0x000fe200078ef802 */
[----:B------:R-:W-:Y:S01]  /*3080*/  IMAD.IADD R16, R9, 0x1, R8 ;  /* 0x0000000109107824 */ /* 0x000fe200078e0208 */
[----:B------:R-:W-:Y:S01]  /*3090*/  SHF.R.S32.HI R4, RZ, 0x6, R4 ;  /* 0x00000006ff047819 */ /* 0x000fe20000011404 */
[----:B------:R-:W-:Y:S01]  /*30a0*/  IMAD.SHL.U32 R132, R15, 0x2, RZ ;  /* 0x000000020f847824 */ /* 0x000fe200078e00ff */
[----:B------:R-:W-:Y:S01]  /*30b0*/  SHF.R.S32.HI R5, RZ, 0x4, R11 ;  /* 0x00000004ff057819 */ /* 0x000fe2000001140b */
[----:B------:R-:W-:Y:S01]  /*30c0*/  IMAD.SHL.U32 R133, R16, 0x2, RZ ;  /* 0x0000000210857824 */ /* 0x000fe200078e00ff */
[----:B------:R-:W-:Y:S01]  /*30d0*/  SHF.R.S32.HI R9, RZ, 0x4, R10 ;  /* 0x00000004ff097819 */ /* 0x000fe2000001140a */
[C---:B------:R-:W-:Y:S01]  /*30e0*/  IMAD R11, R4.reuse, 0xc00, R175 ;  /* 0x00000c00040b7824 */ /* 0x040fe200078e02af */
[----:B------:R-:W-:Y:S01]  /*30f0*/  LOP3.LUT R7, R163, 0x38, R2, 0xf8, !PT ;  /* 0x00000038a3077812 */ /* 0x000fe200078ef802 */
[----:B------:R-:W-:Y:S01]  /*3100*/  IMAD R10, R4, 0xc00, R176 ;  /* 0x00000c00040a7824 */ /* 0x000fe200078e02b0 */
[----:B------:R-:W-:-:S02]  /*3110*/  LOP3.LUT R6, R6, R185, RZ, 0x3c, !PT ;  /* 0x000000b906067212 */ /* 0x000fc400078e3cff */
[----:B------:R-:W-:Y:S02]  /*3120*/  LEA.HI.SX32 R5, R3, R5, 0x1d ;  /* 0x0000000503057211 */ /* 0x000fe400078feaff */
[----:B------:R-:W-:Y:S01]  /*3130*/  LEA.HI.SX32 R4, R2, R9, 0x1d ;  /* 0x0000000902047211 */ /* 0x000fe200078feaff */
[----:B------:R-:W-:Y:S01]  /*3140*/  IMAD.IADD R13, R10, 0x1, R6 ;  /* 0x000000010a0d7824 */ /* 0x000fe200078e0206 */
[----:B------:R-:W-:Y:S01]  /*3150*/  LOP3.LUT R8, R7, R182, RZ, 0x3c, !PT ;  /* 0x000000b607087212 */ /* 0x000fe200078e3cff */
[----:B------:R-:W-:Y:S01]  /*3160*/  IMAD.SHL.U32 R93, R5, 0x8, RZ ;  /* 0x00000008055d7824 */ /* 0x000fe200078e00ff */
[----:B------:R-:W-:Y:S01]  /*3170*/  SHF.R.S32.HI R7, RZ, 0x1f, R5 ;  /* 0x0000001fff077819 */ /* 0x000fe20000011405 */
[----:B------:R-:W-:Y:S01]  /*3180*/  IMAD.SHL.U32 R94, R4, 0x8, RZ ;  /* 0x00000008045e7824 */ /* 0x000fe200078e00ff */
[----:B------:R-:W-:Y:S01]  /*3190*/  SHF.R.S32.HI R6, RZ, 0x1f, R4 ;  /* 0x0000001fff067819 */ /* 0x000fe20000011404 */
[----:B------:R-:W-:Y:S01]  /*31a0*/  IMAD.IADD R14, R11, 0x1, R8 ;  /* 0x000000010b0e7824 */ /* 0x000fe200078e0208 */
[----:B------:R-:W-:Y:S01]  /*31b0*/  LEA.HI R9, R7, R5, RZ, 0x3 ;  /* 0x0000000507097211 */ /* 0x000fe200078f18ff */
[----:B------:R-:W-:Y:S01]  /*31c0*/  IMAD.SHL.U32 R130, R13, 0x2, RZ ;  /* 0x000000020d827824 */ /* 0x000fe200078e00ff */
[----:B------:R-:W-:Y:S01]  /*31d0*/  LEA.HI R4, R6, R4, RZ, 0x3 ;  /* 0x0000000406047211 */ /* 0x000fe200078f18ff */
[----:B------:R-:W-:Y:S01]  /*31e0*/  IMAD.SHL.U32 R131, R14, 0x2, RZ ;  /* 0x000000020e837824 */ /* 0x000fe200078e00ff */
[----:B------:R-:W-:-:S02]  /*31f0*/  LOP3.LUT R7, R163, 0x38, R94, 0xf8, !PT ;  /* 0x00000038a3077812 */ /* 0x000fc400078ef85e */
[C---:B------:R-:W-:Y:S02]  /*3200*/  LOP3.LUT R6, R174.reuse, 0x38, R93, 0xf8, !PT ;  /* 0x00000038ae067812 */ /* 0x040fe400078ef85d */
[----:B------:R-:W-:Y:S02]  /*3210*/  SHF.R.S32.HI R5, RZ, 0x3, R9 ;  /* 0x00000003ff057819 */ /* 0x000fe40000011409 */
[----:B------:R-:W-:Y:S02]  /*3220*/  LOP3.LUT R8, R163, 0x38, R93, 0xf8, !PT ;  /* 0x00000038a3087812 */ /* 0x000fe400078ef85d */
[----:B------:R-:W-:Y:S01]  /*3230*/  SHF.R.S32.HI R4, RZ, 0x3, R4 ;  /* 0x00000003ff047819 */ /* 0x000fe20000011404 */
[----:B------:R-:W-:Y:S01]  /*3240*/  IMAD R9, R5, 0xc00, R175 ;  /* 0x00000c0005097824 */ /* 0x000fe200078e02af */
[----:B------:R-:W-:Y:S02]  /*3250*/  LOP3.LUT R12, R174, 0x38, R94, 0xf8, !PT ;  /* 0x00000038ae0c7812 */ /* 0x000fe400078ef85e */
[----:B------:R-:W-:-:S02]  /*3260*/  LOP3.LUT R10, R7, R182, RZ, 0x3c, !PT ;  /* 0x000000b6070a7212 */ /* 0x000fc400078e3cff */
[-C--:B------:R-:W-:Y:S01]  /*3270*/  LOP3.LUT R7, R6, R185.reuse, RZ, 0x3c, !PT ;  /* 0x000000b906077212 */ /* 0x080fe200078e3cff */
[--C-:B------:R-:W-:Y:S01]  /*3280*/  IMAD R6, R5, 0xc00, R176.reuse ;  /* 0x00000c0005067824 */ /* 0x100fe200078e02b0 */
[----:B------:R-:W-:Y:S01]  /*3290*/  LOP3.LUT R11, R8, R182, RZ, 0x3c, !PT ;  /* 0x000000b6080b7212 */ /* 0x000fe200078e3cff */
[C---:B------:R-:W-:Y:S01]  /*32a0*/  IMAD R8, R4.reuse, 0xc00, R175 ;  /* 0x00000c0004087824 */ /* 0x040fe200078e02af */
[----:B------:R-:W-:Y:S01]  /*32b0*/  LOP3.LUT R110, R3, 0xfffffff8, RZ, 0xc0, !PT ;  /* 0xfffffff8036e7812 */ /* 0x000fe200078ec0ff */
[----:B------:R-:W-:Y:S01]  /*32c0*/  IMAD R5, R4, 0xc00, R176 ;  /* 0x00000c0004057824 */ /* 0x000fe200078e02b0 */
[----:B------:R-:W-:Y:S01]  /*32d0*/  LOP3.LUT R4, R12, R185, RZ, 0x3c, !PT ;  /* 0x000000b90c047212 */ /* 0x000fe200078e3cff */
[----:B------:R-:W-:Y:S01]  /*32e0*/  IMAD.IADD R9, R9, 0x1, R11 ;  /* 0x0000000109097824 */ /* 0x000fe200078e020b */
[----:B------:R-:W-:Y:S01]  /*32f0*/  LOP3.LUT R109, R2, 0xfffffff8, RZ, 0xc0, !PT ;  /* 0xfffffff8026d7812 */ /* 0x000fe200078ec0ff */
[----:B------:R-:W-:Y:S01]  /*3300*/  IMAD.IADD R8, R8, 0x1, R10 ;  /* 0x0000000108087824 */ /* 0x000fe200078e020a */
[----:B------:R-:W-:Y:S01]  /*3310*/  SHF.L.U64.HI R164, R183, R164, c[0x0][0x1e4] ;  /* 0x00007900b7a47619 */ /* 0x000fe200000102a4 */
[----:B------:R-:W-:Y:S01]  /*3320*/  IMAD.IADD R5, R5, 0x1, R4 ;  /* 0x0000000105057824 */ /* 0x000fe200078e0204 */
[----:B------:R-:W-:Y:S01]  /*3330*/  P2R R144, PR, RZ, 0x1 ;  /* 0x00000001ff907803 */ /* 0x000fe20000000000 */
[----:B------:R-:W-:Y:S01]  /*3340*/  IMAD R4, R19, c[0x0][0x1e0], RZ ;  /* 0x0000780013047a24 */ /* 0x000fe200078e02ff */
[----:B------:R-:W-:Y:S01]  /*3350*/  SHF.R.S32.HI R114, RZ, 0x1f, R110 ;  /* 0x0000001fff727819 */ /* 0x000fe2000001146e */
[----:B------:R-:W-:Y:S01]  /*3360*/  IMAD.IADD R6, R6, 0x1, R7 ;  /* 0x0000000106067824 */ /* 0x000fe200078e0207 */
[----:B------:R-:W-:Y:S01]  /*3370*/  SHF.R.S32.HI R113, RZ, 0x1f, R109 ;  /* 0x0000001fff717819 */ /* 0x000fe2000001146d */
[----:B------:R-:W-:Y:S01]  /*3380*/  IMAD R4, R23, c[0x0][0x1e4], R4 ;  /* 0x0000790017047a24 */ /* 0x000fe200078e0204 */
[----:B------:R-:W-:Y:S01]  /*3390*/  SHF.R.S32.HI R112, RZ, 0x1f, R93 ;  /* 0x0000001fff707819 */ /* 0x000fe2000001145d */
[----:B------:R-:W-:Y:S01]  /*33a0*/  IMAD.SHL.U32 R183, R183, 0x20, RZ ;  /* 0x00000020b7b77824 */ /* 0x000fe200078e00ff */
[----:B------:R-:W-:Y:S01]  /*33b0*/  SHF.R.S32.HI R111, RZ, 0x1f, R94 ;  /* 0x0000001fff6f7819 */ /* 0x000fe2000001145e */
[----:B------:R-:W-:Y:S01]  /*33c0*/  IMAD.IADD R137, R179, 0x1, R4 ;  /* 0x00000001b3897824 */ /* 0x000fe200078e0204 */
[----:B------:R-:W-:Y:S01]  /*33d0*/  ISETP.GE.AND P0, PT, R186, 0x1, PT ;  /* 0x00000001ba00780c */ /* 0x000fe20003f06270 */
[----:B------:R-:W-:-:S02]  /*33e0*/  IMAD.SHL.U32 R129, R9, 0x2, RZ ;  /* 0x0000000209817824 */ /* 0x000fc400078e00ff */
[----:B------:R-:W-:Y:S02]  /*33f0*/  IMAD.SHL.U32 R128, R8, 0x2, RZ ;  /* 0x0000000208807824 */ /* 0x000fe400078e00ff */
[----:B------:R-:W-:Y:S02]  /*3400*/  IMAD.SHL.U32 R127, R6, 0x2, RZ ;  /* 0x00000002067f7824 */ /* 0x000fe400078e00ff */
[----:B------:R-:W-:Y:S02]  /*3410*/  IMAD.SHL.U32 R126, R5, 0x2, RZ ;  /* 0x00000002057e7824 */ /* 0x000fe400078e00ff */
.L_x_2393:
        /* <DEDUP_REMOVED lines=76> */
.L_x_2357:
[----:B------:R-:W-:Y:S05]  /*38e0*/  BSYNC B0 ;  /* 0x0000000000007941 */ /* 0x000fea0003800000 */
.L_x_2356:
        /* <DEDUP_REMOVED lines=68> */
.L_x_2359:
[----:B------:R-:W-:Y:S05]  /*3d30*/  BSYNC B0 ;  /* 0x0000000000007941 */ /* 0x000fea0003800000 */
.L_x_2358:
        /* <DEDUP_REMOVED lines=83> */
.L_x_2363:
[----:B------:R-:W-:Y:S05]  /*4270*/  BSYNC B0 ;  /* 0x0000000000007941 */ /* 0x000fea0003800000 */
.L_x_2362:
        /* <DEDUP_REMOVED lines=56> */
.L_x_2365:
[----:B------:R-:W-:Y:S05]  /*4600*/  BSYNC B0 ;  /* 0x0000000000007941 */ /* 0x000fea0003800000 */
.L_x_2364:
        /* <DEDUP_REMOVED lines=56> */
.L_x_2367:
[----:B------:R-:W-:Y:S05]  /*4990*/  BSYNC B0 ;  /* 0x0000000000007941 */ /* 0x000fea0003800000 */
.L_x_2366:
        /* <DEDUP_REMOVED lines=55> */
.L_x_2361:
[----:B------:R-:W-:Y:S05]  /*4d10*/  BSYNC B1 ;  /* 0x0000000000017941 */ /* 0x000fea0003800000 */
.L_x_2360:
        /* <DEDUP_REMOVED lines=57> */
.L_x_2370:
[----:B------:R-:W-:Y:S05]  /*50b0*/  BSYNC B0 ;  /* 0x0000000000007941 */ /* 0x000fea0003800000 */
.L_x_2369:
        /* <DEDUP_REMOVED lines=56> */
.L_x_2372:
[----:B------:R-:W-:Y:S05]  /*5440*/  BSYNC B0 ;  /* 0x0000000000007941 */ /* 0x000fea0003800000 */
.L_x_2371:
        /* <DEDUP_REMOVED lines=56> */
.L_x_2374:
[----:B------:R-:W-:Y:S05]  /*57d0*/  BSYNC B0 ;  /* 0x0000000000007941 */ /* 0x000fea0003800000 */
.L_x_2373:
        /* <DEDUP_REMOVED lines=56> */
.L_x_2355:
        /* <DEDUP_REMOVED lines=36> */
.L_x_2376:
[----:B------:R-:W-:Y:S05]  /*5da0*/  BSYNC B0 ;  /* 0x0000000000007941 */ /* 0x000fea0003800000 */
.L_x_2375:
        /* <DEDUP_REMOVED lines=59> */
.L_x_2378:
[----:B------:R-:W-:Y:S05]  /*6160*/  BSYNC B0 ;  /* 0x0000000000007941 */ /* 0x000fea0003800000 */
.L_x_2377:
        /* <DEDUP_REMOVED lines=48> */
[----:B------:R-:W-:Y:S01]  /*6470*/  @!P0 HADD2.F32 R47, -RZ, R47.H0_H0 ;  /* 0x2000002fff2f8230 */ /* 0x000fe20000004100 */
[----:B-1----:R-:W-:Y:S02]  /*6480*/  @!P0 MOV R37, R56 ;  /* 0x0000003800258202 */ /* 0x002fe40000000f00 */
[----:B--2---:R-:W-:Y:S02]  /*6490*/  @!P0 MOV R4, R12 ;  /* 0x0000000c00048202 */ /* 0x004fe40000000f00 */
[----:B------:R-:W-:Y:S01]  /*64a0*/  @!P0 SHF.R.U64 R38, R40, 0x10, R41 ;  /* 0x0000001028268819 */ /* 0x000fe20000001229 */
[----:B------:R-:W-:Y:S01]  /*64b0*/  @!P0 HADD2.F32 R6, -RZ, R37.H0_H0 ;  /* 0x20000025ff068230 */ /* 0x000fe20000004100 */
[----:B------:R-:W-:Y:S01]  /*64c0*/  @!P0 SHF.R.U32.HI R28, RZ, 0x10, R7 ;  /* 0x00000010ff1c8819 */ /* 0x000fe20000011607 */
[----:B------:R-:W-:Y:S01]  /*64d0*/  @!P0 HADD2.F32 R3, -RZ, R4.H0_H0 ;  /* 0x20000004ff038230 */ /* 0x000fe20000004100 */
[----:B------:R-:W-:Y:S01]  /*64e0*/  @!P0 SHF.R.U32.HI R9, RZ, 0x10, R5 ;  /* 0x00000010ff098819 */ /* 0x000fe20000011605 */
[----:B------:R-:W-:Y:S01]  /*64f0*/  @!P0 HADD2.F32 R7, -RZ, R39.H0_H0 ;  /* 0x20000027ff078230 */ /* 0x000fe20000004100 */
[CC--:B------:R-:W-:Y:S01]  /*6500*/  @!P0 FMUL.FTZ R40, R6.reuse, R2.reuse ;  /* 0x0000000206288220 */ /* 0x0c0fe20000410000 */
[----:B------:R-:W-:Y:S01]  /*6510*/  @!P0 HADD2.F32 R5, -RZ, R8.H0_H0 ;  /* 0x20000008ff058230 */ /* 0x000fe20000004100 */
[C---:B------:R-:W-:Y:S01]  /*6520*/  @!P0 FMUL.FTZ R2, R3.reuse, R2 ;  /* 0x0000000203028220 */ /* 0x040fe20000410000 */
[----:B------:R-:W-:Y:S01]  /*6530*/  @!P0 HADD2.F32 R37, -RZ, R37.H1_H1 ;  /* 0x30000025ff258230 */ /* 0x000fe20000004100 */
[-C--:B------:R-:W-:Y:S01]  /*6540*/  @!P0 FFMA.FTZ R87, R3, R7.reuse, -R40 ;  /* 0x0000000703578223 */ /* 0x080fe20000010828 */
[----:B------:R-:W-:Y:S01]  /*6550*/  @!P0 HADD2.F32 R4, -RZ, R4.H1_H1 ;  /* 0x30000004ff048230 */ /* 0x000fe20000004100 */
[----:B------:R-:W-:Y:S01]  /*6560*/  @!P0 FFMA.FTZ R2, R6, R7, R2 ;  /* 0x0000000706028223 */ /* 0x000fe20000010002 */
[----:B------:R-:W-:Y:S01]  /*6570*/  @!P0 HADD2.F32 R38, -RZ, R38.H0_H0 ;  /* 0x20000026ff268230 */ /* 0x000fe20000004100 */
[----:B------:R-:W-:Y:S01]  /*6580*/  @!P0 IMAD.MOV.U32 R6, RZ, RZ, R57 ;  /* 0x000000ffff068224 */ /* 0x000fe200078e0039 */
        /* <DEDUP_REMOVED lines=10> */
[----:B------:R-:W-:Y:S01]  /*6630*/  @!P0 HADD2.F32 R7, -RZ, R5.H0_H0 ;  /* 0x20000005ff078230 */ /* 0x000fe20000004100 */
[----:B------:R-:W-:Y:S01]  /*6640*/  @!P0 F2FP.PACK_AB R37, R86, R87 ;  /* 0x000000575625823e */ /* 0x000fe200000000ff */
[----:B------:R-:W-:Y:S01]  /*6650*/  @!P0 HADD2.F32 R9, -RZ, R9.H0_H0 ;  /* 0x20000009ff098230 */ /* 0x000fe20000004100 */
[-C--:B------:R-:W-:Y:S01]  /*6660*/  @!P0 FMUL.FTZ R8, R39, R4.reuse ;  /* 0x0000000427088220 */ /* 0x080fe20000410000 */
[----:B------:R-:W-:Y:S01]  /*6670*/  @!P0 HADD2.F32 R41, -RZ, R6.H1_H1 ;  /* 0x30000006ff298230 */ /* 0x000fe20000004100 */
[C---:B------:R-:W-:Y:S01]  /*6680*/  @!P0 FMUL.FTZ R4, R7.reuse, R4 ;  /* 0x0000000407048220 */ /* 0x040fe20000410000 */
[----:B------:R-:W-:Y:S01]  /*6690*/  @!P0 MOV R12, R37 ;  /* 0x00000025000c8202 */ /* 0x000fe20000000f00 */
[----:B------:R-:W-:Y:S01]  /*66a0*/  @!P0 FFMA.FTZ R84, R7, R40, -R8 ;  /* 0x0000002807548223 */ /* 0x000fe20000010808 */
[----:B------:R-:W-:Y:S01]  /*66b0*/  @!P0 MOV R7, R14 ;  /* 0x0000000e00078202 */ /* 0x000fe20000000f00 */
[----:B------:R-:W-:Y:S01]  /*66c0*/  @!P0 IMAD.MOV.U32 R8, RZ, RZ, R58 ;  /* 0x000000ffff088224 */ /* 0x000fe200078e003a */
[----:B------:R-:W-:Y:S01]  /*66d0*/  @!P0 HADD2.F32 R6, -RZ, R5.H1_H1 ;  /* 0x30000005ff068230 */ /* 0x000fe20000004100 */
[-C--:B------:R-:W-:Y:S01]  /*66e0*/  @!P0 FMUL.FTZ R10, R41, R9.reuse ;  /* 0x00000009290a8220 */ /* 0x080fe20000410000 */
[--C-:B------:R-:W-:Y:S01]  /*66f0*/  @!P0 SHF.R.U64 R46, R42, 0x10, R43.reuse ;  /* 0x000000102a2e8819 */ /* 0x100fe2000000122b */
[----:B------:R-:W-:Y:S01]  /*6700*/  @!P0 FFMA.FTZ R4, R39, R40, R4 ;  /* 0x0000002827048223 */ /* 0x000fe20000010004 */
[----:B------:R-:W-:Y:S01]  /*6710*/  @!P0 HADD2.F32 R42, -RZ, R44.H0_H0 ;  /* 0x2000002cff2a8230 */ /* 0x000fe20000004100 */
[C---:B------:R-:W-:Y:S01]  /*6720*/  @!P0 FMUL.FTZ R5, R6.reuse, R9 ;  /* 0x0000000906058220 */ /* 0x040fe20000410000 */
[----:B------:R-:W-:Y:S01]  /*6730*/  @!P0 HADD2.F32 R9, -RZ, R7.H0_H0 ;  /* 0x20000007ff098230 */ /* 0x000fe20000004100 */
[----:B------:R-:W-:Y:S01]  /*6740*/  @!P0 SHF.R.U32.HI R49, RZ, 0x10, R43 ;  /* 0x00000010ff318819 */ /* 0x000fe2000001162b */
[--C-:B------:R-:W-:Y:S01]  /*6750*/  @!P0 HADD2.F32 R43, -RZ, R8.reuse.H0_H0 ;  /* 0x20000008ff2b8230 */ /* 0x100fe20000004100 */
[-C--:B------:R-:W-:Y:S01]  /*6760*/  @!P0 FFMA.FTZ R83, R6, R42.reuse, -R10 ;  /* 0x0000002a06538223 */ /* 0x080fe2000001080a */
[----:B------:R-:W-:Y:S01]  /*6770*/  @!P0 HADD2.F32 R6, -RZ, R29.H0_H0 ;  /* 0x2000001dff068230 */ /* 0x000fe20000004100 */
[----:B------:R-:W-:Y:S01]  /*6780*/  @!P0 FFMA.FTZ R5, R41, R42, R5 ;  /* 0x0000002a29058223 */ /* 0x000fe20000010005 */
[----:B------:R-:W-:Y:S02]  /*6790*/  @!P0 HADD2.F32 R44, -RZ, R45.H0_H0 ;  /* 0x2000002dff2c8230 */ /* 0x000fe40000004100 */
[----:B------:R-:W-:Y:S01]  /*67a0*/  @!P0 HADD2.F32 R10, -RZ, R11.H0_H0 ;  /* 0x2000000bff0a8230 */ /* 0x000fe20000004100 */
[-C--:B------:R-:W-:Y:S01]  /*67b0*/  @!P0 FMUL.FTZ R11, R43, R6.reuse ;  /* 0x000000062b0b8220 */ /* 0x080fe20000410000 */
[----:B------:R-:W-:Y:S01]  /*67c0*/  @!P0 HADD2.F32 R45, -RZ, R8.H1_H1 ;  /* 0x30000008ff2d8230 */ /* 0x000fe20000004100 */
[----:B------:R-:W-:Y:S01]  /*67d0*/  @!P0 FMUL.FTZ R6, R9, R6 ;  /* 0x0000000609068220 */ /* 0x000fe20000410000 */
[----:B------:R-:W-:Y:S01]  /*67e0*/  @!P0 F2FP.PACK_AB R38, R83, R84 ;  /* 0x000000545326823e */ /* 0x000fe200000000ff */
[----:B------:R-:W-:Y:S01]  /*67f0*/  @!P0 FFMA.FTZ R82, R9, R44, -R11 ;  /* 0x0000002c09528223 */ /* 0x000fe2000001080b */
[----:B------:R-:W-:Y:S01]  /*6800*/  @!P0 MOV R11, R59 ;  /* 0x0000003b000b8202 */ /* 0x000fe20000000f00 */
[----:B------:R-:W-:Y:S01]  /*6810*/  @!P0 FMUL.FTZ R48, R45, R10 ;  /* 0x0000000a2d308220 */ /* 0x000fe20000410000 */
[----:B------:R-:W-:Y:S01]  /*6820*/  @!P0 HADD2.F32 R46, -RZ, R46.H0_H0 ;  /* 0x2000002eff2e8230 */ /* 0x000fe20000004100 */
[----:B------:R-:W-:Y:S01]  /*6830*/  @!P0 IMAD.MOV.U32 R9, RZ, RZ, R15 ;  /* 0x000000ffff098224 */ /* 0x000fe200078e000f */
[----:B------:R-:W-:Y:S01]  /*6840*/  @!P0 HADD2.F32 R8, -RZ, R7.H1_H1 ;  /* 0x30000007ff088230 */ /* 0x000fe20000004100 */
[----:B------:R-:W-:Y:S01]  /*6850*/  @!P0 FFMA.FTZ R6, R43, R44, R6 ;  /* 0x0000002c2b068223 */ /* 0x000fe20000010006 */
[----:B------:R-:W-:Y:S01]  /*6860*/  @!P0 MOV R13, R38 ;  /* 0x00000026000d8202 */ /* 0x000fe20000000f00 */
[----:B------:R-:W-:Y:S01]  /*6870*/  @!P0 HADD2.F32 R49, -RZ, R49.H0_H0 ;  /* 0x20000031ff318230 */ /* 0x000fe20000004100 */
[----:B------:R-:W-:Y:S01]  /*6880*/  @!P0 F2FP.PACK_AB R4, R5, R4 ;  /* 0x000000040504823e */ /* 0x000fe200000000ff */
[C---:B------:R-:W-:Y:S01]  /*6890*/  @!P0 FMUL.FTZ R7, R8.reuse, R10 ;  /* 0x0000000a08078220 */ /* 0x040fe20000410000 */
[----:B------:R-:W-:Y:S01]  /*68a0*/  @!P0 HADD2.F32 R10, -RZ, R9.H1_H1 ;  /* 0x30000009ff0a8230 */ /* 0x000fe20000004100 */
[-C--:B------:R-:W-:Y:S01]  /*68b0*/  @!P0 FFMA.FTZ R81, R8, R46.reuse, -R48 ;  /* 0x0000002e08518223 */ /* 0x080fe20000010830 */
[----:B------:R-:W-:Y:S01]  /*68c0*/  @!P0 HADD2.F32 R48, -RZ, R11.H1_H1 ;  /* 0x3000000bff308230 */ /* 0x000fe20000004100 */
[----:B------:R-:W-:Y:S01]  /*68d0*/  @!P0 FFMA.FTZ R7, R45, R46, R7 ;  /* 0x0000002e2d078223 */ /* 0x000fe20000010007 */
[----:B------:R-:W-:Y:S01]  /*68e0*/  @!P0 HADD2.F32 R8, -RZ, R29.H1_H1 ;  /* 0x3000001dff088230 */ /* 0x000fe20000004100 */
[----:B------:R-:W-:Y:S01]  /*68f0*/  @!P0 IMAD.MOV.U32 R57, RZ, RZ, R4 ;  /* 0x000000ffff398224 */ /* 0x000fe200078e0004 */
[----:B------:R-:W-:Y:S01]  /*6900*/  @!P0 HADD2.F32 R29, -RZ, R11.H0_H0 ;  /* 0x2000000bff1d8230 */ /* 0x000fe20000004100 */
[----:B------:R-:W-:Y:S01]  /*6910*/  @!P0 FMUL.FTZ R80, R48, R28 ;  /* 0x0000001c30508220 */ /* 0x000fe20000410000 */
[----:B------:R-:W-:Y:S03]  /*6920*/  @!P0 HADD2.F32 R11, -RZ, R9.H0_H0 ;  /* 0x20000009ff0b8230 */ /* 0x000fe60000004100 */
[-C--:B------:R-:W-:Y:S02]  /*6930*/  @!P0 FMUL.FTZ R9, R29, R8.reuse ;  /* 0x000000081d098220 */ /* 0x080fe40000410000 */
[C---:B------:R-:W-:Y:S02]  /*6940*/  @!P0 FFMA.FTZ R80, R10.reuse, R49, -R80 ;  /* 0x000000310a508223 */ /* 0x040fe40000010850 */
[C---:B------:R-:W-:Y:S02]  /*6950*/  @!P0 FMUL.FTZ R8, R11.reuse, R8 ;  /* 0x000000080b088220 */ /* 0x040fe40000410000 */
[-C--:B------:R-:W-:Y:S02]  /*6960*/  @!P0 FFMA.FTZ R11, R11, R47.reuse, -R9 ;  /* 0x0000002f0b0b8223 */ /* 0x080fe40000010809 */
        /* <DEDUP_REMOVED lines=15> */
.L_x_2382:
[----:B------:R-:W-:Y:S05]  /*6a60*/  BSYNC B0 ;  /* 0x0000000000007941 */ /* 0x000fea0003800000 */
.L_x_2381:
        /* <DEDUP_REMOVED lines=19> */
[--C-:B------:R-:W-:Y:S01]  /*6ba0*/  @!P0 HADD2.F32 R8, -RZ, R50.reuse.H0_H0 ;  /* 0x20000032ff088230 */ /* 0x100fe20000004100 */
[----:B--2---:R-:W-:Y:S01]  /*6bb0*/  @!P0 MOV R9, R44 ;  /* 0x0000002c00098202 */ /* 0x004fe20000000f00 */
[----:B------:R-:W-:Y:S01]  /*6bc0*/  @!P0 HADD2.F32 R5, -RZ, R5.H0_H0 ;  /* 0x20000005ff058230 */ /* 0x000fe20000004100 */
[----:B-1----:R-:W-:Y:S01]  /*6bd0*/  @!P0 MOV R4, R12 ;  /* 0x0000000c00048202 */ /* 0x002fe20000000f00 */
[----:B------:R-:W-:Y:S01]  /*6be0*/  @!P0 HADD2.F32 R28, -RZ, R50.H1_H1 ;  /* 0x30000032ff1c8230 */ /* 0x000fe20000004100 */
[----:B------:R-:W-:Y:S01]  /*6bf0*/  @!P0 SHF.R.U32.HI R6, RZ, 0x10, R17 ;  /* 0x00000010ff068819 */ /* 0x000fe20000011611 */
[--C-:B------:R-:W-:Y:S01]  /*6c00*/  @!P0 HADD2.F32 R7, -RZ, R9.reuse.H0_H0 ;  /* 0x20000009ff078230 */ /* 0x100fe20000004100 */
[----:B------:R-:W-:Y:S01]  /*6c10*/  @!P0 SHF.R.U64 R10, R18, 0x10, R19 ;  /* 0x00000010120a8819 */ /* 0x000fe20000001213 */
[--C-:B------:R-:W-:Y:S01]  /*6c20*/  @!P0 HADD2.F32 R3, -RZ, R4.reuse.H0_H0 ;  /* 0x20000004ff038230 */ /* 0x100fe20000004100 */
[----:B------:R-:W-:Y:S01]  /*6c30*/  @!P0 MOV R42, R47 ;  /* 0x0000002f002a8202 */ /* 0x000fe20000000f00 */
[----:B------:R-:W-:Y:S01]  /*6c40*/  @!P0 HADD2.F32 R17, -RZ, R9.H1_H1 ;  /* 0x30000009ff118230 */ /* 0x000fe20000004100 */
[-C--:B------:R-:W-:Y:S01]  /*6c50*/  @!P0 FMUL.FTZ R18, R7, R2.reuse ;  /* 0x0000000207128220 */ /* 0x080fe20000410000 */
[----:B------:R-:W-:Y:S01]  /*6c60*/  @!P0 HADD2.F32 R4, -RZ, R4.H1_H1 ;  /* 0x30000004ff048230 */ /* 0x000fe20000004100 */
[----:B------:R-:W-:Y:S01]  /*6c70*/  @!P0 IMAD.MOV.U32 R9, RZ, RZ, R45 ;  /* 0x000000ffff098224 */ /* 0x000fe200078e002d */
[--C-:B------:R-:W-:Y:S01]  /*6c80*/  @!P0 SHF.R.U64 R40, R54, 0x10, R55.reuse ;  /* 0x0000001036288819 */ /* 0x100fe20000001237 */
[C---:B------:R-:W-:Y:S01]  /*6c90*/  @!P0 FMUL.FTZ R2, R3.reuse, R2 ;  /* 0x0000000203028220 */ /* 0x040fe20000410000 */
[----:B------:R-:W-:Y:S01]  /*6ca0*/  @!P0 SHF.R.U32.HI R43, RZ, 0x10, R55 ;  /* 0x00000010ff2b8819 */ /* 0x000fe20000011637 */
[----:B------:R-:W-:Y:S01]  /*6cb0*/  @!P0 FFMA.FTZ R55, R3, R8, -R18 ;  /* 0x0000000803378223 */ /* 0x000fe20000010812 */
[----:B------:R-:W-:Y:S01]  /*6cc0*/  @!P0 HADD2.F32 R18, -RZ, R16.H0_H0 ;  /* 0x20000010ff128230 */ /* 0x000fe20000004100 */
[-C--:B------:R-:W-:Y:S01]  /*6cd0*/  @!P0 FMUL.FTZ R16, R17, R5.reuse ;  /* 0x0000000511108220 */ /* 0x080fe20000410000 */
        /* <DEDUP_REMOVED lines=9> */
[----:B------:R-:W-:Y:S01]  /*6d70*/  @!P0 SHF.R.U32.HI R37, RZ, 0x10, R53 ;  /* 0x00000010ff258819 */ /* 0x000fe20000011635 */
[----:B------:R-:W-:Y:S01]  /*6d80*/  @!P0 HADD2.F32 R29, -RZ, R9.H1_H1 ;  /* 0x30000009ff1d8230 */ /* 0x000fe20000004100 */
[-C--:B------:R-:W-:Y:S01]  /*6d90*/  @!P0 FMUL.FTZ R16, R19, R4.reuse ;  /* 0x0000000413108220 */ /* 0x080fe20000410000 */
[----:B------:R-:W-:Y:S01]  /*6da0*/  @!P0 HADD2.F32 R8, -RZ, R6.H0_H0 ;  /* 0x20000006ff088230 */ /* 0x000fe20000004100 */
[C---:B------:R-:W-:Y:S01]  /*6db0*/  @!P0 FMUL.FTZ R4, R7.reuse, R4 ;  /* 0x0000000407048220 */ /* 0x040fe20000410000 */
[----:B------:R-:W-:Y:S01]  /*6dc0*/  @!P0 F2FP.PACK_AB R17, R54, R55 ;  /* 0x000000373611823e */ /* 0x000fe200000000ff */
[----:B------:R-:W-:Y:S01]  /*6dd0*/  @!P0 FFMA.FTZ R53, R7, R28, -R16 ;  /* 0x0000001c07358223 */ /* 0x000fe20000010810 */
[----:B------:R-:W-:Y:S01]  /*6de0*/  @!P0 MOV R7, R14 ;  /* 0x0000000e00078202 */ /* 0x000fe20000000f00 */
[----:B------:R-:W-:Y:S01]  /*6df0*/  @!P0 IMAD.MOV.U32 R16, RZ, RZ, R46 ;  /* 0x000000ffff108224 */ /* 0x000fe200078e002e */
[----:B------:R-:W-:Y:S01]  /*6e00*/  @!P0 HADD2.F32 R30, -RZ, R37.H0_H0 ;  /* 0x20000025ff1e8230 */ /* 0x000fe20000004100 */
[----:B------:R-:W-:Y:S01]  /*6e10*/  @!P0 FMUL.FTZ R9, R29, R8 ;  /* 0x000000081d098220 */ /* 0x000fe20000410000 */
[----:B------:R-:W-:Y:S01]  /*6e20*/  @!P0 HADD2.F32 R6, -RZ, R5.H1_H1 ;  /* 0x30000005ff068230 */ /* 0x000fe20000004100 */
[----:B------:R-:W-:Y:S01]  /*6e30*/  @!P0 FFMA.FTZ R4, R19, R28, R4 ;  /* 0x0000001c13048223 */ /* 0x000fe20000010004 */
[----:B------:R-:W-:Y:S01]  /*6e40*/  @!P0 MOV R12, R17 ;  /* 0x00000011000c8202 */ /* 0x000fe20000000f00 */
[----:B------:R-:W-:Y:S02]  /*6e50*/  @!P0 HADD2.F32 R37, -RZ, R16.H0_H0 ;  /* 0x20000010ff258230 */ /* 0x000fe40000004100 */
[C---:B------:R-:W-:Y:S01]  /*6e60*/  @!P0 FMUL.FTZ R5, R6.reuse, R8 ;  /* 0x0000000806058220 */ /* 0x040fe20000410000 */
[----:B------:R-:W-:Y:S01]  /*6e70*/  @!P0 HADD2.F32 R10, -RZ, R10.H0_H0 ;  /* 0x2000000aff0a8230 */ /* 0x000fe20000004100 */
[-C--:B------:R-:W-:Y:S01]  /*6e80*/  @!P0 FFMA.FTZ R52, R6, R30.reuse, -R9 ;  /* 0x0000001e06348223 */ /* 0x080fe20000010809 */
[----:B------:R-:W-:Y:S01]  /*6e90*/  @!P0 HADD2.F32 R6, -RZ, R31.H0_H0 ;  /* 0x2000001fff068230 */ /* 0x000fe20000004100 */
[----:B------:R-:W-:Y:S01]  /*6ea0*/  @!P0 FFMA.FTZ R5, R29, R30, R5 ;  /* 0x0000001e1d058223 */ /* 0x000fe20000010005 */
[----:B------:R-:W-:Y:S02]  /*6eb0*/  @!P0 HADD2.F32 R39, -RZ, R16.H1_H1 ;  /* 0x30000010ff278230 */ /* 0x000fe40000004100 */
[----:B------:R-:W-:Y:S01]  /*6ec0*/  @!P0 HADD2.F32 R9, -RZ, R7.H0_H0 ;  /* 0x20000007ff098230 */ /* 0x000fe20000004100 */
[----:B------:R-:W-:Y:S01]  /*6ed0*/  @!P0 FMUL.FTZ R41, R37, R6 ;  /* 0x0000000625298220 */ /* 0x000fe20000410000 */
[----:B------:R-:W-:Y:S01]  /*6ee0*/  @!P0 HADD2.F32 R38, -RZ, R51.H0_H0 ;  /* 0x20000033ff268230 */ /* 0x000fe20000004100 */
[----:B------:R-:W-:Y:S01]  /*6ef0*/  @!P0 FMUL.FTZ R16, R39, R10 ;  /* 0x0000000a27108220 */ /* 0x000fe20000410000 */
[----:B------:R-:W-:Y:S01]  /*6f00*/  @!P0 HADD2.F32 R40, -RZ, R40.H0_H0 ;  /* 0x20000028ff288230 */ /* 0x000fe20000004100 */
[C---:B------:R-:W-:Y:S01]  /*6f10*/  @!P0 FMUL.FTZ R6, R9.reuse, R6 ;  /* 0x0000000609068220 */ /* 0x040fe20000410000 */
[----:B------:R-:W-:Y:S01]  /*6f20*/  @!P0 HADD2.F32 R8, -RZ, R7.H1_H1 ;  /* 0x30000007ff088230 */ /* 0x000fe20000004100 */
[----:B------:R-:W-:Y:S01]  /*6f30*/  @!P0 FFMA.FTZ R50, R9, R38, -R41 ;  /* 0x0000002609328223 */ /* 0x000fe20000010829 */
[----:B------:R-:W-:Y:S01]  /*6f40*/  @!P0 F2FP.PACK_AB R18, R52, R53 ;  /* 0x000000353412823e */ /* 0x000fe200000000ff */
[----:B------:R-:W-:Y:S01]  /*6f50*/  @!P0 IMAD.MOV.U32 R9, RZ, RZ, R15 ;  /* 0x000000ffff098224 */ /* 0x000fe200078e000f */
[----:B------:R-:W-:Y:S01]  /*6f60*/  @!P0 F2FP.PACK_AB R4, R5, R4 ;  /* 0x000000040504823e */ /* 0x000fe200000000ff */
[C---:B------:R-:W-:Y:S01]  /*6f70*/  @!P0 FMUL.FTZ R7, R8.reuse, R10 ;  /* 0x0000000a08078220 */ /* 0x040fe20000410000 */
[----:B------:R-:W-:Y:S01]  /*6f80*/  @!P0 MOV R13, R18 ;  /* 0x00000012000d8202 */ /* 0x000fe20000000f00 */
[----:B------:R-:W-:Y:S01]  /*6f90*/  @!P0 FFMA.FTZ R49, R8, R40, -R16 ;  /* 0x0000002808318223 */ /* 0x000fe20000010810 */
[----:B------:R-:W-:Y:S01]  /*6fa0*/  @!P0 HADD2.F32 R16, -RZ, R11.H0_H0 ;  /* 0x2000000bff108230 */ /* 0x000fe20000004100 */
[----:B------:R-:W-:Y:S01]  /*6fb0*/  @!P0 FFMA.FTZ R6, R37, R38, R6 ;  /* 0x0000002625068223 */ /* 0x000fe20000010006 */
[----:B------:R-:W-:Y:S01]  /*6fc0*/  @!P0 HADD2.F32 R8, -RZ, R31.H1_H1 ;  /* 0x3000001fff088230 */ /* 0x000fe20000004100 */
[----:B------:R-:W-:Y:S01]  /*6fd0*/  @!P0 FFMA.FTZ R7, R39, R40, R7 ;  /* 0x0000002827078223 */ /* 0x000fe20000010007 */
[--C-:B------:R-:W-:Y:S01]  /*6fe0*/  @!P0 HADD2.F32 R31, -RZ, R42.reuse.H0_H0 ;  /* 0x2000002aff1f8230 */ /* 0x100fe20000004100 */
[----:B------:R-:W-:Y:S01]  /*6ff0*/  @!P0 IMAD.MOV.U32 R45, RZ, RZ, R4 ;  /* 0x000000ffff2d8224 */ /* 0x000fe200078e0004 */
[----:B------:R-:W-:Y:S02]  /*7000*/  @!P0 HADD2.F32 R42, -RZ, R42.H1_H1 ;  /* 0x3000002aff2a8230 */ /* 0x000fe40000004100 */
[----:B------:R-:W-:Y:S02]  /*7010*/  @!P0 HADD2.F32 R10, -RZ, R9.H1_H1 ;  /* 0x30000009ff0a8230 */ /* 0x000fe40000004100 */
[----:B------:R-:W-:Y:S01]  /*7020*/  @!P0 HADD2.F32 R41, -RZ, R51.H1_H1 ;  /* 0x30000033ff298230 */ /* 0x000fe20000004100 */
[----:B------:R-:W-:Y:S01]  /*7030*/  @!P0 FMUL.FTZ R48, R42, R16 ;  /* 0x000000102a308220 */ /* 0x000fe20000410000 */
[----:B------:R-:W-:Y:S01]  /*7040*/  @!P0 HADD2.F32 R11, -RZ, R9.H0_H0 ;  /* 0x20000009ff0b8230 */ /* 0x000fe20000004100 */
[-C--:B------:R-:W-:Y:S01]  /*7050*/  @!P0 FMUL.FTZ R9, R31, R8.reuse ;  /* 0x000000081f098220 */ /* 0x080fe20000410000 */
[----:B------:R-:W-:Y:S03]  /*7060*/  @!P0 HADD2.F32 R43, -RZ, R43.H0_H0 ;  /* 0x2000002bff2b8230 */ /* 0x000fe60000004100 */
        /* <DEDUP_REMOVED lines=18> */
.L_x_2380:
[----:B------:R-:W-:Y:S05]  /*7190*/  BSYNC B1 ;  /* 0x0000000000017941 */ /* 0x000fea0003800000 */
.L_x_2379:
        /* <DEDUP_REMOVED lines=23> */
[----:B------:R-:W-:Y:S01]  /*7310*/  @!P0 HADD2.F32 R8, -RZ, R68.H0_H0 ;  /* 0x20000044ff088230 */ /* 0x000fe20000004100 */
        /* <DEDUP_REMOVED lines=13> */
[----:B------:R-:W-:Y:S01]  /*73f0*/  @!P0 HADD2.F32 R20, -RZ, R68.H1_H1 ;  /* 0x30000044ff148230 */ /* 0x000fe20000004100 */
[----:B------:R-:W-:Y:S01]  /*7400*/  @!P0 FFMA.FTZ R54, R3, R8, -R19 ;  /* 0x0000000803368223 */ /* 0x000fe20000010813 */
[----:B------:R-:W-:Y:S01]  /*7410*/  @!P0 HADD2.F32 R22, -RZ, R16.H0_H0 ;  /* 0x20000010ff168230 */ /* 0x000fe20000004100 */
[-C--:B------:R-:W-:Y:S01]  /*7420*/  @!P0 FMUL.FTZ R19, R17, R5.reuse ;  /* 0x0000000511138220 */ /* 0x080fe20000410000 */
[----:B------:R-:W-:Y:S01]  /*7430*/  @!P0 HADD2.F32 R28, -RZ, R69.H1_H1 ;  /* 0x30000045ff1c8230 */ /* 0x000fe20000004100 */
        /* <DEDUP_REMOVED lines=37> */
[----:B------:R-:W-:Y:S01]  /*7690*/  @!P0 HADD2.F32 R32, -RZ, R69.H0_H0 ;  /* 0x20000045ff208230 */ /* 0x000fe20000004100 */
        /* <DEDUP_REMOVED lines=38> */
.L_x_2384:
[----:B------:R-:W-:Y:S05]  /*7900*/  BSYNC B0 ;  /* 0x0000000000007941 */ /* 0x000fea0003800000 */
.L_x_2383:
[----:B------:R-:W-:Y:S11]  /*7910*/  ISETP.GE.AND P0, PT, R136, c[0x0][0x1d4], PT ;  /* 0x0000750088007a0c */ /* 0x000ff60003f06270 */
[----:B------:R-:W-:Y:S02]  /*7920*/  @!UPT UIADD3 URZ, URZ, URZ, URZ ;  /* 0x0000003f3f3ff290 */ /* 0x000fe4000fffe03f */
[----:B------:R-:W-:-:S05]  /*7930*/  @P0 BRA `(.L_x_2368) ;  /* 0x000009c000000947 */ /* 0x000fca0003800000 */
[----:B-1----:R-:W-:Y:S01]  /*7940*/  LDS.128 R40, [R126+0xa080] ;  /* 0x00a080007e287984 */ /* 0x002fe20000000c00 */
[----:B------:R-:W-:Y:S04]  /*7950*/  IADD3 R2, P1, P0, R90, R49, R109 ;  /* 0x000000315a027210 */ /* 0x000fe8000783e06d */
[----:B------:R-:W-:Y:S02]  /*7960*/  IADD3.X R3, R89, R50, R113, P1, P0 ;  /* 0x0000003259037210 */ /* 0x000fe40000fe0471 */
[C---:B------:R-:W-:Y:S01]  /*7970*/  LEA R38, P0, R2.reuse, c[0x0][0x1c8], 0x1 ;  /* 0x0000720002267a11 */ /* 0x040fe200078008ff */
[----:B------:R-:W1:Y:S03]  /*7980*/  LDS.128 R12, [R130+0xa080] ;  /* 0x00a08000820c7984 */ /* 0x000e660000000c00 */
[----:B------:R-:W-:Y:S02]  /*7990*/  LEA.HI.X R39, R2, c[0x0][0x1cc], R3, 0x1, P0 ;  /* 0x0000730002277a11 */ /* 0x000fe400000f0c03 */
[----:B------:R-:W-:Y:S11]  /*79a0*/  ISETP.GE.AND P0, PT, R136, c[0x0][0x27c], PT ;  /* 0x00009f0088007a0c */ /* 0x000ff60003f06270 */
[----:B------:R-:W-:Y:S02]  /*79b0*/  @!UPT UIADD3 URZ, URZ, URZ, URZ ;  /* 0x0000003f3f3ff290 */ /* 0x000fe4000fffe03f */
[--C-:B------:R-:W-:Y:S01]  /*79c0*/  @!P0 HADD2.F32 R2, -RZ, R34.reuse.H0_H0 ;  /* 0x20000022ff028230 */ /* 0x100fe20000004100 */
[--C-:B------:R-:W-:Y:S01]  /*79d0*/  @!P0 SHF.R.U32.HI R8, RZ, 0x10, R25.reuse ;  /* 0x00000010ff088819 */ /* 0x100fe20000011619 */
[----:B------:R-:W-:Y:S01]  /*79e0*/  @!P0 HADD2.F32 R3, -RZ, R34.H1_H1 ;  /* 0x30000022ff038230 */ /* 0x000fe20000004100 */
[----:B------:R-:W-:Y:S01]  /*79f0*/  @!P0 SHF.R.U64 R9, R24, 0x10, R25 ;  /* 0x0000001018098819 */ /* 0x000fe20000001219 */
[--C-:B------:R-:W-:Y:S01]  /*7a00*/  @!P0 HADD2.F32 R17, -RZ, R70.reuse.H0_H0 ;  /* 0x20000046ff118230 */ /* 0x100fe20000004100 */
[--C-:B------:R-:W-:Y:S01]  /*7a10*/  @!P0 SHF.R.U64 R11, R26, 0x10, R27.reuse ;  /* 0x000000101a0b8819 */ /* 0x100fe2000000121b */
[----:B------:R-:W-:Y:S01]  /*7a20*/  @!P0 HADD2.F32 R20, -RZ, R70.H1_H1 ;  /* 0x30000046ff148230 */ /* 0x000fe20000004100 */
[----:B------:R-:W-:Y:S01]  /*7a30*/  @!P0 SHF.R.U32.HI R10, RZ, 0x10, R27 ;  /* 0x00000010ff0a8819 */ /* 0x000fe2000001161b */
[----:B------:R-:W-:Y:S01]  /*7a40*/  @!P0 HADD2.F32 R9, -RZ, R9.H0_H0 ;  /* 0x20000009ff098230 */ /* 0x000fe20000004100 */
[--C-:B------:R-:W-:Y:S01]  /*7a50*/  @!P0 SHF.R.U64 R24, R64, 0x10, R65.reuse ;  /* 0x0000001040188819 */ /* 0x100fe20000001241 */
[----:B------:R-:W-:Y:S01]  /*7a60*/  @!P0 HADD2.F32 R28, -RZ, R71.H0_H0 ;  /* 0x20000047ff1c8230 */ /* 0x000fe20000004100 */
[----:B------:R-:W-:Y:S01]  /*7a70*/  @!P0 SHF.R.U32.HI R22, RZ, 0x10, R65 ;  /* 0x00000010ff168819 */ /* 0x000fe20000011641 */
[----:B------:R-:W-:Y:S01]  /*7a80*/  @!P0 HADD2.F32 R10, -RZ, R10.H0_H0 ;  /* 0x2000000aff0a8230 */ /* 0x000fe20000004100 */
[--C-:B------:R-:W-:Y:S02]  /*7a90*/  @!P0 SHF.R.U32.HI R25, RZ, 0x10, R67.reuse ;  /* 0x00000010ff198819 */ /* 0x100fe40000011643 */
[----:B------:R-:W-:Y:S01]  /*7aa0*/  @!P0 SHF.R.U64 R26, R66, 0x10, R67 ;  /* 0x00000010421a8819 */ /* 0x000fe20000001243 */
[----:B------:R-:W-:Y:S02]  /*7ab0*/  @!P0 HADD2.F32 R22, -RZ, R22.H0_H0 ;  /* 0x20000016ff168230 */ /* 0x000fe40000004100 */
[----:B------:R-:W-:Y:S02]  /*7ac0*/  @!P0 HADD2.F32 R30, -RZ, R25.H0_H0 ;  /* 0x20000019ff1e8230 */ /* 0x000fe40000004100 */
[----:B------:R-:W-:Y:S01]  /*7ad0*/  @!P0 HADD2.F32 R26, -RZ, R26.H0_H0 ;  /* 0x2000001aff1a8230 */ /* 0x000fe20000004100 */
[----:B-1----:R-:W-:Y:S02]  /*7ae0*/  @!P0 MOV R7, R12 ;  /* 0x0000000c00078202 */ /* 0x002fe40000000f00 */
[----:B------:R-:W-:Y:S02]  /*7af0*/  @!P0 MOV R23, R40 ;  /* 0x0000002800178202 */ /* 0x000fe40000000f00 */
[----:B------:R-:W-:Y:S01]  /*7b00*/  @!P0 MOV R18, R41 ;  /* 0x0000002900128202 */ /* 0x000fe20000000f00 */
[----:B------:R-:W-:Y:S01]  /*7b10*/  @!P0 HADD2.F32 R4, -RZ, R7.H0_H0 ;  /* 0x20000007ff048230 */ /* 0x000fe20000004100 */
[----:B------:R-:W-:Y:S01]  /*7b20*/  @!P0 MOV R6, R13 ;  /* 0x0000000d00068202 */ /* 0x000fe20000000f00 */
[--C-:B------:R-:W-:Y:S01]  /*7b30*/  @!P0 HADD2.F32 R16, -RZ, R23.reuse.H0_H0 ;  /* 0x20000017ff108230 */ /* 0x100fe20000004100 */
[----:B------:R-:W-:Y:S01]  /*7b40*/  @!P0 MOV R25, R42 ;  /* 0x0000002a00198202 */ /* 0x000fe20000000f00 */
[----:B------:R-:W-:Y:S02]  /*7b50*/  @!P0 HADD2.F32 R19, -RZ, R18.H0_H0 ;  /* 0x20000012ff138230 */ /* 0x000fe40000004100 */
[--C-:B------:R-:W-:Y:S01]  /*7b60*/  @!P0 HADD2.F32 R5, -RZ, R6.reuse.H0_H0 ;  /* 0x20000006ff058230 */ /* 0x100fe20000004100 */
[-C--:B------:R-:W-:Y:S02]  /*7b70*/  @!P0 FMUL.FTZ R27, R16, R2.reuse ;  /* 0x00000002101b8220 */ /* 0x080fe40000410000 */
[C---:B------:R-:W-:Y:S02]  /*7b80*/  @!P0 FMUL.FTZ R2, R4.reuse, R2 ;  /* 0x0000000204028220 */ /* 0x040fe40000410000 */
[----:B------:R-:W-:Y:S02]  /*7b90*/  @!P0 FMUL.FTZ R21, R19, R3 ;  /* 0x0000000313158220 */ /* 0x000fe40000410000 */
[-C--:B------:R-:W-:Y:S02]  /*7ba0*/  @!P0 FFMA.FTZ R45, R4, R17.reuse, -R27 ;  /* 0x00000011042d8223 */ /* 0x080fe4000001081b */
[----:B------:R-:W-:Y:S01]  /*7bb0*/  @!P0 FFMA.FTZ R2, R16, R17, R2 ;  /* 0x0000001110028223 */ /* 0x000fe20000010002 */
[----:B------:R-:W-:Y:S01]  /*7bc0*/  @!P0 HADD2.F32 R17, -RZ, R23.H1_H1 ;  /* 0x30000017ff118230 */ /* 0x000fe20000004100 */
[C---:B------:R-:W-:Y:S01]  /*7bd0*/  @!P0 FMUL.FTZ R4, R5.reuse, R3 ;  /* 0x0000000305048220 */ /* 0x040fe20000410000 */
[----:B------:R-:W-:Y:S01]  /*7be0*/  @!P0 HADD2.F32 R3, -RZ, R6.H1_H1 ;  /* 0x30000006ff038230 */ /* 0x000fe20000004100 */
[----:B------:R-:W-:Y:S01]  /*7bf0*/  @!P0 FFMA.FTZ R44, R5, R20, -R21 ;  /* 0x00000014052c8223 */ /* 0x000fe20000010815 */
[----:B------:R-:W-:Y:S02]  /*7c00*/  @!P0 HADD2.F32 R21, -RZ, R18.H1_H1 ;  /* 0x30000012ff158230 */ /* 0x000fe40000004100 */
[----:B------:R-:W-:Y:S02]  /*7c10*/  @!P0 HADD2.F32 R5, -RZ, R8.H0_H0 ;  /* 0x20000008ff058230 */ /* 0x000fe40000004100 */
[----:B------:R-:W-:Y:S02]  /*7c20*/  @!P0 HADD2.F32 R18, -RZ, R24.H0_H0 ;  /* 0x20000018ff128230 */ /* 0x000fe40000004100 */
[----:B------:R-:W-:Y:S01]  /*7c30*/  @!P0 HADD2.F32 R6, -RZ, R7.H1_H1 ;  /* 0x30000007ff068230 */ /* 0x000fe20000004100 */
[----:B------:R-:W-:Y:S01]  /*7c40*/  @!P0 FMUL.FTZ R8, R21, R5 ;  /* 0x0000000515088220 */ /* 0x000fe20000410000 */
[----:B------:R-:W-:Y:S01]  /*7c50*/  @!P0 HADD2.F32 R24, -RZ, R71.H1_H1 ;  /* 0x30000047ff188230 */ /* 0x000fe20000004100 */
[----:B------:R-:W-:Y:S01]  /*7c60*/  @!P0 FMUL.FTZ R7, R17, R9 ;  /* 0x0000000911078220 */ /* 0x000fe20000410000 */
[--C-:B------:R-:W-:Y:S01]  /*7c70*/  @!P0 HADD2.F32 R23, -RZ, R25.reuse.H0_H0 ;  /* 0x20000019ff178230 */ /* 0x100fe20000004100 */
[C---:B------:R-:W-:Y:S01]  /*7c80*/  @!P0 FFMA.FTZ R37, R3.reuse, R22, -R8 ;  /* 0x0000001603258223 */ /* 0x040fe20000010808 */
[----:B------:R-:W-:Y:S01]  /*7c90*/  @!P0 HADD2.F32 R25, -RZ, R25.H1_H1 ;  /* 0x30000019ff198230 */ /* 0x000fe20000004100 */
[----:B------:R-:W-:Y:S02]  /*7ca0*/  @!P0 IMAD.MOV.U32 R8, RZ, RZ, R43 ;  /* 0x000000ffff088224 */ /* 0x000fe400078e002b */
[CC--:B------:R-:W-:Y:S01]  /*7cb0*/  @!P0 FFMA.FTZ R34, R6.reuse, R18.reuse, -R7 ;  /* 0x0000001206228223 */ /* 0x0c0fe20000010807 */
[----:B------:R-:W-:Y:S01]  /*7cc0*/  @!P0 MOV R7, R15 ;  /* 0x0000000f00078202 */ /* 0x000fe20000000f00 */
[----:B------:R-:W-:Y:S01]  /*7cd0*/  @!P0 FMUL.FTZ R5, R3, R5 ;  /* 0x0000000503058220 */ /* 0x000fe20000410000 */
[--C-:B------:R-:W-:Y:S01]  /*7ce0*/  @!P0 HADD2.F32 R27, -RZ, R8.reuse.H0_H0 ;  /* 0x20000008ff1b8230 */ /* 0x100fe20000004100 */
[----:B------:R-:W-:Y:S01]  /*7cf0*/  @!P0 FMUL.FTZ R3, R6, R9 ;  /* 0x0000000906038220 */ /* 0x000fe20000410000 */
[----:B------:R-:W-:Y:S02]  /*7d00*/  @!P0 HADD2.F32 R6, -RZ, R35.H0_H0 ;  /* 0x20000023ff068230 */ /* 0x000fe40000004100 */
[--C-:B------:R-:W-:Y:S01]  /*7d10*/  @!P0 HADD2.F32 R9, -RZ, R7.reuse.H0_H0 ;  /* 0x20000007ff098230 */ /* 0x100fe20000004100 */
[----:B------:R-:W-:Y:S01]  /*7d20*/  @!P0 FFMA.FTZ R3, R17, R18, R3 ;  /* 0x0000001211038223 */ /* 0x000fe20000010003 */
[----:B------:R-:W-:Y:S01]  /*7d30*/  @!P0 HADD2.F32 R29, -RZ, R8.H1_H1 ;  /* 0x30000008ff1d8230 */ /* 0x000fe20000004100 */
[-C--:B------:R-:W-:Y:S01]  /*7d40*/  @!P0 FMUL.FTZ R16, R27, R6.reuse ;  /* 0x000000061b108220 */ /* 0x080fe20000410000 */
[----:B------:R-:W-:Y:S01]  /*7d50*/  @!P0 HADD2.F32 R7, -RZ, R7.H1_H1 ;  /* 0x30000007ff078230 */ /* 0x000fe20000004100 */
[----:B------:R-:W-:Y:S01]  /*7d60*/  @!P0 FMUL.FTZ R8, R9, R6 ;  /* 0x0000000609088220 */ /* 0x000fe20000410000 */
[----:B------:R-:W-:Y:S01]  /*7d70*/  @!P0 F2FP.PACK_AB R17, R34, R45 ;  /* 0x0000002d2211823e */ /* 0x000fe200000000ff */
[----:B------:R-:W-:Y:S01]  /*7d80*/  @!P0 FMUL.FTZ R6, R29, R10 ;  /* 0x0000000a1d068220 */ /* 0x000fe20000410000 */
[----:B------:R-:W-:Y:S01]  /*7d90*/  @!P0 F2FP.PACK_AB R18, R37, R44 ;  /* 0x0000002c2512823e */ /* 0x000fe200000000ff */
[----:B------:R-:W-:Y:S01]  /*7da0*/  @!P0 FFMA.FTZ R33, R9, R28, -R16 ;  /* 0x0000001c09218223 */ /* 0x000fe20000010810 */
[----:B------:R-:W-:Y:S01]  /*7db0*/  @!P0 HADD2.F32 R16, -RZ, R11.H0_H0 ;  /* 0x2000000bff108230 */ /* 0x000fe20000004100 */
[C---:B------:R-:W-:Y:S01]  /*7dc0*/  @!P0 FMUL.FTZ R9, R7.reuse, R10 ;  /* 0x0000000a07098220 */ /* 0x040fe20000410000 */
[----:B------:R-:W-:Y:S01]  /*7dd0*/  @!P0 MOV R13, R18 ;  /* 0x00000012000d8202 */ /* 0x000fe20000000f00 */
[----:B------:R-:W-:Y:S01]  /*7de0*/  @!P0 FFMA.FTZ R32, R7, R30, -R6 ;  /* 0x0000001e07208223 */ /* 0x000fe20000010806 */
[----:B------:R-:W-:Y:S01]  /*7df0*/  @!P0 MOV R7, R14 ;  /* 0x0000000e00078202 */ /* 0x000fe20000000f00 */
[----:B------:R-:W-:Y:S01]  /*7e00*/  @!P0 FMUL.FTZ R31, R25, R16 ;  /* 0x00000010191f8220 */ /* 0x000fe20000410000 */
[----:B------:R-:W-:Y:S01]  /*7e10*/  @!P0 HADD2.F32 R6, -RZ, R35.H1_H1 ;  /* 0x30000023ff068230 */ /* 0x000fe20000004100 */
[----:B------:R-:W-:Y:S02]  /*7e20*/  @!P0 FFMA.FTZ R4, R19, R20, R4 ;  /* 0x0000001413048223 */ /* 0x000fe40000010004 */
[--C-:B------:R-:W-:Y:S01]  /*7e30*/  @!P0 HADD2.F32 R11, -RZ, R7.reuse.H0_H0 ;  /* 0x20000007ff0b8230 */ /* 0x100fe20000004100 */
[----:B------:R-:W-:Y:S01]  /*7e40*/  @!P0 FFMA.FTZ R5, R21, R22, R5 ;  /* 0x0000001615058223 */ /* 0x000fe20000010005 */
[----:B------:R-:W-:Y:S01]  /*7e50*/  @!P0 HADD2.F32 R10, -RZ, R7.H1_H1 ;  /* 0x30000007ff0a8230 */ /* 0x000fe20000004100 */
[-C--:B------:R-:W-:Y:S02]  /*7e60*/  @!P0 FMUL.FTZ R7, R23, R6.reuse ;  /* 0x0000000617078220 */ /* 0x080fe40000410000 */
[----:B------:R-:W-:Y:S01]  /*7e70*/  @!P0 FMUL.FTZ R6, R11, R6 ;  /* 0x000000060b068220 */ /* 0x000fe20000410000 */
[----:B------:R-:W-:Y:S01]  /*7e80*/  @!P0 F2FP.PACK_AB R4, R5, R4 ;  /* 0x000000040504823e */ /* 0x000fe200000000ff */
[----:B------:R-:W-:Y:S02]  /*7e90*/  @!P0 FFMA.FTZ R11, R11, R24, -R7 ;  /* 0x000000180b0b8223 */ /* 0x000fe40000010807 */
[C---:B------:R-:W-:Y:S01]  /*7ea0*/  @!P0 FFMA.FTZ R31, R10.reuse, R26, -R31 ;  /* 0x0000001a0a1f8223 */ /* 0x040fe2000001081f */
[----:B------:R-:W-:Y:S01]  /*7eb0*/  @!P0 MOV R41, R4 ;  /* 0x0000000400298202 */ /* 0x000fe20000000f00 */
        /* <DEDUP_REMOVED lines=26> */
.L_x_2354:
        /* <DEDUP_REMOVED lines=22> */
.L_x_2386:
[----:B------:R-:W-:Y:S05]  /*81c0*/  BSYNC B0 ;  /* 0x0000000000007941 */ /* 0x000fea0003800000 */
.L_x_2385:
        /* <DEDUP_REMOVED lines=19> */
.L_x_2368:
[----:B------:R-:W-:Y:S05]  /*8300*/  BSYNC B2 ;  /* 0x0000000000027941 */ /* 0x000fea0003800000 */
.L_x_2353:
[----:B--2---:R-:W-:Y:S01]  /*8310*/  IMAD.WIDE.U32 R2, R36, 0x30, RZ ;  /* 0x0000003024027825 */ /* 0x004fe200078e00ff */
[----:B------:R-:W-:Y:S01]  /*8320*/  LOP3.LUT P3, RZ, R218, 0x1, RZ, 0xc0, !PT ;  /* 0x00000001daff7812 */ /* 0x000fe2000786c0ff */
[----:B------:R-:W-:Y:S02]  /*8330*/  BSSY B0, `(.L_x_2387) ;  /* 0x0000046000007945 */ /* 0x000fe40003800000 */
[----:B-1----:R-:W-:Y:S01]  /*8340*/  IMAD R5, R92, 0x30, RZ ;  /* 0x000000305c057824 */ /* 0x002fe200078e02ff */
[-C--:B------:R-:W-:Y:S03]  /*8350*/  IADD3 R4, P0, R121, R2.reuse, RZ ;  /* 0x0000000279047210 */ /* 0x080fe60007f1e0ff */
[----:B------:R-:W-:Y:S04]  /*8360*/  IMAD.IADD R5, R3, 0x1, R5 ;  /* 0x0000000103057824 */ /* 0x000fe800078e0205 */
[C---:B------:R-:W-:Y:S01]  /*8370*/  IMAD.X R3, R5.reuse, 0x1, R146, P0 ;  /* 0x0000000105037824 */ /* 0x040fe200000e0692 */
[----:B------:R-:W-:Y:S01]  /*8380*/  IADD3 R16, P0, R148, R2, RZ ;  /* 0x0000000294107210 */ /* 0x000fe20007f1e0ff */
[----:B------:R-:W-:Y:S03]  /*8390*/  IMAD.IADD R2, R88, 0x1, -R225 ;  /* 0x0000000158027824 */ /* 0x000fe600078e0ae1 */
[----:B------:R-:W-:Y:S02]  /*83a0*/  IADD3.X R17, R5, R147, RZ, P0, !PT ;  /* 0x0000009305117210 */ /* 0x000fe400007fe4ff */
[----:B------:R-:W-:Y:S11]  /*83b0*/  ISETP.GE.AND P0, PT, R2, 0x21, PT ;  /* 0x000000210200780c */ /* 0x000ff60003f06270 */
[----:B------:R-:W-:Y:S02]  /*83c0*/  @!UPT UIADD3 URZ, URZ, URZ, URZ ;  /* 0x0000003f3f3ff290 */ /* 0x000fe4000fffe03f */
[----:B------:R-:W-:Y:S04]  /*83d0*/  @P0 IADD3 R8, P1, R4, 0x20, RZ ;  /* 0x0000002004080810 */ /* 0x000fe80007f3e0ff */
[----:B------:R-:W-:Y:S02]  /*83e0*/  @P0 IADD3.X R9, RZ, R3, RZ, P1, !PT ;  /* 0x00000003ff090210 */ /* 0x000fe40000ffe4ff */
[----:B------:R-:W-:Y:S11]  /*83f0*/  ISETP.GE.AND P1, PT, R2, 0x1, PT ;  /* 0x000000010200780c */ /* 0x000ff60003f26270 */
[----:B------:R-:W-:Y:S02]  /*8400*/  @!UPT UIADD3 URZ, URZ, URZ, URZ ;  /* 0x0000003f3f3ff290 */ /* 0x000fe4000fffe03f */
[----:B------:R-:W-:Y:S01]  /*8410*/  @P1 IMAD R5, R3, c[0x0][0x258], RZ ;  /* 0x0000960003051a24 */ /* 0x000fe200078e02ff */
[----:B------:R-:W-:Y:S01]  /*8420*/  @P1 MOV R3, R108 ;  /* 0x0000006c00031202 */ /* 0x000fe20000000f00 */
[----:B------:R-:W-:Y:S04]  /*8430*/  @P1 IMAD.MOV.U32 R2, RZ, RZ, R98 ;  /* 0x000000ffff021224 */ /* 0x000fe800078e0062 */
[C---:B------:R-:W-:Y:S04]  /*8440*/  @P1 IMAD.WIDE.U32 R2, R4.reuse, c[0x0][0x258], R2 ;  /* 0x0000960004021a25 */ /* 0x040fe800078e0002 */
[----:B------:R-:W-:Y:S01]  /*8450*/  @P1 IMAD R4, R4, c[0x0][0x25c], R5 ;  /* 0x0000970004041a24 */ /* 0x000fe200078e0205 */
[C---:B------:R-:W-:Y:S01]  /*8460*/  @P1 LEA R6, P2, R2.reuse, c[0x0][0x250], 0x1 ;  /* 0x0000940002061a11 */ /* 0x040fe200078408ff */
[----:B------:R-:W-:Y:S02]  /*8470*/  @P0 IMAD.MOV.U32 R5, RZ, RZ, R108 ;  /* 0x000000ffff050224 */ /* 0x000fe400078e006c */
[----:B------:R-:W-:Y:S01]  /*8480*/  @P1 IMAD.IADD R3, R3, 0x1, R4 ;  /* 0x0000000103031824 */ /* 0x000fe200078e0204 */
[----:B------:R-:W-:Y:S04]  /*8490*/  @P0 MOV R4, R98 ;  /* 0x0000006200040202 */ /* 0x000fe80000000f00 */
        /* <DEDUP_REMOVED lines=8> */
[----:B------:R1:W-:Y:S03]  /*8520*/  @P1 LDGSTS.E.BYPASS.LTC128B.128 [R211+0x5880], [R6.64+0x80], !P6 ;  /* 0x0588008006d31fae */ /* 0x0003e6000f101d46 */
[----:B------:R-:W-:Y:S01]  /*8530*/  @P0 IADD3 R3, R5, R2, RZ ;  /* 0x0000000205030210 */ /* 0x000fe20007ffe0ff */
[----:B------:R1:W-:Y:S01]  /*8540*/  @P1 LDGSTS.E.BYPASS.LTC128B.128 [R211+0x7080], [R6.64+0x100], !P5 ;  /* 0x0708010006d31fae */ /* 0x0003e2000e901d46 */
[C---:B------:R-:W-:Y:S03]  /*8550*/  @P0 LEA R2, P2, R4.reuse, c[0x0][0x250], 0x1 ;  /* 0x0000940004020a11 */ /* 0x040fe600078408ff */
[----:B------:R1:W-:Y:S01]  /*8560*/  @P1 LDGSTS.E.BYPASS.LTC128B.128 [R211+0x8880], [R6.64+0x180], !P4 ;  /* 0x0888018006d31fae */ /* 0x0003e2000e101d46 */
[----:B------:R-:W-:Y:S05]  /*8570*/  @P0 LEA.HI.X R3, R4, c[0x0][0x254], R3, 0x1, P2 ;  /* 0x0000950004030a11 */ /* 0x000fea00010f0c03 */
        /* <DEDUP_REMOVED lines=13> */
[----:B------:R-:W-:Y:S04]  /*8650*/  IMAD R2, R16, c[0x0][0x20c], R2 ;  /* 0x0000830010027a24 */ /* 0x000fe800078e0202 */
        /* <DEDUP_REMOVED lines=19> */
.L_x_2388:
[----:B-1----:R-:W-:Y:S05]  /*8790*/  BSYNC B0 ;  /* 0x0000000000007941 */ /* 0x002fea0003800000 */
.L_x_2387:
        /* <DEDUP_REMOVED lines=30> */
.L_x_2390:
[----:B------:R-:W-:Y:S05]  /*8980*/  BSYNC B0 ;  /* 0x0000000000007941 */ /* 0x000fea0003800000 */
.L_x_2389:
        /* <DEDUP_REMOVED lines=36> */
.L_x_2392:
[----:B------:R-:W-:Y:S05]  /*8bd0*/  BSYNC B0 ;  /* 0x0000000000007941 */ /* 0x000fea0003800000 */
.L_x_2391:
[----:B------:R-:W0:Y:S01]  /*8be0*/  LDGDEPBAR ;  /* 0x00000000000079af */ /* 0x000e220000000000 */
[----:B------:R-:W-:Y:S01]  /*8bf0*/  IADD3 R36, R36, -0x1, RZ ;  /* 0xffffffff24247810 */ /* 0x000fe20007ffe0ff */
[----:B------:R-:W-:-:S05]  /*8c00*/  @P3 BRA `(.L_x_2393) ;  /* 0xffffa81000003947 */ /* 0x000fca000383ffff */
[----:B------:R-:W-:Y:S01]  /*8c10*/  WARPSYNC 0xffffffff ;  /* 0xffffffff00007948 */ /* 0x000fe20003800000 */
[----:B------:R-:W-:Y:S06]  /*8c20*/  BAR.SYNC.DEFER_BLOCKING 0x0 ;  /* 0x0000000000007b1d */ /* 0x000fec0000010000 */
.L_x_2352:
[----:B------:R-:W2:Y:S01]  /*8c30*/  LDL R17, [R1+0x18] ;  /* 0x0000180001117983 */ /* 0x000ea20000100800 */
[----:B------:R-:W-:-:S05]  /*8c40*/  IMAD.MOV.U32 R0, RZ, RZ, c[0x0][0x2c4] ;  /* 0x0000b100ff007624 */ /* 0x000fca00078e00ff */
[----:B------:R-:W-:Y:S01]  /*8c50*/  ISETP.NE.AND P3, PT, R0, 0x1, PT ;  /* 0x000000010000780c */ /* 0x000fe20003f65270 */
[----:B------:R-:W-:Y:S01]  /*8c60*/  BSSY B0, `(.L_x_2394) ;  /* 0x000002a000007945 */ /* 0x000fe20003800000 */
[----:B------:R-:W-:Y:S01]  /*8c70*/  IMAD.IADD R10, R160, 0x1, R161 ;  /* 0x00000001a00a7824 */ /* 0x000fe200078e02a1 */
[----:B--2---:R-:W-:-:S10]  /*8c80*/  IADD3 R0, R17, 0x7f, RZ ;  /* 0x0000007f11007810 */ /* 0x004fd40007ffe0ff */
[----:B-1----:R-:W-:-:S05]  /*8c90*/  @P3 IMAD.HI.U32 R2, R0, c[0x0][0x2c8], RZ ;  /* 0x0000b20000023a27 */ /* 0x002fca00078e00ff */
[----:B------:R-:W-:-:S05]  /*8ca0*/  @P3 SHF.R.U32.HI R0, RZ, c[0x0][0x2cc], R2 ;  /* 0x0000b300ff003a19 */ /* 0x000fca0000011602 */
[----:B------:R-:W-:-:S04]  /*8cb0*/  IMAD.IADD R0, R166, 0x1, R0 ;  /* 0x00000001a6007824 */ /* 0x000fc800078e0200 */
[----:B------:R-:W-:-:S05]  /*8cc0*/  IMAD.HI R0, R0, 0x2aaaaaab, RZ ;  /* 0x2aaaaaab00007827 */ /* 0x000fca00078e02ff */
[----:B------:R-:W-:-:S04]  /*8cd0*/  SHF.R.U32.HI R2, RZ, 0x1f, R0 ;  /* 0x0000001fff027819 */ /* 0x000fc80000011600 */
[----:B------:R-:W-:-:S04]  /*8ce0*/  LEA.HI.SX32 R0, R0, R2, 0x1d ;  /* 0x0000000200007211 */ /* 0x000fc800078feaff */
[----:B------:R-:W-:-:S04]  /*8cf0*/  IMNMX R5, R165, R0, PT ;  /* 0x00000000a5057217 */ /* 0x000fc80003800200 */
[----:B------:R-:W-:Y:S01]  /*8d00*/  ISETP.GE.AND P0, PT, R5, 0x1, PT ;  /* 0x000000010500780c */ /* 0x000fe20003f06270 */
[----:B------:R-:W-:-:S12]  /*8d10*/  IMAD.MOV.U32 R0, RZ, RZ, RZ ;  /* 0x000000ffff007224 */ /* 0x000fd800078e00ff */
        /* <DEDUP_REMOVED lines=30> */
.L_x_2395:
[----:B------:R-:W-:Y:S05]  /*8f00*/  BSYNC B0 ;  /* 0x0000000000007941 */ /* 0x000fea0003800000 */
.L_x_2394:
        /* <DEDUP_REMOVED lines=69> */
[----:B------:R-:W-:-:S04]  /*9360*/  IMNMX R18, R5, R2, PT ;  /* 0x0000000205127217 */ /* 0x000fc80003800200 */
[----:B------:R-:W-:Y:S01]  /*9370*/  ISETP.GT.AND P0, PT, R18, R234, PT ;  /* 0x000000ea1200720c */ /* 0x000fe20003f04270 */
[----:B------:R1:W-:-:S12]  /*9380*/  STL [R1+0x8], R18 ;  /* 0x0000081201007387 */ /* 0x0003d80000100800 */
[----:B------:R-:W-:Y:S05]  /*9390*/  @!P0 BRA `(.L_x_2396) ;  /* 0x0001313000008947 */ /* 0x000fea0003800000 */
[----:B------:R-:W2:Y:S04]  /*93a0*/  LDL R114, [R1+0x1c] ;  /* 0x00001c0001727983 */ /* 0x000ea80000100800 */
[----:B------:R-:W3:Y:S01]  /*93b0*/  LDL R19, [R1+0x14] ;  /* 0x0000140001137983 */ /* 0x000ee20000100800 */
[----:B------:R-:W-:-:S03]  /*93c0*/  ISETP.NE.U32.AND P0, PT, RZ, c[0x0][0x340], PT ;  /* 0x0000d000ff007a0c */ /* 0x000fc60003f05070 */
[----:B------:R-:W4:Y:S01]  /*93d0*/  S2R R6, SR_TID.X ;  /* 0x0000000000067919 */ /* 0x000f220000002100 */
[----:B------:R-:W-:-:S13]  /*93e0*/  ISETP.NE.AND.EX P2, PT, RZ, c[0x0][0x344], PT, P0 ;  /* 0x0000d100ff007a0c */ /* 0x000fda0003f45300 */
[----:B------:R-:W-:-:S04]  /*93f0*/  @P2 IMAD.MOV.U32 R2, RZ, RZ, 0x4 ;  /* 0x00000004ff022424 */ /* 0x000fc800078e00ff */
[----:B------:R-:W-:-:S05]  /*9400*/  @P2 IMAD.WIDE R2, R252, R2, c[0x0][0x340] ;  /* 0x0000d000fc022625 */ /* 0x000fca00078e0202 */
[----:B------:R1:W3:Y:S01]  /*9410*/  @P2 LDG.E R15, [R2.64] ;  /* 0x00000006020f2981 */ /* 0x0002e2000c1e1900 */
[----:B------:R-:W-:Y:S02]  /*9420*/  SHF.R.S32.HI R0, RZ, 0x1f, R177 ;  /* 0x0000001fff007819 */ /* 0x000fe400000114b1 */
[----:B----4-:R-:W-:Y:S02]  /*9430*/  LEA.HI R5, R187, R6, RZ, 0x3 ;  /* 0x00000006bb057211 */ /* 0x010fe400078f18ff */
[----:B------:R-:W-:Y:S01]  /*9440*/  ISETP.NE.U32.AND P1, PT, RZ, c[0x0][0x348], PT ;  /* 0x0000d200ff007a0c */ /* 0x000fe20003f25070 */
[----:B------:R-:W-:Y:S01]  /*9450*/  IMAD R0, R0, c[0x0][0x178], RZ ;  /* 0x00005e0000007a24 */ /* 0x000fe200078e02ff */
[----:B------:R-:W-:Y:S02]  /*9460*/  SHF.R.S32.HI R9, RZ, 0x1f, R225 ;  /* 0x0000001fff097819 */ /* 0x000fe400000114e1 */
[----:B------:R-:W-:Y:S01]  /*9470*/  ISETP.NE.AND.EX P1, PT, RZ, c[0x0][0x34c], PT, P1 ;  /* 0x0000d300ff007a0c */ /* 0x000fe20003f25310 */
[----:B------:R-:W-:Y:S01]  /*9480*/  IMAD R4, R177, c[0x0][0x17c], R0 ;  /* 0x00005f00b1047a24 */ /* 0x000fe200078e0200 */
[----:B------:R-:W-:-:S02]  /*9490*/  LOP3.LUT R0, R5, 0xfffffff8, RZ, 0xc0, !PT ;  /* 0xfffffff805007812 */ /* 0x000fc400078ec0ff */
[----:B------:R-:W-:Y:S02]  /*94a0*/  LOP3.LUT R218, R218, 0xfffffffb, RZ, 0xc0, !PT ;  /* 0xfffffffbdada7812 */ /* 0x000fe400078ec0ff */
[----:B------:R-:W-:Y:S01]  /*94b0*/  IADD3 R122, R18, -0x1, RZ ;  /* 0xffffffff127a7810 */ /* 0x000fe20007ffe0ff */
[----:B------:R-:W-:Y:S01]  /*94c0*/  IMAD.IADD R100, R6, 0x1, -R0 ;  /* 0x0000000106647824 */ /* 0x000fe200078e0a00 */
[----:B------:R-:W-:Y:S02]  /*94d0*/  SEL R6, R252, RZ, !P1 ;  /* 0x000000fffc067207 */ /* 0x000fe40004800000 */
[----:B------:R-:W-:Y:S02]  /*94e0*/  ISETP.GE.AND P4, PT, R226, c[0x0][0x198], PT ;  /* 0x00006600e2007a0c */ /* 0x000fe40003f86270 */
[----:B------:R-:W-:Y:S01]  /*94f0*/  LEA R0, R100, R225, 0x5 ;  /* 0x000000e164007211 */ /* 0x000fe200078e28ff */
[----:B-1----:R-:W-:-:S04]  /*9500*/  IMAD.WIDE.U32 R2, R177, c[0x0][0x178], RZ ;  /* 0x00005e00b1027a25 */ /* 0x002fc800078e00ff */
[----:B------:R-:W-:Y:S01]  /*9510*/  IMAD.IADD R3, R3, 0x1, R4 ;  /* 0x0000000103037824 */ /* 0x000fe200078e0204 */
[----:B------:R-:W-:Y:S01]  /*9520*/  IADD3 R4, P0, R225, R10, RZ ;  /* 0x0000000ae1047210 */ /* 0x000fe20007f1e0ff */
[----:B------:R-:W-:-:S03]  /*9530*/  IMAD.IADD R5, R17, 0x1, R0 ;  /* 0x0000000111057824 */ /* 0x000fc600078e0200 */
[----:B------:R-:W-:Y:S01]  /*9540*/  LEA.HI.X.SX32 R12, R10, R9, 0x1, P0 ;  /* 0x000000090a0c7211 */ /* 0x000fe200000f0eff */
[----:B------:R-:W-:Y:S01]  /*9550*/  @P3 IMAD.HI.U32 R8, R5, c[0x0][0x2c8], RZ ;  /* 0x0000b20005083a27 */ /* 0x000fe200078e00ff */
[----:B------:R-:W-:-:S03]  /*9560*/  ISETP.GE.AND P0, PT, R134, c[0x0][0x1d4], PT ;  /* 0x0000750086007a0c */ /* 0x000fc60003f06270 */
[----:B------:R-:W-:Y:S01]  /*9570*/  IMAD.MOV.U32 R0, RZ, RZ, R5 ;  /* 0x000000ffff007224 */ /* 0x000fe200078e0005 */
[----:B------:R-:W-:Y:S01]  /*9580*/  @P3 SHF.R.U32.HI R0, RZ, c[0x0][0x2cc], R8 ;  /* 0x0000b300ff003a19 */ /* 0x000fe20000011608 */
[----:B------:R-:W-:Y:S01]  /*9590*/  IMAD R13, R12, c[0x0][0x1e0], RZ ;  /* 0x000078000c0d7a24 */ /* 0x000fe200078e02ff */
[----:B------:R-:W-:Y:S01]  /*95a0*/  ISETP.GE.AND P3, PT, R226, c[0x0][0x1d4], PT ;  /* 0x00007500e2007a0c */ /* 0x000fe20003f66270 */
[----:B------:R-:W-:Y:S02]  /*95b0*/  IMAD R12, R12, c[0x0][0x208], RZ ;  /* 0x000082000c0c7a24 */ /* 0x000fe400078e02ff */
[----:B------:R-:W-:Y:S01]  /*95c0*/  IMAD R16, R4, c[0x0][0x1e4], R13 ;  /* 0x0000790004107a24 */ /* 0x000fe200078e020d */
[----:B------:R-:W-:Y:S02]  /*95d0*/  SHF.R.S32.HI R13, RZ, 0x1f, R0 ;  /* 0x0000001fff0d7819 */ /* 0x000fe40000011400 */
[----:B--2---:R-:W-:Y:S02]  /*95e0*/  SEL R7, R114, RZ, !P1 ;  /* 0x000000ff72077207 */ /* 0x004fe40004800000 */
[----:B------:R-:W-:Y:S01]  /*95f0*/  ISETP.GE.AND P1, PT, R136, c[0x0][0x1d4], PT ;  /* 0x0000750088007a0c */ /* 0x000fe20003f26270 */
[----:B---3--:R-:W-:-:S04]  /*9600*/  IMAD.WIDE.U32 R2, R19, c[0x0][0x1b8], R2 ;  /* 0x00006e0013027a25 */ /* 0x008fc800078e0002 */
[----:B------:R-:W-:Y:S02]  /*9610*/  IMAD R7, R7, c[0x0][0x1c0], RZ ;  /* 0x0000700007077a24 */ /* 0x000fe400078e02ff */
[----:B------:R-:W-:Y:S02]  /*9620*/  IMAD R3, R19, c[0x0][0x1bc], R3 ;  /* 0x00006f0013037a24 */ /* 0x000fe400078e0203 */
[C---:B------:R-:W-:Y:S02]  /*9630*/  IMAD R14, R6.reuse, c[0x0][0x1c4], R7 ;  /* 0x00007100060e7a24 */ /* 0x040fe400078e0207 */
[----:B------:R-:W-:Y:S01]  /*9640*/  IMAD.WIDE.U32 R6, R6, c[0x0][0x1c0], R2 ;  /* 0x0000700006067a25 */ /* 0x000fe200078e0002 */
[----:B------:R-:W-:Y:S02]  /*9650*/  MOV R3, R135 ;  /* 0x0000008700037202 */ /* 0x000fe40000000f00 */
[----:B------:R-:W-:Y:S01]  /*9660*/  @P1 LOP3.LUT R218, R218, 0x4, RZ, 0xfc, !PT ;  /* 0x00000004dada1812 */ /* 0x000fe200078efcff */
[----:B------:R-:W-:-:S03]  /*9670*/  IMAD.MOV.U32 R2, RZ, RZ, R134 ;  /* 0x000000ffff027224 */ /* 0x000fc600078e0086 */
[----:B------:R-:W-:Y:S01]  /*9680*/  LOP3.LUT R218, R218, 0xfffffff7, RZ, 0xc0, !PT ;  /* 0xfffffff7dada7812 */ /* 0x000fe200078ec0ff */
[----:B------:R-:W-:-:S03]  /*9690*/  IMAD.WIDE.U32 R10, R4, c[0x0][0x1e0], R2 ;  /* 0x00007800040a7a25 */ /* 0x000fc600078e0002 */
[----:B------:R-:W-:Y:S01]  /*96a0*/  @P0 LOP3.LUT R218, R218, 0x8, RZ, 0xfc, !PT ;  /* 0x00000008dada0812 */ /* 0x000fe200078efcff */
[----:B------:R-:W-:-:S03]  /*96b0*/  IMAD.WIDE.U32 R8, R4, c[0x0][0x208], R2 ;  /* 0x0000820004087a25 */ /* 0x000fc600078e0002 */
[----:B------:R-:W-:Y:S01]  /*96c0*/  LOP3.LUT R218, R218, 0xfffffffd, RZ, 0xc0, !PT ;  /* 0xfffffffddada7812 */ /* 0x000fe200078ec0ff */
[----:B------:R-:W-:Y:S02]  /*96d0*/  IMAD.MOV R2, RZ, RZ, -R0 ;  /* 0x000000ffff027224 */ /* 0x000fe400078e0a00 */
[----:B------:R-:W-:Y:S01]  /*96e0*/  IMAD.IADD R3, R7, 0x1, R14 ;  /* 0x0000000107037824 */ /* 0x000fe200078e020e */
[----:B------:R-:W-:Y:S01]  /*96f0*/  @P3 LOP3.LUT R218, R218, 0x2, RZ, 0xfc, !PT ;  /* 0x00000002dada3812 */ /* 0x000fe200078efcff */
[----:B------:R-:W-:Y:S02]  /*9700*/  IMAD R14, R4, c[0x0][0x20c], R12 ;  /* 0x00008300040e7a24 */ /* 0x000fe400078e020c */
[----:B------:R-:W-:Y:S01]  /*9710*/  IMAD R12, R2, c[0x0][0x2c4], R5 ;  /* 0x0000b100020c7a24 */ /* 0x000fe200078e0205 */
[----:B------:R-:W-:Y:S01]  /*9720*/  SEL R5, RZ, 0xffffffff, P1 ;  /* 0xffffffffff057807 */ /* 0x000fe20000800000 */
[----:B------:R-:W-:Y:S01]  /*9730*/  IMAD R4, R13, c[0x0][0x1b0], RZ ;  /* 0x00006c000d047a24 */ /* 0x000fe200078e02ff */
[----:B------:R-:W-:Y:S01]  /*9740*/  MOV R2, R6 ;  /* 0x0000000600027202 */ /* 0x000fe20000000f00 */
[----:B------:R-:W-:Y:S01]  /*9750*/  IMAD.IADD R7, R11, 0x1, R16 ;  /* 0x000000010b077824 */ /* 0x000fe200078e0210 */
[----:B------:R-:W-:Y:S01]  /*9760*/  SEL R6, RZ, 0x1, P0 ;  /* 0x00000001ff067807 */ /* 0x000fe20000000000 */
[----:B------:R-:W-:Y:S01]  /*9770*/  IMAD.SHL.U32 R13, R5, 0x2, RZ ;  /* 0x00000002050d7824 */ /* 0x000fe200078e00ff */
[----:B------:R-:W-:Y:S01]  /*9780*/  IADD3 R5, R9, R14, RZ ;  /* 0x0000000e09057210 */ /* 0x000fe20007ffe0ff */
[C---:B------:R-:W-:Y:S01]  /*9790*/  IMAD R4, R0.reuse, c[0x0][0x1b4], R4 ;  /* 0x00006d0000047a24 */ /* 0x040fe200078e0204 */
[----:B------:R-:W-:Y:S01]  /*97a0*/  ISETP.NE.U32.AND P0, PT, RZ, c[0x0][0x350], PT ;  /* 0x0000d400ff007a0c */ /* 0x000fe20003f05070 */
[----:B------:R-:W-:Y:S01]  /*97b0*/  IMAD.WIDE.U32 R2, R0, c[0x0][0x1b0], R2 ;  /* 0x00006c0000027a25 */ /* 0x000fe200078e0002 */
[----:B------:R-:W-:-:S02]  /*97c0*/  LOP3.LUT R14, R13, 0x2, R6, 0xe2, !PT ;  /* 0x000000020d0e7812 */ /* 0x000fc400078ee206 */
[----:B------:R-:W-:Y:S01]  /*97d0*/  SHF.R.S32.HI R0, RZ, 0x1f, R12 ;  /* 0x0000001fff007819 */ /* 0x000fe2000001140c */
[----:B------:R-:W-:Y:S01]  /*97e0*/  IMAD.MOV.U32 R6, RZ, RZ, R10 ;  /* 0x000000ffff067224 */ /* 0x000fe200078e000a */
[----:B------:R-:W-:Y:S01]  /*97f0*/  @P2 SHF.R.S32.HI R10, RZ, 0x1f, R15 ;  /* 0x0000001fff0a2819 */ /* 0x000fe2000001140f */
[----:B------:R-:W-:Y:S01]  /*9800*/  IMAD.IADD R3, R3, 0x1, R4 ;  /* 0x0000000103037824 */ /* 0x000fe200078e0204 */
[----:B------:R-:W-:Y:S01]  /*9810*/  MOV R4, R8 ;  /* 0x0000000800047202 */ /* 0x000fe20000000f00 */
[----:B------:R-:W-:Y:S01]  /*9820*/  IMAD.WIDE.U32 R6, R19, c[0x0][0x1e8], R6 ;  /* 0x00007a0013067a25 */ /* 0x000fe200078e0006 */
[----:B------:R-:W-:Y:S02]  /*9830*/  ISETP.NE.AND.EX P0, PT, RZ, c[0x0][0x354], PT, P0 ;  /* 0x0000d500ff007a0c */ /* 0x000fe40003f05300 */
[----:B------:R-:W-:Y:S01]  /*9840*/  ISETP.GE.AND P1, PT, R227, c[0x0][0x1d4], PT ;  /* 0x00007500e3007a0c */ /* 0x000fe20003f26270 */
[----:B------:R-:W-:Y:S01]  /*9850*/  @!P2 IMAD.MOV.U32 R10, RZ, RZ, R114 ;  /* 0x000000ffff0aa224 */ /* 0x000fe200078e0072 */
[----:B------:R-:W-:Y:S01]  /*9860*/  LOP3.LUT R218, R218, 0xfffffffe, RZ, 0xc0, !PT ;  /* 0xfffffffedada7812 */ /* 0x000fe200078ec0ff */
[----:B------:R-:W-:Y:S01]  /*9870*/  IMAD.WIDE.U32 R8, R12, c[0x0][0x1a8], R2 ;  /* 0x00006a000c087a25 */ /* 0x000fe200078e0002 */
[----:B------:R-:W-:-:S03]  /*9880*/  SEL R11, RZ, 0x8, P1 ;  /* 0x00000008ff0b7807 */ /* 0x000fc60000800000 */
[----:B------:R-:W-:Y:S02]  /*9890*/  IMAD R0, R0, c[0x0][0x1a8], RZ ;  /* 0x00006a0000007a24 */ /* 0x000fe400078e02ff */
[----:B------:R-:W-:-:S04]  /*98a0*/  IMAD.WIDE.U32 R2, R19, c[0x0][0x210], R4 ;  /* 0x0000840013027a25 */ /* 0x000fc800078e0004 */
[----:B------:R-:W-:Y:S01]  /*98b0*/  @!P2 IMAD.MOV.U32 R15, RZ, RZ, R252 ;  /* 0x000000ffff0fa224 */ /* 0x000fe200078e00fc */
[----:B------:R-:W-:Y:S01]  /*98c0*/  @P1 LOP3.LUT R218, R218, 0x1, RZ, 0xfc, !PT ;  /* 0x00000001dada1812 */ /* 0x000fe200078efcff */
[----:B------:R-:W-:Y:S01]  /*98d0*/  IMAD R5, R19, c[0x0][0x1ec], R7 ;  /* 0x00007b0013057a24 */ /* 0x000fe200078e0207 */
[----:B------:R-:W-:Y:S01]  /*98e0*/  SEL R7, R10, RZ, !P0 ;  /* 0x000000ff0a077207 */ /* 0x000fe20004000000 */
[----:B------:R-:W-:Y:S01]  /*98f0*/  IMAD R13, R12, c[0x0][0x1ac], R0 ;  /* 0x00006b000c0d7a24 */ /* 0x000fe200078e0200 */
[----:B------:R-:W-:Y:S01]  /*9900*/  SEL R0, R15, RZ, !P0 ;  /* 0x000000ff0f007207 */ /* 0x000fe20004000000 */
[----:B------:R-:W-:Y:S01]  /*9910*/  IMAD R3, R19, c[0x0][0x214], R3 ;  /* 0x0000850013037a24 */ /* 0x000fe200078e0203 */
[----:B------:R-:W-:Y:S01]  /*9920*/  SEL R12, RZ, 0x4, P3 ;  /* 0x00000004ff0c7807 */ /* 0x000fe20001800000 */
[----:B------:R-:W-:Y:S01]  /*9930*/  IMAD.MOV.U32 R4, RZ, RZ, R6 ;  /* 0x000000ffff047224 */ /* 0x000fe200078e0006 */
[----:B------:R-:W-:Y:S01]  /*9940*/  IADD3 R9, R9, R13, RZ ;  /* 0x0000000d09097210 */ /* 0x000fe20007ffe0ff */
[C---:B------:R-:W-:Y:S01]  /*9950*/  IMAD R6, R7.reuse, c[0x0][0x1f0], RZ ;  /* 0x00007c0007067a24 */ /* 0x040fe200078e02ff */
[----:B------:R-:W-:Y:S01]  /*9960*/  LEA R15, P0, R8, c[0x0][0x160], 0x1 ;  /* 0x00005800080f7a11 */ /* 0x000fe200078008ff */
[----:B------:R-:W-:Y:S01]  /*9970*/  IMAD R7, R7, c[0x0][0x218], RZ ;  /* 0x0000860007077a24 */ /* 0x000fe200078e02ff */
[----:B------:R-:W-:Y:S01]  /*9980*/  LOP3.LUT R126, R11, R14, R12, 0xfe, !PT ;  /* 0x0000000e0b7e7212 */ /* 0x000fe200078efe0c */
[----:B------:R-:W-:Y:S01]  /*9990*/  IMAD.WIDE.U32 R230, R0, c[0x0][0x218], R2 ;  /* 0x0000860000e67a25 */ /* 0x000fe200078e0002 */
[----:B------:R-:W-:-:S02]  /*99a0*/  LEA.HI.X R12, R8, c[0x0][0x164], R9, 0x1, P0 ;  /* 0x00005900080c7a11 */ /* 0x000fc400000f0c09 */
[----:B------:R-:W-:Y:S01]  /*99b0*/  ISETP.GE.AND P2, PT, R134, c[0x0][0x198], PT ;  /* 0x0000660086007a0c */ /* 0x000fe20003f46270 */
[----:B------:R-:W-:Y:S01]  /*99c0*/  IMAD.WIDE.U32 R228, R0, c[0x0][0x1f0], R4 ;  /* 0x00007c0000e47a25 */ /* 0x000fe200078e0004 */
[----:B------:R-:W-:Y:S02]  /*99d0*/  ISETP.GE.AND P1, PT, R136, c[0x0][0x198], PT ;  /* 0x0000660088007a0c */ /* 0x000fe40003f26270 */
[----:B------:R-:W-:Y:S01]  /*99e0*/  ISETP.GE.AND P3, PT, R227, c[0x0][0x198], PT ;  /* 0x00006600e3007a0c */ /* 0x000fe20003f66270 */
[C---:B------:R-:W-:Y:S02]  /*99f0*/  IMAD R2, R0.reuse, c[0x0][0x1f4], R6 ;  /* 0x00007d0000027a24 */ /* 0x040fe400078e0206 */
[----:B------:R-:W-:Y:S02]  /*9a00*/  IMAD R0, R0, c[0x0][0x21c], R7 ;  /* 0x0000870000007a24 */ /* 0x000fe400078e0207 */
[----:B------:R-:W-:Y:S01]  /*9a10*/  IMAD.IADD R16, R225, 0x1, R17 ;  /* 0x00000001e1107824 */ /* 0x000fe200078e0211 */
[----:B------:R-:W-:Y:S01]  /*9a20*/  IADD3 R232, R229, R2, RZ ;  /* 0x00000002e5e87210 */ /* 0x000fe20007ffe0ff */
[----:B------:R-:W-:Y:S01]  /*9a30*/  IMAD.IADD R233, R231, 0x1, R0 ;  /* 0x00000001e7e97824 */ /* 0x000fe200078e0200 */
[----:B------:R-:W-:Y:S05]  /*9a40*/  BRA.DIV ~URZ, `(.L_x_2397) ;  /* 0x000183727f007947 */ /* 0x000fea000b800000 */
[----:B------:R1:W2:Y:S02]  /*9a50*/  SHFL.IDX PT, R4, R12, RZ, 0x181f ;  /* 0x00181fff0c047589 */ /* 0x0002a400000e0000 */
.L_x_2552:
[----:B------:R-:W-:Y:S05]  /*9a60*/  BRA.DIV ~URZ, `(.L_x_2398) ;  /* 0x000183c27f007947 */ /* 0x000fea000b800000 */
[----:B------:R3:W4:Y:S02]  /*9a70*/  SHFL.IDX PT, R2, R15, RZ, 0x181f ;  /* 0x00181fff0f027589 */ /* 0x00072400000e0000 */
.L_x_2553:
[----:B---3--:R-:W3:Y:S01]  /*9a80*/  LDL R0, [R1+0x10] ;  /* 0x0000100001007983 */ /* 0x008ee20000100800 */
[----:B------:R-:W-:Y:S01]  /*9a90*/  SHF.R.S32.HI R91, RZ, 0x1f, R136 ;  /* 0x0000001fff5b7819 */ /* 0x000fe20000011488 */
[----:B------:R-:W-:Y:S01]  /*9aa0*/  BSSY B0, `(.L_x_2399) ;  /* 0x0000018000007945 */ /* 0x000fe20003800000 */
[----:B------:R-:W-:-:S02]  /*9ab0*/  SHF.R.S32.HI R13, RZ, 0x1f, R226 ;  /* 0x0000001fff0d7819 */ /* 0x000fc400000114e2 */
[----:B------:R-:W-:Y:S02]  /*9ac0*/  LEA.HI R89, R91, R136, RZ, 0x3 ;  /* 0x000000885b597211 */ /* 0x000fe400078f18ff */
[----:B------:R-:W-:Y:S01]  /*9ad0*/  SHF.R.S32.HI R14, RZ, 0x1f, R227 ;  /* 0x0000001fff0e7819 */ /* 0x000fe200000114e3 */
[----:B---3--:R-:W-:Y:S01]  /*9ae0*/  IMAD R41, R0, c[0x0][0x2c4], RZ ;  /* 0x0000b10000297a24 */ /* 0x008fe200078e02ff */
[----:B------:R-:W-:-:S04]  /*9af0*/  LOP3.LUT R0, R89, 0xfffffff8, RZ, 0xc0, !PT ;  /* 0xfffffff859007812 */ /* 0x000fc800078ec0ff */
[----:B------:R-:W-:Y:S02]  /*9b00*/  ISETP.GE.AND P6, PT, R16, R41, PT ;  /* 0x000000291000720c */ /* 0x000fe40003fc6270 */
[----:B------:R-:W-:-:S11]  /*9b10*/  SHF.R.S32.HI R24, RZ, 0x1f, R0 ;  /* 0x0000001fff187819 */ /* 0x000fd60000011400 */
        /* <DEDUP_REMOVED lines=16> */
.L_x_2400:
[----:B------:R-:W-:Y:S05]  /*9c20*/  BSYNC B0 ;  /* 0x0000000000007941 */ /* 0x000fea0003800000 */
.L_x_2399:
[----:B------:R-:W-:Y:S05]  /*9c30*/  BRA.DIV ~URZ, `(.L_x_2401) ;  /* 0x000182627f007947 */ /* 0x000fea000b800000 */
[----:B--2---:R2:W3:Y:S04]  /*9c40*/  SHFL.IDX PT, R4, R12, 0x1, 0x181f ;  /* 0x00381f000c047f89 */ /* 0x0044e800000e0000 */
[----:B----4-:R2:W4:Y:S02]  /*9c50*/  SHFL.IDX PT, R2, R15, 0x1, 0x181f ;  /* 0x00381f000f027f89 */ /* 0x01052400000e0000 */
.L_x_2554:
[----:B------:R-:W-:Y:S01]  /*9c60*/  IADD3 R3, R16, 0x20, RZ ;  /* 0x0000002010037810 */ /* 0x000fe20007ffe0ff */
[----:B------:R-:W-:Y:S01]  /*9c70*/  BSSY B0, `(.L_x_2402) ;  /* 0x0000014000007945 */ /* 0x000fe20003800000 */
[----:B------:R-:W-:Y:S02]  /*9c80*/  LOP3.LUT R218, R218, 0xffffffef, RZ, 0xc0, !PT ;  /* 0xffffffefdada7812 */ /* 0x000fe400078ec0ff */
[----:B------:R-:W-:-:S13]  /*9c90*/  ISETP.GE.AND P0, PT, R3, R41, PT ;  /* 0x000000290300720c */ /* 0x000fda0003f06270 */
[----:B------:R-:W-:Y:S01]  /*9ca0*/  @P0 LOP3.LUT R218, R218, 0x10, RZ, 0xfc, !PT ;  /* 0x00000010dada0812 */ /* 0x000fe200078efcff */
[----:B------:R-:W-:Y:S05]  /*9cb0*/  @P0 BRA `(.L_x_2403) ;  /* 0x000000f000000947 */ /* 0x000fea0003800000 */
[----:B----4-:R-:W-:-:S04]  /*9cc0*/  LEA R10, P0, R134, R2, 0x1 ;  /* 0x00000002860a7211 */ /* 0x010fc800078008ff */
[----:B---3--:R-:W-:Y:S02]  /*9cd0*/  LEA.HI.X R11, R134, R4, R135, 0x1, P0 ;  /* 0x00000004860b7211 */ /* 0x008fe400000f0c87 */
        /* <DEDUP_REMOVED lines=13> */
.L_x_2403:
[----:B------:R-:W-:Y:S05]  /*9db0*/  BSYNC B0 ;  /* 0x0000000000007941 */ /* 0x000fea0003800000 */
.L_x_2402:
[----:B------:R-:W-:Y:S05]  /*9dc0*/  BRA.DIV ~URZ, `(.L_x_2404) ;  /* 0x000181a27f007947 */ /* 0x000fea000b800000 */
[----:B---3--:R3:W1:Y:S02]  /*9dd0*/  SHFL.IDX PT, R4, R12, 0x2, 0x181f ;  /* 0x00581f000c047f89 */ /* 0x00866400000e0000 */
.L_x_2555:
[----:B------:R-:W-:Y:S05]  /*9de0*/  BRA.DIV ~URZ, `(.L_x_2405) ;  /* 0x000181f27f007947 */ /* 0x000fea000b800000 */
[----:B----4-:R4:W2:Y:S02]  /*9df0*/  SHFL.IDX PT, R2, R15, 0x2, 0x181f ;  /* 0x00581f000f027f89 */ /* 0x0108a400000e0000 */
.L_x_2556:
[----:B------:R-:W-:Y:S01]  /*9e00*/  IADD3 R3, R16, 0x40, RZ ;  /* 0x0000004010037810 */ /* 0x000fe20007ffe0ff */
[----:B------:R-:W-:Y:S01]  /*9e10*/  BSSY B0, `(.L_x_2406) ;  /* 0x0000014000007945 */ /* 0x000fe20003800000 */
[----:B------:R-:W-:Y:S02]  /*9e20*/  LOP3.LUT R218, R218, 0xffffffdf, RZ, 0xc0, !PT ;  /* 0xffffffdfdada7812 */ /* 0x000fe400078ec0ff */
[----:B------:R-:W-:-:S13]  /*9e30*/  ISETP.GE.AND P0, PT, R3, R41, PT ;  /* 0x000000290300720c */ /* 0x000fda0003f06270 */
[----:B------:R-:W-:Y:S01]  /*9e40*/  @P0 LOP3.LUT R218, R218, 0x20, RZ, 0xfc, !PT ;  /* 0x00000020dada0812 */ /* 0x000fe200078efcff */
[----:B------:R-:W-:Y:S05]  /*9e50*/  @P0 BRA `(.L_x_2407) ;  /* 0x000000f000000947 */ /* 0x000fea0003800000 */
[----:B--2---:R-:W-:-:S04]  /*9e60*/  LEA R10, P0, R134, R2, 0x1 ;  /* 0x00000002860a7211 */ /* 0x004fc800078008ff */
        /* <DEDUP_REMOVED lines=14> */
.L_x_2407:
[----:B------:R-:W-:Y:S05]  /*9f50*/  BSYNC B0 ;  /* 0x0000000000007941 */ /* 0x000fea0003800000 */
.L_x_2406:
[----:B------:R-:W-:Y:S05]  /*9f60*/  BRA.DIV ~URZ, `(.L_x_2408) ;  /* 0x000180e27f007947 */ /* 0x000fea000b800000 */
[----:B-1----:R1:W3:Y:S04]  /*9f70*/  SHFL.IDX PT, R4, R12, 0x3, 0x181f ;  /* 0x00781f000c047f89 */ /* 0x0022e800000e0000 */
[----:B--2---:R1:W2:Y:S02]  /*9f80*/  SHFL.IDX PT, R2, R15, 0x3, 0x181f ;  /* 0x00781f000f027f89 */ /* 0x0042a400000e0000 */
.L_x_2557:
[----:B----4-:R-:W4:Y:S04]  /*9f90*/  LDL R152, [R1+0x8] ;  /* 0x0000080001987983 */ /* 0x010f280000100800 */
[----:B---3--:R-:W3:Y:S04]  /*9fa0*/  LDL R153, [R1+0x4] ;  /* 0x0000040001997983 */ /* 0x008ee80000100800 */
[----:B------:R1:W5:Y:S01]  /*9fb0*/  LDL R146, [R1+0x18] ;  /* 0x0000180001927983 */ /* 0x0003620000100800 */
[----:B------:R-:W-:-:S04]  /*9fc0*/  IADD3 R3, R16, 0x60, RZ ;  /* 0x0000006010037810 */ /* 0x000fc80007ffe0ff */
[----:B------:R-:W-:-:S13]  /*9fd0*/  ISETP.GE.AND P5, PT, R3, R41, PT ;  /* 0x000000290300720c */ /* 0x000fda0003fa6270 */
[----:B-12---:R-:W-:-:S04]  /*9fe0*/  @!P5 LEA R12, P0, R226, R2, 0x1 ;  /* 0x00000002e20cd211 */ /* 0x006fc800078008ff */
[----:B------:R-:W-:Y:S02]  /*9ff0*/  @!P5 LEA.HI.X R13, R226, R4, R13, 0x1, P0 ;  /* 0x00000004e20dd211 */ /* 0x000fe400000f0c0d */
[----:B------:R-:W-:-:S04]  /*a000*/  @!P5 LEA R8, P0, R134, R2, 0x1 ;  /* 0x000000028608d211 */ /* 0x000fc800078008ff */
[----:B------:R-:W-:Y:S02]  /*a010*/  @!P5 LEA.HI.X R9, R134, R4, R135, 0x1, P0 ;  /* 0x000000048609d211 */ /* 0x000fe400000f0c87 */
[C---:B------:R-:W-:Y:S01]  /*a020*/  @!P5 LEA R6, P0, R0.reuse, R2, 0x1 ;  /* 0x000000020006d211 */ /* 0x040fe200078008ff */
[----:B------:R-:W-:Y:S01]  /*a030*/  IMAD.MOV.U32 R133, RZ, RZ, 0x30 ;  /* 0x00000030ff857424 */ /* 0x000fe200078e00ff */
[----:B------:R-:W-:Y:S01]  /*a040*/  SHF.R.S32.HI R132, RZ, 0x1f, R122 ;  /* 0x0000001fff847819 */ /* 0x000fe2000001147a */
[----:B------:R-:W-:Y:S01]  /*a050*/  @!PT LDS RZ, [RZ] ;  /* 0x00000000fffff984 */ /* 0x000fe20000000800 */
[----:B------:R-:W-:Y:S01]  /*a060*/  @!PT LDS RZ, [RZ] ;  /* 0x00000000fffff984 */ /* 0x000fe20000000800 */
[----:B------:R-:W-:Y:S01]  /*a070*/  @!PT LDS RZ, [RZ] ;  /* 0x00000000fffff984 */ /* 0x000fe20000000800 */
[----:B------:R1:W-:Y:S01]  /*a080*/  @!P5 LDGSTS.E.BYPASS.LTC128B.128 [R213+0x13080], [R8.64], !P2 ;  /* 0x1308000008d5dfae */ /* 0x0003e2000d101d46 */
[----:B------:R-:W-:Y:S02]  /*a090*/  @!P5 LEA.HI.X R7, R0, R4, R24, 0x1, P0 ;  /* 0x000000040007d211 */ /* 0x000fe400000f0c18 */
[----:B------:R-:W-:-:S03]  /*a0a0*/  @!P5 LEA R10, P0, R227, R2, 0x1 ;  /* 0x00000002e30ad211 */ /* 0x000fc600078008ff */
[----:B------:R2:W-:Y:S01]  /*a0b0*/  @!P5 LDGSTS.E.BYPASS.LTC128B.128 [R213+0x17080], [R6.64], !P1 ;  /* 0x1708000006d5dfae */ /* 0x0005e2000c901d46 */
[----:B------:R-:W-:Y:S01]  /*a0c0*/  @!P5 LEA.HI.X R11, R227, R4, R14, 0x1, P0 ;  /* 0x00000004e30bd211 */ /* 0x000fe200000f0c0e */
[----:B------:R-:W-:Y:S02]  /*a0d0*/  IMAD R4, R132, c[0x0][0x1e0], RZ ;  /* 0x0000780084047a24 */ /* 0x000fe400078e02ff */
[C---:B------:R-:W-:Y:S01]  /*a0e0*/  IMAD.WIDE.U32 R2, R122.reuse, c[0x0][0x1e0], RZ ;  /* 0x000078007a027a25 */ /* 0x040fe200078e00ff */
[----:B------:R1:W-:Y:S03]  /*a0f0*/  @!P5 LDGSTS.E.BYPASS.LTC128B.128 [R213+0x1b080], [R12.64], !P4 ;  /* 0x1b0800000cd5dfae */ /* 0x0003e6000e101d46 */
[----:B------:R-:W-:Y:S01]  /*a100*/  IMAD R4, R122, c[0x0][0x1e4], R4 ;  /* 0x000079007a047a24 */ /* 0x000fe200078e0204 */
[----:B------:R3:W-:Y:S03]  /*a110*/  @!P5 LDGSTS.E.BYPASS.LTC128B.128 [R213+0x1f080], [R10.64], !P3 ;  /* 0x1f0800000ad5dfae */ /* 0x0007e6000d901d46 */
[----:B------:R-:W-:Y:S01]  /*a120*/  IMAD.IADD R4, R3, 0x1, R4 ;  /* 0x0000000103047824 */ /* 0x000fe200078e0204 */
[----:B------:R-:W0:Y:S03]  /*a130*/  LDGDEPBAR ;  /* 0x00000000000079af */ /* 0x000e260000000000 */
[----:B------:R-:W-:-:S02]  /*a140*/  IMAD R5, R4, 0x30, RZ ;  /* 0x0000003004057824 */ /* 0x000fc400078e02ff */
[----:B------:R-:W-:Y:S02]  /*a150*/  IMAD.MOV.U32 R144, RZ, RZ, R228 ;  /* 0x000000ffff907224 */ /* 0x000fe400078e00e4 */
[----:B------:R-:W-:Y:S02]  /*a160*/  IMAD.MOV.U32 R145, RZ, RZ, R232 ;  /* 0x000000ffff917224 */ /* 0x000fe400078e00e8 */
[----:B--2---:R-:W-:Y:S02]  /*a170*/  IMAD.MOV.U32 R7, RZ, RZ, 0x20 ;  /* 0x00000020ff077424 */ /* 0x004fe400078e00ff */
[----:B------:R-:W-:-:S04]  /*a180*/  IMAD.WIDE.U32 R2, R2, 0x30, R144 ;  /* 0x0000003002027825 */ /* 0x000fc800078e0090 */
[----:B-1----:R-:W-:Y:S02]  /*a190*/  IMAD R8, R7, c[0x0][0x1e4], RZ ;  /* 0x0000790007087a24 */ /* 0x002fe400078e02ff */
[----:B------:R-:W-:Y:S01]  /*a1a0*/  IMAD.IADD R3, R3, 0x1, R5 ;  /* 0x0000000103037824 */ /* 0x000fe200078e0205 */
[----:B------:R-:W-:Y:S01]  /*a1b0*/  WARPSYNC 0xffffffff ;  /* 0xffffffff00007948 */ /* 0x000fe20003800000 */
[----:B------:R-:W-:Y:S01]  /*a1c0*/  P2R R15, PR, RZ, 0x40 ;  /* 0x00000040ff0f7803 */ /* 0x000fe20000000000 */
[----:B------:R-:W-:Y:S01]  /*a1d0*/  BAR.SYNC.DEFER_BLOCKING 0x0 ;  /* 0x0000000000007b1d */ /* 0x000fe20000010000 */
[C---:B------:R-:W-:Y:S02]  /*a1e0*/  LOP3.LUT P6, RZ, R218.reuse, 0x8, RZ, 0xc0, !PT ;  /* 0x00000008daff7812 */ /* 0x040fe400078cc0ff */
[C---:B------:R-:W-:Y:S02]  /*a1f0*/  LOP3.LUT P3, RZ, R218.reuse, 0x2, RZ, 0xc0, !PT ;  /* 0x00000002daff7812 */ /* 0x040fe4000786c0ff */
[----:B------:R-:W-:Y:S01]  /*a200*/  LOP3.LUT P4, RZ, R218, 0x1, RZ, 0xc0, !PT ;  /* 0x00000001daff7812 */ /* 0x000fe2000788c0ff */
[----:B------:R-:W-:-:S02]  /*a210*/  IMAD.MOV.U32 R147, RZ, RZ, c[0x0][0x2c4] ;  /* 0x0000b100ff937624 */ /* 0x000fc400078e00ff */
[----:B----4-:R-:W-:-:S04]  /*a220*/  IMAD R133, R152, -0x30, R133 ;  /* 0xffffffd098857824 */ /* 0x010fc800078e0285 */
[----:B---3--:R-:W-:-:S05]  /*a230*/  IMAD.IADD R131, R153, 0x1, R133 ;  /* 0x0000000199837824 */ /* 0x008fca00078e0285 */
[----:B------:R-:W-:-:S05]  /*a240*/  IMNMX R6, R131, 0x30, PT ;  /* 0x0000003083067817 */ /* 0x000fca0003800200 */
[----:B------:R-:W-:-:S05]  /*a250*/  IMAD.IADD R4, R6, 0x1, -R225 ;  /* 0x0000000106047824 */ /* 0x000fca00078e0ae1 */
[----:B------:R-:W-:Y:S01]  /*a260*/  ISETP.GE.AND P0, PT, R4, 0x21, PT ;  /* 0x000000210400780c */ /* 0x000fe20003f06270 */
[----:B------:R-:W-:-:S12]  /*a270*/  IMAD.WIDE.U32 R6, R7, c[0x0][0x1e0], RZ ;  /* 0x0000780007067a25 */ /* 0x000fd800078e00ff */
        /* <DEDUP_REMOVED lines=14> */
[----:B------:R1:W-:Y:S01]  /*a360*/  @P1 LDGSTS.E.BYPASS.LTC128B.128 [R211+0xe880], [R4.64+0x180], !P4 ;  /* 0x0e88018004d31fae */ /* 0x0003e2000e101d46 */
[----:B------:R-:W-:-:S13]  /*a370*/  LOP3.LUT P1, RZ, R218, 0x8, RZ, 0xc0, !PT ;  /* 0x00000008daff7812 */ /* 0x000fda000782c0ff */
[----:B------:R1:W-:Y:S04]  /*a380*/  @P0 LDGSTS.E.BYPASS.LTC128B.128 [R213+0xb080], [R2.64], !P1 ;  /* 0x0b08000002d50fae */ /* 0x0003e8000c901d46 */
[----:B------:R1:W-:Y:S04]  /*a390*/  @P0 LDGSTS.E.BYPASS.LTC128B.128 [R213+0xc880], [R2.64+0x80], !P2 ;  /* 0x0c88008002d50fae */ /* 0x0003e8000d101d46 */
[----:B------:R1:W-:Y:S04]  /*a3a0*/  @P0 LDGSTS.E.BYPASS.LTC128B.128 [R213+0xe080], [R2.64+0x100], !P3 ;  /* 0x0e08010002d50fae */ /* 0x0003e8000d901d46 */
[----:B------:R1:W-:Y:S01]  /*a3b0*/  @P0 LDGSTS.E.BYPASS.LTC128B.128 [R213+0xf880], [R2.64+0x180], !P4 ;  /* 0x0f88018002d50fae */ /* 0x0003e2000e101d46 */
[----:B------:R-:W-:-:S03]  /*a3c0*/  ISETP.LT.AND P0, PT, RZ, c[0x0][0x27c], PT ;  /* 0x00009f00ff007a0c */ /* 0x000fc60003f01270 */
[----:B------:R-:W0:Y:S01]  /*a3d0*/  LDGDEPBAR ;  /* 0x00000000000079af */ /* 0x000e220000000000 */
[----:B------:R-:W-:-:S09]  /*a3e0*/  ISETP.NE.AND P6, PT, R15, RZ, PT ;  /* 0x000000ff0f00720c */ /* 0x000fd20003fc5270 */
[----:B------:R-:W-:Y:S05]  /*a3f0*/  @P0 BRA `(.L_x_2409) ;  /* 0x0000002000000947 */ /* 0x000fea0003800000 */
[----:B------:R-:W-:-:S04]  /*a400*/  DEPBAR.LE SB0, 0x1 ;  /* 0x000080400000791a */ /* 0x000fc80000000000 */
[----:B------:R-:W-:Y:S05]  /*a410*/  BRA `(.L_x_2410) ;  /* 0x00008ef000007947 */ /* 0x000fea0003800000 */
.L_x_2409:
[----:B------:R-:W-:Y:S01]  /*a420*/  ULDC.U8 UR4, c[0x0][0x298] ;  /* 0x0000a60000047ab9 */ /* 0x000fe20000000000 */
[----:B-1---5:R-:W-:Y:S01]  /*a430*/  SHF.R.S32.HI R2, RZ, 0x1f, R162 ;  /* 0x0000001fff027819 */ /* 0x022fe200000114a2 */
[----:B------:R-:W-:Y:S01]  /*a440*/  IMAD.WIDE.U32 R6, R162, c[0x0][0x280], RZ ;  /* 0x0000a000a2067a25 */ /* 0x000fe200078e00ff */
[----:B------:R-:W-:Y:S01]  /*a450*/  ISETP.NE.AND P0, PT, RZ, UR4, PT ;  /* 0x00000004ff007c0c */ /* 0x000fe2000bf05270 */
[----:B------:R-:W-:Y:S01]  /*a460*/  BSSY B2, `(.L_x_2410) ;  /* 0x00008ea000027945 */ /* 0x000fe20003800000 */
[C---:B------:R-:W-:Y:S01]  /*a470*/  IADD3 R137, R225.reuse, 0x40, RZ ;  /* 0x00000040e1897810 */ /* 0x040fe20007ffe0ff */
[C---:B------:R-:W-:Y:S01]  /*a480*/  IMAD R3, R2.reuse, c[0x0][0x280], RZ ;  /* 0x0000a00002037a24 */ /* 0x040fe200078e02ff */
[----:B------:R-:W-:Y:S01]  /*a490*/  IADD3 R138, R225, 0x60, RZ ;  /* 0x00000060e18a7810 */ /* 0x000fe20007ffe0ff */
[----:B------:R-:W-:Y:S02]  /*a4a0*/  IMAD R2, R2, c[0x0][0x290], RZ ;  /* 0x0000a40002027a24 */ /* 0x000fe400078e02ff */
[----:B------:R-:W-:-:S02]  /*a4b0*/  IMAD R3, R162, c[0x0][0x284], R3 ;  /* 0x0000a100a2037a24 */ /* 0x000fc400078e0203 */
[----:B------:R-:W-:Y:S01]  /*a4c0*/  IMAD R8, R162, c[0x0][0x294], R2 ;  /* 0x0000a500a2087a24 */ /* 0x000fe200078e0202 */
[----:B------:R-:W-:Y:S01]  /*a4d0*/  LEA R2, R100, R16, 0x5 ;  /* 0x0000001064027211 */ /* 0x000fe200078e28ff */
[----:B------:R-:W-:Y:S01]  /*a4e0*/  IMAD.WIDE.U32 R4, R162, c[0x0][0x290], RZ ;  /* 0x0000a400a2047a25 */ /* 0x000fe200078e00ff */
[----:B------:R-:W-:-:S04]  /*a4f0*/  IADD3 R3, R3, R7, RZ ;  /* 0x0000000703037210 */ /* 0x000fc80007ffe0ff */
[----:B------:R-:W-:Y:S01]  /*a500*/  IADD3 R8, R8, R5, RZ ;  /* 0x0000000508087210 */ /* 0x000fe20007ffe0ff */
[----:B------:R-:W-:Y:S05]  /*a510*/  @!P0 BRA `(.L_x_2411) ;  /* 0x0000459000008947 */ /* 0x000fea0003800000 */
[----:B------:R-:W-:Y:S01]  /*a520*/  ISETP.NE.AND P1, PT, R147, 0x1, PT ;  /* 0x000000019300780c */ /* 0x000fe20003f25270 */
[----:B------:R-:W-:Y:S01]  /*a530*/  IMAD.MOV.U32 R7, RZ, RZ, R3 ;  /* 0x000000ffff077224 */ /* 0x000fe200078e0003 */
[----:B------:R-:W-:Y:S01]  /*a540*/  BSSY B0, `(.L_x_2412) ;  /* 0x000004f000007945 */ /* 0x000fe20003800000 */
[----:B------:R-:W-:Y:S01]  /*a550*/  SHF.R.S32.HI R34, RZ, 0x1f, R140 ;  /* 0x0000001fff227819 */ /* 0x000fe2000001148c */
[----:B------:R-:W-:Y:S01]  /*a560*/  CS2R R64, SRZ ;  /* 0x0000000000407805 */ /* 0x000fe2000001ff00 */
        /* <DEDUP_REMOVED lines=8> */
[----:B------:R-:W-:Y:S01]  /*a5f0*/  @P1 IMAD.HI.U32 R0, R2, c[0x0][0x2c8], RZ ;  /* 0x0000b20002001a27 */ /* 0x000fe200078e00ff */
[----:B------:R-:W-:Y:S01]  /*a600*/  CS2R R38, SRZ ;  /* 0x0000000000267805 */ /* 0x000fe2000001ff00 */
[----:B------:R-:W-:Y:S01]  /*a610*/  CS2R R28, SRZ ;  /* 0x00000000001c7805 */ /* 0x000fe2000001ff00 */
[----:B------:R-:W-:-:S02]  /*a620*/  CS2R R24, SRZ ;  /* 0x0000000000187805 */ /* 0x000fc4000001ff00 */
[----:B------:R-:W-:-:S04]  /*a630*/  @P1 SHF.R.U32.HI R2, RZ, c[0x0][0x2cc], R0 ;  /* 0x0000b300ff021a19 */ /* 0x000fc80000011600 */
        /* <DEDUP_REMOVED lines=23> */
[----:B------:R-:W-:-:S09]  /*a7b0*/  ISETP.GE.AND P1, PT, R139, c[0x0][0x27c], PT ;  /* 0x00009f008b007a0c */ /* 0x000fd20003f26270 */
[C---:B------:R-:W-:Y:S01]  /*a7c0*/  @!P3 IMAD.SHL.U32 R6, R140.reuse, 0x2, RZ ;  /* 0x000000028c06b824 */ /* 0x040fe200078e00ff */
[----:B------:R-:W-:-:S04]  /*a7d0*/  @!P3 SHF.L.U64.HI R5, R140, 0x1, R34 ;  /* 0x000000018c05b819 */ /* 0x000fc80000010222 */
[----:B--2---:R-:W-:-:S05]  /*a7e0*/  @!P3 IADD3 R18, P0, R3, R6, RZ ;  /* 0x000000060312b210 */ /* 0x004fca0007f1e0ff */
[----:B----4-:R-:W-:Y:S01]  /*a7f0*/  @!P3 IMAD.X R19, R4, 0x1, R5, P0 ;  /* 0x000000010413b824 */ /* 0x010fe200000e0605 */
        /* <DEDUP_REMOVED lines=33> */
[----:B------:R-:W-:-:S05]  /*aa10*/  @!P0 IMAD.X R5, R2, 0x1, R20, P4 ;  /* 0x0000000102058824 */ /* 0x000fca00020e0614 */
[----:B------:R1:W5:Y:S03]  /*aa20*/  @!P0 LD.E.64 R44, [R4.64] ;  /* 0x00000006042c8980 */ /* 0x000366000c101b00 */
.L_x_2413:
[----:B------:R-:W-:Y:S05]  /*aa30*/  BSYNC B0 ;  /* 0x0000000000007941 */ /* 0x000fea0003800000 */
.L_x_2412:
        /* <DEDUP_REMOVED lines=84> */
.L_x_2415:
[----:B------:R-:W-:Y:S05]  /*af80*/  BSYNC B0 ;  /* 0x0000000000007941 */ /* 0x000fea0003800000 */
.L_x_2414:
        /* <DEDUP_REMOVED lines=57> */
[----:B------:R1:W5:Y:S01]  /*b320*/  @!P3 LD.E.64 R60, [R18.64] ;  /* 0x00000006123cb980 */ /* 0x000362000c101b00 */
[----:B----4-:R-:W-:Y:S01]  /*b330*/  @!P3 IMAD.X R17, R2, 0x1, R6, P0 ;  /* 0x000000010211b824 */ /* 0x010fe200000e0606 */
[----:B------:R-:W-:Y:S02]  /*b340*/  @!P2 SHF.L.U64.HI R6, R143, 0x1, R21 ;  /* 0x000000018f06a819 */ /* 0x000fe40000010215 */
[-C--:B------:R-:W-:Y:S01]  /*b350*/  @!P2 IADD3 R14, P0, R3, R5.reuse, RZ ;  /* 0x00000005030ea210 */ /* 0x080fe20007f1e0ff */
[----:B------:R-:W-:Y:S01]  /*b360*/  CS2R R70, SRZ ;  /* 0x0000000000467805 */ /* 0x000fe2000001ff00 */
[----:B------:R-:W-:Y:S01]  /*b370*/  CS2R R72, SRZ ;  /* 0x0000000000487805 */ /* 0x000fe2000001ff00 */
[----:B------:R-:W-:Y:S01]  /*b380*/  CS2R R74, SRZ ;  /* 0x00000000004a7805 */ /* 0x000fe2000001ff00 */
[----:B------:R2:W5:Y:S01]  /*b390*/  @!P3 LD.E.64 R62, [R16.64] ;  /* 0x00000006103eb980 */ /* 0x000562000c101b00 */
[----:B------:R-:W-:Y:S01]  /*b3a0*/  @!P2 IMAD.X R15, R4, 0x1, R6, P0 ;  /* 0x00000001040fa824 */ /* 0x000fe200000e0606 */
[----:B------:R-:W-:Y:S01]  /*b3b0*/  @!P2 IADD3 R12, P0, R0, R5, RZ ;  /* 0x00000005000ca210 */ /* 0x000fe20007f1e0ff */
[----:B------:R-:W-:-:S04]  /*b3c0*/  @!P1 IMAD.SHL.U32 R5, R139, 0x2, RZ ;  /* 0x000000028b059824 */ /* 0x000fc800078e00ff */
[----:B------:R-:W-:Y:S01]  /*b3d0*/  @!P2 IMAD.X R13, R2, 0x1, R6, P0 ;  /* 0x00000001020da824 */ /* 0x000fe200000e0606 */
[----:B------:R-:W-:Y:S02]  /*b3e0*/  @!P1 SHF.L.U64.HI R6, R139, 0x1, R31 ;  /* 0x000000018b069819 */ /* 0x000fe4000001021f */
[-C--:B------:R-:W-:Y:S02]  /*b3f0*/  @!P1 IADD3 R10, P0, R3, R5.reuse, RZ ;  /* 0x00000005030a9210 */ /* 0x080fe40007f1e0ff */
[----:B------:R2:W5:Y:S03]  /*b400*/  @!P2 LD.E.64 R66, [R12.64] ;  /* 0x000000060c42a980 */ /* 0x000566000c101b00 */
[----:B------:R-:W-:Y:S01]  /*b410*/  @!P1 IMAD.X R11, R4, 0x1, R6, P0 ;  /* 0x00000001040b9824 */ /* 0x000fe200000e0606 */
[----:B------:R-:W-:Y:S01]  /*b420*/  @!P1 IADD3 R8, P0, R0, R5, RZ ;  /* 0x0000000500089210 */ /* 0x000fe20007f1e0ff */
[----:B-1----:R-:W-:-:S03]  /*b430*/  CS2R R18, SRZ ;  /* 0x0000000000127805 */ /* 0x002fc6000001ff00 */
[----:B------:R2:W5:Y:S01]  /*b440*/  @!P1 LD.E.64 R68, [R10.64] ;  /* 0x000000060a449980 */ /* 0x000562000c101b00 */
[----:B------:R-:W-:Y:S01]  /*b450*/  @!P1 IMAD.X R9, R2, 0x1, R6, P0 ;  /* 0x0000000102099824 */ /* 0x000fe200000e0606 */
[C---:B------:R-:W-:Y:S02]  /*b460*/  ISETP.GE.AND P0, PT, R142.reuse, c[0x0][0x27c], PT ;  /* 0x00009f008e007a0c */ /* 0x040fe40003f06270 */
[----:B------:R2:W5:Y:S04]  /*b470*/  @!P2 LD.E.64 R18, [R14.64] ;  /* 0x000000060e12a980 */ /* 0x000568000c101b00 */
[----:B------:R2:W5:Y:S07]  /*b480*/  @!P1 LD.E.64 R70, [R8.64] ;  /* 0x0000000608469980 */ /* 0x00056e000c101b00 */
        /* <DEDUP_REMOVED lines=8> */
.L_x_2417:
[----:B------:R-:W-:Y:S05]  /*b510*/  BSYNC B0 ;  /* 0x0000000000007941 */ /* 0x000fea0003800000 */
.L_x_2416:
[----:B--2--5:R-:W-:Y:S01]  /*b520*/  IMAD.MOV.U32 R4, RZ, RZ, R68 ;  /* 0x000000ffff047224 */ /* 0x024fe200078e0044 */
[----:B---3--:R-:W-:Y:S01]  /*b530*/  MOV R3, R69 ;  /* 0x0000004500037202 */ /* 0x008fe20000000f00 */
[----:B----4-:R-:W-:Y:S01]  /*b540*/  IMAD.MOV.U32 R2, RZ, RZ, R72 ;  /* 0x000000ffff027224 */ /* 0x010fe200078e0048 */
[----:B------:R-:W-:Y:S01]  /*b550*/  MOV R7, R66 ;  /* 0x0000004200077202 */ /* 0x000fe20000000f00 */
[----:B-1----:R-:W-:Y:S01]  /*b560*/  IMAD.MOV.U32 R0, RZ, RZ, R73 ;  /* 0x000000ffff007224 */ /* 0x002fe200078e0049 */
        /* <DEDUP_REMOVED lines=10> */
[----:B------:R-:W1:Y:S01]  /*b610*/  SHFL.IDX PT, R3, R33, 0x3, 0x181f ;  /* 0x00781f0021037f89 */ /* 0x000e6200000e0000 */
[----:B------:R-:W-:Y:S01]  /*b620*/  IMAD.MOV.U32 R6, RZ, RZ, R67 ;  /* 0x000000ffff067224 */ /* 0x000fe200078e0043 */
[----:B------:R-:W-:Y:S01]  /*b630*/  PRMT R108, R2, 0x5410, R0 ;  /* 0x00005410026c7816 */ /* 0x000fe20000000000 */
[----:B------:R-:W-:Y:S01]  /*b640*/  IMAD.MOV.U32 R2, RZ, RZ, R74 ;  /* 0x000000ffff027224 */ /* 0x000fe200078e004a */
[----:B------:R-:W-:Y:S01]  /*b650*/  MOV R0, R75 ;  /* 0x0000004b00007202 */ /* 0x000fe20000000f00 */
[----:B------:R2:W3:Y:S01]  /*b660*/  SHFL.IDX PT, R8, R30, 0x3, 0x181f ;  /* 0x00781f001e087f89 */ /* 0x0004e200000e0000 */
[----:B------:R-:W-:Y:S01]  /*b670*/  PRMT R109, R5, 0x5410, R4 ;  /* 0x00005410056d7816 */ /* 0x000fe20000000004 */
[----:B------:R-:W-:Y:S01]  /*b680*/  IMAD.MOV.U32 R5, RZ, RZ, R62 ;  /* 0x000000ffff057224 */ /* 0x000fe200078e003e */
[----:B------:R-:W-:Y:S01]  /*b690*/  PRMT R111, R2, 0x5410, R0 ;  /* 0x00005410026f7816 */ /* 0x000fe20000000000 */
[----:B------:R-:W-:Y:S01]  /*b6a0*/  BSSY B0, `(.L_x_2418) ;  /* 0x000003a000007945 */ /* 0x000fe20003800000 */
[----:B------:R-:W-:Y:S01]  /*b6b0*/  MOV R4, R63 ;  /* 0x0000003f00047202 */ /* 0x000fe20000000f00 */
[----:B------:R4:W1:Y:S01]  /*b6c0*/  SHFL.IDX PT, R2, R35, 0x3, 0x181f ;  /* 0x00781f0023027f89 */ /* 0x00086200000e0000 */
[----:B------:R-:W-:Y:S01]  /*b6d0*/  CS2R R82, SRZ ;  /* 0x0000000000527805 */ /* 0x000fe2000001ff00 */
[----:B------:R-:W-:Y:S01]  /*b6e0*/  CS2R R78, SRZ ;  /* 0x00000000004e7805 */ /* 0x000fe2000001ff00 */
[----:B------:R-:W-:Y:S01]  /*b6f0*/  CS2R R86, SRZ ;  /* 0x0000000000567805 */ /* 0x000fe2000001ff00 */
[----:B------:R1:W3:Y:S01]  /*b700*/  SHFL.IDX PT, R0, R32, 0x3, 0x181f ;  /* 0x00781f0020007f89 */ /* 0x0002e200000e0000 */
[----:B------:R-:W-:Y:S01]  /*b710*/  CS2R R84, SRZ ;  /* 0x0000000000547805 */ /* 0x000fe2000001ff00 */
[----:B------:R-:W-:Y:S01]  /*b720*/  CS2R R80, SRZ ;  /* 0x0000000000507805 */ /* 0x000fe2000001ff00 */
[----:B------:R-:W-:Y:S01]  /*b730*/  CS2R R76, SRZ ;  /* 0x00000000004c7805 */ /* 0x000fe2000001ff00 */
[----:B--2---:R-:W-:-:S02]  /*b740*/  PRMT R30, R5, 0x5410, R4 ;  /* 0x00005410051e7816 */ /* 0x004fc40000000004 */
[----:B----4-:R-:W-:Y:S01]  /*b750*/  PRMT R35, R7, 0x5410, R6 ;  /* 0x0000541007237816 */ /* 0x010fe20000000006 */
[----:B-1----:R-:W-:Y:S01]  /*b760*/  CS2R R32, SRZ ;  /* 0x0000000000207805 */ /* 0x002fe2000001ff00 */
[----:B------:R-:W-:Y:S05]  /*b770*/  @P5 BRA `(.L_x_2419) ;  /* 0x000002c000005947 */ /* 0x000fea0003800000 */
[----:B---3--:R-:W-:Y:S01]  /*b780*/  ISETP.GE.AND P1, PT, R143, c[0x0][0x27c], PT ;  /* 0x00009f008f007a0c */ /* 0x008fe20003f26270 */
        /* <DEDUP_REMOVED lines=23> */
[----:B------:R-:W-:-:S04]  /*b900*/  CS2R R32, SRZ ;  /* 0x0000000000207805 */ /* 0x000fc8000001ff00 */
[----:B-1----:R-:W-:Y:S02]  /*b910*/  @!P1 IADD3 R6, P0, R2, R9, RZ ;  /* 0x0000000902069210 */ /* 0x002fe40007f1e0ff */
[----:B--2---:R-:W-:-:S05]  /*b920*/  @!P1 SHF.L.U64.HI R5, R140, 0x1, R34 ;  /* 0x000000018c059819 */ /* 0x004fca0000010222 */
[----:B------:R-:W-:Y:S01]  /*b930*/  @!P1 IMAD.X R7, R3, 0x1, R5, P0 ;  /* 0x0000000103079824 */ /* 0x000fe200000e0605 */
[----:B------:R-:W-:Y:S01]  /*b940*/  @!P1 IADD3 R4, P0, R0, R9, RZ ;  /* 0x0000000900049210 */ /* 0x000fe20007f1e0ff */
[----:B------:R-:W-:-:S03]  /*b950*/  CS2R R76, SRZ ;  /* 0x00000000004c7805 */ /* 0x000fc6000001ff00 */
[----:B------:R1:W5:Y:S01]  /*b960*/  @!P1 LD.E.64 R32, [R6.64] ;  /* 0x0000000606209980 */ /* 0x000362000c101b00 */
[----:B------:R-:W-:Y:S01]  /*b970*/  @!P1 IMAD.X R5, R8, 0x1, R5, P0 ;  /* 0x0000000108059824 */ /* 0x000fe200000e0605 */
[----:B------:R-:W-:-:S04]  /*b980*/  ISETP.GE.AND P0, PT, R142, c[0x0][0x27c], PT ;  /* 0x00009f008e007a0c */ /* 0x000fc80003f06270 */
[----:B------:R2:W5:Y:S01]  /*b990*/  @!P1 LD.E.64 R76, [R4.64] ;  /* 0x00000006044c9980 */ /* 0x000562000c101b00 */
[----:B------:R-:W-:Y:S01]  /*b9a0*/  CS2R R88, SRZ ;  /* 0x0000000000587805 */ /* 0x000fe2000001ff00 */
[----:B------:R-:W-:-:S07]  /*b9b0*/  CS2R R86, SRZ ;  /* 0x0000000000567805 */ /* 0x000fce000001ff00 */
[C---:B-1----:R-:W-:Y:S01]  /*b9c0*/  @!P0 IMAD.SHL.U32 R6, R142.reuse, 0x2, RZ ;  /* 0x000000028e068824 */ /* 0x042fe200078e00ff */
[----:B------:R-:W-:-:S04]  /*b9d0*/  @!P0 SHF.L.U64.HI R7, R142, 0x1, R40 ;  /* 0x000000018e078819 */ /* 0x000fc80000010228 */
[----:B--2---:R-:W-:-:S05]  /*b9e0*/  @!P0 IADD3 R4, P1, R2, R6, RZ ;  /* 0x0000000602048210 */ /* 0x004fca0007f3e0ff */
[----:B------:R-:W-:Y:S01]  /*b9f0*/  @!P0 IMAD.X R5, R3, 0x1, R7, P1 ;  /* 0x0000000103058824 */ /* 0x000fe200008e0607 */
[----:B------:R-:W-:-:S04]  /*ba00*/  @!P0 IADD3 R2, P1, R0, R6, RZ ;  /* 0x0000000600028210 */ /* 0x000fc80007f3e0ff */
[----:B------:R1:W5:Y:S01]  /*ba10*/  @!P0 LD.E.64 R88, [R4.64] ;  /* 0x0000000604588980 */ /* 0x000362000c101b00 */
[----:B------:R-:W-:-:S05]  /*ba20*/  @!P0 IMAD.X R3, R8, 0x1, R7, P1 ;  /* 0x0000000108038824 */ /* 0x000fca00008e0607 */
[----:B------:R1:W5:Y:S03]  /*ba30*/  @!P0 LD.E.64 R86, [R2.64] ;  /* 0x0000000602568980 */ /* 0x000366000c101b00 */
.L_x_2419:
[----:B---3--:R-:W-:Y:S05]  /*ba40*/  BSYNC B0 ;  /* 0x0000000000007941 */ /* 0x008fea0003800000 */
.L_x_2418:
        /* <DEDUP_REMOVED lines=78> */
.L_x_2423:
[----:B------:R-:W-:Y:S05]  /*bf30*/  BSYNC B0 ;  /* 0x0000000000007941 */ /* 0x000fea0003800000 */
.L_x_2422:
        /* <DEDUP_REMOVED lines=45> */
.L_x_2425:
[----:B------:R-:W-:Y:S05]  /*c210*/  BSYNC B0 ;  /* 0x0000000000007941 */ /* 0x000fea0003800000 */
.L_x_2424:
        /* <DEDUP_REMOVED lines=45> */
.L_x_2427:
[----:B------:R-:W-:Y:S05]  /*c4f0*/  BSYNC B0 ;  /* 0x0000000000007941 */ /* 0x000fea0003800000 */
.L_x_2426:
        /* <DEDUP_REMOVED lines=44> */
.L_x_2421:
[----:B------:R-:W-:Y:S05]  /*c7c0*/  BSYNC B1 ;  /* 0x0000000000017941 */ /* 0x000fea0003800000 */
.L_x_2420:
        /* <DEDUP_REMOVED lines=49> */
.L_x_2431:
[----:B------:R-:W-:Y:S05]  /*cae0*/  BSYNC B0 ;  /* 0x0000000000007941 */ /* 0x000fea0003800000 */
.L_x_2430:
        /* <DEDUP_REMOVED lines=45> */
.L_x_2433:
[----:B------:R-:W-:Y:S05]  /*cdc0*/  BSYNC B0 ;  /* 0x0000000000007941 */ /* 0x000fea0003800000 */
.L_x_2432:
        /* <DEDUP_REMOVED lines=45> */
.L_x_2435:
[----:B------:R-:W-:Y:S05]  /*d0a0*/  BSYNC B0 ;  /* 0x0000000000007941 */ /* 0x000fea0003800000 */
.L_x_2434:
        /* <DEDUP_REMOVED lines=44> */
.L_x_2429:
[----:B------:R-:W-:Y:S05]  /*d370*/  BSYNC B1 ;  /* 0x0000000000017941 */ /* 0x000fea0003800000 */
.L_x_2428:
        /* <DEDUP_REMOVED lines=48> */
.L_x_2439:
[----:B------:R-:W-:Y:S05]  /*d680*/  BSYNC B0 ;  /* 0x0000000000007941 */ /* 0x000fea0003800000 */
.L_x_2438:
        /* <DEDUP_REMOVED lines=45> */
.L_x_2441:
[----:B------:R-:W-:Y:S05]  /*d960*/  BSYNC B0 ;  /* 0x0000000000007941 */ /* 0x000fea0003800000 */
.L_x_2440:
        /* <DEDUP_REMOVED lines=45> */
.L_x_2443:
[----:B------:R-:W-:Y:S05]  /*dc40*/  BSYNC B0 ;  /* 0x0000000000007941 */ /* 0x000fea0003800000 */
.L_x_2442:
        /* <DEDUP_REMOVED lines=44> */
.L_x_2437:
[----:B------:R-:W-:Y:S05]  /*df10*/  BSYNC B1 ;  /* 0x0000000000017941 */ /* 0x000fea0003800000 */
.L_x_2436:
        /* <DEDUP_REMOVED lines=47> */
.L_x_2446:
[----:B------:R-:W-:Y:S05]  /*e210*/  BSYNC B0 ;  /* 0x0000000000007941 */ /* 0x000fea0003800000 */
.L_x_2445:
        /* <DEDUP_REMOVED lines=45> */
.L_x_2448:
[----:B------:R-:W-:Y:S05]  /*e4f0*/  BSYNC B0 ;  /* 0x0000000000007941 */ /* 0x000fea0003800000 */
.L_x_2447:
        /* <DEDUP_REMOVED lines=45> */
.L_x_2450:
[----:B------:R-:W-:Y:S05]  /*e7d0*/  BSYNC B0 ;  /* 0x0000000000007941 */ /* 0x000fea0003800000 */
.L_x_2449:
        /* <DEDUP_REMOVED lines=45> */
.L_x_2411:
[----:B------:R-:W-:Y:S01]  /*eab0*/  ISETP.NE.AND P0, PT, R147, 0x1, PT ;  /* 0x000000019300780c */ /* 0x000fe20003f05270 */
[----:B------:R-:W-:Y:S01]  /*eac0*/  IMAD.MOV.U32 R7, RZ, RZ, R3 ;  /* 0x000000ffff077224 */ /* 0x000fe200078e0003 */
        /* <DEDUP_REMOVED lines=9> */
[----:B------:R-:W-:-:S02]  /*eb60*/  CS2R R16, SRZ ;  /* 0x0000000000107805 */ /* 0x000fc4000001ff00 */
        /* <DEDUP_REMOVED lines=47> */
.L_x_2452:
[----:B------:R-:W-:Y:S05]  /*ee60*/  BSYNC B0 ;  /* 0x0000000000007941 */ /* 0x000fea0003800000 */
.L_x_2451:
[----:B-12--5:R-:W-:Y:S01]  /*ee70*/  IMAD.MOV.U32 R3, RZ, RZ, R34 ;  /* 0x000000ffff037224 */ /* 0x026fe200078e0022 */
[----:B------:R-:W-:Y:S01]  /*ee80*/  LOP3.LUT P0, RZ, R218, 0x10, RZ, 0xc0, !PT ;  /* 0x00000010daff7812 */ /* 0x000fe2000780c0ff */
[----:B------:R-:W-:Y:S01]  /*ee90*/  IMAD.MOV.U32 R2, RZ, RZ, R35 ;  /* 0x000000ffff027224 */ /* 0x000fe200078e0023 */
[----:B------:R1:W2:Y:S01]  /*eea0*/  SHFL.IDX PT, R11, R13, 0x1, 0x181f ;  /* 0x00381f000d0b7f89 */ /* 0x0002a200000e0000 */
[----:B----4-:R-:W-:Y:S01]  /*eeb0*/  IMAD.MOV.U32 R5, RZ, RZ, R32 ;  /* 0x000000ffff057224 */ /* 0x010fe200078e0020 */
        /* <DEDUP_REMOVED lines=27> */
[----:B------:R-:W-:Y:S01]  /*f070*/  CS2R R60, SRZ ;  /* 0x00000000003c7805 */ /* 0x000fe2000001ff00 */
[----:B------:R1:W3:Y:S01]  /*f080*/  SHFL.IDX PT, R4, R25, 0x1, 0x181f ;  /* 0x00381f0019047f89 */ /* 0x0002e200000e0000 */
[----:B------:R-:W-:Y:S01]  /*f090*/  PRMT R40, R6, 0x7610, R40 ;  /* 0x0000761006287816 */ /* 0x000fe20000000028 */
[----:B------:R-:W-:Y:S01]  /*f0a0*/  CS2R R46, SRZ ;  /* 0x00000000002e7805 */ /* 0x000fe2000001ff00 */
[----:B------:R-:W-:Y:S01]  /*f0b0*/  PRMT R27, R3, 0x7610, R27 ;  /* 0x00007610031b7816 */ /* 0x000fe2000000001b */
[----:B---3--:R1:W3:Y:S01]  /*f0c0*/  SHFL.IDX PT, R10, R14, 0x1, 0x181f ;  /* 0x00381f000e0a7f89 */ /* 0x0082e200000e0000 */
[----:B------:R-:W-:Y:S01]  /*f0d0*/  PRMT R12, R2, 0x7610, R12 ;  /* 0x00007610020c7816 */ /* 0x000fe2000000000c */
        /* <DEDUP_REMOVED lines=13> */
[----:B------:R-:W-:-:S05]  /*f1b0*/  @!P1 IADD3 R8, P0, R4, R2, RZ ;  /* 0x0000000204089210 */ /* 0x000fca0007f1e0ff */
[--C-:B----4-:R-:W-:Y:S01]  /*f1c0*/  @!P1 IMAD.X R9, R5, 0x1, R3.reuse, P0 ;  /* 0x0000000105099824 */ /* 0x110fe200000e0603 */
        /* <DEDUP_REMOVED lines=17> */
.L_x_2454:
[----:B--2---:R-:W-:Y:S05]  /*f2e0*/  BSYNC B0 ;  /* 0x0000000000007941 */ /* 0x004fea0003800000 */
.L_x_2453:
[----:B----45:R-:W-:Y:S01]  /*f2f0*/  IMAD.MOV.U32 R5, RZ, RZ, R62 ;  /* 0x000000ffff057224 */ /* 0x030fe200078e003e */
[----:B------:R-:W-:Y:S01]  /*f300*/  LOP3.LUT P0, RZ, R218, 0x20, RZ, 0xc0, !PT ;  /* 0x00000020daff7812 */ /* 0x000fe2000780c0ff */
[----:B------:R-:W-:Y:S01]  /*f310*/  IMAD.MOV.U32 R3, RZ, RZ, R60 ;  /* 0x000000ffff037224 */ /* 0x000fe200078e003c */
[----:B------:R-:W-:Y:S01]  /*f320*/  MOV R6, R51 ;  /* 0x0000003300067202 */ /* 0x000fe20000000f00 */
        /* <DEDUP_REMOVED lines=24> */
[----:B------:R2:W1:Y:S01]  /*f4b0*/  SHFL.IDX PT, R4, R25, 0x2, 0x181f ;  /* 0x00581f0019047f89 */ /* 0x00046200000e0000 */
        /* <DEDUP_REMOVED lines=15> */
[----:B----4-:R-:W-:Y:S01]  /*f5b0*/  ISETP.GE.AND P1, PT, R134, c[0x0][0x27c], PT ;  /* 0x00009f0086007a0c */ /* 0x010fe20003f26270 */
        /* <DEDUP_REMOVED lines=25> */
.L_x_2456:
[----:B----4-:R-:W-:Y:S05]  /*f750*/  BSYNC B0 ;  /* 0x0000000000007941 */ /* 0x010fea0003800000 */
.L_x_2455:
[----:B-1---5:R-:W-:Y:S01]  /*f760*/  IMAD.MOV.U32 R3, RZ, RZ, R74 ;  /* 0x000000ffff037224 */ /* 0x022fe200078e004a */
[----:B------:R-:W-:Y:S01]  /*f770*/  MOV R6, R71 ;  /* 0x0000004700067202 */ /* 0x000fe20000000f00 */
[----:B------:R-:W-:Y:S01]  /*f780*/  IMAD.MOV.U32 R5, RZ, RZ, R72 ;  /* 0x000000ffff057224 */ /* 0x000fe200078e0048 */
[----:B------:R1:W4:Y:S01]  /*f790*/  SHFL.IDX PT, R11, R13, 0x3, 0x181f ;  /* 0x00781f000d0b7f89 */ /* 0x00032200000e0000 */
[----:B------:R-:W-:Y:S01]  /*f7a0*/  IMAD.MOV.U32 R2, RZ, RZ, R75 ;  /* 0x000000ffff027224 */ /* 0x000fe200078e004b */
        /* <DEDUP_REMOVED lines=15> */
[----:B------:R-:W-:Y:S01]  /*f8a0*/  CS2R R96, SRZ ;  /* 0x0000000000607805 */ /* 0x000fe2000001ff00 */
[----:B------:R-:W-:Y:S01]  /*f8b0*/  PRMT R119, R119, 0x5410, R3 ;  /* 0x0000541077777816 */ /* 0x000fe20000000003 */
[----:B------:R-:W-:Y:S01]  /*f8c0*/  IMAD.MOV.U32 R3, RZ, RZ, R76 ;  /* 0x000000ffff037224 */ /* 0x000fe200078e004c */
[----:B------:R-:W-:Y:S01]  /*f8d0*/  PRMT R117, R117, 0x5410, R2 ;  /* 0x0000541075757816 */ /* 0x000fe20000000002 */
[----:B------:R-:W-:Y:S01]  /*f8e0*/  IMAD.MOV.U32 R2, RZ, RZ, R77 ;  /* 0x000000ffff027224 */ /* 0x000fe200078e004d */
[----:B------:R-:W-:Y:S01]  /*f8f0*/  PRMT R114, R4, 0x7610, R114 ;  /* 0x0000761004727816 */ /* 0x000fe20000000072 */
[----:B------:R1:W2:Y:S01]  /*f900*/  SHFL.IDX PT, R5, R15, 0x3, 0x181f ;  /* 0x00781f000f057f89 */ /* 0x0002a200000e0000 */
[----:B------:R-:W-:Y:S01]  /*f910*/  PRMT R118, R118, 0x5410, R3 ;  /* 0x0000541076767816 */ /* 0x000fe20000000003 */
[----:B------:R-:W-:Y:S01]  /*f920*/  IMAD.MOV.U32 R3, RZ, RZ, R68 ;  /* 0x000000ffff037224 */ /* 0x000fe200078e0044 */
[----:B------:R-:W-:Y:S01]  /*f930*/  PRMT R117, R2, 0x7610, R117 ;  /* 0x0000761002757816 */ /* 0x000fe20000000075 */
[----:B------:R-:W-:Y:S01]  /*f940*/  IMAD.MOV.U32 R2, RZ, RZ, R69 ;  /* 0x000000ffff027224 */ /* 0x000fe200078e0045 */
        /* <DEDUP_REMOVED lines=11> */
[----:B----4-:R-:W-:Y:S01]  /*fa00*/  ISETP.GE.AND P1, PT, R134, c[0x0][0x27c], PT ;  /* 0x00009f0086007a0c */ /* 0x010fe20003f26270 */
[----:B------:R-:W-:Y:S01]  /*fa10*/  CS2R R82, SRZ ;  /* 0x0000000000527805 */ /* 0x000fe2000001ff00 */
[----:B------:R-:W-:-:S11]  /*fa20*/  CS2R R80, SRZ ;  /* 0x0000000000507805 */ /* 0x000fd6000001ff00 */
[C---:B------:R-:W-:Y:S01]  /*fa30*/  @!P1 IMAD.SHL.U32 R2, R134.reuse, 0x2, RZ ;  /* 0x0000000286029824 */ /* 0x040fe200078e00ff */
[----:B------:R-:W-:-:S04]  /*fa40*/  @!P1 SHF.L.U64.HI R3, R134, 0x1, R135 ;  /* 0x0000000186039819 */ /* 0x000fc80000010287 */
[----:B-1----:R-:W-:-:S05]  /*fa50*/  @!P1 IADD3 R8, P0, R4, R2, RZ ;  /* 0x0000000204089210 */ /* 0x002fca0007f1e0ff */
[--C-:B--2---:R-:W-:Y:S01]  /*fa60*/  @!P1 IMAD.X R9, R5, 0x1, R3.reuse, P0 ;  /* 0x0000000105099824 */ /* 0x104fe200000e0603 */
[----:B---3--:R-:W-:Y:S01]  /*fa70*/  @!P1 IADD3 R6, P0, R10, R2, RZ ;  /* 0x000000020a069210 */ /* 0x008fe20007f1e0ff */
        /* <DEDUP_REMOVED lines=18> */
.L_x_2458:
[----:B----4-:R-:W-:Y:S05]  /*fba0*/  BSYNC B0 ;  /* 0x0000000000007941 */ /* 0x010fea0003800000 */
.L_x_2457:
        /* <DEDUP_REMOVED lines=40> */
[----:B--2---:R-:W1:Y:S01]  /*fe30*/  LDS.128 R4, [R211+0x10080] ;  /* 0x01008000d3047984 */ /* 0x004e620000000c00 */
        /* <DEDUP_REMOVED lines=10> */
[----:B------:R-:W-:-:S02]  /*fee0*/  SHF.R.U64 R41, R18, 0x10, R19 ;  /* 0x0000001012297819 */ /* 0x000fc40000001213 */
[----:B------:R-:W-:Y:S02]  /*fef0*/  IADD3 R0, R2, R0, R175 ;  /* 0x0000000002007210 */ /* 0x000fe40007ffe0af */
[--C-:B------:R-:W-:Y:S02]  /*ff00*/  SHF.R.U32.HI R25, RZ, 0x10, R21.reuse ;  /* 0x00000010ff197819 */ /* 0x100fe40000011615 */
[----:B------:R-:W-:Y:S01]  /*ff10*/  SHF.L.U32 R29, R0, 0x1, RZ ;  /* 0x00000001001d7819 */ /* 0x000fe200000006ff */
[----:B------:R-:W-:Y:S01]  /*ff20*/  HADD2.F32 R0, -RZ, R12.H0_H0 ;  /* 0x2000000cff007230 */ /* 0x000fe20000004100 */
[----:B------:R-:W-:Y:S01]  /*ff30*/  SHF.R.U64 R54, R20, 0x10, R21 ;  /* 0x0000001014367819 */ /* 0x000fe20000001215 */
[----:B------:R-:W-:Y:S01]  /*ff40*/  HADD2.F32 R88, -RZ, R25.H0_H0 ;  /* 0x20000019ff587230 */ /* 0x000fe20000004100 */
[----:B------:R-:W-:Y:S01]  /*ff50*/  SHF.R.U64 R53, R22, 0x10, R23 ;  /* 0x0000001016357819 */ /* 0x000fe20000001217 */
[----:B---3--:R-:W2:Y:S01]  /*ff60*/  LDS.128 R8, [R29+0x10080] ;  /* 0x010080001d087984 */ /* 0x008ea20000000c00 */
[----:B------:R-:W-:Y:S01]  /*ff70*/  SHF.R.U32.HI R22, RZ, 0x10, R19 ;  /* 0x00000010ff167819 */ /* 0x000fe20000011613 */
[----:B------:R-:W-:Y:S01]  /*ff80*/  HADD2.F32 R54, -RZ, R54.H0_H0 ;  /* 0x20000036ff367230 */ /* 0x000fe20000004100 */
        /* <DEDUP_REMOVED lines=9> */
[--C-:B------:R-:W-:Y:S02]  /*10020*/  HADD2.F32 R6, -RZ, R27.reuse.H1_H1 ;  /* 0x3000001bff067230 */ /* 0x100fe40000004100 */
[--C-:B------:R-:W-:Y:S02]  /*10030*/  HADD2.F32 R19, -RZ, R4.reuse.H0_H0 ;  /* 0x20000004ff137230 */ /* 0x100fe40000004100 */
[----:B------:R-:W-:Y:S02]  /*10040*/  HADD2.F32 R21, -RZ, R4.H1_H1 ;  /* 0x30000004ff157230 */ /* 0x000fe40000004100 */
[----:B------:R-:W-:Y:S02]  /*10050*/  HADD2.F32 R4, -RZ, R27.H0_H0 ;  /* 0x2000001bff047230 */ /* 0x000fe40000004100 */
        /* <DEDUP_REMOVED lines=11> */
[----:B------:R-:W-:Y:S02]  /*10110*/  HADD2.F32 R5, -RZ, R28.H0_H0 ;  /* 0x2000001cff057230 */ /* 0x000fe40000004100 */
        /* <DEDUP_REMOVED lines=47> */
.L_x_2462:
[----:B------:R-:W-:Y:S05]  /*10410*/  BSYNC B0 ;  /* 0x0000000000007941 */ /* 0x000fea0003800000 */
.L_x_2461:
        /* <DEDUP_REMOVED lines=11> */
[----:B--2---:R-:W-:Y:S02]  /*104d0*/  SHF.L.U32 R5, R0, 0x3, RZ ;  /* 0x0000000300057819 */ /* 0x004fe400000006ff */
        /* <DEDUP_REMOVED lines=68> */
[-C--:B------:R-:W-:Y:S02]  /*10920*/  FMUL.FTZ R2, R20, R10.reuse ;  /* 0x0000000a14027220 */ /* 0x080fe40000410000 */
[C---:B------:R-:W-:Y:S02]  /*10930*/  FMUL.FTZ R12, R9.reuse, R10 ;  /* 0x0000000a090c7220 */ /* 0x040fe40000410000 */
[----:B------:R-:W-:Y:S02]  /*10940*/  FFMA.FTZ R22, R9, R37, R2 ;  /* 0x0000002509167223 */ /* 0x000fe40000010002 */
[----:B------:R-:W-:Y:S02]  /*10950*/  FFMA.FTZ R30, R8, R0, R4 ;  /* 0x00000000081e7223 */ /* 0x000fe40000010004 */
        /* <DEDUP_REMOVED lines=21> */
.L_x_2460:
[----:B------:R-:W-:Y:S05]  /*10ab0*/  BSYNC B1 ;  /* 0x0000000000017941 */ /* 0x000fea0003800000 */
.L_x_2459:
[----:B------:R-:W-:Y:S01]  /*10ac0*/  IADD3 R0, R225, 0x20, RZ ;  /* 0x00000020e1007810 */ /* 0x000fe20007ffe0ff */
[----:B------:R-:W-:Y:S01]  /*10ad0*/  BSSY B1, `(.L_x_2463) ;  /* 0x00000d2000017945 */ /* 0x000fe20003800000 */
[----:B------:R-:W-:Y:S02]  /*10ae0*/  SHF.R.S32.HI R52, RZ, 0x3, R89 ;  /* 0x00000003ff347819 */ /* 0x000fe40000011459 */
[----:B------:R-:W-:-:S13]  /*10af0*/  ISETP.GE.AND P0, PT, R0, R90, PT ;  /* 0x0000005a0000720c */ /* 0x000fda0003f06270 */
[----:B------:R-:W-:Y:S05]  /*10b00*/  @P0 BRA `(.L_x_2464) ;  /* 0x00000ce000000947 */ /* 0x000fea0003800000 */
[----:B------:R-:W-:Y:S01]  /*10b10*/  ISETP.GE.AND P0, PT, R134, c[0x0][0x27c], PT ;  /* 0x00009f0086007a0c */ /* 0x000fe20003f06270 */
[----:B------:R-:W-:-:S12]  /*10b20*/  BSSY B0, `(.L_x_2465) ;  /* 0x0000064000007945 */ /* 0x000fd80003800000 */
[----:B------:R-:W-:Y:S05]  /*10b30*/  @P0 BRA `(.L_x_2466) ;  /* 0x0000062000000947 */ /* 0x000fea0003800000 */
[----:B------:R-:W-:Y:S02]  /*10b40*/  MOV R3, c[0x0][0x27c] ;  /* 0x00009f0000037a02 */ /* 0x000fe40000000f00 */
[----:B------:R-:W-:Y:S02]  /*10b50*/  LOP3.LUT R0, R174, 0x38, R134, 0xf8, !PT ;  /* 0x00000038ae007812 */ /* 0x000fe400078ef886 */
[----:B------:R-:W-:Y:S02]  /*10b60*/  LEA.HI R3, R3, R100, RZ, 0x1d ;  /* 0x0000006403037211 */ /* 0x000fe400078fe8ff */
[----:B------:R-:W-:Y:S02]  /*10b70*/  SHF.R.U32.HI R22, RZ, 0x10, R49 ;  /* 0x00000010ff167819 */ /* 0x000fe40000011631 */
[----:B-1----:R-:W-:Y:S02]  /*10b80*/  SHF.R.S32.HI R4, RZ, 0x1f, R3 ;  /* 0x0000001fff047819 */ /* 0x002fe40000011403 */
[----:B------:R-:W-:-:S02]  /*10b90*/  SHF.L.U32 R2, R3, 0x3, RZ ;  /* 0x0000000303027819 */ /* 0x000fc400000006ff */
[----:B------:R-:W-:Y:S02]  /*10ba0*/  LEA.HI R4, R4, R3, RZ, 0x3 ;  /* 0x0000000304047211 */ /* 0x000fe400078f18ff */
[----:B------:R-:W-:Y:S02]  /*10bb0*/  LOP3.LUT R3, R176, R0, R185, 0xf6, !PT ;  /* 0x00000000b0037212 */ /* 0x000fe400078ef6b9 */
[----:B------:R-:W-:Y:S02]  /*10bc0*/  LOP3.LUT R2, R174, 0x38, R2, 0xf8, !PT ;  /* 0x00000038ae027812 */ /* 0x000fe400078ef802 */
[----:B------:R-:W-:Y:S02]  /*10bd0*/  SHF.L.U32 R0, R4, 0xa, RZ ;  /* 0x0000000a04007819 */ /* 0x000fe400000006ff */
[----:B------:R-:W-:Y:S02]  /*10be0*/  LOP3.LUT R2, R2, R185, RZ, 0x3c, !PT ;  /* 0x000000b902027212 */ /* 0x000fe400078e3cff */
[----:B------:R-:W-:-:S02]  /*10bf0*/  LOP3.LUT R0, R0, 0x7fffe000, RZ, 0xc0, !PT ;  /* 0x7fffe00000007812 */ /* 0x000fc400078ec0ff */
[----:B------:R-:W-:Y:S02]  /*10c00*/  LEA R30, R3, 0x10080, 0x1 ;  /* 0x00010080031e7811 */ /* 0x000fe400078e08ff */
[----:B------:R-:W-:Y:S02]  /*10c10*/  IADD3 R0, R2, R0, R176 ;  /* 0x0000000002007210 */ /* 0x000fe40007ffe0b0 */
[----:B------:R-:W-:Y:S01]  /*10c20*/  SHF.R.U32.HI R23, RZ, 0x10, R45 ;  /* 0x00000010ff177819 */ /* 0x000fe2000001162d */
[----:B--2---:R-:W1:Y:S01]  /*10c30*/  LDS.128 R4, [R30] ;  /* 0x000000001e047984 */ /* 0x004e620000000c00 */
[----:B------:R-:W-:Y:S01]  /*10c40*/  SHF.L.U32 R28, R0, 0x1, RZ ;  /* 0x00000001001c7819 */ /* 0x000fe200000006ff */
[----:B------:R-:W-:Y:S01]  /*10c50*/  HADD2.F32 R0, -RZ, R105.H0_H0 ;  /* 0x20000069ff007230 */ /* 0x000fe20000004100 */
[----:B------:R-:W-:Y:S01]  /*10c60*/  SHF.R.U32.HI R24, RZ, 0x10, R51 ;  /* 0x00000010ff187819 */ /* 0x000fe20000011633 */
[----:B------:R-:W-:Y:S01]  /*10c70*/  HADD2.F32 R41, -RZ, R23.H0_H0 ;  /* 0x20000017ff297230 */ /* 0x000fe20000004100 */
[----:B------:R-:W-:Y:S01]  /*10c80*/  SHF.R.U64 R32, R48, 0x10, R49 ;  /* 0x0000001030207819 */ /* 0x000fe20000001231 */
[----:B---3--:R-:W2:Y:S01]  /*10c90*/  LDS.128 R8, [R28+0x10080] ;  /* 0x010080001c087984 */ /* 0x008ea20000000c00 */
[----:B------:R-:W-:-:S02]  /*10ca0*/  SHF.R.U32.HI R26, RZ, 0x10, R47 ;  /* 0x00000010ff1a7819 */ /* 0x000fc4000001162f */
[----:B------:R-:W-:Y:S02]  /*10cb0*/  SHF.R.U64 R33, R50, 0x10, R51 ;  /* 0x0000001032217819 */ /* 0x000fe40000001233 */
[----:B------:R-:W-:Y:S01]  /*10cc0*/  SHF.R.U64 R39, R44, 0x10, R45 ;  /* 0x000000102c277819 */ /* 0x000fe2000000122d */
[----:B------:R-:W-:Y:S01]  /*10cd0*/  HADD2.F32 R40, -RZ, R26.H0_H0 ;  /* 0x2000001aff287230 */ /* 0x000fe20000004100 */
[----:B------:R-:W-:Y:S01]  /*10ce0*/  SHF.R.U64 R37, R46, 0x10, R47 ;  /* 0x000000102e257819 */ /* 0x000fe2000000122f */
[----:B-1----:R-:W-:Y:S02]  /*10cf0*/  HADD2.F32 R18, -RZ, R5.H0_H0 ;  /* 0x20000005ff127230 */ /* 0x002fe40000004100 */
[--C-:B------:R-:W-:Y:S02]  /*10d00*/  HADD2.F32 R16, -RZ, R7.reuse.H0_H0 ;  /* 0x20000007ff107230 */ /* 0x100fe40000004100 */
[----:B------:R-:W-:Y:S02]  /*10d10*/  HADD2.F32 R15, -RZ, R7.H1_H1 ;  /* 0x30000007ff0f7230 */ /* 0x000fe40000004100 */
[----:B--2---:R-:W-:-:S02]  /*10d20*/  HADD2.F32 R3, -RZ, R9.H0_H0 ;  /* 0x20000009ff037230 */ /* 0x004fc40000004100 */
[----:B------:R-:W-:Y:S02]  /*10d30*/  HADD2.F32 R2, -RZ, R9.H1_H1 ;  /* 0x30000009ff027230 */ /* 0x000fe40000004100 */
[--C-:B------:R-:W-:Y:S01]  /*10d40*/  HADD2.F32 R9, -RZ, R8.reuse.H0_H0 ;  /* 0x20000008ff097230 */ /* 0x100fe20000004100 */
[-C--:B------:R-:W-:Y:S01]  /*10d50*/  FMUL.FTZ R31, R3, R0.reuse ;  /* 0x00000000031f7220 */ /* 0x080fe20000410000 */
[----:B------:R-:W-:Y:S02]  /*10d60*/  HADD2.F32 R13, -RZ, R8.H1_H1 ;  /* 0x30000008ff0d7230 */ /* 0x000fe40000004100 */
[--C-:B------:R-:W-:Y:S02]  /*10d70*/  HADD2.F32 R8, -RZ, R11.reuse.H0_H0 ;  /* 0x2000000bff087230 */ /* 0x100fe40000004100 */
[----:B------:R-:W-:Y:S02]  /*10d80*/  HADD2.F32 R7, -RZ, R11.H1_H1 ;  /* 0x3000000bff077230 */ /* 0x000fe40000004100 */
[----:B------:R-:W-:Y:S01]  /*10d90*/  HADD2.F32 R14, -RZ, R5.H1_H1 ;  /* 0x30000005ff0e7230 */ /* 0x000fe20000004100 */
[----:B------:R-:W-:Y:S01]  /*10da0*/  FMUL.FTZ R5, R18, R0 ;  /* 0x0000000012057220 */ /* 0x000fe20000410000 */
[----:B------:R-:W-:-:S02]  /*10db0*/  HADD2.F32 R11, -RZ, R22.H0_H0 ;  /* 0x20000016ff0b7230 */ /* 0x000fc40000004100 */
[--C-:B------:R-:W-:Y:S02]  /*10dc0*/  HADD2.F32 R17, -RZ, R6.reuse.H0_H0 ;  /* 0x20000006ff117230 */ /* 0x100fe40000004100 */
        /* <DEDUP_REMOVED lines=8> */
[----:B------:R-:W-:-:S02]  /*10e50*/  HADD2.F32 R4, -RZ, R105.H1_H1 ;  /* 0x30000069ff047230 */ /* 0x000fc40000004100 */
[--C-:B------:R-:W-:Y:S02]  /*10e60*/  HADD2.F32 R5, -RZ, R107.reuse.H1_H1 ;  /* 0x3000006bff057230 */ /* 0x100fe40000004100 */
[----:B------:R-:W-:Y:S01]  /*10e70*/  HADD2.F32 R0, -RZ, R107.H0_H0 ;  /* 0x2000006bff007230 */ /* 0x000fe20000004100 */
[-C--:B------:R-:W-:Y:S01]  /*10e80*/  FMUL.FTZ R3, R19, R4.reuse ;  /* 0x0000000413037220 */ /* 0x080fe20000410000 */
[----:B------:R-:W-:Y:S01]  /*10e90*/  HADD2.F32 R2, -RZ, R106.H1_H1 ;  /* 0x3000006aff027230 */ /* 0x000fe20000004100 */
[C---:B------:R-:W-:Y:S01]  /*10ea0*/  FMUL.FTZ R27, R9.reuse, R4 ;  /* 0x00000004091b7220 */ /* 0x040fe20000410000 */
[----:B------:R-:W-:Y:S01]  /*10eb0*/  HADD2.F32 R22, -RZ, R24.H0_H0 ;  /* 0x20000018ff167230 */ /* 0x000fe20000004100 */
[----:B------:R-:W-:Y:S01]  /*10ec0*/  FFMA.FTZ R34, R9, R5, R3 ;  /* 0x0000000509227223 */ /* 0x000fe20000010003 */
[----:B------:R-:W-:Y:S01]  /*10ed0*/  HADD2.F32 R3, -RZ, R108.H0_H0 ;  /* 0x2000006cff037230 */ /* 0x000fe20000004100 */
        /* <DEDUP_REMOVED lines=9> */
[----:B------:R-:W-:Y:S01]  /*10f70*/  HADD2.F32 R33, -RZ, R39.H0_H0 ;  /* 0x20000027ff217230 */ /* 0x000fe20000004100 */
[C---:B------:R-:W-:Y:S01]  /*10f80*/  FMUL.FTZ R25, R12.reuse, R2 ;  /* 0x000000020c197220 */ /* 0x040fe20000410000 */
[----:B------:R-:W-:Y:S01]  /*10f90*/  HADD2.F32 R10, -RZ, R10.H1_H1 ;  /* 0x3000000aff0a7230 */ /* 0x000fe20000004100 */
[----:B------:R-:W-:Y:S01]  /*10fa0*/  FFMA.FTZ R35, R12, R4, R11 ;  /* 0x000000040c237223 */ /* 0x000fe2000001000b */
[----:B------:R-:W-:Y:S01]  /*10fb0*/  HADD2.F32 R32, -RZ, R37.H0_H0 ;  /* 0x20000025ff207230 */ /* 0x000fe20000004100 */
[----:B------:R-:W-:-:S02]  /*10fc0*/  FMUL.FTZ R2, R21, R8 ;  /* 0x0000000815027220 */ /* 0x000fc40000410000 */
[C---:B------:R-:W-:Y:S02]  /*10fd0*/  FMUL.FTZ R11, R7.reuse, R22 ;  /* 0x00000016070b7220 */ /* 0x040fe40000410000 */
[----:B------:R-:W-:Y:S02]  /*10fe0*/  FFMA.FTZ R22, R7, R40, R0 ;  /* 0x0000002807167223 */ /* 0x000fe40000010000 */
[C---:B------:R-:W-:Y:S02]  /*10ff0*/  FMUL.FTZ R7, R13.reuse, R8 ;  /* 0x000000080d077220 */ /* 0x040fe40000410000 */
[----:B------:R-:W-:Y:S02]  /*11000*/  FMUL.FTZ R0, R20, R9 ;  /* 0x0000000914007220 */ /* 0x000fe40000410000 */
        /* <DEDUP_REMOVED lines=19> */
[----:B------:R1:W-:Y:S04]  /*11140*/  STS.128 [R30], R8 ;  /* 0x000000081e007388 */ /* 0x0003e80000000c00 */
[----:B------:R1:W-:Y:S02]  /*11150*/  STS.128 [R28+0x10080], R4 ;  /* 0x010080041c007388 */ /* 0x0003e40000000c00 */
.L_x_2466:
[----:B------:R-:W-:Y:S05]  /*11160*/  BSYNC B0 ;  /* 0x0000000000007941 */ /* 0x000fea0003800000 */
.L_x_2465:
        /* <DEDUP_REMOVED lines=10> */
[----:B--2---:R-:W-:Y:S02]  /*11210*/  SHF.L.U32 R5, R0, 0x3, RZ ;  /* 0x0000000300057819 */ /* 0x004fe400000006ff */
[----:B------:R-:W-:Y:S02]  /*11220*/  LEA.HI R4, R4, R0, RZ, 0x3 ;  /* 0x0000000004047211 */ /* 0x000fe400078f18ff */
[----:B------:R-:W-:Y:S02]  /*11230*/  IADD3 R0, R2, R3, R176 ;  /* 0x0000000302007210 */ /* 0x000fe40007ffe0b0 */
[----:B------:R-:W-:-:S02]  /*11240*/  LOP3.LUT R3, R174, 0x38, R5, 0xf8, !PT ;  /* 0x00000038ae037812 */ /* 0x000fc400078ef805 */
[----:B------:R-:W-:Y:S02]  /*11250*/  SHF.L.U32 R2, R4, 0xa, RZ ;  /* 0x0000000a04027819 */ /* 0x000fe400000006ff */
[----:B------:R-:W-:Y:S02]  /*11260*/  LOP3.LUT R3, R3, R185, RZ, 0x3c, !PT ;  /* 0x000000b903037212 */ /* 0x000fe400078e3cff */
[----:B------:R-:W-:Y:S02]  /*11270*/  LOP3.LUT R2, R2, 0x7fffe000, RZ, 0xc0, !PT ;  /* 0x7fffe00002027812 */ /* 0x000fe400078ec0ff */
[----:B------:R-:W-:Y:S02]  /*11280*/  LEA R31, R0, 0x10080, 0x1 ;  /* 0x00010080001f7811 */ /* 0x000fe400078e08ff */
[----:B------:R-:W-:Y:S02]  /*11290*/  IADD3 R2, R3, R2, R176 ;  /* 0x0000000203027210 */ /* 0x000fe40007ffe0b0 */
[----:B------:R-:W-:Y:S01]  /*112a0*/  SHF.R.U32.HI R0, RZ, 0x10, R57 ;  /* 0x00000010ff007819 */ /* 0x000fe20000011639 */
[----:B------:R-:W1:Y:S01]  /*112b0*/  LDS.128 R4, [R31] ;  /* 0x000000001f047984 */ /* 0x000e620000000c00 */
[----:B------:R-:W-:Y:S01]  /*112c0*/  SHF.L.U32 R29, R2, 0x1, RZ ;  /* 0x00000001021d7819 */ /* 0x000fe200000006ff */
[--C-:B------:R-:W-:Y:S01]  /*112d0*/  HADD2.F32 R2, -RZ, R109.reuse.H0_H0 ;  /* 0x2000006dff027230 */ /* 0x100fe20000004100 */
[----:B------:R-:W-:Y:S01]  /*112e0*/  SHF.R.U32.HI R21, RZ, 0x10, R61 ;  /* 0x00000010ff157819 */ /* 0x000fe2000001163d */
[----:B------:R-:W-:Y:S01]  /*112f0*/  HADD2.F32 R24, -RZ, R0.H0_H0 ;  /* 0x20000000ff187230 */ /* 0x000fe20000004100 */
[----:B------:R-:W-:Y:S01]  /*11300*/  SHF.R.U32.HI R22, RZ, 0x10, R59 ;  /* 0x00000010ff167819 */ /* 0x000fe2000001163b */
[----:B---3--:R-:W2:Y:S01]  /*11310*/  LDS.128 R8, [R29+0x10080] ;  /* 0x010080001d087984 */ /* 0x008ea20000000c00 */
[----:B------:R-:W-:Y:S01]  /*11320*/  HADD2.F32 R0, -RZ, R109.H1_H1 ;  /* 0x3000006dff007230 */ /* 0x000fe20000004100 */
[----:B------:R-:W-:Y:S01]  /*11330*/  SHF.R.U32.HI R23, RZ, 0x10, R63 ;  /* 0x00000010ff177819 */ /* 0x000fe2000001163f */
[----:B------:R-:W-:Y:S01]  /*11340*/  HADD2.F32 R41, -RZ, R21.H0_H0 ;  /* 0x20000015ff297230 */ /* 0x000fe20000004100 */
[----:B------:R-:W-:Y:S01]  /*11350*/  SHF.R.U64 R25, R56, 0x10, R57 ;  /* 0x0000001038197819 */ /* 0x000fe20000001239 */
[----:B------:R-:W-:Y:S01]  /*11360*/  HADD2.F32 R22, -RZ, R22.H0_H0 ;  /* 0x20000016ff167230 */ /* 0x000fe20000004100 */
[----:B------:R-:W-:Y:S01]  /*11370*/  SHF.R.U64 R35, R60, 0x10, R61 ;  /* 0x000000103c237819 */ /* 0x000fe2000000123d */
[----:B------:R-:W-:Y:S01]  /*11380*/  HADD2.F32 R40, -RZ, R23.H0_H0 ;  /* 0x20000017ff287230 */ /* 0x000fe20000004100 */
[----:B------:R-:W-:-:S02]  /*11390*/  SHF.R.U64 R30, R58, 0x10, R59 ;  /* 0x000000103a1e7819 */ /* 0x000fc4000000123b */
        /* <DEDUP_REMOVED lines=44> */
[-C--:B------:R-:W-:Y:S02]  /*11660*/  FMUL.FTZ R2, R20, R10.reuse ;  /* 0x0000000a14027220 */ /* 0x080fe40000410000 */
[----:B------:R-:W-:-:S02]  /*11670*/  FMUL.FTZ R12, R9, R10 ;  /* 0x0000000a090c7220 */ /* 0x000fc40000410000 */
[----:B------:R-:W-:Y:S02]  /*11680*/  FFMA.FTZ R22, R9, R39, R2 ;  /* 0x0000002709167223 */ /* 0x000fe40000010002 */
[----:B------:R-:W-:Y:S02]  /*11690*/  FFMA.FTZ R30, R8, R0, R4 ;  /* 0x00000000081e7223 */ /* 0x000fe40000010004 */
        /* <DEDUP_REMOVED lines=21> */
.L_x_2464:
[----:B------:R-:W-:Y:S05]  /*117f0*/  BSYNC B1 ;  /* 0x0000000000017941 */ /* 0x000fea0003800000 */
.L_x_2463:
        /* <DEDUP_REMOVED lines=13> */
[----:B-12---:R-:W-:Y:S02]  /*118d0*/  MOV R5, c[0x0][0x27c] ;  /* 0x00009f0000057a02 */ /* 0x006fe40000000f00 */
        /* <DEDUP_REMOVED lines=97> */
.L_x_2470:
[----:B------:R-:W-:Y:S05]  /*11ef0*/  BSYNC B0 ;  /* 0x0000000000007941 */ /* 0x000fea0003800000 */
.L_x_2469:
[----:B------:R-:W-:-:S13]  /*11f00*/  ISETP.GE.AND P0, PT, R136, c[0x0][0x27c], PT ;  /* 0x00009f0088007a0c */ /* 0x000fda0003f06270 */
[----:B------:R-:W-:Y:S05]  /*11f10*/  @P0 BRA `(.L_x_2468) ;  /* 0x0000066000000947 */ /* 0x000fea0003800000 */
[----:B------:R-:W-:Y:S02]  /*11f20*/  MOV R2, c[0x0][0x27c] ;  /* 0x00009f0000027a02 */ /* 0x000fe40000000f00 */
[----:B-1----:R-:W-:Y:S02]  /*11f30*/  LEA.HI R4, R91, R136, RZ, 0x6 ;  /* 0x000000885b047211 */ /* 0x002fe400078f30ff */
[----:B------:R-:W-:Y:S02]  /*11f40*/  LEA.HI R2, R2, R52, RZ, 0x1d ;  /* 0x0000003402027211 */ /* 0x000fe400078fe8ff */
[----:B------:R-:W-:Y:S02]  /*11f50*/  LOP3.LUT R3, R0, 0x38, R89, 0xf8, !PT ;  /* 0x0000003800037812 */ /* 0x000fe400078ef859 */
[----:B--2---:R-:W-:Y:S02]  /*11f60*/  SHF.R.S32.HI R5, RZ, 0x1f, R2 ;  /* 0x0000001fff057819 */ /* 0x004fe40000011402 */
        /* <DEDUP_REMOVED lines=97> */
.L_x_2468:
[----:B------:R-:W-:Y:S05]  /*12580*/  BSYNC B1 ;  /* 0x0000000000017941 */ /* 0x000fea0003800000 */
.L_x_2467:
        /* <DEDUP_REMOVED lines=110> */
.L_x_2472:
[----:B------:R-:W-:Y:S05]  /*12c70*/  BSYNC B0 ;  /* 0x0000000000007941 */ /* 0x000fea0003800000 */
.L_x_2471:
[----:B------:R-:W-:-:S13]  /*12c80*/  ISETP.GE.AND P0, PT, R136, c[0x0][0x27c], PT ;  /* 0x00009f0088007a0c */ /* 0x000fda0003f06270 */
[----:B------:R-:W-:Y:S05]  /*12c90*/  @P0 BRA `(.L_x_2444) ;  /* 0x0000066000000947 */ /* 0x000fea0003800000 */
[----:B------:R-:W-:Y:S02]  /*12ca0*/  MOV R2, c[0x0][0x27c] ;  /* 0x00009f0000027a02 */ /* 0x000fe40000000f00 */
[----:B-1----:R-:W-:Y:S02]  /*12cb0*/  LEA.HI R4, R91, R136, RZ, 0x6 ;  /* 0x000000885b047211 */ /* 0x002fe400078f30ff */
[----:B------:R-:W-:Y:S02]  /*12cc0*/  LEA.HI R2, R2, R52, RZ, 0x1d ;  /* 0x0000003402027211 */ /* 0x000fe400078fe8ff */
[----:B------:R-:W-:Y:S02]  /*12cd0*/  SHF.L.U32 R6, R4, 0x7, RZ ;  /* 0x0000000704067819 */ /* 0x000fe400000006ff */
[----:B------:R-:W-:Y:S02]  /*12ce0*/  SHF.R.S32.HI R4, RZ, 0x1f, R2 ;  /* 0x0000001fff047819 */ /* 0x000fe40000011402 */
[----:B--2---:R-:W-:-:S02]  /*12cf0*/  SHF.L.U32 R5, R2, 0x3, RZ ;  /* 0x0000000302057819 */ /* 0x004fc400000006ff */
        /* <DEDUP_REMOVED lines=27> */
[--C-:B--2---:R-:W-:Y:S01]  /*12eb0*/  HADD2.F32 R15, -RZ, R7.reuse.H0_H0 ;  /* 0x20000007ff0f7230 */ /* 0x104fe20000004100 */
[----:B------:R-:W-:Y:S01]  /*12ec0*/  FMUL.FTZ R33, R3, R0 ;  /* 0x0000000003217220 */ /* 0x000fe20000410000 */
[----:B------:R-:W-:Y:S02]  /*12ed0*/  HADD2.F32 R14, -RZ, R7.H1_H1 ;  /* 0x30000007ff0e7230 */ /* 0x000fe40000004100 */
[--C-:B------:R-:W-:Y:S02]  /*12ee0*/  HADD2.F32 R9, -RZ, R8.reuse.H0_H0 ;  /* 0x20000008ff097230 */ /* 0x100fe40000004100 */
[----:B------:R-:W-:-:S02]  /*12ef0*/  HADD2.F32 R13, -RZ, R8.H1_H1 ;  /* 0x30000008ff0d7230 */ /* 0x000fc40000004100 */
[----:B------:R-:W-:Y:S02]  /*12f00*/  HADD2.F32 R18, -RZ, R5.H0_H0 ;  /* 0x20000005ff127230 */ /* 0x000fe40000004100 */
        /* <DEDUP_REMOVED lines=16> */
[----:B------:R-:W-:Y:S01]  /*13010*/  HADD2.F32 R2, -RZ, R128.H1_H1 ;  /* 0x30000080ff027230 */ /* 0x000fe20000004100 */
[-C--:B------:R-:W-:Y:S01]  /*13020*/  FMUL.FTZ R3, R19, R4.reuse ;  /* 0x0000000413037220 */ /* 0x080fe20000410000 */
[----:B------:R-:W-:Y:S01]  /*13030*/  HADD2.F32 R0, -RZ, R129.H0_H0 ;  /* 0x20000081ff007230 */ /* 0x000fe20000004100 */
[C---:B------:R-:W-:Y:S01]  /*13040*/  FMUL.FTZ R28, R9.reuse, R4 ;  /* 0x00000004091c7220 */ /* 0x040fe20000410000 */
[----:B------:R-:W-:Y:S01]  /*13050*/  HADD2.F32 R12, -RZ, R10.H0_H0 ;  /* 0x2000000aff0c7230 */ /* 0x000fe20000004100 */
[----:B------:R-:W-:Y:S01]  /*13060*/  FFMA.FTZ R40, R9, R5, R3 ;  /* 0x0000000509287223 */ /* 0x000fe20000010003 */
[--C-:B------:R-:W-:Y:S01]  /*13070*/  HADD2.F32 R4, -RZ, R130.reuse.H1_H1 ;  /* 0x30000082ff047230 */ /* 0x100fe20000004100 */
[----:B------:R-:W-:Y:S01]  /*13080*/  FMUL.FTZ R11, R16, R2 ;  /* 0x00000002100b7220 */ /* 0x000fe20000410000 */
[----:B------:R-:W-:Y:S01]  /*13090*/  HADD2.F32 R3, -RZ, R130.H0_H0 ;  /* 0x20000082ff037230 */ /* 0x000fe20000004100 */
[----:B------:R-:W-:Y:S01]  /*130a0*/  FMUL.FTZ R9, R15, R0 ;  /* 0x000000000f097220 */ /* 0x000fe20000410000 */
[----:B------:R-:W-:Y:S01]  /*130b0*/  HADD2.F32 R22, -RZ, R24.H0_H0 ;  /* 0x20000018ff167230 */ /* 0x000fe20000004100 */
[----:B------:R-:W-:Y:S01]  /*130c0*/  FFMA.FTZ R30, R12, R4, R11 ;  /* 0x000000040c1e7223 */ /* 0x000fe2000001000b */
        /* <DEDUP_REMOVED lines=9> */
[----:B------:R-:W-:-:S02]  /*13160*/  FFMA.FTZ R23, R7, R41, R0 ;  /* 0x0000002907177223 */ /* 0x000fc40000010000 */
[-C--:B------:R-:W-:Y:S02]  /*13170*/  FMUL.FTZ R0, R20, R11.reuse ;  /* 0x0000000b14007220 */ /* 0x080fe40000410000 */
[----:B------:R-:W-:Y:S02]  /*13180*/  FMUL.FTZ R22, R7, R22 ;  /* 0x0000001607167220 */ /* 0x000fe40000410000 */
        /* <DEDUP_REMOVED lines=23> */
.L_x_2444:
[----:B------:R-:W-:Y:S05]  /*13300*/  BSYNC B2 ;  /* 0x0000000000027941 */ /* 0x000fea0003800000 */
.L_x_2410:
[----:B-1----:R-:W1:Y:S01]  /*13310*/  S2R R4, SR_TID.X ;  /* 0x0000000000047919 */ /* 0x002e620000002100 */
[----:B------:R-:W-:Y:S01]  /*13320*/  IMAD R0, R132, c[0x0][0x208], RZ ;  /* 0x0000820084007a24 */ /* 0x000fe200078e02ff */
[----:B------:R-:W-:-:S04]  /*13330*/  DEPBAR.LE SB0, 0x0 ;  /* 0x000080000000791a */ /* 0x000fc80000000000 */
[----:B------:R-:W-:Y:S01]  /*13340*/  IMAD.WIDE.U32 R2, R122, c[0x0][0x208], RZ ;  /* 0x000082007a027a25 */ /* 0x000fe200078e00ff */
[----:B------:R-:W-:Y:S01]  /*13350*/  BAR.SYNC.DEFER_BLOCKING 0x0 ;  /* 0x0000000000007b1d */ /* 0x000fe20000010000 */
[----:B------:R-:W-:Y:S02]  /*13360*/  IADD3 R199, R190, 0x20, RZ ;  /* 0x00000020bec77810 */ /* 0x000fe40007ffe0ff */
[----:B------:R-:W-:Y:S01]  /*13370*/  IMAD R0, R122, c[0x0][0x20c], R0 ;  /* 0x000083007a007a24 */ /* 0x000fe200078e0200 */
[C---:B------:R-:W-:Y:S01]  /*13380*/  LOP3.LUT P3, RZ, R126.reuse, 0x1, RZ, 0xc0, !PT ;  /* 0x000000017eff7812 */ /* 0x040fe2000786c0ff */
[----:B--2---:R-:W-:Y:S01]  /*13390*/  IMAD.MOV.U32 R5, RZ, RZ, R233 ;  /* 0x000000ffff057224 */ /* 0x004fe200078e00e9 */
[C---:B------:R-:W-:Y:S01]  /*133a0*/  LOP3.LUT P2, RZ, R126.reuse, 0x2, RZ, 0xc0, !PT ;  /* 0x000000027eff7812 */ /* 0x040fe2000784c0ff */
[----:B------:R-:W-:Y:S01]  /*133b0*/  IMAD.IADD R0, R3, 0x1, R0 ;  /* 0x0000000103007824 */ /* 0x000fe200078e0200 */
[----:B------:R-:W-:Y:S01]  /*133c0*/  LOP3.LUT P1, RZ, R126, 0x4, RZ, 0xc0, !PT ;  /* 0x000000047eff7812 */ /* 0x000fe2000782c0ff */
[----:B------:R-:W-:Y:S02]  /*133d0*/  BSSY B0, `(.L_x_2473) ;  /* 0x0000130000007945 */ /* 0x000fe40003800000 */
[----:B------:R-:W-:Y:S01]  /*133e0*/  IMAD R0, R0, 0x30, RZ ;  /* 0x0000003000007824 */ /* 0x000fe200078e02ff */
[----:B-1----:R-:W-:Y:S01]  /*133f0*/  ISETP.GT.AND P5, PT, R4, 0x7f, PT ;  /* 0x0000007f0400780c */ /* 0x002fe20003fa4270 */
[----:B------:R-:W-:-:S04]  /*13400*/  IMAD.MOV.U32 R4, RZ, RZ, R230 ;  /* 0x000000ffff047224 */ /* 0x000fc800078e00e6 */
[----:B------:R-:W-:Y:S01]  /*13410*/  IMAD.WIDE.U32 R4, R2, 0x30, R4 ;  /* 0x0000003002047825 */ /* 0x000fe200078e0004 */
[----:B------:R-:W-:Y:S04]  /*13420*/  LDSM.16.M88.4 R12, [R195] ;  /* 0x00000000c30c783b */ /* 0x000fe80000000200 */
[----:B------:R-:W-:Y:S01]  /*13430*/  IADD3 R0, R5, R0, RZ ;  /* 0x0000000005007210 */ /* 0x000fe20007ffe0ff */
[----:B------:R-:W1:Y:S01]  /*13440*/  LDSM.16.M88.4 R20, [R190] ;  /* 0x00000000be14783b */ /* 0x000e620000000200 */
[C---:B------:R-:W-:Y:S01]  /*13450*/  LEA R2, P0, R4.reuse, c[0x0][0x1f8], 0x1 ;  /* 0x00007e0004027a11 */ /* 0x040fe200078008ff */
[----:B------:R-:W-:Y:S02]  /*13460*/  @!P5 IMAD.MOV.U32 R5, RZ, RZ, c[0x0][0x208] ;  /* 0x00008200ff05d624 */ /* 0x000fe400078e00ff */
[----:B------:R-:W-:Y:S01]  /*13470*/  @!P5 IMAD.MOV.U32 R6, RZ, RZ, c[0x0][0x20c] ;  /* 0x00008300ff06d624 */ /* 0x000fe200078e00ff */
[----:B------:R-:W-:Y:S01]  /*13480*/  LEA.HI.X R3, R4, c[0x0][0x1fc], R0, 0x1, P0 ;  /* 0x00007f0004037a11 */ /* 0x000fe200000f0c00 */
[----:B------:R-:W2:Y:S01]  /*13490*/  LDSM.16.M88.4 R24, [R190+0x800] ;  /* 0x00080000be18783b */ /* 0x000ea20000000200 */
[----:B------:R-:W-:-:S02]  /*134a0*/  @!P5 LEA R4, P0, R5, R2, 0x6 ;  /* 0x000000020504d211 */ /* 0x000fc400078030ff */
[----:B------:R-:W-:Y:S01]  /*134b0*/  MOV R0, 0x40 ;  /* 0x0000004000007802 */ /* 0x000fe20000000f00 */
[----:B------:R-:W-:Y:S01]  /*134c0*/  LDSM.16.M88.4 R44, [R190+0x1000] ;  /* 0x00100000be2c783b */ /* 0x000fe20000000200 */
[----:B------:R-:W-:Y:S02]  /*134d0*/  @!P5 LEA.HI.X R5, R5, R3, R6, 0x6, P0 ;  /* 0x000000030505d211 */ /* 0x000fe400000f3406 */
[----:B------:R-:W-:Y:S01]  /*134e0*/  LOP3.LUT P0, RZ, R100, 0x2, RZ, 0xc0, !PT ;  /* 0x0000000264ff7812 */ /* 0x000fe2000780c0ff */
[----:B---3--:R-:W-:Y:S01]  /*134f0*/  LDSM.16.M88.4 R8, [R196] ;  /* 0x00000000c408783b */ /* 0x008fe20000000200 */
[----:B------:R-:W-:-:S11]  /*13500*/  IADD3 R6, R133, R153, -R225 ;  /* 0x0000009985067210 */ /* 0x000fd60007ffe8e1 */
[----:B------:R-:W-:Y:S02]  /*13510*/  @P0 IADD3 R199, R190, -0x20, RZ ;  /* 0xffffffe0bec70810 */ /* 0x000fe40007ffe0ff */
[----:B------:R-:W-:Y:S02]  /*13520*/  LOP3.LUT P0, RZ, R100, 0x4, RZ, 0xc0, !PT ;  /* 0x0000000464ff7812 */ /* 0x000fe4000780c0ff */
[C---:B------:R-:W-:Y:S01]  /*13530*/  IADD3 R210, R199.reuse, 0x1000, RZ ;  /* 0x00001000c7d27810 */ /* 0x040fe20007ffe0ff */
[----:B------:R-:W3:Y:S01]  /*13540*/  LDSM.16.M88.4 R36, [R199] ;  /* 0x00000000c724783b */ /* 0x000ee20000000200 */
[----:B------:R-:W-:Y:S02]  /*13550*/  SEL R0, R0, 0xffffffc0, !P0 ;  /* 0xffffffc000007807 */ /* 0x000fe40004000000 */
[C---:B------:R-:W-:Y:S01]  /*13560*/  ISETP.LT.OR P0, PT, R6.reuse, 0x1, !P3 ;  /* 0x000000010600780c */ /* 0x040fe20005f01670 */
[----:B------:R-:W4:Y:S01]  /*13570*/  LDSM.16.M88.4 R52, [R199+0x800] ;  /* 0x00080000c734783b */ /* 0x000f220000000200 */
[----:B------:R-:W-:Y:S01]  /*13580*/  @!P5 ISETP.LT.OR P3, PT, R6, 0x21, !P3 ;  /* 0x000000210600d80c */ /* 0x000fe20005f61670 */
[----:B------:R-:W-:Y:S01]  /*13590*/  IMAD.IADD R189, R190, 0x1, R0 ;  /* 0x00000001bebd7824 */ /* 0x000fe200078e0200 */
[C---:B------:R-:W-:Y:S01]  /*135a0*/  IADD3 R188, R199.reuse, R0, RZ ;  /* 0x00000000c7bc7210 */ /* 0x040fe20007ffe0ff */
[----:B------:R-:W4:Y:S01]  /*135b0*/  LDSM.16.M88.4 R68, [R199+0x1000] ;  /* 0x00100000c744783b */ /* 0x000f220000000200 */
[----:B-1----:R-:W-:Y:S01]  /*135c0*/  HMMA.16816.F32 R16, R12, R20, RZ ;  /* 0x000000140c10723c */ /* 0x002fe200000018ff */
[----:B------:R-:W-:-:S02]  /*135d0*/  IADD3 R209, R199, 0x800, RZ ;  /* 0x00000800c7d17810 */ /* 0x000fc40007ffe0ff */
[C---:B------:R-:W-:Y:S02]  /*135e0*/  IADD3 R208, R199.reuse, 0x4800, RZ ;  /* 0x00004800c7d07810 */ /* 0x040fe40007ffe0ff */
[C---:B------:R-:W-:Y:S02]  /*135f0*/  IADD3 R207, R199.reuse, 0x5800, RZ ;  /* 0x00005800c7cf7810 */ /* 0x040fe40007ffe0ff */
[----:B------:R-:W-:Y:S01]  /*13600*/  @!PT LDS RZ, [RZ] ;  /* 0x00000000fffff984 */ /* 0x000fe20000000800 */
[----:B------:R-:W-:Y:S01]  /*13610*/  @!PT LDS RZ, [RZ] ;  /* 0x00000000fffff984 */ /* 0x000fe20000000800 */
[----:B------:R-:W-:Y:S01]  /*13620*/  @!PT LDS RZ, [RZ] ;  /* 0x00000000fffff984 */ /* 0x000fe20000000800 */
[----:B------:R1:W-:Y:S01]  /*13630*/  LDGSTS.E.BYPASS.LTC128B.128 [R211+0x4080], [R2.64], !P0 ;  /* 0x0408000002d37fae */ /* 0x0003e2000c101d46 */
[C---:B------:R-:W-:Y:S01]  /*13640*/  ISETP.LT.OR P0, PT, R6.reuse, 0x1, !P2 ;  /* 0x000000010600780c */ /* 0x040fe20005701670 */
[----:B------:R-:W-:Y:S01]  /*13650*/  HMMA.16816.F32 R28, R12, R22, RZ ;  /* 0x000000160c1c723c */ /* 0x000fe200000018ff */
[----:B------:R-:W-:Y:S02]  /*13660*/  @!P5 ISETP.LT.OR P2, PT, R6, 0x21, !P2 ;  /* 0x000000210600d80c */ /* 0x000fe40005741670 */
[C---:B------:R-:W-:Y:S02]  /*13670*/  IADD3 R206, R199.reuse, 0x5000, RZ ;  /* 0x00005000c7ce7810 */ /* 0x040fe40007ffe0ff */
[----:B------:R-:W-:-:S02]  /*13680*/  IADD3 R205, R199, 0x3000, RZ ;  /* 0x00003000c7cd7810 */ /* 0x000fc40007ffe0ff */
[C---:B------:R-:W-:Y:S01]  /*13690*/  IADD3 R204, R199.reuse, 0x4000, RZ ;  /* 0x00004000c7cc7810 */ /* 0x040fe20007ffe0ff */
[C---:B--2---:R-:W-:Y:S01]  /*136a0*/  HMMA.16816.F32 R32, R12.reuse, R24, RZ ;  /* 0x000000180c20723c */ /* 0x044fe200000018ff */
[C---:B------:R-:W-:Y:S02]  /*136b0*/  IADD3 R203, R199.reuse, 0x3800, RZ ;  /* 0x00003800c7cb7810 */ /* 0x040fe40007ffe0ff */
[C---:B------:R-:W-:Y:S01]  /*136c0*/  IADD3 R202, R199.reuse, 0x1800, RZ ;  /* 0x00001800c7ca7810 */ /* 0x040fe20007ffe0ff */
[----:B------:R1:W-:Y:S01]  /*136d0*/  LDGSTS.E.BYPASS.LTC128B.128 [R211+0x5880], [R2.64+0x80], !P0 ;  /* 0x0588008002d37fae */ /* 0x0003e2000c101d46 */
[C---:B------:R-:W-:Y:S02]  /*136e0*/  ISETP.LT.OR P0, PT, R6.reuse, 0x1, !P1 ;  /* 0x000000010600780c */ /* 0x040fe40004f01670 */
[----:B------:R-:W-:Y:S01]  /*136f0*/  @!P5 ISETP.LT.OR P1, PT, R6, 0x21, !P1 ;  /* 0x000000210600d80c */ /* 0x000fe20004f21670 */
[----:B------:R-:W-:Y:S01]  /*13700*/  HMMA.16816.F32 R40, R12, R26, RZ ;  /* 0x0000001a0c28723c */ /* 0x000fe200000018ff */
[----:B------:R-:W-:-:S02]  /*13710*/  IADD3 R201, R199, 0x2800, RZ ;  /* 0x00002800c7c97810 */ /* 0x000fc40007ffe0ff */
[----:B------:R-:W-:-:S05]  /*13720*/  IADD3 R200, R199, 0x2000, RZ ;  /* 0x00002000c7c87810 */ /* 0x000fca0007ffe0ff */
[----:B---3--:R-:W-:Y:S02]  /*13730*/  HMMA.16816.F32 R16, R8, R36, R16 ;  /* 0x000000240810723c */ /* 0x008fe40000001810 */
[----:B------:R1:W-:Y:S01]  /*13740*/  LDGSTS.E.BYPASS.LTC128B.128 [R211+0x7080], [R2.64+0x100], !P0 ;  /* 0x0708010002d37fae */ /* 0x0003e2000c101d46 */
[----:B------:R-:W-:-:S04]  /*13750*/  LOP3.LUT P0, RZ, R126, 0x8, RZ, 0xc0, !PT ;  /* 0x000000087eff7812 */ /* 0x000fc8000780c0ff */
[C---:B------:R-:W-:Y:S01]  /*13760*/  ISETP.LT.OR P4, PT, R6.reuse, 0x1, !P0 ;  /* 0x000000010600780c */ /* 0x040fe20004781670 */
[----:B------:R-:W-:Y:S01]  /*13770*/  HMMA.16816.F32 R48, R12, R44, RZ ;  /* 0x0000002c0c30723c */ /* 0x000fe200000018ff */
[----:B------:R-:W-:-:S07]  /*13780*/  @!P5 ISETP.LT.OR P0, PT, R6, 0x21, !P0 ;  /* 0x000000210600d80c */ /* 0x000fce0004701670 */
[----:B------:R-:W-:Y:S04]  /*13790*/  HMMA.16816.F32 R44, R12, R46, RZ ;  /* 0x0000002e0c2c723c */ /* 0x000fe800000018ff */
[----:B------:R1:W-:Y:S04]  /*137a0*/  LDGSTS.E.BYPASS.LTC128B.128 [R211+0x8880], [R2.64+0x180], !P4 ;  /* 0x0888018002d37fae */ /* 0x0003e8000e101d46 */
[----:B------:R2:W-:Y:S01]  /*137b0*/  @!P5 LDGSTS.E.BYPASS.LTC128B.128 [R213+0x5080], [R4.64], !P3 ;  /* 0x0508000004d5dfae */ /* 0x0005e2000d901d46 */
[C---:B------:R-:W-:Y:S03]  /*137c0*/  HMMA.16816.F32 R28, R8.reuse, R38, R28 ;  /* 0x00000026081c723c */ /* 0x040fe6000000181c */
[----:B------:R2:W-:Y:S04]  /*137d0*/  @!P5 LDGSTS.E.BYPASS.LTC128B.128 [R213+0x6880], [R4.64+0x80], !P2 ;  /* 0x0688008004d5dfae */ /* 0x0005e8000d101d46 */
[----:B------:R2:W-:Y:S01]  /*137e0*/  @!P5 LDGSTS.E.BYPASS.LTC128B.128 [R213+0x8080], [R4.64+0x100], !P1 ;  /* 0x0808010004d5dfae */ /* 0x0005e2000c901d46 */
[----:B----4-:R-:W-:Y:S03]  /*137f0*/  HMMA.16816.F32 R32, R8, R52, R32 ;  /* 0x000000340820723c */ /* 0x010fe60000001820 */
[----:B------:R2:W-:Y:S01]  /*13800*/  @!P5 LDGSTS.E.BYPASS.LTC128B.128 [R213+0x9880], [R4.64+0x180], !P0 ;  /* 0x0988018004d5dfae */ /* 0x0005e2000c101d46 */
[----:B------:R-:W-:-:S03]  /*13810*/  ISETP.GT.AND P0, PT, R122, R234, PT ;  /* 0x000000ea7a00720c */ /* 0x000fc60003f04270 */
[----:B------:R-:W-:Y:S01]  /*13820*/  LDSM.16.M88.4 R56, [R189] ;  /* 0x00000000bd38783b */ /* 0x000fe20000000200 */
[C---:B------:R-:W-:Y:S03]  /*13830*/  HMMA.16816.F32 R40, R8.reuse, R54, R40 ;  /* 0x000000360828723c */ /* 0x040fe60000001828 */
[----:B------:R-:W-:Y:S04]  /*13840*/  LDSM.16.M88.4 R24, [R197] ;  /* 0x00000000c518783b */ /* 0x000fe80000000200 */
[----:B------:R-:W-:Y:S01]  /*13850*/  LDSM.16.M88.4 R76, [R188] ;  /* 0x00000000bc4c783b */ /* 0x000fe20000000200 */
[C---:B------:R-:W-:Y:S03]  /*13860*/  HMMA.16816.F32 R48, R8.reuse, R68, R48 ;  /* 0x000000440830723c */ /* 0x040fe60000001830 */
[----:B------:R-:W-:Y:S04]  /*13870*/  LDSM.16.M88.4 R64, [R189+0x800] ;  /* 0x00080000bd40783b */ /* 0x000fe80000000200 */
[----:B------:R-:W-:Y:S01]  /*13880*/  LDSM.16.M88.4 R60, [R189+0x1000] ;  /* 0x00100000bd3c783b */ /* 0x000fe20000000200 */
[----:B------:R-:W-:Y:S03]  /*13890*/  HMMA.16816.F32 R44, R8, R70, R44 ;  /* 0x00000046082c723c */ /* 0x000fe6000000182c */
[----:B------:R-:W-:Y:S04]  /*138a0*/  LDSM.16.M88.4 R20, [R195+0x4000] ;  /* 0x00400000c314783b */ /* 0x000fe80000000200 */
[----:B--2---:R-:W2:Y:S04]  /*138b0*/  LDSM.16.M88.4 R4, [R198] ;  /* 0x00000000c604783b */ /* 0x004ea80000000200 */
[----:B------:R-:W3:Y:S04]  /*138c0*/  LDSM.16.M88.4 R80, [R190+0x1800] ;  /* 0x00180000be50783b */ /* 0x000ee80000000200 */
[----:B------:R-:W4:Y:S04]  /*138d0*/  LDSM.16.M88.4 R72, [R188+0x800] ;  /* 0x00080000bc48783b */ /* 0x000f280000000200 */
[----:B------:R-:W1:Y:S04]  /*138e0*/  LDSM.16.M88.4 R36, [R188+0x1000] ;  /* 0x00100000bc24783b */ /* 0x000e680000000200 */
[----:B------:R-:W-:Y:S04]  /*138f0*/  LDSM.16.M88.4 R68, [R190+0x2000] ;  /* 0x00200000be44783b */ /* 0x000fe80000000200 */
[----:B------:R-:W-:Y:S04]  /*13900*/  LDSM.16.M88.4 R52, [R190+0x2800] ;  /* 0x00280000be34783b */ /* 0x000fe80000000200 */
[----:B------:R-:W-:Y:S04]  /*13910*/  LDSM.16.M88.4 R84, [R188+0x4800] ;  /* 0x00480000bc54783b */ /* 0x000fe80000000200 */
[----:B------:R-:W0:Y:S01]  /*13920*/  LDGDEPBAR ;  /* 0x00000000000079af */ /* 0x000e220000000000 */
[C---:B--2---:R-:W-:Y:S03]  /*13930*/  HMMA.16816.F32 R12, R4.reuse, R56, R16 ;  /* 0x00000038040c723c */ /* 0x044fe60000001810 */
[----:B------:R-:W-:Y:S05]  /*13940*/  LDSM.16.M88.4 R16, [R196+0x4000] ;  /* 0x00400000c410783b */ /* 0x000fea0000000200 */
[C---:B------:R-:W-:Y:S01]  /*13950*/  HMMA.16816.F32 R28, R4.reuse, R58, R28 ;  /* 0x0000003a041c723c */ /* 0x040fe2000000181c */
[----:B------:R-:W-:Y:S07]  /*13960*/  LDSM.16.M88.4 R56, [R199+0x2000] ;  /* 0x00200000c738783b */ /* 0x000fee0000000200 */
[----:B------:R-:W-:Y:S08]  /*13970*/  HMMA.16816.F32 R32, R4, R64, R32 ;  /* 0x000000400420723c */ /* 0x000ff00000001820 */
[----:B------:R-:W-:Y:S01]  /*13980*/  HMMA.16816.F32 R8, R24, R76, R12 ;  /* 0x0000004c1808723c */ /* 0x000fe2000000180c */
[----:B------:R-:W-:Y:S07]  /*13990*/  LDSM.16.M88.4 R12, [R198+0x4000] ;  /* 0x00400000c60c783b */ /* 0x000fee0000000200 */
[C---:B------:R-:W-:Y:S01]  /*139a0*/  HMMA.16816.F32 R40, R4.reuse, R66, R40 ;  /* 0x000000420428723c */ /* 0x040fe20000001828 */
[----:B------:R-:W2:Y:S07]  /*139b0*/  LDSM.16.M88.4 R64, [R199+0x1800] ;  /* 0x00180000c740783b */ /* 0x000eae0000000200 */
[C---:B------:R-:W-:Y:S08]  /*139c0*/  HMMA.16816.F32 R48, R4.reuse, R60, R48 ;  /* 0x0000003c0430723c */ /* 0x040ff00000001830 */
[----:B------:R-:W-:Y:S01]  /*139d0*/  HMMA.16816.F32 R44, R4, R62, R44 ;  /* 0x0000003e042c723c */ /* 0x000fe2000000182c */
[----:B------:R-:W-:Y:S07]  /*139e0*/  LDSM.16.M88.4 R60, [R189+0x2000] ;  /* 0x00200000bd3c783b */ /* 0x000fee0000000200 */
[----:B------:R-:W-:Y:S01]  /*139f0*/  HMMA.16816.F32 R28, R24, R78, R28 ;  /* 0x0000004e181c723c */ /* 0x000fe2000000181c */
[----:B------:R-:W-:Y:S07]  /*13a00*/  LDSM.16.M88.4 R76, [R190+0x3000] ;  /* 0x00300000be4c783b */ /* 0x000fee0000000200 */
[----:B---3--:R-:W-:Y:S01]  /*13a10*/  HMMA.16816.F32 R4, R20, R80, R8 ;  /* 0x000000501404723c */ /* 0x008fe20000001808 */
[----:B------:R-:W-:Y:S07]  /*13a20*/  LDSM.16.M88.4 R8, [R197+0x4000] ;  /* 0x00400000c508783b */ /* 0x000fee0000000200 */
[C---:B----4-:R-:W-:Y:S08]  /*13a30*/  HMMA.16816.F32 R32, R24.reuse, R72, R32 ;  /* 0x000000481820723c */ /* 0x050ff00000001820 */
[C---:B------:R-:W-:Y:S01]  /*13a40*/  HMMA.16816.F32 R40, R24.reuse, R74, R40 ;  /* 0x0000004a1828723c */ /* 0x040fe20000001828 */
[----:B------:R-:W3:Y:S07]  /*13a50*/  LDSM.16.M88.4 R72, [R189+0x1800] ;  /* 0x00180000bd48783b */ /* 0x000eee0000000200 */
[C---:B-1----:R-:W-:Y:S08]  /*13a60*/  HMMA.16816.F32 R48, R24.reuse, R36, R48 ;  /* 0x000000241830723c */ /* 0x042ff00000001830 */
[----:B------:R-:W-:Y:S01]  /*13a70*/  HMMA.16816.F32 R44, R24, R38, R44 ;  /* 0x00000026182c723c */ /* 0x000fe2000000182c */
[----:B------:R-:W-:Y:S07]  /*13a80*/  LDSM.16.M88.4 R36, [R189+0x2800] ;  /* 0x00280000bd24783b */ /* 0x000fee0000000200 */
[----:B------:R-:W-:Y:S01]  /*13a90*/  HMMA.16816.F32 R24, R20, R82, R28 ;  /* 0x000000521418723c */ /* 0x000fe2000000181c */
[----:B------:R-:W1:Y:S04]  /*13aa0*/  LDSM.16.M88.4 R28, [R199+0x2800] ;  /* 0x00280000c71c783b */ /* 0x000e680000000200 */
[----:B------:R-:W-:Y:S03]  /*13ab0*/  LDSM.16.M88.4 R80, [R189+0x4000] ;  /* 0x00400000bd50783b */ /* 0x000fe60000000200 */
[----:B--2---:R-:W-:Y:S08]  /*13ac0*/  HMMA.16816.F32 R4, R16, R64, R4 ;  /* 0x000000401004723c */ /* 0x004ff00000001804 */
[C---:B------:R-:W-:Y:S08]  /*13ad0*/  HMMA.16816.F32 R32, R20.reuse, R68, R32 ;  /* 0x000000441420723c */ /* 0x040ff00000001820 */
        /* <DEDUP_REMOVED lines=8> */
[----:B------:R-:W3:Y:S07]  /*13b60*/  LDSM.16.M88.4 R4, [R195+0x8000] ;  /* 0x00800000c304783b */ /* 0x000eee0000000200 */
[C---:B------:R-:W-:Y:S08]  /*13b70*/  HMMA.16816.F32 R32, R16.reuse, R56, R32 ;  /* 0x000000381020723c */ /* 0x040ff00000001820 */
[C---:B------:R-:W-:Y:S01]  /*13b80*/  HMMA.16816.F32 R40, R16.reuse, R58, R40 ;  /* 0x0000003a1028723c */ /* 0x040fe20000001828 */
[----:B------:R-:W-:Y:S07]  /*13b90*/  LDSM.16.M88.4 R56, [R190+0x3800] ;  /* 0x00380000be38783b */ /* 0x000fee0000000200 */
[C---:B-1----:R-:W-:Y:S08]  /*13ba0*/  HMMA.16816.F32 R48, R16.reuse, R28, R48 ;  /* 0x0000001c1030723c */ /* 0x042ff00000001830 */
[----:B------:R-:W-:Y:S08]  /*13bb0*/  HMMA.16816.F32 R44, R16, R30, R44 ;  /* 0x0000001e102c723c */ /* 0x000ff0000000182c */
[----:B------:R-:W-:Y:S01]  /*13bc0*/  HMMA.16816.F32 R28, R12, R74, R20 ;  /* 0x0000004a0c1c723c */ /* 0x000fe20000001814 */
[----:B------:R-:W-:Y:S07]  /*13bd0*/  LDSM.16.M88.4 R72, [R199+0x3000] ;  /* 0x00300000c748783b */ /* 0x000fee0000000200 */
[----:B--2---:R-:W-:Y:S01]  /*13be0*/  HMMA.16816.F32 R16, R8, R68, R24 ;  /* 0x000000440810723c */ /* 0x004fe20000001818 */
        /* <DEDUP_REMOVED lines=8> */
[----:B------:R-:W2:Y:S03]  /*13c70*/  LDSM.16.M88.4 R68, [R189+0x3000] ;  /* 0x00300000bd44783b */ /* 0x000ea60000000200 */
[----:B---3--:R-:W-:Y:S08]  /*13c80*/  HMMA.16816.F32 R12, R4, R76, R16 ;  /* 0x0000004c040c723c */ /* 0x008ff00000001810 */
[C---:B------:R-:W-:Y:S08]  /*13c90*/  HMMA.16816.F32 R32, R8.reuse, R64, R20 ;  /* 0x000000400820723c */ /* 0x040ff00000001814 */
[----:B------:R-:W-:Y:S01]  /*13ca0*/  HMMA.16816.F32 R20, R8, R66, R40 ;  /* 0x000000420814723c */ /* 0x000fe20000001828 */
[----:B------:R-:W3:Y:S04]  /*13cb0*/  LDSM.16.M88.4 R40, [R199+0x3800] ;  /* 0x00380000c728783b */ /* 0x000ee80000000200 */
        /* <DEDUP_REMOVED lines=13> */
[----:B--2---:R-:W-:Y:S08]  /*13d90*/  HMMA.16816.F32 R8, R28, R68, R8 ;  /* 0x000000441c08723c */ /* 0x004ff00000001808 */
[C---:B------:R-:W-:Y:S08]  /*13da0*/  HMMA.16816.F32 R48, R4.reuse, R60, R48 ;  /* 0x0000003c0430723c */ /* 0x040ff00000001830 */
[----:B------:R-:W-:Y:S01]  /*13db0*/  HMMA.16816.F32 R52, R4, R62, R44 ;  /* 0x0000003e0434723c */ /* 0x000fe2000000182c */
[----:B------:R-:W2:Y:S04]  /*13dc0*/  LDSM.16.M88.4 R60, [R190+0x4800] ;  /* 0x00480000be3c783b */ /* 0x000ea80000000200 */
[----:B------:R-:W2:Y:S03]  /*13dd0*/  LDSM.16.M88.4 R44, [R188+0x3800] ;  /* 0x00380000bc2c783b */ /* 0x000ea60000000200 */
[----:B---3--:R-:W-:Y:S08]  /*13de0*/  HMMA.16816.F32 R36, R24, R40, R36 ;  /* 0x000000281824723c */ /* 0x008ff00000001824 */
[----:B------:R-:W-:Y:S01]  /*13df0*/  HMMA.16816.F32 R32, R28, R70, R32 ;  /* 0x000000461c20723c */ /* 0x000fe20000001820 */
[----:B------:R-:W-:Y:S07]  /*13e00*/  LDSM.16.M88.4 R68, [R199+0x4800] ;  /* 0x00480000c744783b */ /* 0x000fee0000000200 */
[----:B-1----:R-:W-:Y:S01]  /*13e10*/  HMMA.16816.F32 R4, R20, R56, R8 ;  /* 0x000000381404723c */ /* 0x002fe20000001808 */
[----:B------:R-:W-:Y:S07]  /*13e20*/  LDSM.16.M88.4 R8, [R198+0xc000] ;  /* 0x00c00000c608783b */ /* 0x000fee0000000200 */
[----:B------:R-:W-:Y:S01]  /*13e30*/  HMMA.16816.F32 R40, R24, R42, R12 ;  /* 0x0000002a1828723c */ /* 0x000fe2000000180c */
[----:B------:R-:W1:Y:S07]  /*13e40*/  LDSM.16.M88.4 R12, [R196+0xc000] ;  /* 0x00c00000c40c783b */ /* 0x000e6e0000000200 */
[----:B----4-:R-:W-:Y:S08]  /*13e50*/  HMMA.16816.F32 R36, R28, R72, R36 ;  /* 0x000000481c24723c */ /* 0x010ff00000001824 */
[----:B------:R-:W-:Y:S01]  /*13e60*/  HMMA.16816.F32 R32, R20, R58, R32 ;  /* 0x0000003a1420723c */ /* 0x000fe20000001820 */
[----:B------:R-:W3:Y:S07]  /*13e70*/  LDSM.16.M88.4 R56, [R189+0x4800] ;  /* 0x00480000bd38783b */ /* 0x000eee0000000200 */
[----:B--2---:R-:W-:Y:S08]  /*13e80*/  HMMA.16816.F32 R4, R16, R60, R4 ;  /* 0x0000003c1004723c */ /* 0x004ff00000001804 */
[----:B------:R-:W-:Y:S08]  /*13e90*/  HMMA.16816.F32 R48, R24, R64, R48 ;  /* 0x000000401830723c */ /* 0x000ff00000001830 */
[----:B------:R-:W-:Y:S01]  /*13ea0*/  HMMA.16816.F32 R40, R28, R74, R40 ;  /* 0x0000004a1c28723c */ /* 0x000fe20000001828 */
[----:B------:R-:W-:Y:S07]  /*13eb0*/  LDSM.16.M88.4 R72, [R199+0x5000] ;  /* 0x00500000c748783b */ /* 0x000fee0000000200 */
[----:B------:R-:W-:Y:S08]  /*13ec0*/  HMMA.16816.F32 R36, R20, R44, R36 ;  /* 0x0000002c1424723c */ /* 0x000ff00000001824 */
[----:B------:R-:W-:Y:S01]  /*13ed0*/  HMMA.16816.F32 R32, R16, R62, R32 ;  /* 0x0000003e1020723c */ /* 0x000fe20000001820 */
[----:B------:R-:W2:Y:S07]  /*13ee0*/  LDSM.16.M88.4 R60, [R188+0x4000] ;  /* 0x00400000bc3c783b */ /* 0x000eae0000000200 */
        /* <DEDUP_REMOVED lines=8> */
[----:B------:R-:W4:Y:S07]  /*13f70*/  LDSM.16.M88.4 R68, [R190+0x5800] ;  /* 0x00580000be44783b */ /* 0x000f2e0000000200 */
[----:B---3--:R-:W-:Y:S08]  /*13f80*/  HMMA.16816.F32 R24, R8, R56, R24 ;  /* 0x000000380818723c */ /* 0x008ff00000001818 */
[----:B------:R-:W-:Y:S01]  /*13f90*/  HMMA.16816.F32 R28, R28, R82, R52 ;  /* 0x000000521c1c723c */ /* 0x000fe20000001834 */
[----:B------:R-:W-:Y:S07]  /*13fa0*/  LDSM.16.M88.4 R52, [R188+0x5000] ;  /* 0x00500000bc34783b */ /* 0x000fee0000000200 */
[----:B--2---:R-:W-:Y:S08]  /*13fb0*/  HMMA.16816.F32 R32, R20, R60, R48 ;  /* 0x0000003c1420723c */ /* 0x004ff00000001830 */
[----:B------:R-:W-:Y:S08]  /*13fc0*/  HMMA.16816.F32 R44, R16, R78, R44 ;  /* 0x0000004e102c723c */ /* 0x000ff0000000182c */
[----:B------:R-:W-:Y:S08]  /*13fd0*/  HMMA.16816.F32 R40, R12, R72, R40 ;  /* 0x000000480c28723c */ /* 0x000ff00000001828 */
[----:B------:R-:W-:Y:S01]  /*13fe0*/  HMMA.16816.F32 R36, R8, R58, R36 ;  /* 0x0000003a0824723c */ /* 0x000fe20000001824 */
[----:B------:R-:W2:Y:S07]  /*13ff0*/  LDSM.16.M88.4 R56, [R199+0x5800] ;  /* 0x00580000c738783b */ /* 0x000eae0000000200 */
[----:B-1----:R-:W-:Y:S08]  /*14000*/  HMMA.16816.F32 R48, R4, R84, R24 ;  /* 0x000000540430723c */ /* 0x002ff00000001818 */
[----:B------:R-:W-:Y:S08]  /*14010*/  HMMA.16816.F32 R20, R20, R62, R28 ;  /* 0x0000003e1414723c */ /* 0x000ff0000000181c */
[----:B----4-:R-:W-:Y:S08]  /*14020*/  HMMA.16816.F32 R24, R16, R68, R32 ;  /* 0x000000441018723c */ /* 0x010ff00000001820 */
[----:B------:R-:W-:Y:S01]  /*14030*/  HMMA.16816.F32 R28, R12, R74, R44 ;  /* 0x0000004a0c1c723c */ /* 0x000fe2000000182c */
[----:B------:R-:W-:-:S04]  /*14040*/  FMUL.FTZ R0, R48, c[0x0][0x320] ;  /* 0x0000c80030007a20 */ /* 0x000fc80000410000 */
[----:B------:R1:W3:Y:S03]  /*14050*/  MUFU.TANH R60, R0 ;  /* 0x00000000003c7308 */ /* 0x0002e60000002400 */
[----:B------:R-:W-:Y:S01]  /*14060*/  HMMA.16816.F32 R32, R8, R64, R40 ;  /* 0x000000400820723c */ /* 0x000fe20000001828 */
[----:B------:R-:W4:Y:S07]  /*14070*/  LDSM.16.M88.4 R40, [R189+0x5800] ;  /* 0x00580000bd28783b */ /* 0x000f2e0000000200 */
[----:B------:R-:W-:Y:S01]  /*14080*/  HMMA.16816.F32 R36, R4, R86, R36 ;  /* 0x000000560424723c */ /* 0x000fe20000001824 */
[----:B-1----:R-:W-:-:S07]  /*14090*/  FMUL.FTZ R0, R49, c[0x0][0x320] ;  /* 0x0000c80031007a20 */ /* 0x002fce0000410000 */
[----:B------:R-:W-:Y:S01]  /*140a0*/  HMMA.16816.F32 R16, R16, R70, R20 ;  /* 0x000000461010723c */ /* 0x000fe20000001814 */
[----:B------:R1:W1:Y:S07]  /*140b0*/  MUFU.TANH R46, R0 ;  /* 0x00000000002e7308 */ /* 0x00026e0000002400 */
[----:B--2---:R-:W-:Y:S08]  /*140c0*/  HMMA.16816.F32 R20, R12, R56, R24 ;  /* 0x000000380c14723c */ /* 0x004ff00000001818 */
[----:B------:R-:W-:Y:S01]  /*140d0*/  HMMA.16816.F32 R24, R8, R66, R28 ;  /* 0x000000420818723c */ /* 0x000fe2000000181c */
[----:B-1----:R-:W-:-:S04]  /*140e0*/  FMUL.FTZ R0, R50, c[0x0][0x320] ;  /* 0x0000c80032007a20 */ /* 0x002fc80000410000 */
[----:B------:R1:W2:Y:S03]  /*140f0*/  MUFU.TANH R48, R0 ;  /* 0x0000000000307308 */ /* 0x0002a60000002400 */
[----:B------:R-:W-:Y:S01]  /*14100*/  HMMA.16816.F32 R28, R4, R52, R32 ;  /* 0x00000034041c723c */ /* 0x000fe20000001820 */
[----:B------:R-:W2:Y:S01]  /*14110*/  LDSM.16.M88.4 R32, [R188+0x5800] ;  /* 0x00580000bc20783b */ /* 0x000ea20000000200 */
[----:B------:R-:W-:-:S06]  /*14120*/  DEPBAR.LE SB0, 0x0 ;  /* 0x000080000000791a */ /* 0x000fcc0000000000 */
[----:B------:R-:W-:Y:S01]  /*14130*/  HMMA.16816.F32 R12, R12, R58, R16 ;  /* 0x0000003a0c0c723c */ /* 0x000fe20000001810 */
[----:B-1----:R-:W-:-:S07]  /*14140*/  FMUL.FTZ R0, R51, c[0x0][0x320] ;  /* 0x0000c80033007a20 */ /* 0x002fce0000410000 */
[----:B----4-:R-:W-:Y:S01]  /*14150*/  HMMA.16816.F32 R16, R8, R40, R20 ;  /* 0x000000280810723c */ /* 0x010fe20000001814 */
[----:B------:R1:W4:Y:S07]  /*14160*/  MUFU.TANH R47, R0 ;  /* 0x00000000002f7308 */ /* 0x00032e0000002400 */
[----:B------:R-:W-:Y:S08]  /*14170*/  HMMA.16816.F32 R20, R4, R54, R24 ;  /* 0x000000360414723c */ /* 0x000ff00000001818 */
[----:B------:R-:W-:Y:S01]  /*14180*/  HMMA.16816.F32 R8, R8, R42, R12 ;  /* 0x0000002a0808723c */ /* 0x000fe2000000180c */
[----:B-1----:R-:W-:-:S04]  /*14190*/  FMUL.FTZ R0, R36, c[0x0][0x320] ;  /* 0x0000c80024007a20 */ /* 0x002fc80000410000 */
[----:B------:R1:W1:Y:S03]  /*141a0*/  MUFU.TANH R44, R0 ;  /* 0x00000000002c7308 */ /* 0x0002660000002400 */
[C---:B--2---:R-:W-:Y:S01]  /*141b0*/  HMMA.16816.F32 R12, R4.reuse, R32, R16 ;  /* 0x00000020040c723c */ /* 0x044fe20000001810 */
[----:B-1----:R-:W-:Y:S11]  /*141c0*/  FMUL.FTZ R0, R37, c[0x0][0x320] ;  /* 0x0000c80025007a20 */ /* 0x002ff60000410000 */
[----:B------:R-:W-:Y:S04]  /*141d0*/  @!UPT UIADD3 URZ, URZ, URZ, URZ ;  /* 0x0000003f3f3ff290 */ /* 0x000fe8000fffe03f */
[----:B------:R-:W-:Y:S01]  /*141e0*/  HMMA.16816.F32 R4, R4, R34, R8 ;  /* 0x000000220404723c */ /* 0x000fe20000001808 */
[----:B------:R1:W2:Y:S02]  /*141f0*/  MUFU.TANH R37, R0 ;  /* 0x0000000000257308 */ /* 0x0002a40000002400 */
        /* <DEDUP_REMOVED lines=38> */
[----:B-1234-:R-:W-:Y:S02]  /*14460*/  IADD3 R0, -R225, 0x30, RZ ;  /* 0x00000030e1007810 */ /* 0x01efe40007ffe1ff */
[----:B------:R-:W-:Y:S02]  /*14470*/  IADD3 R4, R152, -0x2, RZ ;  /* 0xfffffffe98047810 */ /* 0x000fe40007ffe0ff */
[----:B------:R-:W-:-:S02]  /*14480*/  ISETP.GE.AND P0, PT, R0, 0x21, PT ;  /* 0x000000210000780c */ /* 0x000fc40003f06270 */
[----:B------:R-:W-:Y:S02]  /*14490*/  SHF.R.S32.HI R2, RZ, 0x1f, R4 ;  /* 0x0000001fff027819 */ /* 0x000fe40000011404 */
[C---:B------:R-:W-:Y:S02]  /*144a0*/  LOP3.LUT P5, RZ, R218.reuse, 0x8, RZ, 0xc0, !PT ;  /* 0x00000008daff7812 */ /* 0x040fe400078ac0ff */
[----:B------:R-:W-:Y:S01]  /*144b0*/  LOP3.LUT P3, RZ, R218, 0x4, RZ, 0xc0, !PT ;  /* 0x00000004daff7812 */ /* 0x000fe2000786c0ff */
[----:B------:R-:W-:Y:S01]  /*144c0*/  IMAD R2, R2, c[0x0][0x1e0], RZ ;  /* 0x0000780002027a24 */ /* 0x000fe200078e02ff */
[C---:B------:R-:W-:Y:S02]  /*144d0*/  LOP3.LUT P4, RZ, R218.reuse, 0x2, RZ, 0xc0, !PT ;  /* 0x00000002daff7812 */ /* 0x040fe4000788c0ff */
[----:B------:R-:W-:Y:S01]  /*144e0*/  LOP3.LUT P6, RZ, R218, 0x1, RZ, 0xc0, !PT ;  /* 0x00000001daff7812 */ /* 0x000fe200078cc0ff */
        /* <DEDUP_REMOVED lines=30> */
.L_x_2474:
[----:B--234-:R-:W-:Y:S05]  /*146d0*/  BSYNC B0 ;  /* 0x0000000000007941 */ /* 0x01cfea0003800000 */
.L_x_2473:
[----:B-1----:R-:W2:Y:S04]  /*146e0*/  LDL R0, [R1+0x48] ;  /* 0x0000480001007983 */ /* 0x002ea80000100800 */
[----:B------:R-:W3:Y:S01]  /*146f0*/  LDL R95, [R1+0x10] ;  /* 0x00001000015f7983 */ /* 0x000ee20000100800 */
[----:B------:R-:W-:Y:S01]  /*14700*/  ISETP.NE.AND P3, PT, R147, 0x1, PT ;  /* 0x000000019300780c */ /* 0x000fe20003f65270 */
[----:B------:R-:W-:Y:S01]  /*14710*/  IMAD.IADD R4, R131, 0x1, -R235 ;  /* 0x0000000183047824 */ /* 0x000fe200078e0aeb */
[----:B------:R-:W-:Y:S01]  /*14720*/  IADD3 R3, -R235, 0x1, R131 ;  /* 0x00000001eb037810 */ /* 0x000fe20007ffe183 */
[----:B------:R-:W-:Y:S04]  /*14730*/  LDSM.16.MT88.4 R32, [R192] ;  /* 0x00000000c020783b */ /* 0x000fe80000004200 */
[----:B------:R-:W-:Y:S04]  /*14740*/  LDSM.16.MT88.4 R40, [R192+0x800] ;  /* 0x00080000c028783b */ /* 0x000fe80000004200 */
[----:B------:R-:W-:Y:S04]  /*14750*/  LDSM.16.MT88.4 R64, [R194+0x3000] ;  /* 0x00300000c240783b */ /* 0x000fe80000004200 */
[----:B------:R-:W-:Y:S04]  /*14760*/  LDSM.16.MT88.4 R68, [R192+0x3000] ;  /* 0x00300000c044783b */ /* 0x000fe80000004200 */
[----:B------:R-:W-:Y:S04]  /*14770*/  LDSM.16.MT88.4 R72, [R192+0x3800] ;  /* 0x00380000c048783b */ /* 0x000fe80000004200 */
[----:B------:R-:W-:Y:S04]  /*14780*/  LDSM.16.MT88.4 R76, [R193+0x3000] ;  /* 0x00300000c14c783b */ /* 0x000fe80000004200 */
[----:B-----5:R-:W-:Y:S04]  /*14790*/  LDSM.16.MT88.4 R160, [R191+0x1000] ;  /* 0x00100000bfa0783b */ /* 0x020fe80000004200 */
[----:B------:R-:W0:Y:S01]  /*147a0*/  LDGDEPBAR ;  /* 0x00000000000079af */ /* 0x000e220000000000 */
[----:B--2---:R-:W-:-:S04]  /*147b0*/  IMAD.IADD R0, R0, 0x1, R146 ;  /* 0x0000000100007824 */ /* 0x004fc800078e0292 */
[----:B------:R-:W-:-:S04]  /*147c0*/  @P3 IMAD.HI.U32 R2, R0, c[0x0][0x2c8], RZ ;  /* 0x0000b20000023a27 */ /* 0x000fc800078e00ff */
[----:B---3--:R-:W-:Y:S01]  /*147d0*/  IMAD.IADD R3, R3, 0x1, -R95 ;  /* 0x0000000103037824 */ /* 0x008fe200078e0a5f */
[----:B------:R-:W-:-:S05]  /*147e0*/  @P3 SHF.R.U32.HI R0, RZ, c[0x0][0x2cc], R2 ;  /* 0x0000b300ff003a19 */ /* 0x000fca0000011602 */
[----:B------:R-:W1:Y:S04]  /*147f0*/  SHFL.IDX PT, R2, R0, RZ, 0x1c1f ;  /* 0x001c1fff00027589 */ /* 0x000e6800000e0000 */
[----:B------:R-:W2:Y:S01]  /*14800*/  SHFL.IDX PT, R5, R0, 0x1, 0x1c1f ;  /* 0x003c1f0000057f89 */ /* 0x000ea200000e0000 */
[C---:B-1----:R-:W-:Y:S02]  /*14810*/  IMAD.IADD R2, R3.reuse, 0x1, R2 ;  /* 0x0000000103027824 */ /* 0x042fe400078e0202 */
[----:B--2---:R-:W-:-:S03]  /*14820*/  IMAD.IADD R5, R3, 0x1, R5 ;  /* 0x0000000103057824 */ /* 0x004fc600078e0205 */
[----:B------:R-:W-:-:S04]  /*14830*/  IMNMX R2, R4, R2, PT ;  /* 0x0000000204027217 */ /* 0x000fc80003800200 */
[C---:B------:R-:W-:Y:S02]  /*14840*/  ISETP.GT.AND P0, PT, R2.reuse, RZ, PT ;  /* 0x000000ff0200720c */ /* 0x040fe40003f04270 */
[----:B------:R-:W-:Y:S02]  /*14850*/  ISETP.GT.AND P1, PT, R2, 0x1, PT ;  /* 0x000000010200780c */ /* 0x000fe40003f24270 */
[----:B------:R-:W-:Y:S02]  /*14860*/  FSEL R11, R60, -INF , P0 ;  /* 0xff8000003c0b7808 */ /* 0x000fe40000000000 */
[----:B------:R-:W-:Y:S01]  /*14870*/  ISETP.GT.AND P0, PT, R2, 0x8, PT ;  /* 0x000000080200780c */ /* 0x000fe20003f04270 */
[----:B------:R-:W-:Y:S01]  /*14880*/  LDSM.16.MT88.4 R60, [R191+0x3000] ;  /* 0x00300000bf3c783b */ /* 0x000fe20000004200 */
        /* <DEDUP_REMOVED lines=12> */
[----:B------:R-:W-:Y:S02]  /*14950*/  ISETP.GT.AND P1, PT, R2, 0x19, PT ;  /* 0x000000190200780c */ /* 0x000fe40003f24270 */
        /* <DEDUP_REMOVED lines=10> */
[----:B------:R-:W-:Y:S02]  /*14a00*/  IMNMX R0, R4, R5, PT ;  /* 0x0000000504007217 */ /* 0x000fe40003800200 */
[----:B------:R-:W-:Y:S02]  /*14a10*/  ISETP.GT.AND P1, PT, R2, 0x29, PT ;  /* 0x000000290200780c */ /* 0x000fe40003f24270 */
[----:B------:R-:W-:-:S02]  /*14a20*/  FMNMX.FTZ R3, R13, R3, !PT ;  /* 0x000000030d037209 */ /* 0x000fc40007810000 */
[----:B------:R-:W-:Y:S02]  /*14a30*/  FSEL R92, R9, -INF , P0 ;  /* 0xff800000095c7808 */ /* 0x000fe40000000000 */
[----:B------:R-:W-:Y:S02]  /*14a40*/  ISETP.GT.AND P0, PT, R0, RZ, PT ;  /* 0x000000ff0000720c */ /* 0x000fe40003f04270 */
[----:B------:R-:W-:Y:S02]  /*14a50*/  FSEL R91, R8, -INF , P1 ;  /* 0xff800000085b7808 */ /* 0x000fe40000800000 */
[----:B------:R-:W-:Y:S02]  /*14a60*/  ISETP.GT.AND P1, PT, R0, 0x1, PT ;  /* 0x000000010000780c */ /* 0x000fe40003f24270 */
[----:B------:R-:W-:Y:S02]  /*14a70*/  FMNMX.FTZ R2, R94, R3, !PT ;  /* 0x000000035e027209 */ /* 0x000fe40007810000 */
[----:B------:R-:W-:-:S02]  /*14a80*/  FSEL R5, R48, -INF , P0 ;  /* 0xff80000030057808 */ /* 0x000fc40000000000 */
[C---:B------:R-:W-:Y:S01]  /*14a90*/  ISETP.GT.AND P0, PT, R0.reuse, 0x8, PT ;  /* 0x000000080000780c */ /* 0x040fe20003f04270 */
[----:B------:R-:W-:Y:S01]  /*14aa0*/  LDSM.16.MT88.4 R48, [R192+0x1800] ;  /* 0x00180000c030783b */ /* 0x000fe20000004200 */
[----:B------:R-:W-:Y:S02]  /*14ab0*/  FSEL R10, R47, -INF , P1 ;  /* 0xff8000002f0a7808 */ /* 0x000fe40000800000 */
[----:B------:R-:W-:Y:S02]  /*14ac0*/  FMNMX.FTZ R2, R93, R2, !PT ;  /* 0x000000025d027209 */ /* 0x000fe40007810000 */
[----:B------:R-:W-:Y:S02]  /*14ad0*/  ISETP.GT.AND P1, PT, R0, 0x9, PT ;  /* 0x000000090000780c */ /* 0x000fe40003f24270 */
[----:B------:R-:W-:Y:S02]  /*14ae0*/  FSEL R9, R45, -INF , P0 ;  /* 0xff8000002d097808 */ /* 0x000fe40000000000 */
[----:B------:R-:W-:Y:S01]  /*14af0*/  FMNMX.FTZ R3, R5, R10, !PT ;  /* 0x0000000a05037209 */ /* 0x000fe20007810000 */
[----:B------:R-:W-:Y:S01]  /*14b00*/  LDSM.16.MT88.4 R44, [R193] ;  /* 0x00000000c12c783b */ /* 0x000fe20000004200 */
[----:B------:R-:W-:-:S02]  /*14b10*/  FMNMX.FTZ R2, R92, R2, !PT ;  /* 0x000000025c027209 */ /* 0x000fc40007810000 */
[----:B------:R-:W-:Y:S02]  /*14b20*/  ISETP.GT.AND P0, PT, R0, 0x10, PT ;  /* 0x000000100000780c */ /* 0x000fe40003f04270 */
[----:B------:R-:W-:Y:S02]  /*14b30*/  FSEL R8, R38, -INF , P1 ;  /* 0xff80000026087808 */ /* 0x000fe40000800000 */
[----:B------:R-:W-:Y:S01]  /*14b40*/  FMNMX.FTZ R3, R9, R3, !PT ;  /* 0x0000000309037209 */ /* 0x000fe20007810000 */
[----:B------:R-:W-:Y:S01]  /*14b50*/  LDSM.16.MT88.4 R36, [R191+0x1800] ;  /* 0x00180000bf24783b */ /* 0x000fe20000004200 */
[----:B------:R-:W-:Y:S02]  /*14b60*/  FMNMX.FTZ R2, R91, R2, !PT ;  /* 0x000000025b027209 */ /* 0x000fe40007810000 */
[----:B------:R-:W-:Y:S02]  /*14b70*/  ISETP.GT.AND P1, PT, R0, 0x11, PT ;  /* 0x000000110000780c */ /* 0x000fe40003f24270 */
[----:B------:R-:W-:Y:S01]  /*14b80*/  FSEL R7, R30, -INF , P0 ;  /* 0xff8000001e077808 */ /* 0x000fe20000000000 */
[----:B------:R-:W1:Y:S01]  /*14b90*/  SHFL.BFLY PT, R4, R2, 0x2, 0x1f ;  /* 0x0c401f0002047f89 */ /* 0x000e6200000e0000 */
[----:B------:R-:W-:-:S02]  /*14ba0*/  FMNMX.FTZ R3, R8, R3, !PT ;  /* 0x0000000308037209 */ /* 0x000fc40007810000 */
[C---:B------:R-:W-:Y:S02]  /*14bb0*/  ISETP.GT.AND P0, PT, R0.reuse, 0x18, PT ;  /* 0x000000180000780c */ /* 0x040fe40003f04270 */
[----:B------:R-:W-:Y:S02]  /*14bc0*/  FSEL R6, R29, -INF , P1 ;  /* 0xff8000001d067808 */ /* 0x000fe40000800000 */
[----:B------:R-:W-:Y:S01]  /*14bd0*/  FMNMX.FTZ R3, R7, R3, !PT ;  /* 0x0000000307037209 */ /* 0x000fe20007810000 */
[----:B------:R-:W-:Y:S01]  /*14be0*/  LDSM.16.MT88.4 R28, [R194] ;  /* 0x00000000c21c783b */ /* 0x000fe20000004200 */
        /* <DEDUP_REMOVED lines=33> */
[----:B------:R1:W-:Y:S01]  /*14e00*/  MUFU.EX2 R83, R3 ;  /* 0x0000000300537308 */ /* 0x0003e20000000800 */
[----:B------:R-:W-:-:S07]  /*14e10*/  FSETP.NEU.FTZ.AND P0, PT, R132, -INF , PT ;  /* 0xff8000008400780b */ /* 0x000fce0003f1d000 */
[----:B------:R2:W-:Y:S01]  /*14e20*/  MUFU.EX2 R216, R0 ;  /* 0x0000000000d87308 */ /* 0x0005e20000000800 */
[----:B-1----:R-:W-:-:S07]  /*14e30*/  FFMA.FTZ R3, R14, c[0x0][0x2d0], -R2 ;  /* 0x0000b4000e037a23 */ /* 0x002fce0000010802 */
[----:B------:R1:W-:Y:S01]  /*14e40*/  MUFU.EX2 R86, R3 ;  /* 0x0000000300567308 */ /* 0x0003e20000000800 */
[----:B--2---:R-:W-:-:S05]  /*14e50*/  FMUL.FTZ R0, R132, c[0x0][0x2d0] ;  /* 0x0000b40084007a20 */ /* 0x004fca0000410000 */
[----:B------:R-:W-:Y:S01]  /*14e60*/  FSEL R0, R0, RZ, P0 ;  /* 0x000000ff00007208 */ /* 0x000fe20000000000 */
[----:B-1----:R-:W-:-:S04]  /*14e70*/  FFMA.FTZ R3, R17, c[0x0][0x2d0], -R2 ;  /* 0x0000b40011037a23 */ /* 0x002fc80000010802 */
[----:B------:R1:W-:Y:S02]  /*14e80*/  MUFU.EX2 R85, R3 ;  /* 0x0000000300557308 */ /* 0x0003e40000000800 */
[--C-:B-1----:R-:W-:Y:S02]  /*14e90*/  FFMA.FTZ R3, R16, c[0x0][0x2d0], -R2.reuse ;  /* 0x0000b40010037a23 */ /* 0x102fe40000010802 */
[----:B------:R-:W1:Y:S04]  /*14ea0*/  LDSM.16.MT88.4 R16, [R191] ;  /* 0x00000000bf10783b */ /* 0x000e680000004200 */
        /* <DEDUP_REMOVED lines=8> */
[----:B--2---:R-:W-:Y:S01]  /*14f30*/  FFMA.FTZ R3, R10, c[0x0][0x2d0], -R0 ;  /* 0x0000b4000a037a23 */ /* 0x004fe20000010800 */
[----:B------:R-:W-:-:S05]  /*14f40*/  F2FP.PACK_AB R10, R85, R86 ;  /* 0x00000056550a723e */ /* 0x000fca00000000ff */
[----:B------:R2:W3:Y:S02]  /*14f50*/  MUFU.EX2 R81, R3 ;  /* 0x0000000300517308 */ /* 0x0004e40000000800 */
[----:B--2---:R-:W-:Y:S01]  /*14f60*/  FFMA.FTZ R3, R9, c[0x0][0x2d0], -R0 ;  /* 0x0000b40009037a23 */ /* 0x004fe20000010800 */
[----:B---3--:R-:W-:-:S05]  /*14f70*/  F2FP.PACK_AB R9, R81, R82 ;  /* 0x000000525109723e */ /* 0x008fca00000000ff */
[----:B------:R2:W-:Y:S02]  /*14f80*/  MUFU.EX2 R80, R3 ;  /* 0x0000000300507308 */ /* 0x0005e40000000800 */
[----:B--2---:R-:W-:Y:S01]  /*14f90*/  FFMA.FTZ R3, R8, c[0x0][0x2d0], -R0 ;  /* 0x0000b40008037a23 */ /* 0x004fe20000010800 */
[----:B------:R-:W-:-:S05]  /*14fa0*/  F2FP.PACK_AB R8, R83, R84 ;  /* 0x000000545308723e */ /* 0x000fca00000000ff */
[----:B------:R2:W3:Y:S02]  /*14fb0*/  MUFU.EX2 R133, R3 ;  /* 0x0000000300857308 */ /* 0x0004e40000000800 */
[----:B--2---:R-:W-:Y:S01]  /*14fc0*/  FFMA.FTZ R3, R7, c[0x0][0x2d0], -R0 ;  /* 0x0000b40007037a23 */ /* 0x004fe20000010800 */
[----:B---3--:R-:W-:-:S05]  /*14fd0*/  F2FP.PACK_AB R11, R133, R80 ;  /* 0x00000050850b723e */ /* 0x008fca00000000ff */
[----:B------:R2:W-:Y:S02]  /*14fe0*/  MUFU.EX2 R137, R3 ;  /* 0x0000000300897308 */ /* 0x0005e40000000800 */
[----:B------:R-:W-:Y:S01]  /*14ff0*/  HMMA.16816.F32 R12, R8, R32, RZ ;  /* 0x00000020080c723c */ /* 0x000fe200000018ff */
[----:B--2---:R-:W-:Y:S01]  /*15000*/  FFMA.FTZ R3, R6, c[0x0][0x2d0], -R0 ;  /* 0x0000b40006037a23 */ /* 0x004fe20000010800 */
[----:B------:R-:W-:-:S04]  /*15010*/  F2FP.PACK_AB R6, R219, R224 ;  /* 0x000000e0db06723e */ /* 0x000fc800000000ff */
[----:B------:R2:W3:Y:S02]  /*15020*/  MUFU.EX2 R214, R3 ;  /* 0x0000000300d67308 */ /* 0x0004e40000000800 */
[----:B--2---:R-:W-:Y:S01]  /*15030*/  FFMA.FTZ R3, R21, c[0x0][0x2d0], -R0 ;  /* 0x0000b40015037a23 */ /* 0x004fe20000010800 */
[----:B---3--:R-:W-:-:S05]  /*15040*/  F2FP.PACK_AB R5, R214, R137 ;  /* 0x00000089d605723e */ /* 0x008fca00000000ff */
[----:B------:R2:W-:Y:S02]  /*15050*/  MUFU.EX2 R215, R3 ;  /* 0x0000000300d77308 */ /* 0x0005e40000000800 */
[----:B--2---:R-:W-:Y:S02]  /*15060*/  FFMA.FTZ R3, R20, c[0x0][0x2d0], -R0 ;  /* 0x0000b40014037a23 */ /* 0x004fe40000010800 */
[C---:B-1----:R-:W-:Y:S04]  /*15070*/  HMMA.16816.F32 R20, R8.reuse, R16, RZ ;  /* 0x000000100814723c */ /* 0x042fe800000018ff */
[----:B------:R-:W1:Y:S04]  /*15080*/  MUFU.EX2 R212, R3 ;  /* 0x0000000300d47308 */ /* 0x000e680000000800 */
[----:B------:R-:W-:Y:S01]  /*15090*/  HMMA.16816.F32 R16, R8, R18, RZ ;  /* 0x000000120810723c */ /* 0x000fe200000018ff */
[----:B-1----:R-:W-:Y:S11]  /*150a0*/  F2FP.PACK_AB R7, R212, R215 ;  /* 0x000000d7d407723e */ /* 0x002ff600000000ff */
[----:B------:R-:W-:Y:S04]  /*150b0*/  @!UPT UIADD3 URZ, URZ, URZ, URZ ;  /* 0x0000003f3f3ff290 */ /* 0x000fe8000fffe03f */
        /* <DEDUP_REMOVED lines=19> */
[----:B------:R-:W-:Y:S01]  /*151f0*/  HMMA.16816.F32 R56, R4, R26, R16 ;  /* 0x0000001a0438723c */ /* 0x000fe20000001810 */
[----:B------:R-:W1:Y:S07]  /*15200*/  LDSM.16.MT88.4 R24, [R194+0x1800] ;  /* 0x00180000c218783b */ /* 0x000e6e0000004200 */
[----:B------:R-:W-:Y:S08]  /*15210*/  HMMA.16816.F32 R28, R8, R36, RZ ;  /* 0x00000024081c723c */ /* 0x000ff000000018ff */
[C---:B--2---:R-:W-:Y:S01]  /*15220*/  HMMA.16816.F32 R248, R4.reuse, R54, R20 ;  /* 0x0000003604f8723c */ /* 0x044fe20000001814 */
[----:B------:R-:W2:Y:S07]  /*15230*/  LDSM.16.MT88.4 R20, [R193+0x1800] ;  /* 0x00180000c114783b */ /* 0x000eae0000004200 */
[----:B------:R-:W-:Y:S01]  /*15240*/  HMMA.16816.F32 R12, R4, R52, R12 ;  /* 0x00000034040c723c */ /* 0x000fe2000000180c */
[----:B------:R-:W3:Y:S01]  /*15250*/  LDSM.16.MT88.4 R52, [R194+0x2000] ;  /* 0x00200000c234783b */ /* 0x000ee20000004200 */
[----:B------:R-:W-:-:S02]  /*15260*/  IMAD.MOV.U32 R99, RZ, RZ, R56 ;  /* 0x000000ffff637224 */ /* 0x000fc400078e0038 */
[----:B------:R-:W-:Y:S02]  /*15270*/  IMAD.MOV.U32 R98, RZ, RZ, R57 ;  /* 0x000000ffff627224 */ /* 0x000fe400078e0039 */
[----:B------:R-:W-:Y:S02]  /*15280*/  IMAD.MOV.U32 R97, RZ, RZ, R58 ;  /* 0x000000ffff617224 */ /* 0x000fe400078e003a */
[----:B------:R-:W-:Y:S01]  /*15290*/  HMMA.16816.F32 R16, R8, R38, RZ ;  /* 0x000000260810723c */ /* 0x000fe200000018ff */
[----:B------:R-:W-:Y:S02]  /*152a0*/  IMAD.MOV.U32 R96, RZ, RZ, R59 ;  /* 0x000000ffff607224 */ /* 0x000fe400078e003b */
[----:B------:R-:W4:Y:S05]  /*152b0*/  LDSM.16.MT88.4 R56, [R192+0x2000] ;  /* 0x00200000c038783b */ /* 0x000f2a0000004200 */
[----:B------:R-:W-:Y:S08]  /*152c0*/  HMMA.16816.F32 R28, R4, R32, R28 ;  /* 0x00000020041c723c */ /* 0x000ff0000000181c */
[----:B-1----:R-:W-:Y:S01]  /*152d0*/  HMMA.16816.F32 R36, R8, R24, RZ ;  /* 0x000000180824723c */ /* 0x002fe200000018ff */
[----:B------:R-:W-:-:S02]  /*152e0*/  IMAD.MOV.U32 R106, RZ, RZ, R12 ;  /* 0x000000ffff6a7224 */ /* 0x000fc400078e000c */
[----:B------:R-:W-:Y:S02]  /*152f0*/  IMAD.MOV.U32 R105, RZ, RZ, R13 ;  /* 0x000000ffff697224 */ /* 0x000fe400078e000d */
[----:B------:R-:W-:Y:S02]  /*15300*/  IMAD.MOV.U32 R104, RZ, RZ, R14 ;  /* 0x000000ffff687224 */ /* 0x000fe400078e000e */
[----:B------:R-:W-:Y:S01]  /*15310*/  IMAD.MOV.U32 R103, RZ, RZ, R15 ;  /* 0x000000ffff677224 */ /* 0x000fe200078e000f */
[----:B------:R-:W-:Y:S08]  /*15320*/  HMMA.16816.F32 R16, R4, R34, R16 ;  /* 0x000000220410723c */ /* 0x000ff00000001810 */
[----:B------:R-:W-:Y:S01]  /*15330*/  IMAD.MOV.U32 R110, RZ, RZ, R28 ;  /* 0x000000ffff6e7224 */ /* 0x000fe200078e001c */
[----:B------:R-:W-:Y:S01]  /*15340*/  HMMA.16816.F32 R32, R8, R26, RZ ;  /* 0x0000001a0820723c */ /* 0x000fe200000018ff */
[----:B------:R-:W-:-:S02]  /*15350*/  IMAD.MOV.U32 R109, RZ, RZ, R29 ;  /* 0x000000ffff6d7224 */ /* 0x000fc400078e001d */
[----:B------:R-:W-:Y:S02]  /*15360*/  IMAD.MOV.U32 R108, RZ, RZ, R30 ;  /* 0x000000ffff6c7224 */ /* 0x000fe400078e001e */
[----:B------:R-:W-:-:S03]  /*15370*/  IMAD.MOV.U32 R107, RZ, RZ, R31 ;  /* 0x000000ffff6b7224 */ /* 0x000fc600078e001f */
[C---:B--2---:R-:W-:Y:S07]  /*15380*/  HMMA.16816.F32 R28, R8.reuse, R20, RZ ;  /* 0x00000014081c723c */ /* 0x044fee00000018ff */
[----:B------:R-:W-:Y:S01]  /*15390*/  IMAD.MOV.U32 R114, RZ, RZ, R16 ;  /* 0x000000ffff727224 */ /* 0x000fe200078e0010 */
[----:B------:R-:W-:Y:S01]  /*153a0*/  HMMA.16816.F32 R24, R8, R22, RZ ;  /* 0x000000160818723c */ /* 0x000fe200000018ff */
[----:B------:R-:W-:Y:S02]  /*153b0*/  IMAD.MOV.U32 R113, RZ, RZ, R17 ;  /* 0x000000ffff717224 */ /* 0x000fe400078e0011 */
[----:B------:R-:W-:-:S02]  /*153c0*/  IMAD.MOV.U32 R112, RZ, RZ, R18 ;  /* 0x000000ffff707224 */ /* 0x000fc400078e0012 */
[----:B------:R-:W-:-:S03]  /*153d0*/  IMAD.MOV.U32 R111, RZ, RZ, R19 ;  /* 0x000000ffff6f7224 */ /* 0x000fc600078e0013 */
        /* <DEDUP_REMOVED lines=11> */
[----:B------:R-:W-:-:S07]  /*15490*/  IMAD.MOV.U32 R46, RZ, RZ, R108 ;  /* 0x000000ffff2e7224 */ /* 0x000fce00078e006c */
[----:B------:R-:W-:Y:S01]  /*154a0*/  HMMA.16816.F32 R220, R4, R54, R32 ;  /* 0x0000003604dc723c */ /* 0x000fe20000001820 */
[----:B------:R-:W2:Y:S06]  /*154b0*/  LDSM.16.MT88.4 R32, [R191+0x4800] ;  /* 0x00480000bf20783b */ /* 0x000eac0000004200 */
[----:B------:R-:W-:Y:S01]  /*154c0*/  IMAD.MOV.U32 R54, RZ, RZ, R112 ;  /* 0x000000ffff367224 */ /* 0x000fe200078e0070 */
[----:B------:R-:W-:Y:S01]  /*154d0*/  HMMA.16816.F32 R24, R8, R64, RZ ;  /* 0x000000400818723c */ /* 0x000fe200000018ff */
[----:B------:R-:W-:-:S06]  /*154e0*/  IMAD.MOV.U32 R55, RZ, RZ, R111 ;  /* 0x000000ffff377224 */ /* 0x000fcc00078e006f */
[----:B------:R-:W-:Y:S01]  /*154f0*/  IMAD.MOV.U32 R64, RZ, RZ, R106 ;  /* 0x000000ffff407224 */ /* 0x000fe200078e006a */
[----:B------:R-:W-:Y:S01]  /*15500*/  HMMA.16816.F32 R20, R8, R66, RZ ;  /* 0x000000420814723c */ /* 0x000fe200000018ff */
[----:B------:R-:W-:-:S06]  /*15510*/  IMAD.MOV.U32 R65, RZ, RZ, R105 ;  /* 0x000000ffff417224 */ /* 0x000fcc00078e0069 */
[----:B------:R-:W-:Y:S01]  /*15520*/  IMAD.MOV.U32 R66, RZ, RZ, R104 ;  /* 0x000000ffff427224 */ /* 0x000fe200078e0068 */
[----:B----4-:R-:W-:Y:S01]  /*15530*/  HMMA.16816.F32 R244, R4, R56, R12 ;  /* 0x0000003804f4723c */ /* 0x010fe2000000180c */
[----:B------:R-:W-:-:S07]  /*15540*/  IMAD.MOV.U32 R67, RZ, RZ, R103 ;  /* 0x000000ffff437224 */ /* 0x000fce00078e0067 */
[----:B------:R-:W-:Y:S07]  /*15550*/  HMMA.16816.F32 R12, R8, R68, RZ ;  /* 0x00000044080c723c */ /* 0x000fee00000018ff */
[----:B------:R-:W-:Y:S01]  /*15560*/  IMAD.MOV.U32 R69, RZ, RZ, R153 ;  /* 0x000000ffff457224 */ /* 0x000fe200078e0099 */
[----:B------:R-:W-:Y:S01]  /*15570*/  HMMA.16816.F32 R56, R4, R58, R48 ;  /* 0x0000003a0438723c */ /* 0x000fe20000001830 */
[----:B------:R-:W3:Y:S01]  /*15580*/  LDSM.16.MT88.4 R48, [R193+0x3800] ;  /* 0x00380000c130783b */ /* 0x000ee20000004200 */
[----:B------:R-:W-:-:S03]  /*15590*/  IMAD.MOV.U32 R68, RZ, RZ, R152 ;  /* 0x000000ffff447224 */ /* 0x000fc600078e0098 */
[----:B------:R-:W-:Y:S03]  /*155a0*/  LDSM.16.MT88.4 R152, [R192+0x1000] ;  /* 0x00100000c098783b */ /* 0x000fe60000004200 */
        /* <DEDUP_REMOVED lines=9> */
[----:B------:R-:W-:Y:S07]  /*15640*/  HMMA.16816.F32 R180, R4, R72, R12 ;  /* 0x0000004804b4723c */ /* 0x000fee000000180c */
[----:B------:R-:W-:Y:S01]  /*15650*/  IMAD.MOV.U32 R72, RZ, RZ, R102 ;  /* 0x000000ffff487224 */ /* 0x000fe200078e0066 */
[----:B------:R-:W-:Y:S01]  /*15660*/  HMMA.16816.F32 R16, R8, R76, RZ ;  /* 0x0000004c0810723c */ /* 0x000fe200000018ff */
[----:B------:R-:W-:-:S06]  /*15670*/  IMAD.MOV.U32 R73, RZ, RZ, R101 ;  /* 0x000000ffff497224 */ /* 0x000fcc00078e0065 */
[----:B------:R-:W-:Y:S01]  /*15680*/  IMAD.MOV.U32 R76, RZ, RZ, R99 ;  /* 0x000000ffff4c7224 */ /* 0x000fe200078e0063 */
[----:B------:R-:W-:Y:S01]  /*15690*/  HMMA.16816.F32 R12, R8, R78, RZ ;  /* 0x0000004e080c723c */ /* 0x000fe200000018ff */
[----:B------:R-:W-:-:S06]  /*156a0*/  IMAD.MOV.U32 R77, RZ, RZ, R98 ;  /* 0x000000ffff4d7224 */ /* 0x000fcc00078e0062 */
[----:B------:R-:W-:Y:S01]  /*156b0*/  IMAD.MOV.U32 R78, RZ, RZ, R97 ;  /* 0x000000ffff4e7224 */ /* 0x000fe200078e0061 */
[----:B--2---:R-:W-:Y:S01]  /*156c0*/  HMMA.16816.F32 R24, R8, R32, RZ ;  /* 0x000000200818723c */ /* 0x004fe200000018ff */
[----:B------:R-:W-:-:S07]  /*156d0*/  IMAD.MOV.U32 R79, RZ, RZ, R96 ;  /* 0x000000ffff4f7224 */ /* 0x000fce00078e0060 */
[----:B------:R-:W-:Y:S01]  /*156e0*/  HMMA.16816.F32 R96, R4, R74, R28 ;  /* 0x0000004a0460723c */ /* 0x000fe2000000181c */
[----:B------:R-:W2:Y:S06]  /*156f0*/  LDSM.16.MT88.4 R28, [R192+0x5000] ;  /* 0x00500000c01c783b */ /* 0x000eac0000004200 */
[----:B------:R-:W-:Y:S01]  /*15700*/  IMAD.MOV.U32 R74, RZ, RZ, R100 ;  /* 0x000000ffff4a7224 */ /* 0x000fe200078e0064 */
[----:B------:R-:W-:Y:S01]  /*15710*/  HMMA.16816.F32 R20, R8, R34, RZ ;  /* 0x000000220814723c */ /* 0x000fe200000018ff */
[----:B------:R-:W2:Y:S01]  /*15720*/  LDSM.16.MT88.4 R32, [R194+0x4800] ;  /* 0x00480000c220783b */ /* 0x000ea20000004200 */
[----:B------:R-:W-:-:S02]  /*15730*/  IMAD.MOV.U32 R75, RZ, RZ, R3 ;  /* 0x000000ffff4b7224 */ /* 0x000fc400078e0003 */
[----:B------:R-:W-:-:S04]  /*15740*/  FFMA.FTZ R3, R94, c[0x0][0x2d0], -R2 ;  /* 0x0000b4005e037a23 */ /* 0x000fc80000010802 */
        /* <DEDUP_REMOVED lines=9> */
[C---:B--2---:R-:W-:Y:S08]  /*157e0*/  HMMA.16816.F32 R108, R4.reuse, R28, R16 ;  /* 0x0000001c046c723c */ /* 0x044ff00000001810 */
[----:B------:R-:W-:Y:S08]  /*157f0*/  HMMA.16816.F32 R24, R4, R30, R12 ;  /* 0x0000001e0418723c */ /* 0x000ff0000000180c */
[C---:B------:R-:W-:Y:S08]  /*15800*/  HMMA.16816.F32 R16, R8.reuse, R32, RZ ;  /* 0x000000200810723c */ /* 0x040ff000000018ff */
        /* <DEDUP_REMOVED lines=10> */
[C---:B-1----:R-:W-:Y:S08]  /*158b0*/  HMMA.16816.F32 R124, R4.reuse, R12, R16 ;  /* 0x0000000c047c723c */ /* 0x042ff00000001810 */
[----:B------:R-:W-:Y:S01]  /*158c0*/  HMMA.16816.F32 R16, R4, R14, R8 ;  /* 0x0000000e0410723c */ /* 0x000fe20000001808 */
[----:B------:R1:W-:Y:S01]  /*158d0*/  MUFU.EX2 R11, R3 ;  /* 0x00000003000b7308 */ /* 0x0003e20000000800 */
[----:B------:R-:W-:Y:S01]  /*158e0*/  LDSM.16.MT88.4 R12, [R193+0x5800] ;  /* 0x00580000c10c783b */ /* 0x000fe20000004200 */
[----:B-1----:R-:W-:-:S06]  /*158f0*/  FFMA.FTZ R3, R93, c[0x0][0x2d0], -R2 ;  /* 0x0000b4005d037a23 */ /* 0x002fcc0000010802 */
        /* <DEDUP_REMOVED lines=17> */
[----:B------:R-:W2:Y:S01]  /*15a10*/  MUFU.EX2 R4, R0 ;  /* 0x0000000000047308 */ /* 0x000ea20000000800 */
[----:B-1----:R-:W-:-:S04]  /*15a20*/  FADD.FTZ R2, R82, R81 ;  /* 0x0000005152027221 */ /* 0x002fc80000010000 */
[----:B------:R-:W-:Y:S02]  /*15a30*/  FADD.FTZ R2, R80, R2 ;  /* 0x0000000250027221 */ /* 0x000fe40000010000 */
[----:B------:R-:W-:Y:S01]  /*15a40*/  LDSM.16.MT88.4 R80, [R192+0x4000] ;  /* 0x00400000c050783b */ /* 0x000fe20000004200 */
[----:B--2---:R-:W-:Y:S01]  /*15a50*/  F2FP.PACK_AB R131, R4, R5 ;  /* 0x000000050483723e */ /* 0x004fe200000000ff */
[----:B------:R-:W-:-:S06]  /*15a60*/  FADD.FTZ R0, R86, R3 ;  /* 0x0000000356007221 */ /* 0x000fcc0000010000 */
[C---:B------:R-:W-:Y:S01]  /*15a70*/  HMMA.16816.F32 R28, R128.reuse, R32, R64 ;  /* 0x00000020801c723c */ /* 0x040fe20000001840 */
[----:B------:R-:W-:Y:S01]  /*15a80*/  FADD.FTZ R0, R85, R0 ;  /* 0x0000000055007221 */ /* 0x000fe20000010000 */
[----:B------:R-:W-:Y:S06]  /*15a90*/  LDSM.16.MT88.4 R64, [R193+0x2800] ;  /* 0x00280000c140783b */ /* 0x000fec0000004200 */
[C---:B------:R-:W-:Y:S01]  /*15aa0*/  HMMA.16816.F32 R32, R128.reuse, R34, R248 ;  /* 0x000000228020723c */ /* 0x040fe200000018f8 */
[----:B------:R-:W2:Y:S06]  /*15ab0*/  LDL R250, [R1+0x18] ;  /* 0x0000180001fa7983 */ /* 0x000eac0000100800 */
[----:B------:R-:W-:Y:S01]  /*15ac0*/  IMAD.MOV.U32 R248, RZ, RZ, R95 ;  /* 0x000000fffff87224 */ /* 0x000fe200078e005f */
[----:B------:R-:W-:Y:S01]  /*15ad0*/  HMMA.16816.F32 R156, R128, R152, R156 ;  /* 0x00000098809c723c */ /* 0x000fe2000000189c */
[----:B------:R-:W-:-:S02]  /*15ae0*/  FADD.FTZ R3, R133, R2 ;  /* 0x0000000285037221 */ /* 0x000fc40000010000 */
[----:B------:R-:W-:Y:S02]  /*15af0*/  IMAD.MOV.U32 R249, RZ, RZ, R69 ;  /* 0x000000fffff97224 */ /* 0x000fe400078e0045 */
[----:B------:R-:W-:-:S03]  /*15b00*/  IMAD.MOV.U32 R251, RZ, RZ, R68 ;  /* 0x000000fffffb7224 */ /* 0x000fc600078e0044 */
[C---:B------:R-:W-:Y:S01]  /*15b10*/  HMMA.16816.F32 R152, R128.reuse, R154, R144 ;  /* 0x0000009a8098723c */ /* 0x040fe20000001890 */
[----:B------:R-:W1:Y:S07]  /*15b20*/  LDSM.16.MT88.4 R144, [R194+0x1000] ;  /* 0x00100000c290783b */ /* 0x000e6e0000004200 */
[C---:B------:R-:W-:Y:S08]  /*15b30*/  HMMA.16816.F32 R36, R128.reuse, R40, R44 ;  /* 0x000000288024723c */ /* 0x040ff0000000182c */
[C---:B------:R-:W-:Y:S08]  /*15b40*/  HMMA.16816.F32 R164, R128.reuse, R160, R164 ;  /* 0x000000a080a4723c */ /* 0x040ff000000018a4 */
[C---:B-1----:R-:W-:Y:S08]  /*15b50*/  HMMA.16816.F32 R148, R128.reuse, R144, R148 ;  /* 0x000000908094723c */ /* 0x042ff00000001894 */
[C---:B------:R-:W-:Y:S08]  /*15b60*/  HMMA.16816.F32 R144, R128.reuse, R146, R76 ;  /* 0x000000928090723c */ /* 0x040ff0000000184c */
[C---:B------:R-:W-:Y:S08]  /*15b70*/  HMMA.16816.F32 R76, R128.reuse, R80, R180 ;  /* 0x00000050804c723c */ /* 0x040ff000000018b4 */
[C---:B------:R-:W-:Y:S01]  /*15b80*/  HMMA.16816.F32 R80, R128.reuse, R82, R96 ;  /* 0x000000528050723c */ /* 0x040fe20000001860 */
[----:B------:R-:W1:Y:S07]  /*15b90*/  LDSM.16.MT88.4 R96, [R193+0x4000] ;  /* 0x00400000c160783b */ /* 0x000e6e0000004200 */
[C---:B------:R-:W-:Y:S08]  /*15ba0*/  HMMA.16816.F32 R44, R128.reuse, R48, R244 ;  /* 0x00000030802c723c */ /* 0x040ff000000018f4 */
[C---:B------:R-:W-:Y:S01]  /*15bb0*/  HMMA.16816.F32 R160, R128.reuse, R162, R72 ;  /* 0x000000a280a0723c */ /* 0x040fe20000001848 */
[----:B------:R-:W-:Y:S07]  /*15bc0*/  LDSM.16.MT88.4 R72, [R191+0x4000] ;  /* 0x00400000bf48783b */ /* 0x000fee0000004200 */
[C---:B------:R-:W-:Y:S08]  /*15bd0*/  HMMA.16816.F32 R124, R128.reuse, R12, R124 ;  /* 0x0000000c807c723c */ /* 0x040ff0000000187c */
[C---:B------:R-:W-:Y:S08]  /*15be0*/  HMMA.16816.F32 R40, R128.reuse, R42, R52 ;  /* 0x0000002a8028723c */ /* 0x040ff00000001834 */
[C---:B-1----:R-:W-:Y:S01]  /*15bf0*/  HMMA.16816.F32 R92, R128.reuse, R96, R112 ;  /* 0x00000060805c723c */ /* 0x042fe20000001870 */
[----:B------:R-:W-:Y:S07]  /*15c00*/  LDSM.16.MT88.4 R112, [R192+0x5800] ;  /* 0x00580000c070783b */ /* 0x000fee0000004200 */
[----:B------:R-:W-:Y:S01]  /*15c10*/  HMMA.16816.F32 R96, R128, R98, R104 ;  /* 0x000000628060723c */ /* 0x000fe20000001868 */
[----:B------:R-:W1:Y:S01]  /*15c20*/  LDSM.16.MT88.4 R104, [R191+0x5800] ;  /* 0x00580000bf68783b */ /* 0x000e620000004200 */
[----:B------:R-:W-:-:S06]  /*15c30*/  FADD.FTZ R12, R217, R0 ;  /* 0x00000000d90c7221 */ /* 0x000fcc0000010000 */
[----:B------:R-:W-:Y:S01]  /*15c40*/  HMMA.16816.F32 R48, R128, R50, R56 ;  /* 0x000000328030723c */ /* 0x000fe20000001838 */
[----:B------:R-:W3:Y:S01]  /*15c50*/  LDSM.16.MT88.4 R56, [R194+0x2800] ;  /* 0x00280000c238783b */ /* 0x000ee20000004200 */
[----:B------:R-:W-:-:S06]  /*15c60*/  IADD3 R182, R251, -0x2, RZ ;  /* 0xfffffffefbb67810 */ /* 0x000fcc0007ffe0ff */
[C---:B-1----:R-:W-:Y:S08]  /*15c70*/  HMMA.16816.F32 R100, R128.reuse, R104, R100 ;  /* 0x000000688064723c */ /* 0x042ff00000001864 */
[C---:B------:R-:W-:Y:S01]  /*15c80*/  HMMA.16816.F32 R104, R128.reuse, R106, R120 ;  /* 0x0000006a8068723c */ /* 0x040fe20000001878 */
[----:B------:R-:W1:Y:S07]  /*15c90*/  LDSM.16.MT88.4 R120, [R194+0x5800] ;  /* 0x00580000c278783b */ /* 0x000e6e0000004200 */
[C---:B---3--:R-:W-:Y:S08]  /*15ca0*/  HMMA.16816.F32 R52, R128.reuse, R56, R240 ;  /* 0x000000388034723c */ /* 0x048ff000000018f0 */
        /* <DEDUP_REMOVED lines=8> */
[----:B------:R-:W-:Y:S01]  /*15d30*/  HMMA.16816.F32 R88, R128, R90, R168 ;  /* 0x0000005a8058723c */ /* 0x000fe200000018a8 */
[----:B--2---:R-:W-:-:S04]  /*15d40*/  @P3 IMAD.HI.U32 R2, R250, c[0x0][0x2c8], RZ ;  /* 0x0000b200fa023a27 */ /* 0x004fc800078e00ff */
[----:B------:R-:W-:Y:S01]  /*15d50*/  IMAD.MOV.U32 R0, RZ, RZ, R250 ;  /* 0x000000ffff007224 */ /* 0x000fe200078e00fa */
[----:B------:R-:W-:Y:S01]  /*15d60*/  @P3 SHF.R.U32.HI R0, RZ, c[0x0][0x2cc], R2 ;  /* 0x0000b300ff003a19 */ /* 0x000fe20000011602 */
[----:B------:R-:W-:Y:S02]  /*15d70*/  FADD.FTZ R2, R137, R3 ;  /* 0x0000000389027221 */ /* 0x000fe40000010000 */
[----:B------:R-:W-:Y:S01]  /*15d80*/  FADD.FTZ R3, R216, R12 ;  /* 0x0000000cd8037221 */ /* 0x000fe20000010000 */
[----:B------:R-:W-:Y:S01]  /*15d90*/  IADD3 R0, R0, R249, -R248 ;  /* 0x000000f900007210 */ /* 0x000fe20007ffe8f8 */
[----:B------:R-:W-:Y:S02]  /*15da0*/  FADD.FTZ R2, R214, R2 ;  /* 0x00000002d6027221 */ /* 0x000fe40000010000 */
[----:B------:R-:W-:Y:S02]  /*15db0*/  FADD.FTZ R3, R224, R3 ;  /* 0x00000003e0037221 */ /* 0x000fe40000010000 */
[----:B------:R-:W-:-:S04]  /*15dc0*/  IMAD.HI R12, R0, 0x2aaaaaab, RZ ;  /* 0x2aaaaaab000c7827 */ /* 0x000fc800078e02ff */
[----:B------:R-:W-:Y:S02]  /*15dd0*/  FADD.FTZ R0, R215, R2 ;  /* 0x00000002d7007221 */ /* 0x000fe40000010000 */
[----:B------:R-:W-:Y:S01]  /*15de0*/  FADD.FTZ R2, R219, R3 ;  /* 0x00000003db027221 */ /* 0x000fe20000010000 */
[----:B------:R-:W-:-:S04]  /*15df0*/  SHF.R.U32.HI R3, RZ, 0x1f, R12 ;  /* 0x0000001fff037819 */ /* 0x000fc8000001160c */
[----:B------:R-:W-:Y:S01]  /*15e00*/  LEA.HI.SX32 R3, R12, R3, 0x1d ;  /* 0x000000030c037211 */ /* 0x000fe200078feaff */
[----:B------:R-:W-:-:S03]  /*15e10*/  FADD.FTZ R0, R212, R0 ;  /* 0x00000000d4007221 */ /* 0x000fc60000010000 */
[----:B------:R-:W-:Y:S01]  /*15e20*/  IMNMX R217, R234, R3, !PT ;  /* 0x00000003ead97217 */ /* 0x000fe20007800200 */
[----:B------:R-:W-:-:S03]  /*15e30*/  FADD.FTZ R2, R11, R2 ;  /* 0x000000020b027221 */ /* 0x000fc60000010000 */
[----:B------:R-:W-:Y:S01]  /*15e40*/  ISETP.GE.AND P0, PT, R182, R217, PT ;  /* 0x000000d9b600720c */ /* 0x000fe20003f06270 */
[----:B------:R-:W-:Y:S02]  /*15e50*/  FADD.FTZ R0, R7, R0 ;  /* 0x0000000007007221 */ /* 0x000fe40000010000 */
[----:B------:R-:W-:Y:S02]  /*15e60*/  FADD.FTZ R2, R10, R2 ;  /* 0x000000020a027221 */ /* 0x000fe40000010000 */
[----:B------:R-:W-:Y:S01]  /*15e70*/  FADD.FTZ R0, R6, R0 ;  /* 0x0000000006007221 */ /* 0x000fe20000010000 */
[----:B------:R-:W-:Y:S01]  /*15e80*/  HMMA.16816.F32 R112, R128, R114, R24 ;  /* 0x000000728070723c */ /* 0x000fe20000001818 */
[----:B------:R-:W-:Y:S02]  /*15e90*/  FADD.FTZ R2, R9, R2 ;  /* 0x0000000209027221 */ /* 0x000fe40000010000 */
[----:B------:R-:W-:-:S05]  /*15ea0*/  FADD.FTZ R0, R5, R0 ;  /* 0x0000000005007221 */ /* 0x000fca0000010000 */
[----:B------:R-:W-:Y:S01]  /*15eb0*/  HMMA.16816.F32 R120, R128, R122, R20 ;  /* 0x0000007a8078723c */ /* 0x000fe20000001814 */
[----:B------:R-:W-:Y:S02]  /*15ec0*/  FADD.FTZ R215, R8, R2 ;  /* 0x0000000208d77221 */ /* 0x000fe40000010000 */
[----:B------:R-:W-:-:S05]  /*15ed0*/  FADD.FTZ R219, R4, R0 ;  /* 0x0000000004db7221 */ /* 0x000fca0000010000 */
[----:B------:R-:W-:Y:S01]  /*15ee0*/  HMMA.16816.F32 R128, R128, R14, R16 ;  /* 0x0000000e8080723c */ /* 0x000fe20000001810 */
[----:B------:R-:W-:Y:S07]  /*15ef0*/  @!P0 BRA `(.L_x_2475) ;  /* 0x0000304000008947 */ /* 0x000fee0003800000 */
[----:B------:R-:W2:Y:S01]  /*15f00*/  LDL R251, [R1+0x48] ;  /* 0x0000480001fb7983 */ /* 0x000ea20000100800 */
[----:B------:R-:W-:Y:S01]  /*15f10*/  IMAD.MOV.U32 R133, RZ, RZ, R132 ;  /* 0x000000ffff857224 */ /* 0x000fe200078e0084 */
[----:B------:R-:W-:Y:S02]  /*15f20*/  MOV R137, R138 ;  /* 0x0000008a00897202 */ /* 0x000fe40000000f00 */
[----:B------:R-:W-:Y:S01]  /*15f30*/  MOV R212, R182 ;  /* 0x000000b600d47202 */ /* 0x000fe20000000f00 */
[----:B--2---:R-:W-:-:S04]  /*15f40*/  IMAD.IADD R216, R251, 0x1, R250 ;  /* 0x00000001fbd87824 */ /* 0x004fc800078e02fa */
[----:B------:R-:W-:-:S05]  /*15f50*/  @P3 IMAD.HI.U32 R0, R216, c[0x0][0x2c8], RZ ;  /* 0x0000b200d8003a27 */ /* 0x000fca00078e00ff */
[----:B------:R-:W-:Y:S02]  /*15f60*/  @P3 SHF.R.U32.HI R220, RZ, c[0x0][0x2cc], R0 ;  /* 0x0000b300ffdc3a19 */ /* 0x000fe40000011600 */
.L_x_2480:
[----:B------:R-:W-:Y:S04]  /*15f70*/  DEPBAR.LE SB0, 0x0 ;  /* 0x000080000000791a */ /* 0x000fe80000000000 */
[----:B------:R-:W-:Y:S01]  /*15f80*/  WARPSYNC 0xffffffff ;  /* 0xffffffff00007948 */ /* 0x000fe20003800000 */
[----:B------:R-:W-:Y:S01]  /*15f90*/  BAR.SYNC.DEFER_BLOCKING 0x0 ;  /* 0x0000000000007b1d */ /* 0x000fe20000010000 */
[----:B------:R-:W-:Y:S02]  /*15fa0*/  ISETP.GT.AND P0, PT, R234, R212, PT ;  /* 0x000000d4ea00720c */ /* 0x000fe40003f04270 */
        /* <DEDUP_REMOVED lines=13> */
[----:B------:R-:W5:Y:S01]  /*16080*/  S2R R2, SR_TID.X ;  /* 0x0000000000027919 */ /* 0x000f620000002100 */
[----:B------:R-:W-:Y:S02]  /*16090*/  SHF.R.S32.HI R0, RZ, 0x1f, R212 ;  /* 0x0000001fff007819 */ /* 0x000fe400000114d4 */
[----:B------:R-:W-:Y:S03]  /*160a0*/  LOP3.LUT P3, RZ, R218, 0x8, RZ, 0xc0, !PT ;  /* 0x00000008daff7812 */ /* 0x000fe6000786c0ff */
[----:B------:R-:W-:Y:S04]  /*160b0*/  IMAD R0, R0, c[0x0][0x208], RZ ;  /* 0x0000820000007a24 */ /* 0x000fe800078e02ff */
[----:B------:R-:W-:Y:S01]  /*160c0*/  IMAD R0, R212, c[0x0][0x20c], R0 ;  /* 0x00008300d4007a24 */ /* 0x000fe200078e0200 */
[----:B-----5:R-:W-:Y:S01]  /*160d0*/  ISETP.GT.AND P2, PT, R2, 0x7f, PT ;  /* 0x0000007f0200780c */ /* 0x020fe20003f44270 */
[----:B------:R-:W-:Y:S04]  /*160e0*/  IMAD.WIDE.U32 R2, R212, c[0x0][0x208], RZ ;  /* 0x00008200d4027a25 */ /* 0x000fe800078e00ff */
[----:B------:R-:W-:Y:S02]  /*160f0*/  IMAD.IADD R0, R3, 0x1, R0 ;  /* 0x0000000103007824 */ /* 0x000fe400078e0200 */
[----:B------:R-:W-:Y:S04]  /*16100*/  IMAD.WIDE.U32 R2, R2, 0x30, RZ ;  /* 0x0000003002027825 */ /* 0x000fe800078e00ff */
[----:B------:R-:W-:Y:S01]  /*16110*/  IMAD R0, R0, 0x30, RZ ;  /* 0x0000003000007824 */ /* 0x000fe200078e02ff */
[-C--:B------:R-:W-:Y:S01]  /*16120*/  IADD3 R5, P1, R230, R2.reuse, RZ ;  /* 0x00000002e6057210 */ /* 0x080fe20007f3e0ff */
[----:B------:R-:W-:Y:S02]  /*16130*/  @!P2 IMAD.MOV.U32 R4, RZ, RZ, c[0x0][0x208] ;  /* 0x00008200ff04a624 */ /* 0x000fe400078e00ff */
[----:B------:R-:W-:Y:S02]  /*16140*/  IMAD.IADD R0, R3, 0x1, R0 ;  /* 0x0000000103007824 */ /* 0x000fe400078e0200 */
[----:B------:R-:W-:Y:S01]  /*16150*/  @!P2 IMAD.MOV.U32 R3, RZ, RZ, c[0x0][0x20c] ;  /* 0x00008300ff03a624 */ /* 0x000fe200078e00ff */
[C---:B------:R-:W-:Y:S04]  /*16160*/  @!P2 LEA R2, P0, R4.reuse, R2, 0x5 ;  /* 0x000000020402a211 */ /* 0x040fe800078028ff */
[----:B------:R-:W-:Y:S01]  /*16170*/  @!P2 LEA.HI.X R3, R4, R0, R3, 0x5, P0 ;  /* 0x000000000403a211 */ /* 0x000fe200000f2c03 */
[--C-:B------:R-:W-:Y:S01]  /*16180*/  IMAD.X R0, R0, 0x1, R233.reuse, P1 ;  /* 0x0000000100007824 */ /* 0x100fe200008e06e9 */
[C---:B------:R-:W-:Y:S04]  /*16190*/  LEA R4, P0, R5.reuse, c[0x0][0x1f8], 0x1 ;  /* 0x00007e0005047a11 */ /* 0x040fe800078008ff */
[----:B------:R-:W-:Y:S02]  /*161a0*/  LEA.HI.X R5, R5, c[0x0][0x1fc], R0, 0x1, P0 ;  /* 0x00007f0005057a11 */ /* 0x000fe400000f0c00 */
[----:B------:R-:W-:Y:S03]  /*161b0*/  @!P2 IADD3 R0, P0, R2, R230, RZ ;  /* 0x000000e60200a210 */ /* 0x000fe60007f1e0ff */
[----:B------:R-:W-:Y:S01]  /*161c0*/  @!PT LDS RZ, [RZ] ;  /* 0x00000000fffff984 */ /* 0x000fe20000000800 */
[----:B------:R-:W-:Y:S01]  /*161d0*/  @!PT LDS RZ, [RZ] ;  /* 0x00000000fffff984 */ /* 0x000fe20000000800 */
[----:B------:R-:W-:Y:S01]  /*161e0*/  @!PT LDS RZ, [RZ] ;  /* 0x00000000fffff984 */ /* 0x000fe20000000800 */
[----:B------:R4:W-:Y:S02]  /*161f0*/  LDGSTS.E.BYPASS.LTC128B.128 [R211+0x4080], [R4.64], !P3 ;  /* 0x0408000004d37fae */ /* 0x0009e4000d901d46 */
        /* <DEDUP_REMOVED lines=10> */
.L_x_2477:
[----:B------:R-:W-:Y:S05]  /*162a0*/  BSYNC B0 ;  /* 0x0000000000007941 */ /* 0x000fea0003800000 */
.L_x_2476:
        /* <DEDUP_REMOVED lines=148> */
[C---:B-1----:R-:W-:Y:S08]  /*16bf0*/  HMMA.16816.F32 R4, R172.reuse, R176, R4 ;  /* 0x000000b0ac04723c */ /* 0x042ff00000001804 */
[C---:B------:R-:W-:Y:S08]  /*16c00*/  HMMA.16816.F32 R8, R172.reuse, R178, R8 ;  /* 0x000000b2ac08723c */ /* 0x040ff00000001808 */
[C---:B--2---:R-:W-:Y:S08]  /*16c10*/  HMMA.16816.F32 R12, R172.reuse, R168, R12 ;  /* 0x000000a8ac0c723c */ /* 0x044ff0000000180c */
[----:B------:R-:W-:Y:S01]  /*16c20*/  FMUL.FTZ R0, R4, c[0x0][0x320] ;  /* 0x0000c80004007a20 */ /* 0x000fe20000410000 */
[C---:B------:R-:W-:Y:S03]  /*16c30*/  HMMA.16816.F32 R16, R172.reuse, R170, R16 ;  /* 0x000000aaac10723c */ /* 0x040fe60000001810 */
[----:B------:R1:W2:Y:S04]  /*16c40*/  MUFU.TANH R185, R0 ;  /* 0x0000000000b97308 */ /* 0x0002a80000002400 */
[----:B------:R-:W-:Y:S02]  /*16c50*/  FMUL.FTZ R3, R11, c[0x0][0x320] ;  /* 0x0000c8000b037a20 */ /* 0x000fe40000410000 */
[----:B------:R-:W-:Y:S04]  /*16c60*/  FMUL.FTZ R10, R10, c[0x0][0x320] ;  /* 0x0000c8000a0a7a20 */ /* 0x000fe80000410000 */
[----:B------:R-:W3:Y:S02]  /*16c70*/  MUFU.TANH R138, R10 ;  /* 0x0000000a008a7308 */ /* 0x000ee40000002400 */
[----:B------:R-:W-:Y:S08]  /*16c80*/  FMUL.FTZ R2, R13, c[0x0][0x320] ;  /* 0x0000c8000d027a20 */ /* 0x000ff00000410000 */
[----:B------:R-:W4:Y:S01]  /*16c90*/  MUFU.TANH R132, R3 ;  /* 0x0000000300847308 */ /* 0x000f220000002400 */
[----:B-1----:R-:W-:Y:S09]  /*16ca0*/  FMUL.FTZ R0, R5, c[0x0][0x320] ;  /* 0x0000c80005007a20 */ /* 0x002ff20000410000 */
[----:B------:R1:W1:Y:S10]  /*16cb0*/  MUFU.TANH R184, R0 ;  /* 0x0000000000b87308 */ /* 0x0002740000002400 */
[----:B------:R-:W2:Y:S01]  /*16cc0*/  MUFU.TANH R180, R2 ;  /* 0x0000000200b47308 */ /* 0x000ea20000002400 */
[----:B-1----:R-:W-:Y:S09]  /*16cd0*/  FMUL.FTZ R0, R6, c[0x0][0x320] ;  /* 0x0000c80006007a20 */ /* 0x002ff20000410000 */
[----:B------:R1:W1:Y:S02]  /*16ce0*/  MUFU.TANH R177, R0 ;  /* 0x0000000000b17308 */ /* 0x0002640000002400 */
[----:B-1----:R-:W-:Y:S02]  /*16cf0*/  FMUL.FTZ R0, R7, c[0x0][0x320] ;  /* 0x0000c80007007a20 */ /* 0x002fe40000410000 */
[----:B------:R-:W1:Y:S01]  /*16d00*/  LDSM.16.M88.4 R4, [R188+0x5800] ;  /* 0x00580000bc04783b */ /* 0x000e620000000200 */
[----:B------:R-:W-:Y:S05]  /*16d10*/  DEPBAR.LE SB0, 0x0 ;  /* 0x000080000000791a */ /* 0x000fea0000000000 */
[----:B------:R5:W1:Y:S01]  /*16d20*/  MUFU.TANH R176, R0 ;  /* 0x0000000000b07308 */ /* 0x000a620000002400 */
[----:B------:R-:W-:Y:S01]  /*16d30*/  BAR.SYNC.DEFER_BLOCKING 0x0 ;  /* 0x0000000000007b1d */ /* 0x000fe20000010000 */
[----:B-----5:R-:W-:Y:S08]  /*16d40*/  FMUL.FTZ R0, R8, c[0x0][0x320] ;  /* 0x0000c80008007a20 */ /* 0x020ff00000410000 */
[----:B------:R5:W2:Y:S01]  /*16d50*/  MUFU.TANH R183, R0 ;  /* 0x0000000000b77308 */ /* 0x000aa20000002400 */
[C---:B-1----:R-:W-:Y:S08]  /*16d60*/  HMMA.16816.F32 R20, R172.reuse, R4, R20 ;  /* 0x00000004ac14723c */ /* 0x042ff00000001814 */
[----:B------:R-:W-:Y:S04]  /*16d70*/  HMMA.16816.F32 R24, R172, R6, R24 ;  /* 0x00000006ac18723c */ /* 0x000fe80000001818 */
[----:B-----5:R-:W-:Y:S04]  /*16d80*/  FMUL.FTZ R0, R9, c[0x0][0x320] ;  /* 0x0000c80009007a20 */ /* 0x020fe80000410000 */
[----:B------:R1:W1:Y:S04]  /*16d90*/  MUFU.TANH R182, R0 ;  /* 0x0000000000b67308 */ /* 0x0002680000002400 */
        /* <DEDUP_REMOVED lines=29> */
[----:B------:R1:W1:Y:S01]  /*16f70*/  MUFU.TANH R10, R0 ;  /* 0x00000000000a7308 */ /* 0x0002620000002400 */
[----:B------:R-:W-:-:S05]  /*16f80*/  @!P0 BRA `(.L_x_2479) ;  /* 0x0000024000008947 */ /* 0x000fca0003800000 */
[----:B-1234-:R-:W-:Y:S02]  /*16f90*/  IADD3 R0, R212, -0x1, RZ ;  /* 0xffffffffd4007810 */ /* 0x01efe40007ffe0ff */
[----:B------:R-:W-:Y:S02]  /*16fa0*/  IADD3 R3, -R225, 0x30, RZ ;  /* 0x00000030e1037810 */ /* 0x000fe40007ffe1ff */
[----:B------:R-:W-:Y:S02]  /*16fb0*/  SHF.R.S32.HI R2, RZ, 0x1f, R0 ;  /* 0x0000001fff027819 */ /* 0x000fe40000011400 */
[C---:B------:R-:W-:Y:S02]  /*16fc0*/  ISETP.GE.AND P0, PT, R3.reuse, 0x21, PT ;  /* 0x000000210300780c */ /* 0x040fe40003f06270 */
[----:B------:R-:W-:Y:S01]  /*16fd0*/  ISETP.GE.AND P1, PT, R3, 0x1, PT ;  /* 0x000000010300780c */ /* 0x000fe20003f26270 */
[----:B------:R-:W-:Y:S02]  /*16fe0*/  IMAD R4, R2, c[0x0][0x1e0], RZ ;  /* 0x0000780002047a24 */ /* 0x000fe400078e02ff */
[C---:B------:R-:W-:Y:S04]  /*16ff0*/  IMAD.WIDE.U32 R2, R0.reuse, c[0x0][0x1e0], RZ ;  /* 0x0000780000027a25 */ /* 0x040fe800078e00ff */
[----:B------:R-:W-:Y:S04]  /*17000*/  IMAD R4, R0, c[0x0][0x1e4], R4 ;  /* 0x0000790000047a24 */ /* 0x000fe800078e0204 */
[----:B------:R-:W-:Y:S02]  /*17010*/  IMAD.IADD R0, R3, 0x1, R4 ;  /* 0x0000000103007824 */ /* 0x000fe400078e0204 */
[----:B------:R-:W-:Y:S04]  /*17020*/  IMAD.WIDE.U32 R2, R2, 0x30, RZ ;  /* 0x0000003002027825 */ /* 0x000fe800078e00ff */
[----:B------:R-:W-:Y:S01]  /*17030*/  @P0 IMAD.MOV.U32 R4, RZ, RZ, c[0x0][0x1e0] ;  /* 0x00007800ff040624 */ /* 0x000fe200078e00ff */
[-C--:B------:R-:W-:Y:S01]  /*17040*/  @P1 IADD3 R5, P3, R228, R2.reuse, RZ ;  /* 0x00000002e4051210 */ /* 0x080fe20007f7e0ff */
[----:B------:R-:W-:Y:S03]  /*17050*/  IMAD R0, R0, 0x30, RZ ;  /* 0x0000003000007824 */ /* 0x000fe600078e02ff */
[----:B------:R-:W-:Y:S01]  /*17060*/  @P0 LEA R2, P2, R4, R2, 0x5 ;  /* 0x0000000204020211 */ /* 0x000fe200078428ff */
[----:B------:R-:W-:Y:S02]  /*17070*/  IMAD.IADD R0, R3, 0x1, R0 ;  /* 0x0000000103007824 */ /* 0x000fe400078e0200 */
[----:B------:R-:W-:Y:S02]  /*17080*/  @P0 IMAD.MOV.U32 R3, RZ, RZ, c[0x0][0x1e4] ;  /* 0x00007900ff030624 */ /* 0x000fe400078e00ff */
[--C-:B------:R-:W-:Y:S01]  /*17090*/  @P1 IMAD.X R6, R0, 0x1, R232.reuse, P3 ;  /* 0x0000000100061824 */ /* 0x100fe200018e06e8 */
[----:B------:R-:W-:Y:S02]  /*170a0*/  LOP3.LUT P3, RZ, R218, 0x8, RZ, 0xc0, !PT ;  /* 0x00000008daff7812 */ /* 0x000fe4000786c0ff */
[----:B------:R-:W-:Y:S02]  /*170b0*/  @P0 LEA.HI.X R3, R4, R0, R3, 0x5, P2 ;  /* 0x0000000004030211 */ /* 0x000fe400010f2c03 */
[----:B------:R-:W-:Y:S05]  /*170c0*/  @P0 IADD3 R0, P2, R2, R228, RZ ;  /* 0x000000e402000210 */ /* 0x000fea0007f5e0ff */
        /* <DEDUP_REMOVED lines=16> */
.L_x_2479:
[----:B--234-:R-:W-:Y:S05]  /*171d0*/  BSYNC B0 ;  /* 0x0000000000007941 */ /* 0x01cfea0003800000 */
.L_x_2478:
[----:B-1----:R-:W2:Y:S01]  /*171e0*/  LDL R5, [R1+0x4] ;  /* 0x0000040001057983 */ /* 0x002ea20000100800 */
[----:B------:R-:W-:Y:S03]  /*171f0*/  MOV R0, c[0x0][0x2c4] ;  /* 0x0000b10000007a02 */ /* 0x000fe60000000f00 */
[----:B------:R-:W2:Y:S01]  /*17200*/  LDL R4, [R1+0x10] ;  /* 0x0000100001047983 */ /* 0x000ea20000100800 */
[----:B------:R-:W-:Y:S02]  /*17210*/  ISETP.NE.AND P0, PT, R0, 0x1, PT ;  /* 0x000000010000780c */ /* 0x000fe40003f05270 */
[----:B------:R-:W-:Y:S01]  /*17220*/  MOV R0, R216 ;  /* 0x000000d800007202 */ /* 0x000fe20000000f00 */
[----:B------:R-:W0:Y:S10]  /*17230*/  LDGDEPBAR ;  /* 0x00000000000079af */ /* 0x000e340000000000 */
[----:B------:R-:W-:Y:S05]  /*17240*/  @P0 MOV R0, R220 ;  /* 0x000000dc00000202 */ /* 0x000fea0000000f00 */
[----:B------:R-:W1:Y:S08]  /*17250*/  SHFL.IDX PT, R3, R0, RZ, 0x1c1f ;  /* 0x001c1fff00037589 */ /* 0x000e7000000e0000 */
[----:B------:R3:W4:Y:S02]  /*17260*/  SHFL.IDX PT, R2, R0, 0x1, 0x1c1f ;  /* 0x003c1f0000027f89 */ /* 0x00072400000e0000 */
[----:B---3--:R-:W-:Y:S05]  /*17270*/  IMAD R0, R212, -0x30, RZ ;  /* 0xffffffd0d4007824 */ /* 0x008fea00078e02ff */
[----:B------:R-:W-:Y:S04]  /*17280*/  IADD3 R0, -R235, 0x1, R0 ;  /* 0x00000001eb007810 */ /* 0x000fe80007ffe100 */
[----:B--2---:R-:W-:Y:S04]  /*17290*/  IADD3 R0, -R4, R0, R5 ;  /* 0x0000000004007210 */ /* 0x004fe80007ffe105 */
[C---:B-1----:R-:W-:Y:S02]  /*172a0*/  IADD3 R4, R0.reuse, R3, RZ ;  /* 0x0000000300047210 */ /* 0x042fe40007ffe0ff */
[----:B----4-:R-:W-:Y:S02]  /*172b0*/  IADD3 R0, R0, R2, RZ ;  /* 0x0000000200007210 */ /* 0x010fe40007ffe0ff */
[----:B------:R-:W-:Y:S02]  /*172c0*/  ISETP.GT.AND P5, PT, R4, 0x19, PT ;  /* 0x000000190400780c */ /* 0x000fe40003fa4270 */
[C---:B------:R-:W-:Y:S02]  /*172d0*/  ISETP.GT.AND P0, PT, R0.reuse, RZ, PT ;  /* 0x000000ff0000720c */ /* 0x040fe40003f04270 */
[C---:B------:R-:W-:Y:S02]  /*172e0*/  ISETP.GT.AND P1, PT, R0.reuse, 0x1, PT ;  /* 0x000000010000780c */ /* 0x040fe40003f24270 */
[----:B------:R-:W-:Y:S02]  /*172f0*/  FSEL R5, R177, -INF , P0 ;  /* 0xff800000b1057808 */ /* 0x000fe40000000000 */
[----:B------:R-:W-:Y:S02]  /*17300*/  ISETP.GT.AND P0, PT, R0, 0x8, PT ;  /* 0x000000080000780c */ /* 0x000fe40003f04270 */
[----:B------:R-:W-:Y:S02]  /*17310*/  FSEL R20, R176, -INF , P1 ;  /* 0xff800000b0147808 */ /* 0x000fe40000800000 */
[----:B------:R-:W-:Y:S02]  /*17320*/  FSEL R19, R138, -INF , P0 ;  /* 0xff8000008a137808 */ /* 0x000fe40000000000 */
[C---:B------:R-:W-:Y:S02]  /*17330*/  ISETP.GT.AND P1, PT, R0.reuse, 0x9, PT ;  /* 0x000000090000780c */ /* 0x040fe40003f24270 */
        /* <DEDUP_REMOVED lines=12> */
[C---:B------:R-:W-:Y:S02]  /*17400*/  ISETP.GT.AND P0, PT, R0.reuse, 0x29, PT ;  /* 0x000000290000780c */ /* 0x040fe40003f04270 */
[----:B------:R-:W-:Y:S02]  /*17410*/  ISETP.GT.AND P1, PT, R0, 0x28, PT ;  /* 0x000000280000780c */ /* 0x000fe40003f24270 */
[----:B------:R-:W-:Y:S02]  /*17420*/  FMNMX.FTZ R0, R5, R133, !PT ;  /* 0x0000008505007209 */ /* 0x000fe40007810000 */
[----:B------:R-:W-:Y:S02]  /*17430*/  FSEL R12, R7, -INF , P2 ;  /* 0xff800000070c7808 */ /* 0x000fe40001000000 */
[----:B------:R-:W-:Y:S02]  /*17440*/  FMNMX.FTZ R0, R20, R0, !PT ;  /* 0x0000000014007209 */ /* 0x000fe40007810000 */
[----:B------:R-:W-:Y:S02]  /*17450*/  FSEL R6, R9, -INF , P1 ;  /* 0xff80000009067808 */ /* 0x000fe40000800000 */
[----:B------:R-:W-:Y:S02]  /*17460*/  FMNMX.FTZ R0, R19, R0, !PT ;  /* 0x0000000013007209 */ /* 0x000fe40007810000 */
[----:B------:R-:W-:Y:S02]  /*17470*/  FSEL R3, R10, -INF , P0 ;  /* 0xff8000000a037808 */ /* 0x000fe40000000000 */
[----:B------:R-:W-:Y:S02]  /*17480*/  FMNMX.FTZ R0, R18, R0, !PT ;  /* 0x0000000012007209 */ /* 0x000fe40007810000 */
[----:B------:R-:W-:Y:S02]  /*17490*/  ISETP.GT.AND P0, PT, R4, RZ, PT ;  /* 0x000000ff0400720c */ /* 0x000fe40003f04270 */
        /* <DEDUP_REMOVED lines=16> */
[----:B------:R-:W-:Y:S01]  /*175a0*/  ISETP.GT.AND P2, PT, R4, 0x1, PT ;  /* 0x000000010400780c */ /* 0x000fe20003f44270 */
[----:B------:R-:W1:Y:S01]  /*175b0*/  SHFL.BFLY PT, R2, R0, 0x2, 0x1f ;  /* 0x0c401f0000027f89 */ /* 0x000e6200000e0000 */
[----:B------:R-:W-:Y:S02]  /*175c0*/  FSEL R21, R180, -INF , P1 ;  /* 0xff800000b4157808 */ /* 0x000fe40000800000 */
[----:B------:R-:W-:Y:S02]  /*175d0*/  FSEL R25, R184, -INF , P2 ;  /* 0xff800000b8197808 */ /* 0x000fe40001000000 */
[----:B------:R-:W-:Y:S02]  /*175e0*/  FSEL R9, R178, -INF , P5 ;  /* 0xff800000b2097808 */ /* 0x000fe40002800000 */
[C---:B------:R-:W-:Y:S02]  /*175f0*/  ISETP.GT.AND P6, PT, R4.reuse, 0x18, PT ;  /* 0x000000180400780c */ /* 0x040fe40003fc4270 */
[C---:B------:R-:W-:Y:S02]  /*17600*/  ISETP.GT.AND P4, PT, R4.reuse, 0x20, PT ;  /* 0x000000200400780c */ /* 0x040fe40003f84270 */
[----:B------:R-:W-:Y:S02]  /*17610*/  FSEL R10, R179, -INF , P6 ;  /* 0xff800000b30a7808 */ /* 0x000fe40003000000 */
[----:B------:R-:W-:Y:S02]  /*17620*/  FSEL R8, R169, -INF , P4 ;  /* 0xff800000a9087808 */ /* 0x000fe40002000000 */
[C---:B------:R-:W-:Y:S02]  /*17630*/  ISETP.GT.AND P3, PT, R4.reuse, 0x21, PT ;  /* 0x000000210400780c */ /* 0x040fe40003f64270 */
[----:B------:R-:W-:Y:S02]  /*17640*/  ISETP.GT.AND P2, PT, R4, 0x28, PT ;  /* 0x000000280400780c */ /* 0x000fe40003f44270 */
[----:B------:R-:W-:Y:S02]  /*17650*/  FSEL R7, R168, -INF , P3 ;  /* 0xff800000a8077808 */ /* 0x000fe40001800000 */
[----:B------:R-:W-:Y:S02]  /*17660*/  ISETP.GT.AND P1, PT, R4, 0x29, PT ;  /* 0x000000290400780c */ /* 0x000fe40003f24270 */
[----:B-1----:R-:W-:Y:S02]  /*17670*/  FMNMX.FTZ R0, R0, R2, !PT ;  /* 0x0000000200007209 */ /* 0x002fe40007810000 */
[----:B------:R-:W-:Y:S03]  /*17680*/  FSEL R4, R171, -INF , P1 ;  /* 0xff800000ab047808 */ /* 0x000fe60000800000 */
[----:B------:R-:W1:Y:S02]  /*17690*/  SHFL.BFLY PT, R2, R0, 0x1, 0x1f ;  /* 0x0c201f0000027f89 */ /* 0x000e6400000e0000 */
[----:B-1----:R-:W-:Y:S04]  /*176a0*/  FMNMX.FTZ R132, R0, R2, !PT ;  /* 0x0000000200847209 */ /* 0x002fe80007810000 */
[C---:B------:R-:W-:Y:S04]  /*176b0*/  FSETP.NEU.FTZ.AND P0, PT, R132.reuse, -INF , PT ;  /* 0xff8000008400780b */ /* 0x040fe80003f1d000 */
[----:B------:R-:W-:Y:S05]  /*176c0*/  FSEL R0, R132, RZ, P0 ;  /* 0x000000ff84007208 */ /* 0x000fea0000000000 */
[----:B------:R-:W-:Y:S02]  /*176d0*/  FADD.FTZ R2, -R0, R133 ;  /* 0x0000008500027221 */ /* 0x000fe40000010100 */
[----:B------:R-:W-:Y:S02]  /*176e0*/  FMUL.FTZ R0, R132, c[0x0][0x2d0] ;  /* 0x0000b40084007a20 */ /* 0x000fe40000410000 */
[----:B------:R-:W-:Y:S03]  /*176f0*/  FMUL.FTZ R2, R2, c[0x0][0x2d0] ;  /* 0x0000b40002027a20 */ /* 0x000fe60000410000 */
[----:B------:R-:W-:Y:S03]  /*17700*/  FSEL R0, R0, RZ, P0 ;  /* 0x000000ff00007208 */ /* 0x000fe60000000000 */
[----:B------:R-:W1:Y:S02]  /*17710*/  MUFU.EX2 R2, R2 ;  /* 0x0000000200027308 */ /* 0x000e640000000800 */
[--C-:B------:R-:W-:Y:S02]  /*17720*/  FFMA.FTZ R20, R20, c[0x0][0x2d0], -R0.reuse ;  /* 0x0000b40014147a23 */ /* 0x100fe40000010800 */
[--C-:B------:R-:W-:Y:S02]  /*17730*/  FFMA.FTZ R19, R19, c[0x0][0x2d0], -R0.reuse ;  /* 0x0000b40013137a23 */ /* 0x100fe40000010800 */
[--C-:B------:R-:W-:Y:S02]  /*17740*/  FFMA.FTZ R18, R18, c[0x0][0x2d0], -R0.reuse ;  /* 0x0000b40012127a23 */ /* 0x100fe40000010800 */
[--C-:B------:R-:W-:Y:S01]  /*17750*/  FFMA.FTZ R26, R5, c[0x0][0x2d0], -R0.reuse ;  /* 0x0000b400051a7a23 */ /* 0x100fe20000010800 */
[----:B------:R-:W-:Y:S01]  /*17760*/  FSEL R5, R170, -INF , P2 ;  /* 0xff800000aa057808 */ /* 0x000fe20001000000 */
[--C-:B------:R-:W-:Y:S01]  /*17770*/  FFMA.FTZ R178, R17, c[0x0][0x2d0], -R0.reuse ;  /* 0x0000b40011b27a23 */ /* 0x100fe20000010800 */
[----:B------:R2:W-:Y:S01]  /*17780*/  MUFU.EX2 R168, R19 ;  /* 0x0000001300a87308 */ /* 0x0005e20000000800 */
[--C-:B------:R-:W-:Y:S02]  /*17790*/  FFMA.FTZ R177, R16, c[0x0][0x2d0], -R0.reuse ;  /* 0x0000b40010b17a23 */ /* 0x100fe40000010800 */
[--C-:B------:R-:W-:Y:S02]  /*177a0*/  FFMA.FTZ R180, R15, c[0x0][0x2d0], -R0.reuse ;  /* 0x0000b4000fb47a23 */ /* 0x100fe40000010800 */
[--C-:B------:R-:W-:Y:S02]  /*177b0*/  FFMA.FTZ R181, R14, c[0x0][0x2d0], -R0.reuse ;  /* 0x0000b4000eb57a23 */ /* 0x100fe40000010800 */
[--C-:B------:R-:W-:Y:S02]  /*177c0*/  FFMA.FTZ R186, R13, c[0x0][0x2d0], -R0.reuse ;  /* 0x0000b4000dba7a23 */ /* 0x100fe40000010800 */
[--C-:B------:R-:W-:Y:S01]  /*177d0*/  FFMA.FTZ R185, R12, c[0x0][0x2d0], -R0.reuse ;  /* 0x0000b4000cb97a23 */ /* 0x100fe20000010800 */
[----:B------:R3:W4:Y:S01]  /*177e0*/  MUFU.EX2 R172, R18 ;  /* 0x0000001200ac7308 */ /* 0x0007220000000800 */
[--C-:B------:R-:W-:Y:S02]  /*177f0*/  FFMA.FTZ R187, R6, c[0x0][0x2d0], -R0.reuse ;  /* 0x0000b40006bb7a23 */ /* 0x100fe40000010800 */
[----:B------:R-:W-:Y:S01]  /*17800*/  FFMA.FTZ R214, R3, c[0x0][0x2d0], -R0 ;  /* 0x0000b40003d67a23 */ /* 0x000fe20000010800 */
[----:B------:R-:W-:Y:S01]  /*17810*/  FMNMX.FTZ R0, R11, R137, !PT ;  /* 0x000000890b007209 */ /* 0x000fe20007810000 */
[C---:B-1----:R-:W-:Y:S02]  /*17820*/  FMUL.FTZ R27, R2.reuse, R147 ;  /* 0x00000093021b7220 */ /* 0x042fe40000410000 */
[C---:B------:R-:W-:Y:S01]  /*17830*/  FMUL.FTZ R14, R2.reuse, R158 ;  /* 0x0000009e020e7220 */ /* 0x040fe20000410000 */
[----:B------:R-:W-:Y:S01]  /*17840*/  FMNMX.FTZ R0, R25, R0, !PT ;  /* 0x0000000019007209 */ /* 0x000fe20007810000 */
[C---:B------:R-:W-:Y:S01]  /*17850*/  FMUL.FTZ R15, R2.reuse, R159 ;  /* 0x0000009f020f7220 */ /* 0x040fe20000410000 */
[----:B------:R1:W-:Y:S01]  /*17860*/  MUFU.EX2 R133, R26 ;  /* 0x0000001a00857308 */ /* 0x0003e20000000800 */
[----:B------:R-:W-:Y:S01]  /*17870*/  FMUL.FTZ R30, R2, R30 ;  /* 0x0000001e021e7220 */ /* 0x000fe20000410000 */
[----:B------:R-:W-:Y:S01]  /*17880*/  FMNMX.FTZ R0, R24, R0, !PT ;  /* 0x0000000018007209 */ /* 0x000fe20007810000 */
[C---:B------:R-:W-:Y:S02]  /*17890*/  FMUL.FTZ R31, R2.reuse, R31 ;  /* 0x0000001f021f7220 */ /* 0x040fe40000410000 */
[C---:B--2---:R-:W-:Y:S01]  /*178a0*/  FMUL.FTZ R19, R2.reuse, R155 ;  /* 0x0000009b02137220 */ /* 0x044fe20000410000 */
[----:B------:R-:W-:Y:S01]  /*178b0*/  FMNMX.FTZ R0, R23, R0, !PT ;  /* 0x0000000017007209 */ /* 0x000fe20007810000 */
[C---:B------:R-:W-:Y:S02]  /*178c0*/  FMUL.FTZ R34, R2.reuse, R34 ;  /* 0x0000002202227220 */ /* 0x040fe40000410000 */
[----:B------:R-:W-:Y:S01]  /*178d0*/  FMUL.FTZ R35, R2, R35 ;  /* 0x0000002302237220 */ /* 0x000fe20000410000 */
[----:B------:R-:W-:Y:S01]  /*178e0*/  FMNMX.FTZ R0, R22, R0, !PT ;  /* 0x0000000016007209 */ /* 0x000fe20007810000 */
[C---:B------:R-:W-:Y:S02]  /*178f0*/  FMUL.FTZ R38, R2.reuse, R38 ;  /* 0x0000002602267220 */ /* 0x040fe40000410000 */
[C---:B------:R-:W-:Y:S01]  /*17900*/  FMUL.FTZ R39, R2.reuse, R39 ;  /* 0x0000002702277220 */ /* 0x040fe20000410000 */
[----:B------:R-:W-:Y:S01]  /*17910*/  FMNMX.FTZ R0, R21, R0, !PT ;  /* 0x0000000015007209 */ /* 0x000fe20007810000 */
[----:B---3--:R-:W-:Y:S01]  /*17920*/  FMUL.FTZ R18, R2, R154 ;  /* 0x0000009a02127220 */ /* 0x008fe20000410000 */
[----:B----4-:R-:W-:Y:S01]  /*17930*/  F2FP.PACK_AB R147, R172, R168 ;  /* 0x000000a8ac93723e */ /* 0x010fe200000000ff */
[----:B------:R-:W-:Y:S01]  /*17940*/  FMUL.FTZ R42, R2, R42 ;  /* 0x0000002a022a7220 */ /* 0x000fe20000410000 */
[----:B------:R-:W-:Y:S01]  /*17950*/  FMNMX.FTZ R0, R10, R0, !PT ;  /* 0x000000000a007209 */ /* 0x000fe20007810000 */
[C---:B------:R-:W-:Y:S02]  /*17960*/  FMUL.FTZ R43, R2.reuse, R43 ;  /* 0x0000002b022b7220 */ /* 0x040fe40000410000 */
[C---:B------:R-:W-:Y:S01]  /*17970*/  FMUL.FTZ R46, R2.reuse, R46 ;  /* 0x0000002e022e7220 */ /* 0x040fe20000410000 */
[----:B------:R-:W-:Y:S01]  /*17980*/  FMNMX.FTZ R0, R9, R0, !PT ;  /* 0x0000000009007209 */ /* 0x000fe20007810000 */
[C---:B------:R-:W-:Y:S02]  /*17990*/  FMUL.FTZ R47, R2.reuse, R47 ;  /* 0x0000002f022f7220 */ /* 0x040fe40000410000 */
[----:B-1----:R-:W-:Y:S01]  /*179a0*/  FMUL.FTZ R26, R2, R146 ;  /* 0x00000092021a7220 */ /* 0x002fe20000410000 */
        /* <DEDUP_REMOVED lines=43> */
[----:B------:R-:W-:Y:S01]  /*17c60*/  FMUL.FTZ R119, R2, R119 ;  /* 0x0000007702777220 */ /* 0x000fe20000410000 */
[C---:B------:R-:W-:Y:S01]  /*17c70*/  FSETP.NEU.FTZ.AND P0, PT, R138.reuse, -INF , PT ;  /* 0xff8000008a00780b */ /* 0x040fe20003f1d000 */
[----:B------:R-:W-:Y:S02]  /*17c80*/  FMUL.FTZ R3, R138, c[0x0][0x2d0] ;  /* 0x0000b4008a037a20 */ /* 0x000fe40000410000 */
[----:B------:R-:W-:Y:S01]  /*17c90*/  FMUL.FTZ R122, R2, R122 ;  /* 0x0000007a027a7220 */ /* 0x000fe20000410000 */
[----:B------:R-:W-:Y:S01]  /*17ca0*/  FSEL R0, R138, RZ, P0 ;  /* 0x000000ff8a007208 */ /* 0x000fe20000000000 */
[C---:B------:R-:W-:Y:S01]  /*17cb0*/  FMUL.FTZ R123, R2.reuse, R123 ;  /* 0x0000007b027b7220 */ /* 0x040fe20000410000 */
[----:B------:R-:W-:Y:S01]  /*17cc0*/  FSEL R3, R3, RZ, P0 ;  /* 0x000000ff03037208 */ /* 0x000fe20000000000 */
[----:B------:R-:W-:Y:S01]  /*17cd0*/  FMUL.FTZ R126, R2, R126 ;  /* 0x0000007e027e7220 */ /* 0x000fe20000410000 */
[----:B------:R-:W-:Y:S01]  /*17ce0*/  ISETP.GT.AND P0, PT, R212, R217, PT ;  /* 0x000000d9d400720c */ /* 0x000fe20003f04270 */
[----:B------:R-:W-:Y:S02]  /*17cf0*/  FADD.FTZ R0, -R0, R137 ;  /* 0x0000008900007221 */ /* 0x000fe40000010100 */
[----:B------:R-:W-:Y:S01]  /*17d00*/  MUFU.EX2 R137, R20 ;  /* 0x0000001400897308 */ /* 0x000fe20000000800 */
[--C-:B------:R-:W-:Y:S02]  /*17d10*/  FFMA.FTZ R171, R23, c[0x0][0x2d0], -R3.reuse ;  /* 0x0000b40017ab7a23 */ /* 0x100fe40000010803 */
[----:B------:R-:W-:Y:S02]  /*17d20*/  FMUL.FTZ R0, R0, c[0x0][0x2d0] ;  /* 0x0000b40000007a20 */ /* 0x000fe40000410000 */
[----:B------:R-:W-:Y:S02]  /*17d30*/  FMUL.FTZ R23, R2, R151 ;  /* 0x0000009702177220 */ /* 0x000fe40000410000 */
[--C-:B------:R-:W-:Y:S02]  /*17d40*/  FFMA.FTZ R174, R22, c[0x0][0x2d0], -R3.reuse ;  /* 0x0000b40016ae7a23 */ /* 0x100fe40000010803 */
[----:B------:R-:W-:Y:S01]  /*17d50*/  FMUL.FTZ R22, R2, R150 ;  /* 0x0000009602167220 */ /* 0x000fe20000410000 */
        /* <DEDUP_REMOVED lines=10> */
[----:B------:R-:W-:Y:S02]  /*17e00*/  FMUL.FTZ R7, R2, R167 ;  /* 0x000000a702077220 */ /* 0x000fe40000410000 */
[--C-:B------:R-:W-:Y:S01]  /*17e10*/  FFMA.FTZ R184, R5, c[0x0][0x2d0], -R3.reuse ;  /* 0x0000b40005b87a23 */ /* 0x100fe20000010803 */
[----:B------:R-:W-:Y:S01]  /*17e20*/  MUFU.EX2 R158, R173 ;  /* 0x000000ad009e7308 */ /* 0x000fe20000000800 */
[----:B------:R-:W-:Y:S02]  /*17e30*/  FFMA.FTZ R3, R4, c[0x0][0x2d0], -R3 ;  /* 0x0000b40004037a23 */ /* 0x000fe40000010803 */
[----:B------:R-:W-:Y:S02]  /*17e40*/  FMUL.FTZ R10, R2, R162 ;  /* 0x000000a2020a7220 */ /* 0x000fe40000410000 */
[C---:B-1----:R-:W-:Y:S02]  /*17e50*/  FMUL.FTZ R20, R0.reuse, R148 ;  /* 0x0000009400147220 */ /* 0x042fe40000410000 */
[C---:B------:R-:W-:Y:S02]  /*17e60*/  FMUL.FTZ R21, R0.reuse, R149 ;  /* 0x0000009500157220 */ /* 0x040fe40000410000 */
[----:B------:R-:W1:Y:S01]  /*17e70*/  LDSM.16.MT88.4 R148, [R191] ;  /* 0x00000000bf94783b */ /* 0x000e620000004200 */
[C---:B------:R-:W-:Y:S01]  /*17e80*/  FMUL.FTZ R12, R0.reuse, R156 ;  /* 0x0000009c000c7220 */ /* 0x040fe20000410000 */
[----:B------:R-:W-:Y:S01]  /*17e90*/  MUFU.EX2 R159, R176 ;  /* 0x000000b0009f7308 */ /* 0x000fe20000000800 */
[C---:B------:R-:W-:Y:S02]  /*17ea0*/  FMUL.FTZ R16, R0.reuse, R152 ;  /* 0x0000009800107220 */ /* 0x040fe40000410000 */
[C---:B------:R-:W-:Y:S02]  /*17eb0*/  FMUL.FTZ R17, R0.reuse, R153 ;  /* 0x0000009900117220 */ /* 0x040fe40000410000 */
[C---:B------:R-:W-:Y:S02]  /*17ec0*/  FMUL.FTZ R4, R0.reuse, R164 ;  /* 0x000000a400047220 */ /* 0x040fe40000410000 */
[C---:B------:R-:W-:Y:S02]  /*17ed0*/  FMUL.FTZ R5, R0.reuse, R165 ;  /* 0x000000a500057220 */ /* 0x040fe40000410000 */
[C---:B------:R-:W-:Y:S01]  /*17ee0*/  FMUL.FTZ R24, R0.reuse, R144 ;  /* 0x0000009000187220 */ /* 0x040fe20000410000 */
[----:B------:R-:W3:Y:S01]  /*17ef0*/  MUFU.EX2 R153, R11 ;  /* 0x0000000b00997308 */ /* 0x000ee20000000800 */
[----:B------:R-:W-:Y:S01]  /*17f00*/  FMUL.FTZ R25, R0, R145 ;  /* 0x0000009100197220 */ /* 0x000fe20000410000 */
[----:B------:R-:W-:Y:S01]  /*17f10*/  F2FP.PACK_AB R145, R137, R133 ;  /* 0x000000858991723e */ /* 0x000fe200000000ff */
[----:B--2---:R-:W-:Y:S02]  /*17f20*/  FMUL.FTZ R6, R2, R166 ;  /* 0x000000a602067220 */ /* 0x004fe40000410000 */
        /* <DEDUP_REMOVED lines=9> */
[----:B------:R-:W2:Y:S01]  /*17fc0*/  MUFU.EX2 R156, R171 ;  /* 0x000000ab009c7308 */ /* 0x000ea20000000800 */
[C---:B------:R-:W-:Y:S02]  /*17fd0*/  FMUL.FTZ R37, R0.reuse, R37 ;  /* 0x0000002500257220 */ /* 0x040fe40000410000 */
[----:B------:R-:W-:Y:S01]  /*17fe0*/  FMUL.FTZ R40, R0, R40 ;  /* 0x0000002800287220 */ /* 0x000fe20000410000 */
[----:B---3--:R-:W-:Y:S01]  /*17ff0*/  F2FP.PACK_AB R144, R153, R169 ;  /* 0x000000a99990723e */ /* 0x008fe200000000ff */
[----:B------:R-:W-:Y:S02]  /*18000*/  FMUL.FTZ R11, R2, R163 ;  /* 0x000000a3020b7220 */ /* 0x000fe40000410000 */
        /* <DEDUP_REMOVED lines=12> */
[C---:B------:R-:W-:Y:S02]  /*180d0*/  FFMA.FTZ R161, R0.reuse, R215, R169 ;  /* 0x000000d700a17223 */ /* 0x040fe400000100a9 */
[C---:B------:R-:W-:Y:S02]  /*180e0*/  FMUL.FTZ R60, R0.reuse, R60 ;  /* 0x0000003c003c7220 */ /* 0x040fe40000410000 */
[C---:B------:R-:W-:Y:S01]  /*180f0*/  FMUL.FTZ R61, R0.reuse, R61 ;  /* 0x0000003d003d7220 */ /* 0x040fe20000410000 */
[----:B------:R2:W-:Y:S01]  /*18100*/  MUFU.EX2 R173, R182 ;  /* 0x000000b600ad7308 */ /* 0x0005e20000000800 */
[C---:B-1----:R-:W-:Y:S05]  /*18110*/  HMMA.16816.F32 R4, R144.reuse, R148, R4 ;  /* 0x000000949004723c */ /* 0x042fea0000001804 */
[C---:B------:R-:W-:Y:S02]  /*18120*/  FMUL.FTZ R64, R0.reuse, R64 ;  /* 0x0000004000407220 */ /* 0x040fe40000410000 */
[C---:B------:R-:W-:Y:S01]  /*18130*/  FMUL.FTZ R65, R0.reuse, R65 ;  /* 0x0000004100417220 */ /* 0x040fe20000410000 */
[C---:B------:R-:W-:Y:S01]  /*18140*/  HMMA.16816.F32 R8, R144.reuse, R150, R8 ;  /* 0x000000969008723c */ /* 0x040fe20000001808 */
[----:B------:R-:W1:Y:S01]  /*18150*/  LDSM.16.MT88.4 R148, [R192] ;  /* 0x00000000c094783b */ /* 0x000e620000004200 */
[----:B------:R-:W-:Y:S02]  /*18160*/  MUFU.EX2 R175, R183 ;  /* 0x000000b700af7308 */ /* 0x000fe40000000800 */
[C---:B------:R-:W-:Y:S02]  /*18170*/  FMUL.FTZ R68, R0.reuse, R68 ;  /* 0x0000004400447220 */ /* 0x040fe40000410000 */
[C---:B------:R-:W-:Y:S02]  /*18180*/  FMUL.FTZ R69, R0.reuse, R69 ;  /* 0x0000004500457220 */ /* 0x040fe40000410000 */
[C---:B------:R-:W-:Y:S04]  /*18190*/  FMUL.FTZ R72, R0.reuse, R72 ;  /* 0x0000004800487220 */ /* 0x040fe80000410000 */
[C---:B------:R-:W-:Y:S01]  /*181a0*/  FMUL.FTZ R73, R0.reuse, R73 ;  /* 0x0000004900497220 */ /* 0x040fe20000410000 */
[----:B------:R-:W-:Y:S01]  /*181b0*/  MUFU.EX2 R176, R184 ;  /* 0x000000b800b07308 */ /* 0x000fe20000000800 */
[----:B------:R-:W-:Y:S01]  /*181c0*/  FMUL.FTZ R76, R0, R76 ;  /* 0x0000004c004c7220 */ /* 0x000fe20000410000 */
[----:B--2---:R-:W-:Y:S01]  /*181d0*/  IADD3 R182, R212, -0x1, RZ ;  /* 0xffffffffd4b67810 */ /* 0x004fe20007ffe0ff */
[C---:B------:R-:W-:Y:S02]  /*181e0*/  FMUL.FTZ R77, R0.reuse, R77 ;  /* 0x0000004d004d7220 */ /* 0x040fe40000410000 */
[C---:B------:R-:W-:Y:S01]  /*181f0*/  FMUL.FTZ R80, R0.reuse, R80 ;  /* 0x0000005000507220 */ /* 0x040fe20000410000 */
[----:B------:R-:W-:Y:S01]  /*18200*/  MOV R212, R182 ;  /* 0x000000b600d47202 */ /* 0x000fe20000000f00 */
        /* <DEDUP_REMOVED lines=13> */
[C---:B-1----:R-:W-:Y:S03]  /*182e0*/  HMMA.16816.F32 R12, R144.reuse, R148, R12 ;  /* 0x00000094900c723c */ /* 0x042fe6000000180c */
[C---:B------:R-:W-:Y:S02]  /*182f0*/  FMUL.FTZ R104, R0.reuse, R104 ;  /* 0x0000006800687220 */ /* 0x040fe40000410000 */
[C---:B------:R-:W-:Y:S01]  /*18300*/  FMUL.FTZ R105, R0.reuse, R105 ;  /* 0x0000006900697220 */ /* 0x040fe20000410000 */
[----:B--2---:R-:W-:Y:S01]  /*18310*/  F2FP.PACK_AB R170, R177, R176 ;  /* 0x000000b0b1aa723e */ /* 0x004fe200000000ff */
        /* <DEDUP_REMOVED lines=16> */
[C---:B------:R-:W-:Y:S02]  /*18420*/  FMUL.FTZ R131, R2.reuse, R131 ;  /* 0x0000008302837220 */ /* 0x040fe40000410000 */
[----:B------:R-:W-:Y:S02]  /*18430*/  FFMA.FTZ R0, R2, R219, R133 ;  /* 0x000000db02007223 */ /* 0x000fe40000010085 */
[----:B------:R-:W2:Y:S02]  /*18440*/  MUFU.EX2 R2, R178 ;  /* 0x000000b200027308 */ /* 0x000ea40000000800 */
[----:B------:R-:W-:Y:S01]  /*18450*/  FADD.FTZ R0, R137, R0 ;  /* 0x0000000089007221 */ /* 0x000fe20000010000 */
[C---:B-1----:R-:W-:Y:S03]  /*18460*/  HMMA.16816.F32 R20, R144.reuse, R148, R20 ;  /* 0x000000949014723c */ /* 0x042fe60000001814 */
[----:B------:R-:W-:Y:S01]  /*18470*/  FADD.FTZ R160, R168, R0 ;  /* 0x00000000a8a07221 */ /* 0x000fe20000010000 */
[----:B------:R-:W-:Y:S01]  /*18480*/  F2FP.PACK_AB R168, R175, R173 ;  /* 0x000000adafa8723e */ /* 0x000fe200000000ff */
[----:B------:R-:W-:Y:S02]  /*18490*/  FADD.FTZ R0, R153, R161 ;  /* 0x000000a199007221 */ /* 0x000fe40000010000 */
[----:B------:R-:W-:Y:S01]  /*184a0*/  MUFU.EX2 R137, R174 ;  /* 0x000000ae00897308 */ /* 0x000fe20000000800 */
[----:B------:R-:W-:Y:S01]  /*184b0*/  FADD.FTZ R160, R172, R160 ;  /* 0x000000a0aca07221 */ /* 0x000fe20000010000 */
[C---:B------:R-:W-:Y:S01]  /*184c0*/  HMMA.16816.F32 R24, R144.reuse, R150, R24 ;  /* 0x000000969018723c */ /* 0x040fe20000001818 */
[----:B------:R-:W1:Y:S02]  /*184d0*/  LDSM.16.MT88.4 R148, [R193] ;  /* 0x00000000c194783b */ /* 0x000e640000004200 */
[----:B------:R-:W-:Y:S05]  /*184e0*/  FADD.FTZ R0, R152, R0 ;  /* 0x0000000098007221 */ /* 0x000fea0000010000 */
[----:B------:R-:W3:Y:S01]  /*184f0*/  MUFU.EX2 R133, R180 ;  /* 0x000000b400857308 */ /* 0x000ee20000000800 */
[----:B------:R-:W-:Y:S03]  /*18500*/  LDSM.16.MT88.4 R152, [R192+0x800] ;  /* 0x00080000c098783b */ /* 0x000fe60000004200 */
[----:B------:R-:W-:Y:S02]  /*18510*/  FADD.FTZ R156, R156, R0 ;  /* 0x000000009c9c7221 */ /* 0x000fe40000010000 */
[----:B--2---:R-:W-:Y:S03]  /*18520*/  FADD.FTZ R0, R2, R160 ;  /* 0x000000a002007221 */ /* 0x004fe60000010000 */
[----:B------:R-:W-:Y:S01]  /*18530*/  LDSM.16.MT88.4 R160, [R191+0x1000] ;  /* 0x00100000bfa0783b */ /* 0x000fe20000004200 */
[----:B------:R-:W2:Y:S01]  /*18540*/  MUFU.EX2 R178, R181 ;  /* 0x000000b500b27308 */ /* 0x000ea20000000800 */
[----:B------:R-:W-:Y:S09]  /*18550*/  FADD.FTZ R0, R157, R0 ;  /* 0x000000009d007221 */ /* 0x000ff20000010000 */
[----:B------:R-:W4:Y:S01]  /*18560*/  MUFU.EX2 R172, R186 ;  /* 0x000000ba00ac7308 */ /* 0x000f220000000800 */
[----:B---3--:R-:W-:Y:S09]  /*18570*/  FADD.FTZ R0, R133, R0 ;  /* 0x0000000085007221 */ /* 0x008ff20000010000 */
[----:B------:R-:W3:Y:S01]  /*18580*/  MUFU.EX2 R174, R185 ;  /* 0x000000b900ae7308 */ /* 0x000ee20000000800 */
[C---:B-1----:R-:W-:Y:S03]  /*18590*/  HMMA.16816.F32 R28, R144.reuse, R148, R28 ;  /* 0x00000094901c723c */ /* 0x042fe6000000181c */
[----:B--2---:R-:W-:Y:S05]  /*185a0*/  FADD.FTZ R0, R178, R0 ;  /* 0x00000000b2007221 */ /* 0x004fea0000010000 */
[C---:B------:R-:W-:Y:S01]  /*185b0*/  HMMA.16816.F32 R32, R144.reuse, R150, R32 ;  /* 0x000000969020723c */ /* 0x040fe20000001820 */
[----:B------:R-:W1:Y:S03]  /*185c0*/  LDSM.16.MT88.4 R148, [R191+0x1800] ;  /* 0x00180000bf94783b */ /* 0x000e660000004200 */
[----:B----4-:R-:W-:Y:S01]  /*185d0*/  FADD.FTZ R0, R172, R0 ;  /* 0x00000000ac007221 */ /* 0x010fe20000010000 */
[C---:B---3--:R-:W-:Y:S03]  /*185e0*/  F2FP.PACK_AB R169, R174.reuse, R172 ;  /* 0x000000acaea9723e */ /* 0x048fe600000000ff */
        /* <DEDUP_REMOVED lines=40> */
[----:B------:R-:W-:Y:S01]  /*18870*/  F2FP.PACK_AB R146, R179, R159 ;  /* 0x0000009fb392723e */ /* 0x000fe200000000ff */
[----:B------:R-:W-:Y:S01]  /*18880*/  FADD.FTZ R2, R137, R156 ;  /* 0x0000009c89027221 */ /* 0x000fe20000010000 */
[----:B------:R-:W-:Y:S01]  /*18890*/  F2FP.PACK_AB R147, R178, R133 ;  /* 0x00000085b293723e */ /* 0x000fe200000000ff */
[----:B------:R-:W2:Y:S01]  /*188a0*/  MUFU.EX2 R137, R214 ;  /* 0x000000d600897308 */ /* 0x000ea20000000800 */
[----:B------:R-:W-:Y:S01]  /*188b0*/  MOV R133, R132 ;  /* 0x0000008400857202 */ /* 0x000fe20000000f00 */
[----:B------:R-:W-:Y:S04]  /*188c0*/  FADD.FTZ R2, R158, R2 ;  /* 0x000000029e027221 */ /* 0x000fe80000010000 */
[----:B------:R-:W-:Y:S04]  /*188d0*/  FADD.FTZ R2, R159, R2 ;  /* 0x000000029f027221 */ /* 0x000fe80000010000 */
[----:B------:R-:W-:Y:S04]  /*188e0*/  FADD.FTZ R2, R179, R2 ;  /* 0x00000002b3027221 */ /* 0x000fe80000010000 */
[----:B------:R-:W-:Y:S04]  /*188f0*/  FADD.FTZ R2, R173, R2 ;  /* 0x00000002ad027221 */ /* 0x000fe80000010000 */
[----:B------:R-:W-:Y:S04]  /*18900*/  FADD.FTZ R2, R175, R2 ;  /* 0x00000002af027221 */ /* 0x000fe80000010000 */
[----:B------:R-:W-:Y:S01]  /*18910*/  FADD.FTZ R2, R176, R2 ;  /* 0x00000002b0027221 */ /* 0x000fe20000010000 */
[C---:B--2---:R-:W-:Y:S01]  /*18920*/  F2FP.PACK_AB R171, R137.reuse, R3 ;  /* 0x0000000389ab723e */ /* 0x044fe200000000ff */
[----:B------:R-:W-:Y:S01]  /*18930*/  FADD.FTZ R219, R137, R0 ;  /* 0x0000000089db7221 */ /* 0x000fe20000010000 */
[C---:B-1----:R-:W-:Y:S03]  /*18940*/  HMMA.16816.F32 R4, R144.reuse, R148, R4 ;  /* 0x000000949004723c */ /* 0x042fe60000001804 */
[----:B------:R-:W-:Y:S01]  /*18950*/  MOV R137, R138 ;  /* 0x0000008a00897202 */ /* 0x000fe20000000f00 */
[----:B------:R-:W-:Y:S04]  /*18960*/  FADD.FTZ R215, R177, R2 ;  /* 0x00000002b1d77221 */ /* 0x000fe80000010000 */
        /* <DEDUP_REMOVED lines=93> */
.L_x_2475:
[----:B------:R-:W-:-:S13]  /*18f40*/  ISETP.GE.AND P0, PT, R182, R234, PT ;  /* 0x000000eab600720c */ /* 0x000fda0003f06270 */
[----:B------:R-:W-:Y:S05]  /*18f50*/  @!P0 BRA `(.L_x_2481) ;  /* 0x00002b7000008947 */ /* 0x000fea0003800000 */
.L_x_2484:
[----:B------:R-:W-:Y:S04]  /*18f60*/  DEPBAR.LE SB0, 0x0 ;  /* 0x000080000000791a */ /* 0x000fe80000000000 */
[----:B------:R-:W-:Y:S01]  /*18f70*/  WARPSYNC 0xffffffff ;  /* 0xffffffff00007948 */ /* 0x000fe20003800000 */
[----:B------:R-:W-:Y:S01]  /*18f80*/  BAR.SYNC.DEFER_BLOCKING 0x0 ;  /* 0x0000000000007b1d */ /* 0x000fe20000010000 */
[----:B------:R-:W-:Y:S02]  /*18f90*/  SHF.R.S32.HI R0, RZ, 0x1f, R182 ;  /* 0x0000001fff007819 */ /* 0x000fe400000114b6 */
[C---:B------:R-:W-:Y:S02]  /*18fa0*/  LOP3.LUT P3, RZ, R218.reuse, 0x8, RZ, 0xc0, !PT ;  /* 0x00000008daff7812 */ /* 0x040fe4000786c0ff */
[----:B------:R-:W-:Y:S01]  /*18fb0*/  LOP3.LUT P6, RZ, R218, 0x4, RZ, 0xc0, !PT ;  /* 0x00000004daff7812 */ /* 0x000fe200078cc0ff */
[----:B------:R-:W-:Y:S01]  /*18fc0*/  IMAD R0, R0, c[0x0][0x208], RZ ;  /* 0x0000820000007a24 */ /* 0x000fe200078e02ff */
[C---:B------:R-:W-:Y:S02]  /*18fd0*/  LOP3.LUT P5, RZ, R218.reuse, 0x2, RZ, 0xc0, !PT ;  /* 0x00000002daff7812 */ /* 0x040fe400078ac0ff */
[----:B------:R-:W-:Y:S01]  /*18fe0*/  LOP3.LUT P4, RZ, R218, 0x1, RZ, 0xc0, !PT ;  /* 0x00000001daff7812 */ /* 0x000fe2000788c0ff */
[----:B------:R-:W-:Y:S01]  /*18ff0*/  IMAD R0, R182, c[0x0][0x20c], R0 ;  /* 0x00008300b6007a24 */ /* 0x000fe200078e0200 */
[----:B------:R-:W-:Y:S01]  /*19000*/  LDSM.16.M88.4 R24, [R195] ;  /* 0x00000000c318783b */ /* 0x000fe20000000200 */
[----:B------:R-:W-:Y:S05]  /*19010*/  BSSY B0, `(.L_x_2482) ;  /* 0x000011b000007945 */ /* 0x000fea0003800000 */
[----:B------:R-:W1:Y:S06]  /*19020*/  LDSM.16.M88.4 R8, [R190] ;  /* 0x00000000be08783b */ /* 0x000e6c0000000200 */
[----:B------:R-:W2:Y:S06]  /*19030*/  LDSM.16.M88.4 R16, [R190+0x800] ;  /* 0x00080000be10783b */ /* 0x000eac0000000200 */
[----:B------:R-:W3:Y:S06]  /*19040*/  LDSM.16.M88.4 R168, [R190+0x1000] ;  /* 0x00100000bea8783b */ /* 0x000eec0000000200 */
[----:B------:R-:W-:Y:S06]  /*19050*/  LDSM.16.M88.4 R172, [R196] ;  /* 0x00000000c4ac783b */ /* 0x000fec0000000200 */
[----:B------:R-:W4:Y:S01]  /*19060*/  S2R R2, SR_TID.X ;  /* 0x0000000000027919 */ /* 0x000f220000002100 */
[C---:B-1----:R-:W-:Y:S08]  /*19070*/  HMMA.16816.F32 R4, R24.reuse, R8, RZ ;  /* 0x000000081804723c */ /* 0x042ff000000018ff */
[C---:B------:R-:W-:Y:S01]  /*19080*/  HMMA.16816.F32 R8, R24.reuse, R10, RZ ;  /* 0x0000000a1808723c */ /* 0x040fe200000018ff */
[----:B----4-:R-:W-:Y:S03]  /*19090*/  ISETP.GT.AND P2, PT, R2, 0x7f, PT ;  /* 0x0000007f0200780c */ /* 0x010fe60003f44270 */
[----:B------:R-:W-:Y:S04]  /*190a0*/  IMAD.WIDE.U32 R2, R182, c[0x0][0x208], RZ ;  /* 0x00008200b6027a25 */ /* 0x000fe800078e00ff */
[C---:B--2---:R-:W-:Y:S01]  /*190b0*/  HMMA.16816.F32 R12, R24.reuse, R16, RZ ;  /* 0x00000010180c723c */ /* 0x044fe200000018ff */
[----:B------:R-:W-:Y:S03]  /*190c0*/  IADD3 R0, R3, R0, RZ ;  /* 0x0000000003007210 */ /* 0x000fe60007ffe0ff */
[----:B------:R-:W-:Y:S02]  /*190d0*/  IMAD.WIDE.U32 R2, R2, 0x30, RZ ;  /* 0x0000003002027825 */ /* 0x000fe400078e00ff */
[----:B------:R-:W-:Y:S02]  /*190e0*/  @!P2 MOV R133, c[0x0][0x208] ;  /* 0x000082000085aa02 */ /* 0x000fe40000000f00 */
[C---:B------:R-:W-:Y:S01]  /*190f0*/  HMMA.16816.F32 R16, R24.reuse, R18, RZ ;  /* 0x000000121810723c */ /* 0x040fe200000018ff */
[----:B------:R-:W-:Y:S05]  /*19100*/  IMAD R0, R0, 0x30, RZ ;  /* 0x0000003000007824 */ /* 0x000fea00078e02ff */
[----:B------:R-:W-:Y:S02]  /*19110*/  IADD3 R0, R3, R0, RZ ;  /* 0x0000000003007210 */ /* 0x000fe40007ffe0ff */
[C---:B---3--:R-:W-:Y:S01]  /*19120*/  HMMA.16816.F32 R20, R24.reuse, R168, RZ ;  /* 0x000000a81814723c */ /* 0x048fe200000018ff */
[-C--:B------:R-:W-:Y:S07]  /*19130*/  IADD3 R3, P1, R230, R2.reuse, RZ ;  /* 0x00000002e6037210 */ /* 0x080fee0007f3e0ff */
[----:B------:R-:W-:Y:S01]  /*19140*/  HMMA.16816.F32 R24, R24, R170, RZ ;  /* 0x000000aa1818723c */ /* 0x000fe200000018ff */
[----:B------:R-:W1:Y:S07]  /*19150*/  LDSM.16.M88.4 R168, [R199] ;  /* 0x00000000c7a8783b */ /* 0x000e6e0000000200 */
[C---:B-1----:R-:W-:Y:S08]  /*19160*/  HMMA.16816.F32 R4, R172.reuse, R168, R4 ;  /* 0x000000a8ac04723c */ /* 0x042ff00000001804 */
[C---:B------:R-:W-:Y:S01]  /*19170*/  HMMA.16816.F32 R8, R172.reuse, R170, R8 ;  /* 0x000000aaac08723c */ /* 0x040fe20000001808 */
[----:B------:R-:W1:Y:S07]  /*19180*/  LDSM.16.M88.4 R168, [R209] ;  /* 0x00000000d1a8783b */ /* 0x000e6e0000000200 */
[C---:B-1----:R-:W-:Y:S07]  /*19190*/  HMMA.16816.F32 R12, R172.reuse, R168, R12 ;  /* 0x000000a8ac0c723c */ /* 0x042fee000000180c */
[C---:B------:R-:W-:Y:S01]  /*191a0*/  @!P2 LEA R168, P0, R133.reuse, R2, 0x5 ;  /* 0x0000000285a8a211 */ /* 0x040fe200078028ff */
[C---:B------:R-:W-:Y:S01]  /*191b0*/  HMMA.16816.F32 R16, R172.reuse, R170, R16 ;  /* 0x000000aaac10723c */ /* 0x040fe20000001810 */
[----:B------:R-:W-:Y:S04]  /*191c0*/  @!P2 MOV R2, c[0x0][0x20c] ;  /* 0x000083000002aa02 */ /* 0x000fe80000000f00 */
[----:B------:R-:W-:Y:S02]  /*191d0*/  @!P2 LEA.HI.X R137, R133, R0, R2, 0x5, P0 ;  /* 0x000000008589a211 */ /* 0x000fe400000f2c02 */
[C---:B------:R-:W-:Y:S02]  /*191e0*/  LEA R2, P0, R3.reuse, c[0x0][0x1f8], 0x1 ;  /* 0x00007e0003027a11 */ /* 0x040fe400078008ff */
[-C--:B------:R-:W-:Y:S03]  /*191f0*/  IADD3.X R133, R0, R233.reuse, RZ, P1, !PT ;  /* 0x000000e900857210 */ /* 0x080fe60000ffe4ff */
[----:B------:R-:W-:Y:S02]  /*19200*/  @!P2 IADD3 R0, P1, R168, R230, RZ ;  /* 0x000000e6a800a210 */ /* 0x000fe40007f3e0ff */
[----:B------:R-:W1:Y:S01]  /*19210*/  LDSM.16.M88.4 R168, [R210] ;  /* 0x00000000d2a8783b */ /* 0x000e620000000200 */
[----:B------:R-:W-:Y:S02]  /*19220*/  LEA.HI.X R3, R3, c[0x0][0x1fc], R133, 0x1, P0 ;  /* 0x00007f0003037a11 */ /* 0x000fe400000f0c85 */
[C---:B------:R-:W-:Y:S02]  /*19230*/  @!P2 LEA R176, P0, R0.reuse, c[0x0][0x1f8], 0x1 ;  /* 0x00007e0000b0aa11 */ /* 0x040fe400078008ff */
[----:B------:R-:W-:Y:S01]  /*19240*/  @!P2 IADD3.X R133, R137, R233, RZ, P1, !PT ;  /* 0x000000e98985a210 */ /* 0x000fe20000ffe4ff */
[----:B------:R-:W-:Y:S01]  /*19250*/  @!PT LDS RZ, [RZ] ;  /* 0x00000000fffff984 */ /* 0x000fe20000000800 */
[----:B------:R-:W-:Y:S01]  /*19260*/  @!PT LDS RZ, [RZ] ;  /* 0x00000000fffff984 */ /* 0x000fe20000000800 */
[----:B------:R-:W-:Y:S01]  /*19270*/  @!PT LDS RZ, [RZ] ;  /* 0x00000000fffff984 */ /* 0x000fe20000000800 */
[----:B------:R2:W-:Y:S03]  /*19280*/  LDGSTS.E.BYPASS.LTC128B.128 [R213+0x4080], [R2.64], !P3 ;  /* 0x0408000002d57fae */ /* 0x0005e6000d901d46 */
[----:B------:R-:W-:Y:S03]  /*19290*/  @!P2 LEA.HI.X R177, R0, c[0x0][0x1fc], R133, 0x1, P0 ;  /* 0x00007f0000b1aa11 */ /* 0x000fe600000f0c85 */
[----:B------:R2:W-:Y:S06]  /*192a0*/  LDGSTS.E.BYPASS.LTC128B.128 [R213+0x5880], [R2.64+0x80], !P6 ;  /* 0x0588008002d57fae */ /* 0x0005ec000f101d46 */
[----:B------:R2:W-:Y:S06]  /*192b0*/  LDGSTS.E.BYPASS.LTC128B.128 [R213+0x7080], [R2.64+0x100], !P5 ;  /* 0x0708010002d57fae */ /* 0x0005ec000e901d46 */
[----:B------:R2:W-:Y:S06]  /*192c0*/  LDGSTS.E.BYPASS.LTC128B.128 [R213+0x8880], [R2.64+0x180], !P4 ;  /* 0x0888018002d57fae */ /* 0x0005ec000e101d46 */
[----:B------:R3:W-:Y:S01]  /*192d0*/  @!P2 LDGSTS.E.BYPASS.LTC128B.128 [R213+0x5080], [R176.64], !P3 ;  /* 0x05080000b0d5afae */ /* 0x0007e2000d901d46 */
[----:B------:R-:W-:Y:S05]  /*192e0*/  ISETP.GT.AND P3, PT, R182, R234, PT ;  /* 0x000000eab600720c */ /* 0x000fea0003f64270 */
[----:B------:R3:W-:Y:S01]  /*192f0*/  @!P2 LDGSTS.E.BYPASS.LTC128B.128 [R213+0x6880], [R176.64+0x80], !P6 ;  /* 0x06880080b0d5afae */ /* 0x0007e2000f101d46 */
[C---:B-1----:R-:W-:Y:S05]  /*19300*/  HMMA.16816.F32 R20, R172.reuse, R168, R20 ;  /* 0x000000a8ac14723c */ /* 0x042fea0000001814 */
[----:B------:R3:W-:Y:S03]  /*19310*/  @!P2 LDGSTS.E.BYPASS.LTC128B.128 [R213+0x8080], [R176.64+0x100], !P5 ;  /* 0x08080100b0d5afae */ /* 0x0007e6000e901d46 */
[----:B------:R-:W-:Y:S03]  /*19320*/  HMMA.16816.F32 R24, R172, R170, R24 ;  /* 0x000000aaac18723c */ /* 0x000fe60000001818 */
[----:B------:R3:W-:Y:S06]  /*19330*/  @!P2 LDGSTS.E.BYPASS.LTC128B.128 [R213+0x9880], [R176.64+0x180], !P4 ;  /* 0x09880180b0d5afae */ /* 0x0007ec000e101d46 */
[----:B------:R-:W-:Y:S06]  /*19340*/  LDSM.16.M88.4 R168, [R198] ;  /* 0x00000000c6a8783b */ /* 0x000fec0000000200 */
[----:B------:R-:W1:Y:S06]  /*19350*/  LDSM.16.M88.4 R172, [R189] ;  /* 0x00000000bdac783b */ /* 0x000e6c0000000200 */
[----:B------:R-:W0:Y:S01]  /*19360*/  LDGDEPBAR ;  /* 0x00000000000079af */ /* 0x000e220000000000 */
        /* <DEDUP_REMOVED lines=132> */
[----:B------:R-:W1:Y:S11]  /*19bb0*/  LDSM.16.M88.4 R172, [R188+0x5000] ;  /* 0x00500000bcac783b */ /* 0x000e760000000200 */
[----:B------:R-:W-:Y:S04]  /*19bc0*/  @!UPT UIADD3 URZ, URZ, URZ, URZ ;  /* 0x0000003f3f3ff290 */ /* 0x000fe8000fffe03f */
[----:B------:R-:W-:Y:S04]  /*19bd0*/  FMUL.FTZ R0, R4, c[0x0][0x320] ;  /* 0x0000c80004007a20 */ /* 0x000fe80000410000 */
[----:B------:R4:W4:Y:S04]  /*19be0*/  MUFU.TANH R179, R0 ;  /* 0x0000000000b37308 */ /* 0x0009280000002400 */
[----:B--2---:R-:W-:Y:S06]  /*19bf0*/  FMUL.FTZ R2, R8, c[0x0][0x320] ;  /* 0x0000c80008027a20 */ /* 0x004fec0000410000 */
[----:B---3--:R-:W2:Y:S01]  /*19c00*/  MUFU.TANH R177, R2 ;  /* 0x0000000200b17308 */ /* 0x008ea20000002400 */
[C---:B-1----:R-:W-:Y:S03]  /*19c10*/  HMMA.16816.F32 R12, R168.reuse, R172, R12 ;  /* 0x000000aca80c723c */ /* 0x042fe6000000180c */
[----:B----4-:R-:W-:Y:S06]  /*19c20*/  FMUL.FTZ R0, R5, c[0x0][0x320] ;  /* 0x0000c80005007a20 */ /* 0x010fec0000410000 */
[----:B------:R1:W3:Y:S01]  /*19c30*/  MUFU.TANH R180, R0 ;  /* 0x0000000000b47308 */ /* 0x0002e20000002400 */
[C---:B------:R-:W-:Y:S03]  /*19c40*/  HMMA.16816.F32 R16, R168.reuse, R174, R16 ;  /* 0x000000aea810723c */ /* 0x040fe60000001810 */
[----:B-1----:R-:W-:Y:S06]  /*19c50*/  FMUL.FTZ R0, R6, c[0x0][0x320] ;  /* 0x0000c80006007a20 */ /* 0x002fec0000410000 */
[----:B------:R1:W4:Y:S03]  /*19c60*/  MUFU.TANH R178, R0 ;  /* 0x0000000000b27308 */ /* 0x0003260000002400 */
[----:B-1----:R-:W-:Y:S02]  /*19c70*/  FMUL.FTZ R0, R7, c[0x0][0x320] ;  /* 0x0000c80007007a20 */ /* 0x002fe40000410000 */
[----:B------:R-:W1:Y:S01]  /*19c80*/  LDSM.16.M88.4 R4, [R188+0x5800] ;  /* 0x00580000bc04783b */ /* 0x000e620000000200 */
[----:B------:R-:W-:Y:S04]  /*19c90*/  DEPBAR.LE SB0, 0x0 ;  /* 0x000080000000791a */ /* 0x000fe80000000000 */
[----:B------:R5:W1:Y:S01]  /*19ca0*/  MUFU.TANH R181, R0 ;  /* 0x0000000000b57308 */ /* 0x000a620000002400 */
[----:B------:R-:W-:Y:S01]  /*19cb0*/  BAR.SYNC.DEFER_BLOCKING 0x0 ;  /* 0x0000000000007b1d */ /* 0x000fe20000010000 */
[----:B-----5:R-:W-:Y:S08]  /*19cc0*/  FMUL.FTZ R0, R9, c[0x0][0x320] ;  /* 0x0000c80009007a20 */ /* 0x020ff00000410000 */
[----:B------:R5:W2:Y:S01]  /*19cd0*/  MUFU.TANH R176, R0 ;  /* 0x0000000000b07308 */ /* 0x000aa20000002400 */
[C---:B-1----:R-:W-:Y:S07]  /*19ce0*/  HMMA.16816.F32 R20, R168.reuse, R4, R20 ;  /* 0x00000004a814723c */ /* 0x042fee0000001814 */
[----:B------:R-:W-:Y:S01]  /*19cf0*/  MOV R4, R138 ;  /* 0x0000008a00047202 */ /* 0x000fe20000000f00 */
        /* <DEDUP_REMOVED lines=41> */
[----:B------:R-:W-:Y:S03]  /*19f90*/  ISETP.GE.AND P0, PT, R6, 0x21, PT ;  /* 0x000000210600780c */ /* 0x000fe60003f06270 */
[----:B------:R-:W-:Y:S02]  /*19fa0*/  IMAD R5, R2, c[0x0][0x1e0], RZ ;  /* 0x0000780002057a24 */ /* 0x000fe400078e02ff */
[C---:B------:R-:W-:Y:S04]  /*19fb0*/  IMAD.WIDE.U32 R2, R0.reuse, c[0x0][0x1e0], RZ ;  /* 0x0000780000027a25 */ /* 0x040fe800078e00ff */
[----:B------:R-:W-:Y:S04]  /*19fc0*/  IMAD R0, R0, c[0x0][0x1e4], R5 ;  /* 0x0000790000007a24 */ /* 0x000fe800078e0205 */
[----:B------:R-:W-:Y:S02]  /*19fd0*/  IMAD.IADD R0, R3, 0x1, R0 ;  /* 0x0000000103007824 */ /* 0x000fe400078e0200 */
[----:B------:R-:W-:Y:S02]  /*19fe0*/  @P0 IMAD.MOV.U32 R7, RZ, RZ, c[0x0][0x1e0] ;  /* 0x00007800ff070624 */ /* 0x000fe400078e00ff */
[----:B------:R-:W-:Y:S04]  /*19ff0*/  IMAD.WIDE.U32 R2, R2, 0x30, RZ ;  /* 0x0000003002027825 */ /* 0x000fe800078e00ff */
[----:B------:R-:W-:Y:S01]  /*1a000*/  IMAD R0, R0, 0x30, RZ ;  /* 0x0000003000007824 */ /* 0x000fe200078e02ff */
[----:B------:R-:W-:Y:S01]  /*1a010*/  @P0 LEA R5, P1, R7, R2, 0x5 ;  /* 0x0000000207050211 */ /* 0x000fe200078228ff */
[----:B------:R-:W-:Y:S02]  /*1a020*/  @P0 IMAD.MOV.U32 R14, RZ, RZ, c[0x0][0x1e4] ;  /* 0x00007900ff0e0624 */ /* 0x000fe400078e00ff */
[----:B------:R-:W-:Y:S05]  /*1a030*/  IMAD.IADD R0, R3, 0x1, R0 ;  /* 0x0000000103007824 */ /* 0x000fea00078e0200 */
[----:B------:R-:W-:Y:S02]  /*1a040*/  @P0 LEA.HI.X R3, R7, R0, R14, 0x5, P1 ;  /* 0x0000000007030211 */ /* 0x000fe400008f2c0e */
[----:B------:R-:W-:Y:S11]  /*1a050*/  ISETP.GE.AND P1, PT, R6, 0x1, PT ;  /* 0x000000010600780c */ /* 0x000ff60003f26270 */
[----:B------:R-:W-:Y:S02]  /*1a060*/  @!UPT UIADD3 URZ, URZ, URZ, URZ ;  /* 0x0000003f3f3ff290 */ /* 0x000fe4000fffe03f */
[----:B------:R-:W-:Y:S05]  /*1a070*/  @P1 IADD3 R2, P2, R228, R2, RZ ;  /* 0x00000002e4021210 */ /* 0x000fea0007f5e0ff */
[----:B------:R-:W-:Y:S01]  /*1a080*/  @P1 IMAD.X R0, R0, 0x1, R232, P2 ;  /* 0x0000000100001824 */ /* 0x000fe200010e06e8 */
[C---:B------:R-:W-:Y:S04]  /*1a090*/  @P1 LEA R6, P2, R2.reuse, c[0x0][0x1c8], 0x1 ;  /* 0x0000720002061a11 */ /* 0x040fe800078408ff */
[----:B------:R-:W-:Y:S02]  /*1a0a0*/  @P1 LEA.HI.X R7, R2, c[0x0][0x1cc], R0, 0x1, P2 ;  /* 0x0000730002071a11 */ /* 0x000fe400010f0c00 */
        /* <DEDUP_REMOVED lines=17> */
.L_x_2483:
[----:B--234-:R-:W-:Y:S05]  /*1a1c0*/  BSYNC B0 ;  /* 0x0000000000007941 */ /* 0x01cfea0003800000 */
.L_x_2482:
[----:B-1----:R-:W-:Y:S01]  /*1a1d0*/  FMNMX.FTZ R3, R179, R138, !PT ;  /* 0x0000008ab3037209 */ /* 0x002fe20007810000 */
[----:B------:R-:W-:Y:S01]  /*1a1e0*/  LDSM.16.MT88.4 R168, [R191] ;  /* 0x00000000bfa8783b */ /* 0x000fe20000004200 */
[----:B------:R-:W-:Y:S02]  /*1a1f0*/  FMNMX.FTZ R0, R178, R132, !PT ;  /* 0x00000084b2007209 */ /* 0x000fe40007810000 */
[----:B------:R-:W-:Y:S02]  /*1a200*/  FMNMX.FTZ R3, R180, R3, !PT ;  /* 0x00000003b4037209 */ /* 0x000fe40007810000 */
[----:B------:R-:W-:Y:S02]  /*1a210*/  FMNMX.FTZ R0, R181, R0, !PT ;  /* 0x00000000b5007209 */ /* 0x000fe40007810000 */
[----:B------:R-:W-:Y:S01]  /*1a220*/  FMNMX.FTZ R3, R177, R3, !PT ;  /* 0x00000003b1037209 */ /* 0x000fe20007810000 */
[----:B------:R-:W0:Y:S01]  /*1a230*/  LDGDEPBAR ;  /* 0x00000000000079af */ /* 0x000e220000000000 */
        /* <DEDUP_REMOVED lines=20> */
[----:B------:R-:W-:Y:S08]  /*1a380*/  SHFL.BFLY PT, R5, R3, 0x2, 0x1f ;  /* 0x0c401f0003057f89 */ /* 0x000ff000000e0000 */
[----:B------:R-:W1:Y:S02]  /*1a390*/  SHFL.BFLY PT, R2, R0, 0x2, 0x1f ;  /* 0x0c401f0000027f89 */ /* 0x000e6400000e0000 */
[----:B-1----:R-:W-:Y:S02]  /*1a3a0*/  FMNMX.FTZ R0, R0, R2, !PT ;  /* 0x0000000200007209 */ /* 0x002fe40007810000 */
[----:B------:R-:W-:Y:S04]  /*1a3b0*/  FMNMX.FTZ R5, R3, R5, !PT ;  /* 0x0000000503057209 */ /* 0x000fe80007810000 */
[----:B------:R-:W1:Y:S08]  /*1a3c0*/  SHFL.BFLY PT, R3, R0, 0x1, 0x1f ;  /* 0x0c201f0000037f89 */ /* 0x000e7000000e0000 */
[----:B------:R-:W2:Y:S01]  /*1a3d0*/  SHFL.BFLY PT, R6, R5, 0x1, 0x1f ;  /* 0x0c201f0005067f89 */ /* 0x000ea200000e0000 */
[----:B-1----:R-:W-:Y:S02]  /*1a3e0*/  FMNMX.FTZ R3, R0, R3, !PT ;  /* 0x0000000300037209 */ /* 0x002fe40007810000 */
[----:B--2---:R-:W-:Y:S05]  /*1a3f0*/  FMNMX.FTZ R138, R5, R6, !PT ;  /* 0x00000006058a7209 */ /* 0x004fea0007810000 */
[C---:B------:R-:W-:Y:S02]  /*1a400*/  FADD.FTZ R2, -R138.reuse, R4 ;  /* 0x000000048a027221 */ /* 0x040fe40000010100 */
[----:B------:R-:W-:Y:S02]  /*1a410*/  FMUL.FTZ R4, R138, c[0x0][0x2d0] ;  /* 0x0000b4008a047a20 */ /* 0x000fe40000410000 */
[----:B------:R-:W-:Y:S02]  /*1a420*/  FMUL.FTZ R2, R2, c[0x0][0x2d0] ;  /* 0x0000b40002027a20 */ /* 0x000fe40000410000 */
[--C-:B------:R-:W-:Y:S02]  /*1a430*/  FFMA.FTZ R5, R180, c[0x0][0x2d0], -R4.reuse ;  /* 0x0000b400b4057a23 */ /* 0x100fe40000010804 */
[--C-:B------:R-:W-:Y:S02]  /*1a440*/  FFMA.FTZ R0, R179, c[0x0][0x2d0], -R4.reuse ;  /* 0x0000b400b3007a23 */ /* 0x100fe40000010804 */
[----:B------:R1:W-:Y:S01]  /*1a450*/  MUFU.EX2 R214, R5 ;  /* 0x0000000500d67308 */ /* 0x0003e20000000800 */
[--C-:B------:R-:W-:Y:S02]  /*1a460*/  FFMA.FTZ R179, R9, c[0x0][0x2d0], -R4.reuse ;  /* 0x0000b40009b37a23 */ /* 0x100fe40000010804 */
[--C-:B------:R-:W-:Y:S07]  /*1a470*/  FFMA.FTZ R172, R172, c[0x0][0x2d0], -R4.reuse ;  /* 0x0000b400acac7a23 */ /* 0x100fee0000010804 */
[----:B------:R2:W-:Y:S10]  /*1a480*/  MUFU.EX2 R14, R0 ;  /* 0x00000000000e7308 */ /* 0x0005f40000000800 */
[----:B------:R-:W3:Y:S01]  /*1a490*/  MUFU.EX2 R2, R2 ;  /* 0x0000000200027308 */ /* 0x000ee20000000800 */
[--C-:B-1----:R-:W-:Y:S02]  /*1a4a0*/  FFMA.FTZ R5, R177, c[0x0][0x2d0], -R4.reuse ;  /* 0x0000b400b1057a23 */ /* 0x102fe40000010804 */
[----:B------:R-:W-:Y:S07]  /*1a4b0*/  FFMA.FTZ R177, R10, c[0x0][0x2d0], -R4 ;  /* 0x0000b4000ab17a23 */ /* 0x000fee0000010804 */
[----:B------:R1:W-:Y:S01]  /*1a4c0*/  MUFU.EX2 R222, R5 ;  /* 0x0000000500de7308 */ /* 0x0003e20000000800 */
[C---:B--2---:R-:W-:Y:S02]  /*1a4d0*/  FADD.FTZ R0, -R3.reuse, R132 ;  /* 0x0000008403007221 */ /* 0x044fe40000010100 */
[----:B------:R-:W-:Y:S02]  /*1a4e0*/  FMUL.FTZ R132, R3, c[0x0][0x2d0] ;  /* 0x0000b40003847a20 */ /* 0x000fe40000410000 */
[----:B------:R-:W-:Y:S02]  /*1a4f0*/  FMUL.FTZ R0, R0, c[0x0][0x2d0] ;  /* 0x0000b40000007a20 */ /* 0x000fe40000410000 */
[----:B------:R-:W-:Y:S03]  /*1a500*/  FFMA.FTZ R6, R174, c[0x0][0x2d0], -R132 ;  /* 0x0000b400ae067a23 */ /* 0x000fe60000010884 */
[----:B------:R-:W-:Y:S01]  /*1a510*/  MUFU.EX2 R217, R172 ;  /* 0x000000ac00d97308 */ /* 0x000fe20000000800 */
[--C-:B------:R-:W-:Y:S02]  /*1a520*/  FFMA.FTZ R174, R173, c[0x0][0x2d0], -R4.reuse ;  /* 0x0000b400adae7a23 */ /* 0x100fe40000010804 */
[C---:B---3--:R-:W-:Y:S02]  /*1a530*/  FMUL.FTZ R9, R2.reuse, R161 ;  /* 0x000000a102097220 */ /* 0x048fe40000410000 */
[C---:B------:R-:W-:Y:S02]  /*1a540*/  FMUL.FTZ R16, R2.reuse, R152 ;  /* 0x0000009802107220 */ /* 0x040fe40000410000 */
[C---:B------:R-:W-:Y:S02]  /*1a550*/  FMUL.FTZ R17, R2.reuse, R153 ;  /* 0x0000009902117220 */ /* 0x040fe40000410000 */
[--C-:B------:R-:W-:Y:S01]  /*1a560*/  FFMA.FTZ R173, R13, c[0x0][0x2d0], -R4.reuse ;  /* 0x0000b4000dad7a23 */ /* 0x100fe20000010804 */
[----:B------:R-:W2:Y:S01]  /*1a570*/  MUFU.EX2 R0, R0 ;  /* 0x0000000000007308 */ /* 0x000ea20000000800 */
[----:B------:R-:W-:Y:S02]  /*1a580*/  FMUL.FTZ R24, R2, R144 ;  /* 0x0000009002187220 */ /* 0x000fe40000410000 */
[--C-:B-1----:R-:W-:Y:S02]  /*1a590*/  FFMA.FTZ R5, R176, c[0x0][0x2d0], -R4.reuse ;  /* 0x0000b400b0057a23 */ /* 0x102fe40000010804 */
[----:B------:R-:W-:Y:S02]  /*1a5a0*/  FFMA.FTZ R176, R11, c[0x0][0x2d0], -R4 ;  /* 0x0000b4000bb07a23 */ /* 0x000fe40000010804 */
[C---:B------:R-:W-:Y:S02]  /*1a5b0*/  FMUL.FTZ R25, R2.reuse, R145 ;  /* 0x0000009102197220 */ /* 0x040fe40000410000 */
[C---:B------:R-:W-:Y:S01]  /*1a5c0*/  FMUL.FTZ R13, R2.reuse, R157 ;  /* 0x0000009d020d7220 */ /* 0x040fe20000410000 */
[----:B------:R1:W3:Y:S01]  /*1a5d0*/  MUFU.EX2 R224, R5 ;  /* 0x0000000500e07308 */ /* 0x0002e20000000800 */
[C---:B------:R-:W-:Y:S02]  /*1a5e0*/  FFMA.FTZ R157, R2.reuse, R215, R14 ;  /* 0x000000d7029d7223 */ /* 0x040fe4000001000e */
[C---:B------:R-:W-:Y:S02]  /*1a5f0*/  FMUL.FTZ R20, R2.reuse, R148 ;  /* 0x0000009402147220 */ /* 0x040fe40000410000 */
[C---:B------:R-:W-:Y:S02]  /*1a600*/  FMUL.FTZ R21, R2.reuse, R149 ;  /* 0x0000009502157220 */ /* 0x040fe40000410000 */
[C---:B------:R-:W-:Y:S02]  /*1a610*/  FMUL.FTZ R28, R2.reuse, R28 ;  /* 0x0000001c021c7220 */ /* 0x040fe40000410000 */
[C---:B------:R-:W-:Y:S01]  /*1a620*/  FMUL.FTZ R29, R2.reuse, R29 ;  /* 0x0000001d021d7220 */ /* 0x040fe20000410000 */
[----:B------:R4:W-:Y:S01]  /*1a630*/  MUFU.EX2 R221, R6 ;  /* 0x0000000600dd7308 */ /* 0x0009e20000000800 */
[C---:B------:R-:W-:Y:S02]  /*1a640*/  FMUL.FTZ R32, R2.reuse, R32 ;  /* 0x0000002002207220 */ /* 0x040fe40000410000 */
[----:B------:R-:W-:Y:S02]  /*1a650*/  FMUL.FTZ R33, R2, R33 ;  /* 0x0000002102217220 */ /* 0x000fe40000410000 */
[C---:B--2---:R-:W-:Y:S02]  /*1a660*/  FMUL.FTZ R10, R0.reuse, R162 ;  /* 0x000000a2000a7220 */ /* 0x044fe40000410000 */
[C---:B------:R-:W-:Y:S02]  /*1a670*/  FMUL.FTZ R11, R0.reuse, R163 ;  /* 0x000000a3000b7220 */ /* 0x040fe40000410000 */
[C---:B------:R-:W-:Y:S01]  /*1a680*/  FMUL.FTZ R18, R0.reuse, R154 ;  /* 0x0000009a00127220 */ /* 0x040fe20000410000 */
[----:B------:R-:W-:Y:S01]  /*1a690*/  MUFU.EX2 R216, R173 ;  /* 0x000000ad00d87308 */ /* 0x000fe20000000800 */
[----:B------:R-:W-:Y:S02]  /*1a6a0*/  FMUL.FTZ R19, R0, R155 ;  /* 0x0000009b00137220 */ /* 0x000fe40000410000 */
[----:B------:R-:W-:Y:S01]  /*1a6b0*/  LDSM.16.MT88.4 R152, [R194] ;  /* 0x00000000c298783b */ /* 0x000fe20000004200 */
[----:B-1----:R-:W-:Y:S02]  /*1a6c0*/  FFMA.FTZ R5, R178, c[0x0][0x2d0], -R132 ;  /* 0x0000b400b2057a23 */ /* 0x002fe40000010884 */
[----:B------:R-:W-:Y:S02]  /*1a6d0*/  FFMA.FTZ R178, R8, c[0x0][0x2d0], -R4 ;  /* 0x0000b40008b27a23 */ /* 0x000fe40000010804 */
[----:B------:R-:W-:Y:S02]  /*1a6e0*/  FMUL.FTZ R8, R2, R160 ;  /* 0x000000a002087220 */ /* 0x000fe40000410000 */
[----:B------:R1:W-:Y:S01]  /*1a6f0*/  MUFU.EX2 R180, R5 ;  /* 0x0000000500b47308 */ /* 0x0003e20000000800 */
[----:B------:R-:W2:Y:S01]  /*1a700*/  LDSM.16.MT88.4 R160, [R192] ;  /* 0x00000000c0a0783b */ /* 0x000ea20000004200 */
[C---:B------:R-:W-:Y:S02]  /*1a710*/  FMUL.FTZ R7, R0.reuse, R167 ;  /* 0x000000a700077220 */ /* 0x040fe40000410000 */
[----:B----4-:R-:W-:Y:S01]  /*1a720*/  FMUL.FTZ R6, R0, R166 ;  /* 0x000000a600067220 */ /* 0x010fe20000410000 */
[----:B---3--:R-:W-:Y:S01]  /*1a730*/  F2FP.PACK_AB R166, R224, R222 ;  /* 0x000000dee0a6723e */ /* 0x008fe200000000ff */
[C---:B------:R-:W-:Y:S02]  /*1a740*/  FMUL.FTZ R26, R0.reuse, R146 ;  /* 0x00000092001a7220 */ /* 0x040fe40000410000 */
[C---:B------:R-:W-:Y:S02]  /*1a750*/  FMUL.FTZ R27, R0.reuse, R147 ;  /* 0x00000093001b7220 */ /* 0x040fe40000410000 */
[----:B------:R-:W3:Y:S01]  /*1a760*/  LDSM.16.MT88.4 R144, [R193] ;  /* 0x00000000c190783b */ /* 0x000ee20000004200 */
[C---:B------:R-:W-:Y:S01]  /*1a770*/  FMUL.FTZ R15, R0.reuse, R159 ;  /* 0x0000009f000f7220 */ /* 0x040fe20000410000 */
[----:B------:R-:W-:Y:S01]  /*1a780*/  MUFU.EX2 R173, R176 ;  /* 0x000000b000ad7308 */ /* 0x000fe20000000800 */
[C---:B------:R-:W-:Y:S02]  /*1a790*/  FMUL.FTZ R22, R0.reuse, R150 ;  /* 0x0000009600167220 */ /* 0x040fe40000410000 */
[C---:B------:R-:W-:Y:S02]  /*1a7a0*/  FMUL.FTZ R23, R0.reuse, R151 ;  /* 0x0000009700177220 */ /* 0x040fe40000410000 */
[C---:B------:R-:W-:Y:S01]  /*1a7b0*/  FMUL.FTZ R30, R0.reuse, R30 ;  /* 0x0000001e001e7220 */ /* 0x040fe20000410000 */
[----:B------:R-:W-:Y:S01]  /*1a7c0*/  LDSM.16.MT88.4 R148, [R191+0x800] ;  /* 0x00080000bf94783b */ /* 0x000fe20000004200 */
[C---:B------:R-:W-:Y:S02]  /*1a7d0*/  FMUL.FTZ R31, R0.reuse, R31 ;  /* 0x0000001f001f7220 */ /* 0x040fe40000410000 */
[C---:B------:R-:W-:Y:S01]  /*1a7e0*/  FMUL.FTZ R34, R0.reuse, R34 ;  /* 0x0000002200227220 */ /* 0x040fe20000410000 */
[----:B------:R-:W-:Y:S01]  /*1a7f0*/  MUFU.EX2 R176, R177 ;  /* 0x000000b100b07308 */ /* 0x000fe20000000800 */
[----:B------:R-:W-:Y:S02]  /*1a800*/  FMUL.FTZ R35, R0, R35 ;  /* 0x0000002300237220 */ /* 0x000fe40000410000 */
[--C-:B-1----:R-:W-:Y:S02]  /*1a810*/  FFMA.FTZ R5, R181, c[0x0][0x2d0], -R132.reuse ;  /* 0x0000b400b5057a23 */ /* 0x102fe40000010884 */
[C---:B------:R-:W-:Y:S02]  /*1a820*/  FMUL.FTZ R36, R2.reuse, R36 ;  /* 0x0000002402247220 */ /* 0x040fe40000410000 */
[----:B------:R-:W-:Y:S02]  /*1a830*/  FMUL.FTZ R37, R2, R37 ;  /* 0x0000002502257220 */ /* 0x000fe40000410000 */
[C---:B------:R-:W-:Y:S01]  /*1a840*/  FMUL.FTZ R38, R0.reuse, R38 ;  /* 0x0000002600267220 */ /* 0x040fe20000410000 */
[----:B------:R1:W-:Y:S01]  /*1a850*/  MUFU.EX2 R220, R5 ;  /* 0x0000000500dc7308 */ /* 0x0003e20000000800 */
        /* <DEDUP_REMOVED lines=14> */
[----:B------:R-:W-:Y:S02]  /*1a940*/  FFMA.FTZ R175, R12, c[0x0][0x2d0], -R4 ;  /* 0x0000b4000caf7a23 */ /* 0x000fe40000010804 */
[----:B------:R-:W1:Y:S01]  /*1a950*/  MUFU.EX2 R223, R5 ;  /* 0x0000000500df7308 */ /* 0x000e620000000800 */
[----:B------:R-:W-:Y:S01]  /*1a960*/  FMUL.FTZ R4, R2, R164 ;  /* 0x000000a402047220 */ /* 0x000fe20000410000 */
[----:B------:R-:W-:Y:S01]  /*1a970*/  F2FP.PACK_AB R164, R214, R14 ;  /* 0x0000000ed6a4723e */ /* 0x000fe200000000ff */
        /* <DEDUP_REMOVED lines=18> */
[C---:B------:R-:W-:Y:S05]  /*1aaa0*/  HMMA.16816.F32 R4, R164.reuse, R168, R4 ;  /* 0x000000a8a404723c */ /* 0x040fea0000001804 */
[----:B------:R-:W-:Y:S02]  /*1aab0*/  FMUL.FTZ R63, R0, R63 ;  /* 0x0000003f003f7220 */ /* 0x000fe40000410000 */
[C---:B------:R-:W-:Y:S01]  /*1aac0*/  FMUL.FTZ R64, R2.reuse, R64 ;  /* 0x0000004002407220 */ /* 0x040fe20000410000 */
[C---:B------:R-:W-:Y:S04]  /*1aad0*/  HMMA.16816.F32 R8, R164.reuse, R170, R8 ;  /* 0x000000aaa408723c */ /* 0x040fe80000001808 */
[----:B------:R-:W-:Y:S01]  /*1aae0*/  FMUL.FTZ R65, R2, R65 ;  /* 0x0000004102417220 */ /* 0x000fe20000410000 */
[----:B------:R-:W-:Y:S01]  /*1aaf0*/  F2FP.PACK_AB R168, R176, R173 ;  /* 0x000000adb0a8723e */ /* 0x000fe200000000ff */
[C---:B------:R-:W-:Y:S02]  /*1ab00*/  FMUL.FTZ R66, R0.reuse, R66 ;  /* 0x0000004200427220 */ /* 0x040fe40000410000 */
[C---:B--2---:R-:W-:Y:S04]  /*1ab10*/  HMMA.16816.F32 R12, R164.reuse, R160, R12 ;  /* 0x000000a0a40c723c */ /* 0x044fe8000000180c */
[----:B------:R-:W-:Y:S02]  /*1ab20*/  FMUL.FTZ R67, R0, R67 ;  /* 0x0000004300437220 */ /* 0x000fe40000410000 */
[C---:B------:R-:W-:Y:S02]  /*1ab30*/  FMUL.FTZ R68, R2.reuse, R68 ;  /* 0x0000004402447220 */ /* 0x040fe40000410000 */
[C---:B------:R-:W-:Y:S01]  /*1ab40*/  HMMA.16816.F32 R16, R164.reuse, R162, R16 ;  /* 0x000000a2a410723c */ /* 0x040fe20000001810 */
[----:B------:R-:W-:Y:S03]  /*1ab50*/  LDSM.16.MT88.4 R160, [R191+0x1000] ;  /* 0x00100000bfa0783b */ /* 0x000fe60000004200 */
[----:B------:R-:W-:Y:S02]  /*1ab60*/  FMUL.FTZ R69, R2, R69 ;  /* 0x0000004502457220 */ /* 0x000fe40000410000 */
[C---:B------:R-:W-:Y:S02]  /*1ab70*/  FMUL.FTZ R70, R0.reuse, R70 ;  /* 0x0000004600467220 */ /* 0x040fe40000410000 */
        /* <DEDUP_REMOVED lines=56> */
[C---:B------:R-:W-:Y:S02]  /*1af00*/  FMUL.FTZ R117, R2.reuse, R117 ;  /* 0x0000007502757220 */ /* 0x040fe40000410000 */
[C---:B------:R-:W-:Y:S01]  /*1af10*/  FMUL.FTZ R120, R2.reuse, R120 ;  /* 0x0000007802787220 */ /* 0x040fe20000410000 */
[C---:B------:R-:W-:Y:S01]  /*1af20*/  HMMA.16816.F32 R48, R164.reuse, R146, R48 ;  /* 0x00000092a430723c */ /* 0x040fe20000001830 */
[----:B------:R-:W1:Y:S03]  /*1af30*/  LDSM.16.MT88.4 R144, [R194+0x1800] ;  /* 0x00180000c290783b */ /* 0x000e660000004200 */
[----:B------:R-:W-:Y:S02]  /*1af40*/  FMUL.FTZ R121, R2, R121 ;  /* 0x0000007902797220 */ /* 0x000fe40000410000 */
[C---:B------:R-:W-:Y:S02]  /*1af50*/  FMUL.FTZ R118, R0.reuse, R118 ;  /* 0x0000007600767220 */ /* 0x040fe40000410000 */
[C---:B------:R-:W-:Y:S04]  /*1af60*/  FMUL.FTZ R119, R0.reuse, R119 ;  /* 0x0000007700777220 */ /* 0x040fe80000410000 */
[C---:B------:R-:W-:Y:S02]  /*1af70*/  FMUL.FTZ R122, R0.reuse, R122 ;  /* 0x0000007a007a7220 */ /* 0x040fe40000410000 */
[C---:B------:R-:W-:Y:S02]  /*1af80*/  FMUL.FTZ R123, R0.reuse, R123 ;  /* 0x0000007b007b7220 */ /* 0x040fe40000410000 */
[----:B------:R-:W-:Y:S02]  /*1af90*/  FFMA.FTZ R156, R0, R219, R180 ;  /* 0x000000db009c7223 */ /* 0x000fe400000100b4 */
[C---:B------:R-:W-:Y:S02]  /*1afa0*/  FMUL.FTZ R124, R2.reuse, R124 ;  /* 0x0000007c027c7220 */ /* 0x040fe40000410000 */
[C---:B------:R-:W-:Y:S02]  /*1afb0*/  FMUL.FTZ R125, R2.reuse, R125 ;  /* 0x0000007d027d7220 */ /* 0x040fe40000410000 */
[C---:B------:R-:W-:Y:S02]  /*1afc0*/  FMUL.FTZ R128, R2.reuse, R128 ;  /* 0x0000008002807220 */ /* 0x040fe40000410000 */
[----:B------:R-:W-:Y:S02]  /*1afd0*/  FMUL.FTZ R129, R2, R129 ;  /* 0x0000008102817220 */ /* 0x000fe40000410000 */
[--C-:B------:R-:W-:Y:S02]  /*1afe0*/  FFMA.FTZ R2, R187, c[0x0][0x2d0], -R132.reuse ;  /* 0x0000b400bb027a23 */ /* 0x100fe40000010884 */
[C---:B------:R-:W-:Y:S02]  /*1aff0*/  FMUL.FTZ R126, R0.reuse, R126 ;  /* 0x0000007e007e7220 */ /* 0x040fe40000410000 */
[----:B------:R2:W-:Y:S01]  /*1b000*/  MUFU.EX2 R215, R2 ;  /* 0x0000000200d77308 */ /* 0x0005e20000000800 */
[C---:B------:R-:W-:Y:S02]  /*1b010*/  FMUL.FTZ R127, R0.reuse, R127 ;  /* 0x0000007f007f7220 */ /* 0x040fe40000410000 */
[C---:B------:R-:W-:Y:S02]  /*1b020*/  FMUL.FTZ R130, R0.reuse, R130 ;  /* 0x0000008200827220 */ /* 0x040fe40000410000 */
[----:B------:R-:W-:Y:S02]  /*1b030*/  FMUL.FTZ R131, R0, R131 ;  /* 0x0000008300837220 */ /* 0x000fe40000410000 */
[--C-:B------:R-:W-:Y:S02]  /*1b040*/  FFMA.FTZ R0, R212, c[0x0][0x2d0], -R132.reuse ;  /* 0x0000b400d4007a23 */ /* 0x100fe40000010884 */
[--C-:B------:R-:W-:Y:S01]  /*1b050*/  FFMA.FTZ R137, R137, c[0x0][0x2d0], -R132.reuse ;  /* 0x0000b40089897a23 */ /* 0x100fe20000010884 */
[C---:B-1----:R-:W-:Y:S01]  /*1b060*/  HMMA.16816.F32 R52, R164.reuse, R144, R52 ;  /* 0x00000090a434723c */ /* 0x042fe20000001834 */
[----:B------:R1:W-:Y:S07]  /*1b070*/  MUFU.EX2 R180, R0 ;  /* 0x0000000000b47308 */ /* 0x0003ee0000000800 */
[C---:B------:R-:W-:Y:S01]  /*1b080*/  HMMA.16816.F32 R56, R164.reuse, R146, R56 ;  /* 0x00000092a438723c */ /* 0x040fe20000001838 */
[----:B------:R-:W3:Y:S03]  /*1b090*/  LDSM.16.MT88.4 R144, [R193+0x1800] ;  /* 0x00180000c190783b */ /* 0x000ee60000004200 */
[--C-:B--2---:R-:W-:Y:S02]  /*1b0a0*/  FFMA.FTZ R2, R186, c[0x0][0x2d0], -R132.reuse ;  /* 0x0000b400ba027a23 */ /* 0x104fe40000010884 */
[----:B------:R-:W-:Y:S10]  /*1b0b0*/  MUFU.EX2 R186, R175 ;  /* 0x000000af00ba7308 */ /* 0x000ff40000000800 */
[----:B------:R2:W-:Y:S01]  /*1b0c0*/  MUFU.EX2 R187, R2 ;  /* 0x0000000200bb7308 */ /* 0x0005e20000000800 */
[--C-:B-1----:R-:W-:Y:S09]  /*1b0d0*/  FFMA.FTZ R0, R183, c[0x0][0x2d0], -R132.reuse ;  /* 0x0000b400b7007a23 */ /* 0x102ff20000010884 */
[----:B------:R1:W-:Y:S10]  /*1b0e0*/  MUFU.EX2 R174, R0 ;  /* 0x0000000000ae7308 */ /* 0x0003f40000000800 */
[----:B------:R-:W4:Y:S01]  /*1b0f0*/  MUFU.EX2 R175, R179 ;  /* 0x000000b300af7308 */ /* 0x000f220000000800 */
[C---:B---3--:R-:W-:Y:S03]  /*1b100*/  HMMA.16816.F32 R60, R164.reuse, R144, R60 ;  /* 0x00000090a43c723c */ /* 0x048fe6000000183c */
[----:B--2---:R-:W-:Y:S06]  /*1b110*/  FFMA.FTZ R2, R185, c[0x0][0x2d0], -R132 ;  /* 0x0000b400b9027a23 */ /* 0x004fec0000010884 */
[----:B------:R2:W3:Y:S01]  /*1b120*/  MUFU.EX2 R181, R2 ;  /* 0x0000000200b57308 */ /* 0x0004e20000000800 */
[C---:B------:R-:W-:Y:S01]  /*1b130*/  HMMA.16816.F32 R64, R164.reuse, R146, R64 ;  /* 0x00000092a440723c */ /* 0x040fe20000001840 */
[----:B------:R-:W5:Y:S02]  /*1b140*/  LDSM.16.MT88.4 R144, [R191+0x3000] ;  /* 0x00300000bf90783b */ /* 0x000f640000004200 */
[----:B-1----:R-:W-:Y:S04]  /*1b150*/  FADD.FTZ R0, R220, R156 ;  /* 0x0000009cdc007221 */ /* 0x002fe80000010000 */
[----:B------:R-:W-:Y:S01]  /*1b160*/  FADD.FTZ R0, R223, R0 ;  /* 0x00000000df007221 */ /* 0x000fe20000010000 */
[----:B----4-:R-:W-:Y:S04]  /*1b170*/  F2FP.PACK_AB R170, R177, R175 ;  /* 0x000000afb1aa723e */ /* 0x010fe800000000ff */
[----:B------:R-:W-:Y:S04]  /*1b180*/  FADD.FTZ R0, R221, R0 ;  /* 0x00000000dd007221 */ /* 0x000fe80000010000 */
[----:B------:R-:W-:Y:S04]  /*1b190*/  FADD.FTZ R0, R215, R0 ;  /* 0x00000000d7007221 */ /* 0x000fe80000010000 */
[----:B------:R-:W-:Y:S02]  /*1b1a0*/  FADD.FTZ R0, R187, R0 ;  /* 0x00000000bb007221 */ /* 0x000fe40000010000 */
[--C-:B--2---:R-:W-:Y:S02]  /*1b1b0*/  FFMA.FTZ R2, R184, c[0x0][0x2d0], -R132.reuse ;  /* 0x0000b400b8027a23 */ /* 0x104fe40000010884 */
[----:B------:R-:W-:Y:S02]  /*1b1c0*/  FFMA.FTZ R132, R133, c[0x0][0x2d0], -R132 ;  /* 0x0000b40085847a23 */ /* 0x000fe40000010884 */
[----:B------:R-:W-:Y:S01]  /*1b1d0*/  FADD.FTZ R133, R214, R157 ;  /* 0x0000009dd6857221 */ /* 0x000fe20000010000 */
[----:B------:R-:W1:Y:S01]  /*1b1e0*/  MUFU.EX2 R172, R2 ;  /* 0x0000000200ac7308 */ /* 0x000e620000000800 */
[----:B---3--:R-:W-:Y:S09]  /*1b1f0*/  FADD.FTZ R0, R181, R0 ;  /* 0x00000000b5007221 */ /* 0x008ff20000010000 */
[----:B------:R-:W-:Y:S01]  /*1b200*/  MUFU.EX2 R132, R132 ;  /* 0x0000008400847308 */ /* 0x000fe20000000800 */
[C---:B-----5:R-:W-:Y:S08]  /*1b210*/  HMMA.16816.F32 R68, R164.reuse, R144, R68 ;  /* 0x00000090a444723c */ /* 0x060ff00000001844 */
[C---:B------:R-:W-:Y:S01]  /*1b220*/  HMMA.16816.F32 R72, R164.reuse, R146, R72 ;  /* 0x00000092a448723c */ /* 0x040fe20000001848 */
[----:B------:R-:W2:Y:S03]  /*1b230*/  LDSM.16.MT88.4 R144, [R192+0x3000] ;  /* 0x00300000c090783b */ /* 0x000ea60000004200 */
[----:B-1----:R-:W-:Y:S01]  /*1b240*/  F2FP.PACK_AB R169, R174, R172 ;  /* 0x000000acaea9723e */ /* 0x002fe200000000ff */
[----:B------:R-:W-:Y:S02]  /*1b250*/  FADD.FTZ R2, R222, R133 ;  /* 0x00000085de027221 */ /* 0x000fe40000010000 */
[----:B------:R-:W1:Y:S02]  /*1b260*/  MUFU.EX2 R133, R137 ;  /* 0x0000008900857308 */ /* 0x000e640000000800 */
[----:B------:R-:W-:Y:S04]  /*1b270*/  FADD.FTZ R2, R224, R2 ;  /* 0x00000002e0027221 */ /* 0x000fe80000010000 */
[----:B------:R-:W-:Y:S04]  /*1b280*/  FADD.FTZ R2, R158, R2 ;  /* 0x000000029e027221 */ /* 0x000fe80000010000 */
[C---:B------:R-:W-:Y:S04]  /*1b290*/  FADD.FTZ R2, R217.reuse, R2 ;  /* 0x00000002d9027221 */ /* 0x040fe80000010000 */
[----:B------:R-:W-:Y:S01]  /*1b2a0*/  FADD.FTZ R2, R216, R2 ;  /* 0x00000002d8027221 */ /* 0x000fe20000010000 */
[----:B-1----:R-:W-:Y:S01]  /*1b2b0*/  F2FP.PACK_AB R171, R132, R133 ;  /* 0x0000008584ab723e */ /* 0x002fe200000000ff */
        /* <DEDUP_REMOVED lines=20> */
[----:B------:R-:W-:Y:S04]  /*1b400*/  HMMA.16816.F32 R128, R164, R146, R128 ;  /* 0x00000092a480723c */ /* 0x000fe80000001880 */
[----:B------:R-:W-:Y:S03]  /*1b410*/  F2FP.PACK_AB R145, R187, R215 ;  /* 0x000000d7bb91723e */ /* 0x000fe600000000ff */
[----:B------:R-:W-:Y:S02]  /*1b420*/  F2FP.PACK_AB R146, R186, R216 ;  /* 0x000000d8ba92723e */ /* 0x000fe400000000ff */
[----:B------:R-:W-:Y:S07]  /*1b430*/  F2FP.PACK_AB R147, R180, R181 ;  /* 0x000000b5b493723e */ /* 0x000fee00000000ff */
[C---:B------:R-:W-:Y:S08]  /*1b440*/  HMMA.16816.F32 R4, R144.reuse, R148, R4 ;  /* 0x000000949004723c */ /* 0x040ff00000001804 */
        /* <DEDUP_REMOVED lines=102> */
[----:B------:R-:W-:Y:S01]  /*1bab0*/  MOV R132, R3 ;  /* 0x0000000300847202 */ /* 0x000fe20000000f00 */
[----:B------:R-:W-:-:S05]  /*1bac0*/  @P3 BRA `(.L_x_2484) ;  /* 0xffffd49000003947 */ /* 0x000fca000383ffff */
.L_x_2481:
[----:B------:R-:W-:Y:S02]  /*1bad0*/  MOV R7, 0x1f ;  /* 0x0000001f00077802 */ /* 0x000fe40000000f00 */
[----:B------:R-:W-:Y:S01]  /*1bae0*/  MOV R6, 0xffffffff ;  /* 0xffffffff00067802 */ /* 0x000fe20000000f00 */
[----:B------:R-:W-:Y:S05]  /*1baf0*/  BRA.DIV ~URZ, `(.L_x_2485) ;  /* 0x000066227f007947 */ /* 0x000fea000b800000 */
[----:B------:R1:W2:Y:S02]  /*1bb00*/  SHFL.BFLY PT, R0, R215, 0x2, 0x1f ;  /* 0x0c401f00d7007f89 */ /* 0x0002a400000e0000 */
.L_x_2558:
[----:B--2---:R-:W-:Y:S01]  /*1bb10*/  FADD.FTZ R0, R0, R215 ;  /* 0x000000d700007221 */ /* 0x004fe20000010000 */
[----:B------:R-:W-:Y:S05]  /*1bb20*/  BRA.DIV ~URZ, `(.L_x_2486) ;  /* 0x000066527f007947 */ /* 0x000fea000b800000 */
[----:B------:R-:W2:Y:S04]  /*1bb30*/  SHFL.BFLY PT, R2, R219, 0x2, 0x1f ;  /* 0x0c401f00db027f89 */ /* 0x000ea800000e0000 */
[----:B------:R-:W3:Y:S01]  /*1bb40*/  SHFL.BFLY PT, R5, R0, 0x1, 0x1f ;  /* 0x0c201f0000057f89 */ /* 0x000ee200000e0000 */
[----:B--2---:R-:W-:-:S02]  /*1bb50*/  FADD.FTZ R4, R2, R219 ;  /* 0x000000db02047221 */ /* 0x004fc40000010000 */
[----:B---3--:R-:W-:-:S03]  /*1bb60*/  FADD.FTZ R0, R0, R5 ;  /* 0x0000000500007221 */ /* 0x008fc60000010000 */
[----:B------:R2:W3:Y:S04]  /*1bb70*/  SHFL.BFLY PT, R3, R4, 0x1, 0x1f ;  /* 0x0c201f0004037f89 */ /* 0x0004e800000e0000 */
.L_x_2559:
[----:B------:R-:W-:Y:S01]  /*1bb80*/  FSETP.NE.FTZ.AND P1, PT, R0, RZ, PT ;  /* 0x000000ff0000720b */ /* 0x000fe20003f35000 */
[----:B---3--:R-:W-:Y:S01]  /*1bb90*/  FADD.FTZ R3, R3, R4 ;  /* 0x0000000403037221 */ /* 0x008fe20000010000 */
[----:B------:R-:W-:Y:S02]  /*1bba0*/  MOV R2, RZ ;  /* 0x000000ff00027202 */ /* 0x000fe40000000f00 */
[----:B------:R-:W-:Y:S02]  /*1bbb0*/  MOV R21, 0xff800000 ;  /* 0xff80000000157802 */ /* 0x000fe40000000f00 */
[----:B------:R-:W-:Y:S02]  /*1bbc0*/  FSETP.NE.FTZ.AND P0, PT, R3, RZ, PT ;  /* 0x000000ff0300720b */ /* 0x000fe40003f15000 */
[----:B------:R-:W-:-:S05]  /*1bbd0*/  MOV R20, 0xff800000 ;  /* 0xff80000000147802 */ /* 0x000fca0000000f00 */
        /* <DEDUP_REMOVED lines=143> */
.L_x_2396:
[----:B------:R2:W5:Y:S01]  /*1c4d0*/  LDL R6, [R1] ;  /* 0x0000000001067983 */ /* 0x0005620000100800 */
        /* <DEDUP_REMOVED lines=17> */
[----:B------:R2:W-:Y:S02]  /*1c5f0*/  STL [R1], R6 ;  /* 0x0000000601007387 */ /* 0x0005e40000100800 */
.L_x_2488:
[----:B--2---:R-:W-:Y:S05]  /*1c600*/  BSYNC B0 ;  /* 0x0000000000007941 */ /* 0x004fea0003800000 */
.L_x_2487:
        /* <DEDUP_REMOVED lines=22> */
[----:B--2---:R-:W-:-:S02]  /*1c770*/  F2FP.PACK_AB R0, R125, R124 ;  /* 0x0000007c7d00723e */ /* 0x004fc400000000ff */
[----:B-1----:R-:W-:-:S03]  /*1c780*/  F2FP.PACK_AB R2, R27, R26 ;  /* 0x0000001a1b02723e */ /* 0x002fc600000000ff */
        /* <DEDUP_REMOVED lines=141> */
.L_x_2491:
[----:B-1----:R-:W2:Y:S04]  /*1d060*/  LDL R4, [R1+0x48] ;  /* 0x0000480001047983 */ /* 0x002ea80000100800 */
[----:B------:R-:W2:Y:S04]  /*1d070*/  LDL R115, [R1+0x18] ;  /* 0x0000180001737983 */ /* 0x000ea80000100800 */
[----:B------:R-:W3:Y:S04]  /*1d080*/  LDL R118, [R1+0x14] ;  /* 0x0000140001767983 */ /* 0x000ee80000100800 */
        /* <DEDUP_REMOVED lines=15> */
[----:B-1----:R-:W-:Y:S01]  /*1d180*/  IMAD R3, R7, R0, RZ ;  /* 0x0000000007037224 */ /* 0x002fe200078e02ff */
[----:B------:R-:W-:Y:S01]  /*1d190*/  LOP3.LUT R218, R218, 0xfffffffd, RZ, 0xc0, !PT ;  /* 0xfffffffddada7812 */ /* 0x000fe200078ec0ff */
[----:B--2---:R-:W-:Y:S01]  /*1d1a0*/  IMAD.IADD R8, R4, 0x1, R115 ;  /* 0x0000000104087824 */ /* 0x004fe200078e0273 */
        /* <DEDUP_REMOVED lines=39> */
[----:B------:R-:W-:Y:S01]  /*1d420*/  IMAD R11, R12, c[0x0][0x4e8], RZ ;  /* 0x00013a000c0b7a24 */ /* 0x000fe200078e02ff */
[----:B------:R2:W-:Y:S02]  /*1d430*/  SHFL.IDX PT, R4, R3, 0x1, 0x1c1f ;  /* 0x003c1f0003047f89 */ /* 0x0005e400000e0000 */
[----:B------:R-:W-:Y:S02]  /*1d440*/  LOP3.LUT P0, RZ, R15, 0x3, RZ, 0xc0, !PT ;  /* 0x000000030fff7812 */ /* 0x000fe4000780c0ff */
        /* <DEDUP_REMOVED lines=28> */
[C---:B------:R-:W-:Y:S01]  /*1d610*/  IMAD.WIDE.U32 R4, R118.reuse, c[0x0][0x3e8], R2 ;  /* 0x0000fa0076047a25 */ /* 0x040fe200078e0002 */
        /* <DEDUP_REMOVED lines=37> */
.L_x_2560:
[----:B------:R-:W-:Y:S05]  /*1d870*/  BRA.DIV ~URZ, `(.L_x_2494) ;  /* 0x00004a727f007947 */ /* 0x000fea000b800000 */
[----:B------:R4:W2:Y:S02]  /*1d880*/  SHFL.IDX PT, R2, R14, RZ, 0x181f ;  /* 0x00181fff0e027589 */ /* 0x0008a400000e0000 */
.L_x_2561:
        /* <DEDUP_REMOVED lines=26> */
.L_x_2496:
[----:B------:R-:W-:Y:S05]  /*1da30*/  BSYNC B0 ;  /* 0x0000000000007941 */ /* 0x000fea0003800000 */
.L_x_2495:
[----:B------:R-:W-:Y:S05]  /*1da40*/  BRA.DIV ~URZ, `(.L_x_2497) ;  /* 0x000049127f007947 */ /* 0x000fea000b800000 */
[----:B---3--:R3:W4:Y:S04]  /*1da50*/  SHFL.IDX PT, R10, R13, 0x1, 0x181f ;  /* 0x00381f000d0a7f89 */ /* 0x00872800000e0000 */
[----:B--2---:R3:W2:Y:S02]  /*1da60*/  SHFL.IDX PT, R2, R14, 0x1, 0x181f ;  /* 0x00381f000e027f89 */ /* 0x0046a400000e0000 */
.L_x_2562:
        /* <DEDUP_REMOVED lines=20> */
.L_x_2499:
[----:B------:R-:W-:Y:S05]  /*1dbb0*/  BSYNC B0 ;  /* 0x0000000000007941 */ /* 0x000fea0003800000 */
.L_x_2498:
[----:B------:R-:W-:Y:S05]  /*1dbc0*/  BRA.DIV ~URZ, `(.L_x_2500) ;  /* 0x000048627f007947 */ /* 0x000fea000b800000 */
[----:B----4-:R4:W3:Y:S02]  /*1dbd0*/  SHFL.IDX PT, R10, R13, 0x2, 0x181f ;  /* 0x00581f000d0a7f89 */ /* 0x0108e400000e0000 */
.L_x_2563:
[----:B------:R-:W-:Y:S05]  /*1dbe0*/  BRA.DIV ~URZ, `(.L_x_2501) ;  /* 0x000048b27f007947 */ /* 0x000fea000b800000 */
[----:B--2---:R2:W4:Y:S02]  /*1dbf0*/  SHFL.IDX PT, R2, R14, 0x2, 0x181f ;  /* 0x00581f000e027f89 */ /* 0x00452400000e0000 */
.L_x_2564:
        /* <DEDUP_REMOVED lines=20> */
.L_x_2503:
[----:B------:R-:W-:Y:S05]  /*1dd40*/  BSYNC B0 ;  /* 0x0000000000007941 */ /* 0x000fea0003800000 */
.L_x_2502:
[----:B------:R-:W-:Y:S05]  /*1dd50*/  BRA.DIV ~URZ, `(.L_x_2504) ;  /* 0x000047b27f007947 */ /* 0x000fea000b800000 */
[----:B---3--:R3:W2:Y:S04]  /*1dd60*/  SHFL.IDX PT, R10, R13, 0x3, 0x181f ;  /* 0x00781f000d0a7f89 */ /* 0x0086a800000e0000 */
[----:B----4-:R3:W4:Y:S02]  /*1dd70*/  SHFL.IDX PT, R2, R14, 0x3, 0x181f ;  /* 0x00781f000e027f89 */ /* 0x01072400000e0000 */
.L_x_2565:
        /* <DEDUP_REMOVED lines=21> */
.L_x_2492:
        /* <DEDUP_REMOVED lines=35> */
.L_x_2566:
[----:B------:R-:W-:Y:S05]  /*1e100*/  BRA.DIV ~URZ, `(.L_x_2507) ;  /* 0x000045427f007947 */ /* 0x000fea000b800000 */
[----:B------:R3:W4:Y:S02]  /*1e110*/  SHFL.IDX PT, R0, R17, RZ, 0x1c1f ;  /* 0x001c1fff11007589 */ /* 0x00072400000e0000 */
.L_x_2567:
        /* <DEDUP_REMOVED lines=31> */
[----:B------:R-:W-:Y:S02]  /*1e310*/  SHF.R.S32.HI R15, RZ, 0x1f, R15 ;  /* 0x0000001fff0f7819 */ /* 0x000fe4000001140f */
[----:B------:R-:W-:Y:S02]  /*1e320*/  ISETP.GE.AND P2, PT, R10, c[0x0][0x3c8], PT ;  /* 0x0000f2000a007a0c */ /* 0x000fe40003f46270 */
[----:B------:R-:W-:Y:S02]  /*1e330*/  IADD3 R5, R235, 0x30, RZ ;  /* 0x00000030eb057810 */ /* 0x000fe40007ffe0ff */
[C---:B--2---:R-:W-:Y:S02]  /*1e340*/  @!P5 LEA R6, P1, R14.reuse, R0, 0x2 ;  /* 0x000000000e06d211 */ /* 0x044fe400078210ff */
        /* <DEDUP_REMOVED lines=8> */
[----:B------:R-:W-:Y:S02]  /*1e3d0*/  SHF.R.S32.HI R13, RZ, 0x1f, R13 ;  /* 0x0000001fff0d7819 */ /* 0x000fe4000001140d */
[----:B------:R-:W-:Y:S02]  /*1e3e0*/  IADD3 R12, R235, 0x48, RZ ;  /* 0x00000048eb0c7810 */ /* 0x000fe40007ffe0ff */
[----:B------:R-:W-:-:S02]  /*1e3f0*/  @!P6 LEA.HI.X R9, R11, R4, R13, 0x2, P1 ;  /* 0x000000040b09e211 */ /* 0x000fc400008f140d */
[C---:B------:R-:W-:Y:S02]  /*1e400*/  IADD3 R11, R235.reuse, 0x38, RZ ;  /* 0x00000038eb0b7810 */ /* 0x040fe40007ffe0ff */
[----:B------:R-:W-:Y:S01]  /*1e410*/  IADD3 R13, R235, 0x30, RZ ;  /* 0x00000030eb0d7810 */ /* 0x000fe20007ffe0ff */
[----:B------:R5:W-:Y:S01]  /*1e420*/  @!P6 ST.E.64 [R8.64], R144 ;  /* 0x000000900800e985 */ /* 0x000be2000c101b06 */
[----:B------:R-:W-:Y:S02]  /*1e430*/  SHF.R.S32.HI R11, RZ, 0x1f, R11 ;  /* 0x0000001fff0b7819 */ /* 0x000fe4000001140b */
[----:B------:R-:W-:Y:S02]  /*1e440*/  SHF.R.S32.HI R13, RZ, 0x1f, R13 ;  /* 0x0000001fff0d7819 */ /* 0x000fe4000001140d */
[----:B--2---:R-:W-:Y:S02]  /*1e450*/  @!P3 LEA R6, P0, R5, R0, 0x2 ;  /* 0x000000000506b211 */ /* 0x004fe400078010ff */
[----:B------:R-:W-:-:S02]  /*1e460*/  ISETP.GE.AND P1, PT, R12, c[0x0][0x3c8], PT ;  /* 0x0000f2000c007a0c */ /* 0x000fc40003f26270 */
[----:B------:R-:W-:Y:S02]  /*1e470*/  @!P3 LEA.HI.X R7, R5, R4, R13, 0x2, P0 ;  /* 0x000000040507b211 */ /* 0x000fe400000f140d */
[C---:B------:R-:W-:Y:S02]  /*1e480*/  IADD3 R5, R235.reuse, 0x50, RZ ;  /* 0x00000050eb057810 */ /* 0x040fe40007ffe0ff */
[----:B------:R-:W-:Y:S01]  /*1e490*/  IADD3 R13, R235, 0x40, RZ ;  /* 0x00000040eb0d7810 */ /* 0x000fe20007ffe0ff */
[----:B------:R2:W-:Y:S01]  /*1e4a0*/  @!P3 ST.E.64 [R6.64], R28 ;  /* 0x0000001c0600b985 */ /* 0x0005e2000c101b06 */
[----:B------:R-:W-:Y:S02]  /*1e4b0*/  ISETP.GE.AND P5, PT, R5, c[0x0][0x3c8], PT ;  /* 0x0000f20005007a0c */ /* 0x000fe40003fa6270 */
[----:B------:R-:W-:Y:S02]  /*1e4c0*/  SHF.R.S32.HI R13, RZ, 0x1f, R13 ;  /* 0x0000001fff0d7819 */ /* 0x000fe4000001140d */
[----:B----4-:R-:W-:-:S04]  /*1e4d0*/  @!P2 LEA R2, P4, R10, R0, 0x2 ;  /* 0x000000000a02a211 */ /* 0x010fc800078810ff */
[----:B------:R-:W-:Y:S02]  /*1e4e0*/  @!P2 LEA.HI.X R3, R10, R4, R11, 0x2, P4 ;  /* 0x000000040a03a211 */ /* 0x000fe400020f140b */
[----:B------:R-:W-:Y:S02]  /*1e4f0*/  IADD3 R10, R235, 0x40, RZ ;  /* 0x00000040eb0a7810 */ /* 0x000fe40007ffe0ff */
[----:B------:R-:W-:Y:S01]  /*1e500*/  SHF.R.S32.HI R11, RZ, 0x1f, R5 ;  /* 0x0000001fff0b7819 */ /* 0x000fe20000011405 */
[----:B------:R4:W-:Y:S01]  /*1e510*/  @!P2 ST.E.64 [R2.64], R22 ;  /* 0x000000160200a985 */ /* 0x0009e2000c101b06 */
[----:B------:R-:W-:-:S13]  /*1e520*/  ISETP.GE.AND P6, PT, R10, c[0x0][0x3c8], PT ;  /* 0x0000f2000a007a0c */ /* 0x000fda0003fc6270 */
[-C--:B-----5:R-:W-:Y:S02]  /*1e530*/  @!P6 LEA R8, P0, R10, R0.reuse, 0x2 ;  /* 0x000000000a08e211 */ /* 0x0a0fe400078010ff */
[----:B--2---:R-:W-:Y:S02]  /*1e540*/  SHF.R.S32.HI R7, RZ, 0x1f, R12 ;  /* 0x0000001fff077819 */ /* 0x004fe4000001140c */
[----:B------:R-:W-:Y:S02]  /*1e550*/  @!P1 LEA R6, P2, R12, R0, 0x2 ;  /* 0x000000000c069211 */ /* 0x000fe400078410ff */
[-C--:B------:R-:W-:Y:S02]  /*1e560*/  @!P6 LEA.HI.X R9, R10, R4.reuse, R13, 0x2, P0 ;  /* 0x000000040a09e211 */ /* 0x080fe400000f140d */
[----:B------:R-:W-:Y:S02]  /*1e570*/  @!P1 LEA.HI.X R7, R12, R4, R7, 0x2, P2 ;  /* 0x000000040c079211 */ /* 0x000fe400010f1407 */
[C---:B------:R-:W-:Y:S01]  /*1e580*/  @!P5 LEA R10, P0, R5.reuse, R0, 0x2 ;  /* 0x00000000050ad211 */ /* 0x040fe200078010ff */
[----:B------:R2:W-:Y:S03]  /*1e590*/  @!P6 ST.E.64 [R8.64], R36 ;  /* 0x000000240800e985 */ /* 0x0005e6000c101b06 */
[----:B------:R-:W-:Y:S01]  /*1e5a0*/  @!P5 LEA.HI.X R11, R5, R4, R11, 0x2, P0 ;  /* 0x00000004050bd211 */ /* 0x000fe200000f140b */
[----:B------:R5:W-:Y:S01]  /*1e5b0*/  @!P1 ST.E.64 [R6.64], R32 ;  /* 0x0000002006009985 */ /* 0x000be2000c101b06 */
[----:B----4-:R-:W-:-:S02]  /*1e5c0*/  IADD3 R3, R235, 0x58, RZ ;  /* 0x00000058eb037810 */ /* 0x010fc40007ffe0ff */
[----:B------:R-:W-:Y:S01]  /*1e5d0*/  IADD3 R2, R235, 0x60, RZ ;  /* 0x00000060eb027810 */ /* 0x000fe20007ffe0ff */
[----:B------:R4:W-:Y:S01]  /*1e5e0*/  @!P5 ST.E.64 [R10.64], R44 ;  /* 0x0000002c0a00d985 */ /* 0x0009e2000c101b06 */
[----:B------:R-:W-:Y:S02]  /*1e5f0*/  ISETP.GE.AND P3, PT, R3, c[0x0][0x3c8], PT ;  /* 0x0000f20003007a0c */ /* 0x000fe40003f66270 */
[----:B------:R-:W-:Y:S02]  /*1e600*/  ISETP.GE.AND P4, PT, R2, c[0x0][0x3c8], PT ;  /* 0x0000f20002007a0c */ /* 0x000fe40003f86270 */
[----:B------:R-:W-:-:S04]  /*1e610*/  IADD3 R5, R235, 0x70, RZ ;  /* 0x00000070eb057810 */ /* 0x000fc80007ffe0ff */
[----:B------:R-:W-:-:S07]  /*1e620*/  ISETP.GE.AND P6, PT, R5, c[0x0][0x3c8], PT ;  /* 0x0000f20005007a0c */ /* 0x000fce0003fc6270 */
[-C--:B------:R-:W-:Y:S02]  /*1e630*/  @!P4 LEA R12, P0, R2, R0.reuse, 0x2 ;  /* 0x00000000020cc211 */ /* 0x080fe400078010ff */
[----:B--2---:R-:W-:Y:S02]  /*1e640*/  SHF.R.S32.HI R9, RZ, 0x1f, R3 ;  /* 0x0000001fff097819 */ /* 0x004fe40000011403 */
[----:B------:R-:W-:Y:S02]  /*1e650*/  @!P3 LEA R8, P1, R3, R0, 0x2 ;  /* 0x000000000308b211 */ /* 0x000fe400078210ff */
[----:B-----5:R-:W-:Y:S02]  /*1e660*/  IADD3 R6, R235, 0x68, RZ ;  /* 0x00000068eb067810 */ /* 0x020fe40007ffe0ff */
[----:B------:R-:W-:Y:S02]  /*1e670*/  SHF.R.S32.HI R7, RZ, 0x1f, R2 ;  /* 0x0000001fff077819 */ /* 0x000fe40000011402 */
[----:B------:R-:W-:-:S02]  /*1e680*/  ISETP.GE.AND P2, PT, R6, c[0x0][0x3c8], PT ;  /* 0x0000f20006007a0c */ /* 0x000fc40003f46270 */
        /* <DEDUP_REMOVED lines=11> */
[----:B------:R-:W-:Y:S02]  /*1e740*/  IADD3 R7, R235, 0x88, RZ ;  /* 0x00000088eb077810 */ /* 0x000fe40007ffe0ff */
[----:B------:R-:W-:Y:S02]  /*1e750*/  SHF.R.S32.HI R5, RZ, 0x1f, R2 ;  /* 0x0000001fff057819 */ /* 0x000fe40000011402 */
[----:B--2---:R-:W-:Y:S02]  /*1e760*/  SHF.R.S32.HI R9, RZ, 0x1f, R6 ;  /* 0x0000001fff097819 */ /* 0x004fe40000011406 */
[-C--:B------:R-:W-:Y:S02]  /*1e770*/  @!P2 LEA R8, P1, R6, R0.reuse, 0x2 ;  /* 0x000000000608a211 */ /* 0x080fe400078210ff */
[----:B-----5:R-:W-:-:S02]  /*1e780*/  @!P5 LEA R12, P0, R2, R0, 0x2 ;  /* 0x00000000020cd211 */ /* 0x020fc400078010ff */
[-C--:B------:R-:W-:Y:S02]  /*1e790*/  @!P2 LEA.HI.X R9, R6, R4.reuse, R9, 0x2, P1 ;  /* 0x000000040609a211 */ /* 0x080fe400008f1409 */
[----:B------:R-:W-:Y:S02]  /*1e7a0*/  IADD3 R6, R235, 0x90, RZ ;  /* 0x00000090eb067810 */ /* 0x000fe40007ffe0ff */
[----:B------:R-:W-:Y:S01]  /*1e7b0*/  @!P5 LEA.HI.X R13, R2, R4, R5, 0x2, P0 ;  /* 0x00000004020dd211 */ /* 0x000fe200000f1405 */
[----:B------:R2:W-:Y:S01]  /*1e7c0*/  @!P2 ST.E.64 [R8.64], R48 ;  /* 0x000000300800a985 */ /* 0x0005e2000c101b06 */
[----:B------:R-:W-:Y:S02]  /*1e7d0*/  ISETP.GE.AND P2, PT, R7, c[0x0][0x3c8], PT ;  /* 0x0000f20007007a0c */ /* 0x000fe40003f46270 */
[----:B------:R-:W-:Y:S01]  /*1e7e0*/  ISETP.GE.AND P4, PT, R6, c[0x0][0x3c8], PT ;  /* 0x0000f20006007a0c */ /* 0x000fe20003f86270 */
[----:B------:R4:W-:Y:S01]  /*1e7f0*/  @!P6 ST.E.64 [R10.64], R60 ;  /* 0x0000003c0a00e985 */ /* 0x0009e2000c101b06 */
[----:B------:R-:W-:-:S02]  /*1e800*/  IADD3 R5, R235, 0x98, RZ ;  /* 0x00000098eb057810 */ /* 0x000fc40007ffe0ff */
[----:B------:R-:W-:Y:S02]  /*1e810*/  SHF.R.S32.HI R2, RZ, 0x1f, R6 ;  /* 0x0000001fff027819 */ /* 0x000fe40000011406 */
[----:B--2---:R-:W-:Y:S02]  /*1e820*/  SHF.R.S32.HI R9, RZ, 0x1f, R3 ;  /* 0x0000001fff097819 */ /* 0x004fe40000011403 */
[----:B------:R-:W-:-:S05]  /*1e830*/  @!P3 LEA R8, P1, R3, R0, 0x2 ;  /* 0x000000000308b211 */ /* 0x000fca00078210ff */
[C---:B----4-:R-:W-:Y:S02]  /*1e840*/  @!P4 LEA R10, P0, R6.reuse, R0, 0x2 ;  /* 0x00000000060ac211 */ /* 0x050fe400078010ff */
        /* <DEDUP_REMOVED lines=8> */
[----:B------:R-:W-:-:S04]  /*1e8d0*/  IADD3 R6, R235, 0xb0, RZ ;  /* 0x000000b0eb067810 */ /* 0x000fc80007ffe0ff */
[----:B------:R-:W-:Y:S02]  /*1e8e0*/  ISETP.GE.AND P6, PT, R6, c[0x0][0x3c8], PT ;  /* 0x0000f20006007a0c */ /* 0x000fe40003fc6270 */
[----:B--2---:R-:W-:Y:S02]  /*1e8f0*/  SHF.R.S32.HI R9, RZ, 0x1f, R7 ;  /* 0x0000001fff097819 */ /* 0x004fe40000011407 */
[----:B------:R-:W-:-:S03]  /*1e900*/  @!P2 LEA R8, P1, R7, R0, 0x2 ;  /* 0x000000000708a211 */ /* 0x000fc600078210ff */
[----:B----4-:R-:W-:Y:S02]  /*1e910*/  @!P5 LEA R12, P0, R3, R0, 0x2 ;  /* 0x00000000030cd211 */ /* 0x010fe400078010ff */
[----:B------:R-:W-:Y:S02]  /*1e920*/  @!P2 LEA.HI.X R9, R7, R4, R9, 0x2, P1 ;  /* 0x000000040709a211 */ /* 0x000fe400008f1409 */
[----:B------:R-:W-:-:S03]  /*1e930*/  SHF.R.S32.HI R7, RZ, 0x1f, R3 ;  /* 0x0000001fff077819 */ /* 0x000fc60000011403 */
[----:B------:R2:W-:Y:S01]  /*1e940*/  @!P2 ST.E.64 [R8.64], R64 ;  /* 0x000000400800a985 */ /* 0x0005e2000c101b06 */
[----:B------:R-:W-:Y:S02]  /*1e950*/  ISETP.GE.AND P2, PT, R2, c[0x0][0x3c8], PT ;  /* 0x0000f20002007a0c */ /* 0x000fe40003f46270 */
[----:B------:R-:W-:Y:S01]  /*1e960*/  @!P5 LEA.HI.X R13, R3, R4, R7, 0x2, P0 ;  /* 0x00000004030dd211 */ /* 0x000fe200000f1407 */
[----:B------:R4:W-:Y:S01]  /*1e970*/  @!P4 ST.E.64 [R10.64], R76 ;  /* 0x0000004c0a00c985 */ /* 0x0009e2000c101b06 */
[----:B------:R-:W-:Y:S02]  /*1e980*/  IADD3 R7, R235, 0xb8, RZ ;  /* 0x000000b8eb077810 */ /* 0x000fe40007ffe0ff */
[----:B------:R-:W-:Y:S02]  /*1e990*/  SHF.R.S32.HI R3, RZ, 0x1f, R2 ;  /* 0x0000001fff037819 */ /* 0x000fe40000011402 */
[----:B--2---:R-:W-:Y:S02]  /*1e9a0*/  SHF.R.S32.HI R9, RZ, 0x1f, R5 ;  /* 0x0000001fff097819 */ /* 0x004fe40000011405 */
[----:B------:R-:W-:-:S02]  /*1e9b0*/  @!P3 LEA R8, P1, R5, R0, 0x2 ;  /* 0x000000000508b211 */ /* 0x000fc400078210ff */
[----:B----4-:R-:W-:Y:S02]  /*1e9c0*/  SHF.R.S32.HI R11, RZ, 0x1f, R6 ;  /* 0x0000001fff0b7819 */ /* 0x010fe40000011406 */
[----:B------:R-:W-:Y:S02]  /*1e9d0*/  @!P3 LEA.HI.X R9, R5, R4, R9, 0x2, P1 ;  /* 0x000000040509b211 */ /* 0x000fe400008f1409 */
[----:B------:R-:W-:Y:S02]  /*1e9e0*/  IADD3 R5, R235, 0xc0, RZ ;  /* 0x000000c0eb057810 */ /* 0x000fe40007ffe0ff */
[C---:B------:R-:W-:Y:S01]  /*1e9f0*/  @!P6 LEA R10, P0, R6.reuse, R0, 0x2 ;  /* 0x00000000060ae211 */ /* 0x040fe200078010ff */
[----:B------:R2:W-:Y:S01]  /*1ea00*/  @!P3 ST.E.64 [R8.64], R72 ;  /* 0x000000480800b985 */ /* 0x0005e2000c101b06 */
[----:B------:R-:W-:Y:S02]  /*1ea10*/  ISETP.GE.AND P3, PT, R7, c[0x0][0x3c8], PT ;  /* 0x0000f20007007a0c */ /* 0x000fe40003f66270 */
[----:B------:R-:W-:Y:S01]  /*1ea20*/  ISETP.GE.AND P4, PT, R5, c[0x0][0x3c8], PT ;  /* 0x0000f20005007a0c */ /* 0x000fe20003f86270 */
[----:B------:R4:W-:Y:S01]  /*1ea30*/  @!P5 ST.E.64 [R12.64], R84 ;  /* 0x000000540c00d985 */ /* 0x0009e2000c101b06 */
[----:B------:R-:W-:-:S02]  /*1ea40*/  @!P6 LEA.HI.X R11, R6, R4, R11, 0x2, P0 ;  /* 0x00000004060be211 */ /* 0x000fc400000f140b */
[----:B--2---:R-:W-:-:S04]  /*1ea50*/  @!P2 LEA R8, P1, R2, R0, 0x2 ;  /* 0x000000000208a211 */ /* 0x004fc800078210ff */
[----:B------:R-:W-:Y:S02]  /*1ea60*/  @!P2 LEA.HI.X R9, R2, R4, R3, 0x2, P1 ;  /* 0x000000040209a211 */ /* 0x000fe400008f1403 */
[----:B------:R-:W-:Y:S02]  /*1ea70*/  IADD3 R2, R235, 0xd0, RZ ;  /* 0x000000d0eb027810 */ /* 0x000fe40007ffe0ff */
[-C--:B------:R-:W-:Y:S01]  /*1ea80*/  @!P3 LEA R6, P1, R7, R0.reuse, 0x2 ;  /* 0x000000000706b211 */ /* 0x080fe200078210ff */
[----:B------:R2:W-:Y:S01]  /*1ea90*/  @!P2 ST.E.64 [R8.64], R80 ;  /* 0x000000500800a985 */ /* 0x0005e2000c101b06 */
[----:B------:R-:W-:Y:S02]  /*1eaa0*/  IADD3 R3, R235, 0xc8, RZ ;  /* 0x000000c8eb037810 */ /* 0x000fe40007ffe0ff */
[----:B----4-:R-:W-:Y:S01]  /*1eab0*/  @!P4 LEA R12, P0, R5, R0, 0x2 ;  /* 0x00000000050cc211 */ /* 0x010fe200078010ff */
[----:B------:R4:W-:Y:S01]  /*1eac0*/  @!P6 ST.E.64 [R10.64], R92 ;  /* 0x0000005c0a00e985 */ /* 0x0009e2000c101b06 */
[----:B------:R-:W-:-:S02]  /*1ead0*/  ISETP.GE.AND P5, PT, R2, c[0x0][0x3c8], PT ;  /* 0x0000f20002007a0c */ /* 0x000fc40003fa6270 */
[----:B------:R-:W-:Y:S02]  /*1eae0*/  ISETP.GE.AND P2, PT, R3, c[0x0][0x3c8], PT ;  /* 0x0000f20003007a0c */ /* 0x000fe40003f46270 */
[----:B--2---:R-:W-:Y:S02]  /*1eaf0*/  SHF.R.S32.HI R9, RZ, 0x1f, R7 ;  /* 0x0000001fff097819 */ /* 0x004fe40000011407 */
[----:B------:R-:W-:Y:S02]  /*1eb00*/  SHF.R.S32.HI R8, RZ, 0x1f, R5 ;  /* 0x0000001fff087819 */ /* 0x000fe40000011405 */
[-C--:B------:R-:W-:Y:S02]  /*1eb10*/  @!P3 LEA.HI.X R7, R7, R4.reuse, R9, 0x2, P1 ;  /* 0x000000040707b211 */ /* 0x080fe400008f1409 */
[----:B------:R-:W-:Y:S02]  /*1eb20*/  @!P4 LEA.HI.X R13, R5, R4, R8, 0x2, P0 ;  /* 0x00000004050dc211 */ /* 0x000fe400000f1408 */
[----:B------:R-:W-:Y:S01]  /*1eb30*/  SHF.R.S32.HI R5, RZ, 0x1f, R2 ;  /* 0x0000001fff057819 */ /* 0x000fe20000011402 */
[----:B------:R2:W-:Y:S01]  /*1eb40*/  @!P3 ST.E.64 [R6.64], R88 ;  /* 0x000000580600b985 */ /* 0x0005e2000c101b06 */
[----:B----4-:R-:W-:-:S02]  /*1eb50*/  @!P5 LEA R10, P0, R2, R0, 0x2 ;  /* 0x00000000020ad211 */ /* 0x010fc400078010ff */
[----:B------:R-:W-:Y:S01]  /*1eb60*/  SHF.R.S32.HI R9, RZ, 0x1f, R3 ;  /* 0x0000001fff097819 */ /* 0x000fe20000011403 */
[----:B------:R-:W-:Y:S01]  /*1eb70*/  @!P4 ST.E.64 [R12.64], R100 ;  /* 0x000000640c00c985 */ /* 0x000fe2000c101b06 */
[----:B------:R-:W-:Y:S02]  /*1eb80*/  @!P2 LEA R8, P1, R3, R0, 0x2 ;  /* 0x000000000308a211 */ /* 0x000fe400078210ff */
[-C--:B------:R-:W-:Y:S02]  /*1eb90*/  @!P5 LEA.HI.X R11, R2, R4.reuse, R5, 0x2, P0 ;  /* 0x00000004020bd211 */ /* 0x080fe400000f1405 */
[----:B------:R-:W-:Y:S02]  /*1eba0*/  IADD3 R5, R235, 0xe8, RZ ;  /* 0x000000e8eb057810 */ /* 0x000fe40007ffe0ff */
[----:B------:R-:W-:Y:S02]  /*1ebb0*/  @!P2 LEA.HI.X R9, R3, R4, R9, 0x2, P1 ;  /* 0x000000040309a211 */ /* 0x000fe400008f1409 */
[----:B------:R-:W-:-:S02]  /*1ebc0*/  ISETP.GE.AND P3, PT, R5, c[0x0][0x3c8], PT ;  /* 0x0000f20005007a0c */ /* 0x000fc40003f66270 */
[----:B------:R-:W-:Y:S01]  /*1ebd0*/  IADD3 R3, R235, 0xf0, RZ ;  /* 0x000000f0eb037810 */ /* 0x000fe20007ffe0ff */
[----:B------:R4:W-:Y:S03]  /*1ebe0*/  @!P2 ST.E.64 [R8.64], R96 ;  /* 0x000000600800a985 */ /* 0x0009e6000c101b06 */
[----:B------:R-:W-:Y:S01]  /*1ebf0*/  ISETP.GE.AND P2, PT, R3, c[0x0][0x3c8], PT ;  /* 0x0000f20003007a0c */ /* 0x000fe20003f46270 */
[----:B------:R5:W-:Y:S01]  /*1ec00*/  @!P5 ST.E.64 [R10.64], R108 ;  /* 0x0000006c0a00d985 */ /* 0x000be2000c101b06 */
[C---:B--2---:R-:W-:Y:S02]  /*1ec10*/  IADD3 R6, R235.reuse, 0xd8, RZ ;  /* 0x000000d8eb067810 */ /* 0x044fe40007ffe0ff */
[----:B------:R-:W-:Y:S02]  /*1ec20*/  IADD3 R7, R235, 0xe0, RZ ;  /* 0x000000e0eb077810 */ /* 0x000fe40007ffe0ff */
[----:B------:R-:W-:-:S02]  /*1ec30*/  ISETP.GE.AND P4, PT, R6, c[0x0][0x3c8], PT ;  /* 0x0000f20006007a0c */ /* 0x000fc40003f86270 */
[----:B------:R-:W-:Y:S02]  /*1ec40*/  ISETP.GE.AND P6, PT, R7, c[0x0][0x3c8], PT ;  /* 0x0000f20007007a0c */ /* 0x000fe40003fc6270 */
[----:B------:R-:W-:Y:S02]  /*1ec50*/  SHF.R.S32.HI R2, RZ, 0x1f, R6 ;  /* 0x0000001fff027819 */ /* 0x000fe40000011406 */
[----:B----4-:R-:W-:-:S07]  /*1ec60*/  SHF.R.S32.HI R8, RZ, 0x1f, R7 ;  /* 0x0000001fff087819 */ /* 0x010fce0000011407 */
[CC--:B------:R-:W-:Y:S02]  /*1ec70*/  @!P4 LEA R14, P1, R6.reuse, R0.reuse, 0x2 ;  /* 0x00000000060ec211 */ /* 0x0c0fe400078210ff */
[----:B------:R-:W-:Y:S02]  /*1ec80*/  @!P6 LEA R12, P0, R7, R0, 0x2 ;  /* 0x00000000070ce211 */ /* 0x000fe400078010ff */
[-C--:B------:R-:W-:Y:S02]  /*1ec90*/  @!P4 LEA.HI.X R15, R6, R4.reuse, R2, 0x2, P1 ;  /* 0x00000004060fc211 */ /* 0x080fe400008f1402 */
[----:B------:R-:W-:Y:S02]  /*1eca0*/  IADD3 R2, R235, 0xf8, RZ ;  /* 0x000000f8eb027810 */ /* 0x000fe40007ffe0ff */
[----:B------:R-:W-:Y:S01]  /*1ecb0*/  @!P6 LEA.HI.X R13, R7, R4, R8, 0x2, P0 ;  /* 0x00000004070de211 */ /* 0x000fe200000f1408 */
[----:B------:R2:W-:Y:S01]  /*1ecc0*/  @!P4 ST.E.64 [R14.64], R160 ;  /* 0x000000a00e00c985 */ /* 0x0005e2000c101b06 */
[----:B------:R-:W-:-:S02]  /*1ecd0*/  ISETP.GE.AND P1, PT, R2, c[0x0][0x3c8], PT ;  /* 0x0000f20002007a0c */ /* 0x000fc40003f26270 */
[----:B------:R-:W-:Y:S01]  /*1ece0*/  SHF.R.S32.HI R6, RZ, 0x1f, R5 ;  /* 0x0000001fff067819 */ /* 0x000fe20000011405 */
[----:B------:R2:W-:Y:S01]  /*1ecf0*/  @!P6 ST.E.64 [R12.64], R156 ;  /* 0x0000009c0c00e985 */ /* 0x0005e2000c101b06 */
[----:B-----5:R-:W-:-:S04]  /*1ed00*/  @!P3 LEA R10, P0, R5, R0, 0x2 ;  /* 0x00000000050ab211 */ /* 0x020fc800078010ff */
        /* <DEDUP_REMOVED lines=10> */
.L_x_2509:
[----:B------:R-:W-:Y:S05]  /*1edb0*/  BSYNC B0 ;  /* 0x0000000000007941 */ /* 0x000fea0003800000 */
.L_x_2508:
[----:B------:R-:W-:Y:S05]  /*1edc0*/  BRA.DIV ~URZ, `(.L_x_2510) ;  /* 0x000038f27f007947 */ /* 0x000fea000b800000 */
[----:B--2---:R2:W1:Y:S04]  /*1edd0*/  SHFL.IDX PT, R4, R16, 0x1, 0x1c1f ;  /* 0x003c1f0010047f89 */ /* 0x00446800000e0000 */
[----:B----4-:R2:W4:Y:S02]  /*1ede0*/  SHFL.IDX PT, R0, R17, 0x1, 0x1c1f ;  /* 0x003c1f0011007f89 */ /* 0x01052400000e0000 */
.L_x_2568:
        /* <DEDUP_REMOVED lines=8> */
[----:B------:R-:W-:Y:S01]  /*1ee70*/  IADD3 R11, R235, 0x8, RZ ;  /* 0x00000008eb0b7810 */ /* 0x000fe20007ffe0ff */
[----:B----4-:R-:W-:Y:S01]  /*1ee80*/  @!P1 IMAD.MOV.U32 R2, RZ, RZ, R0 ;  /* 0x000000ffff029224 */ /* 0x010fe200078e0000 */
[----:B------:R-:W-:Y:S01]  /*1ee90*/  ISETP.GE.AND P4, PT, R15, c[0x0][0x3c8], PT ;  /* 0x0000f2000f007a0c */ /* 0x000fe20003f86270 */
[----:B-1----:R-:W-:Y:S01]  /*1eea0*/  @!P1 IMAD.MOV.U32 R3, RZ, RZ, R4 ;  /* 0x000000ffff039224 */ /* 0x002fe200078e0004 */
        /* <DEDUP_REMOVED lines=22> */
[----:B------:R-:W-:Y:S02]  /*1f010*/  @!P4 LEA R8, P0, R15, R0, 0x2 ;  /* 0x000000000f08c211 */ /* 0x000fe400078010ff */
[----:B------:R-:W-:Y:S01]  /*1f020*/  ISETP.GE.AND P1, PT, R13, c[0x0][0x3c8], PT ;  /* 0x0000f2000d007a0c */ /* 0x000fe20003f26270 */
[----:B------:R1:W-:Y:S01]  /*1f030*/  @!P5 ST.E.64 [R2.64], R128 ;  /* 0x000000800200d985 */ /* 0x0003e2000c101b06 */
[----:B------:R-:W-:Y:S02]  /*1f040*/  @!P4 LEA.HI.X R9, R15, R4, R16, 0x2, P0 ;  /* 0x000000040f09c211 */ /* 0x000fe400000f1410 */
[----:B----4-:R-:W-:Y:S02]  /*1f050*/  @!P3 LEA R6, P6, R12, R0, 0x2 ;  /* 0x000000000c06b211 */ /* 0x010fe400078c10ff */
[----:B------:R-:W-:Y:S01]  /*1f060*/  ISETP.GE.AND P0, PT, R10, c[0x0][0x3c8], PT ;  /* 0x0000f2000a007a0c */ /* 0x000fe20003f06270 */
[----:B------:R2:W-:Y:S01]  /*1f070*/  @!P4 ST.E.64 [R8.64], R154 ;  /* 0x0000009a0800c985 */ /* 0x0005e2000c101b06 */
[----:B------:R-:W-:-:S02]  /*1f080*/  @!P3 LEA.HI.X R7, R12, R4, R14, 0x2, P6 ;  /* 0x000000040c07b211 */ /* 0x000fc400030f140e */
[C---:B------:R-:W-:Y:S02]  /*1f090*/  IADD3 R12, R235.reuse, 0x40, RZ ;  /* 0x00000040eb0c7810 */ /* 0x040fe40007ffe0ff */
[C---:B------:R-:W-:Y:S01]  /*1f0a0*/  IADD3 R15, R235.reuse, 0x30, RZ ;  /* 0x00000030eb0f7810 */ /* 0x040fe20007ffe0ff */
[----:B------:R4:W-:Y:S01]  /*1f0b0*/  @!P3 ST.E.64 [R6.64], R150 ;  /* 0x000000960600b985 */ /* 0x0009e2000c101b06 */
[----:B------:R-:W-:Y:S02]  /*1f0c0*/  ISETP.GE.AND P4, PT, R12, c[0x0][0x3c8], PT ;  /* 0x0000f2000c007a0c */ /* 0x000fe40003f86270 */
[----:B------:R-:W-:Y:S02]  /*1f0d0*/  SHF.R.S32.HI R15, RZ, 0x1f, R15 ;  /* 0x0000001fff0f7819 */ /* 0x000fe4000001140f */
[----:B------:R-:W-:Y:S02]  /*1f0e0*/  IADD3 R14, R235, 0x48, RZ ;  /* 0x00000048eb0e7810 */ /* 0x000fe40007ffe0ff */
[----:B-1----:R-:W-:-:S04]  /*1f0f0*/  @!P2 LEA R2, P5, R5, R0, 0x2 ;  /* 0x000000000502a211 */ /* 0x002fc800078a10ff */
[----:B------:R-:W-:Y:S02]  /*1f100*/  @!P2 LEA.HI.X R3, R5, R4, R11, 0x2, P5 ;  /* 0x000000040503a211 */ /* 0x000fe400028f140b */
[----:B------:R-:W-:Y:S02]  /*1f110*/  IADD3 R11, R235, 0x38, RZ ;  /* 0x00000038eb0b7810 */ /* 0x000fe40007ffe0ff */
        /* <DEDUP_REMOVED lines=10> */
[----:B------:R-:W-:Y:S02]  /*1f1c0*/  IADD3 R15, R235, 0x40, RZ ;  /* 0x00000040eb0f7810 */ /* 0x000fe40007ffe0ff */
[----:B------:R-:W-:Y:S01]  /*1f1d0*/  SHF.R.S32.HI R13, RZ, 0x1f, R5 ;  /* 0x0000001fff0d7819 */ /* 0x000fe20000011405 */
[----:B------:R4:W-:Y:S01]  /*1f1e0*/  @!P0 ST.E.64 [R6.64], R30 ;  /* 0x0000001e06008985 */ /* 0x0009e2000c101b06 */
[----:B------:R-:W-:-:S02]  /*1f1f0*/  SHF.R.S32.HI R15, RZ, 0x1f, R15 ;  /* 0x0000001fff0f7819 */ /* 0x000fc4000001140f */
[----:B------:R-:W-:-:S04]  /*1f200*/  @!P4 LEA R10, P0, R12, R0, 0x2 ;  /* 0x000000000c0ac211 */ /* 0x000fc800078010ff */
[----:B------:R-:W-:Y:S02]  /*1f210*/  @!P4 LEA.HI.X R11, R12, R4, R15, 0x2, P0 ;  /* 0x000000040c0bc211 */ /* 0x000fe400000f140f */
[----:B------:R-:W-:Y:S02]  /*1f220*/  @!P6 LEA R16, P0, R5, R0, 0x2 ;  /* 0x000000000510e211 */ /* 0x000fe400078010ff */
[C---:B-1----:R-:W-:Y:S01]  /*1f230*/  IADD3 R3, R235.reuse, 0x58, RZ ;  /* 0x00000058eb037810 */ /* 0x042fe20007ffe0ff */
[----:B------:R1:W-:Y:S01]  /*1f240*/  @!P4 ST.E.64 [R10.64], R38 ;  /* 0x000000260a00c985 */ /* 0x0003e2000c101b06 */
[----:B------:R-:W-:Y:S02]  /*1f250*/  IADD3 R2, R235, 0x60, RZ ;  /* 0x00000060eb027810 */ /* 0x000fe40007ffe0ff */
[----:B------:R-:W-:Y:S02]  /*1f260*/  ISETP.GE.AND P5, PT, R3, c[0x0][0x3c8], PT ;  /* 0x0000f20003007a0c */ /* 0x000fe40003fa6270 */
[----:B------:R-:W-:-:S02]  /*1f270*/  SHF.R.S32.HI R12, RZ, 0x1f, R3 ;  /* 0x0000001fff0c7819 */ /* 0x000fc40000011403 */
[----:B---3--:R-:W-:Y:S02]  /*1f280*/  @!P6 LEA.HI.X R17, R5, R4, R13, 0x2, P0 ;  /* 0x000000040511e211 */ /* 0x008fe400000f140d */
[----:B------:R-:W-:Y:S02]  /*1f290*/  ISETP.GE.AND P4, PT, R2, c[0x0][0x3c8], PT ;  /* 0x0000f20002007a0c */ /* 0x000fe40003f86270 */
[----:B--2---:R-:W-:Y:S02]  /*1f2a0*/  @!P3 LEA R8, P1, R14, R0, 0x2 ;  /* 0x000000000e08b211 */ /* 0x004fe400078210ff */
[C---:B------:R-:W-:Y:S02]  /*1f2b0*/  IADD3 R5, R235.reuse, 0x70, RZ ;  /* 0x00000070eb057810 */ /* 0x040fe40007ffe0ff */
[----:B----4-:R-:W-:Y:S02]  /*1f2c0*/  SHF.R.S32.HI R7, RZ, 0x1f, R14 ;  /* 0x0000001fff077819 */ /* 0x010fe4000001140e */
[----:B------:R-:W-:-:S02]  /*1f2d0*/  IADD3 R6, R235, 0x68, RZ ;  /* 0x00000068eb067810 */ /* 0x000fc40007ffe0ff */
[----:B------:R-:W-:Y:S02]  /*1f2e0*/  @!P3 LEA.HI.X R9, R14, R4, R7, 0x2, P1 ;  /* 0x000000040e09b211 */ /* 0x000fe400008f1407 */
[C---:B------:R-:W-:Y:S02]  /*1f2f0*/  @!P5 LEA R14, P1, R3.reuse, R0, 0x2 ;  /* 0x00000000030ed211 */ /* 0x040fe400078210ff */
[----:B------:R-:W-:Y:S01]  /*1f300*/  ISETP.GE.AND P2, PT, R6, c[0x0][0x3c8], PT ;  /* 0x0000f20006007a0c */ /* 0x000fe20003f46270 */
[----:B------:R2:W-:Y:S01]  /*1f310*/  @!P3 ST.E.64 [R8.64], R34 ;  /* 0x000000220800b985 */ /* 0x0005e2000c101b06 */
[----:B------:R-:W-:Y:S02]  /*1f320*/  @!P5 LEA.HI.X R15, R3, R4, R12, 0x2, P1 ;  /* 0x00000004030fd211 */ /* 0x000fe400008f140c */
[----:B------:R-:W-:Y:S01]  /*1f330*/  ISETP.GE.AND P1, PT, R5, c[0x0][0x3c8], PT ;  /* 0x0000f20005007a0c */ /* 0x000fe20003f26270 */
[----:B------:R3:W-:Y:S01]  /*1f340*/  @!P6 ST.E.64 [R16.64], R46 ;  /* 0x0000002e1000e985 */ /* 0x0007e2000c101b06 */
[----:B------:R-:W-:-:S02]  /*1f350*/  @!P4 LEA R12, P0, R2, R0, 0x2 ;  /* 0x00000000020cc211 */ /* 0x000fc400078010ff */
[----:B------:R-:W-:Y:S01]  /*1f360*/  IADD3 R3, R235, 0x78, RZ ;  /* 0x00000078eb037810 */ /* 0x000fe20007ffe0ff */
[----:B------:R4:W-:Y:S01]  /*1f370*/  @!P5 ST.E.64 [R14.64], R42 ;  /* 0x0000002a0e00d985 */ /* 0x0009e2000c101b06 */
[----:B------:R-:W-:-:S03]  /*1f380*/  SHF.R.S32.HI R7, RZ, 0x1f, R6 ;  /* 0x0000001fff077819 */ /* 0x000fc60000011406 */
[----:B-1----:R-:W-:-:S04]  /*1f390*/  @!P2 LEA R10, P3, R6, R0, 0x2 ;  /* 0x00000000060aa211 */ /* 0x002fc800078610ff */
[----:B------:R-:W-:Y:S02]  /*1f3a0*/  @!P2 LEA.HI.X R11, R6, R4, R7, 0x2, P3 ;  /* 0x00000004060ba211 */ /* 0x000fe400018f1407 */
[----:B------:R-:W-:Y:S02]  /*1f3b0*/  IADD3 R7, R235, 0x88, RZ ;  /* 0x00000088eb077810 */ /* 0x000fe40007ffe0ff */
[----:B------:R-:W-:Y:S02]  /*1f3c0*/  SHF.R.S32.HI R6, RZ, 0x1f, R3 ;  /* 0x0000001fff067819 */ /* 0x000fe40000011403 */
[----:B------:R-:W-:Y:S02]  /*1f3d0*/  ISETP.GE.AND P5, PT, R7, c[0x0][0x3c8], PT ;  /* 0x0000f20007007a0c */ /* 0x000fe40003fa6270 */
[----:B--2---:R-:W-:Y:S02]  /*1f3e0*/  SHF.R.S32.HI R8, RZ, 0x1f, R2 ;  /* 0x0000001fff087819 */ /* 0x004fe40000011402 */
[----:B------:R-:W-:-:S02]  /*1f3f0*/  SHF.R.S32.HI R9, RZ, 0x1f, R5 ;  /* 0x0000001fff097819 */ /* 0x000fc40000011405 */
[C---:B------:R-:W-:Y:S02]  /*1f400*/  @!P4 LEA.HI.X R13, R2.reuse, R4, R8, 0x2, P0 ;  /* 0x00000004020dc211 */ /* 0x040fe400000f1408 */
[----:B------:R-:W-:Y:S02]  /*1f410*/  @!P1 LEA R18, P4, R5, R0, 0x2 ;  /* 0x0000000005129211 */ /* 0x000fe400078810ff */
[----:B------:R-:W-:Y:S02]  /*1f420*/  ISETP.GE.AND P0, PT, R3, c[0x0][0x3c8], PT ;  /* 0x0000f20003007a0c */ /* 0x000fe40003f06270 */
[----:B------:R-:W-:Y:S02]  /*1f430*/  IADD3 R8, R235, 0x80, RZ ;  /* 0x00000080eb087810 */ /* 0x000fe40007ffe0ff */
[----:B------:R-:W-:Y:S02]  /*1f440*/  @!P1 LEA.HI.X R19, R5, R4, R9, 0x2, P4 ;  /* 0x0000000405139211 */ /* 0x000fe400020f1409 */
[----:B------:R-:W-:-:S02]  /*1f450*/  ISETP.GE.AND P4, PT, R2, c[0x0][0x3c8], PT ;  /* 0x0000f20002007a0c */ /* 0x000fc40003f86270 */
[----:B------:R-:W-:Y:S02]  /*1f460*/  ISETP.GE.AND P6, PT, R8, c[0x0][0x3c8], PT ;  /* 0x0000f20008007a0c */ /* 0x000fe40003fc6270 */
[----:B------:R-:W-:Y:S02]  /*1f470*/  IADD3 R2, R235, 0x90, RZ ;  /* 0x00000090eb027810 */ /* 0x000fe40007ffe0ff */
[----:B------:R-:W-:Y:S02]  /*1f480*/  SHF.R.S32.HI R5, RZ, 0x1f, R8 ;  /* 0x0000001fff057819 */ /* 0x000fe40000011408 */
[C---:B---3--:R-:W-:Y:S02]  /*1f490*/  @!P0 LEA R16, P3, R3.reuse, R0, 0x2 ;  /* 0x0000000003108211 */ /* 0x048fe400078610ff */
[----:B------:R-:W-:Y:S02]  /*1f4a0*/  SHF.R.S32.HI R9, RZ, 0x1f, R2 ;  /* 0x0000001fff097819 */ /* 0x000fe40000011402 */
[----:B------:R-:W-:Y:S01]  /*1f4b0*/  @!P0 LEA.HI.X R17, R3, R4, R6, 0x2, P3 ;  /* 0x0000000403118211 */ /* 0x000fe200018f1406 */
[----:B------:R1:W-:Y:S01]  /*1f4c0*/  @!P4 ST.E.64 [R12.64], R54 ;  /* 0x000000360c00c985 */ /* 0x0003e2000c101b06 */
[----:B------:R-:W-:-:S02]  /*1f4d0*/  SHF.R.S32.HI R3, RZ, 0x1f, R7 ;  /* 0x0000001fff037819 */ /* 0x000fc40000011407 */
[C---:B----4-:R-:W-:Y:S01]  /*1f4e0*/  @!P6 LEA R14, P3, R8.reuse, R0, 0x2 ;  /* 0x00000000080ee211 */ /* 0x050fe200078610ff */
[----:B------:R-:W-:Y:S01]  /*1f4f0*/  @!P2 ST.E.64 [R10.64], R50 ;  /* 0x000000320a00a985 */ /* 0x000fe2000c101b06 */
[C---:B------:R-:W-:Y:S02]  /*1f500*/  IADD3 R6, R235.reuse, 0x98, RZ ;  /* 0x00000098eb067810 */ /* 0x040fe40007ffe0ff */
[----:B------:R-:W-:Y:S01]  /*1f510*/  @!P6 LEA.HI.X R15, R8, R4, R5, 0x2, P3 ;  /* 0x00000004080fe211 */ /* 0x000fe200018f1405 */
[----:B------:R-:W-:Y:S01]  /*1f520*/  @!P1 ST.E.64 [R18.64], R62 ;  /* 0x0000003e12009985 */ /* 0x000fe2000c101b06 */
[----:B------:R-:W-:Y:S02]  /*1f530*/  ISETP.GE.AND P4, PT, R6, c[0x0][0x3c8], PT ;  /* 0x0000f20006007a0c */ /* 0x000fe40003f86270 */
[----:B------:R-:W-:Y:S01]  /*1f540*/  IADD3 R5, R235, 0xa0, RZ ;  /* 0x000000a0eb057810 */ /* 0x000fe20007ffe0ff */
[----:B------:R-:W-:Y:S03]  /*1f550*/  @!P0 ST.E.64 [R16.64], R58 ;  /* 0x0000003a10008985 */ /* 0x000fe6000c101b06 */
[----:B------:R-:W-:Y:S01]  /*1f560*/  ISETP.GE.AND P3, PT, R5, c[0x0][0x3c8], PT ;  /* 0x0000f20005007a0c */ /* 0x000fe20003f66270 */
[----:B------:R2:W-:Y:S01]  /*1f570*/  @!P6 ST.E.64 [R14.64], R70 ;  /* 0x000000460e00e985 */ /* 0x0005e2000c101b06 */
[----:B------:R-:W-:-:S05]  /*1f580*/  ISETP.GE.AND P6, PT, R2, c[0x0][0x3c8], PT ;  /* 0x0000f20002007a0c */ /* 0x000fca0003fc6270 */
[-C--:B------:R-:W-:Y:S02]  /*1f590*/  @!P4 LEA R8, P1, R6, R0.reuse, 0x2 ;  /* 0x000000000608c211 */ /* 0x080fe400078210ff */
[----:B-1----:R-:W-:-:S04]  /*1f5a0*/  @!P5 LEA R12, P2, R7, R0, 0x2 ;  /* 0x00000000070cd211 */ /* 0x002fc800078410ff */
[----:B------:R-:W-:Y:S02]  /*1f5b0*/  @!P5 LEA.HI.X R13, R7, R4, R3, 0x2, P2 ;  /* 0x00000004070dd211 */ /* 0x000fe400010f1403 */
[----:B------:R-:W-:Y:S02]  /*1f5c0*/  ISETP.GE.AND P2, PT, R2, c[0x0][0x3c8], PT ;  /* 0x0000f20002007a0c */ /* 0x000fe40003f46270 */
[----:B------:R-:W-:Y:S01]  /*1f5d0*/  SHF.R.S32.HI R7, RZ, 0x1f, R6 ;  /* 0x0000001fff077819 */ /* 0x000fe20000011406 */
[----:B------:R1:W-:Y:S01]  /*1f5e0*/  @!P5 ST.E.64 [R12.64], R66 ;  /* 0x000000420c00d985 */ /* 0x0003e2000c101b06 */
[----:B------:R-:W-:Y:S02]  /*1f5f0*/  IADD3 R3, R235, 0xa8, RZ ;  /* 0x000000a8eb037810 */ /* 0x000fe40007ffe0ff */
[----:B--2---:R-:W-:-:S07]  /*1f600*/  SHF.R.S32.HI R15, RZ, 0x1f, R5 ;  /* 0x0000001fff0f7819 */ /* 0x004fce0000011405 */
[----:B------:R-:W-:-:S04]  /*1f610*/  @!P2 LEA R10, P0, R2, R0, 0x2 ;  /* 0x00000000020aa211 */ /* 0x000fc800078010ff */
[-C--:B------:R-:W-:Y:S02]  /*1f620*/  @!P2 LEA.HI.X R11, R2, R4.reuse, R9, 0x2, P0 ;  /* 0x00000004020ba211 */ /* 0x080fe400000f1409 */
[----:B------:R-:W-:Y:S02]  /*1f630*/  @!P4 LEA.HI.X R9, R6, R4, R7, 0x2, P1 ;  /* 0x000000040609c211 */ /* 0x000fe400008f1407 */
[----:B------:R-:W-:Y:S01]  /*1f640*/  @!P3 LEA R14, P0, R5, R0, 0x2 ;  /* 0x00000000050eb211 */ /* 0x000fe200078010ff */
[----:B------:R2:W-:Y:S01]  /*1f650*/  @!P6 ST.E.64 [R10.64], R78 ;  /* 0x0000004e0a00e985 */ /* 0x0005e2000c101b06 */
[----:B------:R-:W-:Y:S02]  /*1f660*/  IADD3 R7, R235, 0xb8, RZ ;  /* 0x000000b8eb077810 */ /* 0x000fe40007ffe0ff */
[----:B------:R-:W-:Y:S01]  /*1f670*/  @!P3 LEA.HI.X R15, R5, R4, R15, 0x2, P0 ;  /* 0x00000004050fb211 */ /* 0x000fe200000f140f */
[----:B------:R3:W-:Y:S01]  /*1f680*/  @!P4 ST.E.64 [R8.64], R74 ;  /* 0x0000004a0800c985 */ /* 0x0007e2000c101b06 */
[----:B------:R-:W-:-:S02]  /*1f690*/  ISETP.GE.AND P0, PT, R7, c[0x0][0x3c8], PT ;  /* 0x0000f20007007a0c */ /* 0x000fc40003f06270 */
[----:B------:R-:W-:Y:S01]  /*1f6a0*/  ISETP.GE.AND P2, PT, R3, c[0x0][0x3c8], PT ;  /* 0x0000f20003007a0c */ /* 0x000fe20003f46270 */
[----:B------:R4:W-:Y:S01]  /*1f6b0*/  @!P3 ST.E.64 [R14.64], R86 ;  /* 0x000000560e00b985 */ /* 0x0009e2000c101b06 */
[C---:B------:R-:W-:Y:S02]  /*1f6c0*/  IADD3 R5, R235.reuse, 0xc0, RZ ;  /* 0x000000c0eb057810 */ /* 0x040fe40007ffe0ff */
[----:B------:R-:W-:Y:S02]  /*1f6d0*/  IADD3 R6, R235, 0xb0, RZ ;  /* 0x000000b0eb067810 */ /* 0x000fe40007ffe0ff */
[----:B------:R-:W-:Y:S02]  /*1f6e0*/  ISETP.GE.AND P6, PT, R5, c[0x0][0x3c8], PT ;  /* 0x0000f20005007a0c */ /* 0x000fe40003fc6270 */
[----:B------:R-:W-:Y:S02]  /*1f6f0*/  IADD3 R2, R235, 0xc8, RZ ;  /* 0x000000c8eb027810 */ /* 0x000fe40007ffe0ff */
[----:B------:R-:W-:-:S02]  /*1f700*/  ISETP.GE.AND P1, PT, R6, c[0x0][0x3c8], PT ;  /* 0x0000f20006007a0c */ /* 0x000fc40003f26270 */
[----:B-1----:R-:W-:Y:S02]  /*1f710*/  SHF.R.S32.HI R13, RZ, 0x1f, R3 ;  /* 0x0000001fff0d7819 */ /* 0x002fe40000011403 */
[----:B------:R-:W-:-:S04]  /*1f720*/  @!P2 LEA R12, P5, R3, R0, 0x2 ;  /* 0x00000000030ca211 */ /* 0x000fc800078a10ff */
[----:B------:R-:W-:Y:S02]  /*1f730*/  @!P2 LEA.HI.X R13, R3, R4, R13, 0x2, P5 ;  /* 0x00000004030da211 */ /* 0x000fe400028f140d */
[----:B------:R-:W-:-:S03]  /*1f740*/  SHF.R.S32.HI R3, RZ, 0x1f, R6 ;  /* 0x0000001fff037819 */ /* 0x000fc60000011406 */
[----:B------:R1:W-:Y:S01]  /*1f750*/  @!P2 ST.E.64 [R12.64], R82 ;  /* 0x000000520c00a985 */ /* 0x0003e2000c101b06 */
[-C--:B--2---:R-:W-:Y:S02]  /*1f760*/  @!P1 LEA R10, P5, R6, R0.reuse, 0x2 ;  /* 0x00000000060a9211 */ /* 0x084fe400078a10ff */
[----:B---3--:R-:W-:Y:S02]  /*1f770*/  SHF.R.S32.HI R9, RZ, 0x1f, R7 ;  /* 0x0000001fff097819 */ /* 0x008fe40000011407 */
[-C--:B------:R-:W-:Y:S02]  /*1f780*/  @!P0 LEA R8, P4, R7, R0.reuse, 0x2 ;  /* 0x0000000007088211 */ /* 0x080fe400078810ff */
[----:B----4-:R-:W-:Y:S02]  /*1f790*/  @!P6 LEA R14, P3, R5, R0, 0x2 ;  /* 0x00000000050ee211 */ /* 0x010fe400078610ff */
[----:B------:R-:W-:Y:S02]  /*1f7a0*/  @!P0 LEA.HI.X R9, R7, R4, R9, 0x2, P4 ;  /* 0x0000000407098211 */ /* 0x000fe400020f1409 */
[----:B------:R-:W-:-:S02]  /*1f7b0*/  ISETP.GE.AND P4, PT, R2, c[0x0][0x3c8], PT ;  /* 0x0000f20002007a0c */ /* 0x000fc40003f86270 */
[----:B------:R-:W-:Y:S02]  /*1f7c0*/  @!P1 LEA.HI.X R11, R6, R4, R3, 0x2, P5 ;  /* 0x00000004060b9211 */ /* 0x000fe400028f1403 */
[C---:B------:R-:W-:Y:S02]  /*1f7d0*/  IADD3 R3, R235.reuse, 0xd0, RZ ;  /* 0x000000d0eb037810 */ /* 0x040fe40007ffe0ff */
[----:B------:R-:W-:Y:S01]  /*1f7e0*/  IADD3 R7, R235, 0xd8, RZ ;  /* 0x000000d8eb077810 */ /* 0x000fe20007ffe0ff */
[----:B------:R2:W-:Y:S01]  /*1f7f0*/  @!P1 ST.E.64 [R10.64], R166 ;  /* 0x000000a60a009985 */ /* 0x0005e2000c101b06 */
[----:B------:R-:W-:Y:S02]  /*1f800*/  ISETP.GE.AND P5, PT, R3, c[0x0][0x3c8], PT ;  /* 0x0000f20003007a0c */ /* 0x000fe40003fa6270 */
[----:B------:R-:W-:Y:S01]  /*1f810*/  SHF.R.S32.HI R6, RZ, 0x1f, R2 ;  /* 0x0000001fff067819 */ /* 0x000fe20000011402 */
[----:B------:R3:W-:Y:S02]  /*1f820*/  @!P0 ST.E.64 [R8.64], R90 ;  /* 0x0000005a08008985 */ /* 0x0007e4000c101b06 */
[----:B------:R-:W-:-:S02]  /*1f830*/  @!P4 LEA R16, P2, R2, R0, 0x2 ;  /* 0x000000000210c211 */ /* 0x000fc400078410ff */
[----:B------:R-:W-:Y:S02]  /*1f840*/  ISETP.GE.AND P4, PT, R7, c[0x0][0x3c8], PT ;  /* 0x0000f20007007a0c */ /* 0x000fe40003f86270 */
[----:B-1----:R-:W-:-:S04]  /*1f850*/  SHF.R.S32.HI R12, RZ, 0x1f, R5 ;  /* 0x0000001fff0c7819 */ /* 0x002fc80000011405 */
[----:B------:R-:W-:Y:S02]  /*1f860*/  @!P6 LEA.HI.X R15, R5, R4, R12, 0x2, P3 ;  /* 0x00000004050fe211 */ /* 0x000fe400018f140c */
[C---:B------:R-:W-:Y:S02]  /*1f870*/  ISETP.GE.AND P3, PT, R2.reuse, c[0x0][0x3c8], PT ;  /* 0x0000f20002007a0c */ /* 0x040fe40003f66270 */
[-C--:B------:R-:W-:Y:S01]  /*1f880*/  @!P5 LEA R12, P1, R3, R0.reuse, 0x2 ;  /* 0x00000000030cd211 */ /* 0x080fe200078210ff */
[----:B------:R-:W-:Y:S01]  /*1f890*/  @!P6 ST.E.64 [R14.64], R168 ;  /* 0x000000a80e00e985 */ /* 0x000fe2000c101b06 */
[----:B------:R-:W-:Y:S02]  /*1f8a0*/  IADD3 R5, R235, 0xe8, RZ ;  /* 0x000000e8eb057810 */ /* 0x000fe40007ffe0ff */
[----:B------:R-:W-:Y:S02]  /*1f8b0*/  ISETP.GE.AND P6, PT, R2, c[0x0][0x3c8], PT ;  /* 0x0000f20002007a0c */ /* 0x000fe40003fc6270 */
[----:B--2---:R-:W-:-:S05]  /*1f8c0*/  @!P4 LEA R10, P0, R7, R0, 0x2 ;  /* 0x00000000070ac211 */ /* 0x004fca00078010ff */
[-C--:B------:R-:W-:Y:S02]  /*1f8d0*/  @!P3 LEA.HI.X R17, R2, R4.reuse, R6, 0x2, P2 ;  /* 0x000000040211b211 */ /* 0x080fe400010f1406 */
[----:B------:R-:W-:Y:S02]  /*1f8e0*/  IADD3 R6, R235, 0xe0, RZ ;  /* 0x000000e0eb067810 */ /* 0x000fe40007ffe0ff */
[----:B---3--:R-:W-:Y:S02]  /*1f8f0*/  SHF.R.S32.HI R8, RZ, 0x1f, R3 ;  /* 0x0000001fff087819 */ /* 0x008fe40000011403 */
[----:B------:R-:W-:Y:S01]  /*1f900*/  @!P6 ST.E.64 [R16.64], R172 ;  /* 0x000000ac1000e985 */ /* 0x000fe2000c101b06 */
[----:B------:R-:W-:Y:S02]  /*1f910*/  ISETP.GE.AND P3, PT, R6, c[0x0][0x3c8], PT ;  /* 0x0000f20006007a0c */ /* 0x000fe40003f66270 */
[----:B------:R-:W-:Y:S02]  /*1f920*/  @!P5 LEA.HI.X R13, R3, R4, R8, 0x2, P1 ;  /* 0x00000004030dd211 */ /* 0x000fe400008f1408 */
[----:B------:R-:W-:-:S02]  /*1f930*/  ISETP.GE.AND P2, PT, R5, c[0x0][0x3c8], PT ;  /* 0x0000f20005007a0c */ /* 0x000fc40003f46270 */
[----:B------:R-:W-:Y:S01]  /*1f940*/  IADD3 R3, R235, 0xf0, RZ ;  /* 0x000000f0eb037810 */ /* 0x000fe20007ffe0ff */
[----:B------:R-:W-:Y:S01]  /*1f950*/  @!P5 ST.E.64 [R12.64], R170 ;  /* 0x000000aa0c00d985 */ /* 0x000fe2000c101b06 */
[----:B------:R-:W-:Y:S02]  /*1f960*/  SHF.R.S32.HI R9, RZ, 0x1f, R7 ;  /* 0x0000001fff097819 */ /* 0x000fe40000011407 */
        /* <DEDUP_REMOVED lines=23> */
.L_x_2490:
        /* <DEDUP_REMOVED lines=15> */
[----:B-1----:R-:W-:Y:S01]  /*1fbd0*/  SEL R18, R0, c[0x0][0x3d4], P0 ;  /* 0x0000f50000127a07 */ /* 0x002fe20000000000 */
[----:B------:R-:W-:Y:S05]  /*1fbe0*/  @P1 BRA `(.L_x_2511) ;  /* 0x0000004000001947 */ /* 0x000fea0003800000 */
[----:B------:R-:W-:Y:S05]  /*1fbf0*/  @!P2 BRA `(.L_x_2511) ;  /* 0x000000300000a947 */ /* 0x000fea0003800000 */
[----:B------:R1:W2:Y:S04]  /*1fc00*/  LDG.E R0, [R4.64] ;  /* 0x0000000604007981 */ /* 0x0002a8000c1e1900 */
[----:B-1--4-:R-:W2:Y:S02]  /*1fc10*/  LDG.E R4, [R4.64+0x4] ;  /* 0x0000040604047981 */ /* 0x012ea4000c1e1900 */
[----:B--2--5:R-:W-:Y:S02]  /*1fc20*/  IADD3 R19, -R0, R4, RZ ;  /* 0x0000000400137210 */ /* 0x024fe40007ffe1ff */
.L_x_2511:
[----:B------:R-:W1:Y:S01]  /*1fc30*/  S2R R21, SR_TID.X ;  /* 0x0000000000157919 */ /* 0x000e620000002100 */
[----:B------:R-:W-:Y:S01]  /*1fc40*/  BSSY B0, `(.L_x_2512) ;  /* 0x0000038000007945 */ /* 0x000fe20003800000 */
[----:B------:R-:W-:Y:S02]  /*1fc50*/  SEL R12, R252, RZ, !P2 ;  /* 0x000000fffc0c7207 */ /* 0x000fe40005000000 */
[----:B------:R-:W-:-:S02]  /*1fc60*/  SEL R20, R7, RZ, !P2 ;  /* 0x000000ff07147207 */ /* 0x000fc40005000000 */
[----:B-----5:R-:W-:Y:S02]  /*1fc70*/  SHF.R.S32.HI R17, RZ, 0x1f, R6 ;  /* 0x0000001fff117819 */ /* 0x020fe40000011406 */
[----:B-1----:R-:W-:-:S13]  /*1fc80*/  ISETP.GT.AND P0, PT, R21, 0x7f, PT ;  /* 0x0000007f1500780c */ /* 0x002fda0003f04270 */
[----:B------:R-:W-:Y:S05]  /*1fc90*/  @P0 BRA `(.L_x_2513) ;  /* 0x0000032000000947 */ /* 0x000fea0003800000 */
[----:B----4-:R-:W2:Y:S01]  /*1fca0*/  LDL R2, [R1+0x18] ;  /* 0x0000180001027983 */ /* 0x010ea20000100800 */
        /* <DEDUP_REMOVED lines=49> */
.L_x_2513:
[----:B------:R-:W-:Y:S05]  /*1ffc0*/  BSYNC B0 ;  /* 0x0000000000007941 */ /* 0x000fea0003800000 */
.L_x_2512:
[----:B------:R-:W-:-:S13]  /*1ffd0*/  ISETP.GT.AND P0, PT, R18, 0x1, PT ;  /* 0x000000011200780c */ /* 0x000fda0003f04270 */
[----:B------:R-:W-:Y:S05]  /*1ffe0*/  @P0 BRA `(.L_x_2505) ;  /* 0x000008d000000947 */ /* 0x000fea0003800000 */
[----:B------:R-:W2:Y:S04]  /*1fff0*/  LDL.LU R8, [R1+0x14] ;  /* 0x0000140001087983 */ /* 0x000ea80000300800 */
[----:B------:R-:W3:Y:S01]  /*20000*/  LDL.LU R7, [R1+0x18] ;  /* 0x0000180001077983 */ /* 0x000ee20000300800 */
[----:B-1--4-:R-:W-:Y:S01]  /*20010*/  SHF.R.S32.HI R4, RZ, 0x1f, R21 ;  /* 0x0000001fff047819 */ /* 0x012fe20000011415 */
        /* <DEDUP_REMOVED lines=12> */
[----:B--2---:R-:W-:-:S04]  /*200e0*/  IMAD.WIDE.U32 R2, R8, c[0x0][0x3e8], R2 ;  /* 0x0000fa0008027a25 */ /* 0x004fc800078e0002 */
[----:B---3--:R-:W-:Y:S01]  /*200f0*/  IMAD.IADD R4, R7, 0x1, R0 ;  /* 0x0000000107047824 */ /* 0x008fe200078e0200 */
[----:B------:R-:W-:Y:S01]  /*20100*/  IADD3 R13, R225, R7, RZ ;  /* 0x00000007e10d7210 */ /* 0x000fe20007ffe0ff */
[----:B------:R-:W-:Y:S02]  /*20110*/  IMAD R3, R8, c[0x0][0x3ec], R3 ;  /* 0x0000fb0008037a24 */ /* 0x000fe400078e0203 */
[----:B------:R-:W-:Y:S01]  /*20120*/  @P0 IMAD.HI.U32 R6, R4, c[0x0][0x4ec], RZ ;  /* 0x00013b0004060a27 */ /* 0x000fe200078e00ff */
[----:B------:R-:W-:-:S03]  /*20130*/  MOV R0, R4 ;  /* 0x0000000400007202 */ /* 0x000fc60000000f00 */
[----:B------:R-:W-:Y:S01]  /*20140*/  IMAD.WIDE.U32 R2, R12, c[0x0][0x3f0], R2 ;  /* 0x0000fc000c027a25 */ /* 0x000fe200078e0002 */
[----:B------:R-:W-:-:S04]  /*20150*/  @P0 SHF.R.U32.HI R0, RZ, c[0x0][0x4f0], R6 ;  /* 0x00013c00ff000a19 */ /* 0x000fc80000011606 */
[--C-:B------:R-:W-:Y:S02]  /*20160*/  SHF.R.S32.HI R6, RZ, 0x1f, R0.reuse ;  /* 0x0000001fff067819 */ /* 0x100fe40000011400 */
[----:B------:R-:W-:Y:S01]  /*20170*/  IADD3 R3, R3, R5, RZ ;  /* 0x0000000503037210 */ /* 0x000fe20007ffe0ff */
[----:B------:R-:W-:Y:S02]  /*20180*/  IMAD.MOV R5, RZ, RZ, -R0 ;  /* 0x000000ffff057224 */ /* 0x000fe400078e0a00 */
[----:B------:R-:W-:Y:S02]  /*20190*/  IMAD R6, R6, c[0x0][0x3e0], RZ ;  /* 0x0000f80006067a24 */ /* 0x000fe400078e02ff */
        /* <DEDUP_REMOVED lines=13> */
.L_x_2569:
[----:B------:R-:W-:Y:S05]  /*20270*/  BRA.DIV ~URZ, `(.L_x_2515) ;  /* 0x000025827f007947 */ /* 0x000fea000b800000 */
[----:B------:R3:W4:Y:S02]  /*20280*/  SHFL.IDX PT, R2, R14, RZ, 0x181f ;  /* 0x00181fff0e027589 */ /* 0x00072400000e0000 */
.L_x_2570:
        /* <DEDUP_REMOVED lines=27> */
.L_x_2517:
[----:B------:R-:W-:Y:S05]  /*20440*/  BSYNC B0 ;  /* 0x0000000000007941 */ /* 0x000fea0003800000 */
.L_x_2516:
[----:B------:R-:W-:Y:S05]  /*20450*/  BRA.DIV ~URZ, `(.L_x_2518) ;  /* 0x000024127f007947 */ /* 0x000fea000b800000 */
[----:B--2---:R2:W1:Y:S04]  /*20460*/  SHFL.IDX PT, R10, R11, 0x1, 0x181f ;  /* 0x00381f000b0a7f89 */ /* 0x00446800000e0000 */
[----:B----4-:R2:W4:Y:S02]  /*20470*/  SHFL.IDX PT, R2, R14, 0x1, 0x181f ;  /* 0x00381f000e027f89 */ /* 0x01052400000e0000 */
.L_x_2571:
        /* <DEDUP_REMOVED lines=20> */
.L_x_2520:
[----:B------:R-:W-:Y:S05]  /*205c0*/  BSYNC B0 ;  /* 0x0000000000007941 */ /* 0x000fea0003800000 */
.L_x_2519:
[----:B------:R-:W-:Y:S05]  /*205d0*/  BRA.DIV ~URZ, `(.L_x_2521) ;  /* 0x000023627f007947 */ /* 0x000fea000b800000 */
[----:B-1----:R1:W2:Y:S02]  /*205e0*/  SHFL.IDX PT, R10, R11, 0x2, 0x181f ;  /* 0x00581f000b0a7f89 */ /* 0x0022a400000e0000 */
.L_x_2572:
[----:B------:R-:W-:Y:S05]  /*205f0*/  BRA.DIV ~URZ, `(.L_x_2522) ;  /* 0x000023b27f007947 */ /* 0x000fea000b800000 */
[----:B----4-:R4:W1:Y:S02]  /*20600*/  SHFL.IDX PT, R2, R14, 0x2, 0x181f ;  /* 0x00581f000e027f89 */ /* 0x01086400000e0000 */
.L_x_2573:
        /* <DEDUP_REMOVED lines=20> */
.L_x_2524:
[----:B------:R-:W-:Y:S05]  /*20750*/  BSYNC B0 ;  /* 0x0000000000007941 */ /* 0x000fea0003800000 */
.L_x_2523:
[----:B------:R-:W-:Y:S05]  /*20760*/  BRA.DIV ~URZ, `(.L_x_2525) ;  /* 0x000022b27f007947 */ /* 0x000fea000b800000 */
[----:B--2---:R2:W3:Y:S04]  /*20770*/  SHFL.IDX PT, R10, R11, 0x3, 0x181f ;  /* 0x00781f000b0a7f89 */ /* 0x0044e800000e0000 */
[----:B-1----:R2:W1:Y:S02]  /*20780*/  SHFL.IDX PT, R2, R14, 0x3, 0x181f ;  /* 0x00781f000e027f89 */ /* 0x00246400000e0000 */
.L_x_2574:
        /* <DEDUP_REMOVED lines=19> */
.L_x_2505:
[----:B------:R-:W-:Y:S05]  /*208c0*/  BSYNC B1 ;  /* 0x0000000000017941 */ /* 0x000fea0003800000 */
.L_x_2489:
[----:B-1--4-:R-:W4:Y:S02]  /*208d0*/  LDL R0, [R1+0x4c] ;  /* 0x00004c0001007983 */ /* 0x012f240000100800 */
[----:B----4-:R-:W-:-:S13]  /*208e0*/  ISETP.NE.AND P0, PT, R0, RZ, PT ;  /* 0x000000ff0000720c */ /* 0x010fda0003f05270 */
[----:B------:R-:W-:Y:S01]  /*208f0*/  @P0 WARPSYNC 0xffffffff ;  /* 0xffffffff00000948 */ /* 0x000fe20003800000 */
[----:B------:R-:W-:Y:S06]  /*20900*/  @P0 BAR.SYNC.DEFER_BLOCKING 0x5, 0x100 ;  /* 0x0144000000000b1d */ /* 0x000fec0000010000 */
[----:B------:R-:W1:Y:S04]  /*20910*/  @P0 LDS.128 R4, [0x20080] ;  /* 0x02008000ff040984 */ /* 0x000e680000000c00 */
[----:B-1----:R1:W-:Y:S04]  /*20920*/  @P0 STL.64 [R1], R4 ;  /* 0x0000000401000387 */ /* 0x0023e80000100a00 */
[----:B------:R1:W-:Y:S04]  /*20930*/  @P0 STL.64 [R1+0x8], R6 ;  /* 0x0000080601000387 */ /* 0x0003e80000100a00 */
[----:B------:R-:W-:Y:S06]  /*20940*/  @P0 BAR.ARV 0x4, 0x100 ;  /* 0x0104000000000b1d */ /* 0x000fec0000002000 */
[----:B------:R-:W-:Y:S05]  /*20950*/  @P0 BRA `(.L_x_2526) ;  /* 0x0000106000000947 */ /* 0x000fea0003800000 */
[----:B------:R-:W4:Y:S01]  /*20960*/  S2R R0, SR_TID.X ;  /* 0x0000000000007919 */ /* 0x000f220000002100 */
[----:B-1----:R-:W-:Y:S01]  /*20970*/  IMAD.MOV.U32 R7, RZ, RZ, RZ ;  /* 0x000000ffff077224 */ /* 0x002fe200078e00ff */
[----:B--234-:R-:W-:-:S04]  /*20980*/  LOP3.LUT R14, R0, 0x1f, RZ, 0xc0, !PT ;  /* 0x0000001f000e7812 */ /* 0x01cfc800078ec0ff */
[----:B------:R-:W-:Y:S01]  /*20990*/  ISETP.NE.AND P6, PT, R14, 0x1f, PT ;  /* 0x0000001f0e00780c */ /* 0x000fe20003fc5270 */
[----:B------:R-:W-:Y:S10]  /*209a0*/  BRA.DIV ~URZ, `(.L_x_2527) ;  /* 0x000021427f007947 */ /* 0x000ff4000b800000 */
[----:B------:R1:W2:Y:S02]  /*209b0*/  SHFL.IDX PT, R10, R114, RZ, 0x1f ;  /* 0x00001fff720a7589 */ /* 0x0002a400000e0000 */
.L_x_2575:
[----:B------:R-:W-:Y:S05]  /*209c0*/  BRA.DIV ~URZ, `(.L_x_2528) ;  /* 0x000021927f007947 */ /* 0x000fea000b800000 */
[----:B------:R3:W4:Y:S02]  /*209d0*/  SHFL.IDX PT, R8, R114, 0x1, 0x1f ;  /* 0x00201f0072087f89 */ /* 0x00072400000e0000 */
.L_x_2576:
        /* <DEDUP_REMOVED lines=19> */
.L_x_2577:
        /* <DEDUP_REMOVED lines=16> */
.L_x_2578:
[----:B---3--:R-:W-:Y:S01]  /*20c10*/  IMAD R0, R0, c[0x0][0x538], RZ ;  /* 0x00014e0000007a24 */ /* 0x008fe200078e02ff */
[----:B------:R-:W-:Y:S04]  /*20c20*/  BSSY B1, `(.L_x_2531) ;  /* 0x00000d0000017945 */ /* 0x000fe80003800000 */
[----:B----4-:R-:W-:-:S04]  /*20c30*/  IADD3 R8, R0, R8, RZ ;  /* 0x0000000800087210 */ /* 0x010fc80007ffe0ff */
[----:B--2---:R-:W-:-:S13]  /*20c40*/  ISETP.GT.AND P0, PT, R8, R10, PT ;  /* 0x0000000a0800720c */ /* 0x004fda0003f04270 */
[----:B------:R-:W-:Y:S05]  /*20c50*/  @P0 BRA `(.L_x_2532) ;  /* 0x0000025000000947 */ /* 0x000fea0003800000 */
.L_x_2536:
        /* <DEDUP_REMOVED lines=17> */
.L_x_2579:
        /* <DEDUP_REMOVED lines=16> */
.L_x_2580:
[----:B--2---:R-:W-:-:S05]  /*20e70*/  IMAD R0, R0, c[0x0][0x538], RZ ;  /* 0x00014e0000007a24 */ /* 0x004fca00078e02ff */
[----:B------:R-:W-:-:S04]  /*20e80*/  IADD3 R8, R0, R8, RZ ;  /* 0x0000000800087210 */ /* 0x000fc80007ffe0ff */
[----:B------:R-:W-:-:S13]  /*20e90*/  ISETP.GT.AND P0, PT, R8, R10, PT ;  /* 0x0000000a0800720c */ /* 0x000fda0003f04270 */
[----:B-1----:R-:W-:Y:S05]  /*20ea0*/  @!P0 BRA `(.L_x_2536) ;  /* 0xfffffdb000008947 */ /* 0x002fea000383ffff */
.L_x_2532:
[----:B------:R-:W-:-:S05]  /*20eb0*/  IADD3 R12, -R0, R8, RZ ;  /* 0x00000008000c7210 */ /* 0x000fca0007ffe1ff */
[----:B------:R-:W-:-:S05]  /*20ec0*/  IMAD R0, R4, c[0x0][0x538], R12 ;  /* 0x00014e0004007a24 */ /* 0x000fca00078e020c */
[----:B------:R-:W-:Y:S01]  /*20ed0*/  ISETP.GT.AND P0, PT, R0, R10, PT ;  /* 0x0000000a0000720c */ /* 0x000fe20003f04270 */
[----:B------:R-:W-:-:S12]  /*20ee0*/  BRA.DIV ~URZ, `(.L_x_2537) ;  /* 0x000020d27f007947 */ /* 0x000fd8000b800000 */
[----:B------:R-:W-:-:S03]  /*20ef0*/  VOTE.ANY R11, PT, !P0 ;  /* 0x00000000000b7806 */ /* 0x000fc600040e0100 */
.L_x_2581:
[----:B------:R-:W2:Y:S01]  /*20f00*/  LDL.LU R2, [R1+0xc] ;  /* 0x00000c0001027983 */ /* 0x000ea20000300800 */
[----:B------:R-:W2:Y:S02]  /*20f10*/  POPC R0, R11 ;  /* 0x0000000b00007309 */ /* 0x000ea40000000000 */
[----:B--2---:R-:W-:-:S05]  /*20f20*/  IADD3 R2, R0, R2, RZ ;  /* 0x0000000200027210 */ /* 0x004fca0007ffe0ff */
[----:B------:R2:W-:Y:S01]  /*20f30*/  STL [R1+0xc], R2 ;  /* 0x00000c0201007387 */ /* 0x0005e20000100800 */
[----:B------:R-:W-:Y:S05]  /*20f40*/  BRA.DIV ~URZ, `(.L_x_2538) ;  /* 0x000020c27f007947 */ /* 0x000fea000b800000 */
[----:B------:R3:W4:Y:S04]  /*20f50*/  SHFL.IDX PT, R8, R6, R0, 0x1f ;  /* 0x00001f0006087589 */ /* 0x00072800000e0000 */
[----:B------:R3:W1:Y:S02]  /*20f60*/  SHFL.IDX PT, R7, R7, R0, 0x1f ;  /* 0x00001f0007077589 */ /* 0x00066400000e0000 */
.L_x_2582:
[----:B------:R-:W-:Y:S01]  /*20f70*/  ISETP.NE.AND P0, PT, R11, RZ, PT ;  /* 0x000000ff0b00720c */ /* 0x000fe20003f05270 */
[----:B------:R-:W-:-:S12]  /*20f80*/  BSSY B0, `(.L_x_2539) ;  /* 0x0000005000007945 */ /* 0x000fd80003800000 */
[----:B------:R-:W-:Y:S05]  /*20f90*/  @!P0 BRA `(.L_x_2540) ;  /* 0x0000003000008947 */ /* 0x000fea0003800000 */
[----:B---3--:R-:W-:Y:S01]  /*20fa0*/  IADD3 R0, R0, -0x1, RZ ;  /* 0xffffffff00007810 */ /* 0x008fe20007ffe0ff */
[----:B------:R-:W-:Y:S05]  /*20fb0*/  BRA.DIV ~URZ, `(.L_x_2541) ;  /* 0x000021227f007947 */ /* 0x000fea000b800000 */
[----:B------:R3:W2:Y:S02]  /*20fc0*/  SHFL.IDX PT, R13, R4, R0, 0x1f ;  /* 0x00001f00040d7589 */ /* 0x0006a400000e0000 */
.L_x_2540:
[----:B------:R-:W-:Y:S05]  /*20fd0*/  BSYNC B0 ;  /* 0x0000000000007941 */ /* 0x000fea0003800000 */
.L_x_2539:
[----:B--23--:R-:W-:Y:S01]  /*20fe0*/  IMAD R0, R13, c[0x0][0x538], R12 ;  /* 0x00014e000d007a24 */ /* 0x00cfe200078e020c */
[----:B-1----:R-:W-:Y:S01]  /*20ff0*/  ISETP.NE.AND P0, PT, R7, 0x1, PT ;  /* 0x000000010700780c */ /* 0x002fe20003f05270 */
[----:B------:R-:W-:Y:S03]  /*21000*/  BSSY B0, `(.L_x_2542) ;  /* 0x0000088000007945 */ /* 0x000fe60003800000 */
[----:B------:R1:W-:Y:S01]  /*21010*/  STL [R1], R0 ;  /* 0x0000000001007387 */ /* 0x0003e20000100800 */
[----:B------:R-:W-:-:S08]  /*21020*/  IADD3 R6, -R0, R10, RZ ;  /* 0x0000000a00067210 */ /* 0x000fd00007ffe1ff */
[----:B------:R-:W-:Y:S05]  /*21030*/  @!P0 BRA `(.L_x_2543) ;  /* 0x000003f000008947 */ /* 0x000fea0003800000 */
[-C--:B-1--4-:R-:W-:Y:S02]  /*21040*/  IABS R0, R8.reuse ;  /* 0x0000000800007213 */ /* 0x092fe40000000000 */
        /* <DEDUP_REMOVED lines=62> */
.L_x_2543:
        /* <DEDUP_REMOVED lines=69> */
.L_x_2544:
[----:B------:R-:W-:Y:S05]  /*21880*/  BSYNC B0 ;  /* 0x0000000000007941 */ /* 0x000fea0003800000 */
.L_x_2542:
[----:B------:R-:W-:-:S04]  /*21890*/  LOP3.LUT R2, RZ, R2, RZ, 0x33, !PT ;  /* 0x00000002ff027212 */ /* 0x000fc800078e33ff */
[----:B-1----:R-:W-:-:S05]  /*218a0*/  IADD3 R0, R2, R8, RZ ;  /* 0x0000000802007210 */ /* 0x002fca0007ffe0ff */
[----:B------:R1:W-:Y:S01]  /*218b0*/  STL [R1+0x4], R0 ;  /* 0x0000040001007387 */ /* 0x0003e20000100800 */
[----:B------:R-:W-:Y:S05]  /*218c0*/  BRA `(.L_x_2545) ;  /* 0x0000005000007947 */ /* 0x000fea0003800000 */
.L_x_2533:
[----:B------:R-:W-:Y:S01]  /*218d0*/  MOV R0, c[0x0][0x53c] ;  /* 0x00014f0000007a02 */ /* 0x000fe20000000f00 */
[----:B------:R2:W-:Y:S04]  /*218e0*/  STL [R1], R10 ;  /* 0x0000000a01007387 */ /* 0x0005e80000100800 */
[----:B------:R2:W-:Y:S04]  /*218f0*/  STL [R1+0x4], RZ ;  /* 0x000004ff01007387 */ /* 0x0005e80000100800 */
[----:B------:R2:W-:Y:S04]  /*21900*/  STL [R1+0x8], RZ ;  /* 0x000008ff01007387 */ /* 0x0005e80000100800 */
[----:B------:R2:W-:Y:S02]  /*21910*/  STL [R1+0xc], R0 ;  /* 0x00000c0001007387 */ /* 0x0005e40000100800 */
.L_x_2545:
[----:B------:R-:W-:Y:S05]  /*21920*/  BSYNC B1 ;  /* 0x0000000000017941 */ /* 0x000fea0003800000 */
.L_x_2531:
[----:B-1----:R-:W3:Y:S04]  /*21930*/  LDL R4, [R1] ;  /* 0x0000000001047983 */ /* 0x002ee80000100800 */
        /* <DEDUP_REMOVED lines=8> */
.L_x_2526:
[----:B--2---:R-:W2:Y:S02]  /*219c0*/  LDL R0, [R1+0xc] ;  /* 0x00000c0001007983 */ /* 0x004ea40000100800 */
[----:B--2---:R-:W-:-:S13]  /*219d0*/  ISETP.GE.AND P0, PT, R0, c[0x0][0x53c], PT ;  /* 0x00014f0000007a0c */ /* 0x004fda0003f06270 */
[----:B-1-3--:R-:W-:Y:S01]  /*219e0*/  @P0 CALL.REL.NOINC `(.L_x_2546) ;  /* 0x0000001000000944 */ /* 0x00afe20003c00000 */
[----:B------:R-:W-:Y:S05]  /*219f0*/  BRA `(.L_x_2547) ;  /* 0xfffdffe000007947 */ /* 0x000fea000383ffff */
.L_x_2546:
[----:B------:R-:W-:Y:S05]  /*21a00*/  EXIT ;  /* 0x000000000000794d */ /* 0x000fea0003800000 */
.L_x_2335:
[----:B------:R-:W-:Y:S01]  /*21a10*/  IMAD.MOV.U32 R0, RZ, RZ, R5 ;  /* 0x000000ffff007224 */ /* 0x000fe200078e0005 */
[----:B------:R-:W-:Y:S02]  /*21a20*/  MOV R2, 0x1 ;  /* 0x0000000100027802 */ /* 0x000fe40000000f00 */
[----:B------:R-:W-:Y:S02]  /*21a30*/  MOV R3, 0x21a50 ;  /* 0x00021a5000037802 */ /* 0x000fe40000000f00 */
[----:B------:R-:W-:Y:S05]  /*21a40*/  CALL.REL.NOINC `($__internal_50_$__cuda_sm70_shflsync_up_p) ;  /* 0x000017a000007944 */ /* 0x000fea0003c00000 */
[----:B------:R-:W-:Y:S01]  /*21a50*/  MOV R0, R4 ;  /* 0x0000000400007202 */ /* 0x000fe20000000f00 */
[----:B------:R-:W-:Y:S05]  /*21a60*/  BRA `(.L_x_2548) ;  /* 0xfffdea1000007947 */ /* 0x000fea000383ffff */
.L_x_2336:
[----:B------:R-:W-:Y:S01]  /*21a70*/  IMAD.MOV.U32 R0, RZ, RZ, R5 ;  /* 0x000000ffff007224 */ /* 0x000fe200078e0005 */
[----:B------:R-:W-:Y:S02]  /*21a80*/  MOV R2, 0x2 ;  /* 0x0000000200027802 */ /* 0x000fe40000000f00 */
[----:B------:R-:W-:Y:S02]  /*21a90*/  MOV R3, 0x21ab0 ;  /* 0x00021ab000037802 */ /* 0x000fe40000000f00 */
[----:B------:R-:W-:Y:S05]  /*21aa0*/  CALL.REL.NOINC `($__internal_50_$__cuda_sm70_shflsync_up_p) ;  /* 0x0000174000007944 */ /* 0x000fea0003c00000 */
[----:B------:R-:W-:Y:S01]  /*21ab0*/  SEL R0, R4, RZ, P4 ;  /* 0x000000ff04007207 */ /* 0x000fe20002000000 */
[----:B------:R-:W-:Y:S01]  /*21ac0*/  IMAD.MOV.U32 R2, RZ, RZ, 0x4 ;  /* 0x00000004ff027424 */ /* 0x000fe200078e00ff */
[----:B------:R-:W-:-:S03]  /*21ad0*/  MOV R3, 0x21b00 ;  /* 0x00021b0000037802 */ /* 0x000fc60000000f00 */
[----:B------:R-:W-:Y:S02]  /*21ae0*/  IMAD.IADD R0, R5, 0x1, R0 ;  /* 0x0000000105007824 */ /* 0x000fe400078e0200 */
        /* <DEDUP_REMOVED lines=13> */
[----:B------:R-:W-:Y:S02]  /*21bc0*/  MOV R3, 0x1f ;  /* 0x0000001f00037802 */ /* 0x000fe40000000f00 */
[----:B------:R-:W-:Y:S01]  /*21bd0*/  MOV R2, 0x21c10 ;  /* 0x00021c1000027802 */ /* 0x000fe20000000f00 */
[----:B------:R-:W-:-:S04]  /*21be0*/  IMAD.IADD R4, R0, 0x1, R4 ;  /* 0x0000000100047824 */ /* 0x000fc800078e0204 */
[----:B------:R-:W-:Y:S02]  /*21bf0*/  IMAD.MOV.U32 R9, RZ, RZ, R4 ;  /* 0x000000ffff097224 */ /* 0x000fe400078e0004 */
[----:B------:R-:W-:Y:S05]  /*21c00*/  CALL.REL.NOINC `($__internal_49_$__cuda_sm70_shflsync_idx_p) ;  /* 0x0000159000007944 */ /* 0x000fea0003c00000 */
[----:B------:R-:W-:Y:S01]  /*21c10*/  MOV R0, R5 ;  /* 0x0000000500007202 */ /* 0x000fe20000000f00 */
[----:B------:R-:W-:Y:S05]  /*21c20*/  BRA `(.L_x_2549) ;  /* 0xfffde95000007947 */ /* 0x000fea000383ffff */
.L_x_2338:
[----:B------:R-:W-:Y:S02]  /*21c30*/  SEL R0, RZ, 0x1, P0 ;  /* 0x00000001ff007807 */ /* 0x000fe40000000000 */
[----:B------:R-:W-:Y:S02]  /*21c40*/  MOV R2, 0x21c60 ;  /* 0x00021c6000027802 */ /* 0x000fe40000000f00 */
[----:B------:R-:W-:Y:S05]  /*21c50*/  CALL.REL.NOINC `($__internal_51_$__cuda_sm70_votesync_ballot) ;  /* 0x0000160000007944 */ /* 0x000fea0003c00000 */
[----:B------:R-:W-:Y:S01]  /*21c60*/  MOV R11, R0 ;  /* 0x00000000000b7202 */ /* 0x000fe20000000f00 */
[----:B------:R-:W-:Y:S05]  /*21c70*/  BRA `(.L_x_2550) ;  /* 0xfffde99000007947 */ /* 0x000fea000383ffff */
.L_x_2339:
[----:B------:R-:W-:Y:S01]  /*21c80*/  IMAD.MOV.U32 R9, RZ, RZ, R10 ;  /* 0x000000ffff097224 */ /* 0x000fe200078e000a */
[----:B------:R-:W-:Y:S01]  /*21c90*/  MOV R5, R0 ;  /* 0x0000000000057202 */ /* 0x000fe20000000f00 */
[----:B------:R-:W-:Y:S01]  /*21ca0*/  IMAD.MOV.U32 R3, RZ, RZ, 0x1f ;  /* 0x0000001fff037424 */ /* 0x000fe200078e00ff */
[----:B-1----:R-:W-:Y:S02]  /*21cb0*/  MOV R2, 0x21cd0 ;  /* 0x00021cd000027802 */ /* 0x002fe40000000f00 */
[----:B------:R-:W-:Y:S05]  /*21cc0*/  CALL.REL.NOINC `($__internal_49_$__cuda_sm70_shflsync_idx_p) ;  /* 0x000014d000007944 */ /* 0x000fea0003c00000 */
[----:B------:R-:W-:Y:S01]  /*21cd0*/  IMAD.MOV.U32 R13, RZ, RZ, R5 ;  /* 0x000000ffff0d7224 */ /* 0x000fe200078e0005 */
[----:B------:R-:W-:Y:S01]  /*21ce0*/  MOV R9, R8 ;  /* 0x0000000800097202 */ /* 0x000fe20000000f00 */
[----:B------:R-:W-:Y:S01]  /*21cf0*/  IMAD.MOV.U32 R6, RZ, RZ, RZ ;  /* 0x000000ffff067224 */ /* 0x000fe200078e00ff */
[----:B------:R-:W-:Y:S01]  /*21d00*/  MOV R5, R0 ;  /* 0x0000000000057202 */ /* 0x000fe20000000f00 */
[----:B------:R-:W-:Y:S01]  /*21d10*/  IMAD.MOV.U32 R3, RZ, RZ, 0x1f ;  /* 0x0000001fff037424 */ /* 0x000fe200078e00ff */
[----:B------:R-:W-:-:S02]  /*21d20*/  MOV R2, 0x21d40 ;  /* 0x00021d4000027802 */ /* 0x000fc40000000f00 */
[----:B------:R-:W-:Y:S05]  /*21d30*/  CALL.REL.NOINC `($__internal_49_$__cuda_sm70_shflsync_idx_p) ;  /* 0x0000146000007944 */ /* 0x000fea0003c00000 */
[----:B------:R-:W-:Y:S01]  /*21d40*/  MOV R10, R5 ;  /* 0x00000005000a7202 */ /* 0x000fe20000000f00 */
[----:B------:R-:W-:Y:S05]  /*21d50*/  BRA `(.L_x_2551) ;  /* 0xfffde92000007947 */ /* 0x000fea000383ffff */
.L_x_2342:
[----:B------:R-:W-:Y:S01]  /*21d60*/  IMAD.MOV.U32 R9, RZ, RZ, R4 ;  /* 0x000000ffff097224 */ /* 0x000fe200078e0004 */
[----:B------:R-:W-:-:S02]  /*21d70*/  MOV R3, 0x1f ;  /* 0x0000001f00037802 */ /* 0x000fc40000000f00 */
[----:B-1----:R-:W-:Y:S02]  /*21d80*/  MOV R2, 0x21da0 ;  /* 0x00021da000027802 */ /* 0x002fe40000000f00 */
[----:B--234-:R-:W-:Y:S05]  /*21d90*/  CALL.REL.NOINC `($__internal_49_$__cuda_sm70_shflsync_idx_p) ;  /* 0x0000140000007944 */ /* 0x01cfea0003c00000 */
[----:B------:R-:W-:Y:S01]  /*21da0*/  MOV R6, R5 ;  /* 0x0000000500067202 */ /* 0x000fe20000000f00 */
[----:B------:R-:W-:Y:S05]  /*21db0*/  BRA `(.L_x_2341) ;  /* 0xfffde92000007947 */ /* 0x000fea000383ffff */
.L_x_2397:
[----:B------:R-:W-:Y:S01]  /*21dc0*/  IMAD.MOV.U32 R9, RZ, RZ, R12 ;  /* 0x000000ffff097224 */ /* 0x000fe200078e000c */
[----:B------:R-:W-:Y:S01]  /*21dd0*/  MOV R5, RZ ;  /* 0x000000ff00057202 */ /* 0x000fe20000000f00 */
[----:B------:R-:W-:Y:S01]  /*21de0*/  IMAD.MOV.U32 R3, RZ, RZ, 0x181f ;  /* 0x0000181fff037424 */ /* 0x000fe200078e00ff */
[----:B------:R-:W-:Y:S02]  /*21df0*/  MOV R2, 0x21e10 ;  /* 0x00021e1000027802 */ /* 0x000fe40000000f00 */
[----:B-----5:R-:W-:Y:S05]  /*21e00*/  CALL.REL.NOINC `($__internal_49_$__cuda_sm70_shflsync_idx_p) ;  /* 0x0000139000007944 */ /* 0x020fea0003c00000 */
[----:B------:R-:W-:Y:S01]  /*21e10*/  MOV R4, R5 ;  /* 0x0000000500047202 */ /* 0x000fe20000000f00 */
[----:B------:R-:W-:Y:S05]  /*21e20*/  BRA `(.L_x_2552) ;  /* 0xfffe7c3000007947 */ /* 0x000fea000383ffff */
.L_x_2398:
[----:B------:R-:W-:Y:S01]  /*21e30*/  IMAD.MOV.U32 R9, RZ, RZ, R15 ;  /* 0x000000ffff097224 */ /* 0x000fe200078e000f */
[----:B------:R-:W-:Y:S01]  /*21e40*/  MOV R5, RZ ;  /* 0x000000ff00057202 */ /* 0x000fe20000000f00 */
[----:B------:R-:W-:Y:S01]  /*21e50*/  IMAD.MOV.U32 R3, RZ, RZ, 0x181f ;  /* 0x0000181fff037424 */ /* 0x000fe200078e00ff */
[----:B------:R-:W-:Y:S02]  /*21e60*/  MOV R2, 0x21e80 ;  /* 0x00021e8000027802 */ /* 0x000fe40000000f00 */
[----:B-12--5:R-:W-:Y:S05]  /*21e70*/  CALL.REL.NOINC `($__internal_49_$__cuda_sm70_shflsync_idx_p) ;  /* 0x0000132000007944 */ /* 0x026fea0003c00000 */
[----:B------:R-:W-:Y:S01]  /*21e80*/  MOV R2, R5 ;  /* 0x0000000500027202 */ /* 0x000fe20000000f00 */
[----:B------:R-:W-:Y:S05]  /*21e90*/  BRA `(.L_x_2553) ;  /* 0xfffe7be000007947 */ /* 0x000fea000383ffff */
.L_x_2401:
[----:B--2---:R-:W-:Y:S01]  /*21ea0*/  IMAD.MOV.U32 R9, RZ, RZ, R12 ;  /* 0x000000ffff097224 */ /* 0x004fe200078e000c */
[----:B------:R-:W-:Y:S01]  /*21eb0*/  MOV R5, 0x1 ;  /* 0x0000000100057802 */ /* 0x000fe20000000f00 */
[----:B------:R-:W-:Y:S01]  /*21ec0*/  IMAD.MOV.U32 R3, RZ, RZ, 0x181f ;  /* 0x0000181fff037424 */ /* 0x000fe200078e00ff */
[----:B----4-:R-:W-:-:S02]  /*21ed0*/  MOV R2, 0x21ef0 ;  /* 0x00021ef000027802 */ /* 0x010fc40000000f00 */
[----:B-1---5:R-:W-:Y:S05]  /*21ee0*/  CALL.REL.NOINC `($__internal_49_$__cuda_sm70_shflsync_idx_p) ;  /* 0x000012b000007944 */ /* 0x022fea0003c00000 */
[----:B------:R-:W-:Y:S01]  /*21ef0*/  IMAD.MOV.U32 R4, RZ, RZ, R5 ;  /* 0x000000ffff047224 */ /* 0x000fe200078e0005 */
[----:B------:R-:W-:Y:S01]  /*21f00*/  MOV R5, 0x1 ;  /* 0x0000000100057802 */ /* 0x000fe20000000f00 */
[----:B------:R-:W-:Y:S01]  /*21f10*/  IMAD.MOV.U32 R9, RZ, RZ, R15 ;  /* 0x000000ffff097224 */ /* 0x000fe200078e000f */
[----:B------:R-:W-:-:S02]  /*21f20*/  MOV R3, 0x181f ;  /* 0x0000181f00037802 */ /* 0x000fc40000000f00 */
[----:B------:R-:W-:Y:S02]  /*21f30*/  MOV R2, 0x21f50 ;  /* 0x00021f5000027802 */ /* 0x000fe40000000f00 */
[----:B------:R-:W-:Y:S05]  /*21f40*/  CALL.REL.NOINC `($__internal_49_$__cuda_sm70_shflsync_idx_p) ;  /* 0x0000125000007944 */ /* 0x000fea0003c00000 */
[----:B------:R-:W-:Y:S01]  /*21f50*/  MOV R2, R5 ;  /* 0x0000000500027202 */ /* 0x000fe20000000f00 */
[----:B------:R-:W-:Y:S05]  /*21f60*/  BRA `(.L_x_2554) ;  /* 0xfffe7cf000007947 */ /* 0x000fea000383ffff */
.L_x_2404:
[----:B---3--:R-:W-:Y:S01]  /*21f70*/  IMAD.MOV.U32 R9, RZ, RZ, R12 ;  /* 0x000000ffff097224 */ /* 0x008fe200078e000c */
[----:B------:R-:W-:Y:S01]  /*21f80*/  MOV R5, 0x2 ;  /* 0x0000000200057802 */ /* 0x000fe20000000f00 */
[----:B------:R-:W-:Y:S01]  /*21f90*/  IMAD.MOV.U32 R3, RZ, RZ, 0x181f ;  /* 0x0000181fff037424 */ /* 0x000fe200078e00ff */
[----:B----4-:R-:W-:Y:S02]  /*21fa0*/  MOV R2, 0x21fc0 ;  /* 0x00021fc000027802 */ /* 0x010fe40000000f00 */
[----:B-12--5:R-:W-:Y:S05]  /*21fb0*/  CALL.REL.NOINC `($__internal_49_$__cuda_sm70_shflsync_idx_p) ;  /* 0x000011e000007944 */ /* 0x026fea0003c00000 */
[----:B------:R-:W-:Y:S01]  /*21fc0*/  MOV R4, R5 ;  /* 0x0000000500047202 */ /* 0x000fe20000000f00 */
[----:B------:R-:W-:Y:S05]  /*21fd0*/  BRA `(.L_x_2555) ;  /* 0xfffe7e0000007947 */ /* 0x000fea000383ffff */
.L_x_2405:
[----:B------:R-:W-:Y:S01]  /*21fe0*/  IMAD.MOV.U32 R9, RZ, RZ, R15 ;  /* 0x000000ffff097224 */ /* 0x000fe200078e000f */
[----:B------:R-:W-:Y:S01]  /*21ff0*/  MOV R5, 0x2 ;  /* 0x0000000200057802 */ /* 0x000fe20000000f00 */
[----:B------:R-:W-:Y:S01]  /*22000*/  IMAD.MOV.U32 R3, RZ, RZ, 0x181f ;  /* 0x0000181fff037424 */ /* 0x000fe200078e00ff */
[----:B----4-:R-:W-:Y:S02]  /*22010*/  MOV R2, 0x22030 ;  /* 0x0002203000027802 */ /* 0x010fe40000000f00 */
[----:B-123-5:R-:W-:Y:S05]  /*22020*/  CALL.REL.NOINC `($__internal_49_$__cuda_sm70_shflsync_idx_p) ;  /* 0x0000117000007944 */ /* 0x02efea0003c00000 */
[----:B------:R-:W-:Y:S01]  /*22030*/  MOV R2, R5 ;  /* 0x0000000500027202 */ /* 0x000fe20000000f00 */
[----:B------:R-:W-:Y:S05]  /*22040*/  BRA `(.L_x_2556) ;  /* 0xfffe7db000007947 */ /* 0x000fea000383ffff */
.L_x_2408:
[----:B-1----:R-:W-:Y:S01]  /*22050*/  IMAD.MOV.U32 R9, RZ, RZ, R12 ;  /* 0x000000ffff097224 */ /* 0x002fe200078e000c */
[----:B------:R-:W-:Y:S01]  /*22060*/  MOV R5, 0x3 ;  /* 0x0000000300057802 */ /* 0x000fe20000000f00 */
[----:B------:R-:W-:Y:S01]  /*22070*/  IMAD.MOV.U32 R3, RZ, RZ, 0x181f ;  /* 0x0000181fff037424 */ /* 0x000fe200078e00ff */
[----:B--2---:R-:W-:-:S02]  /*22080*/  MOV R2, 0x220a0 ;  /* 0x000220a000027802 */ /* 0x004fc40000000f00 */
[----:B---345:R-:W-:Y:S05]  /*22090*/  CALL.REL.NOINC `($__internal_49_$__cuda_sm70_shflsync_idx_p) ;  /* 0x0000110000007944 */ /* 0x038fea0003c00000 */
        /* <DEDUP_REMOVED lines=8> */
.L_x_2485:
[----:B------:R-:W-:Y:S01]  /*22120*/  IMAD.MOV.U32 R2, RZ, RZ, R215 ;  /* 0x000000ffff027224 */ /* 0x000fe200078e00d7 */
[----:B------:R-:W-:Y:S02]  /*22130*/  MOV R5, 0x2 ;  /* 0x0000000200057802 */ /* 0x000fe40000000f00 */
[----:B------:R-:W-:Y:S02]  /*22140*/  MOV R3, 0x22160 ;  /* 0x0002216000037802 */ /* 0x000fe40000000f00 */
[----:B------:R-:W-:Y:S05]  /*22150*/  CALL.REL.NOINC `($__internal_48_$__cuda_sm70_shflsync_bfly_p) ;  /* 0x00000ff000007944 */ /* 0x000fea0003c00000 */
[----:B------:R-:W-:Y:S01]  /*22160*/  MOV R0, R5 ;  /* 0x0000000500007202 */ /* 0x000fe20000000f00 */
[----:B------:R-:W-:Y:S05]  /*22170*/  BRA `(.L_x_2558) ;  /* 0xffff999000007947 */ /* 0x000fea000383ffff */
.L_x_2486:
[----:B------:R-:W-:Y:S01]  /*22180*/  IMAD.MOV.U32 R2, RZ, RZ, R0 ;  /* 0x000000ffff027224 */ /* 0x000fe200078e0000 */
[----:B------:R-:W-:Y:S02]  /*22190*/  MOV R5, 0x1 ;  /* 0x0000000100057802 */ /* 0x000fe40000000f00 */
[----:B------:R-:W-:Y:S02]  /*221a0*/  MOV R3, 0x221c0 ;  /* 0x000221c000037802 */ /* 0x000fe40000000f00 */
[----:B-1----:R-:W-:Y:S05]  /*221b0*/  CALL.REL.NOINC `($__internal_48_$__cuda_sm70_shflsync_bfly_p) ;  /* 0x00000f9000007944 */ /* 0x002fea0003c00000 */
[----:B------:R-:W-:Y:S01]  /*221c0*/  FADD.FTZ R0, R0, R5 ;  /* 0x0000000500007221 */ /* 0x000fe20000010000 */
[----:B------:R-:W-:Y:S02]  /*221d0*/  MOV R2, R219 ;  /* 0x000000db00027202 */ /* 0x000fe40000000f00 */
[----:B------:R-:W-:-:S02]  /*221e0*/  MOV R5, 0x2 ;  /* 0x0000000200057802 */ /* 0x000fc40000000f00 */
[----:B------:R-:W-:Y:S02]  /*221f0*/  MOV R3, 0x22210 ;  /* 0x0002221000037802 */ /* 0x000fe40000000f00 */
[----:B------:R-:W-:Y:S05]  /*22200*/  CALL.REL.NOINC `($__internal_48_$__cuda_sm70_shflsync_bfly_p) ;  /* 0x00000f4000007944 */ /* 0x000fea0003c00000 */
[----:B------:R-:W-:Y:S01]  /*22210*/  FADD.FTZ R4, R219, R5 ;  /* 0x00000005db047221 */ /* 0x000fe20000010000 */
[----:B------:R-:W-:Y:S02]  /*22220*/  MOV R5, 0x1 ;  /* 0x0000000100057802 */ /* 0x000fe40000000f00 */
[----:B------:R-:W-:Y:S02]  /*22230*/  MOV R3, 0x22260 ;  /* 0x0002226000037802 */ /* 0x000fe40000000f00 */
[----:B------:R-:W-:Y:S02]  /*22240*/  MOV R2, R4 ;  /* 0x0000000400027202 */ /* 0x000fe40000000f00 */
[----:B------:R-:W-:Y:S05]  /*22250*/  CALL.REL.NOINC `($__internal_48_$__cuda_sm70_shflsync_bfly_p) ;  /* 0x00000ef000007944 */ /* 0x000fea0003c00000 */
[----:B------:R-:W-:Y:S01]  /*22260*/  MOV R3, R5 ;  /* 0x0000000500037202 */ /* 0x000fe20000000f00 */
[----:B------:R-:W-:Y:S05]  /*22270*/  BRA `(.L_x_2559) ;  /* 0xffff990000007947 */ /* 0x000fea000383ffff */
.L_x_2493:
[----:B--234-:R-:W-:Y:S01]  /*22280*/  IMAD.MOV.U32 R9, RZ, RZ, R13 ;  /* 0x000000ffff097224 */ /* 0x01cfe200078e000d */
[----:B------:R-:W-:Y:S01]  /*22290*/  MOV R5, RZ ;  /* 0x000000ff00057202 */ /* 0x000fe20000000f00 */
[----:B------:R-:W-:Y:S01]  /*222a0*/  IMAD.MOV.U32 R3, RZ, RZ, 0x181f ;  /* 0x0000181fff037424 */ /* 0x000fe200078e00ff */
[----:B------:R-:W-:Y:S02]  /*222b0*/  MOV R2, 0x222d0 ;  /* 0x000222d000027802 */ /* 0x000fe40000000f00 */
[----:B-1----:R-:W-:Y:S05]  /*222c0*/  CALL.REL.NOINC `($__internal_49_$__cuda_sm70_shflsync_idx_p) ;  /* 0x00000ed000007944 */ /* 0x002fea0003c00000 */
[----:B------:R-:W-:Y:S01]  /*222d0*/  MOV R10, R5 ;  /* 0x00000005000a7202 */ /* 0x000fe20000000f00 */
[----:B------:R-:W-:Y:S05]  /*222e0*/  BRA `(.L_x_2560) ;  /* 0xffffb58000007947 */ /* 0x000fea000383ffff */
.L_x_2494:
[----:B------:R-:W-:Y:S01]  /*222f0*/  IMAD.MOV.U32 R9, RZ, RZ, R14 ;  /* 0x000000ffff097224 */ /* 0x000fe200078e000e */
[----:B------:R-:W-:Y:S01]  /*22300*/  MOV R5, RZ ;  /* 0x000000ff00057202 */ /* 0x000fe20000000f00 */
[----:B------:R-:W-:Y:S01]  /*22310*/  IMAD.MOV.U32 R3, RZ, RZ, 0x181f ;  /* 0x0000181fff037424 */ /* 0x000fe200078e00ff */
[----:B------:R-:W-:-:S02]  /*22320*/  MOV R2, 0x22340 ;  /* 0x0002234000027802 */ /* 0x000fc40000000f00 */
[----:B-123--:R-:W-:Y:S05]  /*22330*/  CALL.REL.NOINC `($__internal_49_$__cuda_sm70_shflsync_idx_p) ;  /* 0x00000e6000007944 */ /* 0x00efea0003c00000 */
[----:B------:R-:W-:Y:S01]  /*22340*/  MOV R2, R5 ;  /* 0x0000000500027202 */ /* 0x000fe20000000f00 */
[----:B------:R-:W-:Y:S05]  /*22350*/  BRA `(.L_x_2561) ;  /* 0xffffb53000007947 */ /* 0x000fea000383ffff */
.L_x_2497:
[----:B--2---:R-:W-:Y:S01]  /*22360*/  IMAD.MOV.U32 R9, RZ, RZ, R13 ;  /* 0x000000ffff097224 */ /* 0x004fe200078e000d */
[----:B------:R-:W-:Y:S01]  /*22370*/  MOV R5, 0x1 ;  /* 0x0000000100057802 */ /* 0x000fe20000000f00 */
[----:B------:R-:W-:Y:S01]  /*22380*/  IMAD.MOV.U32 R3, RZ, RZ, 0x181f ;  /* 0x0000181fff037424 */ /* 0x000fe200078e00ff */
[----:B------:R-:W-:-:S02]  /*22390*/  MOV R2, 0x223b0 ;  /* 0x000223b000027802 */ /* 0x000fc40000000f00 */
[----:B-1-34-:R-:W-:Y:S05]  /*223a0*/  CALL.REL.NOINC `($__internal_49_$__cuda_sm70_shflsync_idx_p) ;  /* 0x00000df000007944 */ /* 0x01afea0003c00000 */
        /* <DEDUP_REMOVED lines=8> */
.L_x_2500:
[----:B--2---:R-:W-:Y:S01]  /*22430*/  IMAD.MOV.U32 R9, RZ, RZ, R13 ;  /* 0x000000ffff097224 */ /* 0x004fe200078e000d */
[----:B------:R-:W-:Y:S01]  /*22440*/  MOV R5, 0x2 ;  /* 0x0000000200057802 */ /* 0x000fe20000000f00 */
[----:B------:R-:W-:Y:S01]  /*22450*/  IMAD.MOV.U32 R3, RZ, RZ, 0x181f ;  /* 0x0000181fff037424 */ /* 0x000fe200078e00ff */
[----:B------:R-:W-:Y:S02]  /*22460*/  MOV R2, 0x22480 ;  /* 0x0002248000027802 */ /* 0x000fe40000000f00 */
[----:B-1-34-:R-:W-:Y:S05]  /*22470*/  CALL.REL.NOINC `($__internal_49_$__cuda_sm70_shflsync_idx_p) ;  /* 0x00000d2000007944 */ /* 0x01afea0003c00000 */
[----:B------:R-:W-:Y:S01]  /*22480*/  MOV R10, R5 ;  /* 0x00000005000a7202 */ /* 0x000fe20000000f00 */
[----:B------:R-:W-:Y:S05]  /*22490*/  BRA `(.L_x_2563) ;  /* 0xffffb74000007947 */ /* 0x000fea000383ffff */
.L_x_2501:
[----:B--2---:R-:W-:Y:S01]  /*224a0*/  IMAD.MOV.U32 R9, RZ, RZ, R14 ;  /* 0x000000ffff097224 */ /* 0x004fe200078e000e */
[----:B------:R-:W-:Y:S01]  /*224b0*/  MOV R5, 0x2 ;  /* 0x0000000200057802 */ /* 0x000fe20000000f00 */
[----:B------:R-:W-:Y:S01]  /*224c0*/  IMAD.MOV.U32 R3, RZ, RZ, 0x181f ;  /* 0x0000181fff037424 */ /* 0x000fe200078e00ff */
[----:B------:R-:W-:Y:S02]  /*224d0*/  MOV R2, 0x224f0 ;  /* 0x000224f000027802 */ /* 0x000fe40000000f00 */
[----:B-1-34-:R-:W-:Y:S05]  /*224e0*/  CALL.REL.NOINC `($__internal_49_$__cuda_sm70_shflsync_idx_p) ;  /* 0x00000cb000007944 */ /* 0x01afea0003c00000 */
[----:B------:R-:W-:Y:S01]  /*224f0*/  MOV R2, R5 ;  /* 0x0000000500027202 */ /* 0x000fe20000000f00 */
[----:B------:R-:W-:Y:S05]  /*22500*/  BRA `(.L_x_2564) ;  /* 0xffffb6f000007947 */ /* 0x000fea000383ffff */
.L_x_2504:
[----:B---3--:R-:W-:Y:S01]  /*22510*/  IMAD.MOV.U32 R9, RZ, RZ, R13 ;  /* 0x000000ffff097224 */ /* 0x008fe200078e000d */
[----:B------:R-:W-:Y:S01]  /*22520*/  MOV R5, 0x3 ;  /* 0x0000000300057802 */ /* 0x000fe20000000f00 */
[----:B------:R-:W-:Y:S01]  /*22530*/  IMAD.MOV.U32 R3, RZ, RZ, 0x181f ;  /* 0x0000181fff037424 */ /* 0x000fe200078e00ff */
[----:B----4-:R-:W-:-:S02]  /*22540*/  MOV R2, 0x22560 ;  /* 0x0002256000027802 */ /* 0x010fc40000000f00 */
[----:B-12---:R-:W-:Y:S05]  /*22550*/  CALL.REL.NOINC `($__internal_49_$__cuda_sm70_shflsync_idx_p) ;  /* 0x00000c4000007944 */ /* 0x006fea0003c00000 */
        /* <DEDUP_REMOVED lines=8> */
.L_x_2506:
[----:B------:R-:W-:Y:S01]  /*225e0*/  IMAD.MOV.U32 R9, RZ, RZ, R16 ;  /* 0x000000ffff097224 */ /* 0x000fe200078e0010 */
[----:B------:R-:W-:Y:S01]  /*225f0*/  MOV R5, RZ ;  /* 0x000000ff00057202 */ /* 0x000fe20000000f00 */
[----:B------:R-:W-:Y:S01]  /*22600*/  IMAD.MOV.U32 R3, RZ, RZ, 0x1c1f ;  /* 0x00001c1fff037424 */ /* 0x000fe200078e00ff */
[----:B------:R-:W-:Y:S02]  /*22610*/  MOV R2, 0x22630 ;  /* 0x0002263000027802 */ /* 0x000fe40000000f00 */
[----:B------:R-:W-:Y:S05]  /*22620*/  CALL.REL.NOINC `($__internal_49_$__cuda_sm70_shflsync_idx_p) ;  /* 0x00000b7000007944 */ /* 0x000fea0003c00000 */
[----:B------:R-:W-:Y:S01]  /*22630*/  MOV R4, R5 ;  /* 0x0000000500047202 */ /* 0x000fe20000000f00 */
[----:B------:R-:W-:Y:S05]  /*22640*/  BRA `(.L_x_2566) ;  /* 0xffffbab000007947 */ /* 0x000fea000383ffff */
.L_x_2507:
[----:B------:R-:W-:Y:S01]  /*22650*/  IMAD.MOV.U32 R9, RZ, RZ, R17 ;  /* 0x000000ffff097224 */ /* 0x000fe200078e0011 */
[----:B------:R-:W-:Y:S01]  /*22660*/  MOV R5, RZ ;  /* 0x000000ff00057202 */ /* 0x000fe20000000f00 */
[----:B------:R-:W-:Y:S01]  /*22670*/  IMAD.MOV.U32 R3, RZ, RZ, 0x1c1f ;  /* 0x00001c1fff037424 */ /* 0x000fe200078e00ff */
[----:B------:R-:W-:Y:S02]  /*22680*/  MOV R2, 0x226a0 ;  /* 0x000226a000027802 */ /* 0x000fe40000000f00 */
[----:B-12---:R-:W-:Y:S05]  /*22690*/  CALL.REL.NOINC `($__internal_49_$__cuda_sm70_shflsync_idx_p) ;  /* 0x00000b0000007944 */ /* 0x006fea0003c00000 */
[----:B------:R-:W-:Y:S01]  /*226a0*/  MOV R0, R5 ;  /* 0x0000000500007202 */ /* 0x000fe20000000f00 */
[----:B------:R-:W-:Y:S05]  /*226b0*/  BRA `(.L_x_2567) ;  /* 0xffffba6000007947 */ /* 0x000fea000383ffff */
.L_x_2510:
        /* <DEDUP_REMOVED lines=13> */
.L_x_2514:
[----:B------:R-:W-:Y:S01]  /*22790*/  IMAD.MOV.U32 R9, RZ, RZ, R11 ;  /* 0x000000ffff097224 */ /* 0x000fe200078e000b */
[----:B------:R-:W-:Y:S01]  /*227a0*/  MOV R5, RZ ;  /* 0x000000ff00057202 */ /* 0x000fe20000000f00 */
[----:B------:R-:W-:Y:S01]  /*227b0*/  IMAD.MOV.U32 R3, RZ, RZ, 0x181f ;  /* 0x0000181fff037424 */ /* 0x000fe200078e00ff */
[----:B------:R-:W-:Y:S02]  /*227c0*/  MOV R2, 0x227e0 ;  /* 0x000227e000027802 */ /* 0x000fe40000000f00 */
[----:B------:R-:W-:Y:S05]  /*227d0*/  CALL.REL.NOINC `($__internal_49_$__cuda_sm70_shflsync_idx_p) ;  /* 0x000009c000007944 */ /* 0x000fea0003c00000 */
[----:B------:R-:W-:Y:S01]  /*227e0*/  MOV R10, R5 ;  /* 0x00000005000a7202 */ /* 0x000fe20000000f00 */
[----:B------:R-:W-:Y:S05]  /*227f0*/  BRA `(.L_x_2569) ;  /* 0xffffda7000007947 */ /* 0x000fea000383ffff */
.L_x_2515:
[----:B------:R-:W-:Y:S01]  /*22800*/  IMAD.MOV.U32 R9, RZ, RZ, R14 ;  /* 0x000000ffff097224 */ /* 0x000fe200078e000e */
[----:B------:R-:W-:Y:S01]  /*22810*/  MOV R5, RZ ;  /* 0x000000ff00057202 */ /* 0x000fe20000000f00 */
[----:B------:R-:W-:Y:S01]  /*22820*/  IMAD.MOV.U32 R3, RZ, RZ, 0x181f ;  /* 0x0000181fff037424 */ /* 0x000fe200078e00ff */
[----:B------:R-:W-:Y:S02]  /*22830*/  MOV R2, 0x22850 ;  /* 0x0002285000027802 */ /* 0x000fe40000000f00 */
[----:B-12---:R-:W-:Y:S05]  /*22840*/  CALL.REL.NOINC `($__internal_49_$__cuda_sm70_shflsync_idx_p) ;  /* 0x0000095000007944 */ /* 0x006fea0003c00000 */
[----:B------:R-:W-:Y:S01]  /*22850*/  MOV R2, R5 ;  /* 0x0000000500027202 */ /* 0x000fe20000000f00 */
[----:B------:R-:W-:Y:S05]  /*22860*/  BRA `(.L_x_2570) ;  /* 0xffffda2000007947 */ /* 0x000fea000383ffff */
.L_x_2518:
[----:B--2---:R-:W-:Y:S01]  /*22870*/  IMAD.MOV.U32 R9, RZ, RZ, R11 ;  /* 0x000000ffff097224 */ /* 0x004fe200078e000b */
[----:B------:R-:W-:Y:S01]  /*22880*/  MOV R5, 0x1 ;  /* 0x0000000100057802 */ /* 0x000fe20000000f00 */
[----:B------:R-:W-:Y:S01]  /*22890*/  IMAD.MOV.U32 R3, RZ, RZ, 0x181f ;  /* 0x0000181fff037424 */ /* 0x000fe200078e00ff */
[----:B----4-:R-:W-:-:S02]  /*228a0*/  MOV R2, 0x228c0 ;  /* 0x000228c000027802 */ /* 0x010fc40000000f00 */
[----:B-1-3--:R-:W-:Y:S05]  /*228b0*/  CALL.REL.NOINC `($__internal_49_$__cuda_sm70_shflsync_idx_p) ;  /* 0x000008e000007944 */ /* 0x00afea0003c00000 */
        /* <DEDUP_REMOVED lines=8> */
.L_x_2521:
[----:B-1----:R-:W-:Y:S01]  /*22940*/  IMAD.MOV.U32 R9, RZ, RZ, R11 ;  /* 0x000000ffff097224 */ /* 0x002fe200078e000b */
[----:B------:R-:W-:Y:S01]  /*22950*/  MOV R5, 0x2 ;  /* 0x0000000200057802 */ /* 0x000fe20000000f00 */
[----:B------:R-:W-:Y:S01]  /*22960*/  IMAD.MOV.U32 R3, RZ, RZ, 0x181f ;  /* 0x0000181fff037424 */ /* 0x000fe200078e00ff */
[----:B----4-:R-:W-:Y:S02]  /*22970*/  MOV R2, 0x22990 ;  /* 0x0002299000027802 */ /* 0x010fe40000000f00 */
[----:B--23--:R-:W-:Y:S05]  /*22980*/  CALL.REL.NOINC `($__internal_49_$__cuda_sm70_shflsync_idx_p) ;  /* 0x0000081000007944 */ /* 0x00cfea0003c00000 */
[----:B------:R-:W-:Y:S01]  /*22990*/  MOV R10, R5 ;  /* 0x00000005000a7202 */ /* 0x000fe20000000f00 */
[----:B------:R-:W-:Y:S05]  /*229a0*/  BRA `(.L_x_2572) ;  /* 0xffffdc4000007947 */ /* 0x000fea000383ffff */
.L_x_2522:
[----:B------:R-:W-:Y:S01]  /*229b0*/  IMAD.MOV.U32 R9, RZ, RZ, R14 ;  /* 0x000000ffff097224 */ /* 0x000fe200078e000e */
[----:B------:R-:W-:Y:S01]  /*229c0*/  MOV R5, 0x2 ;  /* 0x0000000200057802 */ /* 0x000fe20000000f00 */
[----:B------:R-:W-:Y:S01]  /*229d0*/  IMAD.MOV.U32 R3, RZ, RZ, 0x181f ;  /* 0x0000181fff037424 */ /* 0x000fe200078e00ff */
[----:B----4-:R-:W-:Y:S02]  /*229e0*/  MOV R2, 0x22a00 ;  /* 0x00022a0000027802 */ /* 0x010fe40000000f00 */
[----:B-123--:R-:W-:Y:S05]  /*229f0*/  CALL.REL.NOINC `($__internal_49_$__cuda_sm70_shflsync_idx_p) ;  /* 0x000007a000007944 */ /* 0x00efea0003c00000 */
[----:B------:R-:W-:Y:S01]  /*22a00*/  MOV R2, R5 ;  /* 0x0000000500027202 */ /* 0x000fe20000000f00 */
[----:B------:R-:W-:Y:S05]  /*22a10*/  BRA `(.L_x_2573) ;  /* 0xffffdbf000007947 */ /* 0x000fea000383ffff */
.L_x_2525:
[----:B-1----:R-:W-:Y:S01]  /*22a20*/  IMAD.MOV.U32 R9, RZ, RZ, R11 ;  /* 0x000000ffff097224 */ /* 0x002fe200078e000b */
[----:B------:R-:W-:Y:S01]  /*22a30*/  MOV R5, 0x3 ;  /* 0x0000000300057802 */ /* 0x000fe20000000f00 */
[----:B------:R-:W-:Y:S01]  /*22a40*/  IMAD.MOV.U32 R3, RZ, RZ, 0x181f ;  /* 0x0000181fff037424 */ /* 0x000fe200078e00ff */
[----:B------:R-:W-:-:S02]  /*22a50*/  MOV R2, 0x22a70 ;  /* 0x00022a7000027802 */ /* 0x000fc40000000f00 */
[----:B--234-:R-:W-:Y:S05]  /*22a60*/  CALL.REL.NOINC `($__internal_49_$__cuda_sm70_shflsync_idx_p) ;  /* 0x0000073000007944 */ /* 0x01cfea0003c00000 */
        /* <DEDUP_REMOVED lines=8> */
.L_x_2527:
[----:B------:R-:W-:Y:S01]  /*22af0*/  IMAD.MOV.U32 R9, RZ, RZ, R114 ;  /* 0x000000ffff097224 */ /* 0x000fe200078e0072 */
[----:B------:R-:W-:Y:S01]  /*22b00*/  MOV R5, RZ ;  /* 0x000000ff00057202 */ /* 0x000fe20000000f00 */
[----:B------:R-:W-:Y:S01]  /*22b10*/  IMAD.MOV.U32 R3, RZ, RZ, 0x1f ;  /* 0x0000001fff037424 */ /* 0x000fe200078e00ff */
[----:B------:R-:W-:Y:S02]  /*22b20*/  MOV R2, 0x22b40 ;  /* 0x00022b4000027802 */ /* 0x000fe40000000f00 */
[----:B------:R-:W-:Y:S05]  /*22b30*/  CALL.REL.NOINC `($__internal_49_$__cuda_sm70_shflsync_idx_p) ;  /* 0x0000066000007944 */ /* 0x000fea0003c00000 */
[----:B------:R-:W-:Y:S01]  /*22b40*/  MOV R10, R5 ;  /* 0x00000005000a7202 */ /* 0x000fe20000000f00 */
[----:B------:R-:W-:Y:S05]  /*22b50*/  BRA `(.L_x_2575) ;  /* 0xffffde6000007947 */ /* 0x000fea000383ffff */
.L_x_2528:
[----:B------:R-:W-:Y:S01]  /*22b60*/  IMAD.MOV.U32 R9, RZ, RZ, R114 ;  /* 0x000000ffff097224 */ /* 0x000fe200078e0072 */
[----:B------:R-:W-:Y:S01]  /*22b70*/  MOV R5, 0x1 ;  /* 0x0000000100057802 */ /* 0x000fe20000000f00 */
[----:B------:R-:W-:Y:S01]  /*22b80*/  IMAD.MOV.U32 R3, RZ, RZ, 0x1f ;  /* 0x0000001fff037424 */ /* 0x000fe200078e00ff */
[----:B------:R-:W-:Y:S02]  /*22b90*/  MOV R2, 0x22bb0 ;  /* 0x00022bb000027802 */ /* 0x000fe40000000f00 */
[----:B-12---:R-:W-:Y:S05]  /*22ba0*/  CALL.REL.NOINC `($__internal_49_$__cuda_sm70_shflsync_idx_p) ;  /* 0x000005f000007944 */ /* 0x006fea0003c00000 */
[----:B------:R-:W-:Y:S01]  /*22bb0*/  MOV R8, R5 ;  /* 0x0000000500087202 */ /* 0x000fe20000000f00 */
[----:B------:R-:W-:Y:S05]  /*22bc0*/  BRA `(.L_x_2576) ;  /* 0xffffde1000007947 */ /* 0x000fea000383ffff */
.L_x_2529:
[----:B------:R-:W-:Y:S02]  /*22bd0*/  MOV R2, 0x1 ;  /* 0x0000000100027802 */ /* 0x000fe40000000f00 */
[----:B------:R-:W-:-:S02]  /*22be0*/  MOV R3, 0x22c00 ;  /* 0x00022c0000037802 */ /* 0x000fc40000000f00 */
[----:B-1234-:R-:W-:Y:S05]  /*22bf0*/  CALL.REL.NOINC `($__internal_50_$__cuda_sm70_shflsync_up_p) ;  /* 0x000005f000007944 */ /* 0x01efea0003c00000 */
[----:B------:R-:W-:Y:S05]  /*22c00*/  BRA `(.L_x_2577) ;  /* 0xffffdf0000007947 */ /* 0x000fea000383ffff */
.L_x_2530:
[----:B------:R-:W-:Y:S02]  /*22c10*/  MOV R2, 0x2 ;  /* 0x0000000200027802 */ /* 0x000fe40000000f00 */
[----:B------:R-:W-:-:S02]  /*22c20*/  MOV R3, 0x22c40 ;  /* 0x00022c4000037802 */ /* 0x000fc40000000f00 */
[----:B--2-4-:R-:W-:Y:S05]  /*22c30*/  CALL.REL.NOINC `($__internal_50_$__cuda_sm70_shflsync_up_p) ;  /* 0x000005b000007944 */ /* 0x014fea0003c00000 */
[----:B------:R-:W-:Y:S01]  /*22c40*/  SEL R3, R4, RZ, P1 ;  /* 0x000000ff04037207 */ /* 0x000fe20000800000 */
[----:B------:R-:W-:-:S04]  /*22c50*/  IMAD.MOV.U32 R2, RZ, RZ, 0x4 ;  /* 0x00000004ff027424 */ /* 0x000fc800078e00ff */
[----:B------:R-:W-:Y:S01]  /*22c60*/  IMAD.IADD R0, R0, 0x1, R3 ;  /* 0x0000000100007824 */ /* 0x000fe200078e0203 */
        /* <DEDUP_REMOVED lines=21> */
.L_x_2534:
[----:B------:R-:W-:Y:S02]  /*22dc0*/  MOV R2, 0x1 ;  /* 0x0000000100027802 */ /* 0x000fe40000000f00 */
[----:B------:R-:W-:Y:S02]  /*22dd0*/  MOV R3, 0x22df0 ;  /* 0x00022df000037802 */ /* 0x000fe40000000f00 */
[----:B------:R-:W-:Y:S05]  /*22de0*/  CALL.REL.NOINC `($__internal_50_$__cuda_sm70_shflsync_up_p) ;  /* 0x0000040000007944 */ /* 0x000fea0003c00000 */
[----:B------:R-:W-:Y:S01]  /*22df0*/  MOV R2, R4 ;  /* 0x0000000400027202 */ /* 0x000fe20000000f00 */
[----:B------:R-:W-:Y:S05]  /*22e00*/  BRA `(.L_x_2579) ;  /* 0xffffdf6000007947 */ /* 0x000fea000383ffff */
.L_x_2535:
        /* <DEDUP_REMOVED lines=27> */
.L_x_2537:
[----:B------:R-:W-:Y:S02]  /*22fc0*/  SEL R0, RZ, 0x1, P0 ;  /* 0x00000001ff007807 */ /* 0x000fe40000000000 */
[----:B------:R-:W-:Y:S02]  /*22fd0*/  MOV R2, 0x22ff0 ;  /* 0x00022ff000027802 */ /* 0x000fe40000000f00 */
[----:B-1----:R-:W-:Y:S05]  /*22fe0*/  CALL.REL.NOINC `($__internal_51_$__cuda_sm70_votesync_ballot) ;  /* 0x0000027000007944 */ /* 0x002fea0003c00000 */
[----:B------:R-:W-:Y:S01]  /*22ff0*/  MOV R11, R0 ;  /* 0x00000000000b7202 */ /* 0x000fe20000000f00 */
[----:B------:R-:W-:Y:S05]  /*23000*/  BRA `(.L_x_2581) ;  /* 0xffffdef000007947 */ /* 0x000fea000383ffff */
.L_x_2538:
[----:B------:R-:W-:Y:S01]  /*23010*/  IMAD.MOV.U32 R9, RZ, RZ, R6 ;  /* 0x000000ffff097224 */ /* 0x000fe200078e0006 */
[----:B------:R-:W-:Y:S01]  /*23020*/  MOV R5, R0 ;  /* 0x0000000000057202 */ /* 0x000fe20000000f00 */
[----:B------:R-:W-:Y:S01]  /*23030*/  IMAD.MOV.U32 R3, RZ, RZ, 0x1f ;  /* 0x0000001fff037424 */ /* 0x000fe200078e00ff */
[----:B--2---:R-:W-:Y:S02]  /*23040*/  MOV R2, 0x23060 ;  /* 0x0002306000027802 */ /* 0x004fe40000000f00 */
[----:B-1----:R-:W-:Y:S05]  /*23050*/  CALL.REL.NOINC `($__internal_49_$__cuda_sm70_shflsync_idx_p) ;  /* 0x0000014000007944 */ /* 0x002fea0003c00000 */
[----:B------:R-:W-:Y:S01]  /*23060*/  IMAD.MOV.U32 R8, RZ, RZ, R5 ;  /* 0x000000ffff087224 */ /* 0x000fe200078e0005 */
[----:B------:R-:W-:Y:S01]  /*23070*/  MOV R5, R0 ;  /* 0x0000000000057202 */ /* 0x000fe20000000f00 */
[----:B------:R-:W-:Y:S01]  /*23080*/  IMAD.MOV.U32 R9, RZ, RZ, R7 ;  /* 0x000000ffff097224 */ /* 0x000fe200078e0007 */
[----:B------:R-:W-:-:S02]  /*23090*/  MOV R3, 0x1f ;  /* 0x0000001f00037802 */ /* 0x000fc40000000f00 */
[----:B------:R-:W-:Y:S02]  /*230a0*/  MOV R2, 0x230c0 ;  /* 0x000230c000027802 */ /* 0x000fe40000000f00 */
[----:B------:R-:W-:Y:S05]  /*230b0*/  CALL.REL.NOINC `($__internal_49_$__cuda_sm70_shflsync_idx_p) ;  /* 0x000000e000007944 */ /* 0x000fea0003c00000 */
[----:B------:R-:W-:Y:S01]  /*230c0*/  MOV R7, R5 ;  /* 0x0000000500077202 */ /* 0x000fe20000000f00 */
[----:B------:R-:W-:Y:S05]  /*230d0*/  BRA `(.L_x_2582) ;  /* 0xffffde9000007947 */ /* 0x000fea000383ffff */
.L_x_2541:
[----:B------:R-:W-:Y:S01]  /*230e0*/  IMAD.MOV.U32 R9, RZ, RZ, R4 ;  /* 0x000000ffff097224 */ /* 0x000fe200078e0004 */
[----:B------:R-:W-:Y:S01]  /*230f0*/  MOV R5, R0 ;  /* 0x0000000000057202 */ /* 0x000fe20000000f00 */
[----:B------:R-:W-:Y:S01]  /*23100*/  IMAD.MOV.U32 R3, RZ, RZ, 0x1f ;  /* 0x0000001fff037424 */ /* 0x000fe200078e00ff */
[----:B--2---:R-:W-:Y:S02]  /*23110*/  MOV R2, 0x23130 ;  /* 0x0002313000027802 */ /* 0x004fe40000000f00 */
[----:B-1--4-:R-:W-:Y:S05]  /*23120*/  CALL.REL.NOINC `($__internal_49_$__cuda_sm70_shflsync_idx_p) ;  /* 0x0000007000007944 */ /* 0x012fea0003c00000 */
[----:B------:R-:W-:Y:S01]  /*23130*/  MOV R13, R5 ;  /* 0x00000005000d7202 */ /* 0x000fe20000000f00 */
[----:B------:R-:W-:Y:S05]  /*23140*/  BRA `(.L_x_2540) ;  /* 0xffffde8000007947 */ /* 0x000fea000383ffff */
        .weak           $__internal_48_$__cuda_sm70_shflsync_bfly_p
        .type           $__internal_48_$__cuda_sm70_shflsync_bfly_p,@function
        .size           $__internal_48_$__cuda_sm70_shflsync_bfly_p,($__internal_49_$__cuda_sm70_shflsync_idx_p - $__internal_48_$__cuda_sm70_shflsync_bfly_p)
$__internal_48_$__cuda_sm70_shflsync_bfly_p:
[----:B------:R-:W-:Y:S04]  /*23150*/  WARPSYNC R6 ;  /* 0x0000000600007348 */ /* 0x000fe80003800000 */
[----:B------:R1:W2:Y:S02]  /*23160*/  SHFL.BFLY PT, R5, R2, R5, R7 ;  /* 0x0c00000502057389 */ /* 0x0002a400000e0007 */
[----:B-1----:R-:W-:-:S02]  /*23170*/  MOV R2, R3 ;  /* 0x0000000300027202 */ /* 0x002fc40000000f00 */
[----:B------:R-:W-:-:S04]  /*23180*/  MOV R3, 0x0 ;  /* 0x0000000000037802 */ /* 0x000fc80000000f00 */
[----:B--2---:R-:W-:Y:S05]  /*23190*/  RET.REL.NODEC R2 `(_ZN7cutlass13device_kernelIN5flash19enable_sm80_to_sm89INS1_16FlashAttnFwdSm80INS1_25CollectiveMainloopFwdSm80ILi8ELi1ELb0EN4cute5tupleIJNS5_1CILi128EEENS7_ILi48EEENS7_ILi256EEEEEELi256ENS_6half_tEfNS_4arch4Sm80ELb1ELb0ELb1ELb1ELb0ELb1ELb1ELb1EEENS1_21CollectiveEpilogueFwdINS6_IJS8_SA_S9_EEENS6_IJNS7_ILi1EEESI_SI_EEESC_SE_Li256ELb1ELb1ELb1ELb0EEENS1_36VarlenDynamicPersistentTileSchedulerILi128ELi48ELi256ELi256ELb1ELb1ELb0ELb1ELb1ELb1EEEEEEEEEvNT_6ParamsE) ;  /* 0xfffdce6002007950 */ /* 0x004fea0003c3ffff */
        .weak           $__internal_49_$__cuda_sm70_shflsync_idx_p
        .type           $__internal_49_$__cuda_sm70_shflsync_idx_p,@function
        .size           $__internal_49_$__cuda_sm70_shflsync_idx_p,($__internal_50_$__cuda_sm70_shflsync_up_p - $__internal_49_$__cuda_sm70_shflsync_idx_p)
$__internal_49_$__cuda_sm70_shflsync_idx_p:
[----:B------:R-:W-:-:S04]  /*231a0*/  MOV R115, 0xffffffff ;  /* 0xffffffff00737802 */ /* 0x000fc80000000f00 */
[----:B------:R-:W-:Y:S04]  /*231b0*/  WARPSYNC R115 ;  /* 0x0000007300007348 */ /* 0x000fe80003800000 */
[----:B------:R1:W2:Y:S02]  /*231c0*/  SHFL.IDX PT, R5, R9, R5, R3 ;  /* 0x0000000509057389 */ /* 0x0002a400000e0003 */
[----:B-1----:R-:W-:-:S04]  /*231d0*/  MOV R3, 0x0 ;  /* 0x0000000000037802 */ /* 0x002fc80000000f00 */
[----:B--2---:R-:W-:Y:S05]  /*231e0*/  RET.REL.NODEC R2 `(_ZN7cutlass13device_kernelIN5flash19enable_sm80_to_sm89INS1_16FlashAttnFwdSm80INS1_25CollectiveMainloopFwdSm80ILi8ELi1ELb0EN4cute5tupleIJNS5_1CILi128EEENS7_ILi48EEENS7_ILi256EEEEEELi256ENS_6half_tEfNS_4arch4Sm80ELb1ELb0ELb1ELb1ELb0ELb1ELb1ELb1EEENS1_21CollectiveEpilogueFwdINS6_IJS8_SA_S9_EEENS6_IJNS7_ILi1EEESI_SI_EEESC_SE_Li256ELb1ELb1ELb1ELb0EEENS1_36VarlenDynamicPersistentTileSchedulerILi128ELi48ELi256ELi256ELb1ELb1ELb0ELb1ELb1ELb1EEEEEEEEEvNT_6ParamsE) ;  /* 0xfffdce1002007950 */ /* 0x004fea0003c3ffff */
        .weak           $__internal_50_$__cuda_sm70_shflsync_up_p
        .type           $__internal_50_$__cuda_sm70_shflsync_up_p,@function
        .size           $__internal_50_$__cuda_sm70_shflsync_up_p,($__internal_51_$__cuda_sm70_votesync_ballot - $__internal_50_$__cuda_sm70_shflsync_up_p)
$__internal_50_$__cuda_sm70_shflsync_up_p:
[----:B------:R-:W-:Y:S02]  /*231f0*/  IMAD.MOV.U32 R4, RZ, RZ, RZ ;  /* 0x000000ffff047224 */ /* 0x000fe400078e00ff */
[----:B------:R-:W-:-:S04]  /*23200*/  IMAD.MOV.U32 R9, RZ, RZ, -0x1 ;  /* 0xffffffffff097424 */ /* 0x000fc800078e00ff */
[----:B------:R-:W-:Y:S04]  /*23210*/  WARPSYNC R9 ;  /* 0x0000000900007348 */ /* 0x000fe80003800000 */
[----:B------:R1:W2:Y:S02]  /*23220*/  SHFL.UP PT, R4, R0, R2, R4 ;  /* 0x0400000200047389 */ /* 0x0002a400000e0004 */
[----:B-1----:R-:W-:Y:S02]  /*23230*/  MOV R2, R3 ;  /* 0x0000000300027202 */ /* 0x002fe40000000f00 */
[----:B------:R-:W-:-:S04]  /*23240*/  MOV R3, 0x0 ;  /* 0x0000000000037802 */ /* 0x000fc80000000f00 */
[----:B--2---:R-:W-:Y:S05]  /*23250*/  RET.REL.NODEC R2 `(_ZN7cutlass13device_kernelIN5flash19enable_sm80_to_sm89INS1_16FlashAttnFwdSm80INS1_25CollectiveMainloopFwdSm80ILi8ELi1ELb0EN4cute5tupleIJNS5_1CILi128EEENS7_ILi48EEENS7_ILi256EEEEEELi256ENS_6half_tEfNS_4arch4Sm80ELb1ELb0ELb1ELb1ELb0ELb1ELb1ELb1EEENS1_21CollectiveEpilogueFwdINS6_IJS8_SA_S9_EEENS6_IJNS7_ILi1EEESI_SI_EEESC_SE_Li256ELb1ELb1ELb1ELb0EEENS1_36VarlenDynamicPersistentTileSchedulerILi128ELi48ELi256ELi256ELb1ELb1ELb0ELb1ELb1ELb1EEEEEEEEEvNT_6ParamsE) ;  /* 0xfffdcda002007950 */ /* 0x004fea0003c3ffff */
        .weak           $__internal_51_$__cuda_sm70_votesync_ballot
        .type           $__internal_51_$__cuda_sm70_votesync_ballot,@function
        .size           $__internal_51_$__cuda_sm70_votesync_ballot,(.L_x_2650 - $__internal_51_$__cuda_sm70_votesync_ballot)
$__internal_51_$__cuda_sm70_votesync_ballot:
[----:B------:R-:W-:Y:S01]  /*23260*/  ISETP.NE.U32.AND P0, PT, R0, 0x1, PT ;  /* 0x000000010000780c */ /* 0x000fe20003f05070 */
[----:B------:R-:W-:-:S04]  /*23270*/  IMAD.MOV.U32 R3, RZ, RZ, -0x1 ;  /* 0xffffffffff037424 */ /* 0x000fc800078e00ff */
[----:B------:R-:W-:Y:S08]  /*23280*/  WARPSYNC R3 ;  /* 0x0000000300007348 */ /* 0x000ff00003800000 */
[----:B------:R-:W-:-:S04]  /*23290*/  VOTE.ANY R0, PT, !P0 ;  /* 0x0000000000007806 */ /* 0x000fc800040e0100 */
[----:B------:R-:W-:Y:S01]  /*232a0*/  LOP3.LUT R0, R0, R3, RZ, 0xc0, !PT ;  /* 0x0000000300007212 */ /* 0x000fe200078ec0ff */
[----:B------:R-:W-:-:S04]  /*232b0*/  IMAD.MOV.U32 R3, RZ, RZ, 0x0 ;  /* 0x00000000ff037424 */ /* 0x000fc800078e00ff */
[----:B------:R-:W-:Y:S05]  /*232c0*/  RET.REL.NODEC R2 `(_ZN7cutlass13device_kernelIN5flash19enable_sm80_to_sm89INS1_16FlashAttnFwdSm80INS1_25CollectiveMainloopFwdSm80ILi8ELi1ELb0EN4cute5tupleIJNS5_1CILi128EEENS7_ILi48EEENS7_ILi256EEEEEELi256ENS_6half_tEfNS_4arch4Sm80ELb1ELb0ELb1ELb1ELb0ELb1ELb1ELb1EEENS1_21CollectiveEpilogueFwdINS6_IJS8_SA_S9_EEENS6_IJNS7_ILi1EEESI_SI_EEESC_SE_Li256ELb1ELb1ELb1ELb0EEENS1_36VarlenDynamicPersistentTileSchedulerILi128ELi48ELi256ELi256ELb1ELb1ELb0ELb1ELb1ELb1EEEEEEEEEvNT_6ParamsE) ;  /* 0xfffdcd3002007950 */ /* 0x000fea0003c3ffff */
.L_x_2583:
        /* <DEDUP_REMOVED lines=11> */
.L_x_2650:


//--------------------- .nv.shared._ZN7cutlass13device_kernelIN5flash19enable_sm80_to_sm89INS1_16FlashAttnFwdSm80INS1_25CollectiveMainloopFwdSm80ILi8ELi1ELb1EN4cute5tupleIJNS5_1CILi128EEENS7_ILi64EEENS7_ILi256EEEEEELi256ENS_6half_tEfNS_4arch4Sm80ELb0ELb0ELb1ELb0ELb0ELb0ELb1ELb1EEENS1_21CollectiveEpilogueFwdINS6_IJS8_SA_S9_EEENS6_IJNS7_ILi1EEESI_SI_EEESC_SE_Li256ELb0ELb1ELb1ELb0EEENS1_19SingleTileSchedulerILb0ELb1ELb1ELi128EEEEEEEEEvNT_6ParamsE --------------------------
	.section	.nv.shared._ZN7cutlass13device_kernelIN5flash19enable_sm80_to_sm89INS1_16FlashAttnFwdSm80INS1_25CollectiveMainloopFwdSm80ILi8ELi1ELb1EN4cute5tupleIJNS5_1CILi128EEENS7_ILi64EEENS7_ILi256EEEEEELi256ENS_6half_tEfNS_4arch4Sm80ELb0ELb0ELb1ELb0ELb0ELb0ELb1ELb1EEENS1_21CollectiveEpilogueFwdINS6_IJS8_SA_S9_EEENS6_IJNS7_ILi1EEESI_SI_EEESC_SE_Li256ELb0ELb1ELb1ELb0EEENS1_19SingleTileSchedulerILb0ELb1ELb1ELi128EEEEEEEEEvNT_6ParamsE,"aw",@nobits
	.sectionflags	@""
	.align	16


//--------------------- .nv.global                --------------------------
	.section	.nv.global,"aw",@nobits
.nv.global:
	.type		_ZN80_INTERNAL_96de87e3_44_flash_fwd_hdim256_fp16_split_softcap_sm80_cu_8e232a79_36154cute1_E,@object
	.size		_ZN80_INTERNAL_96de87e3_44_flash_fwd_hdim256_fp16_split_softcap_sm80_cu_8e232a79_36154cute1_E,(_ZN80_INTERNAL_96de87e3_44_flash_fwd_hdim256_fp16_split_softcap_sm80_cu_8e232a79_36154cuda3std3__45__cpo6cbeginE - _ZN80_INTERNAL_96de87e3_44_flash_fwd_hdim256_fp16_split_softcap_sm80_cu_8e232a79_36154cute1_E)
_ZN80_INTERNAL_96de87e3_44_flash_fwd_hdim256_fp16_split_softcap_sm80_cu_8e232a79_36154cute1_E:
	.zero		1
	.type		_ZN80_INTERNAL_96de87e3_44_flash_fwd_hdim256_fp16_split_softcap_sm80_cu_8e232a79_36154cuda3std3__45__cpo6cbeginE,@object
	.size		_ZN80_INTERNAL_96de87e3_44_flash_fwd_hdim256_fp16_split_softcap_sm80_cu_8e232a79_36154cuda3std3__45__cpo6cbeginE,(_ZN80_INTERNAL_96de87e3_44_flash_fwd_hdim256_fp16_split_softcap_sm80_cu_8e232a79_36154cuda3std3__48in_placeE - _ZN80_INTERNAL_96de87e3_44_flash_fwd_hdim256_fp16_split_softcap_sm80_cu_8e232a79_36154cuda3std3__45__cpo6cbeginE)
_ZN80_INTERNAL_96de87e3_44_flash_fwd_hdim256_fp16_split_softcap_sm80_cu_8e232a79_36154cuda3std3__45__cpo6cbeginE:
	.zero		1
	.type		_ZN80_INTERNAL_96de87e3_44_flash_fwd_hdim256_fp16_split_softcap_sm80_cu_8e232a79_36154cuda3std3__48in_placeE,@object
	.size		_ZN80_INTERNAL_96de87e3_44_flash_fwd_hdim256_fp16_split_softcap_sm80_cu_8e232a79_36154cuda3std3__48in_placeE,(_ZN80_INTERNAL_96de87e3_44_flash_fwd_hdim256_fp16_split_softcap_sm80_cu_8e232a79_36154cuda3std6ranges3__45__cpo9iter_moveE - _ZN80_INTERNAL_96de87e3_44_flash_fwd_hdim256_fp16_split_softcap_sm80_cu_8e232a79_36154cuda3std3__48in_placeE)
_ZN80_INTERNAL_96de87e3_44_flash_fwd_hdim256_fp16_split_softcap_sm80_cu_8e232a79_36154cuda3std3__48in_placeE:
	.zero		1
	.type		_ZN80_INTERNAL_96de87e3_44_flash_fwd_hdim256_fp16_split_softcap_sm80_cu_8e232a79_36154cuda3std6ranges3__45__cpo9iter_moveE,@object
	.size		_ZN80_INTERNAL_96de87e3_44_flash_fwd_hdim256_fp16_split_softcap_sm80_cu_8e232a79_36154cuda3std6ranges3__45__cpo9iter_moveE,(_ZN80_INTERNAL_96de87e3_44_flash_fwd_hdim256_fp16_split_softcap_sm80_cu_8e232a79_36154cuda3std3__45__cpo5beginE - _ZN80_INTERNAL_96de87e3_44_flash_fwd_hdim256_fp16_split_softcap_sm80_cu_8e232a79_36154cuda3std6ranges3__45__cpo9iter_moveE)
_ZN80_INTERNAL_96de87e3_44_flash_fwd_hdim256_fp16_split_softcap_sm80_cu_8e232a79_36154cuda3std6ranges3__45__cpo9iter_moveE:
	.zero		1
	.type		_ZN80_INTERNAL_96de87e3_44_flash_fwd_hdim256_fp16_split_softcap_sm80_cu_8e232a79_36154cuda3std3__45__cpo5beginE,@object
	.size		_ZN80_INTERNAL_96de87e3_44_flash_fwd_hdim256_fp16_split_softcap_sm80_cu_8e232a79_36154cuda3std3__45__cpo5beginE,(_ZN80_INTERNAL_96de87e3_44_flash_fwd_hdim256_fp16_split_softcap_sm80_cu_8e232a79_36154cuda3std3__482_GLOBAL__N__96de87e3_44_flash_fwd_hdim256_fp16_split_softcap_sm80_cu_8e232a79_36156ignoreE - _ZN80_INTERNAL_96de87e3_44_flash_fwd_hdim256_fp16_split_softcap_sm80_cu_8e232a79_36154cuda3std3__45__cpo5beginE)
_ZN80_INTERNAL_96de87e3_44_flash_fwd_hdim256_fp16_split_softcap_sm80_cu_8e232a79_36154cuda3std3__45__cpo5beginE:
	.zero		1
	.type		_ZN80_INTERNAL_96de87e3_44_flash_fwd_hdim256_fp16_split_softcap_sm80_cu_8e232a79_36154cuda3std3__482_GLOBAL__N__96de87e3_44_flash_fwd_hdim256_fp16_split_softcap_sm80_cu_8e232a79_36156ignoreE,@object
	.size		_ZN80_INTERNAL_96de87e3_44_flash_fwd_hdim256_fp16_split_softcap_sm80_cu_8e232a79_36154cuda3std3__482_GLOBAL__N__96de87e3_44_flash_fwd_hdim256_fp16_split_softcap_sm80_cu_8e232a79_36156ignoreE,(_ZN80_INTERNAL_96de87e3_44_flash_fwd_hdim256_fp16_split_softcap_sm80_cu_8e232a79_36154cute7productE - _ZN80_INTERNAL_96de87e3_44_flash_fwd_hdim256_fp16_split_softcap_sm80_cu_8e232a79_36154cuda3std3__482_GLOBAL__N__96de87e3_44_flash_fwd_hdim256_fp16_split_softcap_sm80_cu_8e232a79_36156ignoreE)
_ZN80_INTERNAL_96de87e3_44_flash_fwd_hdim256_fp16_split_softcap_sm80_cu_8e232a79_36154cuda3std3__482_GLOBAL__N__96de87e3_44_flash_fwd_hdim256_fp16_split_softcap_sm80_cu_8e232a79_36156ignoreE:
	.zero		1
	.type		_ZN80_INTERNAL_96de87e3_44_flash_fwd_hdim256_fp16_split_softcap_sm80_cu_8e232a79_36154cute7productE,@object
	.size		_ZN80_INTERNAL_96de87e3_44_flash_fwd_hdim256_fp16_split_softcap_sm80_cu_8e232a79_36154cute7productE,(_ZN80_INTERNAL_96de87e3_44_flash_fwd_hdim256_fp16_split_softcap_sm80_cu_8e232a79_36154cuda3std3__45__cpo3endE - _ZN80_INTERNAL_96de87e3_44_flash_fwd_hdim256_fp16_split_softcap_sm80_cu_8e232a79_36154cute7productE)
_ZN80_INTERNAL_96de87e3_44_flash_fwd_hdim256_fp16_split_softcap_sm80_cu_8e232a79_36154cute7productE:
	.zero		1
	.type		_ZN80_INTERNAL_96de87e3_44_flash_fwd_hdim256_fp16_split_softcap_sm80_cu_8e232a79_36154cuda3std3__45__cpo3endE,@object
	.size		_ZN80_INTERNAL_96de87e3_44_flash_fwd_hdim256_fp16_split_softcap_sm80_cu_8e232a79_36154cuda3std3__45__cpo3endE,(_ZN80_INTERNAL_96de87e3_44_flash_fwd_hdim256_fp16_split_softcap_sm80_cu_8e232a79_36154cuda3std3__419piecewise_constructE - _ZN80_INTERNAL_96de87e3_44_flash_fwd_hdim256_fp16_split_softcap_sm80_cu_8e232a79_36154cuda3std3__45__cpo3endE)
_ZN80_INTERNAL_96de87e3_44_flash_fwd_hdim256_fp16_split_softcap_sm80_cu_8e232a79_36154cuda3std3__45__cpo3endE:
	.zero		1
	.type		_ZN80_INTERNAL_96de87e3_44_flash_fwd_hdim256_fp16_split_softcap_sm80_cu_8e232a79_36154cuda3std3__419piecewise_constructE,@object
	.size		_ZN80_INTERNAL_96de87e3_44_flash_fwd_hdim256_fp16_split_softcap_sm80_cu_8e232a79_36154cuda3std3__419piecewise_constructE,(_ZN80_INTERNAL_96de87e3_44_flash_fwd_hdim256_fp16_split_softcap_sm80_cu_8e232a79_36154cuda3std3__45__cpo4cendE - _ZN80_INTERNAL_96de87e3_44_flash_fwd_hdim256_fp16_split_softcap_sm80_cu_8e232a79_36154cuda3std3__419piecewise_constructE)
_ZN80_INTERNAL_96de87e3_44_flash_fwd_hdim256_fp16_split_softcap_sm80_cu_8e232a79_36154cuda3std3__419piecewise_constructE:
	.zero		1
	.type		_ZN80_INTERNAL_96de87e3_44_flash_fwd_hdim256_fp16_split_softcap_sm80_cu_8e232a79_36154cuda3std3__45__cpo4cendE,@object
	.size		_ZN80_INTERNAL_96de87e3_44_flash_fwd_hdim256_fp16_split_softcap_sm80_cu_8e232a79_36154cuda3std3__45__cpo4cendE,(_ZN80_INTERNAL_96de87e3_44_flash_fwd_hdim256_fp16_split_softcap_sm80_cu_8e232a79_36154cuda3std6ranges3__45__cpo4swapE - _ZN80_INTERNAL_96de87e3_44_flash_fwd_hdim256_fp16_split_softcap_sm80_cu_8e232a79_36154cuda3std3__45__cpo4cendE)
_ZN80_INTERNAL_96de87e3_44_flash_fwd_hdim256_fp16_split_softcap_sm80_cu_8e232a79_36154cuda3std3__45__cpo4cendE:
	.zero		1
	.type		_ZN80_INTERNAL_96de87e3_44_flash_fwd_hdim256_fp16_split_softcap_sm80_cu_8e232a79_36154cuda3std6ranges3__45__cpo4swapE,@object
	.size		_ZN80_INTERNAL_96de87e3_44_flash_fwd_hdim256_fp16_split_softcap_sm80_cu_8e232a79_36154cuda3std6ranges3__45__cpo4swapE,(.L_7 - _ZN80_INTERNAL_96de87e3_44_flash_fwd_hdim256_fp16_split_softcap_sm80_cu_8e232a79_36154cuda3std6ranges3__45__cpo4swapE)
_ZN80_INTERNAL_96de87e3_44_flash_fwd_hdim256_fp16_split_softcap_sm80_cu_8e232a79_36154cuda3std6ranges3__45__cpo4swapE:
	.zero		1
.L_7:


//--------------------- .nv.shared._ZN7cutlass13device_kernelIN5flash19enable_sm80_to_sm89INS1_16FlashAttnFwdSm80INS1_25CollectiveMainloopFwdSm80ILi8ELi1ELb1EN4cute5tupleIJNS5_1CILi128EEENS7_ILi48EEENS7_ILi256EEEEEELi256ENS_6half_tEfNS_4arch4Sm80ELb0ELb0ELb1ELb1ELb0ELb0ELb1ELb1EEENS1_21CollectiveEpilogueFwdINS6_IJS8_SA_S9_EEENS6_IJNS7_ILi1EEESI_SI_EEESC_SE_Li256ELb1ELb1ELb1ELb0EEENS1_36VarlenDynamicPersistentTileSchedulerILi128ELi48ELi256ELi256ELb1ELb1ELb0ELb0ELb1ELb1EEEEEEEEEvNT_6ParamsE --------------------------
	.section	.nv.shared._ZN7cutlass13device_kernelIN5flash19enable_sm80_to_sm89INS1_16FlashAttnFwdSm80INS1_25CollectiveMainloopFwdSm80ILi8ELi1ELb1EN4cute5tupleIJNS5_1CILi128EEENS7_ILi48EEENS7_ILi256EEEEEELi256ENS_6half_tEfNS_4arch4Sm80ELb0ELb0ELb1ELb1ELb0ELb0ELb1ELb1EEENS1_21CollectiveEpilogueFwdINS6_IJS8_SA_S9_EEENS6_IJNS7_ILi1EEESI_SI_EEESC_SE_Li256ELb1ELb1ELb1ELb0EEENS1_36VarlenDynamicPersistentTileSchedulerILi128ELi48ELi256ELi256ELb1ELb1ELb0ELb0ELb1ELb1EEEEEEEEEvNT_6ParamsE,"aw",@nobits
	.sectionflags	@""
	.align	16


//--------------------- .nv.shared._ZN7cutlass13device_kernelIN5flash19enable_sm80_to_sm89INS1_16FlashAttnFwdSm80INS1_25CollectiveMainloopFwdSm80ILi8ELi1ELb0EN4cute5tupleIJNS5_1CILi128EEENS7_ILi32EEENS7_ILi256EEEEEELi256ENS_6half_tEfNS_4arch4Sm80ELb0ELb0ELb1ELb1ELb0ELb1ELb1ELb1EEENS1_21CollectiveEpilogueFwdINS6_IJS8_SA_S9_EEENS6_IJNS7_ILi1EEESI_SI_EEESC_SE_Li256ELb1ELb1ELb1ELb0EEENS1_36VarlenDynamicPersistentTileSchedulerILi128ELi32ELi256ELi256ELb1ELb1ELb0ELb0ELb1ELb1EEEEEEEEEvNT_6ParamsE --------------------------
	.section	.nv.shared._ZN7cutlass13device_kernelIN5flash19enable_sm80_to_sm89INS1_16FlashAttnFwdSm80INS1_25CollectiveMainloopFwdSm80ILi8ELi1ELb0EN4cute5tupleIJNS5_1CILi128EEENS7_ILi32EEENS7_ILi256EEEEEELi256ENS_6half_tEfNS_4arch4Sm80ELb0ELb0ELb1ELb1ELb0ELb1ELb1ELb1EEENS1_21CollectiveEpilogueFwdINS6_IJS8_SA_S9_EEENS6_IJNS7_ILi1EEESI_SI_EEESC_SE_Li256ELb1ELb1ELb1ELb0EEENS1_36VarlenDynamicPersistentTileSchedulerILi128ELi32ELi256ELi256ELb1ELb1ELb0ELb0ELb1ELb1EEEEEEEEEvNT_6ParamsE,"aw",@nobits
	.sectionflags	@""
	.align	16


//--------------------- .nv.shared._ZN7cutlass13device_kernelIN5flash19enable_sm80_to_sm89INS1_16FlashAttnFwdSm80INS1_25CollectiveMainloopFwdSm80ILi8ELi1ELb1EN4cute5tupleIJNS5_1CILi128EEENS7_ILi48EEENS7_ILi256EEEEEELi256ENS_6half_tEfNS_4arch4Sm80ELb0ELb1ELb1ELb0ELb0ELb0ELb1ELb1EEENS1_21CollectiveEpilogueFwdINS6_IJS8_SA_S9_EEENS6_IJNS7_ILi1EEESI_SI_EEESC_SE_Li256ELb0ELb1ELb1ELb0EEENS1_19SingleTileSchedulerILb0ELb1ELb1ELi128EEEEEEEEEvNT_6ParamsE --------------------------
	.section	.nv.shared._ZN7cutlass13device_kernelIN5flash19enable_sm80_to_sm89INS1_16FlashAttnFwdSm80INS1_25CollectiveMainloopFwdSm80ILi8ELi1ELb1EN4cute5tupleIJNS5_1CILi128EEENS7_ILi48EEENS7_ILi256EEEEEELi256ENS_6half_tEfNS_4arch4Sm80ELb0ELb1ELb1ELb0ELb0ELb0ELb1ELb1EEENS1_21CollectiveEpilogueFwdINS6_IJS8_SA_S9_EEENS6_IJNS7_ILi1EEESI_SI_EEESC_SE_Li256ELb0ELb1ELb1ELb0EEENS1_19SingleTileSchedulerILb0ELb1ELb1ELi128EEEEEEEEEvNT_6ParamsE,"aw",@nobits
	.sectionflags	@""
	.align	16


//--------------------- .nv.shared._ZN7cutlass13device_kernelIN5flash19enable_sm80_to_sm89INS1_16FlashAttnFwdSm80INS1_25CollectiveMainloopFwdSm80ILi8ELi1ELb1EN4cute5tupleIJNS5_1CILi128EEENS7_ILi48EEENS7_ILi256EEEEEELi256ENS_6half_tEfNS_4arch4Sm80ELb0ELb1ELb1ELb1ELb0ELb0ELb1ELb1EEENS1_21CollectiveEpilogueFwdINS6_IJS8_SA_S9_EEENS6_IJNS7_ILi1EEESI_SI_EEESC_SE_Li256ELb1ELb1ELb1ELb0EEENS1_36VarlenDynamicPersistentTileSchedulerILi128ELi48ELi256ELi256ELb1ELb1ELb0ELb1ELb0ELb1EEEEEEEEEvNT_6ParamsE --------------------------
	.section	.nv.shared._ZN7cutlass13device_kernelIN5flash19enable_sm80_to_sm89INS1_16FlashAttnFwdSm80INS1_25CollectiveMainloopFwdSm80ILi8ELi1ELb1EN4cute5tupleIJNS5_1CILi128EEENS7_ILi48EEENS7_ILi256EEEEEELi256ENS_6half_tEfNS_4arch4Sm80ELb0ELb1ELb1ELb1ELb0ELb0ELb1ELb1EEENS1_21CollectiveEpilogueFwdINS6_IJS8_SA_S9_EEENS6_IJNS7_ILi1EEESI_SI_EEESC_SE_Li256ELb1ELb1ELb1ELb0EEENS1_36VarlenDynamicPersistentTileSchedulerILi128ELi48ELi256ELi256ELb1ELb1ELb0ELb1ELb0ELb1EEEEEEEEEvNT_6ParamsE,"aw",@nobits
	.sectionflags	@""
	.align	16


//--------------------- .nv.shared._ZN7cutlass13device_kernelIN5flash19enable_sm80_to_sm89INS1_16FlashAttnFwdSm80INS1_25CollectiveMainloopFwdSm80ILi8ELi1ELb0EN4cute5tupleIJNS5_1CILi128EEENS7_ILi32EEENS7_ILi256EEEEEELi256ENS_6half_tEfNS_4arch4Sm80ELb0ELb1ELb1ELb1ELb0ELb1ELb1ELb1EEENS1_21CollectiveEpilogueFwdINS6_IJS8_SA_S9_EEENS6_IJNS7_ILi1EEESI_SI_EEESC_SE_Li256ELb1ELb1ELb1ELb0EEENS1_36VarlenDynamicPersistentTileSchedulerILi128ELi32ELi256ELi256ELb1ELb1ELb0ELb1ELb0ELb1EEEEEEEEEvNT_6ParamsE --------------------------
	.section	.nv.shared._ZN7cutlass13device_kernelIN5flash19enable_sm80_to_sm89INS1_16FlashAttnFwdSm80INS1_25CollectiveMainloopFwdSm80ILi8ELi1ELb0EN4cute5tupleIJNS5_1CILi128EEENS7_ILi32EEENS7_ILi256EEEEEELi256ENS_6half_tEfNS_4arch4Sm80ELb0ELb1ELb1ELb1ELb0ELb1ELb1ELb1EEENS1_21CollectiveEpilogueFwdINS6_IJS8_SA_S9_EEENS6_IJNS7_ILi1EEESI_SI_EEESC_SE_Li256ELb1ELb1ELb1ELb0EEENS1_36VarlenDynamicPersistentTileSchedulerILi128ELi32ELi256ELi256ELb1ELb1ELb0ELb1ELb0ELb1EEEEEEEEEvNT_6ParamsE,"aw",@nobits
	.sectionflags	@""
	.align	16


//--------------------- .nv.shared._ZN7cutlass13device_kernelIN5flash19enable_sm80_to_sm89INS1_16FlashAttnFwdSm80INS1_25CollectiveMainloopFwdSm80ILi8ELi1ELb1EN4cute5tupleIJNS5_1CILi128EEENS7_ILi64EEENS7_ILi256EEEEEELi256ENS_6half_tEfNS_4arch4Sm80ELb1ELb0ELb1ELb0ELb0ELb0ELb1ELb1EEENS1_21CollectiveEpilogueFwdINS6_IJS8_SA_S9_EEENS6_IJNS7_ILi1EEESI_SI_EEESC_SE_Li256ELb0ELb1ELb1ELb0EEENS1_30DynamicPersistentTileSchedulerILi256ELi256ELb1ELb1ELb0EEEEEEEEEvNT_6ParamsE --------------------------
	.section	.nv.shared._ZN7cutlass13device_kernelIN5flash19enable_sm80_to_sm89INS1_16FlashAttnFwdSm80INS1_25CollectiveMainloopFwdSm80ILi8ELi1ELb1EN4cute5tupleIJNS5_1CILi128EEENS7_ILi64EEENS7_ILi256EEEEEELi256ENS_6half_tEfNS_4arch4Sm80ELb1ELb0ELb1ELb0ELb0ELb0ELb1ELb1EEENS1_21CollectiveEpilogueFwdINS6_IJS8_SA_S9_EEENS6_IJNS7_ILi1EEESI_SI_EEESC_SE_Li256ELb0ELb1ELb1ELb0EEENS1_30DynamicPersistentTileSchedulerILi256ELi256ELb1ELb1ELb0EEEEEEEEEvNT_6ParamsE,"aw",@nobits
	.sectionflags	@""
	.align	16


//--------------------- .nv.shared._ZN7cutlass13device_kernelIN5flash19enable_sm80_to_sm89INS1_16FlashAttnFwdSm80INS1_25CollectiveMainloopFwdSm80ILi8ELi1ELb1EN4cute5tupleIJNS5_1CILi128EEENS7_ILi48EEENS7_ILi256EEEEEELi256ENS_6half_tEfNS_4arch4Sm80ELb1ELb0ELb1ELb1ELb0ELb0ELb1ELb1EEENS1_21CollectiveEpilogueFwdINS6_IJS8_SA_S9_EEENS6_IJNS7_ILi1EEESI_SI_EEESC_SE_Li256ELb1ELb1ELb1ELb0EEENS1_36VarlenDynamicPersistentTileSchedulerILi128ELi48ELi256ELi256ELb1ELb1ELb0ELb1ELb1ELb1EEEEEEEEEvNT_6ParamsE --------------------------
	.section	.nv.shared._ZN7cutlass13device_kernelIN5flash19enable_sm80_to_sm89INS1_16FlashAttnFwdSm80INS1_25CollectiveMainloopFwdSm80ILi8ELi1ELb1EN4cute5tupleIJNS5_1CILi128EEENS7_ILi48EEENS7_ILi256EEEEEELi256ENS_6half_tEfNS_4arch4Sm80ELb1ELb0ELb1ELb1ELb0ELb0ELb1ELb1EEENS1_21CollectiveEpilogueFwdINS6_IJS8_SA_S9_EEENS6_IJNS7_ILi1EEESI_SI_EEESC_SE_Li256ELb1ELb1ELb1ELb0EEENS1_36VarlenDynamicPersistentTileSchedulerILi128ELi48ELi256ELi256ELb1ELb1ELb0ELb1ELb1ELb1EEEEEEEEEvNT_6ParamsE,"aw",@nobits
	.sectionflags	@""
	.align	16


//--------------------- .nv.shared._ZN7cutlass13device_kernelIN5flash19enable_sm80_to_sm89INS1_16FlashAttnFwdSm80INS1_25CollectiveMainloopFwdSm80ILi8ELi1ELb0EN4cute5tupleIJNS5_1CILi128EEENS7_ILi32EEENS7_ILi256EEEEEELi256ENS_6half_tEfNS_4arch4Sm80ELb1ELb0ELb1ELb1ELb0ELb1ELb1ELb1EEENS1_21CollectiveEpilogueFwdINS6_IJS8_SA_S9_EEENS6_IJNS7_ILi1EEESI_SI_EEESC_SE_Li256ELb1ELb1ELb1ELb0EEENS1_36VarlenDynamicPersistentTileSchedulerILi128ELi32ELi256ELi256ELb1ELb1ELb0ELb1ELb1ELb1EEEEEEEEEvNT_6ParamsE --------------------------
	.section	.nv.shared._ZN7cutlass13device_kernelIN5flash19enable_sm80_to_sm89INS1_16FlashAttnFwdSm80INS1_25CollectiveMainloopFwdSm80ILi8ELi1ELb0EN4cute5tupleIJNS5_1CILi128EEENS7_ILi32EEENS7_ILi256EEEEEELi256ENS_6half_tEfNS_4arch4Sm80ELb1ELb0ELb1ELb1ELb0ELb1ELb1ELb1EEENS1_21CollectiveEpilogueFwdINS6_IJS8_SA_S9_EEENS6_IJNS7_ILi1EEESI_SI_EEESC_SE_Li256ELb1ELb1ELb1ELb0EEENS1_36VarlenDynamicPersistentTileSchedulerILi128ELi32ELi256ELi256ELb1ELb1ELb0ELb1ELb1ELb1EEEEEEEEEvNT_6ParamsE,"aw",@nobits
	.sectionflags	@""
	.align	16


//--------------------- .nv.shared._ZN7cutlass13device_kernelIN5flash19enable_sm80_to_sm89INS1_16FlashAttnFwdSm80INS1_25CollectiveMainloopFwdSm80ILi8ELi1ELb0EN4cute5tupleIJNS5_1CILi128EEENS7_ILi96EEENS7_ILi256EEEEEELi256ENS_6half_tEfNS_4arch4Sm80ELb0ELb0ELb1ELb0ELb0ELb0ELb1ELb1EEENS1_21CollectiveEpilogueFwdINS6_IJS8_SA_S9_EEENS6_IJNS7_ILi1EEESI_SI_EEESC_SE_Li256ELb0ELb1ELb1ELb0EEENS1_19SingleTileSchedulerILb0ELb1ELb1ELi128EEEEEEEEEvNT_6ParamsE --------------------------
	.section	.nv.shared._ZN7cutlass13device_kernelIN5flash19enable_sm80_to_sm89INS1_16FlashAttnFwdSm80INS1_25CollectiveMainloopFwdSm80ILi8ELi1ELb0EN4cute5tupleIJNS5_1CILi128EEENS7_ILi96EEENS7_ILi256EEEEEELi256ENS_6half_tEfNS_4arch4Sm80ELb0ELb0ELb1ELb0ELb0ELb0ELb1ELb1EEENS1_21CollectiveEpilogueFwdINS6_IJS8_SA_S9_EEENS6_IJNS7_ILi1EEESI_SI_EEESC_SE_Li256ELb0ELb1ELb1ELb0EEENS1_19SingleTileSchedulerILb0ELb1ELb1ELi128EEEEEEEEEvNT_6ParamsE,"aw",@nobits
	.sectionflags	@""
	.align	16


//--------------------- .nv.shared._ZN7cutlass13device_kernelIN5flash19enable_sm80_to_sm89INS1_16FlashAttnFwdSm80INS1_25CollectiveMainloopFwdSm80ILi8ELi1ELb0EN4cute5tupleIJNS5_1CILi128EEENS7_ILi64EEENS7_ILi256EEEEEELi256ENS_6half_tEfNS_4arch4Sm80ELb0ELb0ELb1ELb1ELb0ELb0ELb1ELb1EEENS1_21CollectiveEpilogueFwdINS6_IJS8_SA_S9_EEENS6_IJNS7_ILi1EEESI_SI_EEESC_SE_Li256ELb1ELb1ELb1ELb0EEENS1_36VarlenDynamicPersistentTileSchedulerILi128ELi64ELi256ELi256ELb1ELb1ELb0ELb0ELb1ELb1EEEEEEEEEvNT_6ParamsE --------------------------
	.section	.nv.shared._ZN7cutlass13device_kernelIN5flash19enable_sm80_to_sm89INS1_16FlashAttnFwdSm80INS1_25CollectiveMainloopFwdSm80ILi8ELi1ELb0EN4cute5tupleIJNS5_1CILi128EEENS7_ILi64EEENS7_ILi256EEEEEELi256ENS_6half_tEfNS_4arch4Sm80ELb0ELb0ELb1ELb1ELb0ELb0ELb1ELb1EEENS1_21CollectiveEpilogueFwdINS6_IJS8_SA_S9_EEENS6_IJNS7_ILi1EEESI_SI_EEESC_SE_Li256ELb1ELb1ELb1ELb0EEENS1_36VarlenDynamicPersistentTileSchedulerILi128ELi64ELi256ELi256ELb1ELb1ELb0ELb0ELb1ELb1EEEEEEEEEvNT_6ParamsE,"aw",@nobits
	.sectionflags	@""
	.align	16


//--------------------- .nv.shared._ZN7cutlass13device_kernelIN5flash19enable_sm80_to_sm89INS1_16FlashAttnFwdSm80INS1_25CollectiveMainloopFwdSm80ILi8ELi1ELb0EN4cute5tupleIJNS5_1CILi128EEENS7_ILi48EEENS7_ILi256EEEEEELi256ENS_6half_tEfNS_4arch4Sm80ELb0ELb0ELb1ELb1ELb0ELb1ELb1ELb1EEENS1_21CollectiveEpilogueFwdINS6_IJS8_SA_S9_EEENS6_IJNS7_ILi1EEESI_SI_EEESC_SE_Li256ELb1ELb1ELb1ELb0EEENS1_36VarlenDynamicPersistentTileSchedulerILi128ELi48ELi256ELi256ELb1ELb1ELb0ELb0ELb1ELb1EEEEEEEEEvNT_6ParamsE --------------------------
	.section	.nv.shared._ZN7cutlass13device_kernelIN5flash19enable_sm80_to_sm89INS1_16FlashAttnFwdSm80INS1_25CollectiveMainloopFwdSm80ILi8ELi1ELb0EN4cute5tupleIJNS5_1CILi128EEENS7_ILi48EEENS7_ILi256EEEEEELi256ENS_6half_tEfNS_4arch4Sm80ELb0ELb0ELb1ELb1ELb0ELb1ELb1ELb1EEENS1_21CollectiveEpilogueFwdINS6_IJS8_SA_S9_EEENS6_IJNS7_ILi1EEESI_SI_EEESC_SE_Li256ELb1ELb1ELb1ELb0EEENS1_36VarlenDynamicPersistentTileSchedulerILi128ELi48ELi256ELi256ELb1ELb1ELb0ELb0ELb1ELb1EEEEEEEEEvNT_6ParamsE,"aw",@nobits
	.sectionflags	@""
	.align	16


//--------------------- .nv.shared._ZN7cutlass13device_kernelIN5flash19enable_sm80_to_sm89INS1_16FlashAttnFwdSm80INS1_25CollectiveMainloopFwdSm80ILi8ELi1ELb0EN4cute5tupleIJNS5_1CILi128EEENS7_ILi64EEENS7_ILi256EEEEEELi256ENS_6half_tEfNS_4arch4Sm80ELb0ELb1ELb1ELb0ELb0ELb0ELb1ELb1EEENS1_21CollectiveEpilogueFwdINS6_IJS8_SA_S9_EEENS6_IJNS7_ILi1EEESI_SI_EEESC_SE_Li256ELb0ELb1ELb1ELb0EEENS1_19SingleTileSchedulerILb0ELb1ELb1ELi128EEEEEEEEEvNT_6ParamsE --------------------------
	.section	.nv.shared._ZN7cutlass13device_kernelIN5flash19enable_sm80_to_sm89INS1_16FlashAttnFwdSm80INS1_25CollectiveMainloopFwdSm80ILi8ELi1ELb0EN4cute5tupleIJNS5_1CILi128EEENS7_ILi64EEENS7_ILi256EEEEEELi256ENS_6half_tEfNS_4arch4Sm80ELb0ELb1ELb1ELb0ELb0ELb0ELb1ELb1EEENS1_21CollectiveEpilogueFwdINS6_IJS8_SA_S9_EEENS6_IJNS7_ILi1EEESI_SI_EEESC_SE_Li256ELb0ELb1ELb1ELb0EEENS1_19SingleTileSchedulerILb0ELb1ELb1ELi128EEEEEEEEEvNT_6ParamsE,"aw",@nobits
	.sectionflags	@""
	.align	16


//--------------------- .nv.shared._ZN7cutlass13device_kernelIN5flash19enable_sm80_to_sm89INS1_16FlashAttnFwdSm80INS1_25CollectiveMainloopFwdSm80ILi8ELi1ELb0EN4cute5tupleIJNS5_1CILi128EEENS7_ILi64EEENS7_ILi256EEEEEELi256ENS_6half_tEfNS_4arch4Sm80ELb0ELb1ELb1ELb1ELb0ELb0ELb1ELb1EEENS1_21CollectiveEpilogueFwdINS6_IJS8_SA_S9_EEENS6_IJNS7_ILi1EEESI_SI_EEESC_SE_Li256ELb1ELb1ELb1ELb0EEENS1_36VarlenDynamicPersistentTileSchedulerILi128ELi64ELi256ELi256ELb1ELb1ELb0ELb1ELb0ELb1EEEEEEEEEvNT_6ParamsE --------------------------
	.section	.nv.shared._ZN7cutlass13device_kernelIN5flash19enable_sm80_to_sm89INS1_16FlashAttnFwdSm80INS1_25CollectiveMainloopFwdSm80ILi8ELi1ELb0EN4cute5tupleIJNS5_1CILi128EEENS7_ILi64EEENS7_ILi256EEEEEELi256ENS_6half_tEfNS_4arch4Sm80ELb0ELb1ELb1ELb1ELb0ELb0ELb1ELb1EEENS1_21CollectiveEpilogueFwdINS6_IJS8_SA_S9_EEENS6_IJNS7_ILi1EEESI_SI_EEESC_SE_Li256ELb1ELb1ELb1ELb0EEENS1_36VarlenDynamicPersistentTileSchedulerILi128ELi64ELi256ELi256ELb1ELb1ELb0ELb1ELb0ELb1EEEEEEEEEvNT_6ParamsE,"aw",@nobits
	.sectionflags	@""
	.align	16


//--------------------- .nv.shared._ZN7cutlass13device_kernelIN5flash19enable_sm80_to_sm89INS1_16FlashAttnFwdSm80INS1_25CollectiveMainloopFwdSm80ILi8ELi1ELb0EN4cute5tupleIJNS5_1CILi128EEENS7_ILi48EEENS7_ILi256EEEEEELi256ENS_6half_tEfNS_4arch4Sm80ELb0ELb1ELb1ELb1ELb0ELb1ELb1ELb1EEENS1_21CollectiveEpilogueFwdINS6_IJS8_SA_S9_EEENS6_IJNS7_ILi1EEESI_SI_EEESC_SE_Li256ELb1ELb1ELb1ELb0EEENS1_36VarlenDynamicPersistentTileSchedulerILi128ELi48ELi256ELi256ELb1ELb1ELb0ELb1ELb0ELb1EEEEEEEEEvNT_6ParamsE --------------------------
	.section	.nv.shared._ZN7cutlass13device_kernelIN5flash19enable_sm80_to_sm89INS1_16FlashAttnFwdSm80INS1_25CollectiveMainloopFwdSm80ILi8ELi1ELb0EN4cute5tupleIJNS5_1CILi128EEENS7_ILi48EEENS7_ILi256EEEEEELi256ENS_6half_tEfNS_4arch4Sm80ELb0ELb1ELb1ELb1ELb0ELb1ELb1ELb1EEENS1_21CollectiveEpilogueFwdINS6_IJS8_SA_S9_EEENS6_IJNS7_ILi1EEESI_SI_EEESC_SE_Li256ELb1ELb1ELb1ELb0EEENS1_36VarlenDynamicPersistentTileSchedulerILi128ELi48ELi256ELi256ELb1ELb1ELb0ELb1ELb0ELb1EEEEEEEEEvNT_6ParamsE,"aw",@nobits
	.sectionflags	@""
	.align	16


//--------------------- .nv.shared._ZN7cutlass13device_kernelIN5flash19enable_sm80_to_sm89INS1_16FlashAttnFwdSm80INS1_25CollectiveMainloopFwdSm80ILi8ELi1ELb0EN4cute5tupleIJNS5_1CILi128EEENS7_ILi96EEENS7_ILi256EEEEEELi256ENS_6half_tEfNS_4arch4Sm80ELb1ELb0ELb1ELb0ELb0ELb0ELb1ELb1EEENS1_21CollectiveEpilogueFwdINS6_IJS8_SA_S9_EEENS6_IJNS7_ILi1EEESI_SI_EEESC_SE_Li256ELb0ELb1ELb1ELb0EEENS1_30DynamicPersistentTileSchedulerILi256ELi256ELb1ELb1ELb0EEEEEEEEEvNT_6ParamsE --------------------------
	.section	.nv.shared._ZN7cutlass13device_kernelIN5flash19enable_sm80_to_sm89INS1_16FlashAttnFwdSm80INS1_25CollectiveMainloopFwdSm80ILi8ELi1ELb0EN4cute5tupleIJNS5_1CILi128EEENS7_ILi96EEENS7_ILi256EEEEEELi256ENS_6half_tEfNS_4arch4Sm80ELb1ELb0ELb1ELb0ELb0ELb0ELb1ELb1EEENS1_21CollectiveEpilogueFwdINS6_IJS8_SA_S9_EEENS6_IJNS7_ILi1EEESI_SI_EEESC_SE_Li256ELb0ELb1ELb1ELb0EEENS1_30DynamicPersistentTileSchedulerILi256ELi256ELb1ELb1ELb0EEEEEEEEEvNT_6ParamsE,"aw",@nobits
	.sectionflags	@""
	.align	16


//--------------------- .nv.shared._ZN7cutlass13device_kernelIN5flash19enable_sm80_to_sm89INS1_16FlashAttnFwdSm80INS1_25CollectiveMainloopFwdSm80ILi8ELi1ELb0EN4cute5tupleIJNS5_1CILi128EEENS7_ILi64EEENS7_ILi256EEEEEELi256ENS_6half_tEfNS_4arch4Sm80ELb1ELb0ELb1ELb1ELb0ELb0ELb1ELb1EEENS1_21CollectiveEpilogueFwdINS6_IJS8_SA_S9_EEENS6_IJNS7_ILi1EEESI_SI_EEESC_SE_Li256ELb1ELb1ELb1ELb0EEENS1_36VarlenDynamicPersistentTileSchedulerILi128ELi64ELi256ELi256ELb1ELb1ELb0ELb1ELb1ELb1EEEEEEEEEvNT_6ParamsE --------------------------
	.section	.nv.shared._ZN7cutlass13device_kernelIN5flash19enable_sm80_to_sm89INS1_16FlashAttnFwdSm80INS1_25CollectiveMainloopFwdSm80ILi8ELi1ELb0EN4cute5tupleIJNS5_1CILi128EEENS7_ILi64EEENS7_ILi256EEEEEELi256ENS_6half_tEfNS_4arch4Sm80ELb1ELb0ELb1ELb1ELb0ELb0ELb1ELb1EEENS1_21CollectiveEpilogueFwdINS6_IJS8_SA_S9_EEENS6_IJNS7_ILi1EEESI_SI_EEESC_SE_Li256ELb1ELb1ELb1ELb0EEENS1_36VarlenDynamicPersistentTileSchedulerILi128ELi64ELi256ELi256ELb1ELb1ELb0ELb1ELb1ELb1EEEEEEEEEvNT_6ParamsE,"aw",@nobits
	.sectionflags	@""
	.align	16


//--------------------- .nv.shared._ZN7cutlass13device_kernelIN5flash19enable_sm80_to_sm89INS1_16FlashAttnFwdSm80INS1_25CollectiveMainloopFwdSm80ILi8ELi1ELb0EN4cute5tupleIJNS5_1CILi128EEENS7_ILi48EEENS7_ILi256EEEEEELi256ENS_6half_tEfNS_4arch4Sm80ELb1ELb0ELb1ELb1ELb0ELb1ELb1ELb1EEENS1_21CollectiveEpilogueFwdINS6_IJS8_SA_S9_EEENS6_IJNS7_ILi1EEESI_SI_EEESC_SE_Li256ELb1ELb1ELb1ELb0EEENS1_36VarlenDynamicPersistentTileSchedulerILi128ELi48ELi256ELi256ELb1ELb1ELb0ELb1ELb1ELb1EEEEEEEEEvNT_6ParamsE --------------------------
	.section	.nv.shared._ZN7cutlass13device_kernelIN5flash19enable_sm80_to_sm89INS1_16FlashAttnFwdSm80INS1_25CollectiveMainloopFwdSm80ILi8ELi1ELb0EN4cute5tupleIJNS5_1CILi128EEENS7_ILi48EEENS7_ILi256EEEEEELi256ENS_6half_tEfNS_4arch4Sm80ELb1ELb0ELb1ELb1ELb0ELb1ELb1ELb1EEENS1_21CollectiveEpilogueFwdINS6_IJS8_SA_S9_EEENS6_IJNS7_ILi1EEESI_SI_EEESC_SE_Li256ELb1ELb1ELb1ELb0EEENS1_36VarlenDynamicPersistentTileSchedulerILi128ELi48ELi256ELi256ELb1ELb1ELb0ELb1ELb1ELb1EEEEEEEEEvNT_6ParamsE,"aw",@nobits
	.sectionflags	@""
	.align	16
